	.target	sm_90a

	.elftype	@"ET_EXEC"


//--------------------- .note.nv.tkinfo           --------------------------
	.section	.note.nv.tkinfo,"",@"SHT_NOTE"
	.sectionflags	@"SHF_NOTE_NV_TKINFO"
	.tkinfo
        /*0018*/ 	.word	0x00000002
        /*0030*/ 	.string	""
        /*0030*/ 	.string	"ptxas"
        /*0030*/ 	.string	"Cuda compilation tools, release 13.0, V13.0.88"
        /*0030*/ 	.string	"Build cuda_13.0.r13.0/compiler.36424714_0"
        /*0030*/ 	.string	"-arch sm_90a -m 64 "



//--------------------- .note.nv.cuinfo           --------------------------
	.section	.note.nv.cuinfo,"",@"SHT_NOTE"
	.sectionflags	@"SHF_NOTE_NV_CUINFO"
        /*0018*/ 	.short	0x0002
        /*001a*/ 	.short	0x005a
        /*001c*/ 	.short	0x0082
	.zero		2


//--------------------- .nv.info                  --------------------------
	.section	.nv.info,"",@"SHT_CUDA_INFO"
	.align	4


	//----- nvinfo : EIATTR_REGCOUNT
	.align		4
        /*0000*/ 	.byte	0x04, 0x2f
        /*0002*/ 	.short	(.L_12 - .L_11)
	.align		4
.L_11:
        /*0004*/ 	.word	index@(_ZN5flash16flash_fwd_kernelI23Flash_fwd_kernel_traitsILi32ELi128ELi128ELi4ELb0ELb0EN7cutlass10bfloat16_tE19Flash_kernel_traitsILi32ELi128ELi128ELi4ES3_EELb0ELb0ELb1ELb1ELb0ELb0ELb1ELb0EEEvNS_16Flash_fwd_paramsE)
        /*0008*/ 	.word	0x000000ff


	//----- nvinfo : EIATTR_FRAME_SIZE
	.align		4
.L_12:
        /*000c*/ 	.byte	0x04, 0x11
        /*000e*/ 	.short	(.L_14 - .L_13)
	.align		4
.L_13:
        /*0010*/ 	.word	index@(_ZN5flash16flash_fwd_kernelI23Flash_fwd_kernel_traitsILi32ELi128ELi128ELi4ELb0ELb0EN7cutlass10bfloat16_tE19Flash_kernel_traitsILi32ELi128ELi128ELi4ES3_EELb0ELb0ELb1ELb1ELb0ELb0ELb1ELb0EEEvNS_16Flash_fwd_paramsE)
        /*0014*/ 	.word	0x00000078


	//----- nvinfo : EIATTR_REGCOUNT
	.align		4
.L_14:
        /*0018*/ 	.byte	0x04, 0x2f
        /*001a*/ 	.short	(.L_16 - .L_15)
	.align		4
.L_15:
        /*001c*/ 	.word	index@(_ZN5flash16flash_fwd_kernelI23Flash_fwd_kernel_traitsILi32ELi128ELi128ELi4ELb0ELb0EN7cutlass10bfloat16_tE19Flash_kernel_traitsILi32ELi128ELi128ELi4ES3_EELb1ELb0ELb1ELb1ELb0ELb0ELb0ELb1EEEvNS_16Flash_fwd_paramsE)
        /*0020*/ 	.word	0x000000ff


	//----- nvinfo : EIATTR_FRAME_SIZE
	.align		4
.L_16:
        /*0024*/ 	.byte	0x04, 0x11
        /*0026*/ 	.short	(.L_18 - .L_17)
	.align		4
.L_17:
        /*0028*/ 	.word	index@($_ZN5flash16flash_fwd_kernelI23Flash_fwd_kernel_traitsILi32ELi128ELi128ELi4ELb0ELb0EN7cutlass10bfloat16_tE19Flash_kernel_traitsILi32ELi128ELi128ELi4ES3_EELb1ELb0ELb1ELb1ELb0ELb0ELb0ELb1EEEvNS_16Flash_fwd_paramsE$_ZN5flash22compute_attn_1rowblockI23Flash_fwd_kernel_traitsILi32ELi128ELi128ELi4ELb0ELb0EN7cutlass10bfloat16_tE19Flash_kernel_traitsILi32ELi128ELi128ELi4ES3_EELb1ELb0ELb1ELb1ELb0ELb0ELb0ELb1ENS_16Flash_fwd_paramsEEEvRKT8_iii)
        /*002c*/ 	.word	0x00000510


	//----- nvinfo : EIATTR_FRAME_SIZE
	.align		4
.L_18:
        /*0030*/ 	.byte	0x04, 0x11
        /*0032*/ 	.short	(.L_20 - .L_19)
	.align		4
.L_19:
        /*0034*/ 	.word	index@(_ZN5flash16flash_fwd_kernelI23Flash_fwd_kernel_traitsILi32ELi128ELi128ELi4ELb0ELb0EN7cutlass10bfloat16_tE19Flash_kernel_traitsILi32ELi128ELi128ELi4ES3_EELb1ELb0ELb1ELb1ELb0ELb0ELb0ELb1EEEvNS_16Flash_fwd_paramsE)
        /*0038*/ 	.word	0x00000510


	//----- nvinfo : EIATTR_REGCOUNT
	.align		4
.L_20:
        /*003c*/ 	.byte	0x04, 0x2f
        /*003e*/ 	.short	(.L_22 - .L_21)
	.align		4
.L_21:
        /*0040*/ 	.word	index@(_ZN5flash16flash_fwd_kernelI23Flash_fwd_kernel_traitsILi32ELi128ELi128ELi4ELb0ELb0EN7cutlass10bfloat16_tE19Flash_kernel_traitsILi32ELi128ELi128ELi4ES3_EELb0ELb0ELb1ELb0ELb0ELb0ELb1ELb0EEEvNS_16Flash_fwd_paramsE)
        /*0044*/ 	.word	0x000000ff


	//----- nvinfo : EIATTR_FRAME_SIZE
	.align		4
.L_22:
        /*0048*/ 	.byte	0x04, 0x11
        /*004a*/ 	.short	(.L_24 - .L_23)
	.align		4
.L_23:
        /*004c*/ 	.word	index@(_ZN5flash16flash_fwd_kernelI23Flash_fwd_kernel_traitsILi32ELi128ELi128ELi4ELb0ELb0EN7cutlass10bfloat16_tE19Flash_kernel_traitsILi32ELi128ELi128ELi4ES3_EELb0ELb0ELb1ELb0ELb0ELb0ELb1ELb0EEEvNS_16Flash_fwd_paramsE)
        /*0050*/ 	.word	0x00000050


	//----- nvinfo : EIATTR_REGCOUNT
	.align		4
.L_24:
        /*0054*/ 	.byte	0x04, 0x2f
        /*0056*/ 	.short	(.L_26 - .L_25)
	.align		4
.L_25:
        /*0058*/ 	.word	index@(_ZN5flash16flash_fwd_kernelI23Flash_fwd_kernel_traitsILi32ELi128ELi128ELi4ELb0ELb0EN7cutlass10bfloat16_tE19Flash_kernel_traitsILi32ELi128ELi128ELi4ES3_EELb1ELb0ELb1ELb0ELb0ELb0ELb0ELb1EEEvNS_16Flash_fwd_paramsE)
        /*005c*/ 	.word	0x000000ff


	//----- nvinfo : EIATTR_FRAME_SIZE
	.align		4
.L_26:
        /*0060*/ 	.byte	0x04, 0x11
        /*0062*/ 	.short	(.L_28 - .L_27)
	.align		4
.L_27:
        /*0064*/ 	.word	index@($_ZN5flash16flash_fwd_kernelI23Flash_fwd_kernel_traitsILi32ELi128ELi128ELi4ELb0ELb0EN7cutlass10bfloat16_tE19Flash_kernel_traitsILi32ELi128ELi128ELi4ES3_EELb1ELb0ELb1ELb0ELb0ELb0ELb0ELb1EEEvNS_16Flash_fwd_paramsE$_ZN5flash22compute_attn_1rowblockI23Flash_fwd_kernel_traitsILi32ELi128ELi128ELi4ELb0ELb0EN7cutlass10bfloat16_tE19Flash_kernel_traitsILi32ELi128ELi128ELi4ES3_EELb1ELb0ELb1ELb0ELb0ELb0ELb0ELb1ENS_16Flash_fwd_paramsEEEvRKT8_iii)
        /*0068*/ 	.word	0x00000518


	//----- nvinfo : EIATTR_FRAME_SIZE
	.align		4
.L_28:
        /*006c*/ 	.byte	0x04, 0x11
        /*006e*/ 	.short	(.L_30 - .L_29)
	.align		4
.L_29:
        /*0070*/ 	.word	index@(_ZN5flash16flash_fwd_kernelI23Flash_fwd_kernel_traitsILi32ELi128ELi128ELi4ELb0ELb0EN7cutlass10bfloat16_tE19Flash_kernel_traitsILi32ELi128ELi128ELi4ES3_EELb1ELb0ELb1ELb0ELb0ELb0ELb0ELb1EEEvNS_16Flash_fwd_paramsE)
        /*0074*/ 	.word	0x00000518


	//----- nvinfo : EIATTR_REGCOUNT
	.align		4
.L_30:
        /*0078*/ 	.byte	0x04, 0x2f
        /*007a*/ 	.short	(.L_32 - .L_31)
	.align		4
.L_31:
        /*007c*/ 	.word	index@(_ZN5flash16flash_fwd_kernelI23Flash_fwd_kernel_traitsILi32ELi128ELi128ELi4ELb0ELb0EN7cutlass10bfloat16_tE19Flash_kernel_traitsILi32ELi128ELi128ELi4ES3_EELb1ELb0ELb1ELb1ELb0ELb0ELb0ELb0EEEvNS_16Flash_fwd_paramsE)
        /*0080*/ 	.word	0x000000ff


	//----- nvinfo : EIATTR_FRAME_SIZE
	.align		4
.L_32:
        /*0084*/ 	.byte	0x04, 0x11
        /*0086*/ 	.short	(.L_34 - .L_33)
	.align		4
.L_33:
        /*0088*/ 	.word	index@(_ZN5flash16flash_fwd_kernelI23Flash_fwd_kernel_traitsILi32ELi128ELi128ELi4ELb0ELb0EN7cutlass10bfloat16_tE19Flash_kernel_traitsILi32ELi128ELi128ELi4ES3_EELb1ELb0ELb1ELb1ELb0ELb0ELb0ELb0EEEvNS_16Flash_fwd_paramsE)
        /*008c*/ 	.word	0x00000108


	//----- nvinfo : EIATTR_REGCOUNT
	.align		4
.L_34:
        /*0090*/ 	.byte	0x04, 0x2f
        /*0092*/ 	.short	(.L_36 - .L_35)
	.align		4
.L_35:
        /*0094*/ 	.word	index@(_ZN5flash16flash_fwd_kernelI23Flash_fwd_kernel_traitsILi32ELi128ELi128ELi4ELb0ELb0EN7cutlass10bfloat16_tE19Flash_kernel_traitsILi32ELi128ELi128ELi4ES3_EELb0ELb0ELb1ELb0ELb0ELb1ELb1ELb0EEEvNS_16Flash_fwd_paramsE)
        /*0098*/ 	.word	0x000000ff


	//----- nvinfo : EIATTR_FRAME_SIZE
	.align		4
.L_36:
        /*009c*/ 	.byte	0x04, 0x11
        /*009e*/ 	.short	(.L_38 - .L_37)
	.align		4
.L_37:
        /*00a0*/ 	.word	index@(_ZN5flash16flash_fwd_kernelI23Flash_fwd_kernel_traitsILi32ELi128ELi128ELi4ELb0ELb0EN7cutlass10bfloat16_tE19Flash_kernel_traitsILi32ELi128ELi128ELi4ES3_EELb0ELb0ELb1ELb0ELb0ELb1ELb1ELb0EEEvNS_16Flash_fwd_paramsE)
        /*00a4*/ 	.word	0x00000058


	//----- nvinfo : EIATTR_REGCOUNT
	.align		4
.L_38:
        /*00a8*/ 	.byte	0x04, 0x2f
        /*00aa*/ 	.short	(.L_40 - .L_39)
	.align		4
.L_39:
        /*00ac*/ 	.word	index@(_ZN5flash16flash_fwd_kernelI23Flash_fwd_kernel_traitsILi32ELi128ELi128ELi4ELb0ELb0EN7cutlass10bfloat16_tE19Flash_kernel_traitsILi32ELi128ELi128ELi4ES3_EELb1ELb0ELb1ELb0ELb0ELb1ELb0ELb0EEEvNS_16Flash_fwd_paramsE)
        /*00b0*/ 	.word	0x000000ff


	//----- nvinfo : EIATTR_FRAME_SIZE
	.align		4
.L_40:
        /*00b4*/ 	.byte	0x04, 0x11
        /*00b6*/ 	.short	(.L_42 - .L_41)
	.align		4
.L_41:
        /*00b8*/ 	.word	index@(_ZN5flash16flash_fwd_kernelI23Flash_fwd_kernel_traitsILi32ELi128ELi128ELi4ELb0ELb0EN7cutlass10bfloat16_tE19Flash_kernel_traitsILi32ELi128ELi128ELi4ES3_EELb1ELb0ELb1ELb0ELb0ELb1ELb0ELb0EEEvNS_16Flash_fwd_paramsE)
        /*00bc*/ 	.word	0x000000b0


	//----- nvinfo : EIATTR_REGCOUNT
	.align		4
.L_42:
        /*00c0*/ 	.byte	0x04, 0x2f
        /*00c2*/ 	.short	(.L_44 - .L_43)
	.align		4
.L_43:
        /*00c4*/ 	.word	index@(_ZN5flash16flash_fwd_kernelI23Flash_fwd_kernel_traitsILi32ELi128ELi128ELi4ELb0ELb0EN7cutlass10bfloat16_tE19Flash_kernel_traitsILi32ELi128ELi128ELi4ES3_EELb0ELb0ELb0ELb1ELb0ELb0ELb1ELb0EEEvNS_16Flash_fwd_paramsE)
        /*00c8*/ 	.word	0x000000ff


	//----- nvinfo : EIATTR_FRAME_SIZE
	.align		4
.L_44:
        /*00cc*/ 	.byte	0x04, 0x11
        /*00ce*/ 	.short	(.L_46 - .L_45)
	.align		4
.L_45:
        /*00d0*/ 	.word	index@(_ZN5flash16flash_fwd_kernelI23Flash_fwd_kernel_traitsILi32ELi128ELi128ELi4ELb0ELb0EN7cutlass10bfloat16_tE19Flash_kernel_traitsILi32ELi128ELi128ELi4ES3_EELb0ELb0ELb0ELb1ELb0ELb0ELb1ELb0EEEvNS_16Flash_fwd_paramsE)
        /*00d4*/ 	.word	0x00000098


	//----- nvinfo : EIATTR_REGCOUNT
	.align		4
.L_46:
        /*00d8*/ 	.byte	0x04, 0x2f
        /*00da*/ 	.short	(.L_48 - .L_47)
	.align		4
.L_47:
        /*00dc*/ 	.word	index@(_ZN5flash16flash_fwd_kernelI23Flash_fwd_kernel_traitsILi32ELi128ELi128ELi4ELb0ELb0EN7cutlass10bfloat16_tE19Flash_kernel_traitsILi32ELi128ELi128ELi4ES3_EELb1ELb0ELb0ELb1ELb0ELb0ELb0ELb1EEEvNS_16Flash_fwd_paramsE)
        /*00e0*/ 	.word	0x000000ff


	//----- nvinfo : EIATTR_FRAME_SIZE
	.align		4
.L_48:
        /*00e4*/ 	.byte	0x04, 0x11
        /*00e6*/ 	.short	(.L_50 - .L_49)
	.align		4
.L_49:
        /*00e8*/ 	.word	index@(_ZN5flash16flash_fwd_kernelI23Flash_fwd_kernel_traitsILi32ELi128ELi128ELi4ELb0ELb0EN7cutlass10bfloat16_tE19Flash_kernel_traitsILi32ELi128ELi128ELi4ES3_EELb1ELb0ELb0ELb1ELb0ELb0ELb0ELb1EEEvNS_16Flash_fwd_paramsE)
        /*00ec*/ 	.word	0x00000470


	//----- nvinfo : EIATTR_REGCOUNT
	.align		4
.L_50:
        /*00f0*/ 	.byte	0x04, 0x2f
        /*00f2*/ 	.short	(.L_52 - .L_51)
	.align		4
.L_51:
        /*00f4*/ 	.word	index@(_ZN5flash16flash_fwd_kernelI23Flash_fwd_kernel_traitsILi32ELi128ELi128ELi4ELb0ELb0EN7cutlass10bfloat16_tE19Flash_kernel_traitsILi32ELi128ELi128ELi4ES3_EELb0ELb0ELb0ELb0ELb0ELb0ELb1ELb0EEEvNS_16Flash_fwd_paramsE)
        /*00f8*/ 	.word	0x000000ff


	//----- nvinfo : EIATTR_FRAME_SIZE
	.align		4
.L_52:
        /*00fc*/ 	.byte	0x04, 0x11
        /*00fe*/ 	.short	(.L_54 - .L_53)
	.align		4
.L_53:
        /*0100*/ 	.word	index@(_ZN5flash16flash_fwd_kernelI23Flash_fwd_kernel_traitsILi32ELi128ELi128ELi4ELb0ELb0EN7cutlass10bfloat16_tE19Flash_kernel_traitsILi32ELi128ELi128ELi4ES3_EELb0ELb0ELb0ELb0ELb0ELb0ELb1ELb0EEEvNS_16Flash_fwd_paramsE)
        /*0104*/ 	.word	0x00000088


	//----- nvinfo : EIATTR_REGCOUNT
	.align		4
.L_54:
        /*0108*/ 	.byte	0x04, 0x2f
        /*010a*/ 	.short	(.L_56 - .L_55)
	.align		4
.L_55:
        /*010c*/ 	.word	index@(_ZN5flash16flash_fwd_kernelI23Flash_fwd_kernel_traitsILi32ELi128ELi128ELi4ELb0ELb0EN7cutlass10bfloat16_tE19Flash_kernel_traitsILi32ELi128ELi128ELi4ES3_EELb1ELb0ELb0ELb0ELb0ELb0ELb0ELb1EEEvNS_16Flash_fwd_paramsE)
        /*0110*/ 	.word	0x000000ff


	//----- nvinfo : EIATTR_FRAME_SIZE
	.align		4
.L_56:
        /*0114*/ 	.byte	0x04, 0x11
        /*0116*/ 	.short	(.L_58 - .L_57)
	.align		4
.L_57:
        /*0118*/ 	.word	index@(_ZN5flash16flash_fwd_kernelI23Flash_fwd_kernel_traitsILi32ELi128ELi128ELi4ELb0ELb0EN7cutlass10bfloat16_tE19Flash_kernel_traitsILi32ELi128ELi128ELi4ES3_EELb1ELb0ELb0ELb0ELb0ELb0ELb0ELb1EEEvNS_16Flash_fwd_paramsE)
        /*011c*/ 	.word	0x00000470


	//----- nvinfo : EIATTR_REGCOUNT
	.align		4
.L_58:
        /*0120*/ 	.byte	0x04, 0x2f
        /*0122*/ 	.short	(.L_60 - .L_59)
	.align		4
.L_59:
        /*0124*/ 	.word	index@(_ZN5flash16flash_fwd_kernelI23Flash_fwd_kernel_traitsILi32ELi128ELi128ELi4ELb0ELb0EN7cutlass10bfloat16_tE19Flash_kernel_traitsILi32ELi128ELi128ELi4ES3_EELb1ELb0ELb0ELb1ELb0ELb0ELb0ELb0EEEvNS_16Flash_fwd_paramsE)
        /*0128*/ 	.word	0x000000ff


	//----- nvinfo : EIATTR_FRAME_SIZE
	.align		4
.L_60:
        /*012c*/ 	.byte	0x04, 0x11
        /*012e*/ 	.short	(.L_62 - .L_61)
	.align		4
.L_61:
        /*0130*/ 	.word	index@(_ZN5flash16flash_fwd_kernelI23Flash_fwd_kernel_traitsILi32ELi128ELi128ELi4ELb0ELb0EN7cutlass10bfloat16_tE19Flash_kernel_traitsILi32ELi128ELi128ELi4ES3_EELb1ELb0ELb0ELb1ELb0ELb0ELb0ELb0EEEvNS_16Flash_fwd_paramsE)
        /*0134*/ 	.word	0x000000e0


	//----- nvinfo : EIATTR_REGCOUNT
	.align		4
.L_62:
        /*0138*/ 	.byte	0x04, 0x2f
        /*013a*/ 	.short	(.L_64 - .L_63)
	.align		4
.L_63:
        /*013c*/ 	.word	index@(_ZN5flash16flash_fwd_kernelI23Flash_fwd_kernel_traitsILi32ELi128ELi128ELi4ELb0ELb0EN7cutlass10bfloat16_tE19Flash_kernel_traitsILi32ELi128ELi128ELi4ES3_EELb0ELb0ELb0ELb0ELb1ELb1ELb1ELb0EEEvNS_16Flash_fwd_paramsE)
        /*0140*/ 	.word	0x000000ff


	//----- nvinfo : EIATTR_FRAME_SIZE
	.align		4
.L_64:
        /*0144*/ 	.byte	0x04, 0x11
        /*0146*/ 	.short	(.L_66 - .L_65)
	.align		4
.L_65:
        /*0148*/ 	.word	index@(_ZN5flash16flash_fwd_kernelI23Flash_fwd_kernel_traitsILi32ELi128ELi128ELi4ELb0ELb0EN7cutlass10bfloat16_tE19Flash_kernel_traitsILi32ELi128ELi128ELi4ES3_EELb0ELb0ELb0ELb0ELb1ELb1ELb1ELb0EEEvNS_16Flash_fwd_paramsE)
        /*014c*/ 	.word	0x00000038


	//----- nvinfo : EIATTR_REGCOUNT
	.align		4
.L_66:
        /*0150*/ 	.byte	0x04, 0x2f
        /*0152*/ 	.short	(.L_68 - .L_67)
	.align		4
.L_67:
        /*0154*/ 	.word	index@(_ZN5flash16flash_fwd_kernelI23Flash_fwd_kernel_traitsILi32ELi128ELi128ELi4ELb0ELb0EN7cutlass10bfloat16_tE19Flash_kernel_traitsILi32ELi128ELi128ELi4ES3_EELb1ELb0ELb0ELb0ELb1ELb1ELb0ELb0EEEvNS_16Flash_fwd_paramsE)
        /*0158*/ 	.word	0x000000ff


	//----- nvinfo : EIATTR_FRAME_SIZE
	.align		4
.L_68:
        /*015c*/ 	.byte	0x04, 0x11
        /*015e*/ 	.short	(.L_70 - .L_69)
	.align		4
.L_69:
        /*0160*/ 	.word	index@(_ZN5flash16flash_fwd_kernelI23Flash_fwd_kernel_traitsILi32ELi128ELi128ELi4ELb0ELb0EN7cutlass10bfloat16_tE19Flash_kernel_traitsILi32ELi128ELi128ELi4ES3_EELb1ELb0ELb0ELb0ELb1ELb1ELb0ELb0EEEvNS_16Flash_fwd_paramsE)
        /*0164*/ 	.word	0x00000090


	//----- nvinfo : EIATTR_REGCOUNT
	.align		4
.L_70:
        /*0168*/ 	.byte	0x04, 0x2f
        /*016a*/ 	.short	(.L_72 - .L_71)
	.align		4
.L_71:
        /*016c*/ 	.word	index@(_ZN5flash16flash_fwd_kernelI23Flash_fwd_kernel_traitsILi32ELi128ELi128ELi4ELb0ELb0EN7cutlass10bfloat16_tE19Flash_kernel_traitsILi32ELi128ELi128ELi4ES3_EELb1ELb0ELb1ELb0ELb0ELb0ELb0ELb0EEEvNS_16Flash_fwd_paramsE)
        /*0170*/ 	.word	0x000000ff


	//----- nvinfo : EIATTR_FRAME_SIZE
	.align		4
.L_72:
        /*0174*/ 	.byte	0x04, 0x11
        /*0176*/ 	.short	(.L_74 - .L_73)
	.align		4
.L_73:
        /*0178*/ 	.word	index@(_ZN5flash16flash_fwd_kernelI23Flash_fwd_kernel_traitsILi32ELi128ELi128ELi4ELb0ELb0EN7cutlass10bfloat16_tE19Flash_kernel_traitsILi32ELi128ELi128ELi4ES3_EELb1ELb0ELb1ELb0ELb0ELb0ELb0ELb0EEEvNS_16Flash_fwd_paramsE)
        /*017c*/ 	.word	0x000000d8


	//----- nvinfo : EIATTR_REGCOUNT
	.align		4
.L_74:
        /*0180*/ 	.byte	0x04, 0x2f
        /*0182*/ 	.short	(.L_76 - .L_75)
	.align		4
.L_75:
        /*0184*/ 	.word	index@(_ZN5flash16flash_fwd_kernelI23Flash_fwd_kernel_traitsILi32ELi128ELi128ELi4ELb0ELb0EN7cutlass10bfloat16_tE19Flash_kernel_traitsILi32ELi128ELi128ELi4ES3_EELb1ELb0ELb0ELb0ELb0ELb0ELb0ELb0EEEvNS_16Flash_fwd_paramsE)
        /*0188*/ 	.word	0x000000ff


	//----- nvinfo : EIATTR_FRAME_SIZE
	.align		4
.L_76:
        /*018c*/ 	.byte	0x04, 0x11
        /*018e*/ 	.short	(.L_78 - .L_77)
	.align		4
.L_77:
        /*0190*/ 	.word	index@(_ZN5flash16flash_fwd_kernelI23Flash_fwd_kernel_traitsILi32ELi128ELi128ELi4ELb0ELb0EN7cutlass10bfloat16_tE19Flash_kernel_traitsILi32ELi128ELi128ELi4ES3_EELb1ELb0ELb0ELb0ELb0ELb0ELb0ELb0EEEvNS_16Flash_fwd_paramsE)
        /*0194*/ 	.word	0x000000a8


	//----- nvinfo : EIATTR_REGCOUNT
	.align		4
.L_78:
        /*0198*/ 	.byte	0x04, 0x2f
        /*019a*/ 	.short	(.L_80 - .L_79)
	.align		4
.L_79:
        /*019c*/ 	.word	index@(_ZN5flash16flash_fwd_kernelI23Flash_fwd_kernel_traitsILi32ELi128ELi128ELi4ELb0ELb0EN7cutlass10bfloat16_tE19Flash_kernel_traitsILi32ELi128ELi128ELi4ES3_EELb0ELb0ELb0ELb0ELb0ELb1ELb1ELb0EEEvNS_16Flash_fwd_paramsE)
        /*01a0*/ 	.word	0x000000ff


	//----- nvinfo : EIATTR_FRAME_SIZE
	.align		4
.L_80:
        /*01a4*/ 	.byte	0x04, 0x11
        /*01a6*/ 	.short	(.L_82 - .L_81)
	.align		4
.L_81:
        /*01a8*/ 	.word	index@(_ZN5flash16flash_fwd_kernelI23Flash_fwd_kernel_traitsILi32ELi128ELi128ELi4ELb0ELb0EN7cutlass10bfloat16_tE19Flash_kernel_traitsILi32ELi128ELi128ELi4ES3_EELb0ELb0ELb0ELb0ELb0ELb1ELb1ELb0EEEvNS_16Flash_fwd_paramsE)
        /*01ac*/ 	.word	0x00000060


	//----- nvinfo : EIATTR_REGCOUNT
	.align		4
.L_82:
        /*01b0*/ 	.byte	0x04, 0x2f
        /*01b2*/ 	.short	(.L_84 - .L_83)
	.align		4
.L_83:
        /*01b4*/ 	.word	index@(_ZN5flash16flash_fwd_kernelI23Flash_fwd_kernel_traitsILi32ELi128ELi128ELi4ELb0ELb0EN7cutlass10bfloat16_tE19Flash_kernel_traitsILi32ELi128ELi128ELi4ES3_EELb1ELb0ELb0ELb0ELb0ELb1ELb0ELb0EEEvNS_16Flash_fwd_paramsE)
        /*01b8*/ 	.word	0x000000ff


	//----- nvinfo : EIATTR_FRAME_SIZE
	.align		4
.L_84:
        /*01bc*/ 	.byte	0x04, 0x11
        /*01be*/ 	.short	(.L_86 - .L_85)
	.align		4
.L_85:
        /*01c0*/ 	.word	index@(_ZN5flash16flash_fwd_kernelI23Flash_fwd_kernel_traitsILi32ELi128ELi128ELi4ELb0ELb0EN7cutlass10bfloat16_tE19Flash_kernel_traitsILi32ELi128ELi128ELi4ES3_EELb1ELb0ELb0ELb0ELb0ELb1ELb0ELb0EEEvNS_16Flash_fwd_paramsE)
        /*01c4*/ 	.word	0x00000088


	//----- nvinfo : EIATTR_REGCOUNT
	.align		4
.L_86:
        /*01c8*/ 	.byte	0x04, 0x2f
        /*01ca*/ 	.short	(.L_88 - .L_87)
	.align		4
.L_87:
        /*01cc*/ 	.word	index@(_ZN5flash16flash_fwd_kernelI23Flash_fwd_kernel_traitsILi32ELi128ELi128ELi4ELb0ELb0EN7cutlass10bfloat16_tE19Flash_kernel_traitsILi32ELi128ELi128ELi4ES3_EELb0ELb0ELb1ELb1ELb0ELb0ELb0ELb0EEEvNS_16Flash_fwd_paramsE)
        /*01d0*/ 	.word	0x000000ff


	//----- nvinfo : EIATTR_FRAME_SIZE
	.align		4
.L_88:
        /*01d4*/ 	.byte	0x04, 0x11
        /*01d6*/ 	.short	(.L_90 - .L_89)
	.align		4
.L_89:
        /*01d8*/ 	.word	index@(_ZN5flash16flash_fwd_kernelI23Flash_fwd_kernel_traitsILi32ELi128ELi128ELi4ELb0ELb0EN7cutlass10bfloat16_tE19Flash_kernel_traitsILi32ELi128ELi128ELi4ES3_EELb0ELb0ELb1ELb1ELb0ELb0ELb0ELb0EEEvNS_16Flash_fwd_paramsE)
        /*01dc*/ 	.word	0x00000050


	//----- nvinfo : EIATTR_REGCOUNT
	.align		4
.L_90:
        /*01e0*/ 	.byte	0x04, 0x2f
        /*01e2*/ 	.short	(.L_92 - .L_91)
	.align		4
.L_91:
        /*01e4*/ 	.word	index@(_ZN5flash16flash_fwd_kernelI23Flash_fwd_kernel_traitsILi32ELi128ELi128ELi4ELb0ELb0EN7cutlass10bfloat16_tE19Flash_kernel_traitsILi32ELi128ELi128ELi4ES3_EELb0ELb0ELb1ELb0ELb0ELb0ELb0ELb0EEEvNS_16Flash_fwd_paramsE)
        /*01e8*/ 	.word	0x000000ff


	//----- nvinfo : EIATTR_FRAME_SIZE
	.align		4
.L_92:
        /*01ec*/ 	.byte	0x04, 0x11
        /*01ee*/ 	.short	(.L_94 - .L_93)
	.align		4
.L_93:
        /*01f0*/ 	.word	index@(_ZN5flash16flash_fwd_kernelI23Flash_fwd_kernel_traitsILi32ELi128ELi128ELi4ELb0ELb0EN7cutlass10bfloat16_tE19Flash_kernel_traitsILi32ELi128ELi128ELi4ES3_EELb0ELb0ELb1ELb0ELb0ELb0ELb0ELb0EEEvNS_16Flash_fwd_paramsE)
        /*01f4*/ 	.word	0x00000050


	//----- nvinfo : EIATTR_REGCOUNT
	.align		4
.L_94:
        /*01f8*/ 	.byte	0x04, 0x2f
        /*01fa*/ 	.short	(.L_96 - .L_95)
	.align		4
.L_95:
        /*01fc*/ 	.word	index@(_ZN5flash16flash_fwd_kernelI23Flash_fwd_kernel_traitsILi32ELi128ELi128ELi4ELb0ELb0EN7cutlass10bfloat16_tE19Flash_kernel_traitsILi32ELi128ELi128ELi4ES3_EELb0ELb0ELb1ELb0ELb0ELb1ELb0ELb0EEEvNS_16Flash_fwd_paramsE)
        /*0200*/ 	.word	0x000000ff


	//----- nvinfo : EIATTR_FRAME_SIZE
	.align		4
.L_96:
        /*0204*/ 	.byte	0x04, 0x11
        /*0206*/ 	.short	(.L_98 - .L_97)
	.align		4
.L_97:
        /*0208*/ 	.word	index@(_ZN5flash16flash_fwd_kernelI23Flash_fwd_kernel_traitsILi32ELi128ELi128ELi4ELb0ELb0EN7cutlass10bfloat16_tE19Flash_kernel_traitsILi32ELi128ELi128ELi4ES3_EELb0ELb0ELb1ELb0ELb0ELb1ELb0ELb0EEEvNS_16Flash_fwd_paramsE)
        /*020c*/ 	.word	0x000000c8


	//----- nvinfo : EIATTR_REGCOUNT
	.align		4
.L_98:
        /*0210*/ 	.byte	0x04, 0x2f
        /*0212*/ 	.short	(.L_100 - .L_99)
	.align		4
.L_99:
        /*0214*/ 	.word	index@(_ZN5flash16flash_fwd_kernelI23Flash_fwd_kernel_traitsILi32ELi128ELi128ELi4ELb0ELb0EN7cutlass10bfloat16_tE19Flash_kernel_traitsILi32ELi128ELi128ELi4ES3_EELb0ELb0ELb0ELb1ELb0ELb0ELb0ELb0EEEvNS_16Flash_fwd_paramsE)
        /*0218*/ 	.word	0x000000ff


	//----- nvinfo : EIATTR_FRAME_SIZE
	.align		4
.L_100:
        /*021c*/ 	.byte	0x04, 0x11
        /*021e*/ 	.short	(.L_102 - .L_101)
	.align		4
.L_101:
        /*0220*/ 	.word	index@(_ZN5flash16flash_fwd_kernelI23Flash_fwd_kernel_traitsILi32ELi128ELi128ELi4ELb0ELb0EN7cutlass10bfloat16_tE19Flash_kernel_traitsILi32ELi128ELi128ELi4ES3_EELb0ELb0ELb0ELb1ELb0ELb0ELb0ELb0EEEvNS_16Flash_fwd_paramsE)
        /*0224*/ 	.word	0x00000078


	//----- nvinfo : EIATTR_REGCOUNT
	.align		4
.L_102:
        /*0228*/ 	.byte	0x04, 0x2f
        /*022a*/ 	.short	(.L_104 - .L_103)
	.align		4
.L_103:
        /*022c*/ 	.word	index@(_ZN5flash16flash_fwd_kernelI23Flash_fwd_kernel_traitsILi32ELi128ELi128ELi4ELb0ELb0EN7cutlass10bfloat16_tE19Flash_kernel_traitsILi32ELi128ELi128ELi4ES3_EELb0ELb0ELb0ELb0ELb0ELb0ELb0ELb0EEEvNS_16Flash_fwd_paramsE)
        /*0230*/ 	.word	0x000000ff


	//----- nvinfo : EIATTR_FRAME_SIZE
	.align		4
.L_104:
        /*0234*/ 	.byte	0x04, 0x11
        /*0236*/ 	.short	(.L_106 - .L_105)
	.align		4
.L_105:
        /*0238*/ 	.word	index@(_ZN5flash16flash_fwd_kernelI23Flash_fwd_kernel_traitsILi32ELi128ELi128ELi4ELb0ELb0EN7cutlass10bfloat16_tE19Flash_kernel_traitsILi32ELi128ELi128ELi4ES3_EELb0ELb0ELb0ELb0ELb0ELb0ELb0ELb0EEEvNS_16Flash_fwd_paramsE)
        /*023c*/ 	.word	0x00000068


	//----- nvinfo : EIATTR_REGCOUNT
	.align		4
.L_106:
        /*0240*/ 	.byte	0x04, 0x2f
        /*0242*/ 	.short	(.L_108 - .L_107)
	.align		4
.L_107:
        /*0244*/ 	.word	index@(_ZN5flash16flash_fwd_kernelI23Flash_fwd_kernel_traitsILi32ELi128ELi128ELi4ELb0ELb0EN7cutlass10bfloat16_tE19Flash_kernel_traitsILi32ELi128ELi128ELi4ES3_EELb0ELb0ELb0ELb0ELb1ELb1ELb0ELb0EEEvNS_16Flash_fwd_paramsE)
        /*0248*/ 	.word	0x000000ff


	//----- nvinfo : EIATTR_FRAME_SIZE
	.align		4
.L_108:
        /*024c*/ 	.byte	0x04, 0x11
        /*024e*/ 	.short	(.L_110 - .L_109)
	.align		4
.L_109:
        /*0250*/ 	.word	index@(_ZN5flash16flash_fwd_kernelI23Flash_fwd_kernel_traitsILi32ELi128ELi128ELi4ELb0ELb0EN7cutlass10bfloat16_tE19Flash_kernel_traitsILi32ELi128ELi128ELi4ES3_EELb0ELb0ELb0ELb0ELb1ELb1ELb0ELb0EEEvNS_16Flash_fwd_paramsE)
        /*0254*/ 	.word	0x00000008


	//----- nvinfo : EIATTR_REGCOUNT
	.align		4
.L_110:
        /*0258*/ 	.byte	0x04, 0x2f
        /*025a*/ 	.short	(.L_112 - .L_111)
	.align		4
.L_111:
        /*025c*/ 	.word	index@(_ZN5flash16flash_fwd_kernelI23Flash_fwd_kernel_traitsILi32ELi128ELi128ELi4ELb0ELb0EN7cutlass10bfloat16_tE19Flash_kernel_traitsILi32ELi128ELi128ELi4ES3_EELb0ELb0ELb0ELb0ELb0ELb1ELb0ELb0EEEvNS_16Flash_fwd_paramsE)
        /*0260*/ 	.word	0x000000ff


	//----- nvinfo : EIATTR_FRAME_SIZE
	.align		4
.L_112:
        /*0264*/ 	.byte	0x04, 0x11
        /*0266*/ 	.short	(.L_114 - .L_113)
	.align		4
.L_113:
        /*0268*/ 	.word	index@(_ZN5flash16flash_fwd_kernelI23Flash_fwd_kernel_traitsILi32ELi128ELi128ELi4ELb0ELb0EN7cutlass10bfloat16_tE19Flash_kernel_traitsILi32ELi128ELi128ELi4ES3_EELb0ELb0ELb0ELb0ELb0ELb1ELb0ELb0EEEvNS_16Flash_fwd_paramsE)
        /*026c*/ 	.word	0x00000040


	//----- nvinfo : EIATTR_MIN_STACK_SIZE
	.align		4
.L_114:
        /*0270*/ 	.byte	0x04, 0x12
        /*0272*/ 	.short	(.L_116 - .L_115)
	.align		4
.L_115:
        /*0274*/ 	.word	index@(_ZN5flash16flash_fwd_kernelI23Flash_fwd_kernel_traitsILi32ELi128ELi128ELi4ELb0ELb0EN7cutlass10bfloat16_tE19Flash_kernel_traitsILi32ELi128ELi128ELi4ES3_EELb0ELb0ELb0ELb0ELb0ELb1ELb0ELb0EEEvNS_16Flash_fwd_paramsE)
        /*0278*/ 	.word	0x00000040


	//----- nvinfo : EIATTR_MIN_STACK_SIZE
	.align		4
.L_116:
        /*027c*/ 	.byte	0x04, 0x12
        /*027e*/ 	.short	(.L_118 - .L_117)
	.align		4
.L_117:
        /*0280*/ 	.word	index@(_ZN5flash16flash_fwd_kernelI23Flash_fwd_kernel_traitsILi32ELi128ELi128ELi4ELb0ELb0EN7cutlass10bfloat16_tE19Flash_kernel_traitsILi32ELi128ELi128ELi4ES3_EELb0ELb0ELb0ELb0ELb1ELb1ELb0ELb0EEEvNS_16Flash_fwd_paramsE)
        /*0284*/ 	.word	0x00000008


	//----- nvinfo : EIATTR_MIN_STACK_SIZE
	.align		4
.L_118:
        /*0288*/ 	.byte	0x04, 0x12
        /*028a*/ 	.short	(.L_120 - .L_119)
	.align		4
.L_119:
        /*028c*/ 	.word	index@(_ZN5flash16flash_fwd_kernelI23Flash_fwd_kernel_traitsILi32ELi128ELi128ELi4ELb0ELb0EN7cutlass10bfloat16_tE19Flash_kernel_traitsILi32ELi128ELi128ELi4ES3_EELb0ELb0ELb0ELb0ELb0ELb0ELb0ELb0EEEvNS_16Flash_fwd_paramsE)
        /*0290*/ 	.word	0x00000068


	//----- nvinfo : EIATTR_MIN_STACK_SIZE
	.align		4
.L_120:
        /*0294*/ 	.byte	0x04, 0x12
        /*0296*/ 	.short	(.L_122 - .L_121)
	.align		4
.L_121:
        /*0298*/ 	.word	index@(_ZN5flash16flash_fwd_kernelI23Flash_fwd_kernel_traitsILi32ELi128ELi128ELi4ELb0ELb0EN7cutlass10bfloat16_tE19Flash_kernel_traitsILi32ELi128ELi128ELi4ES3_EELb0ELb0ELb0ELb1ELb0ELb0ELb0ELb0EEEvNS_16Flash_fwd_paramsE)
        /*029c*/ 	.word	0x00000078


	//----- nvinfo : EIATTR_MIN_STACK_SIZE
	.align		4
.L_122:
        /*02a0*/ 	.byte	0x04, 0x12
        /*02a2*/ 	.short	(.L_124 - .L_123)
	.align		4
.L_123:
        /*02a4*/ 	.word	index@(_ZN5flash16flash_fwd_kernelI23Flash_fwd_kernel_traitsILi32ELi128ELi128ELi4ELb0ELb0EN7cutlass10bfloat16_tE19Flash_kernel_traitsILi32ELi128ELi128ELi4ES3_EELb0ELb0ELb1ELb0ELb0ELb1ELb0ELb0EEEvNS_16Flash_fwd_paramsE)
        /*02a8*/ 	.word	0x000000c8


	//----- nvinfo : EIATTR_MIN_STACK_SIZE
	.align		4
.L_124:
        /*02ac*/ 	.byte	0x04, 0x12
        /*02ae*/ 	.short	(.L_126 - .L_125)
	.align		4
.L_125:
        /*02b0*/ 	.word	index@(_ZN5flash16flash_fwd_kernelI23Flash_fwd_kernel_traitsILi32ELi128ELi128ELi4ELb0ELb0EN7cutlass10bfloat16_tE19Flash_kernel_traitsILi32ELi128ELi128ELi4ES3_EELb0ELb0ELb1ELb0ELb0ELb0ELb0ELb0EEEvNS_16Flash_fwd_paramsE)
        /*02b4*/ 	.word	0x00000050


	//----- nvinfo : EIATTR_MIN_STACK_SIZE
	.align		4
.L_126:
        /*02b8*/ 	.byte	0x04, 0x12
        /*02ba*/ 	.short	(.L_128 - .L_127)
	.align		4
.L_127:
        /*02bc*/ 	.word	index@(_ZN5flash16flash_fwd_kernelI23Flash_fwd_kernel_traitsILi32ELi128ELi128ELi4ELb0ELb0EN7cutlass10bfloat16_tE19Flash_kernel_traitsILi32ELi128ELi128ELi4ES3_EELb0ELb0ELb1ELb1ELb0ELb0ELb0ELb0EEEvNS_16Flash_fwd_paramsE)
        /*02c0*/ 	.word	0x00000050


	//----- nvinfo : EIATTR_MIN_STACK_SIZE
	.align		4
.L_128:
        /*02c4*/ 	.byte	0x04, 0x12
        /*02c6*/ 	.short	(.L_130 - .L_129)
	.align		4
.L_129:
        /*02c8*/ 	.word	index@(_ZN5flash16flash_fwd_kernelI23Flash_fwd_kernel_traitsILi32ELi128ELi128ELi4ELb0ELb0EN7cutlass10bfloat16_tE19Flash_kernel_traitsILi32ELi128ELi128ELi4ES3_EELb1ELb0ELb0ELb0ELb0ELb1ELb0ELb0EEEvNS_16Flash_fwd_paramsE)
        /*02cc*/ 	.word	0x00000088


	//----- nvinfo : EIATTR_MIN_STACK_SIZE
	.align		4
.L_130:
        /*02d0*/ 	.byte	0x04, 0x12
        /*02d2*/ 	.short	(.L_132 - .L_131)
	.align		4
.L_131:
        /*02d4*/ 	.word	index@(_ZN5flash16flash_fwd_kernelI23Flash_fwd_kernel_traitsILi32ELi128ELi128ELi4ELb0ELb0EN7cutlass10bfloat16_tE19Flash_kernel_traitsILi32ELi128ELi128ELi4ES3_EELb0ELb0ELb0ELb0ELb0ELb1ELb1ELb0EEEvNS_16Flash_fwd_paramsE)
        /*02d8*/ 	.word	0x00000060


	//----- nvinfo : EIATTR_MIN_STACK_SIZE
	.align		4
.L_132:
        /*02dc*/ 	.byte	0x04, 0x12
        /*02de*/ 	.short	(.L_134 - .L_133)
	.align		4
.L_133:
        /*02e0*/ 	.word	index@(_ZN5flash16flash_fwd_kernelI23Flash_fwd_kernel_traitsILi32ELi128ELi128ELi4ELb0ELb0EN7cutlass10bfloat16_tE19Flash_kernel_traitsILi32ELi128ELi128ELi4ES3_EELb1ELb0ELb0ELb0ELb0ELb0ELb0ELb0EEEvNS_16Flash_fwd_paramsE)
        /*02e4*/ 	.word	0x000000a8


	//----- nvinfo : EIATTR_MIN_STACK_SIZE
	.align		4
.L_134:
        /*02e8*/ 	.byte	0x04, 0x12
        /*02ea*/ 	.short	(.L_136 - .L_135)
	.align		4
.L_135:
        /*02ec*/ 	.word	index@(_ZN5flash16flash_fwd_kernelI23Flash_fwd_kernel_traitsILi32ELi128ELi128ELi4ELb0ELb0EN7cutlass10bfloat16_tE19Flash_kernel_traitsILi32ELi128ELi128ELi4ES3_EELb1ELb0ELb1ELb0ELb0ELb0ELb0ELb0EEEvNS_16Flash_fwd_paramsE)
        /*02f0*/ 	.word	0x000000d8


	//----- nvinfo : EIATTR_MIN_STACK_SIZE
	.align		4
.L_136:
        /*02f4*/ 	.byte	0x04, 0x12
        /*02f6*/ 	.short	(.L_138 - .L_137)
	.align		4
.L_137:
        /*02f8*/ 	.word	index@(_ZN5flash16flash_fwd_kernelI23Flash_fwd_kernel_traitsILi32ELi128ELi128ELi4ELb0ELb0EN7cutlass10bfloat16_tE19Flash_kernel_traitsILi32ELi128ELi128ELi4ES3_EELb1ELb0ELb0ELb0ELb1ELb1ELb0ELb0EEEvNS_16Flash_fwd_paramsE)
        /*02fc*/ 	.word	0x00000090


	//----- nvinfo : EIATTR_MIN_STACK_SIZE
	.align		4
.L_138:
        /*0300*/ 	.byte	0x04, 0x12
        /*0302*/ 	.short	(.L_140 - .L_139)
	.align		4
.L_139:
        /*0304*/ 	.word	index@(_ZN5flash16flash_fwd_kernelI23Flash_fwd_kernel_traitsILi32ELi128ELi128ELi4ELb0ELb0EN7cutlass10bfloat16_tE19Flash_kernel_traitsILi32ELi128ELi128ELi4ES3_EELb0ELb0ELb0ELb0ELb1ELb1ELb1ELb0EEEvNS_16Flash_fwd_paramsE)
        /*0308*/ 	.word	0x00000038


	//----- nvinfo : EIATTR_MIN_STACK_SIZE
	.align		4
.L_140:
        /*030c*/ 	.byte	0x04, 0x12
        /*030e*/ 	.short	(.L_142 - .L_141)
	.align		4
.L_141:
        /*0310*/ 	.word	index@(_ZN5flash16flash_fwd_kernelI23Flash_fwd_kernel_traitsILi32ELi128ELi128ELi4ELb0ELb0EN7cutlass10bfloat16_tE19Flash_kernel_traitsILi32ELi128ELi128ELi4ES3_EELb1ELb0ELb0ELb1ELb0ELb0ELb0ELb0EEEvNS_16Flash_fwd_paramsE)
        /*0314*/ 	.word	0x000000e0


	//----- nvinfo : EIATTR_MIN_STACK_SIZE
	.align		4
.L_142:
        /*0318*/ 	.byte	0x04, 0x12
        /*031a*/ 	.short	(.L_144 - .L_143)
	.align		4
.L_143:
        /*031c*/ 	.word	index@(_ZN5flash16flash_fwd_kernelI23Flash_fwd_kernel_traitsILi32ELi128ELi128ELi4ELb0ELb0EN7cutlass10bfloat16_tE19Flash_kernel_traitsILi32ELi128ELi128ELi4ES3_EELb1ELb0ELb0ELb0ELb0ELb0ELb0ELb1EEEvNS_16Flash_fwd_paramsE)
        /*0320*/ 	.word	0x00000470


	//----- nvinfo : EIATTR_MIN_STACK_SIZE
	.align		4
.L_144:
        /*0324*/ 	.byte	0x04, 0x12
        /*0326*/ 	.short	(.L_146 - .L_145)
	.align		4
.L_145:
        /*0328*/ 	.word	index@(_ZN5flash16flash_fwd_kernelI23Flash_fwd_kernel_traitsILi32ELi128ELi128ELi4ELb0ELb0EN7cutlass10bfloat16_tE19Flash_kernel_traitsILi32ELi128ELi128ELi4ES3_EELb0ELb0ELb0ELb0ELb0ELb0ELb1ELb0EEEvNS_16Flash_fwd_paramsE)
        /*032c*/ 	.word	0x00000088


	//----- nvinfo : EIATTR_MIN_STACK_SIZE
	.align		4
.L_146:
        /*0330*/ 	.byte	0x04, 0x12
        /*0332*/ 	.short	(.L_148 - .L_147)
	.align		4
.L_147:
        /*0334*/ 	.word	index@(_ZN5flash16flash_fwd_kernelI23Flash_fwd_kernel_traitsILi32ELi128ELi128ELi4ELb0ELb0EN7cutlass10bfloat16_tE19Flash_kernel_traitsILi32ELi128ELi128ELi4ES3_EELb1ELb0ELb0ELb1ELb0ELb0ELb0ELb1EEEvNS_16Flash_fwd_paramsE)
        /*0338*/ 	.word	0x00000470


	//----- nvinfo : EIATTR_MIN_STACK_SIZE
	.align		4
.L_148:
        /*033c*/ 	.byte	0x04, 0x12
        /*033e*/ 	.short	(.L_150 - .L_149)
	.align		4
.L_149:
        /*0340*/ 	.word	index@(_ZN5flash16flash_fwd_kernelI23Flash_fwd_kernel_traitsILi32ELi128ELi128ELi4ELb0ELb0EN7cutlass10bfloat16_tE19Flash_kernel_traitsILi32ELi128ELi128ELi4ES3_EELb0ELb0ELb0ELb1ELb0ELb0ELb1ELb0EEEvNS_16Flash_fwd_paramsE)
        /*0344*/ 	.word	0x00000098


	//----- nvinfo : EIATTR_MIN_STACK_SIZE
	.align		4
.L_150:
        /*0348*/ 	.byte	0x04, 0x12
        /*034a*/ 	.short	(.L_152 - .L_151)
	.align		4
.L_151:
        /*034c*/ 	.word	index@(_ZN5flash16flash_fwd_kernelI23Flash_fwd_kernel_traitsILi32ELi128ELi128ELi4ELb0ELb0EN7cutlass10bfloat16_tE19Flash_kernel_traitsILi32ELi128ELi128ELi4ES3_EELb1ELb0ELb1ELb0ELb0ELb1ELb0ELb0EEEvNS_16Flash_fwd_paramsE)
        /*0350*/ 	.word	0x000000b0


	//----- nvinfo : EIATTR_MIN_STACK_SIZE
	.align		4
.L_152:
        /*0354*/ 	.byte	0x04, 0x12
        /*0356*/ 	.short	(.L_154 - .L_153)
	.align		4
.L_153:
        /*0358*/ 	.word	index@(_ZN5flash16flash_fwd_kernelI23Flash_fwd_kernel_traitsILi32ELi128ELi128ELi4ELb0ELb0EN7cutlass10bfloat16_tE19Flash_kernel_traitsILi32ELi128ELi128ELi4ES3_EELb0ELb0ELb1ELb0ELb0ELb1ELb1ELb0EEEvNS_16Flash_fwd_paramsE)
        /*035c*/ 	.word	0x00000058


	//----- nvinfo : EIATTR_MIN_STACK_SIZE
	.align		4
.L_154:
        /*0360*/ 	.byte	0x04, 0x12
        /*0362*/ 	.short	(.L_156 - .L_155)
	.align		4
.L_155:
        /*0364*/ 	.word	index@(_ZN5flash16flash_fwd_kernelI23Flash_fwd_kernel_traitsILi32ELi128ELi128ELi4ELb0ELb0EN7cutlass10bfloat16_tE19Flash_kernel_traitsILi32ELi128ELi128ELi4ES3_EELb1ELb0ELb1ELb1ELb0ELb0ELb0ELb0EEEvNS_16Flash_fwd_paramsE)
        /*0368*/ 	.word	0x00000108


	//----- nvinfo : EIATTR_MIN_STACK_SIZE
	.align		4
.L_156:
        /*036c*/ 	.byte	0x04, 0x12
        /*036e*/ 	.short	(.L_158 - .L_157)
	.align		4
.L_157:
        /*0370*/ 	.word	index@(_ZN5flash16flash_fwd_kernelI23Flash_fwd_kernel_traitsILi32ELi128ELi128ELi4ELb0ELb0EN7cutlass10bfloat16_tE19Flash_kernel_traitsILi32ELi128ELi128ELi4ES3_EELb1ELb0ELb1ELb0ELb0ELb0ELb0ELb1EEEvNS_16Flash_fwd_paramsE)
        /*0374*/ 	.word	0x00000518


	//----- nvinfo : EIATTR_MIN_STACK_SIZE
	.align		4
.L_158:
        /*0378*/ 	.byte	0x04, 0x12
        /*037a*/ 	.short	(.L_160 - .L_159)
	.align		4
.L_159:
        /*037c*/ 	.word	index@(_ZN5flash16flash_fwd_kernelI23Flash_fwd_kernel_traitsILi32ELi128ELi128ELi4ELb0ELb0EN7cutlass10bfloat16_tE19Flash_kernel_traitsILi32ELi128ELi128ELi4ES3_EELb0ELb0ELb1ELb0ELb0ELb0ELb1ELb0EEEvNS_16Flash_fwd_paramsE)
        /*0380*/ 	.word	0x00000050


	//----- nvinfo : EIATTR_MIN_STACK_SIZE
	.align		4
.L_160:
        /*0384*/ 	.byte	0x04, 0x12
        /*0386*/ 	.short	(.L_162 - .L_161)
	.align		4
.L_161:
        /*0388*/ 	.word	index@(_ZN5flash16flash_fwd_kernelI23Flash_fwd_kernel_traitsILi32ELi128ELi128ELi4ELb0ELb0EN7cutlass10bfloat16_tE19Flash_kernel_traitsILi32ELi128ELi128ELi4ES3_EELb1ELb0ELb1ELb1ELb0ELb0ELb0ELb1EEEvNS_16Flash_fwd_paramsE)
        /*038c*/ 	.word	0x00000510


	//----- nvinfo : EIATTR_MIN_STACK_SIZE
	.align		4
.L_162:
        /*0390*/ 	.byte	0x04, 0x12
        /*0392*/ 	.short	(.L_164 - .L_163)
	.align		4
.L_163:
        /*0394*/ 	.word	index@(_ZN5flash16flash_fwd_kernelI23Flash_fwd_kernel_traitsILi32ELi128ELi128ELi4ELb0ELb0EN7cutlass10bfloat16_tE19Flash_kernel_traitsILi32ELi128ELi128ELi4ES3_EELb0ELb0ELb1ELb1ELb0ELb0ELb1ELb0EEEvNS_16Flash_fwd_paramsE)
        /*0398*/ 	.word	0x00000078
.L_164:


//--------------------- .nv.compat                --------------------------
	.section	.nv.compat,"",@"SHT_CUDA_COMPAT_INFO"
	.align	4
        /*0000*/ 	.byte	0x02, 0x09, 0x01, 0x00, 0x02, 0x02, 0x01, 0x00, 0x02, 0x05, 0x05, 0x00, 0x03, 0x07, 0x01, 0x01
        /*0010*/ 	.byte	0x02, 0x03, 0x00, 0x00, 0x02, 0x06, 0x01, 0x00, 0x04, 0x0b, 0x08, 0x00, 0x00, 0x00, 0x00, 0x00
        /*0020*/ 	.byte	0x00, 0x00, 0x00, 0x00


//--------------------- .nv.info._ZN5flash16flash_fwd_kernelI23Flash_fwd_kernel_traitsILi32ELi128ELi128ELi4ELb0ELb0EN7cutlass10bfloat16_tE19Flash_kernel_traitsILi32ELi128ELi128ELi4ES3_EELb0ELb0ELb0ELb0ELb0ELb1ELb0ELb0EEEvNS_16Flash_fwd_paramsE --------------------------
	.section	.nv.info._ZN5flash16flash_fwd_kernelI23Flash_fwd_kernel_traitsILi32ELi128ELi128ELi4ELb0ELb0EN7cutlass10bfloat16_tE19Flash_kernel_traitsILi32ELi128ELi128ELi4ES3_EELb0ELb0ELb0ELb0ELb0ELb1ELb0ELb0EEEvNS_16Flash_fwd_paramsE,"",@"SHT_CUDA_INFO"
	.sectionflags	@""
	.align	4


	//----- nvinfo : EIATTR_CUDA_API_VERSION
	.align		4
        /*0000*/ 	.byte	0x04, 0x37
        /*0002*/ 	.short	(.L_166 - .L_165)
.L_165:
        /*0004*/ 	.word	0x00000082


	//----- nvinfo : EIATTR_KPARAM_INFO
	.align		4
.L_166:
        /*0008*/ 	.byte	0x04, 0x17
        /*000a*/ 	.short	(.L_168 - .L_167)
.L_167:
        /*000c*/ 	.word	0x00000000
        /*0010*/ 	.short	0x0000
        /*0012*/ 	.short	0x0000
        /*0014*/ 	.byte	0x00, 0xf0, 0x41, 0x07


	//----- nvinfo : EIATTR_SPARSE_MMA_MASK
	.align		4
.L_168:
        /*0018*/ 	.byte	0x03, 0x50
        /*001a*/ 	.short	0x0000


	//----- nvinfo : EIATTR_MAXREG_COUNT
	.align		4
        /*001c*/ 	.byte	0x03, 0x1b
        /*001e*/ 	.short	0x00ff


	//----- nvinfo : EIATTR_NUM_BARRIERS
	.align		4
        /*0020*/ 	.byte	0x02, 0x4c
        /*0022*/ 	.byte	0x01
	.zero		1


	//----- nvinfo : EIATTR_ANNOTATIONS
	.align		4
        /*0024*/ 	.byte	0x04, 0x55
        /*0026*/ 	.short	(.L_170 - .L_169)


	//   ....[0]....
.L_169:
        /*0028*/ 	.word	0x00000001
        /*002c*/ 	.byte	0x10, 0x05, 0x00, 0x00, 0x01, 0x00, 0x00, 0x00, 0x90, 0x05, 0x00, 0x00, 0x01, 0x00, 0x00, 0x00
        /* <DEDUP_REMOVED lines=8> */
        /*00bc*/ 	.byte	0xe0, 0xa3, 0x00, 0x00


	//----- nvinfo : EIATTR_MERCURY_ISA_VERSION
	.align		4
.L_170:
        /*00c0*/ 	.byte	0x03, 0x5f
        /*00c2*/ 	.short	0x0101


	//----- nvinfo : EIATTR_COOP_GROUP_MASK_REGIDS
	.align		4
        /*00c4*/ 	.byte	0x04, 0x29
        /*00c6*/ 	.short	(.L_172 - .L_171)


	//   ....[0]....
.L_171:
        /*00c8*/ 	.word	0xffffffff


	//   ....[1]....
        /*00cc*/ 	.word	0xffffffff


	//   ....[2]....
        /*00d0*/ 	.word	0xffffffff


	//   ....[3]....
        /*00d4*/ 	.word	0xffffffff


	//   ....[4]....
        /*00d8*/ 	.word	0xffffffff


	//   ....[5]....
        /*00dc*/ 	.word	0xffffffff


	//   ....[6]....
        /*00e0*/ 	.word	0xffffffff


	//   ....[7]....
        /*00e4*/ 	.word	0xffffffff


	//   ....[8]....
        /*00e8*/ 	.word	0xffffffff


	//   ....[9]....
        /*00ec*/ 	.word	0xffffffff


	//   ....[10]....
        /*00f0*/ 	.word	0xffffffff


	//   ....[11]....
        /*00f4*/ 	.word	0xffffffff


	//   ....[12]....
        /*00f8*/ 	.word	0xffffffff


	//   ....[13]....
        /*00fc*/ 	.word	0xffffffff


	//   ....[14]....
        /*0100*/ 	.word	0xffffffff


	//   ....[15]....
        /*0104*/ 	.word	0xffffffff


	//   ....[16]....
        /*0108*/ 	.word	0xffffffff


	//   ....[17]....
        /*010c*/ 	.word	0xffffffff


	//   ....[18]....
        /*0110*/ 	.word	0xffffffff


	//   ....[19]....
        /*0114*/ 	.word	0xffffffff


	//   ....[20]....
        /*0118*/ 	.word	0xffffffff


	//   ....[21]....
        /*011c*/ 	.word	0xffffffff


	//   ....[22]....
        /*0120*/ 	.word	0xffffffff


	//   ....[23]....
        /*0124*/ 	.word	0xffffffff


	//----- nvinfo : EIATTR_COOP_GROUP_INSTR_OFFSETS
	.align		4
.L_172:
        /*0128*/ 	.byte	0x04, 0x28
        /*012a*/ 	.short	(.L_174 - .L_173)


	//   ....[0]....
.L_173:
        /*012c*/ 	.word	0x00003050


	//   ....[1]....
        /*0130*/ 	.word	0x00003110


	//   ....[2]....
        /*0134*/ 	.word	0x00003350


	//   ....[3]....
        /*0138*/ 	.word	0x00003370


	//   ....[4]....
        /*013c*/ 	.word	0x00003eb0


	//   ....[5]....
        /*0140*/ 	.word	0x00003f30


	//   ....[6]....
        /*0144*/ 	.word	0x00004080


	//   ....[7]....
        /*0148*/ 	.word	0x00004110


	//   ....[8]....
        /*014c*/ 	.word	0x00006cd0


	//   ....[9]....
        /*0150*/ 	.word	0x00006d10


	//   ....[10]....
        /*0154*/ 	.word	0x00006d80


	//   ....[11]....
        /*0158*/ 	.word	0x00006d90


	//   ....[12]....
        /*015c*/ 	.word	0x00006de0


	//   ....[13]....
        /*0160*/ 	.word	0x00006df0


	//   ....[14]....
        /*0164*/ 	.word	0x00006e00


	//   ....[15]....
        /*0168*/ 	.word	0x00006e10


	//   ....[16]....
        /*016c*/ 	.word	0x00009390


	//   ....[17]....
        /*0170*/ 	.word	0x000093a0


	//   ....[18]....
        /*0174*/ 	.word	0x000093b0


	//   ....[19]....
        /*0178*/ 	.word	0x000093d0


	//   ....[20]....
        /*017c*/ 	.word	0x00009410


	//   ....[21]....
        /*0180*/ 	.word	0x00009450


	//   ....[22]....
        /*0184*/ 	.word	0x000094e0


	//   ....[23]....
        /*0188*/ 	.word	0x000095e0


	//----- nvinfo : EIATTR_EXIT_INSTR_OFFSETS
	.align		4
.L_174:
        /*018c*/ 	.byte	0x04, 0x1c
        /*018e*/ 	.short	(.L_176 - .L_175)


	//   ....[0]....
.L_175:
        /*0190*/ 	.word	0x00000380


	//   ....[1]....
        /*0194*/ 	.word	0x0000a790


	//   ....[2]....
        /*0198*/ 	.word	0x0000a870


	//   ....[3]....
        /*019c*/ 	.word	0x0000b300


	//   ....[4]....
        /*01a0*/ 	.word	0x0000b390


	//----- nvinfo : EIATTR_CRS_STACK_SIZE
	.align		4
.L_176:
        /*01a4*/ 	.byte	0x04, 0x1e
        /*01a6*/ 	.short	(.L_178 - .L_177)
.L_177:
        /*01a8*/ 	.word	0x00000000


	//----- nvinfo : EIATTR_CBANK_PARAM_SIZE
	.align		4
.L_178:
        /*01ac*/ 	.byte	0x03, 0x19
        /*01ae*/ 	.short	0x01d0


	//----- nvinfo : EIATTR_PARAM_CBANK
	.align		4
        /*01b0*/ 	.byte	0x04, 0x0a
        /*01b2*/ 	.short	(.L_180 - .L_179)
	.align		4
.L_179:
        /*01b4*/ 	.word	index@(.nv.constant0._ZN5flash16flash_fwd_kernelI23Flash_fwd_kernel_traitsILi32ELi128ELi128ELi4ELb0ELb0EN7cutlass10bfloat16_tE19Flash_kernel_traitsILi32ELi128ELi128ELi4ES3_EELb0ELb0ELb0ELb0ELb0ELb1ELb0ELb0EEEvNS_16Flash_fwd_paramsE)
        /*01b8*/ 	.short	0x0210
        /*01ba*/ 	.short	0x01d0


	//----- nvinfo : EIATTR_SW_WAR
	.align		4
.L_180:
        /*01bc*/ 	.byte	0x04, 0x36
        /*01be*/ 	.short	(.L_182 - .L_181)
.L_181:
        /*01c0*/ 	.word	0x00000008
.L_182:


//--------------------- .nv.info._ZN5flash16flash_fwd_kernelI23Flash_fwd_kernel_traitsILi32ELi128ELi128ELi4ELb0ELb0EN7cutlass10bfloat16_tE19Flash_kernel_traitsILi32ELi128ELi128ELi4ES3_EELb0ELb0ELb0ELb0ELb1ELb1ELb0ELb0EEEvNS_16Flash_fwd_paramsE --------------------------
	.section	.nv.info._ZN5flash16flash_fwd_kernelI23Flash_fwd_kernel_traitsILi32ELi128ELi128ELi4ELb0ELb0EN7cutlass10bfloat16_tE19Flash_kernel_traitsILi32ELi128ELi128ELi4ES3_EELb0ELb0ELb0ELb0ELb1ELb1ELb0ELb0EEEvNS_16Flash_fwd_paramsE,"",@"SHT_CUDA_INFO"
	.sectionflags	@""
	.align	4


	//----- nvinfo : EIATTR_CUDA_API_VERSION
	.align		4
        /*0000*/ 	.byte	0x04, 0x37
        /*0002*/ 	.short	(.L_184 - .L_183)
.L_183:
        /*0004*/ 	.word	0x00000082


	//----- nvinfo : EIATTR_KPARAM_INFO
	.align		4
.L_184:
        /*0008*/ 	.byte	0x04, 0x17
        /*000a*/ 	.short	(.L_186 - .L_185)
.L_185:
        /*000c*/ 	.word	0x00000000
        /*0010*/ 	.short	0x0000
        /*0012*/ 	.short	0x0000
        /*0014*/ 	.byte	0x00, 0xf0, 0x41, 0x07


	//----- nvinfo : EIATTR_SPARSE_MMA_MASK
	.align		4
.L_186:
        /*0018*/ 	.byte	0x03, 0x50
        /*001a*/ 	.short	0x0000


	//----- nvinfo : EIATTR_MAXREG_COUNT
	.align		4
        /*001c*/ 	.byte	0x03, 0x1b
        /*001e*/ 	.short	0x00ff


	//----- nvinfo : EIATTR_NUM_BARRIERS
	.align		4
        /*0020*/ 	.byte	0x02, 0x4c
        /*0022*/ 	.byte	0x01
	.zero		1


	//----- nvinfo : EIATTR_ANNOTATIONS
	.align		4
        /*0024*/ 	.byte	0x04, 0x55
        /*0026*/ 	.short	(.L_188 - .L_187)


	//   ....[0]....
.L_187:
        /*0028*/ 	.word	0x00000001
        /*002c*/ 	.byte	0x50, 0x0b, 0x00, 0x00, 0x01, 0x00, 0x00, 0x00, 0x30, 0x43, 0x00, 0x00


	//----- nvinfo : EIATTR_MERCURY_ISA_VERSION
	.align		4
.L_188:
        /*0038*/ 	.byte	0x03, 0x5f
        /*003a*/ 	.short	0x0101


	//----- nvinfo : EIATTR_COOP_GROUP_MASK_REGIDS
	.align		4
        /*003c*/ 	.byte	0x04, 0x29
        /*003e*/ 	.short	(.L_190 - .L_189)


	//   ....[0]....
.L_189:
        /*0040*/ 	.word	0xffffffff


	//   ....[1]....
        /*0044*/ 	.word	0xffffffff


	//   ....[2]....
        /*0048*/ 	.word	0xffffffff


	//   ....[3]....
        /*004c*/ 	.word	0xffffffff


	//   ....[4]....
        /*0050*/ 	.word	0xffffffff


	//   ....[5]....
        /*0054*/ 	.word	0xffffffff


	//   ....[6]....
        /*0058*/ 	.word	0xffffffff


	//   ....[7]....
        /*005c*/ 	.word	0xffffffff


	//   ....[8]....
        /*0060*/ 	.word	0xffffffff


	//   ....[9]....
        /*0064*/ 	.word	0xffffffff


	//   ....[10]....
        /*0068*/ 	.word	0xffffffff


	//   ....[11]....
        /*006c*/ 	.word	0xffffffff


	//   ....[12]....
        /*0070*/ 	.word	0xffffffff


	//   ....[13]....
        /*0074*/ 	.word	0xffffffff


	//   ....[14]....
        /*0078*/ 	.word	0xffffffff


	//   ....[15]....
        /*007c*/ 	.word	0xffffffff


	//   ....[16]....
        /*0080*/ 	.word	0xffffffff


	//   ....[17]....
        /*0084*/ 	.word	0xffffffff


	//   ....[18]....
        /*0088*/ 	.word	0xffffffff


	//   ....[19]....
        /*008c*/ 	.word	0xffffffff


	//   ....[20]....
        /*0090*/ 	.word	0xffffffff


	//   ....[21]....
        /*0094*/ 	.word	0xffffffff


	//   ....[22]....
        /*0098*/ 	.word	0xffffffff


	//   ....[23]....
        /*009c*/ 	.word	0xffffffff


	//----- nvinfo : EIATTR_COOP_GROUP_INSTR_OFFSETS
	.align		4
.L_190:
        /*00a0*/ 	.byte	0x04, 0x28
        /*00a2*/ 	.short	(.L_192 - .L_191)


	//   ....[0]....
.L_191:
        /*00a4*/ 	.word	0x00001930


	//   ....[1]....
        /*00a8*/ 	.word	0x00001970


	//   ....[2]....
        /*00ac*/ 	.word	0x00001ce0


	//   ....[3]....
        /*00b0*/ 	.word	0x00001d30


	//   ....[4]....
        /*00b4*/ 	.word	0x00002450


	//   ....[5]....
        /*00b8*/ 	.word	0x000024d0


	//   ....[6]....
        /*00bc*/ 	.word	0x00002900


	//   ....[7]....
        /*00c0*/ 	.word	0x00002960


	//   ....[8]....
        /*00c4*/ 	.word	0x00005360


	//   ....[9]....
        /*00c8*/ 	.word	0x000053a0


	//   ....[10]....
        /*00cc*/ 	.word	0x00005410


	//   ....[11]....
        /*00d0*/ 	.word	0x00005420


	//   ....[12]....
        /*00d4*/ 	.word	0x00005470


	//   ....[13]....
        /*00d8*/ 	.word	0x00005480


	//   ....[14]....
        /*00dc*/ 	.word	0x00005490


	//   ....[15]....
        /*00e0*/ 	.word	0x000054a0


	//   ....[16]....
        /*00e4*/ 	.word	0x000079f0


	//   ....[17]....
        /*00e8*/ 	.word	0x00007a30


	//   ....[18]....
        /*00ec*/ 	.word	0x00007a60


	//   ....[19]....
        /*00f0*/ 	.word	0x00007a70


	//   ....[20]....
        /*00f4*/ 	.word	0x00007b00


	//   ....[21]....
        /*00f8*/ 	.word	0x00007b20


	//   ....[22]....
        /*00fc*/ 	.word	0x00007b40


	//   ....[23]....
        /*0100*/ 	.word	0x00007bb0


	//----- nvinfo : EIATTR_EXIT_INSTR_OFFSETS
	.align		4
.L_192:
        /*0104*/ 	.byte	0x04, 0x1c
        /*0106*/ 	.short	(.L_194 - .L_193)


	//   ....[0]....
.L_193:
        /*0108*/ 	.word	0x00000150


	//   ....[1]....
        /*010c*/ 	.word	0x00008ab0


	//----- nvinfo : EIATTR_CRS_STACK_SIZE
	.align		4
.L_194:
        /*0110*/ 	.byte	0x04, 0x1e
        /*0112*/ 	.short	(.L_196 - .L_195)
.L_195:
        /*0114*/ 	.word	0x00000000


	//----- nvinfo : EIATTR_CBANK_PARAM_SIZE
	.align		4
.L_196:
        /*0118*/ 	.byte	0x03, 0x19
        /*011a*/ 	.short	0x01d0


	//----- nvinfo : EIATTR_PARAM_CBANK
	.align		4
        /*011c*/ 	.byte	0x04, 0x0a
        /*011e*/ 	.short	(.L_198 - .L_197)
	.align		4
.L_197:
        /*0120*/ 	.word	index@(.nv.constant0._ZN5flash16flash_fwd_kernelI23Flash_fwd_kernel_traitsILi32ELi128ELi128ELi4ELb0ELb0EN7cutlass10bfloat16_tE19Flash_kernel_traitsILi32ELi128ELi128ELi4ES3_EELb0ELb0ELb0ELb0ELb1ELb1ELb0ELb0EEEvNS_16Flash_fwd_paramsE)
        /*0124*/ 	.short	0x0210
        /*0126*/ 	.short	0x01d0


	//----- nvinfo : EIATTR_SW_WAR
	.align		4
.L_198:
        /*0128*/ 	.byte	0x04, 0x36
        /*012a*/ 	.short	(.L_200 - .L_199)
.L_199:
        /*012c*/ 	.word	0x00000008
.L_200:


//--------------------- .nv.info._ZN5flash16flash_fwd_kernelI23Flash_fwd_kernel_traitsILi32ELi128ELi128ELi4ELb0ELb0EN7cutlass10bfloat16_tE19Flash_kernel_traitsILi32ELi128ELi128ELi4ES3_EELb0ELb0ELb0ELb0ELb0ELb0ELb0ELb0EEEvNS_16Flash_fwd_paramsE --------------------------
	.section	.nv.info._ZN5flash16flash_fwd_kernelI23Flash_fwd_kernel_traitsILi32ELi128ELi128ELi4ELb0ELb0EN7cutlass10bfloat16_tE19Flash_kernel_traitsILi32ELi128ELi128ELi4ES3_EELb0ELb0ELb0ELb0ELb0ELb0ELb0ELb0EEEvNS_16Flash_fwd_paramsE,"",@"SHT_CUDA_INFO"
	.sectionflags	@""
	.align	4


	//----- nvinfo : EIATTR_CUDA_API_VERSION
	.align		4
        /*0000*/ 	.byte	0x04, 0x37
        /*0002*/ 	.short	(.L_202 - .L_201)
.L_201:
        /*0004*/ 	.word	0x00000082


	//----- nvinfo : EIATTR_KPARAM_INFO
	.align		4
.L_202:
        /*0008*/ 	.byte	0x04, 0x17
        /*000a*/ 	.short	(.L_204 - .L_203)
.L_203:
        /*000c*/ 	.word	0x00000000
        /*0010*/ 	.short	0x0000
        /*0012*/ 	.short	0x0000
        /*0014*/ 	.byte	0x00, 0xf0, 0x41, 0x07


	//----- nvinfo : EIATTR_SPARSE_MMA_MASK
	.align		4
.L_204:
        /*0018*/ 	.byte	0x03, 0x50
        /*001a*/ 	.short	0x0000


	//----- nvinfo : EIATTR_MAXREG_COUNT
	.align		4
        /*001c*/ 	.byte	0x03, 0x1b
        /*001e*/ 	.short	0x00ff


	//----- nvinfo : EIATTR_NUM_BARRIERS
	.align		4
        /*0020*/ 	.byte	0x02, 0x4c
        /*0022*/ 	.byte	0x01
	.zero		1


	//----- nvinfo : EIATTR_ANNOTATIONS
	.align		4
        /*0024*/ 	.byte	0x04, 0x55
        /*0026*/ 	.short	(.L_206 - .L_205)


	//   ....[0]....
.L_205:
        /* <DEDUP_REMOVED lines=23> */


	//----- nvinfo : EIATTR_MERCURY_ISA_VERSION
	.align		4
.L_206:
        /*0180*/ 	.byte	0x03, 0x5f
        /*0182*/ 	.short	0x0101


	//----- nvinfo : EIATTR_COOP_GROUP_MASK_REGIDS
	.align		4
        /*0184*/ 	.byte	0x04, 0x29
        /*0186*/ 	.short	(.L_208 - .L_207)


	//   ....[0]....
.L_207:
        /*0188*/ 	.word	0xffffffff


	//   ....[1]....
        /*018c*/ 	.word	0xffffffff


	//   ....[2]....
        /*0190*/ 	.word	0xffffffff


	//   ....[3]....
        /*0194*/ 	.word	0xffffffff


	//   ....[4]....
        /*0198*/ 	.word	0xffffffff


	//   ....[5]....
        /*019c*/ 	.word	0xffffffff


	//   ....[6]....
        /*01a0*/ 	.word	0xffffffff


	//   ....[7]....
        /*01a4*/ 	.word	0xffffffff


	//   ....[8]....
        /*01a8*/ 	.word	0xffffffff


	//   ....[9]....
        /*01ac*/ 	.word	0xffffffff


	//   ....[10]....
        /*01b0*/ 	.word	0xffffffff


	//   ....[11]....
        /*01b4*/ 	.word	0xffffffff


	//   ....[12]....
        /*01b8*/ 	.word	0xffffffff


	//   ....[13]....
        /*01bc*/ 	.word	0xffffffff


	//   ....[14]....
        /*01c0*/ 	.word	0xffffffff


	//   ....[15]....
        /*01c4*/ 	.word	0xffffffff


	//   ....[16]....
        /*01c8*/ 	.word	0xffffffff


	//   ....[17]....
        /*01cc*/ 	.word	0xffffffff


	//   ....[18]....
        /*01d0*/ 	.word	0xffffffff


	//   ....[19]....
        /*01d4*/ 	.word	0xffffffff


	//   ....[20]....
        /*01d8*/ 	.word	0xffffffff


	//   ....[21]....
        /*01dc*/ 	.word	0xffffffff


	//   ....[22]....
        /*01e0*/ 	.word	0xffffffff


	//   ....[23]....
        /*01e4*/ 	.word	0xffffffff


	//----- nvinfo : EIATTR_COOP_GROUP_INSTR_OFFSETS
	.align		4
.L_208:
        /*01e8*/ 	.byte	0x04, 0x28
        /*01ea*/ 	.short	(.L_210 - .L_209)


	//   ....[0]....
.L_209:
        /*01ec*/ 	.word	0x00003b60


	//   ....[1]....
        /*01f0*/ 	.word	0x00003b80


	//   ....[2]....
        /*01f4*/ 	.word	0x00003bd0


	//   ....[3]....
        /*01f8*/ 	.word	0x00003be0


	//   ....[4]....
        /*01fc*/ 	.word	0x000046d0


	//   ....[5]....
        /*0200*/ 	.word	0x00004740


	//   ....[6]....
        /*0204*/ 	.word	0x00004870


	//   ....[7]....
        /*0208*/ 	.word	0x00004900


	//   ....[8]....
        /*020c*/ 	.word	0x00007810


	//   ....[9]....
        /*0210*/ 	.word	0x00007840


	//   ....[10]....
        /*0214*/ 	.word	0x000078b0


	//   ....[11]....
        /*0218*/ 	.word	0x000078c0


	//   ....[12]....
        /*021c*/ 	.word	0x00007910


	//   ....[13]....
        /*0220*/ 	.word	0x00007920


	//   ....[14]....
        /*0224*/ 	.word	0x00007930


	//   ....[15]....
        /*0228*/ 	.word	0x00007940


	//   ....[16]....
        /*022c*/ 	.word	0x00009ed0


	//   ....[17]....
        /*0230*/ 	.word	0x00009ee0


	//   ....[18]....
        /*0234*/ 	.word	0x00009ef0


	//   ....[19]....
        /*0238*/ 	.word	0x00009f00


	//   ....[20]....
        /*023c*/ 	.word	0x00009f40


	//   ....[21]....
        /*0240*/ 	.word	0x00009f80


	//   ....[22]....
        /*0244*/ 	.word	0x0000a010


	//   ....[23]....
        /*0248*/ 	.word	0x0000a100


	//----- nvinfo : EIATTR_EXIT_INSTR_OFFSETS
	.align		4
.L_210:
        /*024c*/ 	.byte	0x04, 0x1c
        /*024e*/ 	.short	(.L_212 - .L_211)


	//   ....[0]....
.L_211:
        /*0250*/ 	.word	0x00000390


	//   ....[1]....
        /*0254*/ 	.word	0x0000b2b0


	//   ....[2]....
        /*0258*/ 	.word	0x0000b390


	//   ....[3]....
        /*025c*/ 	.word	0x0000be90


	//   ....[4]....
        /*0260*/ 	.word	0x0000bf20


	//----- nvinfo : EIATTR_CRS_STACK_SIZE
	.align		4
.L_212:
        /*0264*/ 	.byte	0x04, 0x1e
        /*0266*/ 	.short	(.L_214 - .L_213)
.L_213:
        /*0268*/ 	.word	0x00000000


	//----- nvinfo : EIATTR_CBANK_PARAM_SIZE
	.align		4
.L_214:
        /*026c*/ 	.byte	0x03, 0x19
        /*026e*/ 	.short	0x01d0


	//----- nvinfo : EIATTR_PARAM_CBANK
	.align		4
        /*0270*/ 	.byte	0x04, 0x0a
        /*0272*/ 	.short	(.L_216 - .L_215)
	.align		4
.L_215:
        /*0274*/ 	.word	index@(.nv.constant0._ZN5flash16flash_fwd_kernelI23Flash_fwd_kernel_traitsILi32ELi128ELi128ELi4ELb0ELb0EN7cutlass10bfloat16_tE19Flash_kernel_traitsILi32ELi128ELi128ELi4ES3_EELb0ELb0ELb0ELb0ELb0ELb0ELb0ELb0EEEvNS_16Flash_fwd_paramsE)
        /*0278*/ 	.short	0x0210
        /*027a*/ 	.short	0x01d0


	//----- nvinfo : EIATTR_SW_WAR
	.align		4
.L_216:
        /*027c*/ 	.byte	0x04, 0x36
        /*027e*/ 	.short	(.L_218 - .L_217)
.L_217:
        /*0280*/ 	.word	0x00000008
.L_218:


//--------------------- .nv.info._ZN5flash16flash_fwd_kernelI23Flash_fwd_kernel_traitsILi32ELi128ELi128ELi4ELb0ELb0EN7cutlass10bfloat16_tE19Flash_kernel_traitsILi32ELi128ELi128ELi4ES3_EELb0ELb0ELb0ELb1ELb0ELb0ELb0ELb0EEEvNS_16Flash_fwd_paramsE --------------------------
	.section	.nv.info._ZN5flash16flash_fwd_kernelI23Flash_fwd_kernel_traitsILi32ELi128ELi128ELi4ELb0ELb0EN7cutlass10bfloat16_tE19Flash_kernel_traitsILi32ELi128ELi128ELi4ES3_EELb0ELb0ELb0ELb1ELb0ELb0ELb0ELb0EEEvNS_16Flash_fwd_paramsE,"",@"SHT_CUDA_INFO"
	.sectionflags	@""
	.align	4


	//----- nvinfo : EIATTR_CUDA_API_VERSION
	.align		4
        /*0000*/ 	.byte	0x04, 0x37
        /*0002*/ 	.short	(.L_220 - .L_219)
.L_219:
        /*0004*/ 	.word	0x00000082


	//----- nvinfo : EIATTR_KPARAM_INFO
	.align		4
.L_220:
        /*0008*/ 	.byte	0x04, 0x17
        /*000a*/ 	.short	(.L_222 - .L_221)
.L_221:
        /*000c*/ 	.word	0x00000000
        /*0010*/ 	.short	0x0000
        /*0012*/ 	.short	0x0000
        /*0014*/ 	.byte	0x00, 0xf0, 0x41, 0x07


	//----- nvinfo : EIATTR_SPARSE_MMA_MASK
	.align		4
.L_222:
        /*0018*/ 	.byte	0x03, 0x50
        /*001a*/ 	.short	0x0000


	//----- nvinfo : EIATTR_MAXREG_COUNT
	.align		4
        /*001c*/ 	.byte	0x03, 0x1b
        /*001e*/ 	.short	0x00ff


	//----- nvinfo : EIATTR_NUM_BARRIERS
	.align		4
        /*0020*/ 	.byte	0x02, 0x4c
        /*0022*/ 	.byte	0x01
	.zero		1


	//----- nvinfo : EIATTR_ANNOTATIONS
	.align		4
        /*0024*/ 	.byte	0x04, 0x55
        /*0026*/ 	.short	(.L_224 - .L_223)


	//   ....[0]....
.L_223:
        /* <DEDUP_REMOVED lines=27> */


	//----- nvinfo : EIATTR_MERCURY_ISA_VERSION
	.align		4
.L_224:
        /*01c0*/ 	.byte	0x03, 0x5f
        /*01c2*/ 	.short	0x0101


	//----- nvinfo : EIATTR_COOP_GROUP_MASK_REGIDS
	.align		4
        /*01c4*/ 	.byte	0x04, 0x29
        /*01c6*/ 	.short	(.L_226 - .L_225)


	//   ....[0]....
.L_225:
        /*01c8*/ 	.word	0xffffffff


	//   ....[1]....
        /*01cc*/ 	.word	0xffffffff


	//   ....[2]....
        /*01d0*/ 	.word	0xffffffff


	//   ....[3]....
        /*01d4*/ 	.word	0xffffffff


	//   ....[4]....
        /*01d8*/ 	.word	0xffffffff


	//   ....[5]....
        /*01dc*/ 	.word	0xffffffff


	//   ....[6]....
        /*01e0*/ 	.word	0xffffffff


	//   ....[7]....
        /*01e4*/ 	.word	0xffffffff


	//   ....[8]....
        /*01e8*/ 	.word	0xffffffff


	//   ....[9]....
        /*01ec*/ 	.word	0xffffffff


	//   ....[10]....
        /*01f0*/ 	.word	0xffffffff


	//   ....[11]....
        /*01f4*/ 	.word	0xffffffff


	//   ....[12]....
        /*01f8*/ 	.word	0xffffffff


	//   ....[13]....
        /*01fc*/ 	.word	0xffffffff


	//   ....[14]....
        /*0200*/ 	.word	0xffffffff


	//   ....[15]....
        /*0204*/ 	.word	0xffffffff


	//   ....[16]....
        /*0208*/ 	.word	0xffffffff


	//   ....[17]....
        /*020c*/ 	.word	0xffffffff


	//   ....[18]....
        /*0210*/ 	.word	0xffffffff


	//   ....[19]....
        /*0214*/ 	.word	0xffffffff


	//   ....[20]....
        /*0218*/ 	.word	0xffffffff


	//   ....[21]....
        /*021c*/ 	.word	0xffffffff


	//   ....[22]....
        /*0220*/ 	.word	0xffffffff


	//   ....[23]....
        /*0224*/ 	.word	0xffffffff


	//----- nvinfo : EIATTR_COOP_GROUP_INSTR_OFFSETS
	.align		4
.L_226:
        /*0228*/ 	.byte	0x04, 0x28
        /*022a*/ 	.short	(.L_228 - .L_227)


	//   ....[0]....
.L_227:
        /*022c*/ 	.word	0x00006520


	//   ....[1]....
        /*0230*/ 	.word	0x00006540


	//   ....[2]....
        /*0234*/ 	.word	0x00006580


	//   ....[3]....
        /*0238*/ 	.word	0x00006590


	//   ....[4]....
        /*023c*/ 	.word	0x00006fb0


	//   ....[5]....
        /*0240*/ 	.word	0x00007030


	//   ....[6]....
        /*0244*/ 	.word	0x000072c0


	//   ....[7]....
        /*0248*/ 	.word	0x00007360


	//   ....[8]....
        /*024c*/ 	.word	0x0000b7a0


	//   ....[9]....
        /*0250*/ 	.word	0x0000b7d0


	//   ....[10]....
        /*0254*/ 	.word	0x0000b810


	//   ....[11]....
        /*0258*/ 	.word	0x0000b820


	//   ....[12]....
        /*025c*/ 	.word	0x0000b860


	//   ....[13]....
        /*0260*/ 	.word	0x0000b880


	//   ....[14]....
        /*0264*/ 	.word	0x0000b890


	//   ....[15]....
        /*0268*/ 	.word	0x0000b8a0


	//   ....[16]....
        /*026c*/ 	.word	0x0000de50


	//   ....[17]....
        /*0270*/ 	.word	0x0000de60


	//   ....[18]....
        /*0274*/ 	.word	0x0000de70


	//   ....[19]....
        /*0278*/ 	.word	0x0000de80


	//   ....[20]....
        /*027c*/ 	.word	0x0000dec0


	//   ....[21]....
        /*0280*/ 	.word	0x0000df00


	//   ....[22]....
        /*0284*/ 	.word	0x0000dfb0


	//   ....[23]....
        /*0288*/ 	.word	0x0000dfe0


	//----- nvinfo : EIATTR_EXIT_INSTR_OFFSETS
	.align		4
.L_228:
        /*028c*/ 	.byte	0x04, 0x1c
        /*028e*/ 	.short	(.L_230 - .L_229)


	//   ....[0]....
.L_229:
        /*0290*/ 	.word	0x00000390


	//   ....[1]....
        /*0294*/ 	.word	0x0000f1f0


	//   ....[2]....
        /*0298*/ 	.word	0x0000f2d0


	//   ....[3]....
        /*029c*/ 	.word	0x0000fdd0


	//   ....[4]....
        /*02a0*/ 	.word	0x0000fe60


	//----- nvinfo : EIATTR_CRS_STACK_SIZE
	.align		4
.L_230:
        /*02a4*/ 	.byte	0x04, 0x1e
        /*02a6*/ 	.short	(.L_232 - .L_231)
.L_231:
        /*02a8*/ 	.word	0x00000000


	//----- nvinfo : EIATTR_CBANK_PARAM_SIZE
	.align		4
.L_232:
        /*02ac*/ 	.byte	0x03, 0x19
        /*02ae*/ 	.short	0x01d0


	//----- nvinfo : EIATTR_PARAM_CBANK
	.align		4
        /*02b0*/ 	.byte	0x04, 0x0a
        /*02b2*/ 	.short	(.L_234 - .L_233)
	.align		4
.L_233:
        /*02b4*/ 	.word	index@(.nv.constant0._ZN5flash16flash_fwd_kernelI23Flash_fwd_kernel_traitsILi32ELi128ELi128ELi4ELb0ELb0EN7cutlass10bfloat16_tE19Flash_kernel_traitsILi32ELi128ELi128ELi4ES3_EELb0ELb0ELb0ELb1ELb0ELb0ELb0ELb0EEEvNS_16Flash_fwd_paramsE)
        /*02b8*/ 	.short	0x0210
        /*02ba*/ 	.short	0x01d0


	//----- nvinfo : EIATTR_SW_WAR
	.align		4
.L_234:
        /*02bc*/ 	.byte	0x04, 0x36
        /*02be*/ 	.short	(.L_236 - .L_235)
.L_235:
        /*02c0*/ 	.word	0x00000008
.L_236:


//--------------------- .nv.info._ZN5flash16flash_fwd_kernelI23Flash_fwd_kernel_traitsILi32ELi128ELi128ELi4ELb0ELb0EN7cutlass10bfloat16_tE19Flash_kernel_traitsILi32ELi128ELi128ELi4ES3_EELb0ELb0ELb1ELb0ELb0ELb1ELb0ELb0EEEvNS_16Flash_fwd_paramsE --------------------------
	.section	.nv.info._ZN5flash16flash_fwd_kernelI23Flash_fwd_kernel_traitsILi32ELi128ELi128ELi4ELb0ELb0EN7cutlass10bfloat16_tE19Flash_kernel_traitsILi32ELi128ELi128ELi4ES3_EELb0ELb0ELb1ELb0ELb0ELb1ELb0ELb0EEEvNS_16Flash_fwd_paramsE,"",@"SHT_CUDA_INFO"
	.sectionflags	@""
	.align	4


	//----- nvinfo : EIATTR_CUDA_API_VERSION
	.align		4
        /*0000*/ 	.byte	0x04, 0x37
        /*0002*/ 	.short	(.L_238 - .L_237)
.L_237:
        /*0004*/ 	.word	0x00000082


	//----- nvinfo : EIATTR_KPARAM_INFO
	.align		4
.L_238:
        /*0008*/ 	.byte	0x04, 0x17
        /*000a*/ 	.short	(.L_240 - .L_239)
.L_239:
        /*000c*/ 	.word	0x00000000
        /*0010*/ 	.short	0x0000
        /*0012*/ 	.short	0x0000
        /*0014*/ 	.byte	0x00, 0xf0, 0x41, 0x07


	//----- nvinfo : EIATTR_SPARSE_MMA_MASK
	.align		4
.L_240:
        /*0018*/ 	.byte	0x03, 0x50
        /*001a*/ 	.short	0x0000


	//----- nvinfo : EIATTR_MAXREG_COUNT
	.align		4
        /*001c*/ 	.byte	0x03, 0x1b
        /*001e*/ 	.short	0x00ff


	//----- nvinfo : EIATTR_NUM_BARRIERS
	.align		4
        /*0020*/ 	.byte	0x02, 0x4c
        /*0022*/ 	.byte	0x01
	.zero		1


	//----- nvinfo : EIATTR_ANNOTATIONS
	.align		4
        /*0024*/ 	.byte	0x04, 0x55
        /*0026*/ 	.short	(.L_242 - .L_241)


	//   ....[0]....
.L_241:
        /* <DEDUP_REMOVED lines=52> */
        /*035c*/ 	.byte	0x60, 0x30, 0x01, 0x00, 0x01, 0x00, 0x00, 0x00, 0x40, 0x39, 0x01, 0x00


	//----- nvinfo : EIATTR_MERCURY_ISA_VERSION
	.align		4
.L_242:
        /*0368*/ 	.byte	0x03, 0x5f
        /*036a*/ 	.short	0x0101


	//----- nvinfo : EIATTR_COOP_GROUP_MASK_REGIDS
	.align		4
        /*036c*/ 	.byte	0x04, 0x29
        /*036e*/ 	.short	(.L_244 - .L_243)


	//   ....[0]....
.L_243:
        /*0370*/ 	.word	0xffffffff


	//   ....[1]....
        /*0374*/ 	.word	0xffffffff


	//   ....[2]....
        /*0378*/ 	.word	0xffffffff


	//   ....[3]....
        /*037c*/ 	.word	0xffffffff


	//   ....[4]....
        /*0380*/ 	.word	0xffffffff


	//   ....[5]....
        /*0384*/ 	.word	0xffffffff


	//   ....[6]....
        /*0388*/ 	.word	0xffffffff


	//   ....[7]....
        /*038c*/ 	.word	0xffffffff


	//   ....[8]....
        /*0390*/ 	.word	0xffffffff


	//   ....[9]....
        /*0394*/ 	.word	0xffffffff


	//   ....[10]....
        /*0398*/ 	.word	0xffffffff


	//   ....[11]....
        /*039c*/ 	.word	0xffffffff


	//   ....[12]....
        /*03a0*/ 	.word	0xffffffff


	//   ....[13]....
        /*03a4*/ 	.word	0xffffffff


	//   ....[14]....
        /*03a8*/ 	.word	0xffffffff


	//   ....[15]....
        /*03ac*/ 	.word	0xffffffff


	//   ....[16]....
        /*03b0*/ 	.word	0xffffffff


	//   ....[17]....
        /*03b4*/ 	.word	0xffffffff


	//   ....[18]....
        /*03b8*/ 	.word	0xffffffff


	//   ....[19]....
        /*03bc*/ 	.word	0xffffffff


	//   ....[20]....
        /*03c0*/ 	.word	0xffffffff


	//   ....[21]....
        /*03c4*/ 	.word	0xffffffff


	//   ....[22]....
        /*03c8*/ 	.word	0xffffffff


	//   ....[23]....
        /*03cc*/ 	.word	0xffffffff


	//   ....[24]....
        /*03d0*/ 	.word	0xffffffff


	//   ....[25]....
        /*03d4*/ 	.word	0xffffffff


	//   ....[26]....
        /*03d8*/ 	.word	0xffffffff


	//   ....[27]....
        /*03dc*/ 	.word	0xffffffff


	//   ....[28]....
        /*03e0*/ 	.word	0xffffffff


	//   ....[29]....
        /*03e4*/ 	.word	0xffffffff


	//   ....[30]....
        /*03e8*/ 	.word	0xffffffff


	//   ....[31]....
        /*03ec*/ 	.word	0xffffffff


	//----- nvinfo : EIATTR_COOP_GROUP_INSTR_OFFSETS
	.align		4
.L_244:
        /*03f0*/ 	.byte	0x04, 0x28
        /*03f2*/ 	.short	(.L_246 - .L_245)


	//   ....[0]....
.L_245:
        /*03f4*/ 	.word	0x000039b0


	//   ....[1]....
        /*03f8*/ 	.word	0x00003a70


	//   ....[2]....
        /*03fc*/ 	.word	0x000048e0


	//   ....[3]....
        /*0400*/ 	.word	0x000049a0


	//   ....[4]....
        /*0404*/ 	.word	0x00005a50


	//   ....[5]....
        /*0408*/ 	.word	0x00005af0


	//   ....[6]....
        /*040c*/ 	.word	0x00005d50


	//   ....[7]....
        /*0410*/ 	.word	0x00005dc0


	//   ....[8]....
        /*0414*/ 	.word	0x00008e90


	//   ....[9]....
        /*0418*/ 	.word	0x00008f90


	//   ....[10]....
        /*041c*/ 	.word	0x00009e00


	//   ....[11]....
        /*0420*/ 	.word	0x00009f10


	//   ....[12]....
        /*0424*/ 	.word	0x0000b000


	//   ....[13]....
        /*0428*/ 	.word	0x0000b0d0


	//   ....[14]....
        /*042c*/ 	.word	0x0000b440


	//   ....[15]....
        /*0430*/ 	.word	0x0000b480


	//   ....[16]....
        /*0434*/ 	.word	0x0000fe10


	//   ....[17]....
        /*0438*/ 	.word	0x0000fee0


	//   ....[18]....
        /*043c*/ 	.word	0x0000ffe0


	//   ....[19]....
        /*0440*/ 	.word	0x00010040


	//   ....[20]....
        /*0444*/ 	.word	0x00010240


	//   ....[21]....
        /*0448*/ 	.word	0x00010270


	//   ....[22]....
        /*044c*/ 	.word	0x00010350


	//   ....[23]....
        /*0450*/ 	.word	0x00010370


	//   ....[24]....
        /*0454*/ 	.word	0x00012c60


	//   ....[25]....
        /*0458*/ 	.word	0x00012c70


	//   ....[26]....
        /*045c*/ 	.word	0x00012c80


	//   ....[27]....
        /*0460*/ 	.word	0x00012c90


	//   ....[28]....
        /*0464*/ 	.word	0x00012cd0


	//   ....[29]....
        /*0468*/ 	.word	0x00012d00


	//   ....[30]....
        /*046c*/ 	.word	0x00012da0


	//   ....[31]....
        /*0470*/ 	.word	0x00012dd0


	//----- nvinfo : EIATTR_EXIT_INSTR_OFFSETS
	.align		4
.L_246:
        /*0474*/ 	.byte	0x04, 0x1c
        /*0476*/ 	.short	(.L_248 - .L_247)


	//   ....[0]....
.L_247:
        /*0478*/ 	.word	0x00000330


	//   ....[1]....
        /*047c*/ 	.word	0x00000f30


	//   ....[2]....
        /*0480*/ 	.word	0x00000fc0


	//   ....[3]....
        /*0484*/ 	.word	0x00014010


	//   ....[4]....
        /*0488*/ 	.word	0x000140f0


	//----- nvinfo : EIATTR_CRS_STACK_SIZE
	.align		4
.L_248:
        /*048c*/ 	.byte	0x04, 0x1e
        /*048e*/ 	.short	(.L_250 - .L_249)
.L_249:
        /*0490*/ 	.word	0x00000000


	//----- nvinfo : EIATTR_CBANK_PARAM_SIZE
	.align		4
.L_250:
        /*0494*/ 	.byte	0x03, 0x19
        /*0496*/ 	.short	0x01d0


	//----- nvinfo : EIATTR_PARAM_CBANK
	.align		4
        /*0498*/ 	.byte	0x04, 0x0a
        /*049a*/ 	.short	(.L_252 - .L_251)
	.align		4
.L_251:
        /*049c*/ 	.word	index@(.nv.constant0._ZN5flash16flash_fwd_kernelI23Flash_fwd_kernel_traitsILi32ELi128ELi128ELi4ELb0ELb0EN7cutlass10bfloat16_tE19Flash_kernel_traitsILi32ELi128ELi128ELi4ES3_EELb0ELb0ELb1ELb0ELb0ELb1ELb0ELb0EEEvNS_16Flash_fwd_paramsE)
        /*04a0*/ 	.short	0x0210
        /*04a2*/ 	.short	0x01d0


	//----- nvinfo : EIATTR_SW_WAR
	.align		4
.L_252:
        /*04a4*/ 	.byte	0x04, 0x36
        /*04a6*/ 	.short	(.L_254 - .L_253)
.L_253:
        /*04a8*/ 	.word	0x00000008
.L_254:


//--------------------- .nv.info._ZN5flash16flash_fwd_kernelI23Flash_fwd_kernel_traitsILi32ELi128ELi128ELi4ELb0ELb0EN7cutlass10bfloat16_tE19Flash_kernel_traitsILi32ELi128ELi128ELi4ES3_EELb0ELb0ELb1ELb0ELb0ELb0ELb0ELb0EEEvNS_16Flash_fwd_paramsE --------------------------
	.section	.nv.info._ZN5flash16flash_fwd_kernelI23Flash_fwd_kernel_traitsILi32ELi128ELi128ELi4ELb0ELb0EN7cutlass10bfloat16_tE19Flash_kernel_traitsILi32ELi128ELi128ELi4ES3_EELb0ELb0ELb1ELb0ELb0ELb0ELb0ELb0EEEvNS_16Flash_fwd_paramsE,"",@"SHT_CUDA_INFO"
	.sectionflags	@""
	.align	4


	//----- nvinfo : EIATTR_CUDA_API_VERSION
	.align		4
        /*0000*/ 	.byte	0x04, 0x37
        /*0002*/ 	.short	(.L_256 - .L_255)
.L_255:
        /*0004*/ 	.word	0x00000082


	//----- nvinfo : EIATTR_KPARAM_INFO
	.align		4
.L_256:
        /*0008*/ 	.byte	0x04, 0x17
        /*000a*/ 	.short	(.L_258 - .L_257)
.L_257:
        /*000c*/ 	.word	0x00000000
        /*0010*/ 	.short	0x0000
        /*0012*/ 	.short	0x0000
        /*0014*/ 	.byte	0x00, 0xf0, 0x41, 0x07


	//----- nvinfo : EIATTR_SPARSE_MMA_MASK
	.align		4
.L_258:
        /*0018*/ 	.byte	0x03, 0x50
        /*001a*/ 	.short	0x0000


	//----- nvinfo : EIATTR_MAXREG_COUNT
	.align		4
        /*001c*/ 	.byte	0x03, 0x1b
        /*001e*/ 	.short	0x00ff


	//----- nvinfo : EIATTR_NUM_BARRIERS
	.align		4
        /*0020*/ 	.byte	0x02, 0x4c
        /*0022*/ 	.byte	0x01
	.zero		1


	//----- nvinfo : EIATTR_ANNOTATIONS
	.align		4
        /*0024*/ 	.byte	0x04, 0x55
        /*0026*/ 	.short	(.L_260 - .L_259)


	//   ....[0]....
.L_259:
        /* <DEDUP_REMOVED lines=22> */


	//----- nvinfo : EIATTR_MERCURY_ISA_VERSION
	.align		4
.L_260:
        /*0178*/ 	.byte	0x03, 0x5f
        /*017a*/ 	.short	0x0101


	//----- nvinfo : EIATTR_INT_WARP_WIDE_INSTR_OFFSETS
	.align		4
        /*017c*/ 	.byte	0x04, 0x31
        /*017e*/ 	.short	(.L_262 - .L_261)


	//   ....[0]....
.L_261:
        /*0180*/ 	.word	0x00008150


	//----- nvinfo : EIATTR_COOP_GROUP_MASK_REGIDS
	.align		4
.L_262:
        /*0184*/ 	.byte	0x04, 0x29
        /*0186*/ 	.short	(.L_264 - .L_263)


	//   ....[0]....
.L_263:
        /*0188*/ 	.word	0xffffffff


	//   ....[1]....
        /*018c*/ 	.word	0xffffffff


	//   ....[2]....
        /*0190*/ 	.word	0xffffffff


	//   ....[3]....
        /*0194*/ 	.word	0xffffffff


	//   ....[4]....
        /*0198*/ 	.word	0xffffffff


	//   ....[5]....
        /*019c*/ 	.word	0xffffffff


	//   ....[6]....
        /*01a0*/ 	.word	0xffffffff


	//   ....[7]....
        /*01a4*/ 	.word	0xffffffff


	//   ....[8]....
        /*01a8*/ 	.word	0xffffffff


	//   ....[9]....
        /*01ac*/ 	.word	0xffffffff


	//   ....[10]....
        /*01b0*/ 	.word	0xffffffff


	//   ....[11]....
        /*01b4*/ 	.word	0xffffffff


	//   ....[12]....
        /*01b8*/ 	.word	0xffffffff


	//   ....[13]....
        /*01bc*/ 	.word	0xffffffff


	//   ....[14]....
        /*01c0*/ 	.word	0xffffffff


	//   ....[15]....
        /*01c4*/ 	.word	0xffffffff


	//   ....[16]....
        /*01c8*/ 	.word	0xffffffff


	//   ....[17]....
        /*01cc*/ 	.word	0xffffffff


	//   ....[18]....
        /*01d0*/ 	.word	0xffffffff


	//   ....[19]....
        /*01d4*/ 	.word	0xffffffff


	//   ....[20]....
        /*01d8*/ 	.word	0xffffffff


	//   ....[21]....
        /*01dc*/ 	.word	0xffffffff


	//   ....[22]....
        /*01e0*/ 	.word	0xffffffff


	//   ....[23]....
        /*01e4*/ 	.word	0xffffffff


	//   ....[24]....
        /*01e8*/ 	.word	0xffffffff


	//   ....[25]....
        /*01ec*/ 	.word	0xffffffff


	//   ....[26]....
        /*01f0*/ 	.word	0xffffffff


	//   ....[27]....
        /*01f4*/ 	.word	0xffffffff


	//   ....[28]....
        /*01f8*/ 	.word	0xffffffff


	//   ....[29]....
        /*01fc*/ 	.word	0xffffffff


	//   ....[30]....
        /*0200*/ 	.word	0xffffffff


	//   ....[31]....
        /*0204*/ 	.word	0xffffffff


	//----- nvinfo : EIATTR_COOP_GROUP_INSTR_OFFSETS
	.align		4
.L_264:
        /*0208*/ 	.byte	0x04, 0x28
        /*020a*/ 	.short	(.L_266 - .L_265)


	//   ....[0]....
.L_265:
        /*020c*/ 	.word	0x000058e0


	//   ....[1]....
        /*0210*/ 	.word	0x00005900


	//   ....[2]....
        /*0214*/ 	.word	0x00005940


	//   ....[3]....
        /*0218*/ 	.word	0x00005950


	//   ....[4]....
        /*021c*/ 	.word	0x00006370


	//   ....[5]....
        /*0220*/ 	.word	0x000063f0


	//   ....[6]....
        /*0224*/ 	.word	0x00006630


	//   ....[7]....
        /*0228*/ 	.word	0x000066a0


	//   ....[8]....
        /*022c*/ 	.word	0x0000aa20


	//   ....[9]....
        /*0230*/ 	.word	0x0000aa40


	//   ....[10]....
        /*0234*/ 	.word	0x0000ae10


	//   ....[11]....
        /*0238*/ 	.word	0x0000ae60


	//   ....[12]....
        /*023c*/ 	.word	0x0000b7b0


	//   ....[13]....
        /*0240*/ 	.word	0x0000b8a0


	//   ....[14]....
        /*0244*/ 	.word	0x0000baf0


	//   ....[15]....
        /*0248*/ 	.word	0x0000bb50


	//   ....[16]....
        /*024c*/ 	.word	0x00010c80


	//   ....[17]....
        /*0250*/ 	.word	0x00010d40


	//   ....[18]....
        /*0254*/ 	.word	0x00010e40


	//   ....[19]....
        /*0258*/ 	.word	0x00010ef0


	//   ....[20]....
        /*025c*/ 	.word	0x00011060


	//   ....[21]....
        /*0260*/ 	.word	0x00011090


	//   ....[22]....
        /*0264*/ 	.word	0x00011170


	//   ....[23]....
        /*0268*/ 	.word	0x000111b0


	//   ....[24]....
        /*026c*/ 	.word	0x000138f0


	//   ....[25]....
        /*0270*/ 	.word	0x00013900


	//   ....[26]....
        /*0274*/ 	.word	0x00013910


	//   ....[27]....
        /*0278*/ 	.word	0x00013930


	//   ....[28]....
        /*027c*/ 	.word	0x00013960


	//   ....[29]....
        /*0280*/ 	.word	0x00013980


	//   ....[30]....
        /*0284*/ 	.word	0x000139b0


	//   ....[31]....
        /*0288*/ 	.word	0x00013a10


	//----- nvinfo : EIATTR_EXIT_INSTR_OFFSETS
	.align		4
.L_266:
        /*028c*/ 	.byte	0x04, 0x1c
        /*028e*/ 	.short	(.L_268 - .L_267)


	//   ....[0]....
.L_267:
        /*0290*/ 	.word	0x000004b0


	//   ....[1]....
        /*0294*/ 	.word	0x00001110


	//   ....[2]....
        /*0298*/ 	.word	0x000011a0


	//   ....[3]....
        /*029c*/ 	.word	0x00014cd0


	//   ....[4]....
        /*02a0*/ 	.word	0x00014db0


	//----- nvinfo : EIATTR_CRS_STACK_SIZE
	.align		4
.L_268:
        /*02a4*/ 	.byte	0x04, 0x1e
        /*02a6*/ 	.short	(.L_270 - .L_269)
.L_269:
        /*02a8*/ 	.word	0x00000000


	//----- nvinfo : EIATTR_CBANK_PARAM_SIZE
	.align		4
.L_270:
        /*02ac*/ 	.byte	0x03, 0x19
        /*02ae*/ 	.short	0x01d0


	//----- nvinfo : EIATTR_PARAM_CBANK
	.align		4
        /*02b0*/ 	.byte	0x04, 0x0a
        /*02b2*/ 	.short	(.L_272 - .L_271)
	.align		4
.L_271:
        /*02b4*/ 	.word	index@(.nv.constant0._ZN5flash16flash_fwd_kernelI23Flash_fwd_kernel_traitsILi32ELi128ELi128ELi4ELb0ELb0EN7cutlass10bfloat16_tE19Flash_kernel_traitsILi32ELi128ELi128ELi4ES3_EELb0ELb0ELb1ELb0ELb0ELb0ELb0ELb0EEEvNS_16Flash_fwd_paramsE)
        /*02b8*/ 	.short	0x0210
        /*02ba*/ 	.short	0x01d0


	//----- nvinfo : EIATTR_SW_WAR
	.align		4
.L_272:
        /*02bc*/ 	.byte	0x04, 0x36
        /*02be*/ 	.short	(.L_274 - .L_273)
.L_273:
        /*02c0*/ 	.word	0x00000008
.L_274:


//--------------------- .nv.info._ZN5flash16flash_fwd_kernelI23Flash_fwd_kernel_traitsILi32ELi128ELi128ELi4ELb0ELb0EN7cutlass10bfloat16_tE19Flash_kernel_traitsILi32ELi128ELi128ELi4ES3_EELb0ELb0ELb1ELb1ELb0ELb0ELb0ELb0EEEvNS_16Flash_fwd_paramsE --------------------------
	.section	.nv.info._ZN5flash16flash_fwd_kernelI23Flash_fwd_kernel_traitsILi32ELi128ELi128ELi4ELb0ELb0EN7cutlass10bfloat16_tE19Flash_kernel_traitsILi32ELi128ELi128ELi4ES3_EELb0ELb0ELb1ELb1ELb0ELb0ELb0ELb0EEEvNS_16Flash_fwd_paramsE,"",@"SHT_CUDA_INFO"
	.sectionflags	@""
	.align	4


	//----- nvinfo : EIATTR_CUDA_API_VERSION
	.align		4
        /*0000*/ 	.byte	0x04, 0x37
        /*0002*/ 	.short	(.L_276 - .L_275)
.L_275:
        /*0004*/ 	.word	0x00000082


	//----- nvinfo : EIATTR_KPARAM_INFO
	.align		4
.L_276:
        /*0008*/ 	.byte	0x04, 0x17
        /*000a*/ 	.short	(.L_278 - .L_277)
.L_277:
        /*000c*/ 	.word	0x00000000
        /*0010*/ 	.short	0x0000
        /*0012*/ 	.short	0x0000
        /*0014*/ 	.byte	0x00, 0xf0, 0x41, 0x07


	//----- nvinfo : EIATTR_SPARSE_MMA_MASK
	.align		4
.L_278:
        /*0018*/ 	.byte	0x03, 0x50
        /*001a*/ 	.short	0x0000


	//----- nvinfo : EIATTR_MAXREG_COUNT
	.align		4
        /*001c*/ 	.byte	0x03, 0x1b
        /*001e*/ 	.short	0x00ff


	//----- nvinfo : EIATTR_NUM_BARRIERS
	.align		4
        /*0020*/ 	.byte	0x02, 0x4c
        /*0022*/ 	.byte	0x01
	.zero		1


	//----- nvinfo : EIATTR_ANNOTATIONS
	.align		4
        /*0024*/ 	.byte	0x04, 0x55
        /*0026*/ 	.short	(.L_280 - .L_279)


	//   ....[0]....
.L_279:
        /* <DEDUP_REMOVED lines=26> */


	//----- nvinfo : EIATTR_MERCURY_ISA_VERSION
	.align		4
.L_280:
        /*01b0*/ 	.byte	0x03, 0x5f
        /*01b2*/ 	.short	0x0101


	//----- nvinfo : EIATTR_INT_WARP_WIDE_INSTR_OFFSETS
	.align		4
        /*01b4*/ 	.byte	0x04, 0x31
        /*01b6*/ 	.short	(.L_282 - .L_281)


	//   ....[0]....
.L_281:
        /*01b8*/ 	.word	0x0000a920


	//----- nvinfo : EIATTR_COOP_GROUP_MASK_REGIDS
	.align		4
.L_282:
        /*01bc*/ 	.byte	0x04, 0x29
        /*01be*/ 	.short	(.L_284 - .L_283)


	//   ....[0]....
.L_283:
        /*01c0*/ 	.word	0xffffffff


	//   ....[1]....
        /*01c4*/ 	.word	0xffffffff


	//   ....[2]....
        /*01c8*/ 	.word	0xffffffff


	//   ....[3]....
        /*01cc*/ 	.word	0xffffffff


	//   ....[4]....
        /*01d0*/ 	.word	0xffffffff


	//   ....[5]....
        /*01d4*/ 	.word	0xffffffff


	//   ....[6]....
        /*01d8*/ 	.word	0xffffffff


	//   ....[7]....
        /*01dc*/ 	.word	0xffffffff


	//   ....[8]....
        /*01e0*/ 	.word	0xffffffff


	//   ....[9]....
        /*01e4*/ 	.word	0xffffffff


	//   ....[10]....
        /*01e8*/ 	.word	0xffffffff


	//   ....[11]....
        /*01ec*/ 	.word	0xffffffff


	//   ....[12]....
        /*01f0*/ 	.word	0xffffffff


	//   ....[13]....
        /*01f4*/ 	.word	0xffffffff


	//   ....[14]....
        /*01f8*/ 	.word	0xffffffff


	//   ....[15]....
        /*01fc*/ 	.word	0xffffffff


	//   ....[16]....
        /*0200*/ 	.word	0xffffffff


	//   ....[17]....
        /*0204*/ 	.word	0xffffffff


	//   ....[18]....
        /*0208*/ 	.word	0xffffffff


	//   ....[19]....
        /*020c*/ 	.word	0xffffffff


	//   ....[20]....
        /*0210*/ 	.word	0xffffffff


	//   ....[21]....
        /*0214*/ 	.word	0xffffffff


	//   ....[22]....
        /*0218*/ 	.word	0xffffffff


	//   ....[23]....
        /*021c*/ 	.word	0xffffffff


	//   ....[24]....
        /*0220*/ 	.word	0xffffffff


	//   ....[25]....
        /*0224*/ 	.word	0xffffffff


	//   ....[26]....
        /*0228*/ 	.word	0xffffffff


	//   ....[27]....
        /*022c*/ 	.word	0xffffffff


	//   ....[28]....
        /*0230*/ 	.word	0xffffffff


	//   ....[29]....
        /*0234*/ 	.word	0xffffffff


	//   ....[30]....
        /*0238*/ 	.word	0xffffffff


	//   ....[31]....
        /*023c*/ 	.word	0xffffffff


	//----- nvinfo : EIATTR_COOP_GROUP_INSTR_OFFSETS
	.align		4
.L_284:
        /*0240*/ 	.byte	0x04, 0x28
        /*0242*/ 	.short	(.L_286 - .L_285)


	//   ....[0]....
.L_285:
        /*0244*/ 	.word	0x00008110


	//   ....[1]....
        /*0248*/ 	.word	0x00008130


	//   ....[2]....
        /*024c*/ 	.word	0x00008170


	//   ....[3]....
        /*0250*/ 	.word	0x00008180


	//   ....[4]....
        /*0254*/ 	.word	0x00008d50


	//   ....[5]....
        /*0258*/ 	.word	0x00008e10


	//   ....[6]....
        /*025c*/ 	.word	0x00008ea0


	//   ....[7]....
        /*0260*/ 	.word	0x00008f10


	//   ....[8]....
        /*0264*/ 	.word	0x0000fa90


	//   ....[9]....
        /*0268*/ 	.word	0x0000fab0


	//   ....[10]....
        /*026c*/ 	.word	0x0000fe80


	//   ....[11]....
        /*0270*/ 	.word	0x0000fed0


	//   ....[12]....
        /*0274*/ 	.word	0x00010850


	//   ....[13]....
        /*0278*/ 	.word	0x00010920


	//   ....[14]....
        /*027c*/ 	.word	0x00010b20


	//   ....[15]....
        /*0280*/ 	.word	0x00010b80


	//   ....[16]....
        /*0284*/ 	.word	0x00017ac0


	//   ....[17]....
        /*0288*/ 	.word	0x00017b50


	//   ....[18]....
        /*028c*/ 	.word	0x00017c70


	//   ....[19]....
        /*0290*/ 	.word	0x00017cb0


	//   ....[20]....
        /*0294*/ 	.word	0x000180e0


	//   ....[21]....
        /*0298*/ 	.word	0x00018100


	//   ....[22]....
        /*029c*/ 	.word	0x00018180


	//   ....[23]....
        /*02a0*/ 	.word	0x000181a0


	//   ....[24]....
        /*02a4*/ 	.word	0x0001a980


	//   ....[25]....
        /*02a8*/ 	.word	0x0001a990


	//   ....[26]....
        /*02ac*/ 	.word	0x0001a9a0


	//   ....[27]....
        /*02b0*/ 	.word	0x0001a9c0


	//   ....[28]....
        /*02b4*/ 	.word	0x0001a9f0


	//   ....[29]....
        /*02b8*/ 	.word	0x0001aa10


	//   ....[30]....
        /*02bc*/ 	.word	0x0001aa40


	//   ....[31]....
        /*02c0*/ 	.word	0x0001aab0


	//----- nvinfo : EIATTR_EXIT_INSTR_OFFSETS
	.align		4
.L_286:
        /*02c4*/ 	.byte	0x04, 0x1c
        /*02c6*/ 	.short	(.L_288 - .L_287)


	//   ....[0]....
.L_287:
        /*02c8*/ 	.word	0x000004c0


	//   ....[1]....
        /*02cc*/ 	.word	0x00001110


	//   ....[2]....
        /*02d0*/ 	.word	0x000011a0


	//   ....[3]....
        /*02d4*/ 	.word	0x0001bd90


	//   ....[4]....
        /*02d8*/ 	.word	0x0001be70


	//----- nvinfo : EIATTR_CRS_STACK_SIZE
	.align		4
.L_288:
        /*02dc*/ 	.byte	0x04, 0x1e
        /*02de*/ 	.short	(.L_290 - .L_289)
.L_289:
        /*02e0*/ 	.word	0x00000000


	//----- nvinfo : EIATTR_CBANK_PARAM_SIZE
	.align		4
.L_290:
        /*02e4*/ 	.byte	0x03, 0x19
        /*02e6*/ 	.short	0x01d0


	//----- nvinfo : EIATTR_PARAM_CBANK
	.align		4
        /*02e8*/ 	.byte	0x04, 0x0a
        /*02ea*/ 	.short	(.L_292 - .L_291)
	.align		4
.L_291:
        /*02ec*/ 	.word	index@(.nv.constant0._ZN5flash16flash_fwd_kernelI23Flash_fwd_kernel_traitsILi32ELi128ELi128ELi4ELb0ELb0EN7cutlass10bfloat16_tE19Flash_kernel_traitsILi32ELi128ELi128ELi4ES3_EELb0ELb0ELb1ELb1ELb0ELb0ELb0ELb0EEEvNS_16Flash_fwd_paramsE)
        /*02f0*/ 	.short	0x0210
        /*02f2*/ 	.short	0x01d0


	//----- nvinfo : EIATTR_SW_WAR
	.align		4
.L_292:
        /*02f4*/ 	.byte	0x04, 0x36
        /*02f6*/ 	.short	(.L_294 - .L_293)
.L_293:
        /*02f8*/ 	.word	0x00000008
.L_294:


//--------------------- .nv.info._ZN5flash16flash_fwd_kernelI23Flash_fwd_kernel_traitsILi32ELi128ELi128ELi4ELb0ELb0EN7cutlass10bfloat16_tE19Flash_kernel_traitsILi32ELi128ELi128ELi4ES3_EELb1ELb0ELb0ELb0ELb0ELb1ELb0ELb0EEEvNS_16Flash_fwd_paramsE --------------------------
	.section	.nv.info._ZN5flash16flash_fwd_kernelI23Flash_fwd_kernel_traitsILi32ELi128ELi128ELi4ELb0ELb0EN7cutlass10bfloat16_tE19Flash_kernel_traitsILi32ELi128ELi128ELi4ES3_EELb1ELb0ELb0ELb0ELb0ELb1ELb0ELb0EEEvNS_16Flash_fwd_paramsE,"",@"SHT_CUDA_INFO"
	.sectionflags	@""
	.align	4


	//----- nvinfo : EIATTR_CUDA_API_VERSION
	.align		4
        /*0000*/ 	.byte	0x04, 0x37
        /*0002*/ 	.short	(.L_296 - .L_295)
.L_295:
        /*0004*/ 	.word	0x00000082


	//----- nvinfo : EIATTR_KPARAM_INFO
	.align		4
.L_296:
        /*0008*/ 	.byte	0x04, 0x17
        /*000a*/ 	.short	(.L_298 - .L_297)
.L_297:
        /*000c*/ 	.word	0x00000000
        /*0010*/ 	.short	0x0000
        /*0012*/ 	.short	0x0000
        /*0014*/ 	.byte	0x00, 0xf0, 0x41, 0x07


	//----- nvinfo : EIATTR_SPARSE_MMA_MASK
	.align		4
.L_298:
        /*0018*/ 	.byte	0x03, 0x50
        /*001a*/ 	.short	0x0000


	//----- nvinfo : EIATTR_MAXREG_COUNT
	.align		4
        /*001c*/ 	.byte	0x03, 0x1b
        /*001e*/ 	.short	0x00ff


	//----- nvinfo : EIATTR_NUM_BARRIERS
	.align		4
        /*0020*/ 	.byte	0x02, 0x4c
        /*0022*/ 	.byte	0x01
	.zero		1


	//----- nvinfo : EIATTR_ANNOTATIONS
	.align		4
        /*0024*/ 	.byte	0x04, 0x55
        /*0026*/ 	.short	(.L_300 - .L_299)


	//   ....[0]....
.L_299:
        /* <DEDUP_REMOVED lines=46> */


	//----- nvinfo : EIATTR_MERCURY_ISA_VERSION
	.align		4
.L_300:
        /*02f0*/ 	.byte	0x03, 0x5f
        /*02f2*/ 	.short	0x0101


	//----- nvinfo : EIATTR_COOP_GROUP_MASK_REGIDS
	.align		4
        /*02f4*/ 	.byte	0x04, 0x29
        /*02f6*/ 	.short	(.L_302 - .L_301)


	//   ....[0]....
.L_301:
        /*02f8*/ 	.word	0xffffffff


	//   ....[1]....
        /*02fc*/ 	.word	0xffffffff


	//   ....[2]....
        /*0300*/ 	.word	0xffffffff


	//   ....[3]....
        /*0304*/ 	.word	0xffffffff


	//   ....[4]....
        /*0308*/ 	.word	0xffffffff


	//   ....[5]....
        /*030c*/ 	.word	0xffffffff


	//   ....[6]....
        /*0310*/ 	.word	0xffffffff


	//   ....[7]....
        /*0314*/ 	.word	0xffffffff


	//   ....[8]....
        /*0318*/ 	.word	0xffffffff


	//   ....[9]....
        /*031c*/ 	.word	0xffffffff


	//   ....[10]....
        /*0320*/ 	.word	0xffffffff


	//   ....[11]....
        /*0324*/ 	.word	0xffffffff


	//   ....[12]....
        /*0328*/ 	.word	0xffffffff


	//   ....[13]....
        /*032c*/ 	.word	0xffffffff


	//   ....[14]....
        /*0330*/ 	.word	0xffffffff


	//   ....[15]....
        /*0334*/ 	.word	0xffffffff


	//   ....[16]....
        /*0338*/ 	.word	0xffffffff


	//   ....[17]....
        /*033c*/ 	.word	0xffffffff


	//   ....[18]....
        /*0340*/ 	.word	0xffffffff


	//   ....[19]....
        /*0344*/ 	.word	0xffffffff


	//   ....[20]....
        /*0348*/ 	.word	0xffffffff


	//   ....[21]....
        /*034c*/ 	.word	0xffffffff


	//   ....[22]....
        /*0350*/ 	.word	0xffffffff


	//   ....[23]....
        /*0354*/ 	.word	0xffffffff


	//----- nvinfo : EIATTR_COOP_GROUP_INSTR_OFFSETS
	.align		4
.L_302:
        /*0358*/ 	.byte	0x04, 0x28
        /*035a*/ 	.short	(.L_304 - .L_303)


	//   ....[0]....
.L_303:
        /*035c*/ 	.word	0x00003220


	//   ....[1]....
        /*0360*/ 	.word	0x00003400


	//   ....[2]....
        /*0364*/ 	.word	0x00003c90


	//   ....[3]....
        /*0368*/ 	.word	0x00003da0


	//   ....[4]....
        /*036c*/ 	.word	0x00003e00


	//   ....[5]....
        /*0370*/ 	.word	0x00003f30


	//   ....[6]....
        /*0374*/ 	.word	0x000041e0


	//   ....[7]....
        /*0378*/ 	.word	0x000042d0


	//   ....[8]....
        /*037c*/ 	.word	0x0000a350


	//   ....[9]....
        /*0380*/ 	.word	0x0000a380


	//   ....[10]....
        /*0384*/ 	.word	0x0000a4e0


	//   ....[11]....
        /*0388*/ 	.word	0x0000a570


	//   ....[12]....
        /*038c*/ 	.word	0x0000a640


	//   ....[13]....
        /*0390*/ 	.word	0x0000a710


	//   ....[14]....
        /*0394*/ 	.word	0x0000aa90


	//   ....[15]....
        /*0398*/ 	.word	0x0000ace0


	//   ....[16]....
        /*039c*/ 	.word	0x0000f880


	//   ....[17]....
        /*03a0*/ 	.word	0x0000f890


	//   ....[18]....
        /*03a4*/ 	.word	0x0000f8a0


	//   ....[19]....
        /*03a8*/ 	.word	0x0000f8b0


	//   ....[20]....
        /*03ac*/ 	.word	0x0000f8e0


	//   ....[21]....
        /*03b0*/ 	.word	0x0000f900


	//   ....[22]....
        /*03b4*/ 	.word	0x0000f920


	//   ....[23]....
        /*03b8*/ 	.word	0x0000f930


	//----- nvinfo : EIATTR_EXIT_INSTR_OFFSETS
	.align		4
.L_304:
        /*03bc*/ 	.byte	0x04, 0x1c
        /*03be*/ 	.short	(.L_306 - .L_305)


	//   ....[0]....
.L_305:
        /*03c0*/ 	.word	0x000005d0


	//   ....[1]....
        /*03c4*/ 	.word	0x00010cf0


	//   ....[2]....
        /*03c8*/ 	.word	0x00010dd0


	//   ....[3]....
        /*03cc*/ 	.word	0x00011860


	//   ....[4]....
        /*03d0*/ 	.word	0x000118f0


	//----- nvinfo : EIATTR_CRS_STACK_SIZE
	.align		4
.L_306:
        /*03d4*/ 	.byte	0x04, 0x1e
        /*03d6*/ 	.short	(.L_308 - .L_307)
.L_307:
        /*03d8*/ 	.word	0x00000000


	//----- nvinfo : EIATTR_CBANK_PARAM_SIZE
	.align		4
.L_308:
        /*03dc*/ 	.byte	0x03, 0x19
        /*03de*/ 	.short	0x01d0


	//----- nvinfo : EIATTR_PARAM_CBANK
	.align		4
        /*03e0*/ 	.byte	0x04, 0x0a
        /*03e2*/ 	.short	(.L_310 - .L_309)
	.align		4
.L_309:
        /*03e4*/ 	.word	index@(.nv.constant0._ZN5flash16flash_fwd_kernelI23Flash_fwd_kernel_traitsILi32ELi128ELi128ELi4ELb0ELb0EN7cutlass10bfloat16_tE19Flash_kernel_traitsILi32ELi128ELi128ELi4ES3_EELb1ELb0ELb0ELb0ELb0ELb1ELb0ELb0EEEvNS_16Flash_fwd_paramsE)
        /*03e8*/ 	.short	0x0210
        /*03ea*/ 	.short	0x01d0


	//----- nvinfo : EIATTR_SW_WAR
	.align		4
.L_310:
        /*03ec*/ 	.byte	0x04, 0x36
        /*03ee*/ 	.short	(.L_312 - .L_311)
.L_311:
        /*03f0*/ 	.word	0x00000008
.L_312:


//--------------------- .nv.info._ZN5flash16flash_fwd_kernelI23Flash_fwd_kernel_traitsILi32ELi128ELi128ELi4ELb0ELb0EN7cutlass10bfloat16_tE19Flash_kernel_traitsILi32ELi128ELi128ELi4ES3_EELb0ELb0ELb0ELb0ELb0ELb1ELb1ELb0EEEvNS_16Flash_fwd_paramsE --------------------------
	.section	.nv.info._ZN5flash16flash_fwd_kernelI23Flash_fwd_kernel_traitsILi32ELi128ELi128ELi4ELb0ELb0EN7cutlass10bfloat16_tE19Flash_kernel_traitsILi32ELi128ELi128ELi4ES3_EELb0ELb0ELb0ELb0ELb0ELb1ELb1ELb0EEEvNS_16Flash_fwd_paramsE,"",@"SHT_CUDA_INFO"
	.sectionflags	@""
	.align	4


	//----- nvinfo : EIATTR_CUDA_API_VERSION
	.align		4
        /*0000*/ 	.byte	0x04, 0x37
        /*0002*/ 	.short	(.L_314 - .L_313)
.L_313:
        /*0004*/ 	.word	0x00000082


	//----- nvinfo : EIATTR_KPARAM_INFO
	.align		4
.L_314:
        /*0008*/ 	.byte	0x04, 0x17
        /*000a*/ 	.short	(.L_316 - .L_315)
.L_315:
        /*000c*/ 	.word	0x00000000
        /*0010*/ 	.short	0x0000
        /*0012*/ 	.short	0x0000
        /*0014*/ 	.byte	0x00, 0xf0, 0x41, 0x07


	//----- nvinfo : EIATTR_SPARSE_MMA_MASK
	.align		4
.L_316:
        /*0018*/ 	.byte	0x03, 0x50
        /*001a*/ 	.short	0x0000


	//----- nvinfo : EIATTR_MAXREG_COUNT
	.align		4
        /*001c*/ 	.byte	0x03, 0x1b
        /*001e*/ 	.short	0x00ff


	//----- nvinfo : EIATTR_NUM_BARRIERS
	.align		4
        /*0020*/ 	.byte	0x02, 0x4c
        /*0022*/ 	.byte	0x01
	.zero		1


	//----- nvinfo : EIATTR_ANNOTATIONS
	.align		4
        /*0024*/ 	.byte	0x04, 0x55
        /*0026*/ 	.short	(.L_318 - .L_317)


	//   ....[0]....
.L_317:
        /* <DEDUP_REMOVED lines=24> */


	//----- nvinfo : EIATTR_MERCURY_ISA_VERSION
	.align		4
.L_318:
        /*0190*/ 	.byte	0x03, 0x5f
        /*0192*/ 	.short	0x0101


	//----- nvinfo : EIATTR_COOP_GROUP_MASK_REGIDS
	.align		4
        /*0194*/ 	.byte	0x04, 0x29
        /*0196*/ 	.short	(.L_320 - .L_319)


	//   ....[0]....
.L_319:
        /*0198*/ 	.word	0xffffffff


	//   ....[1]....
        /*019c*/ 	.word	0xffffffff


	//   ....[2]....
        /*01a0*/ 	.word	0xffffffff


	//   ....[3]....
        /*01a4*/ 	.word	0xffffffff


	//   ....[4]....
        /*01a8*/ 	.word	0xffffffff


	//   ....[5]....
        /*01ac*/ 	.word	0xffffffff


	//   ....[6]....
        /*01b0*/ 	.word	0xffffffff


	//   ....[7]....
        /*01b4*/ 	.word	0xffffffff


	//   ....[8]....
        /*01b8*/ 	.word	0xffffffff


	//   ....[9]....
        /*01bc*/ 	.word	0xffffffff


	//   ....[10]....
        /*01c0*/ 	.word	0xffffffff


	//   ....[11]....
        /*01c4*/ 	.word	0xffffffff


	//   ....[12]....
        /*01c8*/ 	.word	0xffffffff


	//   ....[13]....
        /*01cc*/ 	.word	0xffffffff


	//   ....[14]....
        /*01d0*/ 	.word	0xffffffff


	//   ....[15]....
        /*01d4*/ 	.word	0xffffffff


	//   ....[16]....
        /*01d8*/ 	.word	0xffffffff


	//   ....[17]....
        /*01dc*/ 	.word	0xffffffff


	//   ....[18]....
        /*01e0*/ 	.word	0xffffffff


	//   ....[19]....
        /*01e4*/ 	.word	0xffffffff


	//   ....[20]....
        /*01e8*/ 	.word	0xffffffff


	//   ....[21]....
        /*01ec*/ 	.word	0xffffffff


	//   ....[22]....
        /*01f0*/ 	.word	0xffffffff


	//   ....[23]....
        /*01f4*/ 	.word	0xffffffff


	//----- nvinfo : EIATTR_COOP_GROUP_INSTR_OFFSETS
	.align		4
.L_320:
        /*01f8*/ 	.byte	0x04, 0x28
        /*01fa*/ 	.short	(.L_322 - .L_321)


	//   ....[0]....
.L_321:
        /*01fc*/ 	.word	0x00003ee0


	//   ....[1]....
        /*0200*/ 	.word	0x00003f70


	//   ....[2]....
        /*0204*/ 	.word	0x00004260


	//   ....[3]....
        /*0208*/ 	.word	0x00004280


	//   ....[4]....
        /*020c*/ 	.word	0x00004f80


	//   ....[5]....
        /*0210*/ 	.word	0x00004ff0


	//   ....[6]....
        /*0214*/ 	.word	0x00005170


	//   ....[7]....
        /*0218*/ 	.word	0x000051c0


	//   ....[8]....
        /*021c*/ 	.word	0x00008d40


	//   ....[9]....
        /*0220*/ 	.word	0x00008d90


	//   ....[10]....
        /*0224*/ 	.word	0x00008df0


	//   ....[11]....
        /*0228*/ 	.word	0x00008e00


	//   ....[12]....
        /*022c*/ 	.word	0x00008e50


	//   ....[13]....
        /*0230*/ 	.word	0x00008e60


	//   ....[14]....
        /*0234*/ 	.word	0x00008e70


	//   ....[15]....
        /*0238*/ 	.word	0x00008e80


	//   ....[16]....
        /*023c*/ 	.word	0x0000b600


	//   ....[17]....
        /*0240*/ 	.word	0x0000b610


	//   ....[18]....
        /*0244*/ 	.word	0x0000b620


	//   ....[19]....
        /*0248*/ 	.word	0x0000b650


	//   ....[20]....
        /*024c*/ 	.word	0x0000b680


	//   ....[21]....
        /*0250*/ 	.word	0x0000b6b0


	//   ....[22]....
        /*0254*/ 	.word	0x0000b760


	//   ....[23]....
        /*0258*/ 	.word	0x0000b7a0


	//----- nvinfo : EIATTR_EXIT_INSTR_OFFSETS
	.align		4
.L_322:
        /*025c*/ 	.byte	0x04, 0x1c
        /*025e*/ 	.short	(.L_324 - .L_323)


	//   ....[0]....
.L_323:
        /*0260*/ 	.word	0x00000390


	//   ....[1]....
        /*0264*/ 	.word	0x0000c910


	//   ....[2]....
        /*0268*/ 	.word	0x0000c9f0


	//   ....[3]....
        /*026c*/ 	.word	0x0000d490


	//   ....[4]....
        /*0270*/ 	.word	0x0000d520


	//----- nvinfo : EIATTR_CRS_STACK_SIZE
	.align		4
.L_324:
        /*0274*/ 	.byte	0x04, 0x1e
        /*0276*/ 	.short	(.L_326 - .L_325)
.L_325:
        /*0278*/ 	.word	0x00000000


	//----- nvinfo : EIATTR_CBANK_PARAM_SIZE
	.align		4
.L_326:
        /*027c*/ 	.byte	0x03, 0x19
        /*027e*/ 	.short	0x01d0


	//----- nvinfo : EIATTR_PARAM_CBANK
	.align		4
        /*0280*/ 	.byte	0x04, 0x0a
        /*0282*/ 	.short	(.L_328 - .L_327)
	.align		4
.L_327:
        /*0284*/ 	.word	index@(.nv.constant0._ZN5flash16flash_fwd_kernelI23Flash_fwd_kernel_traitsILi32ELi128ELi128ELi4ELb0ELb0EN7cutlass10bfloat16_tE19Flash_kernel_traitsILi32ELi128ELi128ELi4ES3_EELb0ELb0ELb0ELb0ELb0ELb1ELb1ELb0EEEvNS_16Flash_fwd_paramsE)
        /*0288*/ 	.short	0x0210
        /*028a*/ 	.short	0x01d0


	//----- nvinfo : EIATTR_SW_WAR
	.align		4
.L_328:
        /*028c*/ 	.byte	0x04, 0x36
        /*028e*/ 	.short	(.L_330 - .L_329)
.L_329:
        /*0290*/ 	.word	0x00000008
.L_330:


//--------------------- .nv.info._ZN5flash16flash_fwd_kernelI23Flash_fwd_kernel_traitsILi32ELi128ELi128ELi4ELb0ELb0EN7cutlass10bfloat16_tE19Flash_kernel_traitsILi32ELi128ELi128ELi4ES3_EELb1ELb0ELb0ELb0ELb0ELb0ELb0ELb0EEEvNS_16Flash_fwd_paramsE --------------------------
	.section	.nv.info._ZN5flash16flash_fwd_kernelI23Flash_fwd_kernel_traitsILi32ELi128ELi128ELi4ELb0ELb0EN7cutlass10bfloat16_tE19Flash_kernel_traitsILi32ELi128ELi128ELi4ES3_EELb1ELb0ELb0ELb0ELb0ELb0ELb0ELb0EEEvNS_16Flash_fwd_paramsE,"",@"SHT_CUDA_INFO"
	.sectionflags	@""
	.align	4


	//----- nvinfo : EIATTR_CUDA_API_VERSION
	.align		4
        /*0000*/ 	.byte	0x04, 0x37
        /*0002*/ 	.short	(.L_332 - .L_331)
.L_331:
        /*0004*/ 	.word	0x00000082


	//----- nvinfo : EIATTR_KPARAM_INFO
	.align		4
.L_332:
        /*0008*/ 	.byte	0x04, 0x17
        /*000a*/ 	.short	(.L_334 - .L_333)
.L_333:
        /*000c*/ 	.word	0x00000000
        /*0010*/ 	.short	0x0000
        /*0012*/ 	.short	0x0000
        /*0014*/ 	.byte	0x00, 0xf0, 0x41, 0x07


	//----- nvinfo : EIATTR_SPARSE_MMA_MASK
	.align		4
.L_334:
        /*0018*/ 	.byte	0x03, 0x50
        /*001a*/ 	.short	0x0000


	//----- nvinfo : EIATTR_MAXREG_COUNT
	.align		4
        /*001c*/ 	.byte	0x03, 0x1b
        /*001e*/ 	.short	0x00ff


	//----- nvinfo : EIATTR_NUM_BARRIERS
	.align		4
        /*0020*/ 	.byte	0x02, 0x4c
        /*0022*/ 	.byte	0x01
	.zero		1


	//----- nvinfo : EIATTR_ANNOTATIONS
	.align		4
        /*0024*/ 	.byte	0x04, 0x55
        /*0026*/ 	.short	(.L_336 - .L_335)


	//   ....[0]....
.L_335:
        /* <DEDUP_REMOVED lines=51> */


	//----- nvinfo : EIATTR_MERCURY_ISA_VERSION
	.align		4
.L_336:
        /*0348*/ 	.byte	0x03, 0x5f
        /*034a*/ 	.short	0x0101


	//----- nvinfo : EIATTR_COOP_GROUP_MASK_REGIDS
	.align		4
        /*034c*/ 	.byte	0x04, 0x29
        /*034e*/ 	.short	(.L_338 - .L_337)


	//   ....[0]....
.L_337:
        /*0350*/ 	.word	0xffffffff


	//   ....[1]....
        /*0354*/ 	.word	0xffffffff


	//   ....[2]....
        /*0358*/ 	.word	0xffffffff


	//   ....[3]....
        /*035c*/ 	.word	0xffffffff


	//   ....[4]....
        /*0360*/ 	.word	0xffffffff


	//   ....[5]....
        /*0364*/ 	.word	0xffffffff


	//   ....[6]....
        /*0368*/ 	.word	0xffffffff


	//   ....[7]....
        /*036c*/ 	.word	0xffffffff


	//   ....[8]....
        /*0370*/ 	.word	0xffffffff


	//   ....[9]....
        /*0374*/ 	.word	0xffffffff


	//   ....[10]....
        /*0378*/ 	.word	0xffffffff


	//   ....[11]....
        /*037c*/ 	.word	0xffffffff


	//   ....[12]....
        /*0380*/ 	.word	0xffffffff


	//   ....[13]....
        /*0384*/ 	.word	0xffffffff


	//   ....[14]....
        /*0388*/ 	.word	0xffffffff


	//   ....[15]....
        /*038c*/ 	.word	0xffffffff


	//   ....[16]....
        /*0390*/ 	.word	0xffffffff


	//   ....[17]....
        /*0394*/ 	.word	0xffffffff


	//   ....[18]....
        /*0398*/ 	.word	0xffffffff


	//   ....[19]....
        /*039c*/ 	.word	0xffffffff


	//   ....[20]....
        /*03a0*/ 	.word	0xffffffff


	//   ....[21]....
        /*03a4*/ 	.word	0xffffffff


	//   ....[22]....
        /*03a8*/ 	.word	0xffffffff


	//   ....[23]....
        /*03ac*/ 	.word	0xffffffff


	//----- nvinfo : EIATTR_COOP_GROUP_INSTR_OFFSETS
	.align		4
.L_338:
        /*03b0*/ 	.byte	0x04, 0x28
        /*03b2*/ 	.short	(.L_340 - .L_339)


	//   ....[0]....
.L_339:
        /*03b4*/ 	.word	0x00003f40


	//   ....[1]....
        /*03b8*/ 	.word	0x000041f0


	//   ....[2]....
        /*03bc*/ 	.word	0x000042d0


	//   ....[3]....
        /*03c0*/ 	.word	0x00004490


	//   ....[4]....
        /*03c4*/ 	.word	0x000047e0


	//   ....[5]....
        /*03c8*/ 	.word	0x00004860


	//   ....[6]....
        /*03cc*/ 	.word	0x00004a60


	//   ....[7]....
        /*03d0*/ 	.word	0x00004ba0


	//   ....[8]....
        /*03d4*/ 	.word	0x0000b010


	//   ....[9]....
        /*03d8*/ 	.word	0x0000b040


	//   ....[10]....
        /*03dc*/ 	.word	0x0000b070


	//   ....[11]....
        /*03e0*/ 	.word	0x0000b120


	//   ....[12]....
        /*03e4*/ 	.word	0x0000b230


	//   ....[13]....
        /*03e8*/ 	.word	0x0000b280


	//   ....[14]....
        /*03ec*/ 	.word	0x0000b320


	//   ....[15]....
        /*03f0*/ 	.word	0x0000b360


	//   ....[16]....
        /*03f4*/ 	.word	0x000104f0


	//   ....[17]....
        /*03f8*/ 	.word	0x00010500


	//   ....[18]....
        /*03fc*/ 	.word	0x00010510


	//   ....[19]....
        /*0400*/ 	.word	0x00010520


	//   ....[20]....
        /*0404*/ 	.word	0x00010550


	//   ....[21]....
        /*0408*/ 	.word	0x00010570


	//   ....[22]....
        /*040c*/ 	.word	0x00010590


	//   ....[23]....
        /*0410*/ 	.word	0x000105a0


	//----- nvinfo : EIATTR_EXIT_INSTR_OFFSETS
	.align		4
.L_340:
        /*0414*/ 	.byte	0x04, 0x1c
        /*0416*/ 	.short	(.L_342 - .L_341)


	//   ....[0]....
.L_341:
        /*0418*/ 	.word	0x000005d0


	//   ....[1]....
        /*041c*/ 	.word	0x00011980


	//   ....[2]....
        /*0420*/ 	.word	0x00011a60


	//   ....[3]....
        /*0424*/ 	.word	0x00012570


	//   ....[4]....
        /*0428*/ 	.word	0x00012600


	//----- nvinfo : EIATTR_CRS_STACK_SIZE
	.align		4
.L_342:
        /*042c*/ 	.byte	0x04, 0x1e
        /*042e*/ 	.short	(.L_344 - .L_343)
.L_343:
        /*0430*/ 	.word	0x00000000


	//----- nvinfo : EIATTR_CBANK_PARAM_SIZE
	.align		4
.L_344:
        /*0434*/ 	.byte	0x03, 0x19
        /*0436*/ 	.short	0x01d0


	//----- nvinfo : EIATTR_PARAM_CBANK
	.align		4
        /*0438*/ 	.byte	0x04, 0x0a
        /*043a*/ 	.short	(.L_346 - .L_345)
	.align		4
.L_345:
        /*043c*/ 	.word	index@(.nv.constant0._ZN5flash16flash_fwd_kernelI23Flash_fwd_kernel_traitsILi32ELi128ELi128ELi4ELb0ELb0EN7cutlass10bfloat16_tE19Flash_kernel_traitsILi32ELi128ELi128ELi4ES3_EELb1ELb0ELb0ELb0ELb0ELb0ELb0ELb0EEEvNS_16Flash_fwd_paramsE)
        /*0440*/ 	.short	0x0210
        /*0442*/ 	.short	0x01d0


	//----- nvinfo : EIATTR_SW_WAR
	.align		4
.L_346:
        /*0444*/ 	.byte	0x04, 0x36
        /*0446*/ 	.short	(.L_348 - .L_347)
.L_347:
        /*0448*/ 	.word	0x00000008
.L_348:


//--------------------- .nv.info._ZN5flash16flash_fwd_kernelI23Flash_fwd_kernel_traitsILi32ELi128ELi128ELi4ELb0ELb0EN7cutlass10bfloat16_tE19Flash_kernel_traitsILi32ELi128ELi128ELi4ES3_EELb1ELb0ELb1ELb0ELb0ELb0ELb0ELb0EEEvNS_16Flash_fwd_paramsE --------------------------
	.section	.nv.info._ZN5flash16flash_fwd_kernelI23Flash_fwd_kernel_traitsILi32ELi128ELi128ELi4ELb0ELb0EN7cutlass10bfloat16_tE19Flash_kernel_traitsILi32ELi128ELi128ELi4ES3_EELb1ELb0ELb1ELb0ELb0ELb0ELb0ELb0EEEvNS_16Flash_fwd_paramsE,"",@"SHT_CUDA_INFO"
	.sectionflags	@""
	.align	4


	//----- nvinfo : EIATTR_CUDA_API_VERSION
	.align		4
        /*0000*/ 	.byte	0x04, 0x37
        /*0002*/ 	.short	(.L_350 - .L_349)
.L_349:
        /*0004*/ 	.word	0x00000082


	//----- nvinfo : EIATTR_KPARAM_INFO
	.align		4
.L_350:
        /*0008*/ 	.byte	0x04, 0x17
        /*000a*/ 	.short	(.L_352 - .L_351)
.L_351:
        /*000c*/ 	.word	0x00000000
        /*0010*/ 	.short	0x0000
        /*0012*/ 	.short	0x0000
        /*0014*/ 	.byte	0x00, 0xf0, 0x41, 0x07


	//----- nvinfo : EIATTR_SPARSE_MMA_MASK
	.align		4
.L_352:
        /*0018*/ 	.byte	0x03, 0x50
        /*001a*/ 	.short	0x0000


	//----- nvinfo : EIATTR_MAXREG_COUNT
	.align		4
        /*001c*/ 	.byte	0x03, 0x1b
        /*001e*/ 	.short	0x00ff


	//----- nvinfo : EIATTR_NUM_BARRIERS
	.align		4
        /*0020*/ 	.byte	0x02, 0x4c
        /*0022*/ 	.byte	0x01
	.zero		1


	//----- nvinfo : EIATTR_ANNOTATIONS
	.align		4
        /*0024*/ 	.byte	0x04, 0x55
        /*0026*/ 	.short	(.L_354 - .L_353)


	//   ....[0]....
.L_353:
        /* <DEDUP_REMOVED lines=65> */


	//----- nvinfo : EIATTR_MERCURY_ISA_VERSION
	.align		4
.L_354:
        /*0420*/ 	.byte	0x03, 0x5f
        /*0422*/ 	.short	0x0101


	//----- nvinfo : EIATTR_INT_WARP_WIDE_INSTR_OFFSETS
	.align		4
        /*0424*/ 	.byte	0x04, 0x31
        /*0426*/ 	.short	(.L_356 - .L_355)


	//   ....[0]....
.L_355:
        /*0428*/ 	.word	0x0000b260


	//----- nvinfo : EIATTR_COOP_GROUP_MASK_REGIDS
	.align		4
.L_356:
        /*042c*/ 	.byte	0x04, 0x29
        /*042e*/ 	.short	(.L_358 - .L_357)


	//   ....[0]....
.L_357:
        /*0430*/ 	.word	0xffffffff


	//   ....[1]....
        /*0434*/ 	.word	0xffffffff


	//   ....[2]....
        /*0438*/ 	.word	0xffffffff


	//   ....[3]....
        /*043c*/ 	.word	0xffffffff


	//   ....[4]....
        /*0440*/ 	.word	0xffffffff


	//   ....[5]....
        /*0444*/ 	.word	0xffffffff


	//   ....[6]....
        /*0448*/ 	.word	0xffffffff


	//   ....[7]....
        /*044c*/ 	.word	0xffffffff


	//   ....[8]....
        /*0450*/ 	.word	0xffffffff


	//   ....[9]....
        /*0454*/ 	.word	0xffffffff


	//   ....[10]....
        /*0458*/ 	.word	0xffffffff


	//   ....[11]....
        /*045c*/ 	.word	0xffffffff


	//   ....[12]....
        /*0460*/ 	.word	0xffffffff


	//   ....[13]....
        /*0464*/ 	.word	0xffffffff


	//   ....[14]....
        /*0468*/ 	.word	0xffffffff


	//   ....[15]....
        /*046c*/ 	.word	0xffffffff


	//   ....[16]....
        /*0470*/ 	.word	0xffffffff


	//   ....[17]....
        /*0474*/ 	.word	0xffffffff


	//   ....[18]....
        /*0478*/ 	.word	0xffffffff


	//   ....[19]....
        /*047c*/ 	.word	0xffffffff


	//   ....[20]....
        /*0480*/ 	.word	0xffffffff


	//   ....[21]....
        /*0484*/ 	.word	0xffffffff


	//   ....[22]....
        /*0488*/ 	.word	0xffffffff


	//   ....[23]....
        /*048c*/ 	.word	0xffffffff


	//   ....[24]....
        /*0490*/ 	.word	0xffffffff


	//   ....[25]....
        /*0494*/ 	.word	0xffffffff


	//   ....[26]....
        /*0498*/ 	.word	0xffffffff


	//   ....[27]....
        /*049c*/ 	.word	0xffffffff


	//   ....[28]....
        /*04a0*/ 	.word	0xffffffff


	//   ....[29]....
        /*04a4*/ 	.word	0xffffffff


	//   ....[30]....
        /*04a8*/ 	.word	0xffffffff


	//   ....[31]....
        /*04ac*/ 	.word	0xffffffff


	//----- nvinfo : EIATTR_COOP_GROUP_INSTR_OFFSETS
	.align		4
.L_358:
        /*04b0*/ 	.byte	0x04, 0x28
        /*04b2*/ 	.short	(.L_360 - .L_359)


	//   ....[0]....
.L_359:
        /*04b4*/ 	.word	0x00005d80


	//   ....[1]....
        /*04b8*/ 	.word	0x00005db0


	//   ....[2]....
        /*04bc*/ 	.word	0x00005ea0


	//   ....[3]....
        /*04c0*/ 	.word	0x00005ef0


	//   ....[4]....
        /*04c4*/ 	.word	0x000062a0


	//   ....[5]....
        /*04c8*/ 	.word	0x000063c0


	//   ....[6]....
        /*04cc*/ 	.word	0x00006640


	//   ....[7]....
        /*04d0*/ 	.word	0x000068b0


	//   ....[8]....
        /*04d4*/ 	.word	0x0000e4c0


	//   ....[9]....
        /*04d8*/ 	.word	0x0000e4f0


	//   ....[10]....
        /*04dc*/ 	.word	0x0000e620


	//   ....[11]....
        /*04e0*/ 	.word	0x0000e6b0


	//   ....[12]....
        /*04e4*/ 	.word	0x0000e700


	//   ....[13]....
        /*04e8*/ 	.word	0x0000e750


	//   ....[14]....
        /*04ec*/ 	.word	0x0000e7c0


	//   ....[15]....
        /*04f0*/ 	.word	0x0000e8c0


	//   ....[16]....
        /*04f4*/ 	.word	0x00017770


	//   ....[17]....
        /*04f8*/ 	.word	0x000177e0


	//   ....[18]....
        /*04fc*/ 	.word	0x000178a0


	//   ....[19]....
        /*0500*/ 	.word	0x00017950


	//   ....[20]....
        /*0504*/ 	.word	0x00017b30


	//   ....[21]....
        /*0508*/ 	.word	0x00017b70


	//   ....[22]....
        /*050c*/ 	.word	0x00017d40


	//   ....[23]....
        /*0510*/ 	.word	0x00017d90


	//   ....[24]....
        /*0514*/ 	.word	0x0001c940


	//   ....[25]....
        /*0518*/ 	.word	0x0001c950


	//   ....[26]....
        /*051c*/ 	.word	0x0001c960


	//   ....[27]....
        /*0520*/ 	.word	0x0001c970


	//   ....[28]....
        /*0524*/ 	.word	0x0001c9a0


	//   ....[29]....
        /*0528*/ 	.word	0x0001c9c0


	//   ....[30]....
        /*052c*/ 	.word	0x0001c9e0


	//   ....[31]....
        /*0530*/ 	.word	0x0001ca10


	//----- nvinfo : EIATTR_EXIT_INSTR_OFFSETS
	.align		4
.L_360:
        /*0534*/ 	.byte	0x04, 0x1c
        /*0536*/ 	.short	(.L_362 - .L_361)


	//   ....[0]....
.L_361:
        /*0538*/ 	.word	0x00000710


	//   ....[1]....
        /*053c*/ 	.word	0x00001340


	//   ....[2]....
        /*0540*/ 	.word	0x000013d0


	//   ....[3]....
        /*0544*/ 	.word	0x0001dde0


	//   ....[4]....
        /*0548*/ 	.word	0x0001dec0


	//----- nvinfo : EIATTR_CRS_STACK_SIZE
	.align		4
.L_362:
        /*054c*/ 	.byte	0x04, 0x1e
        /*054e*/ 	.short	(.L_364 - .L_363)
.L_363:
        /*0550*/ 	.word	0x00000000


	//----- nvinfo : EIATTR_CBANK_PARAM_SIZE
	.align		4
.L_364:
        /*0554*/ 	.byte	0x03, 0x19
        /*0556*/ 	.short	0x01d0


	//----- nvinfo : EIATTR_PARAM_CBANK
	.align		4
        /*0558*/ 	.byte	0x04, 0x0a
        /*055a*/ 	.short	(.L_366 - .L_365)
	.align		4
.L_365:
        /*055c*/ 	.word	index@(.nv.constant0._ZN5flash16flash_fwd_kernelI23Flash_fwd_kernel_traitsILi32ELi128ELi128ELi4ELb0ELb0EN7cutlass10bfloat16_tE19Flash_kernel_traitsILi32ELi128ELi128ELi4ES3_EELb1ELb0ELb1ELb0ELb0ELb0ELb0ELb0EEEvNS_16Flash_fwd_paramsE)
        /*0560*/ 	.short	0x0210
        /*0562*/ 	.short	0x01d0


	//----- nvinfo : EIATTR_SW_WAR
	.align		4
.L_366:
        /*0564*/ 	.byte	0x04, 0x36
        /*0566*/ 	.short	(.L_368 - .L_367)
.L_367:
        /*0568*/ 	.word	0x00000008
.L_368:


//--------------------- .nv.info._ZN5flash16flash_fwd_kernelI23Flash_fwd_kernel_traitsILi32ELi128ELi128ELi4ELb0ELb0EN7cutlass10bfloat16_tE19Flash_kernel_traitsILi32ELi128ELi128ELi4ES3_EELb1ELb0ELb0ELb0ELb1ELb1ELb0ELb0EEEvNS_16Flash_fwd_paramsE --------------------------
	.section	.nv.info._ZN5flash16flash_fwd_kernelI23Flash_fwd_kernel_traitsILi32ELi128ELi128ELi4ELb0ELb0EN7cutlass10bfloat16_tE19Flash_kernel_traitsILi32ELi128ELi128ELi4ES3_EELb1ELb0ELb0ELb0ELb1ELb1ELb0ELb0EEEvNS_16Flash_fwd_paramsE,"",@"SHT_CUDA_INFO"
	.sectionflags	@""
	.align	4


	//----- nvinfo : EIATTR_CUDA_API_VERSION
	.align		4
        /*0000*/ 	.byte	0x04, 0x37
        /*0002*/ 	.short	(.L_370 - .L_369)
.L_369:
        /*0004*/ 	.word	0x00000082


	//----- nvinfo : EIATTR_KPARAM_INFO
	.align		4
.L_370:
        /*0008*/ 	.byte	0x04, 0x17
        /*000a*/ 	.short	(.L_372 - .L_371)
.L_371:
        /*000c*/ 	.word	0x00000000
        /*0010*/ 	.short	0x0000
        /*0012*/ 	.short	0x0000
        /*0014*/ 	.byte	0x00, 0xf0, 0x41, 0x07


	//----- nvinfo : EIATTR_SPARSE_MMA_MASK
	.align		4
.L_372:
        /*0018*/ 	.byte	0x03, 0x50
        /*001a*/ 	.short	0x0000


	//----- nvinfo : EIATTR_MAXREG_COUNT
	.align		4
        /*001c*/ 	.byte	0x03, 0x1b
        /*001e*/ 	.short	0x00ff


	//----- nvinfo : EIATTR_NUM_BARRIERS
	.align		4
        /*0020*/ 	.byte	0x02, 0x4c
        /*0022*/ 	.byte	0x01
	.zero		1


	//----- nvinfo : EIATTR_ANNOTATIONS
	.align		4
        /*0024*/ 	.byte	0x04, 0x55
        /*0026*/ 	.short	(.L_374 - .L_373)


	//   ....[0]....
.L_373:
        /* <DEDUP_REMOVED lines=31> */


	//----- nvinfo : EIATTR_MERCURY_ISA_VERSION
	.align		4
.L_374:
        /*0208*/ 	.byte	0x03, 0x5f
        /*020a*/ 	.short	0x0101


	//----- nvinfo : EIATTR_COOP_GROUP_MASK_REGIDS
	.align		4
        /*020c*/ 	.byte	0x04, 0x29
        /*020e*/ 	.short	(.L_376 - .L_375)


	//   ....[0]....
.L_375:
        /*0210*/ 	.word	0xffffffff


	//   ....[1]....
        /*0214*/ 	.word	0xffffffff


	//   ....[2]....
        /*0218*/ 	.word	0xffffffff


	//   ....[3]....
        /*021c*/ 	.word	0xffffffff


	//   ....[4]....
        /*0220*/ 	.word	0xffffffff


	//   ....[5]....
        /*0224*/ 	.word	0xffffffff


	//   ....[6]....
        /*0228*/ 	.word	0xffffffff


	//   ....[7]....
        /*022c*/ 	.word	0xffffffff


	//   ....[8]....
        /*0230*/ 	.word	0xffffffff


	//   ....[9]....
        /*0234*/ 	.word	0xffffffff


	//   ....[10]....
        /*0238*/ 	.word	0xffffffff


	//   ....[11]....
        /*023c*/ 	.word	0xffffffff


	//   ....[12]....
        /*0240*/ 	.word	0xffffffff


	//   ....[13]....
        /*0244*/ 	.word	0xffffffff


	//   ....[14]....
        /*0248*/ 	.word	0xffffffff


	//   ....[15]....
        /*024c*/ 	.word	0xffffffff


	//   ....[16]....
        /*0250*/ 	.word	0xffffffff


	//   ....[17]....
        /*0254*/ 	.word	0xffffffff


	//   ....[18]....
        /*0258*/ 	.word	0xffffffff


	//   ....[19]....
        /*025c*/ 	.word	0xffffffff


	//   ....[20]....
        /*0260*/ 	.word	0xffffffff


	//   ....[21]....
        /*0264*/ 	.word	0xffffffff


	//   ....[22]....
        /*0268*/ 	.word	0xffffffff


	//   ....[23]....
        /*026c*/ 	.word	0xffffffff


	//----- nvinfo : EIATTR_COOP_GROUP_INSTR_OFFSETS
	.align		4
.L_376:
        /*0270*/ 	.byte	0x04, 0x28
        /*0272*/ 	.short	(.L_378 - .L_377)


	//   ....[0]....
.L_377:
        /*0274*/ 	.word	0x000023f0


	//   ....[1]....
        /*0278*/ 	.word	0x00002510


	//   ....[2]....
        /*027c*/ 	.word	0x000026f0


	//   ....[3]....
        /*0280*/ 	.word	0x00002720


	//   ....[4]....
        /*0284*/ 	.word	0x000028c0


	//   ....[5]....
        /*0288*/ 	.word	0x00002a80


	//   ....[6]....
        /*028c*/ 	.word	0x00002af0


	//   ....[7]....
        /*0290*/ 	.word	0x00002bc0


	//   ....[8]....
        /*0294*/ 	.word	0x00008a60


	//   ....[9]....
        /*0298*/ 	.word	0x00008b00


	//   ....[10]....
        /*029c*/ 	.word	0x00008c60


	//   ....[11]....
        /*02a0*/ 	.word	0x00008dc0


	//   ....[12]....
        /*02a4*/ 	.word	0x00008e00


	//   ....[13]....
        /*02a8*/ 	.word	0x00008f50


	//   ....[14]....
        /*02ac*/ 	.word	0x00008f90


	//   ....[15]....
        /*02b0*/ 	.word	0x00009110


	//   ....[16]....
        /*02b4*/ 	.word	0x0000e2d0


	//   ....[17]....
        /*02b8*/ 	.word	0x0000e310


	//   ....[18]....
        /*02bc*/ 	.word	0x0000e350


	//   ....[19]....
        /*02c0*/ 	.word	0x0000e360


	//   ....[20]....
        /*02c4*/ 	.word	0x0000e3e0


	//   ....[21]....
        /*02c8*/ 	.word	0x0000e400


	//   ....[22]....
        /*02cc*/ 	.word	0x0000e420


	//   ....[23]....
        /*02d0*/ 	.word	0x0000e430


	//----- nvinfo : EIATTR_EXIT_INSTR_OFFSETS
	.align		4
.L_378:
        /*02d4*/ 	.byte	0x04, 0x1c
        /*02d6*/ 	.short	(.L_380 - .L_379)


	//   ....[0]....
.L_379:
        /*02d8*/ 	.word	0x00000300


	//   ....[1]....
        /*02dc*/ 	.word	0x0000f430


	//----- nvinfo : EIATTR_CRS_STACK_SIZE
	.align		4
.L_380:
        /*02e0*/ 	.byte	0x04, 0x1e
        /*02e2*/ 	.short	(.L_382 - .L_381)
.L_381:
        /*02e4*/ 	.word	0x00000000


	//----- nvinfo : EIATTR_CBANK_PARAM_SIZE
	.align		4
.L_382:
        /*02e8*/ 	.byte	0x03, 0x19
        /*02ea*/ 	.short	0x01d0


	//----- nvinfo : EIATTR_PARAM_CBANK
	.align		4
        /*02ec*/ 	.byte	0x04, 0x0a
        /*02ee*/ 	.short	(.L_384 - .L_383)
	.align		4
.L_383:
        /*02f0*/ 	.word	index@(.nv.constant0._ZN5flash16flash_fwd_kernelI23Flash_fwd_kernel_traitsILi32ELi128ELi128ELi4ELb0ELb0EN7cutlass10bfloat16_tE19Flash_kernel_traitsILi32ELi128ELi128ELi4ES3_EELb1ELb0ELb0ELb0ELb1ELb1ELb0ELb0EEEvNS_16Flash_fwd_paramsE)
        /*02f4*/ 	.short	0x0210
        /*02f6*/ 	.short	0x01d0


	//----- nvinfo : EIATTR_SW_WAR
	.align		4
.L_384:
        /*02f8*/ 	.byte	0x04, 0x36
        /*02fa*/ 	.short	(.L_386 - .L_385)
.L_385:
        /*02fc*/ 	.word	0x00000008
.L_386:


//--------------------- .nv.info._ZN5flash16flash_fwd_kernelI23Flash_fwd_kernel_traitsILi32ELi128ELi128ELi4ELb0ELb0EN7cutlass10bfloat16_tE19Flash_kernel_traitsILi32ELi128ELi128ELi4ES3_EELb0ELb0ELb0ELb0ELb1ELb1ELb1ELb0EEEvNS_16Flash_fwd_paramsE --------------------------
	.section	.nv.info._ZN5flash16flash_fwd_kernelI23Flash_fwd_kernel_traitsILi32ELi128ELi128ELi4ELb0ELb0EN7cutlass10bfloat16_tE19Flash_kernel_traitsILi32ELi128ELi128ELi4ES3_EELb0ELb0ELb0ELb0ELb1ELb1ELb1ELb0EEEvNS_16Flash_fwd_paramsE,"",@"SHT_CUDA_INFO"
	.sectionflags	@""
	.align	4


	//----- nvinfo : EIATTR_CUDA_API_VERSION
	.align		4
        /*0000*/ 	.byte	0x04, 0x37
        /*0002*/ 	.short	(.L_388 - .L_387)
.L_387:
        /*0004*/ 	.word	0x00000082


	//----- nvinfo : EIATTR_KPARAM_INFO
	.align		4
.L_388:
        /*0008*/ 	.byte	0x04, 0x17
        /*000a*/ 	.short	(.L_390 - .L_389)
.L_389:
        /*000c*/ 	.word	0x00000000
        /*0010*/ 	.short	0x0000
        /*0012*/ 	.short	0x0000
        /*0014*/ 	.byte	0x00, 0xf0, 0x41, 0x07


	//----- nvinfo : EIATTR_SPARSE_MMA_MASK
	.align		4
.L_390:
        /*0018*/ 	.byte	0x03, 0x50
        /*001a*/ 	.short	0x0000


	//----- nvinfo : EIATTR_MAXREG_COUNT
	.align		4
        /*001c*/ 	.byte	0x03, 0x1b
        /*001e*/ 	.short	0x00ff


	//----- nvinfo : EIATTR_NUM_BARRIERS
	.align		4
        /*0020*/ 	.byte	0x02, 0x4c
        /*0022*/ 	.byte	0x01
	.zero		1


	//----- nvinfo : EIATTR_ANNOTATIONS
	.align		4
        /*0024*/ 	.byte	0x04, 0x55
        /*0026*/ 	.short	(.L_392 - .L_391)


	//   ....[0]....
.L_391:
        /* <DEDUP_REMOVED lines=14> */


	//----- nvinfo : EIATTR_MERCURY_ISA_VERSION
	.align		4
.L_392:
        /*00f8*/ 	.byte	0x03, 0x5f
        /*00fa*/ 	.short	0x0101


	//----- nvinfo : EIATTR_COOP_GROUP_MASK_REGIDS
	.align		4
        /*00fc*/ 	.byte	0x04, 0x29
        /*00fe*/ 	.short	(.L_394 - .L_393)


	//   ....[0]....
.L_393:
        /*0100*/ 	.word	0xffffffff


	//   ....[1]....
        /*0104*/ 	.word	0xffffffff


	//   ....[2]....
        /*0108*/ 	.word	0xffffffff


	//   ....[3]....
        /*010c*/ 	.word	0xffffffff


	//   ....[4]....
        /*0110*/ 	.word	0xffffffff


	//   ....[5]....
        /*0114*/ 	.word	0xffffffff


	//   ....[6]....
        /*0118*/ 	.word	0xffffffff


	//   ....[7]....
        /*011c*/ 	.word	0xffffffff


	//   ....[8]....
        /*0120*/ 	.word	0xffffffff


	//   ....[9]....
        /*0124*/ 	.word	0xffffffff


	//   ....[10]....
        /*0128*/ 	.word	0xffffffff


	//   ....[11]....
        /*012c*/ 	.word	0xffffffff


	//   ....[12]....
        /*0130*/ 	.word	0xffffffff


	//   ....[13]....
        /*0134*/ 	.word	0xffffffff


	//   ....[14]....
        /*0138*/ 	.word	0xffffffff


	//   ....[15]....
        /*013c*/ 	.word	0xffffffff


	//   ....[16]....
        /*0140*/ 	.word	0xffffffff


	//   ....[17]....
        /*0144*/ 	.word	0xffffffff


	//   ....[18]....
        /*0148*/ 	.word	0xffffffff


	//   ....[19]....
        /*014c*/ 	.word	0xffffffff


	//   ....[20]....
        /*0150*/ 	.word	0xffffffff


	//   ....[21]....
        /*0154*/ 	.word	0xffffffff


	//   ....[22]....
        /*0158*/ 	.word	0xffffffff


	//   ....[23]....
        /*015c*/ 	.word	0xffffffff


	//----- nvinfo : EIATTR_COOP_GROUP_INSTR_OFFSETS
	.align		4
.L_394:
        /*0160*/ 	.byte	0x04, 0x28
        /*0162*/ 	.short	(.L_396 - .L_395)


	//   ....[0]....
.L_395:
        /*0164*/ 	.word	0x00002820


	//   ....[1]....
        /*0168*/ 	.word	0x000028a0


	//   ....[2]....
        /*016c*/ 	.word	0x00002e60


	//   ....[3]....
        /*0170*/ 	.word	0x00002ea0


	//   ....[4]....
        /*0174*/ 	.word	0x000036c0


	//   ....[5]....
        /*0178*/ 	.word	0x00003770


	//   ....[6]....
        /*017c*/ 	.word	0x000037c0


	//   ....[7]....
        /*0180*/ 	.word	0x00003890


	//   ....[8]....
        /*0184*/ 	.word	0x00007450


	//   ....[9]....
        /*0188*/ 	.word	0x000074a0


	//   ....[10]....
        /*018c*/ 	.word	0x00007500


	//   ....[11]....
        /*0190*/ 	.word	0x00007510


	//   ....[12]....
        /*0194*/ 	.word	0x00007560


	//   ....[13]....
        /*0198*/ 	.word	0x00007570


	//   ....[14]....
        /*019c*/ 	.word	0x00007580


	//   ....[15]....
        /*01a0*/ 	.word	0x00007590


	//   ....[16]....
        /*01a4*/ 	.word	0x00009d00


	//   ....[17]....
        /*01a8*/ 	.word	0x00009d10


	//   ....[18]....
        /*01ac*/ 	.word	0x00009d20


	//   ....[19]....
        /*01b0*/ 	.word	0x00009d40


	//   ....[20]....
        /*01b4*/ 	.word	0x00009d60


	//   ....[21]....
        /*01b8*/ 	.word	0x00009d80


	//   ....[22]....
        /*01bc*/ 	.word	0x00009d90


	//   ....[23]....
        /*01c0*/ 	.word	0x00009dc0


	//----- nvinfo : EIATTR_EXIT_INSTR_OFFSETS
	.align		4
.L_396:
        /*01c4*/ 	.byte	0x04, 0x1c
        /*01c6*/ 	.short	(.L_398 - .L_397)


	//   ....[0]....
.L_397:
        /*01c8*/ 	.word	0x00000150


	//   ....[1]....
        /*01cc*/ 	.word	0x0000acc0


	//----- nvinfo : EIATTR_CRS_STACK_SIZE
	.align		4
.L_398:
        /*01d0*/ 	.byte	0x04, 0x1e
        /*01d2*/ 	.short	(.L_400 - .L_399)
.L_399:
        /*01d4*/ 	.word	0x00000000


	//----- nvinfo : EIATTR_CBANK_PARAM_SIZE
	.align		4
.L_400:
        /*01d8*/ 	.byte	0x03, 0x19
        /*01da*/ 	.short	0x01d0


	//----- nvinfo : EIATTR_PARAM_CBANK
	.align		4
        /*01dc*/ 	.byte	0x04, 0x0a
        /*01de*/ 	.short	(.L_402 - .L_401)
	.align		4
.L_401:
        /*01e0*/ 	.word	index@(.nv.constant0._ZN5flash16flash_fwd_kernelI23Flash_fwd_kernel_traitsILi32ELi128ELi128ELi4ELb0ELb0EN7cutlass10bfloat16_tE19Flash_kernel_traitsILi32ELi128ELi128ELi4ES3_EELb0ELb0ELb0ELb0ELb1ELb1ELb1ELb0EEEvNS_16Flash_fwd_paramsE)
        /*01e4*/ 	.short	0x0210
        /*01e6*/ 	.short	0x01d0


	//----- nvinfo : EIATTR_SW_WAR
	.align		4
.L_402:
        /*01e8*/ 	.byte	0x04, 0x36
        /*01ea*/ 	.short	(.L_404 - .L_403)
.L_403:
        /*01ec*/ 	.word	0x00000008
.L_404:


//--------------------- .nv.info._ZN5flash16flash_fwd_kernelI23Flash_fwd_kernel_traitsILi32ELi128ELi128ELi4ELb0ELb0EN7cutlass10bfloat16_tE19Flash_kernel_traitsILi32ELi128ELi128ELi4ES3_EELb1ELb0ELb0ELb1ELb0ELb0ELb0ELb0EEEvNS_16Flash_fwd_paramsE --------------------------
	.section	.nv.info._ZN5flash16flash_fwd_kernelI23Flash_fwd_kernel_traitsILi32ELi128ELi128ELi4ELb0ELb0EN7cutlass10bfloat16_tE19Flash_kernel_traitsILi32ELi128ELi128ELi4ES3_EELb1ELb0ELb0ELb1ELb0ELb0ELb0ELb0EEEvNS_16Flash_fwd_paramsE,"",@"SHT_CUDA_INFO"
	.sectionflags	@""
	.align	4


	//----- nvinfo : EIATTR_CUDA_API_VERSION
	.align		4
        /*0000*/ 	.byte	0x04, 0x37
        /*0002*/ 	.short	(.L_406 - .L_405)
.L_405:
        /*0004*/ 	.word	0x00000082


	//----- nvinfo : EIATTR_KPARAM_INFO
	.align		4
.L_406:
        /*0008*/ 	.byte	0x04, 0x17
        /*000a*/ 	.short	(.L_408 - .L_407)
.L_407:
        /*000c*/ 	.word	0x00000000
        /*0010*/ 	.short	0x0000
        /*0012*/ 	.short	0x0000
        /*0014*/ 	.byte	0x00, 0xf0, 0x41, 0x07


	//----- nvinfo : EIATTR_SPARSE_MMA_MASK
	.align		4
.L_408:
        /*0018*/ 	.byte	0x03, 0x50
        /*001a*/ 	.short	0x0000


	//----- nvinfo : EIATTR_MAXREG_COUNT
	.align		4
        /*001c*/ 	.byte	0x03, 0x1b
        /*001e*/ 	.short	0x00ff


	//----- nvinfo : EIATTR_NUM_BARRIERS
	.align		4
        /*0020*/ 	.byte	0x02, 0x4c
        /*0022*/ 	.byte	0x01
	.zero		1


	//----- nvinfo : EIATTR_ANNOTATIONS
	.align		4
        /*0024*/ 	.byte	0x04, 0x55
        /*0026*/ 	.short	(.L_410 - .L_409)


	//   ....[0]....
.L_409:
        /* <DEDUP_REMOVED lines=68> */


	//----- nvinfo : EIATTR_MERCURY_ISA_VERSION
	.align		4
.L_410:
        /*0458*/ 	.byte	0x03, 0x5f
        /*045a*/ 	.short	0x0101


	//----- nvinfo : EIATTR_COOP_GROUP_MASK_REGIDS
	.align		4
        /*045c*/ 	.byte	0x04, 0x29
        /*045e*/ 	.short	(.L_412 - .L_411)


	//   ....[0]....
.L_411:
        /*0460*/ 	.word	0xffffffff


	//   ....[1]....
        /*0464*/ 	.word	0xffffffff


	//   ....[2]....
        /*0468*/ 	.word	0xffffffff


	//   ....[3]....
        /*046c*/ 	.word	0xffffffff


	//   ....[4]....
        /*0470*/ 	.word	0xffffffff


	//   ....[5]....
        /*0474*/ 	.word	0xffffffff


	//   ....[6]....
        /*0478*/ 	.word	0xffffffff


	//   ....[7]....
        /*047c*/ 	.word	0xffffffff


	//   ....[8]....
        /*0480*/ 	.word	0xffffffff


	//   ....[9]....
        /*0484*/ 	.word	0xffffffff


	//   ....[10]....
        /*0488*/ 	.word	0xffffffff


	//   ....[11]....
        /*048c*/ 	.word	0xffffffff


	//   ....[12]....
        /*0490*/ 	.word	0xffffffff


	//   ....[13]....
        /*0494*/ 	.word	0xffffffff


	//   ....[14]....
        /*0498*/ 	.word	0xffffffff


	//   ....[15]....
        /*049c*/ 	.word	0xffffffff


	//   ....[16]....
        /*04a0*/ 	.word	0xffffffff


	//   ....[17]....
        /*04a4*/ 	.word	0xffffffff


	//   ....[18]....
        /*04a8*/ 	.word	0xffffffff


	//   ....[19]....
        /*04ac*/ 	.word	0xffffffff


	//   ....[20]....
        /*04b0*/ 	.word	0xffffffff


	//   ....[21]....
        /*04b4*/ 	.word	0xffffffff


	//   ....[22]....
        /*04b8*/ 	.word	0xffffffff


	//   ....[23]....
        /*04bc*/ 	.word	0xffffffff


	//----- nvinfo : EIATTR_COOP_GROUP_INSTR_OFFSETS
	.align		4
.L_412:
        /*04c0*/ 	.byte	0x04, 0x28
        /*04c2*/ 	.short	(.L_414 - .L_413)


	//   ....[0]....
.L_413:
        /*04c4*/ 	.word	0x000068b0


	//   ....[1]....
        /*04c8*/ 	.word	0x00006940


	//   ....[2]....
        /*04cc*/ 	.word	0x000069f0


	//   ....[3]....
        /*04d0*/ 	.word	0x00006aa0


	//   ....[4]....
        /*04d4*/ 	.word	0x00006c10


	//   ....[5]....
        /*04d8*/ 	.word	0x00006f90


	//   ....[6]....
        /*04dc*/ 	.word	0x000071d0


	//   ....[7]....
        /*04e0*/ 	.word	0x000073d0


	//   ....[8]....
        /*04e4*/ 	.word	0x0000ede0


	//   ....[9]....
        /*04e8*/ 	.word	0x0000eeb0


	//   ....[10]....
        /*04ec*/ 	.word	0x0000ef50


	//   ....[11]....
        /*04f0*/ 	.word	0x0000ef80


	//   ....[12]....
        /*04f4*/ 	.word	0x0000efb0


	//   ....[13]....
        /*04f8*/ 	.word	0x0000f020


	//   ....[14]....
        /*04fc*/ 	.word	0x0000f080


	//   ....[15]....
        /*0500*/ 	.word	0x0000f1a0


	//   ....[16]....
        /*0504*/ 	.word	0x000145c0


	//   ....[17]....
        /*0508*/ 	.word	0x000145d0


	//   ....[18]....
        /*050c*/ 	.word	0x000145e0


	//   ....[19]....
        /*0510*/ 	.word	0x000145f0


	//   ....[20]....
        /*0514*/ 	.word	0x00014620


	//   ....[21]....
        /*0518*/ 	.word	0x00014640


	//   ....[22]....
        /*051c*/ 	.word	0x00014660


	//   ....[23]....
        /*0520*/ 	.word	0x00014670


	//----- nvinfo : EIATTR_EXIT_INSTR_OFFSETS
	.align		4
.L_414:
        /*0524*/ 	.byte	0x04, 0x1c
        /*0526*/ 	.short	(.L_416 - .L_415)


	//   ....[0]....
.L_415:
        /*0528*/ 	.word	0x000005e0


	//   ....[1]....
        /*052c*/ 	.word	0x00015ab0


	//   ....[2]....
        /*0530*/ 	.word	0x00015b90


	//   ....[3]....
        /*0534*/ 	.word	0x000166a0


	//   ....[4]....
        /*0538*/ 	.word	0x00016730


	//----- nvinfo : EIATTR_CRS_STACK_SIZE
	.align		4
.L_416:
        /*053c*/ 	.byte	0x04, 0x1e
        /*053e*/ 	.short	(.L_418 - .L_417)
.L_417:
        /*0540*/ 	.word	0x00000000


	//----- nvinfo : EIATTR_CBANK_PARAM_SIZE
	.align		4
.L_418:
        /*0544*/ 	.byte	0x03, 0x19
        /*0546*/ 	.short	0x01d0


	//----- nvinfo : EIATTR_PARAM_CBANK
	.align		4
        /*0548*/ 	.byte	0x04, 0x0a
        /*054a*/ 	.short	(.L_420 - .L_419)
	.align		4
.L_419:
        /*054c*/ 	.word	index@(.nv.constant0._ZN5flash16flash_fwd_kernelI23Flash_fwd_kernel_traitsILi32ELi128ELi128ELi4ELb0ELb0EN7cutlass10bfloat16_tE19Flash_kernel_traitsILi32ELi128ELi128ELi4ES3_EELb1ELb0ELb0ELb1ELb0ELb0ELb0ELb0EEEvNS_16Flash_fwd_paramsE)
        /*0550*/ 	.short	0x0210
        /*0552*/ 	.short	0x01d0


	//----- nvinfo : EIATTR_SW_WAR
	.align		4
.L_420:
        /*0554*/ 	.byte	0x04, 0x36
        /*0556*/ 	.short	(.L_422 - .L_421)
.L_421:
        /*0558*/ 	.word	0x00000008
.L_422:


//--------------------- .nv.info._ZN5flash16flash_fwd_kernelI23Flash_fwd_kernel_traitsILi32ELi128ELi128ELi4ELb0ELb0EN7cutlass10bfloat16_tE19Flash_kernel_traitsILi32ELi128ELi128ELi4ES3_EELb1ELb0ELb0ELb0ELb0ELb0ELb0ELb1EEEvNS_16Flash_fwd_paramsE --------------------------
	.section	.nv.info._ZN5flash16flash_fwd_kernelI23Flash_fwd_kernel_traitsILi32ELi128ELi128ELi4ELb0ELb0EN7cutlass10bfloat16_tE19Flash_kernel_traitsILi32ELi128ELi128ELi4ES3_EELb1ELb0ELb0ELb0ELb0ELb0ELb0ELb1EEEvNS_16Flash_fwd_paramsE,"",@"SHT_CUDA_INFO"
	.sectionflags	@""
	.align	4


	//----- nvinfo : EIATTR_CUDA_API_VERSION
	.align		4
        /*0000*/ 	.byte	0x04, 0x37
        /*0002*/ 	.short	(.L_424 - .L_423)
.L_423:
        /*0004*/ 	.word	0x00000082


	//----- nvinfo : EIATTR_KPARAM_INFO
	.align		4
.L_424:
        /*0008*/ 	.byte	0x04, 0x17
        /*000a*/ 	.short	(.L_426 - .L_425)
.L_425:
        /*000c*/ 	.word	0x00000000
        /*0010*/ 	.short	0x0000
        /*0012*/ 	.short	0x0000
        /*0014*/ 	.byte	0x00, 0xf0, 0x41, 0x07


	//----- nvinfo : EIATTR_SPARSE_MMA_MASK
	.align		4
.L_426:
        /*0018*/ 	.byte	0x03, 0x50
        /*001a*/ 	.short	0x0000


	//----- nvinfo : EIATTR_MAXREG_COUNT
	.align		4
        /*001c*/ 	.byte	0x03, 0x1b
        /*001e*/ 	.short	0x00ff


	//----- nvinfo : EIATTR_NUM_BARRIERS
	.align		4
        /*0020*/ 	.byte	0x02, 0x4c
        /*0022*/ 	.byte	0x01
	.zero		1


	//----- nvinfo : EIATTR_ANNOTATIONS
	.align		4
        /*0024*/ 	.byte	0x04, 0x55
        /*0026*/ 	.short	(.L_428 - .L_427)


	//   ....[0]....
.L_427:
        /* <DEDUP_REMOVED lines=323> */


	//----- nvinfo : EIATTR_MERCURY_ISA_VERSION
	.align		4
.L_428:
        /*1440*/ 	.byte	0x03, 0x5f
        /*1442*/ 	.short	0x0101


	//----- nvinfo : EIATTR_COOP_GROUP_MASK_REGIDS
	.align		4
        /*1444*/ 	.byte	0x04, 0x29
        /*1446*/ 	.short	(.L_430 - .L_429)


	//   ....[0]....
.L_429:
        /*1448*/ 	.word	0xffffffff


	//   ....[1]....
        /*144c*/ 	.word	0xffffffff


	//   ....[2]....
        /*1450*/ 	.word	0xffffffff


	//   ....[3]....
        /*1454*/ 	.word	0xffffffff


	//   ....[4]....
        /*1458*/ 	.word	0xffffffff


	//   ....[5]....
        /*145c*/ 	.word	0xffffffff


	//   ....[6]....
        /*1460*/ 	.word	0xffffffff


	//   ....[7]....
        /*1464*/ 	.word	0xffffffff


	//   ....[8]....
        /*1468*/ 	.word	0xffffffff


	//   ....[9]....
        /*146c*/ 	.word	0xffffffff


	//   ....[10]....
        /*1470*/ 	.word	0xffffffff


	//   ....[11]....
        /*1474*/ 	.word	0xffffffff


	//   ....[12]....
        /*1478*/ 	.word	0xffffffff


	//   ....[13]....
        /*147c*/ 	.word	0xffffffff


	//   ....[14]....
        /*1480*/ 	.word	0xffffffff


	//   ....[15]....
        /*1484*/ 	.word	0xffffffff


	//   ....[16]....
        /*1488*/ 	.word	0xffffffff


	//   ....[17]....
        /*148c*/ 	.word	0xffffffff


	//   ....[18]....
        /*1490*/ 	.word	0xffffffff


	//   ....[19]....
        /*1494*/ 	.word	0xffffffff


	//   ....[20]....
        /*1498*/ 	.word	0xffffffff


	//   ....[21]....
        /*149c*/ 	.word	0xffffffff


	//   ....[22]....
        /*14a0*/ 	.word	0xffffffff


	//   ....[23]....
        /*14a4*/ 	.word	0xffffffff


	//----- nvinfo : EIATTR_COOP_GROUP_INSTR_OFFSETS
	.align		4
.L_430:
        /*14a8*/ 	.byte	0x04, 0x28
        /*14aa*/ 	.short	(.L_432 - .L_431)


	//   ....[0]....
.L_431:
        /*14ac*/ 	.word	0x00004700


	//   ....[1]....
        /*14b0*/ 	.word	0x00004760


	//   ....[2]....
        /*14b4*/ 	.word	0x00004790


	//   ....[3]....
        /*14b8*/ 	.word	0x00004840


	//   ....[4]....
        /*14bc*/ 	.word	0x00004890


	//   ....[5]....
        /*14c0*/ 	.word	0x000048d0


	//   ....[6]....
        /*14c4*/ 	.word	0x00004c50


	//   ....[7]....
        /*14c8*/ 	.word	0x000050a0


	//   ....[8]....
        /*14cc*/ 	.word	0x00011440


	//   ....[9]....
        /*14d0*/ 	.word	0x00011450


	//   ....[10]....
        /*14d4*/ 	.word	0x00011460


	//   ....[11]....
        /*14d8*/ 	.word	0x00011470


	//   ....[12]....
        /*14dc*/ 	.word	0x000114d0


	//   ....[13]....
        /*14e0*/ 	.word	0x00011510


	//   ....[14]....
        /*14e4*/ 	.word	0x000115c0


	//   ....[15]....
        /*14e8*/ 	.word	0x00011600


	//   ....[16]....
        /*14ec*/ 	.word	0x0001be90


	//   ....[17]....
        /*14f0*/ 	.word	0x0001beb0


	//   ....[18]....
        /*14f4*/ 	.word	0x0001bf50


	//   ....[19]....
        /*14f8*/ 	.word	0x0001bfe0


	//   ....[20]....
        /*14fc*/ 	.word	0x0001bff0


	//   ....[21]....
        /*1500*/ 	.word	0x0001c020


	//   ....[22]....
        /*1504*/ 	.word	0x0001c030


	//   ....[23]....
        /*1508*/ 	.word	0x0001c040


	//----- nvinfo : EIATTR_EXIT_INSTR_OFFSETS
	.align		4
.L_432:
        /*150c*/ 	.byte	0x04, 0x1c
        /*150e*/ 	.short	(.L_434 - .L_433)


	//   ....[0]....
.L_433:
        /*1510*/ 	.word	0x000006b0


	//   ....[1]....
        /*1514*/ 	.word	0x0001d2f0


	//   ....[2]....
        /*1518*/ 	.word	0x0001d3d0


	//   ....[3]....
        /*151c*/ 	.word	0x0001dea0


	//   ....[4]....
        /*1520*/ 	.word	0x0001df30


	//----- nvinfo : EIATTR_CRS_STACK_SIZE
	.align		4
.L_434:
        /*1524*/ 	.byte	0x04, 0x1e
        /*1526*/ 	.short	(.L_436 - .L_435)
.L_435:
        /*1528*/ 	.word	0x00000000


	//----- nvinfo : EIATTR_CBANK_PARAM_SIZE
	.align		4
.L_436:
        /*152c*/ 	.byte	0x03, 0x19
        /*152e*/ 	.short	0x01d0


	//----- nvinfo : EIATTR_PARAM_CBANK
	.align		4
        /*1530*/ 	.byte	0x04, 0x0a
        /*1532*/ 	.short	(.L_438 - .L_437)
	.align		4
.L_437:
        /*1534*/ 	.word	index@(.nv.constant0._ZN5flash16flash_fwd_kernelI23Flash_fwd_kernel_traitsILi32ELi128ELi128ELi4ELb0ELb0EN7cutlass10bfloat16_tE19Flash_kernel_traitsILi32ELi128ELi128ELi4ES3_EELb1ELb0ELb0ELb0ELb0ELb0ELb0ELb1EEEvNS_16Flash_fwd_paramsE)
        /*1538*/ 	.short	0x0210
        /*153a*/ 	.short	0x01d0


	//----- nvinfo : EIATTR_SW_WAR
	.align		4
.L_438:
        /*153c*/ 	.byte	0x04, 0x36
        /*153e*/ 	.short	(.L_440 - .L_439)
.L_439:
        /*1540*/ 	.word	0x00000008
.L_440:


//--------------------- .nv.info._ZN5flash16flash_fwd_kernelI23Flash_fwd_kernel_traitsILi32ELi128ELi128ELi4ELb0ELb0EN7cutlass10bfloat16_tE19Flash_kernel_traitsILi32ELi128ELi128ELi4ES3_EELb0ELb0ELb0ELb0ELb0ELb0ELb1ELb0EEEvNS_16Flash_fwd_paramsE --------------------------
	.section	.nv.info._ZN5flash16flash_fwd_kernelI23Flash_fwd_kernel_traitsILi32ELi128ELi128ELi4ELb0ELb0EN7cutlass10bfloat16_tE19Flash_kernel_traitsILi32ELi128ELi128ELi4ES3_EELb0ELb0ELb0ELb0ELb0ELb0ELb1ELb0EEEvNS_16Flash_fwd_paramsE,"",@"SHT_CUDA_INFO"
	.sectionflags	@""
	.align	4


	//----- nvinfo : EIATTR_CUDA_API_VERSION
	.align		4
        /*0000*/ 	.byte	0x04, 0x37
        /*0002*/ 	.short	(.L_442 - .L_441)
.L_441:
        /*0004*/ 	.word	0x00000082


	//----- nvinfo : EIATTR_KPARAM_INFO
	.align		4
.L_442:
        /*0008*/ 	.byte	0x04, 0x17
        /*000a*/ 	.short	(.L_444 - .L_443)
.L_443:
        /*000c*/ 	.word	0x00000000
        /*0010*/ 	.short	0x0000
        /*0012*/ 	.short	0x0000
        /*0014*/ 	.byte	0x00, 0xf0, 0x41, 0x07


	//----- nvinfo : EIATTR_SPARSE_MMA_MASK
	.align		4
.L_444:
        /*0018*/ 	.byte	0x03, 0x50
        /*001a*/ 	.short	0x0000


	//----- nvinfo : EIATTR_MAXREG_COUNT
	.align		4
        /*001c*/ 	.byte	0x03, 0x1b
        /*001e*/ 	.short	0x00ff


	//----- nvinfo : EIATTR_NUM_BARRIERS
	.align		4
        /*0020*/ 	.byte	0x02, 0x4c
        /*0022*/ 	.byte	0x01
	.zero		1


	//----- nvinfo : EIATTR_ANNOTATIONS
	.align		4
        /*0024*/ 	.byte	0x04, 0x55
        /*0026*/ 	.short	(.L_446 - .L_445)


	//   ....[0]....
.L_445:
        /* <DEDUP_REMOVED lines=34> */


	//----- nvinfo : EIATTR_MERCURY_ISA_VERSION
	.align		4
.L_446:
        /*0238*/ 	.byte	0x03, 0x5f
        /*023a*/ 	.short	0x0101


	//----- nvinfo : EIATTR_COOP_GROUP_MASK_REGIDS
	.align		4
        /*023c*/ 	.byte	0x04, 0x29
        /*023e*/ 	.short	(.L_448 - .L_447)


	//   ....[0]....
.L_447:
        /*0240*/ 	.word	0xffffffff


	//   ....[1]....
        /*0244*/ 	.word	0xffffffff


	//   ....[2]....
        /*0248*/ 	.word	0xffffffff


	//   ....[3]....
        /*024c*/ 	.word	0xffffffff


	//   ....[4]....
        /*0250*/ 	.word	0xffffffff


	//   ....[5]....
        /*0254*/ 	.word	0xffffffff


	//   ....[6]....
        /*0258*/ 	.word	0xffffffff


	//   ....[7]....
        /*025c*/ 	.word	0xffffffff


	//   ....[8]....
        /*0260*/ 	.word	0xffffffff


	//   ....[9]....
        /*0264*/ 	.word	0xffffffff


	//   ....[10]....
        /*0268*/ 	.word	0xffffffff


	//   ....[11]....
        /*026c*/ 	.word	0xffffffff


	//   ....[12]....
        /*0270*/ 	.word	0xffffffff


	//   ....[13]....
        /*0274*/ 	.word	0xffffffff


	//   ....[14]....
        /*0278*/ 	.word	0xffffffff


	//   ....[15]....
        /*027c*/ 	.word	0xffffffff


	//   ....[16]....
        /*0280*/ 	.word	0xffffffff


	//   ....[17]....
        /*0284*/ 	.word	0xffffffff


	//   ....[18]....
        /*0288*/ 	.word	0xffffffff


	//   ....[19]....
        /*028c*/ 	.word	0xffffffff


	//   ....[20]....
        /*0290*/ 	.word	0xffffffff


	//   ....[21]....
        /*0294*/ 	.word	0xffffffff


	//   ....[22]....
        /*0298*/ 	.word	0xffffffff


	//   ....[23]....
        /*029c*/ 	.word	0xffffffff


	//----- nvinfo : EIATTR_COOP_GROUP_INSTR_OFFSETS
	.align		4
.L_448:
        /*02a0*/ 	.byte	0x04, 0x28
        /*02a2*/ 	.short	(.L_450 - .L_449)


	//   ....[0]....
.L_449:
        /*02a4*/ 	.word	0x00004a50


	//   ....[1]....
        /*02a8*/ 	.word	0x00004a70


	//   ....[2]....
        /*02ac*/ 	.word	0x00004e00


	//   ....[3]....
        /*02b0*/ 	.word	0x00004e50


	//   ....[4]....
        /*02b4*/ 	.word	0x00005810


	//   ....[5]....
        /*02b8*/ 	.word	0x00005880


	//   ....[6]....
        /*02bc*/ 	.word	0x000059b0


	//   ....[7]....
        /*02c0*/ 	.word	0x00005a20


	//   ....[8]....
        /*02c4*/ 	.word	0x000098c0


	//   ....[9]....
        /*02c8*/ 	.word	0x00009900


	//   ....[10]....
        /*02cc*/ 	.word	0x00009970


	//   ....[11]....
        /*02d0*/ 	.word	0x00009980


	//   ....[12]....
        /*02d4*/ 	.word	0x000099d0


	//   ....[13]....
        /*02d8*/ 	.word	0x000099e0


	//   ....[14]....
        /*02dc*/ 	.word	0x000099f0


	//   ....[15]....
        /*02e0*/ 	.word	0x00009a00


	//   ....[16]....
        /*02e4*/ 	.word	0x0000c1a0


	//   ....[17]....
        /*02e8*/ 	.word	0x0000c1b0


	//   ....[18]....
        /*02ec*/ 	.word	0x0000c1c0


	//   ....[19]....
        /*02f0*/ 	.word	0x0000c1d0


	//   ....[20]....
        /*02f4*/ 	.word	0x0000c220


	//   ....[21]....
        /*02f8*/ 	.word	0x0000c260


	//   ....[22]....
        /*02fc*/ 	.word	0x0000c290


	//   ....[23]....
        /*0300*/ 	.word	0x0000c300


	//----- nvinfo : EIATTR_EXIT_INSTR_OFFSETS
	.align		4
.L_450:
        /*0304*/ 	.byte	0x04, 0x1c
        /*0306*/ 	.short	(.L_452 - .L_451)


	//   ....[0]....
.L_451:
        /*0308*/ 	.word	0x00000390


	//   ....[1]....
        /*030c*/ 	.word	0x0000d4c0


	//   ....[2]....
        /*0310*/ 	.word	0x0000d5a0


	//   ....[3]....
        /*0314*/ 	.word	0x0000e0a0


	//   ....[4]....
        /*0318*/ 	.word	0x0000e130


	//----- nvinfo : EIATTR_CRS_STACK_SIZE
	.align		4
.L_452:
        /*031c*/ 	.byte	0x04, 0x1e
        /*031e*/ 	.short	(.L_454 - .L_453)
.L_453:
        /*0320*/ 	.word	0x00000000


	//----- nvinfo : EIATTR_CBANK_PARAM_SIZE
	.align		4
.L_454:
        /*0324*/ 	.byte	0x03, 0x19
        /*0326*/ 	.short	0x01d0


	//----- nvinfo : EIATTR_PARAM_CBANK
	.align		4
        /*0328*/ 	.byte	0x04, 0x0a
        /*032a*/ 	.short	(.L_456 - .L_455)
	.align		4
.L_455:
        /*032c*/ 	.word	index@(.nv.constant0._ZN5flash16flash_fwd_kernelI23Flash_fwd_kernel_traitsILi32ELi128ELi128ELi4ELb0ELb0EN7cutlass10bfloat16_tE19Flash_kernel_traitsILi32ELi128ELi128ELi4ES3_EELb0ELb0ELb0ELb0ELb0ELb0ELb1ELb0EEEvNS_16Flash_fwd_paramsE)
        /*0330*/ 	.short	0x0210
        /*0332*/ 	.short	0x01d0


	//----- nvinfo : EIATTR_SW_WAR
	.align		4
.L_456:
        /*0334*/ 	.byte	0x04, 0x36
        /*0336*/ 	.short	(.L_458 - .L_457)
.L_457:
        /*0338*/ 	.word	0x00000008
.L_458:


//--------------------- .nv.info._ZN5flash16flash_fwd_kernelI23Flash_fwd_kernel_traitsILi32ELi128ELi128ELi4ELb0ELb0EN7cutlass10bfloat16_tE19Flash_kernel_traitsILi32ELi128ELi128ELi4ES3_EELb1ELb0ELb0ELb1ELb0ELb0ELb0ELb1EEEvNS_16Flash_fwd_paramsE --------------------------
	.section	.nv.info._ZN5flash16flash_fwd_kernelI23Flash_fwd_kernel_traitsILi32ELi128ELi128ELi4ELb0ELb0EN7cutlass10bfloat16_tE19Flash_kernel_traitsILi32ELi128ELi128ELi4ES3_EELb1ELb0ELb0ELb1ELb0ELb0ELb0ELb1EEEvNS_16Flash_fwd_paramsE,"",@"SHT_CUDA_INFO"
	.sectionflags	@""
	.align	4


	//----- nvinfo : EIATTR_CUDA_API_VERSION
	.align		4
        /*0000*/ 	.byte	0x04, 0x37
        /*0002*/ 	.short	(.L_460 - .L_459)
.L_459:
        /*0004*/ 	.word	0x00000082


	//----- nvinfo : EIATTR_KPARAM_INFO
	.align		4
.L_460:
        /*0008*/ 	.byte	0x04, 0x17
        /*000a*/ 	.short	(.L_462 - .L_461)
.L_461:
        /*000c*/ 	.word	0x00000000
        /*0010*/ 	.short	0x0000
        /*0012*/ 	.short	0x0000
        /*0014*/ 	.byte	0x00, 0xf0, 0x41, 0x07


	//----- nvinfo : EIATTR_SPARSE_MMA_MASK
	.align		4
.L_462:
        /*0018*/ 	.byte	0x03, 0x50
        /*001a*/ 	.short	0x0000


	//----- nvinfo : EIATTR_MAXREG_COUNT
	.align		4
        /*001c*/ 	.byte	0x03, 0x1b
        /*001e*/ 	.short	0x00ff


	//----- nvinfo : EIATTR_NUM_BARRIERS
	.align		4
        /*0020*/ 	.byte	0x02, 0x4c
        /*0022*/ 	.byte	0x01
	.zero		1


	//----- nvinfo : EIATTR_ANNOTATIONS
	.align		4
        /*0024*/ 	.byte	0x04, 0x55
        /*0026*/ 	.short	(.L_464 - .L_463)


	//   ....[0]....
.L_463:
        /* <DEDUP_REMOVED lines=328> */


	//----- nvinfo : EIATTR_MERCURY_ISA_VERSION
	.align		4
.L_464:
        /*1490*/ 	.byte	0x03, 0x5f
        /*1492*/ 	.short	0x0101


	//----- nvinfo : EIATTR_COOP_GROUP_MASK_REGIDS
	.align		4
        /*1494*/ 	.byte	0x04, 0x29
        /*1496*/ 	.short	(.L_466 - .L_465)


	//   ....[0]....
.L_465:
        /*1498*/ 	.word	0xffffffff


	//   ....[1]....
        /*149c*/ 	.word	0xffffffff


	//   ....[2]....
        /*14a0*/ 	.word	0xffffffff


	//   ....[3]....
        /*14a4*/ 	.word	0xffffffff


	//   ....[4]....
        /*14a8*/ 	.word	0xffffffff


	//   ....[5]....
        /*14ac*/ 	.word	0xffffffff


	//   ....[6]....
        /*14b0*/ 	.word	0xffffffff


	//   ....[7]....
        /*14b4*/ 	.word	0xffffffff


	//   ....[8]....
        /*14b8*/ 	.word	0xffffffff


	//   ....[9]....
        /*14bc*/ 	.word	0xffffffff


	//   ....[10]....
        /*14c0*/ 	.word	0xffffffff


	//   ....[11]....
        /*14c4*/ 	.word	0xffffffff


	//   ....[12]....
        /*14c8*/ 	.word	0xffffffff


	//   ....[13]....
        /*14cc*/ 	.word	0xffffffff


	//   ....[14]....
        /*14d0*/ 	.word	0xffffffff


	//   ....[15]....
        /*14d4*/ 	.word	0xffffffff


	//   ....[16]....
        /*14d8*/ 	.word	0xffffffff


	//   ....[17]....
        /*14dc*/ 	.word	0xffffffff


	//   ....[18]....
        /*14e0*/ 	.word	0xffffffff


	//   ....[19]....
        /*14e4*/ 	.word	0xffffffff


	//   ....[20]....
        /*14e8*/ 	.word	0xffffffff


	//   ....[21]....
        /*14ec*/ 	.word	0xffffffff


	//   ....[22]....
        /*14f0*/ 	.word	0xffffffff


	//   ....[23]....
        /*14f4*/ 	.word	0xffffffff


	//----- nvinfo : EIATTR_COOP_GROUP_INSTR_OFFSETS
	.align		4
.L_466:
        /*14f8*/ 	.byte	0x04, 0x28
        /*14fa*/ 	.short	(.L_468 - .L_467)


	//   ....[0]....
.L_467:
        /*14fc*/ 	.word	0x00006930


	//   ....[1]....
        /*1500*/ 	.word	0x00007060


	//   ....[2]....
        /*1504*/ 	.word	0x000070a0


	//   ....[3]....
        /*1508*/ 	.word	0x000070d0


	//   ....[4]....
        /*150c*/ 	.word	0x00007100


	//   ....[5]....
        /*1510*/ 	.word	0x00007180


	//   ....[6]....
        /*1514*/ 	.word	0x000071c0


	//   ....[7]....
        /*1518*/ 	.word	0x00007240


	//   ....[8]....
        /*151c*/ 	.word	0x00014e20


	//   ....[9]....
        /*1520*/ 	.word	0x00014f60


	//   ....[10]....
        /*1524*/ 	.word	0x00014ff0


	//   ....[11]....
        /*1528*/ 	.word	0x00015020


	//   ....[12]....
        /*152c*/ 	.word	0x00015190


	//   ....[13]....
        /*1530*/ 	.word	0x00015330


	//   ....[14]....
        /*1534*/ 	.word	0x000153b0


	//   ....[15]....
        /*1538*/ 	.word	0x000155f0


	//   ....[16]....
        /*153c*/ 	.word	0x0001fd10


	//   ....[17]....
        /*1540*/ 	.word	0x0001fd30


	//   ....[18]....
        /*1544*/ 	.word	0x0001fe00


	//   ....[19]....
        /*1548*/ 	.word	0x0001fe10


	//   ....[20]....
        /*154c*/ 	.word	0x0001fe30


	//   ....[21]....
        /*1550*/ 	.word	0x0001fe50


	//   ....[22]....
        /*1554*/ 	.word	0x0001fe60


	//   ....[23]....
        /*1558*/ 	.word	0x0001fe70


	//----- nvinfo : EIATTR_EXIT_INSTR_OFFSETS
	.align		4
.L_468:
        /*155c*/ 	.byte	0x04, 0x1c
        /*155e*/ 	.short	(.L_470 - .L_469)


	//   ....[0]....
.L_469:
        /*1560*/ 	.word	0x00000690


	//   ....[1]....
        /*1564*/ 	.word	0x00021180


	//   ....[2]....
        /*1568*/ 	.word	0x00021260


	//   ....[3]....
        /*156c*/ 	.word	0x00021d40


	//   ....[4]....
        /*1570*/ 	.word	0x00021dd0


	//----- nvinfo : EIATTR_CRS_STACK_SIZE
	.align		4
.L_470:
        /*1574*/ 	.byte	0x04, 0x1e
        /*1576*/ 	.short	(.L_472 - .L_471)
.L_471:
        /*1578*/ 	.word	0x00000000


	//----- nvinfo : EIATTR_CBANK_PARAM_SIZE
	.align		4
.L_472:
        /*157c*/ 	.byte	0x03, 0x19
        /*157e*/ 	.short	0x01d0


	//----- nvinfo : EIATTR_PARAM_CBANK
	.align		4
        /*1580*/ 	.byte	0x04, 0x0a
        /*1582*/ 	.short	(.L_474 - .L_473)
	.align		4
.L_473:
        /*1584*/ 	.word	index@(.nv.constant0._ZN5flash16flash_fwd_kernelI23Flash_fwd_kernel_traitsILi32ELi128ELi128ELi4ELb0ELb0EN7cutlass10bfloat16_tE19Flash_kernel_traitsILi32ELi128ELi128ELi4ES3_EELb1ELb0ELb0ELb1ELb0ELb0ELb0ELb1EEEvNS_16Flash_fwd_paramsE)
        /*1588*/ 	.short	0x0210
        /*158a*/ 	.short	0x01d0


	//----- nvinfo : EIATTR_SW_WAR
	.align		4
.L_474:
        /*158c*/ 	.byte	0x04, 0x36
        /*158e*/ 	.short	(.L_476 - .L_475)
.L_475:
        /*1590*/ 	.word	0x00000008
.L_476:


//--------------------- .nv.info._ZN5flash16flash_fwd_kernelI23Flash_fwd_kernel_traitsILi32ELi128ELi128ELi4ELb0ELb0EN7cutlass10bfloat16_tE19Flash_kernel_traitsILi32ELi128ELi128ELi4ES3_EELb0ELb0ELb0ELb1ELb0ELb0ELb1ELb0EEEvNS_16Flash_fwd_paramsE --------------------------
	.section	.nv.info._ZN5flash16flash_fwd_kernelI23Flash_fwd_kernel_traitsILi32ELi128ELi128ELi4ELb0ELb0EN7cutlass10bfloat16_tE19Flash_kernel_traitsILi32ELi128ELi128ELi4ES3_EELb0ELb0ELb0ELb1ELb0ELb0ELb1ELb0EEEvNS_16Flash_fwd_paramsE,"",@"SHT_CUDA_INFO"
	.sectionflags	@""
	.align	4


	//----- nvinfo : EIATTR_CUDA_API_VERSION
	.align		4
        /*0000*/ 	.byte	0x04, 0x37
        /*0002*/ 	.short	(.L_478 - .L_477)
.L_477:
        /*0004*/ 	.word	0x00000082


	//----- nvinfo : EIATTR_KPARAM_INFO
	.align		4
.L_478:
        /*0008*/ 	.byte	0x04, 0x17
        /*000a*/ 	.short	(.L_480 - .L_479)
.L_479:
        /*000c*/ 	.word	0x00000000
        /*0010*/ 	.short	0x0000
        /*0012*/ 	.short	0x0000
        /*0014*/ 	.byte	0x00, 0xf0, 0x41, 0x07


	//----- nvinfo : EIATTR_SPARSE_MMA_MASK
	.align		4
.L_480:
        /*0018*/ 	.byte	0x03, 0x50
        /*001a*/ 	.short	0x0000


	//----- nvinfo : EIATTR_MAXREG_COUNT
	.align		4
        /*001c*/ 	.byte	0x03, 0x1b
        /*001e*/ 	.short	0x00ff


	//----- nvinfo : EIATTR_NUM_BARRIERS
	.align		4
        /*0020*/ 	.byte	0x02, 0x4c
        /*0022*/ 	.byte	0x01
	.zero		1


	//----- nvinfo : EIATTR_ANNOTATIONS
	.align		4
        /*0024*/ 	.byte	0x04, 0x55
        /*0026*/ 	.short	(.L_482 - .L_481)


	//   ....[0]....
.L_481:
        /* <DEDUP_REMOVED lines=36> */


	//----- nvinfo : EIATTR_MERCURY_ISA_VERSION
	.align		4
.L_482:
        /*0258*/ 	.byte	0x03, 0x5f
        /*025a*/ 	.short	0x0101


	//----- nvinfo : EIATTR_COOP_GROUP_MASK_REGIDS
	.align		4
        /*025c*/ 	.byte	0x04, 0x29
        /*025e*/ 	.short	(.L_484 - .L_483)


	//   ....[0]....
.L_483:
        /*0260*/ 	.word	0xffffffff


	//   ....[1]....
        /*0264*/ 	.word	0xffffffff


	//   ....[2]....
        /*0268*/ 	.word	0xffffffff


	//   ....[3]....
        /*026c*/ 	.word	0xffffffff


	//   ....[4]....
        /*0270*/ 	.word	0xffffffff


	//   ....[5]....
        /*0274*/ 	.word	0xffffffff


	//   ....[6]....
        /*0278*/ 	.word	0xffffffff


	//   ....[7]....
        /*027c*/ 	.word	0xffffffff


	//   ....[8]....
        /*0280*/ 	.word	0xffffffff


	//   ....[9]....
        /*0284*/ 	.word	0xffffffff


	//   ....[10]....
        /*0288*/ 	.word	0xffffffff


	//   ....[11]....
        /*028c*/ 	.word	0xffffffff


	//   ....[12]....
        /*0290*/ 	.word	0xffffffff


	//   ....[13]....
        /*0294*/ 	.word	0xffffffff


	//   ....[14]....
        /*0298*/ 	.word	0xffffffff


	//   ....[15]....
        /*029c*/ 	.word	0xffffffff


	//   ....[16]....
        /*02a0*/ 	.word	0xffffffff


	//   ....[17]....
        /*02a4*/ 	.word	0xffffffff


	//   ....[18]....
        /*02a8*/ 	.word	0xffffffff


	//   ....[19]....
        /*02ac*/ 	.word	0xffffffff


	//   ....[20]....
        /*02b0*/ 	.word	0xffffffff


	//   ....[21]....
        /*02b4*/ 	.word	0xffffffff


	//   ....[22]....
        /*02b8*/ 	.word	0xffffffff


	//   ....[23]....
        /*02bc*/ 	.word	0xffffffff


	//----- nvinfo : EIATTR_COOP_GROUP_INSTR_OFFSETS
	.align		4
.L_484:
        /*02c0*/ 	.byte	0x04, 0x28
        /*02c2*/ 	.short	(.L_486 - .L_485)


	//   ....[0]....
.L_485:
        /*02c4*/ 	.word	0x00007300


	//   ....[1]....
        /*02c8*/ 	.word	0x00007310


	//   ....[2]....
        /*02cc*/ 	.word	0x00007340


	//   ....[3]....
        /*02d0*/ 	.word	0x00007350


	//   ....[4]....
        /*02d4*/ 	.word	0x00007da0


	//   ....[5]....
        /*02d8*/ 	.word	0x00007e20


	//   ....[6]....
        /*02dc*/ 	.word	0x00008060


	//   ....[7]....
        /*02e0*/ 	.word	0x000080e0


	//   ....[8]....
        /*02e4*/ 	.word	0x0000d590


	//   ....[9]....
        /*02e8*/ 	.word	0x0000d5f0


	//   ....[10]....
        /*02ec*/ 	.word	0x0000d620


	//   ....[11]....
        /*02f0*/ 	.word	0x0000d630


	//   ....[12]....
        /*02f4*/ 	.word	0x0000d670


	//   ....[13]....
        /*02f8*/ 	.word	0x0000d690


	//   ....[14]....
        /*02fc*/ 	.word	0x0000d6a0


	//   ....[15]....
        /*0300*/ 	.word	0x0000d6b0


	//   ....[16]....
        /*0304*/ 	.word	0x0000fe70


	//   ....[17]....
        /*0308*/ 	.word	0x0000fe80


	//   ....[18]....
        /*030c*/ 	.word	0x0000fe90


	//   ....[19]....
        /*0310*/ 	.word	0x0000fea0


	//   ....[20]....
        /*0314*/ 	.word	0x0000fef0


	//   ....[21]....
        /*0318*/ 	.word	0x0000ff30


	//   ....[22]....
        /*031c*/ 	.word	0x0000ff70


	//   ....[23]....
        /*0320*/ 	.word	0x0000ffb0


	//----- nvinfo : EIATTR_EXIT_INSTR_OFFSETS
	.align		4
.L_486:
        /*0324*/ 	.byte	0x04, 0x1c
        /*0326*/ 	.short	(.L_488 - .L_487)


	//   ....[0]....
.L_487:
        /*0328*/ 	.word	0x00000390


	//   ....[1]....
        /*032c*/ 	.word	0x00011140


	//   ....[2]....
        /*0330*/ 	.word	0x00011220


	//   ....[3]....
        /*0334*/ 	.word	0x00011d20


	//   ....[4]....
        /*0338*/ 	.word	0x00011db0


	//----- nvinfo : EIATTR_CRS_STACK_SIZE
	.align		4
.L_488:
        /*033c*/ 	.byte	0x04, 0x1e
        /*033e*/ 	.short	(.L_490 - .L_489)
.L_489:
        /*0340*/ 	.word	0x00000000


	//----- nvinfo : EIATTR_CBANK_PARAM_SIZE
	.align		4
.L_490:
        /*0344*/ 	.byte	0x03, 0x19
        /*0346*/ 	.short	0x01d0


	//----- nvinfo : EIATTR_PARAM_CBANK
	.align		4
        /*0348*/ 	.byte	0x04, 0x0a
        /*034a*/ 	.short	(.L_492 - .L_491)
	.align		4
.L_491:
        /*034c*/ 	.word	index@(.nv.constant0._ZN5flash16flash_fwd_kernelI23Flash_fwd_kernel_traitsILi32ELi128ELi128ELi4ELb0ELb0EN7cutlass10bfloat16_tE19Flash_kernel_traitsILi32ELi128ELi128ELi4ES3_EELb0ELb0ELb0ELb1ELb0ELb0ELb1ELb0EEEvNS_16Flash_fwd_paramsE)
        /*0350*/ 	.short	0x0210
        /*0352*/ 	.short	0x01d0


	//----- nvinfo : EIATTR_SW_WAR
	.align		4
.L_492:
        /*0354*/ 	.byte	0x04, 0x36
        /*0356*/ 	.short	(.L_494 - .L_493)
.L_493:
        /*0358*/ 	.word	0x00000008
.L_494:


//--------------------- .nv.info._ZN5flash16flash_fwd_kernelI23Flash_fwd_kernel_traitsILi32ELi128ELi128ELi4ELb0ELb0EN7cutlass10bfloat16_tE19Flash_kernel_traitsILi32ELi128ELi128ELi4ES3_EELb1ELb0ELb1ELb0ELb0ELb1ELb0ELb0EEEvNS_16Flash_fwd_paramsE --------------------------
	.section	.nv.info._ZN5flash16flash_fwd_kernelI23Flash_fwd_kernel_traitsILi32ELi128ELi128ELi4ELb0ELb0EN7cutlass10bfloat16_tE19Flash_kernel_traitsILi32ELi128ELi128ELi4ES3_EELb1ELb0ELb1ELb0ELb0ELb1ELb0ELb0EEEvNS_16Flash_fwd_paramsE,"",@"SHT_CUDA_INFO"
	.sectionflags	@""
	.align	4


	//----- nvinfo : EIATTR_CUDA_API_VERSION
	.align		4
        /*0000*/ 	.byte	0x04, 0x37
        /*0002*/ 	.short	(.L_496 - .L_495)
.L_495:
        /*0004*/ 	.word	0x00000082


	//----- nvinfo : EIATTR_KPARAM_INFO
	.align		4
.L_496:
        /*0008*/ 	.byte	0x04, 0x17
        /*000a*/ 	.short	(.L_498 - .L_497)
.L_497:
        /*000c*/ 	.word	0x00000000
        /*0010*/ 	.short	0x0000
        /*0012*/ 	.short	0x0000
        /*0014*/ 	.byte	0x00, 0xf0, 0x41, 0x07


	//----- nvinfo : EIATTR_SPARSE_MMA_MASK
	.align		4
.L_498:
        /*0018*/ 	.byte	0x03, 0x50
        /*001a*/ 	.short	0x0000


	//----- nvinfo : EIATTR_MAXREG_COUNT
	.align		4
        /*001c*/ 	.byte	0x03, 0x1b
        /*001e*/ 	.short	0x00ff


	//----- nvinfo : EIATTR_NUM_BARRIERS
	.align		4
        /*0020*/ 	.byte	0x02, 0x4c
        /*0022*/ 	.byte	0x01
	.zero		1


	//----- nvinfo : EIATTR_ANNOTATIONS
	.align		4
        /*0024*/ 	.byte	0x04, 0x55
        /*0026*/ 	.short	(.L_500 - .L_499)


	//   ....[0]....
.L_499:
        /* <DEDUP_REMOVED lines=56> */


	//----- nvinfo : EIATTR_MERCURY_ISA_VERSION
	.align		4
.L_500:
        /*0398*/ 	.byte	0x03, 0x5f
        /*039a*/ 	.short	0x0101


	//----- nvinfo : EIATTR_INT_WARP_WIDE_INSTR_OFFSETS
	.align		4
        /*039c*/ 	.byte	0x04, 0x31
        /*039e*/ 	.short	(.L_502 - .L_501)


	//   ....[0]....
.L_501:
        /*03a0*/ 	.word	0x00002030


	//   ....[1]....
        /*03a4*/ 	.word	0x000025d0


	//----- nvinfo : EIATTR_COOP_GROUP_MASK_REGIDS
	.align		4
.L_502:
        /*03a8*/ 	.byte	0x04, 0x29
        /*03aa*/ 	.short	(.L_504 - .L_503)


	//   ....[0]....
.L_503:
        /*03ac*/ 	.word	0xffffffff


	//   ....[1]....
        /*03b0*/ 	.word	0xffffffff


	//   ....[2]....
        /*03b4*/ 	.word	0xffffffff


	//   ....[3]....
        /*03b8*/ 	.word	0xffffffff


	//   ....[4]....
        /*03bc*/ 	.word	0xffffffff


	//   ....[5]....
        /*03c0*/ 	.word	0xffffffff


	//   ....[6]....
        /*03c4*/ 	.word	0xffffffff


	//   ....[7]....
        /*03c8*/ 	.word	0xffffffff


	//   ....[8]....
        /*03cc*/ 	.word	0xffffffff


	//   ....[9]....
        /*03d0*/ 	.word	0xffffffff


	//   ....[10]....
        /*03d4*/ 	.word	0xffffffff


	//   ....[11]....
        /*03d8*/ 	.word	0xffffffff


	//   ....[12]....
        /*03dc*/ 	.word	0xffffffff


	//   ....[13]....
        /*03e0*/ 	.word	0xffffffff


	//   ....[14]....
        /*03e4*/ 	.word	0xffffffff


	//   ....[15]....
        /*03e8*/ 	.word	0xffffffff


	//   ....[16]....
        /*03ec*/ 	.word	0xffffffff


	//   ....[17]....
        /*03f0*/ 	.word	0xffffffff


	//   ....[18]....
        /*03f4*/ 	.word	0xffffffff


	//   ....[19]....
        /*03f8*/ 	.word	0xffffffff


	//   ....[20]....
        /*03fc*/ 	.word	0xffffffff


	//   ....[21]....
        /*0400*/ 	.word	0xffffffff


	//   ....[22]....
        /*0404*/ 	.word	0xffffffff


	//   ....[23]....
        /*0408*/ 	.word	0xffffffff


	//   ....[24]....
        /*040c*/ 	.word	0xffffffff


	//   ....[25]....
        /*0410*/ 	.word	0xffffffff


	//   ....[26]....
        /*0414*/ 	.word	0xffffffff


	//   ....[27]....
        /*0418*/ 	.word	0xffffffff


	//   ....[28]....
        /*041c*/ 	.word	0xffffffff


	//   ....[29]....
        /*0420*/ 	.word	0xffffffff


	//   ....[30]....
        /*0424*/ 	.word	0xffffffff


	//   ....[31]....
        /*0428*/ 	.word	0xffffffff


	//----- nvinfo : EIATTR_COOP_GROUP_INSTR_OFFSETS
	.align		4
.L_504:
        /*042c*/ 	.byte	0x04, 0x28
        /*042e*/ 	.short	(.L_506 - .L_505)


	//   ....[0]....
.L_505:
        /*0430*/ 	.word	0x00005210


	//   ....[1]....
        /*0434*/ 	.word	0x000056c0


	//   ....[2]....
        /*0438*/ 	.word	0x00005760


	//   ....[3]....
        /*043c*/ 	.word	0x000057a0


	//   ....[4]....
        /*0440*/ 	.word	0x00005910


	//   ....[5]....
        /*0444*/ 	.word	0x000059f0


	//   ....[6]....
        /*0448*/ 	.word	0x00005b90


	//   ....[7]....
        /*044c*/ 	.word	0x00005d20


	//   ....[8]....
        /*0450*/ 	.word	0x0000d3f0


	//   ....[9]....
        /*0454*/ 	.word	0x0000d4f0


	//   ....[10]....
        /*0458*/ 	.word	0x0000d990


	//   ....[11]....
        /*045c*/ 	.word	0x0000da40


	//   ....[12]....
        /*0460*/ 	.word	0x0000dc20


	//   ....[13]....
        /*0464*/ 	.word	0x0000dc50


	//   ....[14]....
        /*0468*/ 	.word	0x0000dd00


	//   ....[15]....
        /*046c*/ 	.word	0x0000dd30


	//   ....[16]....
        /*0470*/ 	.word	0x00016620


	//   ....[17]....
        /*0474*/ 	.word	0x00016720


	//   ....[18]....
        /*0478*/ 	.word	0x00016830


	//   ....[19]....
        /*047c*/ 	.word	0x000168b0


	//   ....[20]....
        /*0480*/ 	.word	0x000168f0


	//   ....[21]....
        /*0484*/ 	.word	0x00016c60


	//   ....[22]....
        /*0488*/ 	.word	0x00016cb0


	//   ....[23]....
        /*048c*/ 	.word	0x00016e50


	//   ....[24]....
        /*0490*/ 	.word	0x0001ba00


	//   ....[25]....
        /*0494*/ 	.word	0x0001ba10


	//   ....[26]....
        /*0498*/ 	.word	0x0001ba20


	//   ....[27]....
        /*049c*/ 	.word	0x0001ba30


	//   ....[28]....
        /*04a0*/ 	.word	0x0001ba60


	//   ....[29]....
        /*04a4*/ 	.word	0x0001ba80


	//   ....[30]....
        /*04a8*/ 	.word	0x0001baa0


	//   ....[31]....
        /*04ac*/ 	.word	0x0001bab0


	//----- nvinfo : EIATTR_EXIT_INSTR_OFFSETS
	.align		4
.L_506:
        /*04b0*/ 	.byte	0x04, 0x1c
        /*04b2*/ 	.short	(.L_508 - .L_507)


	//   ....[0]....
.L_507:
        /*04b4*/ 	.word	0x00000710


	//   ....[1]....
        /*04b8*/ 	.word	0x000012e0


	//   ....[2]....
        /*04bc*/ 	.word	0x00001370


	//   ....[3]....
        /*04c0*/ 	.word	0x0001ce70


	//   ....[4]....
        /*04c4*/ 	.word	0x0001cf50


	//----- nvinfo : EIATTR_CRS_STACK_SIZE
	.align		4
.L_508:
        /*04c8*/ 	.byte	0x04, 0x1e
        /*04ca*/ 	.short	(.L_510 - .L_509)
.L_509:
        /*04cc*/ 	.word	0x00000000


	//----- nvinfo : EIATTR_CBANK_PARAM_SIZE
	.align		4
.L_510:
        /*04d0*/ 	.byte	0x03, 0x19
        /*04d2*/ 	.short	0x01d0


	//----- nvinfo : EIATTR_PARAM_CBANK
	.align		4
        /*04d4*/ 	.byte	0x04, 0x0a
        /*04d6*/ 	.short	(.L_512 - .L_511)
	.align		4
.L_511:
        /*04d8*/ 	.word	index@(.nv.constant0._ZN5flash16flash_fwd_kernelI23Flash_fwd_kernel_traitsILi32ELi128ELi128ELi4ELb0ELb0EN7cutlass10bfloat16_tE19Flash_kernel_traitsILi32ELi128ELi128ELi4ES3_EELb1ELb0ELb1ELb0ELb0ELb1ELb0ELb0EEEvNS_16Flash_fwd_paramsE)
        /*04dc*/ 	.short	0x0210
        /*04de*/ 	.short	0x01d0


	//----- nvinfo : EIATTR_SW_WAR
	.align		4
.L_512:
        /*04e0*/ 	.byte	0x04, 0x36
        /*04e2*/ 	.short	(.L_514 - .L_513)
.L_513:
        /*04e4*/ 	.word	0x00000008
.L_514:


//--------------------- .nv.info._ZN5flash16flash_fwd_kernelI23Flash_fwd_kernel_traitsILi32ELi128ELi128ELi4ELb0ELb0EN7cutlass10bfloat16_tE19Flash_kernel_traitsILi32ELi128ELi128ELi4ES3_EELb0ELb0ELb1ELb0ELb0ELb1ELb1ELb0EEEvNS_16Flash_fwd_paramsE --------------------------
	.section	.nv.info._ZN5flash16flash_fwd_kernelI23Flash_fwd_kernel_traitsILi32ELi128ELi128ELi4ELb0ELb0EN7cutlass10bfloat16_tE19Flash_kernel_traitsILi32ELi128ELi128ELi4ES3_EELb0ELb0ELb1ELb0ELb0ELb1ELb1ELb0EEEvNS_16Flash_fwd_paramsE,"",@"SHT_CUDA_INFO"
	.sectionflags	@""
	.align	4


	//----- nvinfo : EIATTR_CUDA_API_VERSION
	.align		4
        /*0000*/ 	.byte	0x04, 0x37
        /*0002*/ 	.short	(.L_516 - .L_515)
.L_515:
        /*0004*/ 	.word	0x00000082


	//----- nvinfo : EIATTR_KPARAM_INFO
	.align		4
.L_516:
        /*0008*/ 	.byte	0x04, 0x17
        /*000a*/ 	.short	(.L_518 - .L_517)
.L_517:
        /*000c*/ 	.word	0x00000000
        /*0010*/ 	.short	0x0000
        /*0012*/ 	.short	0x0000
        /*0014*/ 	.byte	0x00, 0xf0, 0x41, 0x07


	//----- nvinfo : EIATTR_SPARSE_MMA_MASK
	.align		4
.L_518:
        /*0018*/ 	.byte	0x03, 0x50
        /*001a*/ 	.short	0x0000


	//----- nvinfo : EIATTR_MAXREG_COUNT
	.align		4
        /*001c*/ 	.byte	0x03, 0x1b
        /*001e*/ 	.short	0x00ff


	//----- nvinfo : EIATTR_NUM_BARRIERS
	.align		4
        /*0020*/ 	.byte	0x02, 0x4c
        /*0022*/ 	.byte	0x01
	.zero		1


	//----- nvinfo : EIATTR_ANNOTATIONS
	.align		4
        /*0024*/ 	.byte	0x04, 0x55
        /*0026*/ 	.short	(.L_520 - .L_519)


	//   ....[0]....
.L_519:
        /* <DEDUP_REMOVED lines=31> */


	//----- nvinfo : EIATTR_MERCURY_ISA_VERSION
	.align		4
.L_520:
        /*0208*/ 	.byte	0x03, 0x5f
        /*020a*/ 	.short	0x0101


	//----- nvinfo : EIATTR_COOP_GROUP_MASK_REGIDS
	.align		4
        /*020c*/ 	.byte	0x04, 0x29
        /*020e*/ 	.short	(.L_522 - .L_521)


	//   ....[0]....
.L_521:
        /*0210*/ 	.word	0xffffffff


	//   ....[1]....
        /*0214*/ 	.word	0xffffffff


	//   ....[2]....
        /*0218*/ 	.word	0xffffffff


	//   ....[3]....
        /*021c*/ 	.word	0xffffffff


	//   ....[4]....
        /*0220*/ 	.word	0xffffffff


	//   ....[5]....
        /*0224*/ 	.word	0xffffffff


	//   ....[6]....
        /*0228*/ 	.word	0xffffffff


	//   ....[7]....
        /*022c*/ 	.word	0xffffffff


	//   ....[8]....
        /*0230*/ 	.word	0xffffffff


	//   ....[9]....
        /*0234*/ 	.word	0xffffffff


	//   ....[10]....
        /*0238*/ 	.word	0xffffffff


	//   ....[11]....
        /*023c*/ 	.word	0xffffffff


	//   ....[12]....
        /*0240*/ 	.word	0xffffffff


	//   ....[13]....
        /*0244*/ 	.word	0xffffffff


	//   ....[14]....
        /*0248*/ 	.word	0xffffffff


	//   ....[15]....
        /*024c*/ 	.word	0xffffffff


	//   ....[16]....
        /*0250*/ 	.word	0xffffffff


	//   ....[17]....
        /*0254*/ 	.word	0xffffffff


	//   ....[18]....
        /*0258*/ 	.word	0xffffffff


	//   ....[19]....
        /*025c*/ 	.word	0xffffffff


	//   ....[20]....
        /*0260*/ 	.word	0xffffffff


	//   ....[21]....
        /*0264*/ 	.word	0xffffffff


	//   ....[22]....
        /*0268*/ 	.word	0xffffffff


	//   ....[23]....
        /*026c*/ 	.word	0xffffffff


	//   ....[24]....
        /*0270*/ 	.word	0xffffffff


	//   ....[25]....
        /*0274*/ 	.word	0xffffffff


	//   ....[26]....
        /*0278*/ 	.word	0xffffffff


	//   ....[27]....
        /*027c*/ 	.word	0xffffffff


	//   ....[28]....
        /*0280*/ 	.word	0xffffffff


	//   ....[29]....
        /*0284*/ 	.word	0xffffffff


	//   ....[30]....
        /*0288*/ 	.word	0xffffffff


	//   ....[31]....
        /*028c*/ 	.word	0xffffffff


	//----- nvinfo : EIATTR_COOP_GROUP_INSTR_OFFSETS
	.align		4
.L_522:
        /*0290*/ 	.byte	0x04, 0x28
        /*0292*/ 	.short	(.L_524 - .L_523)


	//   ....[0]....
.L_523:
        /*0294*/ 	.word	0x00004860


	//   ....[1]....
        /*0298*/ 	.word	0x00004ac0


	//   ....[2]....
        /*029c*/ 	.word	0x00005860


	//   ....[3]....
        /*02a0*/ 	.word	0x00005970


	//   ....[4]....
        /*02a4*/ 	.word	0x000068c0


	//   ....[5]....
        /*02a8*/ 	.word	0x00006a80


	//   ....[6]....
        /*02ac*/ 	.word	0x00006b00


	//   ....[7]....
        /*02b0*/ 	.word	0x00006c90


	//   ....[8]....
        /*02b4*/ 	.word	0x0000a890


	//   ....[9]....
        /*02b8*/ 	.word	0x0000ab60


	//   ....[10]....
        /*02bc*/ 	.word	0x0000b6c0


	//   ....[11]....
        /*02c0*/ 	.word	0x0000b860


	//   ....[12]....
        /*02c4*/ 	.word	0x0000c7e0


	//   ....[13]....
        /*02c8*/ 	.word	0x0000c8f0


	//   ....[14]....
        /*02cc*/ 	.word	0x0000cee0


	//   ....[15]....
        /*02d0*/ 	.word	0x0000cf30


	//   ....[16]....
        /*02d4*/ 	.word	0x00012950


	//   ....[17]....
        /*02d8*/ 	.word	0x00012980


	//   ....[18]....
        /*02dc*/ 	.word	0x00012af0


	//   ....[19]....
        /*02e0*/ 	.word	0x00012b90


	//   ....[20]....
        /*02e4*/ 	.word	0x00012bc0


	//   ....[21]....
        /*02e8*/ 	.word	0x00012d50


	//   ....[22]....
        /*02ec*/ 	.word	0x00012e90


	//   ....[23]....
        /*02f0*/ 	.word	0x00012ff0


	//   ....[24]....
        /*02f4*/ 	.word	0x000156c0


	//   ....[25]....
        /*02f8*/ 	.word	0x000156d0


	//   ....[26]....
        /*02fc*/ 	.word	0x000156e0


	//   ....[27]....
        /*0300*/ 	.word	0x000156f0


	//   ....[28]....
        /*0304*/ 	.word	0x00015730


	//   ....[29]....
        /*0308*/ 	.word	0x00015760


	//   ....[30]....
        /*030c*/ 	.word	0x00015800


	//   ....[31]....
        /*0310*/ 	.word	0x00015830


	//----- nvinfo : EIATTR_EXIT_INSTR_OFFSETS
	.align		4
.L_524:
        /*0314*/ 	.byte	0x04, 0x1c
        /*0316*/ 	.short	(.L_526 - .L_525)


	//   ....[0]....
.L_525:
        /*0318*/ 	.word	0x00000330


	//   ....[1]....
        /*031c*/ 	.word	0x00000f20


	//   ....[2]....
        /*0320*/ 	.word	0x00000fb0


	//   ....[3]....
        /*0324*/ 	.word	0x00016ae0


	//   ....[4]....
        /*0328*/ 	.word	0x00016bc0


	//----- nvinfo : EIATTR_CRS_STACK_SIZE
	.align		4
.L_526:
        /*032c*/ 	.byte	0x04, 0x1e
        /*032e*/ 	.short	(.L_528 - .L_527)
.L_527:
        /*0330*/ 	.word	0x00000000


	//----- nvinfo : EIATTR_CBANK_PARAM_SIZE
	.align		4
.L_528:
        /*0334*/ 	.byte	0x03, 0x19
        /*0336*/ 	.short	0x01d0


	//----- nvinfo : EIATTR_PARAM_CBANK
	.align		4
        /*0338*/ 	.byte	0x04, 0x0a
        /*033a*/ 	.short	(.L_530 - .L_529)
	.align		4
.L_529:
        /*033c*/ 	.word	index@(.nv.constant0._ZN5flash16flash_fwd_kernelI23Flash_fwd_kernel_traitsILi32ELi128ELi128ELi4ELb0ELb0EN7cutlass10bfloat16_tE19Flash_kernel_traitsILi32ELi128ELi128ELi4ES3_EELb0ELb0ELb1ELb0ELb0ELb1ELb1ELb0EEEvNS_16Flash_fwd_paramsE)
        /*0340*/ 	.short	0x0210
        /*0342*/ 	.short	0x01d0


	//----- nvinfo : EIATTR_SW_WAR
	.align		4
.L_530:
        /*0344*/ 	.byte	0x04, 0x36
        /*0346*/ 	.short	(.L_532 - .L_531)
.L_531:
        /*0348*/ 	.word	0x00000008
.L_532:


//--------------------- .nv.info._ZN5flash16flash_fwd_kernelI23Flash_fwd_kernel_traitsILi32ELi128ELi128ELi4ELb0ELb0EN7cutlass10bfloat16_tE19Flash_kernel_traitsILi32ELi128ELi128ELi4ES3_EELb1ELb0ELb1ELb1ELb0ELb0ELb0ELb0EEEvNS_16Flash_fwd_paramsE --------------------------
	.section	.nv.info._ZN5flash16flash_fwd_kernelI23Flash_fwd_kernel_traitsILi32ELi128ELi128ELi4ELb0ELb0EN7cutlass10bfloat16_tE19Flash_kernel_traitsILi32ELi128ELi128ELi4ES3_EELb1ELb0ELb1ELb1ELb0ELb0ELb0ELb0EEEvNS_16Flash_fwd_paramsE,"",@"SHT_CUDA_INFO"
	.sectionflags	@""
	.align	4


	//----- nvinfo : EIATTR_CUDA_API_VERSION
	.align		4
        /*0000*/ 	.byte	0x04, 0x37
        /*0002*/ 	.short	(.L_534 - .L_533)
.L_533:
        /*0004*/ 	.word	0x00000082


	//----- nvinfo : EIATTR_KPARAM_INFO
	.align		4
.L_534:
        /*0008*/ 	.byte	0x04, 0x17
        /*000a*/ 	.short	(.L_536 - .L_535)
.L_535:
        /*000c*/ 	.word	0x00000000
        /*0010*/ 	.short	0x0000
        /*0012*/ 	.short	0x0000
        /*0014*/ 	.byte	0x00, 0xf0, 0x41, 0x07


	//----- nvinfo : EIATTR_SPARSE_MMA_MASK
	.align		4
.L_536:
        /*0018*/ 	.byte	0x03, 0x50
        /*001a*/ 	.short	0x0000


	//----- nvinfo : EIATTR_MAXREG_COUNT
	.align		4
        /*001c*/ 	.byte	0x03, 0x1b
        /*001e*/ 	.short	0x00ff


	//----- nvinfo : EIATTR_NUM_BARRIERS
	.align		4
        /*0020*/ 	.byte	0x02, 0x4c
        /*0022*/ 	.byte	0x01
	.zero		1


	//----- nvinfo : EIATTR_ANNOTATIONS
	.align		4
        /*0024*/ 	.byte	0x04, 0x55
        /*0026*/ 	.short	(.L_538 - .L_537)


	//   ....[0]....
.L_537:
        /* <DEDUP_REMOVED lines=99> */


	//----- nvinfo : EIATTR_MERCURY_ISA_VERSION
	.align		4
.L_538:
        /*0640*/ 	.byte	0x03, 0x5f
        /*0642*/ 	.short	0x0101


	//----- nvinfo : EIATTR_INT_WARP_WIDE_INSTR_OFFSETS
	.align		4
        /*0644*/ 	.byte	0x04, 0x31
        /*0646*/ 	.short	(.L_540 - .L_539)


	//   ....[0]....
.L_539:
        /*0648*/ 	.word	0x0000dc30


	//----- nvinfo : EIATTR_COOP_GROUP_MASK_REGIDS
	.align		4
.L_540:
        /*064c*/ 	.byte	0x04, 0x29
        /*064e*/ 	.short	(.L_542 - .L_541)


	//   ....[0]....
.L_541:
        /*0650*/ 	.word	0xffffffff


	//   ....[1]....
        /*0654*/ 	.word	0xffffffff


	//   ....[2]....
        /*0658*/ 	.word	0xffffffff


	//   ....[3]....
        /*065c*/ 	.word	0xffffffff


	//   ....[4]....
        /*0660*/ 	.word	0xffffffff


	//   ....[5]....
        /*0664*/ 	.word	0xffffffff


	//   ....[6]....
        /*0668*/ 	.word	0xffffffff


	//   ....[7]....
        /*066c*/ 	.word	0xffffffff


	//   ....[8]....
        /*0670*/ 	.word	0xffffffff


	//   ....[9]....
        /*0674*/ 	.word	0xffffffff


	//   ....[10]....
        /*0678*/ 	.word	0xffffffff


	//   ....[11]....
        /*067c*/ 	.word	0xffffffff


	//   ....[12]....
        /*0680*/ 	.word	0xffffffff


	//   ....[13]....
        /*0684*/ 	.word	0xffffffff


	//   ....[14]....
        /*0688*/ 	.word	0xffffffff


	//   ....[15]....
        /*068c*/ 	.word	0xffffffff


	//   ....[16]....
        /*0690*/ 	.word	0xffffffff


	//   ....[17]....
        /*0694*/ 	.word	0xffffffff


	//   ....[18]....
        /*0698*/ 	.word	0xffffffff


	//   ....[19]....
        /*069c*/ 	.word	0xffffffff


	//   ....[20]....
        /*06a0*/ 	.word	0xffffffff


	//   ....[21]....
        /*06a4*/ 	.word	0xffffffff


	//   ....[22]....
        /*06a8*/ 	.word	0xffffffff


	//   ....[23]....
        /*06ac*/ 	.word	0xffffffff


	//   ....[24]....
        /*06b0*/ 	.word	0xffffffff


	//   ....[25]....
        /*06b4*/ 	.word	0xffffffff


	//   ....[26]....
        /*06b8*/ 	.word	0xffffffff


	//   ....[27]....
        /*06bc*/ 	.word	0xffffffff


	//   ....[28]....
        /*06c0*/ 	.word	0xffffffff


	//   ....[29]....
        /*06c4*/ 	.word	0xffffffff


	//   ....[30]....
        /*06c8*/ 	.word	0xffffffff


	//   ....[31]....
        /*06cc*/ 	.word	0xffffffff


	//----- nvinfo : EIATTR_COOP_GROUP_INSTR_OFFSETS
	.align		4
.L_542:
        /*06d0*/ 	.byte	0x04, 0x28
        /*06d2*/ 	.short	(.L_544 - .L_543)


	//   ....[0]....
.L_543:
        /*06d4*/ 	.word	0x00008590


	//   ....[1]....
        /*06d8*/ 	.word	0x000086f0


	//   ....[2]....
        /*06dc*/ 	.word	0x00008910


	//   ....[3]....
        /*06e0*/ 	.word	0x00008a90


	//   ....[4]....
        /*06e4*/ 	.word	0x00008f60


	//   ....[5]....
        /*06e8*/ 	.word	0x00009060


	//   ....[6]....
        /*06ec*/ 	.word	0x00009190


	//   ....[7]....
        /*06f0*/ 	.word	0x00009340


	//   ....[8]....
        /*06f4*/ 	.word	0x00012f40


	//   ....[9]....
        /*06f8*/ 	.word	0x000130d0


	//   ....[10]....
        /*06fc*/ 	.word	0x00013840


	//   ....[11]....
        /*0700*/ 	.word	0x00013880


	//   ....[12]....
        /*0704*/ 	.word	0x000138b0


	//   ....[13]....
        /*0708*/ 	.word	0x000139a0


	//   ....[14]....
        /*070c*/ 	.word	0x000139d0


	//   ....[15]....
        /*0710*/ 	.word	0x000139e0


	//   ....[16]....
        /*0714*/ 	.word	0x0001ecf0


	//   ....[17]....
        /*0718*/ 	.word	0x0001ed20


	//   ....[18]....
        /*071c*/ 	.word	0x0001ee20


	//   ....[19]....
        /*0720*/ 	.word	0x0001ee50


	//   ....[20]....
        /*0724*/ 	.word	0x0001f2f0


	//   ....[21]....
        /*0728*/ 	.word	0x0001f360


	//   ....[22]....
        /*072c*/ 	.word	0x0001f450


	//   ....[23]....
        /*0730*/ 	.word	0x0001f4b0


	//   ....[24]....
        /*0734*/ 	.word	0x00024730


	//   ....[25]....
        /*0738*/ 	.word	0x00024740


	//   ....[26]....
        /*073c*/ 	.word	0x00024750


	//   ....[27]....
        /*0740*/ 	.word	0x00024760


	//   ....[28]....
        /*0744*/ 	.word	0x00024790


	//   ....[29]....
        /*0748*/ 	.word	0x000247b0


	//   ....[30]....
        /*074c*/ 	.word	0x000247d0


	//   ....[31]....
        /*0750*/ 	.word	0x000247e0


	//----- nvinfo : EIATTR_EXIT_INSTR_OFFSETS
	.align		4
.L_544:
        /*0754*/ 	.byte	0x04, 0x1c
        /*0756*/ 	.short	(.L_546 - .L_545)


	//   ....[0]....
.L_545:
        /*0758*/ 	.word	0x00000710


	//   ....[1]....
        /*075c*/ 	.word	0x00001340


	//   ....[2]....
        /*0760*/ 	.word	0x000013d0


	//   ....[3]....
        /*0764*/ 	.word	0x00025be0


	//   ....[4]....
        /*0768*/ 	.word	0x00025cc0


	//----- nvinfo : EIATTR_CRS_STACK_SIZE
	.align		4
.L_546:
        /*076c*/ 	.byte	0x04, 0x1e
        /*076e*/ 	.short	(.L_548 - .L_547)
.L_547:
        /*0770*/ 	.word	0x00000000


	//----- nvinfo : EIATTR_CBANK_PARAM_SIZE
	.align		4
.L_548:
        /*0774*/ 	.byte	0x03, 0x19
        /*0776*/ 	.short	0x01d0


	//----- nvinfo : EIATTR_PARAM_CBANK
	.align		4
        /*0778*/ 	.byte	0x04, 0x0a
        /*077a*/ 	.short	(.L_550 - .L_549)
	.align		4
.L_549:
        /*077c*/ 	.word	index@(.nv.constant0._ZN5flash16flash_fwd_kernelI23Flash_fwd_kernel_traitsILi32ELi128ELi128ELi4ELb0ELb0EN7cutlass10bfloat16_tE19Flash_kernel_traitsILi32ELi128ELi128ELi4ES3_EELb1ELb0ELb1ELb1ELb0ELb0ELb0ELb0EEEvNS_16Flash_fwd_paramsE)
        /*0780*/ 	.short	0x0210
        /*0782*/ 	.short	0x01d0


	//----- nvinfo : EIATTR_SW_WAR
	.align		4
.L_550:
        /*0784*/ 	.byte	0x04, 0x36
        /*0786*/ 	.short	(.L_552 - .L_551)
.L_551:
        /*0788*/ 	.word	0x00000008
.L_552:


//--------------------- .nv.info._ZN5flash16flash_fwd_kernelI23Flash_fwd_kernel_traitsILi32ELi128ELi128ELi4ELb0ELb0EN7cutlass10bfloat16_tE19Flash_kernel_traitsILi32ELi128ELi128ELi4ES3_EELb1ELb0ELb1ELb0ELb0ELb0ELb0ELb1EEEvNS_16Flash_fwd_paramsE --------------------------
	.section	.nv.info._ZN5flash16flash_fwd_kernelI23Flash_fwd_kernel_traitsILi32ELi128ELi128ELi4ELb0ELb0EN7cutlass10bfloat16_tE19Flash_kernel_traitsILi32ELi128ELi128ELi4ES3_EELb1ELb0ELb1ELb0ELb0ELb0ELb0ELb1EEEvNS_16Flash_fwd_paramsE,"",@"SHT_CUDA_INFO"
	.sectionflags	@""
	.align	4


	//----- nvinfo : EIATTR_CUDA_API_VERSION
	.align		4
        /*0000*/ 	.byte	0x04, 0x37
        /*0002*/ 	.short	(.L_554 - .L_553)
.L_553:
        /*0004*/ 	.word	0x00000082


	//----- nvinfo : EIATTR_KPARAM_INFO
	.align		4
.L_554:
        /*0008*/ 	.byte	0x04, 0x17
        /*000a*/ 	.short	(.L_556 - .L_555)
.L_555:
        /*000c*/ 	.word	0x00000000
        /*0010*/ 	.short	0x0000
        /*0012*/ 	.short	0x0000
        /*0014*/ 	.byte	0x00, 0xf0, 0x41, 0x07


	//----- nvinfo : EIATTR_SPARSE_MMA_MASK
	.align		4
.L_556:
        /*0018*/ 	.byte	0x03, 0x50
        /*001a*/ 	.short	0x0000


	//----- nvinfo : EIATTR_MAXREG_COUNT
	.align		4
        /*001c*/ 	.byte	0x03, 0x1b
        /*001e*/ 	.short	0x00ff


	//----- nvinfo : EIATTR_NUM_BARRIERS
	.align		4
        /*0020*/ 	.byte	0x02, 0x4c
        /*0022*/ 	.byte	0x01
	.zero		1


	//----- nvinfo : EIATTR_ANNOTATIONS
	.align		4
        /*0024*/ 	.byte	0x04, 0x55
        /*0026*/ 	.short	(.L_558 - .L_557)


	//   ....[0]....
.L_557:
        /* <DEDUP_REMOVED lines=478> */


	//----- nvinfo : EIATTR_MERCURY_ISA_VERSION
	.align		4
.L_558:
        /*1df0*/ 	.byte	0x03, 0x5f
        /*1df2*/ 	.short	0x0101


	//----- nvinfo : EIATTR_COOP_GROUP_MASK_REGIDS
	.align		4
        /*1df4*/ 	.byte	0x04, 0x29
        /*1df6*/ 	.short	(.L_560 - .L_559)


	//   ....[0]....
.L_559:
        /*1df8*/ 	.word	0xffffffff


	//   ....[1]....
        /*1dfc*/ 	.word	0xffffffff


	//   ....[2]....
        /*1e00*/ 	.word	0xffffffff


	//   ....[3]....
        /*1e04*/ 	.word	0xffffffff


	//   ....[4]....
        /*1e08*/ 	.word	0xffffffff


	//   ....[5]....
        /*1e0c*/ 	.word	0xffffffff


	//   ....[6]....
        /*1e10*/ 	.word	0xffffffff


	//   ....[7]....
        /*1e14*/ 	.word	0xffffffff


	//   ....[8]....
        /*1e18*/ 	.word	0xffffffff


	//   ....[9]....
        /*1e1c*/ 	.word	0xffffffff


	//   ....[10]....
        /*1e20*/ 	.word	0xffffffff


	//   ....[11]....
        /*1e24*/ 	.word	0xffffffff


	//   ....[12]....
        /*1e28*/ 	.word	0xffffffff


	//   ....[13]....
        /*1e2c*/ 	.word	0xffffffff


	//   ....[14]....
        /*1e30*/ 	.word	0xffffffff


	//   ....[15]....
        /*1e34*/ 	.word	0xffffffff


	//   ....[16]....
        /*1e38*/ 	.word	0xffffffff


	//   ....[17]....
        /*1e3c*/ 	.word	0xffffffff


	//   ....[18]....
        /*1e40*/ 	.word	0xffffffff


	//   ....[19]....
        /*1e44*/ 	.word	0xffffffff


	//   ....[20]....
        /*1e48*/ 	.word	0xffffffff


	//   ....[21]....
        /*1e4c*/ 	.word	0xffffffff


	//   ....[22]....
        /*1e50*/ 	.word	0xffffffff


	//   ....[23]....
        /*1e54*/ 	.word	0xffffffff


	//   ....[24]....
        /*1e58*/ 	.word	0xffffffff


	//   ....[25]....
        /*1e5c*/ 	.word	0xffffffff


	//   ....[26]....
        /*1e60*/ 	.word	0xffffffff


	//   ....[27]....
        /*1e64*/ 	.word	0xffffffff


	//   ....[28]....
        /*1e68*/ 	.word	0xffffffff


	//   ....[29]....
        /*1e6c*/ 	.word	0xffffffff


	//   ....[30]....
        /*1e70*/ 	.word	0xffffffff


	//   ....[31]....
        /*1e74*/ 	.word	0xffffffff


	//   ....[32]....
        /*1e78*/ 	.word	0x05000004


	//   ....[33]....
        /*1e7c*/ 	.word	0x05000004


	//   ....[34]....
        /*1e80*/ 	.word	0x05000004


	//   ....[35]....
        /*1e84*/ 	.word	0x05000004


	//   ....[36]....
        /*1e88*/ 	.word	0x05000004


	//   ....[37]....
        /*1e8c*/ 	.word	0x05000004


	//   ....[38]....
        /*1e90*/ 	.word	0x05000004


	//   ....[39]....
        /*1e94*/ 	.word	0x05000004


	//----- nvinfo : EIATTR_COOP_GROUP_INSTR_OFFSETS
	.align		4
.L_560:
        /*1e98*/ 	.byte	0x04, 0x28
        /*1e9a*/ 	.short	(.L_562 - .L_561)


	//   ....[0]....
.L_561:
        /*1e9c*/ 	.word	0x00005ee0


	//   ....[1]....
        /*1ea0*/ 	.word	0x00005f20


	//   ....[2]....
        /*1ea4*/ 	.word	0x00005f80


	//   ....[3]....
        /*1ea8*/ 	.word	0x00005ff0


	//   ....[4]....
        /*1eac*/ 	.word	0x00006000


	//   ....[5]....
        /*1eb0*/ 	.word	0x00006020


	//   ....[6]....
        /*1eb4*/ 	.word	0x00006030


	//   ....[7]....
        /*1eb8*/ 	.word	0x00006080


	//   ....[8]....
        /*1ebc*/ 	.word	0x00013c40


	//   ....[9]....
        /*1ec0*/ 	.word	0x00013cc0


	//   ....[10]....
        /*1ec4*/ 	.word	0x000144c0


	//   ....[11]....
        /*1ec8*/ 	.word	0x000144e0


	//   ....[12]....
        /*1ecc*/ 	.word	0x00014b30


	//   ....[13]....
        /*1ed0*/ 	.word	0x00014b50


	//   ....[14]....
        /*1ed4*/ 	.word	0x00015120


	//   ....[15]....
        /*1ed8*/ 	.word	0x00015140


	//   ....[16]....
        /*1edc*/ 	.word	0x00022e30


	//   ....[17]....
        /*1ee0*/ 	.word	0x00022f10


	//   ....[18]....
        /*1ee4*/ 	.word	0x00022f60


	//   ....[19]....
        /*1ee8*/ 	.word	0x00022f80


	//   ....[20]....
        /*1eec*/ 	.word	0x00022fe0


	//   ....[21]....
        /*1ef0*/ 	.word	0x000231a0


	//   ....[22]....
        /*1ef4*/ 	.word	0x00023210


	//   ....[23]....
        /*1ef8*/ 	.word	0x00023240


	//   ....[24]....
        /*1efc*/ 	.word	0x0002e650


	//   ....[25]....
        /*1f00*/ 	.word	0x0002e660


	//   ....[26]....
        /*1f04*/ 	.word	0x0002e670


	//   ....[27]....
        /*1f08*/ 	.word	0x0002e680


	//   ....[28]....
        /*1f0c*/ 	.word	0x0002e6b0


	//   ....[29]....
        /*1f10*/ 	.word	0x0002e6d0


	//   ....[30]....
        /*1f14*/ 	.word	0x0002e6f0


	//   ....[31]....
        /*1f18*/ 	.word	0x0002e700


	//   ....[32]....
        /*1f1c*/ 	.word	0x0002fbc0


	//   ....[33]....
        /*1f20*/ 	.word	0x0002fc30


	//   ....[34]....
        /*1f24*/ 	.word	0x0002fca0


	//   ....[35]....
        /*1f28*/ 	.word	0x0002fd10


	//   ....[36]....
        /*1f2c*/ 	.word	0x0002fd80


	//   ....[37]....
        /*1f30*/ 	.word	0x0002fdf0


	//   ....[38]....
        /*1f34*/ 	.word	0x0002fe60


	//   ....[39]....
        /*1f38*/ 	.word	0x0002fec0


	//----- nvinfo : EIATTR_EXIT_INSTR_OFFSETS
	.align		4
.L_562:
        /*1f3c*/ 	.byte	0x04, 0x1c
        /*1f3e*/ 	.short	(.L_564 - .L_563)


	//   ....[0]....
.L_563:
        /*1f40*/ 	.word	0x00000060


	//----- nvinfo : EIATTR_CRS_STACK_SIZE
	.align		4
.L_564:
        /*1f44*/ 	.byte	0x04, 0x1e
        /*1f46*/ 	.short	(.L_566 - .L_565)
.L_565:
        /*1f48*/ 	.word	0x00000000


	//----- nvinfo : EIATTR_CBANK_PARAM_SIZE
	.align		4
.L_566:
        /*1f4c*/ 	.byte	0x03, 0x19
        /*1f4e*/ 	.short	0x01d0


	//----- nvinfo : EIATTR_PARAM_CBANK
	.align		4
        /*1f50*/ 	.byte	0x04, 0x0a
        /*1f52*/ 	.short	(.L_568 - .L_567)
	.align		4
.L_567:
        /*1f54*/ 	.word	index@(.nv.constant0._ZN5flash16flash_fwd_kernelI23Flash_fwd_kernel_traitsILi32ELi128ELi128ELi4ELb0ELb0EN7cutlass10bfloat16_tE19Flash_kernel_traitsILi32ELi128ELi128ELi4ES3_EELb1ELb0ELb1ELb0ELb0ELb0ELb0ELb1EEEvNS_16Flash_fwd_paramsE)
        /*1f58*/ 	.short	0x0210
        /*1f5a*/ 	.short	0x01d0


	//----- nvinfo : EIATTR_SW_WAR
	.align		4
.L_568:
        /*1f5c*/ 	.byte	0x04, 0x36
        /*1f5e*/ 	.short	(.L_570 - .L_569)
.L_569:
        /*1f60*/ 	.word	0x00000008
.L_570:


//--------------------- .nv.info._ZN5flash16flash_fwd_kernelI23Flash_fwd_kernel_traitsILi32ELi128ELi128ELi4ELb0ELb0EN7cutlass10bfloat16_tE19Flash_kernel_traitsILi32ELi128ELi128ELi4ES3_EELb0ELb0ELb1ELb0ELb0ELb0ELb1ELb0EEEvNS_16Flash_fwd_paramsE --------------------------
	.section	.nv.info._ZN5flash16flash_fwd_kernelI23Flash_fwd_kernel_traitsILi32ELi128ELi128ELi4ELb0ELb0EN7cutlass10bfloat16_tE19Flash_kernel_traitsILi32ELi128ELi128ELi4ES3_EELb0ELb0ELb1ELb0ELb0ELb0ELb1ELb0EEEvNS_16Flash_fwd_paramsE,"",@"SHT_CUDA_INFO"
	.sectionflags	@""
	.align	4


	//----- nvinfo : EIATTR_CUDA_API_VERSION
	.align		4
        /*0000*/ 	.byte	0x04, 0x37
        /*0002*/ 	.short	(.L_572 - .L_571)
.L_571:
        /*0004*/ 	.word	0x00000082


	//----- nvinfo : EIATTR_KPARAM_INFO
	.align		4
.L_572:
        /*0008*/ 	.byte	0x04, 0x17
        /*000a*/ 	.short	(.L_574 - .L_573)
.L_573:
        /*000c*/ 	.word	0x00000000
        /*0010*/ 	.short	0x0000
        /*0012*/ 	.short	0x0000
        /*0014*/ 	.byte	0x00, 0xf0, 0x41, 0x07


	//----- nvinfo : EIATTR_SPARSE_MMA_MASK
	.align		4
.L_574:
        /*0018*/ 	.byte	0x03, 0x50
        /*001a*/ 	.short	0x0000


	//----- nvinfo : EIATTR_MAXREG_COUNT
	.align		4
        /*001c*/ 	.byte	0x03, 0x1b
        /*001e*/ 	.short	0x00ff


	//----- nvinfo : EIATTR_NUM_BARRIERS
	.align		4
        /*0020*/ 	.byte	0x02, 0x4c
        /*0022*/ 	.byte	0x01
	.zero		1


	//----- nvinfo : EIATTR_ANNOTATIONS
	.align		4
        /*0024*/ 	.byte	0x04, 0x55
        /*0026*/ 	.short	(.L_576 - .L_575)


	//   ....[0]....
.L_575:
        /* <DEDUP_REMOVED lines=22> */


	//----- nvinfo : EIATTR_MERCURY_ISA_VERSION
	.align		4
.L_576:
        /*0178*/ 	.byte	0x03, 0x5f
        /*017a*/ 	.short	0x0101


	//----- nvinfo : EIATTR_INT_WARP_WIDE_INSTR_OFFSETS
	.align		4
        /*017c*/ 	.byte	0x04, 0x31
        /*017e*/ 	.short	(.L_578 - .L_577)


	//   ....[0]....
.L_577:
        /*0180*/ 	.word	0x000091e0


	//----- nvinfo : EIATTR_COOP_GROUP_MASK_REGIDS
	.align		4
.L_578:
        /*0184*/ 	.byte	0x04, 0x29
        /*0186*/ 	.short	(.L_580 - .L_579)


	//   ....[0]....
.L_579:
        /*0188*/ 	.word	0xffffffff


	//   ....[1]....
        /*018c*/ 	.word	0xffffffff


	//   ....[2]....
        /*0190*/ 	.word	0xffffffff


	//   ....[3]....
        /*0194*/ 	.word	0xffffffff


	//   ....[4]....
        /*0198*/ 	.word	0xffffffff


	//   ....[5]....
        /*019c*/ 	.word	0xffffffff


	//   ....[6]....
        /*01a0*/ 	.word	0xffffffff


	//   ....[7]....
        /*01a4*/ 	.word	0xffffffff


	//   ....[8]....
        /*01a8*/ 	.word	0xffffffff


	//   ....[9]....
        /*01ac*/ 	.word	0xffffffff


	//   ....[10]....
        /*01b0*/ 	.word	0xffffffff


	//   ....[11]....
        /*01b4*/ 	.word	0xffffffff


	//   ....[12]....
        /*01b8*/ 	.word	0xffffffff


	//   ....[13]....
        /*01bc*/ 	.word	0xffffffff


	//   ....[14]....
        /*01c0*/ 	.word	0xffffffff


	//   ....[15]....
        /*01c4*/ 	.word	0xffffffff


	//   ....[16]....
        /*01c8*/ 	.word	0xffffffff


	//   ....[17]....
        /*01cc*/ 	.word	0xffffffff


	//   ....[18]....
        /*01d0*/ 	.word	0xffffffff


	//   ....[19]....
        /*01d4*/ 	.word	0xffffffff


	//   ....[20]....
        /*01d8*/ 	.word	0xffffffff


	//   ....[21]....
        /*01dc*/ 	.word	0xffffffff


	//   ....[22]....
        /*01e0*/ 	.word	0xffffffff


	//   ....[23]....
        /*01e4*/ 	.word	0xffffffff


	//   ....[24]....
        /*01e8*/ 	.word	0xffffffff


	//   ....[25]....
        /*01ec*/ 	.word	0xffffffff


	//   ....[26]....
        /*01f0*/ 	.word	0xffffffff


	//   ....[27]....
        /*01f4*/ 	.word	0xffffffff


	//   ....[28]....
        /*01f8*/ 	.word	0xffffffff


	//   ....[29]....
        /*01fc*/ 	.word	0xffffffff


	//   ....[30]....
        /*0200*/ 	.word	0xffffffff


	//   ....[31]....
        /*0204*/ 	.word	0xffffffff


	//----- nvinfo : EIATTR_COOP_GROUP_INSTR_OFFSETS
	.align		4
.L_580:
        /*0208*/ 	.byte	0x04, 0x28
        /*020a*/ 	.short	(.L_582 - .L_581)


	//   ....[0]....
.L_581:
        /*020c*/ 	.word	0x000068f0


	//   ....[1]....
        /*0210*/ 	.word	0x00006910


	//   ....[2]....
        /*0214*/ 	.word	0x00006940


	//   ....[3]....
        /*0218*/ 	.word	0x00006950


	//   ....[4]....
        /*021c*/ 	.word	0x000073b0


	//   ....[5]....
        /*0220*/ 	.word	0x00007440


	//   ....[6]....
        /*0224*/ 	.word	0x00007690


	//   ....[7]....
        /*0228*/ 	.word	0x00007710


	//   ....[8]....
        /*022c*/ 	.word	0x0000ca70


	//   ....[9]....
        /*0230*/ 	.word	0x0000ca90


	//   ....[10]....
        /*0234*/ 	.word	0x0000ce70


	//   ....[11]....
        /*0238*/ 	.word	0x0000cec0


	//   ....[12]....
        /*023c*/ 	.word	0x0000d880


	//   ....[13]....
        /*0240*/ 	.word	0x0000d940


	//   ....[14]....
        /*0244*/ 	.word	0x0000db40


	//   ....[15]....
        /*0248*/ 	.word	0x0000dbb0


	//   ....[16]....
        /*024c*/ 	.word	0x00013b70


	//   ....[17]....
        /*0250*/ 	.word	0x00013d70


	//   ....[18]....
        /*0254*/ 	.word	0x00013e50


	//   ....[19]....
        /*0258*/ 	.word	0x00013e80


	//   ....[20]....
        /*025c*/ 	.word	0x00013fa0


	//   ....[21]....
        /*0260*/ 	.word	0x00013fe0


	//   ....[22]....
        /*0264*/ 	.word	0x00014030


	//   ....[23]....
        /*0268*/ 	.word	0x000141c0


	//   ....[24]....
        /*026c*/ 	.word	0x00016860


	//   ....[25]....
        /*0270*/ 	.word	0x00016870


	//   ....[26]....
        /*0274*/ 	.word	0x00016880


	//   ....[27]....
        /*0278*/ 	.word	0x000168a0


	//   ....[28]....
        /*027c*/ 	.word	0x000168d0


	//   ....[29]....
        /*0280*/ 	.word	0x000168f0


	//   ....[30]....
        /*0284*/ 	.word	0x00016920


	//   ....[31]....
        /*0288*/ 	.word	0x00016980


	//----- nvinfo : EIATTR_EXIT_INSTR_OFFSETS
	.align		4
.L_582:
        /*028c*/ 	.byte	0x04, 0x1c
        /*028e*/ 	.short	(.L_584 - .L_583)


	//   ....[0]....
.L_583:
        /*0290*/ 	.word	0x000004b0


	//   ....[1]....
        /*0294*/ 	.word	0x00001110


	//   ....[2]....
        /*0298*/ 	.word	0x000011a0


	//   ....[3]....
        /*029c*/ 	.word	0x00017c40


	//   ....[4]....
        /*02a0*/ 	.word	0x00017d20


	//----- nvinfo : EIATTR_CRS_STACK_SIZE
	.align		4
.L_584:
        /*02a4*/ 	.byte	0x04, 0x1e
        /*02a6*/ 	.short	(.L_586 - .L_585)
.L_585:
        /*02a8*/ 	.word	0x00000000


	//----- nvinfo : EIATTR_CBANK_PARAM_SIZE
	.align		4
.L_586:
        /*02ac*/ 	.byte	0x03, 0x19
        /*02ae*/ 	.short	0x01d0


	//----- nvinfo : EIATTR_PARAM_CBANK
	.align		4
        /*02b0*/ 	.byte	0x04, 0x0a
        /*02b2*/ 	.short	(.L_588 - .L_587)
	.align		4
.L_587:
        /*02b4*/ 	.word	index@(.nv.constant0._ZN5flash16flash_fwd_kernelI23Flash_fwd_kernel_traitsILi32ELi128ELi128ELi4ELb0ELb0EN7cutlass10bfloat16_tE19Flash_kernel_traitsILi32ELi128ELi128ELi4ES3_EELb0ELb0ELb1ELb0ELb0ELb0ELb1ELb0EEEvNS_16Flash_fwd_paramsE)
        /*02b8*/ 	.short	0x0210
        /*02ba*/ 	.short	0x01d0


	//----- nvinfo : EIATTR_SW_WAR
	.align		4
.L_588:
        /*02bc*/ 	.byte	0x04, 0x36
        /*02be*/ 	.short	(.L_590 - .L_589)
.L_589:
        /*02c0*/ 	.word	0x00000008
.L_590:


//--------------------- .nv.info._ZN5flash16flash_fwd_kernelI23Flash_fwd_kernel_traitsILi32ELi128ELi128ELi4ELb0ELb0EN7cutlass10bfloat16_tE19Flash_kernel_traitsILi32ELi128ELi128ELi4ES3_EELb1ELb0ELb1ELb1ELb0ELb0ELb0ELb1EEEvNS_16Flash_fwd_paramsE --------------------------
	.section	.nv.info._ZN5flash16flash_fwd_kernelI23Flash_fwd_kernel_traitsILi32ELi128ELi128ELi4ELb0ELb0EN7cutlass10bfloat16_tE19Flash_kernel_traitsILi32ELi128ELi128ELi4ES3_EELb1ELb0ELb1ELb1ELb0ELb0ELb0ELb1EEEvNS_16Flash_fwd_paramsE,"",@"SHT_CUDA_INFO"
	.sectionflags	@""
	.align	4


	//----- nvinfo : EIATTR_CUDA_API_VERSION
	.align		4
        /*0000*/ 	.byte	0x04, 0x37
        /*0002*/ 	.short	(.L_592 - .L_591)
.L_591:
        /*0004*/ 	.word	0x00000082


	//----- nvinfo : EIATTR_KPARAM_INFO
	.align		4
.L_592:
        /*0008*/ 	.byte	0x04, 0x17
        /*000a*/ 	.short	(.L_594 - .L_593)
.L_593:
        /*000c*/ 	.word	0x00000000
        /*0010*/ 	.short	0x0000
        /*0012*/ 	.short	0x0000
        /*0014*/ 	.byte	0x00, 0xf0, 0x41, 0x07


	//----- nvinfo : EIATTR_SPARSE_MMA_MASK
	.align		4
.L_594:
        /*0018*/ 	.byte	0x03, 0x50
        /*001a*/ 	.short	0x0000


	//----- nvinfo : EIATTR_MAXREG_COUNT
	.align		4
        /*001c*/ 	.byte	0x03, 0x1b
        /*001e*/ 	.short	0x00ff


	//----- nvinfo : EIATTR_NUM_BARRIERS
	.align		4
        /*0020*/ 	.byte	0x02, 0x4c
        /*0022*/ 	.byte	0x01
	.zero		1


	//----- nvinfo : EIATTR_ANNOTATIONS
	.align		4
        /*0024*/ 	.byte	0x04, 0x55
        /*0026*/ 	.short	(.L_596 - .L_595)


	//   ....[0]....
.L_595:
        /* <DEDUP_REMOVED lines=524> */


	//----- nvinfo : EIATTR_MERCURY_ISA_VERSION
	.align		4
.L_596:
        /*20d8*/ 	.byte	0x03, 0x5f
        /*20da*/ 	.short	0x0101


	//----- nvinfo : EIATTR_COOP_GROUP_MASK_REGIDS
	.align		4
        /*20dc*/ 	.byte	0x04, 0x29
        /*20de*/ 	.short	(.L_598 - .L_597)


	//   ....[0]....
.L_597:
        /*20e0*/ 	.word	0xffffffff


	//   ....[1]....
        /*20e4*/ 	.word	0xffffffff


	//   ....[2]....
        /*20e8*/ 	.word	0xffffffff


	//   ....[3]....
        /*20ec*/ 	.word	0xffffffff


	//   ....[4]....
        /*20f0*/ 	.word	0xffffffff


	//   ....[5]....
        /*20f4*/ 	.word	0xffffffff


	//   ....[6]....
        /*20f8*/ 	.word	0xffffffff


	//   ....[7]....
        /*20fc*/ 	.word	0xffffffff


	//   ....[8]....
        /*2100*/ 	.word	0xffffffff


	//   ....[9]....
        /*2104*/ 	.word	0xffffffff


	//   ....[10]....
        /*2108*/ 	.word	0xffffffff


	//   ....[11]....
        /*210c*/ 	.word	0xffffffff


	//   ....[12]....
        /*2110*/ 	.word	0xffffffff


	//   ....[13]....
        /*2114*/ 	.word	0xffffffff


	//   ....[14]....
        /*2118*/ 	.word	0xffffffff


	//   ....[15]....
        /*211c*/ 	.word	0xffffffff


	//   ....[16]....
        /*2120*/ 	.word	0xffffffff


	//   ....[17]....
        /*2124*/ 	.word	0xffffffff


	//   ....[18]....
        /*2128*/ 	.word	0xffffffff


	//   ....[19]....
        /*212c*/ 	.word	0xffffffff


	//   ....[20]....
        /*2130*/ 	.word	0xffffffff


	//   ....[21]....
        /*2134*/ 	.word	0xffffffff


	//   ....[22]....
        /*2138*/ 	.word	0xffffffff


	//   ....[23]....
        /*213c*/ 	.word	0xffffffff


	//   ....[24]....
        /*2140*/ 	.word	0xffffffff


	//   ....[25]....
        /*2144*/ 	.word	0xffffffff


	//   ....[26]....
        /*2148*/ 	.word	0xffffffff


	//   ....[27]....
        /*214c*/ 	.word	0xffffffff


	//   ....[28]....
        /*2150*/ 	.word	0xffffffff


	//   ....[29]....
        /*2154*/ 	.word	0xffffffff


	//   ....[30]....
        /*2158*/ 	.word	0xffffffff


	//   ....[31]....
        /*215c*/ 	.word	0xffffffff


	//   ....[32]....
        /*2160*/ 	.word	0x05000004


	//   ....[33]....
        /*2164*/ 	.word	0x05000004


	//   ....[34]....
        /*2168*/ 	.word	0x05000004


	//   ....[35]....
        /*216c*/ 	.word	0x05000004


	//   ....[36]....
        /*2170*/ 	.word	0x05000004


	//   ....[37]....
        /*2174*/ 	.word	0x05000004


	//   ....[38]....
        /*2178*/ 	.word	0x05000004


	//   ....[39]....
        /*217c*/ 	.word	0x05000004


	//----- nvinfo : EIATTR_COOP_GROUP_INSTR_OFFSETS
	.align		4
.L_598:
        /*2180*/ 	.byte	0x04, 0x28
        /*2182*/ 	.short	(.L_600 - .L_599)


	//   ....[0]....
.L_599:
        /*2184*/ 	.word	0x000087d0


	//   ....[1]....
        /*2188*/ 	.word	0x000087e0


	//   ....[2]....
        /*218c*/ 	.word	0x00008800


	//   ....[3]....
        /*2190*/ 	.word	0x00008820


	//   ....[4]....
        /*2194*/ 	.word	0x00008850


	//   ....[5]....
        /*2198*/ 	.word	0x00008860


	//   ....[6]....
        /*219c*/ 	.word	0x00008890


	//   ....[7]....
        /*21a0*/ 	.word	0x000088a0


	//   ....[8]....
        /*21a4*/ 	.word	0x00018000


	//   ....[9]....
        /*21a8*/ 	.word	0x00018080


	//   ....[10]....
        /*21ac*/ 	.word	0x00018910


	//   ....[11]....
        /*21b0*/ 	.word	0x00018940


	//   ....[12]....
        /*21b4*/ 	.word	0x00019050


	//   ....[13]....
        /*21b8*/ 	.word	0x00019070


	//   ....[14]....
        /*21bc*/ 	.word	0x00019620


	//   ....[15]....
        /*21c0*/ 	.word	0x00019640


	//   ....[16]....
        /*21c4*/ 	.word	0x000292c0


	//   ....[17]....
        /*21c8*/ 	.word	0x000292d0


	//   ....[18]....
        /*21cc*/ 	.word	0x000292e0


	//   ....[19]....
        /*21d0*/ 	.word	0x000292f0


	//   ....[20]....
        /*21d4*/ 	.word	0x00029340


	//   ....[21]....
        /*21d8*/ 	.word	0x000293f0


	//   ....[22]....
        /*21dc*/ 	.word	0x00029510


	//   ....[23]....
        /*21e0*/ 	.word	0x00029550


	//   ....[24]....
        /*21e4*/ 	.word	0x00034e00


	//   ....[25]....
        /*21e8*/ 	.word	0x00034e10


	//   ....[26]....
        /*21ec*/ 	.word	0x00034e20


	//   ....[27]....
        /*21f0*/ 	.word	0x00034e30


	//   ....[28]....
        /*21f4*/ 	.word	0x00034e60


	//   ....[29]....
        /*21f8*/ 	.word	0x00034e80


	//   ....[30]....
        /*21fc*/ 	.word	0x00034ea0


	//   ....[31]....
        /*2200*/ 	.word	0x00034eb0


	//   ....[32]....
        /*2204*/ 	.word	0x00036370


	//   ....[33]....
        /*2208*/ 	.word	0x000363e0


	//   ....[34]....
        /*220c*/ 	.word	0x00036450


	//   ....[35]....
        /*2210*/ 	.word	0x000364c0


	//   ....[36]....
        /*2214*/ 	.word	0x00036530


	//   ....[37]....
        /*2218*/ 	.word	0x000365a0


	//   ....[38]....
        /*221c*/ 	.word	0x00036610


	//   ....[39]....
        /*2220*/ 	.word	0x00036670


	//----- nvinfo : EIATTR_EXIT_INSTR_OFFSETS
	.align		4
.L_600:
        /*2224*/ 	.byte	0x04, 0x1c
        /*2226*/ 	.short	(.L_602 - .L_601)


	//   ....[0]....
.L_601:
        /*2228*/ 	.word	0x00000070


	//----- nvinfo : EIATTR_CRS_STACK_SIZE
	.align		4
.L_602:
        /*222c*/ 	.byte	0x04, 0x1e
        /*222e*/ 	.short	(.L_604 - .L_603)
.L_603:
        /*2230*/ 	.word	0x00000000


	//----- nvinfo : EIATTR_CBANK_PARAM_SIZE
	.align		4
.L_604:
        /*2234*/ 	.byte	0x03, 0x19
        /*2236*/ 	.short	0x01d0


	//----- nvinfo : EIATTR_PARAM_CBANK
	.align		4
        /*2238*/ 	.byte	0x04, 0x0a
        /*223a*/ 	.short	(.L_606 - .L_605)
	.align		4
.L_605:
        /*223c*/ 	.word	index@(.nv.constant0._ZN5flash16flash_fwd_kernelI23Flash_fwd_kernel_traitsILi32ELi128ELi128ELi4ELb0ELb0EN7cutlass10bfloat16_tE19Flash_kernel_traitsILi32ELi128ELi128ELi4ES3_EELb1ELb0ELb1ELb1ELb0ELb0ELb0ELb1EEEvNS_16Flash_fwd_paramsE)
        /*2240*/ 	.short	0x0210
        /*2242*/ 	.short	0x01d0


	//----- nvinfo : EIATTR_SW_WAR
	.align		4
.L_606:
        /*2244*/ 	.byte	0x04, 0x36
        /*2246*/ 	.short	(.L_608 - .L_607)
.L_607:
        /*2248*/ 	.word	0x00000008
.L_608:


//--------------------- .nv.info._ZN5flash16flash_fwd_kernelI23Flash_fwd_kernel_traitsILi32ELi128ELi128ELi4ELb0ELb0EN7cutlass10bfloat16_tE19Flash_kernel_traitsILi32ELi128ELi128ELi4ES3_EELb0ELb0ELb1ELb1ELb0ELb0ELb1ELb0EEEvNS_16Flash_fwd_paramsE --------------------------
	.section	.nv.info._ZN5flash16flash_fwd_kernelI23Flash_fwd_kernel_traitsILi32ELi128ELi128ELi4ELb0ELb0EN7cutlass10bfloat16_tE19Flash_kernel_traitsILi32ELi128ELi128ELi4ES3_EELb0ELb0ELb1ELb1ELb0ELb0ELb1ELb0EEEvNS_16Flash_fwd_paramsE,"",@"SHT_CUDA_INFO"
	.sectionflags	@""
	.align	4


	//----- nvinfo : EIATTR_CUDA_API_VERSION
	.align		4
        /*0000*/ 	.byte	0x04, 0x37
        /*0002*/ 	.short	(.L_610 - .L_609)
.L_609:
        /*0004*/ 	.word	0x00000082


	//----- nvinfo : EIATTR_KPARAM_INFO
	.align		4
.L_610:
        /*0008*/ 	.byte	0x04, 0x17
        /*000a*/ 	.short	(.L_612 - .L_611)
.L_611:
        /*000c*/ 	.word	0x00000000
        /*0010*/ 	.short	0x0000
        /*0012*/ 	.short	0x0000
        /*0014*/ 	.byte	0x00, 0xf0, 0x41, 0x07


	//----- nvinfo : EIATTR_SPARSE_MMA_MASK
	.align		4
.L_612:
        /*0018*/ 	.byte	0x03, 0x50
        /*001a*/ 	.short	0x0000


	//----- nvinfo : EIATTR_MAXREG_COUNT
	.align		4
        /*001c*/ 	.byte	0x03, 0x1b
        /*001e*/ 	.short	0x00ff


	//----- nvinfo : EIATTR_NUM_BARRIERS
	.align		4
        /*0020*/ 	.byte	0x02, 0x4c
        /*0022*/ 	.byte	0x01
	.zero		1


	//----- nvinfo : EIATTR_ANNOTATIONS
	.align		4
        /*0024*/ 	.byte	0x04, 0x55
        /*0026*/ 	.short	(.L_614 - .L_613)


	//   ....[0]....
.L_613:
        /* <DEDUP_REMOVED lines=33> */


	//----- nvinfo : EIATTR_MERCURY_ISA_VERSION
	.align		4
.L_614:
        /*0220*/ 	.byte	0x03, 0x5f
        /*0222*/ 	.short	0x0101


	//----- nvinfo : EIATTR_INT_WARP_WIDE_INSTR_OFFSETS
	.align		4
        /*0224*/ 	.byte	0x04, 0x31
        /*0226*/ 	.short	(.L_616 - .L_615)


	//   ....[0]....
.L_615:
        /*0228*/ 	.word	0x0000b940


	//----- nvinfo : EIATTR_COOP_GROUP_MASK_REGIDS
	.align		4
.L_616:
        /*022c*/ 	.byte	0x04, 0x29
        /*022e*/ 	.short	(.L_618 - .L_617)


	//   ....[0]....
.L_617:
        /*0230*/ 	.word	0xffffffff


	//   ....[1]....
        /*0234*/ 	.word	0xffffffff


	//   ....[2]....
        /*0238*/ 	.word	0xffffffff


	//   ....[3]....
        /*023c*/ 	.word	0xffffffff


	//   ....[4]....
        /*0240*/ 	.word	0xffffffff


	//   ....[5]....
        /*0244*/ 	.word	0xffffffff


	//   ....[6]....
        /*0248*/ 	.word	0xffffffff


	//   ....[7]....
        /*024c*/ 	.word	0xffffffff


	//   ....[8]....
        /*0250*/ 	.word	0xffffffff


	//   ....[9]....
        /*0254*/ 	.word	0xffffffff


	//   ....[10]....
        /*0258*/ 	.word	0xffffffff


	//   ....[11]....
        /*025c*/ 	.word	0xffffffff


	//   ....[12]....
        /*0260*/ 	.word	0xffffffff


	//   ....[13]....
        /*0264*/ 	.word	0xffffffff


	//   ....[14]....
        /*0268*/ 	.word	0xffffffff


	//   ....[15]....
        /*026c*/ 	.word	0xffffffff


	//   ....[16]....
        /*0270*/ 	.word	0xffffffff


	//   ....[17]....
        /*0274*/ 	.word	0xffffffff


	//   ....[18]....
        /*0278*/ 	.word	0xffffffff


	//   ....[19]....
        /*027c*/ 	.word	0xffffffff


	//   ....[20]....
        /*0280*/ 	.word	0xffffffff


	//   ....[21]....
        /*0284*/ 	.word	0xffffffff


	//   ....[22]....
        /*0288*/ 	.word	0xffffffff


	//   ....[23]....
        /*028c*/ 	.word	0xffffffff


	//   ....[24]....
        /*0290*/ 	.word	0xffffffff


	//   ....[25]....
        /*0294*/ 	.word	0xffffffff


	//   ....[26]....
        /*0298*/ 	.word	0xffffffff


	//   ....[27]....
        /*029c*/ 	.word	0xffffffff


	//   ....[28]....
        /*02a0*/ 	.word	0xffffffff


	//   ....[29]....
        /*02a4*/ 	.word	0xffffffff


	//   ....[30]....
        /*02a8*/ 	.word	0xffffffff


	//   ....[31]....
        /*02ac*/ 	.word	0xffffffff


	//----- nvinfo : EIATTR_COOP_GROUP_INSTR_OFFSETS
	.align		4
.L_618:
        /*02b0*/ 	.byte	0x04, 0x28
        /*02b2*/ 	.short	(.L_620 - .L_619)


	//   ....[0]....
.L_619:
        /*02b4*/ 	.word	0x00009100


	//   ....[1]....
        /*02b8*/ 	.word	0x00009120


	//   ....[2]....
        /*02bc*/ 	.word	0x00009160


	//   ....[3]....
        /*02c0*/ 	.word	0x00009170


	//   ....[4]....
        /*02c4*/ 	.word	0x00009cd0


	//   ....[5]....
        /*02c8*/ 	.word	0x00009d90


	//   ....[6]....
        /*02cc*/ 	.word	0x00009e20


	//   ....[7]....
        /*02d0*/ 	.word	0x00009e80


	//   ....[8]....
        /*02d4*/ 	.word	0x00011790


	//   ....[9]....
        /*02d8*/ 	.word	0x000117b0


	//   ....[10]....
        /*02dc*/ 	.word	0x00011b80


	//   ....[11]....
        /*02e0*/ 	.word	0x00011bd0


	//   ....[12]....
        /*02e4*/ 	.word	0x00012530


	//   ....[13]....
        /*02e8*/ 	.word	0x00012610


	//   ....[14]....
        /*02ec*/ 	.word	0x00012810


	//   ....[15]....
        /*02f0*/ 	.word	0x00012870


	//   ....[16]....
        /*02f4*/ 	.word	0x0001a850


	//   ....[17]....
        /*02f8*/ 	.word	0x0001a890


	//   ....[18]....
        /*02fc*/ 	.word	0x0001a980


	//   ....[19]....
        /*0300*/ 	.word	0x0001a9d0


	//   ....[20]....
        /*0304*/ 	.word	0x0001ae30


	//   ....[21]....
        /*0308*/ 	.word	0x0001afb0


	//   ....[22]....
        /*030c*/ 	.word	0x0001b040


	//   ....[23]....
        /*0310*/ 	.word	0x0001b160


	//   ....[24]....
        /*0314*/ 	.word	0x0001d700


	//   ....[25]....
        /*0318*/ 	.word	0x0001d710


	//   ....[26]....
        /*031c*/ 	.word	0x0001d720


	//   ....[27]....
        /*0320*/ 	.word	0x0001d740


	//   ....[28]....
        /*0324*/ 	.word	0x0001d770


	//   ....[29]....
        /*0328*/ 	.word	0x0001d790


	//   ....[30]....
        /*032c*/ 	.word	0x0001d7c0


	//   ....[31]....
        /*0330*/ 	.word	0x0001d830


	//----- nvinfo : EIATTR_EXIT_INSTR_OFFSETS
	.align		4
.L_620:
        /*0334*/ 	.byte	0x04, 0x1c
        /*0336*/ 	.short	(.L_622 - .L_621)


	//   ....[0]....
.L_621:
        /*0338*/ 	.word	0x000004c0


	//   ....[1]....
        /*033c*/ 	.word	0x00001110


	//   ....[2]....
        /*0340*/ 	.word	0x000011a0


	//   ....[3]....
        /*0344*/ 	.word	0x0001eb10


	//   ....[4]....
        /*0348*/ 	.word	0x0001ebf0


	//----- nvinfo : EIATTR_CRS_STACK_SIZE
	.align		4
.L_622:
        /*034c*/ 	.byte	0x04, 0x1e
        /*034e*/ 	.short	(.L_624 - .L_623)
.L_623:
        /*0350*/ 	.word	0x00000000


	//----- nvinfo : EIATTR_CBANK_PARAM_SIZE
	.align		4
.L_624:
        /*0354*/ 	.byte	0x03, 0x19
        /*0356*/ 	.short	0x01d0


	//----- nvinfo : EIATTR_PARAM_CBANK
	.align		4
        /*0358*/ 	.byte	0x04, 0x0a
        /*035a*/ 	.short	(.L_626 - .L_625)
	.align		4
.L_625:
        /*035c*/ 	.word	index@(.nv.constant0._ZN5flash16flash_fwd_kernelI23Flash_fwd_kernel_traitsILi32ELi128ELi128ELi4ELb0ELb0EN7cutlass10bfloat16_tE19Flash_kernel_traitsILi32ELi128ELi128ELi4ES3_EELb0ELb0ELb1ELb1ELb0ELb0ELb1ELb0EEEvNS_16Flash_fwd_paramsE)
        /*0360*/ 	.short	0x0210
        /*0362*/ 	.short	0x01d0


	//----- nvinfo : EIATTR_SW_WAR
	.align		4
.L_626:
        /*0364*/ 	.byte	0x04, 0x36
        /*0366*/ 	.short	(.L_628 - .L_627)
.L_627:
        /*0368*/ 	.word	0x00000008
.L_628:


//--------------------- .nv.callgraph             --------------------------
	.section	.nv.callgraph,"",@"SHT_CUDA_CALLGRAPH"
	.align	4
	.sectionentsize	8
	.align		4
        /*0000*/ 	.word	0x00000000
	.align		4
        /*0004*/ 	.word	0xffffffff
	.align		4
        /*0008*/ 	.word	0x00000000
	.align		4
        /*000c*/ 	.word	0xfffffffe
	.align		4
        /*0010*/ 	.word	0x00000000
	.align		4
        /*0014*/ 	.word	0xfffffffd
	.align		4
        /*0018*/ 	.word	0x00000000
	.align		4
        /*001c*/ 	.word	0xfffffffc


//--------------------- .nv.constant4             --------------------------
	.section	.nv.constant4,"a",@progbits
	.align	8
	.align		8
.nv.constant4:
        /*0000*/ 	.dword	_ZN65_INTERNAL_e8fd3175_29_flash_fwd_hdim32_bf16_sm80_cu_9949e2e8_34864cuda3std3__45__cpo5beginE
	.align		8
        /*0008*/ 	.dword	_ZN65_INTERNAL_e8fd3175_29_flash_fwd_hdim32_bf16_sm80_cu_9949e2e8_34864cuda3std3__45__cpo3endE
	.align		8
        /*0010*/ 	.dword	_ZN65_INTERNAL_e8fd3175_29_flash_fwd_hdim32_bf16_sm80_cu_9949e2e8_34864cuda3std3__45__cpo6cbeginE
	.align		8
        /*0018*/ 	.dword	_ZN65_INTERNAL_e8fd3175_29_flash_fwd_hdim32_bf16_sm80_cu_9949e2e8_34864cuda3std3__45__cpo4cendE
	.align		8
        /*0020*/ 	.dword	_ZN65_INTERNAL_e8fd3175_29_flash_fwd_hdim32_bf16_sm80_cu_9949e2e8_34864cuda3std3__467_GLOBAL__N__e8fd3175_29_flash_fwd_hdim32_bf16_sm80_cu_9949e2e8_34866ignoreE
	.align		8
        /*0028*/ 	.dword	_ZN65_INTERNAL_e8fd3175_29_flash_fwd_hdim32_bf16_sm80_cu_9949e2e8_34864cuda3std3__419piecewise_constructE
	.align		8
        /*0030*/ 	.dword	_ZN65_INTERNAL_e8fd3175_29_flash_fwd_hdim32_bf16_sm80_cu_9949e2e8_34864cuda3std3__48in_placeE
	.align		8
        /*0038*/ 	.dword	_ZN65_INTERNAL_e8fd3175_29_flash_fwd_hdim32_bf16_sm80_cu_9949e2e8_34864cuda3std6ranges3__45__cpo4swapE
	.align		8
        /*0040*/ 	.dword	_ZN65_INTERNAL_e8fd3175_29_flash_fwd_hdim32_bf16_sm80_cu_9949e2e8_34864cuda3std6ranges3__45__cpo9iter_moveE
	.align		8
        /*0048*/ 	.dword	_ZN65_INTERNAL_e8fd3175_29_flash_fwd_hdim32_bf16_sm80_cu_9949e2e8_34864cute7productE
	.align		8
        /*0050*/ 	.dword	_ZN65_INTERNAL_e8fd3175_29_flash_fwd_hdim32_bf16_sm80_cu_9949e2e8_34864cute1_E


//--------------------- .text._ZN5flash16flash_fwd_kernelI23Flash_fwd_kernel_traitsILi32ELi128ELi128ELi4ELb0ELb0EN7cutlass10bfloat16_tE19Flash_kernel_traitsILi32ELi128ELi128ELi4ES3_EELb0ELb0ELb0ELb0ELb0ELb1ELb0ELb0EEEvNS_16Flash_fwd_paramsE --------------------------
	.section	.text._ZN5flash16flash_fwd_kernelI23Flash_fwd_kernel_traitsILi32ELi128ELi128ELi4ELb0ELb0EN7cutlass10bfloat16_tE19Flash_kernel_traitsILi32ELi128ELi128ELi4ES3_EELb0ELb0ELb0ELb0ELb0ELb1ELb0ELb0EEEvNS_16Flash_fwd_paramsE,"ax",@progbits
	.align	128
        .global         _ZN5flash16flash_fwd_kernelI23Flash_fwd_kernel_traitsILi32ELi128ELi128ELi4ELb0ELb0EN7cutlass10bfloat16_tE19Flash_kernel_traitsILi32ELi128ELi128ELi4ES3_EELb0ELb0ELb0ELb0ELb0ELb1ELb0ELb0EEEvNS_16Flash_fwd_paramsE
        .type           _ZN5flash16flash_fwd_kernelI23Flash_fwd_kernel_traitsILi32ELi128ELi128ELi4ELb0ELb0EN7cutlass10bfloat16_tE19Flash_kernel_traitsILi32ELi128ELi128ELi4ES3_EELb0ELb0ELb0ELb0ELb0ELb1ELb0ELb0EEEvNS_16Flash_fwd_paramsE,@function
        .size           _ZN5flash16flash_fwd_kernelI23Flash_fwd_kernel_traitsILi32ELi128ELi128ELi4ELb0ELb0EN7cutlass10bfloat16_tE19Flash_kernel_traitsILi32ELi128ELi128ELi4ES3_EELb0ELb0ELb0ELb0ELb0ELb1ELb0ELb0EEEvNS_16Flash_fwd_paramsE,(.L_x_1304 - _ZN5flash16flash_fwd_kernelI23Flash_fwd_kernel_traitsILi32ELi128ELi128ELi4ELb0ELb0EN7cutlass10bfloat16_tE19Flash_kernel_traitsILi32ELi128ELi128ELi4ES3_EELb0ELb0ELb0ELb0ELb0ELb1ELb0ELb0EEEvNS_16Flash_fwd_paramsE)
        .other          _ZN5flash16flash_fwd_kernelI23Flash_fwd_kernel_traitsILi32ELi128ELi128ELi4ELb0ELb0EN7cutlass10bfloat16_tE19Flash_kernel_traitsILi32ELi128ELi128ELi4ES3_EELb0ELb0ELb0ELb0ELb0ELb1ELb0ELb0EEEvNS_16Flash_fwd_paramsE,@"STO_CUDA_ENTRY STV_DEFAULT"
_ZN5flash16flash_fwd_kernelI23Flash_fwd_kernel_traitsILi32ELi128ELi128ELi4ELb0ELb0EN7cutlass10bfloat16_tE19Flash_kernel_traitsILi32ELi128ELi128ELi4ES3_EELb0ELb0ELb0ELb0ELb0ELb1ELb0ELb0EEEvNS_16Flash_fwd_paramsE:
.text._ZN5flash16flash_fwd_kernelI23Flash_fwd_kernel_traitsILi32ELi128ELi128ELi4ELb0ELb0EN7cutlass10bfloat16_tE19Flash_kernel_traitsILi32ELi128ELi128ELi4ES3_EELb0ELb0ELb0ELb0ELb0ELb1ELb0ELb0EEEvNS_16Flash_fwd_paramsE:
[----:B------:R-:W1:Y:S08]  /*0000*/  LDC R1, c[0x0][0x28] ;  /* 0x00000a00ff017b82 */ /* 0x000e700000000800 */
[----:B------:R-:W2:Y:S01]  /*0010*/  LDC.64 R2, c[0x0][0x300] ;  /* 0x0000c000ff027b82 */ /* 0x000ea20000000a00 */
[----:B------:R-:W3:Y:S01]  /*0020*/  S2R R22, SR_CTAID.Y ;  /* 0x0000000000167919 */ /* 0x000ee20000002600 */
[----:B------:R-:W-:Y:S01]  /*0030*/  ULDC.64 UR4, c[0x0][0x2f0] ;  /* 0x0000bc0000047ab9 */ /* 0x000fe20000000a00 */
[----:B------:R-:W-:Y:S01]  /*0040*/  IMAD.MOV.U32 R252, RZ, RZ, -0x1 ;  /* 0xfffffffffffc7424 */ /* 0x000fe200078e00ff */
[----:B------:R-:W-:Y:S01]  /*0050*/  ISETP.NE.U32.AND P2, PT, RZ, UR4, PT ;  /* 0x00000004ff007c0c */ /* 0x000fe2000bf45070 */
[----:B------:R-:W-:Y:S01]  /*0060*/  ULDC.64 UR16, c[0x0][0x208] ;  /* 0x0000820000107ab9 */ /* 0x000fe20000000a00 */
[----:B-1----:R-:W-:-:S02]  /*0070*/  VIADD R1, R1, 0xffffffc0 ;  /* 0xffffffc001017836 */ /* 0x002fc40000000000 */
[----:B------:R-:W3:Y:S08]  /*0080*/  LDC.64 R4, c[0x0][0x2f0] ;  /* 0x0000bc00ff047b82 */ /* 0x000ef00000000a00 */
[----:B------:R-:W1:Y:S01]  /*0090*/  LDC.U8 R8, c[0x0][0x3c2] ;  /* 0x0000f080ff087b82 */ /* 0x000e620000000000 */
[----:B--2---:R-:W-:-:S07]  /*00a0*/  ISETP.NE.U32.AND P0, PT, R2, RZ, PT ;  /* 0x000000ff0200720c */ /* 0x004fce0003f05070 */
[----:B------:R-:W2:Y:S01]  /*00b0*/  LDC.64 R10, c[0x0][0x2f8] ;  /* 0x0000be00ff0a7b82 */ /* 0x000ea20000000a00 */
[----:B------:R-:W-:Y:S02]  /*00c0*/  ISETP.NE.AND.EX P1, PT, R3, RZ, PT, P0 ;  /* 0x000000ff0300720c */ /* 0x000fe40003f25300 */
[----:B------:R-:W-:-:S05]  /*00d0*/  ISETP.NE.AND.EX P0, PT, RZ, UR5, PT, P2 ;  /* 0x00000005ff007c0c */ /* 0x000fca000bf05320 */
[----:B------:R-:W4:Y:S01]  /*00e0*/  LDC.64 R2, c[0x0][0x2f8] ;  /* 0x0000be00ff027b82 */ /* 0x000f220000000a00 */
[----:B---3--:R-:W-:-:S07]  /*00f0*/  IMAD.WIDE R4, R22, 0x4, R4 ;  /* 0x0000000416047825 */ /* 0x008fce00078e0204 */
[----:B------:R-:W3:Y:S01]  /*0100*/  @P1 LDC.64 R6, c[0x0][0x300] ;  /* 0x0000c000ff061b82 */ /* 0x000ee20000000a00 */
[----:B------:R-:W2:Y:S04]  /*0110*/  @P0 LDG.E R252, desc[UR16][R4.64] ;  /* 0x0000001004fc0981 */ /* 0x000ea8000c1e1900 */
[----:B------:R3:W2:Y:S01]  /*0120*/  @P0 LDG.E R0, desc[UR16][R4.64+0x4] ;  /* 0x0000041004000981 */ /* 0x0006a2000c1e1900 */
[----:B-1----:R-:W-:Y:S01]  /*0130*/  ISETP.NE.AND P3, PT, R8, RZ, PT ;  /* 0x000000ff0800720c */ /* 0x002fe20003f65270 */
[----:B------:R-:W-:Y:S02]  /*0140*/  IMAD.MOV.U32 R9, RZ, RZ, RZ ;  /* 0x000000ffff097224 */ /* 0x000fe400078e00ff */
[----:B------:R-:W-:Y:S01]  /*0150*/  IMAD.MOV.U32 R14, RZ, RZ, -0x1 ;  /* 0xffffffffff0e7424 */ /* 0x000fe200078e00ff */
[----:B----4-:R-:W-:-:S04]  /*0160*/  ISETP.EQ.U32.AND P2, PT, R2, RZ, PT ;  /* 0x000000ff0200720c */ /* 0x010fc80003f42070 */
[----:B------:R-:W-:Y:S01]  /*0170*/  ISETP.EQ.OR.EX P2, PT, R3, RZ, !P3, P2 ;  /* 0x000000ff0300720c */ /* 0x000fe20005f42720 */
[----:B---3--:R-:W-:-:S04]  /*0180*/  @P1 IMAD.WIDE R4, R22, 0x4, R6 ;  /* 0x0000000416041825 */ /* 0x008fc800078e0206 */
[----:B--2---:R-:W-:Y:S01]  /*0190*/  IMAD.WIDE R6, R22, 0x4, R10 ;  /* 0x0000000416067825 */ /* 0x004fe200078e020a */
[----:B------:R1:W5:Y:S07]  /*01a0*/  @P1 LDG.E R9, desc[UR16][R4.64] ;  /* 0x0000001004091981 */ /* 0x00036e000c1e1900 */
[----:B------:R1:W5:Y:S01]  /*01b0*/  @!P2 LDG.E R14, desc[UR16][R6.64] ;  /* 0x00000010060ea981 */ /* 0x000362000c1e1900 */
[----:B------:R-:W2:Y:S01]  /*01c0*/  S2R R27, SR_CTAID.X ;  /* 0x00000000001b7919 */ /* 0x000ea20000002500 */
[----:B------:R-:W3:Y:S01]  /*01d0*/  S2R R25, SR_CTAID.Z ;  /* 0x0000000000197919 */ /* 0x000ee20000002700 */
[----:B------:R-:W4:Y:S01]  /*01e0*/  S2R R67, SR_TID.X ;  /* 0x0000000000437919 */ /* 0x000f220000002100 */
[----:B------:R-:W-:-:S06]  /*01f0*/  @P0 IMAD.IADD R11, R0, 0x1, -R252 ;  /* 0x00000001000b0824 */ /* 0x000fcc00078e0afc */
[----:B------:R-:W1:Y:S01]  /*0200*/  @!P0 LDC R11, c[0x0][0x2c4] ;  /* 0x0000b100ff0b8b82 */ /* 0x000e620000000800 */
[----:B------:R-:W-:-:S04]  /*0210*/  ISETP.NE.U32.AND P0, PT, R2, RZ, PT ;  /* 0x000000ff0200720c */ /* 0x000fc80003f05070 */
[----:B------:R-:W-:-:S13]  /*0220*/  ISETP.NE.AND.EX P0, PT, R3, RZ, PT, P0 ;  /* 0x000000ff0300720c */ /* 0x000fda0003f05300 */
[----:B--234-:R-:W-:Y:S05]  /*0230*/  @!P0 BRA `(.L_x_0) ;  /* 0x0000000000108947 */ /* 0x01cfea0003800000 */
[----:B------:R-:W1:Y:S02]  /*0240*/  @P3 LDG.E R0, desc[UR16][R6.64+0x4] ;  /* 0x0000041006003981 */ /* 0x000e64000c1e1900 */
[----:B-1---5:R-:W-:-:S06]  /*0250*/  @P3 IADD3 R4, R0, -R14, RZ ;  /* 0x8000000e00043210 */ /* 0x022fcc0007ffe0ff */
[----:B------:R2:W5:Y:S01]  /*0260*/  @!P3 LDG.E R4, desc[UR16][R6.64] ;  /* 0x000000100604b981 */ /* 0x000562000c1e1900 */
[----:B------:R-:W-:Y:S05]  /*0270*/  BRA `(.L_x_1) ;  /* 0x0000000000047947 */ /* 0x000fea0003800000 */
.L_x_0:
[----:B-1----:R-:W1:Y:S02]  /*0280*/  LDC R4, c[0x0][0x2c8] ;  /* 0x0000b200ff047b82 */ /* 0x002e640000000800 */
.L_x_1:
[----:B------:R-:W3:Y:S02]  /*0290*/  LDC.64 R2, c[0x0][0x308] ;  /* 0x0000c200ff027b82 */ /* 0x000ee40000000a00 */
[----:B---3--:R-:W-:-:S04]  /*02a0*/  ISETP.NE.U32.AND P0, PT, R2, RZ, PT ;  /* 0x000000ff0200720c */ /* 0x008fc80003f05070 */
[----:B------:R-:W-:-:S13]  /*02b0*/  ISETP.NE.AND.EX P0, PT, R3, RZ, PT, P0 ;  /* 0x000000ff0300720c */ /* 0x000fda0003f05300 */
[----:B------:R-:W3:Y:S08]  /*02c0*/  @P0 LDC.64 R2, c[0x0][0x308] ;  /* 0x0000c200ff020b82 */ /* 0x000ef00000000a00 */
[----:B------:R-:W4:Y:S01]  /*02d0*/  @!P0 LDC R5, c[0x0][0x2cc] ;  /* 0x0000b300ff058b82 */ /* 0x000f220000000800 */
[----:B---3--:R-:W-:-:S05]  /*02e0*/  @P0 IMAD.WIDE R2, R22, 0x4, R2 ;  /* 0x0000000416020825 */ /* 0x008fca00078e0202 */
[----:B------:R-:W3:Y:S01]  /*02f0*/  @P0 LDG.E R0, desc[UR16][R2.64] ;  /* 0x0000001002000981 */ /* 0x000ee2000c1e1900 */
[----:B------:R-:W-:Y:S01]  /*0300*/  IMAD.SHL.U32 R24, R27, 0x80, RZ ;  /* 0x000000801b187824 */ /* 0x000fe200078e00ff */
[----:B------:R-:W2:Y:S02]  /*0310*/  @!P0 LDC.64 R2, c[0x0][0x318] ;  /* 0x0000c600ff028b82 */ /* 0x000ea40000000a00 */
[----:B--2---:R-:W-:-:S04]  /*0320*/  @!P0 ISETP.NE.U32.AND P1, PT, R2, RZ, PT ;  /* 0x000000ff0200820c */ /* 0x004fc80003f25070 */
[----:B------:R-:W-:Y:S02]  /*0330*/  @!P0 ISETP.NE.AND.EX P2, PT, R3, RZ, PT, P1 ;  /* 0x000000ff0300820c */ /* 0x000fe40003f45310 */
[----:B------:R-:W-:Y:S01]  /*0340*/  ISETP.GT.AND P1, PT, R11, R24, PT ;  /* 0x000000180b00720c */ /* 0x000fe20003f24270 */
[----:B---3-5:R-:W-:Y:S01]  /*0350*/  @P0 IMAD.IADD R20, R0, 0x1, -R9 ;  /* 0x0000000100140824 */ /* 0x028fe200078e0a09 */
[----:B----4-:R-:W-:-:S04]  /*0360*/  @!P0 SEL R0, R5, RZ, P2 ;  /* 0x000000ff05008207 */ /* 0x010fc80001000000 */
[----:B-1----:R-:W-:-:S07]  /*0370*/  @!P0 IADD3 R20, R0, R4, -R9 ;  /* 0x0000000400148210 */ /* 0x002fce0007ffe809 */
[----:B------:R-:W-:Y:S05]  /*0380*/  @!P1 EXIT ;  /* 0x000000000000994d */ /* 0x000fea0003800000 */
[C---:B------:R-:W-:Y:S01]  /*0390*/  ISETP.GE.AND P0, PT, R20.reuse, 0x1, PT ;  /* 0x000000011400780c */ /* 0x040fe20003f06270 */
[----:B------:R-:W-:-:S05]  /*03a0*/  VIADD R0, R20, 0x7f ;  /* 0x0000007f14007836 */ /* 0x000fca0000000000 */
[----:B------:R-:W-:-:S04]  /*03b0*/  SHF.R.S32.HI R2, RZ, 0x1f, R0 ;  /* 0x0000001fff027819 */ /* 0x000fc80000011400 */
[----:B------:R-:W-:-:S03]  /*03c0*/  LEA.HI R225, R2, R0, RZ, 0x7 ;  /* 0x0000000002e17211 */ /* 0x000fc600078f38ff */
[----:B------:R-:W-:Y:S05]  /*03d0*/  @!P0 BRA `(.L_x_2) ;  /* 0x000000a400288947 */ /* 0x000fea0003800000 */
[----:B------:R-:W1:Y:S01]  /*03e0*/  LDC R23, c[0x0][0x278] ;  /* 0x00009e00ff177b82 */ /* 0x000e620000000800 */
[----:B------:R-:W-:Y:S01]  /*03f0*/  SHF.R.S32.HI R44, RZ, 0x1f, R67 ;  /* 0x0000001fff2c7819 */ /* 0x000fe20000011443 */
[----:B------:R-:W-:Y:S01]  /*0400*/  IMAD.IADD R24, R11, 0x1, -R24 ;  /* 0x000000010b187824 */ /* 0x000fe200078e0a18 */
[----:B------:R-:W-:Y:S01]  /*0410*/  LEA.HI.SX32 R66, R225, 0xffffffff, 0x19 ;  /* 0xffffffffe1427811 */ /* 0x000fe200078fcaff */
[----:B------:R-:W-:Y:S01]  /*0420*/  IMAD.MOV.U32 R31, RZ, RZ, R29 ;  /* 0x000000ffff1f7224 */ /* 0x000fe200078e001d */
[-C--:B------:R-:W-:Y:S02]  /*0430*/  LEA.HI R18, R44, R67.reuse, RZ, 0x2 ;  /* 0x000000432c127211 */ /* 0x080fe400078f10ff */
[----:B------:R-:W-:Y:S01]  /*0440*/  ISETP.NE.AND P4, PT, R252, -0x1, PT ;  /* 0xfffffffffc00780c */ /* 0x000fe20003f85270 */
[----:B------:R-:W-:Y:S01]  /*0450*/  IMAD R26, R66, -0x80, R20 ;  /* 0xffffff80421a7824 */ /* 0x000fe200078e0214 */
[----:B------:R-:W-:Y:S02]  /*0460*/  SHF.R.S32.HI R50, RZ, 0x2, R18 ;  /* 0x00000002ff327819 */ /* 0x000fe40000011412 */
[----:B------:R-:W-:-:S02]  /*0470*/  LEA.HI R45, R44, R67, RZ, 0x3 ;  /* 0x000000432c2d7211 */ /* 0x000fc400078f18ff */
[C---:B------:R-:W-:Y:S01]  /*0480*/  ISETP.GE.AND P5, PT, R50.reuse, R26, PT ;  /* 0x0000001a3200720c */ /* 0x040fe20003fa6270 */
[C---:B------:R-:W-:Y:S01]  /*0490*/  VIADD R48, R50.reuse, 0x20 ;  /* 0x0000002032307836 */ /* 0x040fe20000000000 */
[----:B------:R-:W-:Y:S01]  /*04a0*/  SHF.R.S32.HI R42, RZ, 0x3, R45 ;  /* 0x00000003ff2a7819 */ /* 0x000fe2000001142d */
[----:B------:R-:W-:Y:S01]  /*04b0*/  VIADD R46, R50, 0x60 ;  /* 0x00000060322e7836 */ /* 0x000fe20000000000 */
[----:B------:R-:W-:Y:S01]  /*04c0*/  ISETP.NE.AND P2, PT, R14, -0x1, PT ;  /* 0xffffffff0e00780c */ /* 0x000fe20003f45270 */
[----:B------:R-:W-:Y:S01]  /*04d0*/  VIADD R47, R50, 0x40 ;  /* 0x00000040322f7836 */ /* 0x000fe20000000000 */
[-C--:B------:R-:W-:Y:S01]  /*04e0*/  ISETP.GE.AND P1, PT, R48, R24.reuse, PT ;  /* 0x000000183000720c */ /* 0x080fe20003f26270 */
[----:B------:R-:W2:Y:S01]  /*04f0*/  @!P4 LDC.64 R12, c[0x0][0x228] ;  /* 0x00008a00ff0ccb82 */ /* 0x000ea20000000a00 */
[-C--:B------:R-:W-:Y:S01]  /*0500*/  ISETP.GE.AND P3, PT, R46, R24.reuse, PT ;  /* 0x000000182e00720c */ /* 0x080fe20003f66270 */
[----:B------:R3:W-:Y:S01]  /*0510*/  STL [R1+0x30], R48 ;  /* 0x0000303001007387 */ /* 0x0007e20000100800 */
[----:B------:R-:W-:-:S02]  /*0520*/  ISETP.GE.AND P0, PT, R47, R24, PT ;  /* 0x000000182f00720c */ /* 0x000fc40003f06270 */
[----:B-1----:R-:W-:Y:S01]  /*0530*/  IABS R0, R23 ;  /* 0x0000001700007213 */ /* 0x002fe20000000000 */
[----:B------:R-:W1:Y:S01]  /*0540*/  @!P5 S2R R5, SR_CgaCtaId ;  /* 0x000000000005d919 */ /* 0x000e620000008800 */
[----:B------:R-:W-:Y:S01]  /*0550*/  IABS R7, R25 ;  /* 0x0000001900077213 */ /* 0x000fe20000000000 */
[----:B------:R-:W4:Y:S01]  /*0560*/  @P4 LDC.64 R16, c[0x0][0x240] ;  /* 0x00009000ff104b82 */ /* 0x000f220000000a00 */
[----:B------:R-:W-:Y:S01]  /*0570*/  SHF.R.S32.HI R51, RZ, 0x1f, R50 ;  /* 0x0000001fff337819 */ /* 0x000fe20000011432 */
[----:B------:R-:W-:Y:S01]  /*0580*/  IMAD.MOV.U32 R19, RZ, RZ, R0 ;  /* 0x000000ffff137224 */ /* 0x000fe200078e0000 */
[----:B------:R3:W-:Y:S03]  /*0590*/  STL [R1+0x20], R24 ;  /* 0x0000201801007387 */ /* 0x0007e60000100800 */
[----:B------:R-:W5:Y:S01]  /*05a0*/  I2F.RP R2, R19 ;  /* 0x0000001300027306 */ /* 0x000f620000209400 */
[----:B------:R-:W3:Y:S01]  /*05b0*/  @!P1 S2R R6, SR_CgaCtaId ;  /* 0x0000000000069919 */ /* 0x000ee20000008800 */
[----:B------:R-:W4:Y:S01]  /*05c0*/  @P2 LDC.64 R128, c[0x0][0x250] ;  /* 0x00009400ff802b82 */ /* 0x000f220000000a00 */
[----:B------:R-:W-:Y:S01]  /*05d0*/  IMAD.WIDE R52, R27, 0x80, R50 ;  /* 0x000000801b347825 */ /* 0x000fe200078e0232 */
[----:B------:R-:W-:Y:S01]  /*05e0*/  LEA.HI R27, R44, R67, RZ, 0x5 ;  /* 0x000000432c1b7211 */ /* 0x000fe200078f28ff */
[----:B------:R-:W4:Y:S03]  /*05f0*/  @!P3 S2R R11, SR_CgaCtaId ;  /* 0x00000000000bb919 */ /* 0x000f260000008800 */
[----:B------:R-:W-:Y:S01]  /*0600*/  SHF.R.S32.HI R43, RZ, 0x5, R27 ;  /* 0x00000005ff2b7819 */ /* 0x000fe2000001141b */
[----:B------:R-:W4:Y:S01]  /*0610*/  @!P0 S2R R15, SR_CgaCtaId ;  /* 0x00000000000f8919 */ /* 0x000f220000008800 */
[----:B------:R-:W4:Y:S01]  /*0620*/  @P2 LDC.64 R64, c[0x0][0x248] ;  /* 0x00009200ff402b82 */ /* 0x000f220000000a00 */
[----:B------:R1:W-:Y:S01]  /*0630*/  STL [R1+0x38], R47 ;  /* 0x0000382f01007387 */ /* 0x0003e20000100800 */
[----:B-----5:R-:W5:Y:S03]  /*0640*/  MUFU.RCP R2, R2 ;  /* 0x0000000200027308 */ /* 0x020f660000001000 */
[----:B------:R1:W-:Y:S04]  /*0650*/  STL [R1+0x34], R46 ;  /* 0x0000342e01007387 */ /* 0x0003e80000100800 */
[----:B------:R1:W-:Y:S04]  /*0660*/  STL.64 [R1+0x10], R50 ;  /* 0x0000103201007387 */ /* 0x0003e80000100a00 */
[----:B------:R1:W-:Y:S01]  /*0670*/  STL.64 [R1+0x18], R52 ;  /* 0x0000183401007387 */ /* 0x0003e20000100a00 */
[----:B-----5:R-:W-:-:S04]  /*0680*/  VIADD R2, R2, 0xffffffe ;  /* 0x0ffffffe02027836 */ /* 0x020fc80000000000 */
[----:B------:R-:W5:Y:S02]  /*0690*/  F2I.FTZ.U32.TRUNC.NTZ R3, R2 ;  /* 0x0000000200037305 */ /* 0x000f64000021f000 */
[----:B-----5:R-:W-:Y:S01]  /*06a0*/  IMAD.MOV R0, RZ, RZ, -R3 ;  /* 0x000000ffff007224 */ /* 0x020fe200078e0a03 */
[----:B------:R-:W-:-:S03]  /*06b0*/  MOV R2, RZ ;  /* 0x000000ff00027202 */ /* 0x000fc60000000f00 */
[----:B------:R-:W-:-:S04]  /*06c0*/  IMAD R0, R0, R19, RZ ;  /* 0x0000001300007224 */ /* 0x000fc800078e02ff */
[----:B------:R-:W-:Y:S01]  /*06d0*/  IMAD.HI.U32 R4, R3, R0, R2 ;  /* 0x0000000003047227 */ /* 0x000fe200078e0002 */
[----:B------:R-:W-:Y:S02]  /*06e0*/  LOP3.LUT R0, R18, 0xfffffffc, RZ, 0xc0, !PT ;  /* 0xfffffffc12007812 */ /* 0x000fe400078ec0ff */
[----:B------:R-:W-:-:S03]  /*06f0*/  @!P5 MOV R3, 0x400 ;  /* 0x000004000003d802 */ /* 0x000fc60000000f00 */
[----:B------:R-:W-:Y:S01]  /*0700*/  IMAD.IADD R2, R67, 0x1, -R0 ;  /* 0x0000000143027824 */ /* 0x000fe200078e0a00 */
[----:B-1----:R-:W-:Y:S01]  /*0710*/  @!P5 LEA R41, R5, R3, 0x18 ;  /* 0x000000030529d211 */ /* 0x002fe200078ec0ff */
[----:B------:R-:W-:Y:S01]  /*0720*/  IMAD.SHL.U32 R0, R42, 0x40, RZ ;  /* 0x000000402a007824 */ /* 0x000fe200078e00ff */
[----:B------:R-:W-:Y:S01]  /*0730*/  @!P4 SHF.R.S32.HI R5, RZ, 0x1f, R22 ;  /* 0x0000001fff05c819 */ /* 0x000fe20000011416 */
[----:B------:R-:W-:Y:S02]  /*0740*/  IMAD.SHL.U32 R28, R2, 0x8, RZ ;  /* 0x00000008021c7824 */ /* 0x000fe400078e00ff */
[----:B------:R-:W-:Y:S01]  /*0750*/  IMAD.HI.U32 R10, R4, R7, RZ ;  /* 0x00000007040a7227 */ /* 0x000fe200078e00ff */
[----:B------:R-:W-:Y:S02]  /*0760*/  LOP3.LUT R0, R0, 0xc0, RZ, 0xc0, !PT ;  /* 0x000000c000007812 */ /* 0x000fe400078ec0ff */
[----:B------:R1:W-:Y:S01]  /*0770*/  STL [R1+0x28], R28 ;  /* 0x0000281c01007387 */ /* 0x0003e20000100800 */
[----:B------:R-:W-:Y:S01]  /*0780*/  IMAD.MOV.U32 R30, RZ, RZ, R28 ;  /* 0x000000ffff1e7224 */ /* 0x000fe200078e001c */
[----:B------:R-:W-:Y:S01]  /*0790*/  MOV R30, R28 ;  /* 0x0000001c001e7202 */ /* 0x000fe20000000f00 */
[----:B------:R-:W-:Y:S01]  /*07a0*/  IMAD.MOV R2, RZ, RZ, -R10 ;  /* 0x000000ffff027224 */ /* 0x000fe200078e0a0a */
[----:B------:R-:W-:Y:S01]  /*07b0*/  SHF.R.U32.HI R3, RZ, 0x3, R0 ;  /* 0x00000003ff037819 */ /* 0x000fe20000011600 */
[----:B--2---:R-:W-:Y:S01]  /*07c0*/  @!P4 IMAD R5, R5, R12, RZ ;  /* 0x0000000c0505c224 */ /* 0x004fe200078e02ff */
[----:B------:R-:W-:-:S02]  /*07d0*/  LOP3.LUT R4, R0, 0x18, R30, 0xf8, !PT ;  /* 0x0000001800047812 */ /* 0x000fc400078ef81e */
[----:B------:R-:W-:Y:S01]  /*07e0*/  @!P1 MOV R0, 0x400 ;  /* 0x0000040000009802 */ /* 0x000fe20000000f00 */
[----:B------:R-:W-:Y:S01]  /*07f0*/  @!P4 IMAD R8, R22, R13, R5 ;  /* 0x0000000d1608c224 */ /* 0x000fe200078e0205 */
[----:B------:R-:W-:Y:S01]  /*0800*/  LOP3.LUT R21, R4, R3, RZ, 0x3c, !PT ;  /* 0x0000000304157212 */ /* 0x000fe200078e3cff */
[----:B------:R-:W-:Y:S01]  /*0810*/  @!P4 IMAD.WIDE.U32 R4, R22, R12, RZ ;  /* 0x0000000c1604c225 */ /* 0x000fe200078e00ff */
[----:B---3--:R-:W-:Y:S02]  /*0820*/  @!P1 LEA R39, R6, R0, 0x18 ;  /* 0x0000000006279211 */ /* 0x008fe400078ec0ff */
[----:B------:R-:W-:Y:S01]  /*0830*/  @!P3 MOV R0, 0x400 ;  /* 0x000004000000b802 */ /* 0x000fe20000000f00 */
[----:B------:R-:W-:Y:S01]  /*0840*/  IMAD R6, R19, R2, R7 ;  /* 0x0000000213067224 */ /* 0x000fe200078e0207 */
[----:B------:R-:W-:Y:S01]  /*0850*/  @!P0 MOV R7, 0x400 ;  /* 0x0000040000078802 */ /* 0x000fe20000000f00 */
[----:B----4-:R-:W-:Y:S01]  /*0860*/  @P4 IMAD.WIDE.U32 R2, R252, R16, RZ ;  /* 0x00000010fc024225 */ /* 0x010fe200078e00ff */
[----:B------:R-:W-:-:S02]  /*0870*/  @!P3 LEA R40, R11, R0, 0x18 ;  /* 0x000000000b28b211 */ /* 0x000fc400078ec0ff */
[----:B------:R-:W-:Y:S01]  /*0880*/  ISETP.GT.U32.AND P6, PT, R19, R6, PT ;  /* 0x000000061300720c */ /* 0x000fe20003fc4070 */
[----:B------:R-:W-:Y:S01]  /*0890*/  @P4 IMAD.MOV.U32 R12, RZ, RZ, R2 ;  /* 0x000000ffff0c4224 */ /* 0x000fe200078e0002 */
[----:B------:R-:W-:Y:S01]  /*08a0*/  LEA.HI R2, R18, R50, RZ, 0x1 ;  /* 0x0000003212027211 */ /* 0x000fe200078f08ff */
[----:B------:R-:W-:Y:S01]  /*08b0*/  @P4 IMAD R17, R252, R17, R3 ;  /* 0x00000011fc114224 */ /* 0x000fe200078e0203 */
[----:B------:R-:W-:Y:S01]  /*08c0*/  @!P0 LEA R38, R15, R7, 0x18 ;  /* 0x000000070f268211 */ /* 0x000fe200078ec0ff */
[----:B------:R-:W-:Y:S01]  /*08d0*/  @!P4 IMAD.MOV.U32 R12, RZ, RZ, R4 ;  /* 0x000000ffff0cc224 */ /* 0x000fe200078e0004 */
[----:B------:R-:W-:Y:S01]  /*08e0*/  LOP3.LUT R2, R2, 0x7fffffe, RZ, 0xc0, !PT ;  /* 0x07fffffe02027812 */ /* 0x000fe200078ec0ff */
[----:B------:R-:W-:Y:S01]  /*08f0*/  @!P4 IMAD.IADD R17, R5, 0x1, R8 ;  /* 0x000000010511c824 */ /* 0x000fe200078e0208 */
[C---:B------:R-:W-:Y:S01]  /*0900*/  @P2 IADD3 R4, R9.reuse, R14, RZ ;  /* 0x0000000e09042210 */ /* 0x040fe20007ffe0ff */
[----:B------:R-:W-:Y:S01]  /*0910*/  @P2 IMAD.IADD R0, R9, 0x1, R14 ;  /* 0x0000000109002824 */ /* 0x000fe200078e020e */
[----:B------:R-:W-:Y:S01]  /*0920*/  LOP3.LUT R15, R25, R23, RZ, 0x3c, !PT ;  /* 0x00000017190f7212 */ /* 0x000fe200078e3cff */
[----:B------:R-:W-:Y:S01]  /*0930*/  IMAD.IADD R5, R50, 0x1, -R2 ;  /* 0x0000000132057824 */ /* 0x000fe200078e0a02 */
[----:B------:R-:W-:Y:S01]  /*0940*/  SHF.R.S32.HI R13, RZ, 0x1f, R25 ;  /* 0x0000001fff0d7819 */ /* 0x000fe20000011419 */
[----:B------:R-:W-:Y:S01]  /*0950*/  @P2 IMAD R7, R0, R129, RZ ;  /* 0x0000008100072224 */ /* 0x000fe200078e02ff */
[----:B------:R-:W-:Y:S01]  /*0960*/  ISETP.GE.AND P4, PT, R15, RZ, PT ;  /* 0x000000ff0f00720c */ /* 0x000fe20003f86270 */
[----:B------:R-:W-:-:S02]  /*0970*/  @!P6 IMAD.IADD R6, R6, 0x1, -R19 ;  /* 0x000000010606e824 */ /* 0x000fc400078e0a13 */
[----:B------:R-:W-:-:S03]  /*0980*/  @P2 IMAD.WIDE.U32 R2, R0, R128, RZ ;  /* 0x0000008000022225 */ /* 0x000fc600078e00ff */
[----:B------:R-:W-:Y:S01]  /*0990*/  ISETP.GE.U32.AND P4, PT, R6, R19, PT ;  /* 0x000000130600720c */ /* 0x000fe20003f86070 */
[----:B------:R-:W-:Y:S01]  /*09a0*/  IMAD R8, R43, 0x8, R5 ;  /* 0x000000082b087824 */ /* 0x000fe200078e0205 */
[----:B------:R-:W-:Y:S01]  /*09b0*/  @P2 IADD3 R27, R3, R7, RZ ;  /* 0x00000007031b2210 */ /* 0x000fe20007ffe0ff */
[C---:B------:R-:W-:Y:S02]  /*09c0*/  @P2 IMAD R0, R4.reuse, R65, RZ ;  /* 0x0000004104002224 */ /* 0x040fe400078e02ff */
[----:B------:R-:W-:-:S04]  /*09d0*/  @P2 IMAD.WIDE.U32 R4, R4, R64, RZ ;  /* 0x0000004004042225 */ /* 0x000fc800078e00ff */
[----:B------:R-:W-:Y:S02]  /*09e0*/  IMAD.U32 R21, R8, 0x20, R21 ;  /* 0x0000002008157824 */ /* 0x000fe400078e0015 */
[----:B------:R-:W-:Y:S02]  /*09f0*/  @!P6 VIADD R10, R10, 0x1 ;  /* 0x000000010a0ae836 */ /* 0x000fe40000000000 */
[----:B------:R-:W-:Y:S02]  /*0a00*/  @P2 IMAD.MOV.U32 R11, RZ, RZ, R2 ;  /* 0x000000ffff0b2224 */ /* 0x000fe400078e0002 */
[----:B------:R-:W-:Y:S02]  /*0a10*/  @P2 IMAD.IADD R8, R5, 0x1, R0 ;  /* 0x0000000105082824 */ /* 0x000fe400078e0200 */
[----:B------:R-:W-:Y:S01]  /*0a20*/  @P2 IMAD.MOV.U32 R6, RZ, RZ, R4 ;  /* 0x000000ffff062224 */ /* 0x000fe200078e0004 */
[----:B-1----:R-:W-:Y:S06]  /*0a30*/  @P2 BRA `(.L_x_3) ;  /* 0x0000000000342947 */ /* 0x002fec0003800000 */
[----:B------:R-:W1:Y:S01]  /*0a40*/  LDC.64 R64, c[0x0][0x248] ;  /* 0x00009200ff407b82 */ /* 0x000e620000000a00 */
[----:B------:R-:W-:Y:S02]  /*0a50*/  SHF.R.S32.HI R0, RZ, 0x1f, R9 ;  /* 0x0000001fff007819 */ /* 0x000fe40000011409 */
[----:B------:R-:W-:-:S05]  /*0a60*/  SHF.R.S32.HI R6, RZ, 0x1f, R22 ;  /* 0x0000001fff067819 */ /* 0x000fca0000011416 */
[----:B------:R-:W2:Y:S01]  /*0a70*/  LDC.64 R4, c[0x0][0x230] ;  /* 0x00008c00ff047b82 */ /* 0x000ea20000000a00 */
[-C--:B-1----:R-:W-:Y:S02]  /*0a80*/  IMAD R0, R0, R64.reuse, RZ ;  /* 0x0000004000007224 */ /* 0x082fe400078e02ff */
[----:B------:R-:W-:-:S04]  /*0a90*/  IMAD.WIDE.U32 R2, R9, R64, RZ ;  /* 0x0000004009027225 */ /* 0x000fc800078e00ff */
[----:B------:R-:W-:Y:S02]  /*0aa0*/  IMAD R0, R9, R65, R0 ;  /* 0x0000004109007224 */ /* 0x000fe400078e0200 */
[----:B--2---:R-:W-:-:S03]  /*0ab0*/  IMAD R6, R6, R4, RZ ;  /* 0x0000000406067224 */ /* 0x004fc600078e02ff */
[----:B------:R-:W-:Y:S01]  /*0ac0*/  IADD3 R3, R3, R0, RZ ;  /* 0x0000000003037210 */ /* 0x000fe20007ffe0ff */
[C---:B------:R-:W-:Y:S02]  /*0ad0*/  IMAD R5, R22.reuse, R5, R6 ;  /* 0x0000000516057224 */ /* 0x040fe400078e0206 */
[----:B------:R-:W-:-:S05]  /*0ae0*/  IMAD.WIDE.U32 R2, R22, R4, R2 ;  /* 0x0000000416027225 */ /* 0x000fca00078e0002 */
[----:B------:R-:W-:Y:S02]  /*0af0*/  IADD3 R8, R3, R5, RZ ;  /* 0x0000000503087210 */ /* 0x000fe40007ffe0ff */
[----:B------:R-:W-:Y:S02]  /*0b00*/  MOV R6, R2 ;  /* 0x0000000200067202 */ /* 0x000fe40000000f00 */
.L_x_3:
[----:B------:R-:W-:Y:S05]  /*0b10*/  @P2 BRA `(.L_x_4) ;  /* 0x0000000000342947 */ /* 0x000fea0003800000 */
        /* <DEDUP_REMOVED lines=12> */
[----:B------:R-:W-:-:S07]  /*0be0*/  MOV R11, R2 ;  /* 0x00000002000b7202 */ /* 0x000fce0000000f00 */
.L_x_4:
[----:B------:R-:W-:Y:S01]  /*0bf0*/  @P4 VIADD R10, R10, 0x1 ;  /* 0x000000010a0a4836 */ /* 0x000fe20000000000 */
[----:B------:R-:W-:Y:S01]  /*0c00*/  ISETP.GE.AND P4, PT, R15, RZ, PT ;  /* 0x000000ff0f00720c */ /* 0x000fe20003f86270 */
[----:B------:R-:W-:Y:S01]  /*0c10*/  ULDC.64 UR4, c[0x0][0x258] ;  /* 0x0000960000047ab9 */ /* 0x000fe20000000a00 */
[C---:B------:R-:W-:Y:S01]  /*0c20*/  ISETP.GE.AND P2, PT, R50.reuse, R24, PT ;  /* 0x000000183200720c */ /* 0x040fe20003f46270 */
[----:B------:R-:W-:Y:S01]  /*0c30*/  IMAD R0, R13, UR4, RZ ;  /* 0x000000040d007c24 */ /* 0x000fe2000f8e02ff */
[----:B------:R-:W-:Y:S01]  /*0c40*/  ISETP.NE.AND P6, PT, R23, RZ, PT ;  /* 0x000000ff1700720c */ /* 0x000fe20003fc5270 */
[----:B------:R-:W-:Y:S01]  /*0c50*/  IMAD.MOV.U32 R13, RZ, RZ, R10 ;  /* 0x000000ffff0d7224 */ /* 0x000fe200078e000a */
[----:B------:R-:W-:Y:S01]  /*0c60*/  SHF.R.S32.HI R31, RZ, 0x1f, R30 ;  /* 0x0000001fff1f7819 */ /* 0x000fe2000001141e */
[----:B------:R-:W1:Y:S01]  /*0c70*/  @!P1 LDC.64 R14, c[0x0][0x240] ;  /* 0x00009000ff0e9b82 */ /* 0x000e620000000a00 */
[----:B------:R-:W-:Y:S01]  /*0c80*/  IMAD R7, R25, UR5, R0 ;  /* 0x0000000519077c24 */ /* 0x000fe2000f8e0200 */
[----:B------:R-:W-:Y:S01]  /*0c90*/  UMOV UR5, 0x400 ;  /* 0x0000040000057882 */ /* 0x000fe20000000000 */
[-C--:B------:R-:W-:Y:S01]  /*0ca0*/  IMAD R0, R51, R64.reuse, RZ ;  /* 0x0000004033007224 */ /* 0x080fe200078e02ff */
[----:B------:R2:W-:Y:S01]  /*0cb0*/  STL [R1+0x2c], R31 ;  /* 0x00002c1f01007387 */ /* 0x0005e20000100800 */
[----:B------:R-:W-:Y:S01]  /*0cc0*/  IMAD.WIDE.U32 R4, R50, R64, R30 ;  /* 0x0000004032047225 */ /* 0x000fe200078e001e */
[----:B------:R-:W-:Y:S01]  /*0cd0*/  ULDC.64 UR6, c[0x0][0x260] ;  /* 0x0000980000067ab9 */ /* 0x000fe20000000a00 */
[----:B------:R-:W-:Y:S01]  /*0ce0*/  SHF.L.U64.HI R196, R64, 0x7, R65 ;  /* 0x0000000740c47819 */ /* 0x000fe20000010241 */
[----:B------:R-:W3:Y:S01]  /*0cf0*/  @!P2 LDC.64 R18, c[0x0][0x240] ;  /* 0x00009000ff12ab82 */ /* 0x000ee20000000a00 */
[----:B------:R-:W-:Y:S01]  /*0d00*/  @!P4 IMAD.MOV R13, RZ, RZ, -R13 ;  /* 0x000000ffff0dc224 */ /* 0x000fe200078e0a0d */
[----:B------:R-:W-:Y:S01]  /*0d10*/  IADD3 R2, P4, R30, R12, RZ ;  /* 0x0000000c1e027210 */ /* 0x000fe20007f9e0ff */
[----:B------:R-:W-:Y:S01]  /*0d20*/  IMAD R0, R50, R65, R0 ;  /* 0x0000004132007224 */ /* 0x000fe200078e0200 */
[----:B------:R-:W-:Y:S01]  /*0d30*/  @!P6 LOP3.LUT R13, RZ, R23, RZ, 0x33, !PT ;  /* 0x00000017ff0de212 */ /* 0x000fe200078e33ff */
[----:B------:R-:W-:-:S02]  /*0d40*/  IMAD.SHL.U32 R198, R64, 0x80, RZ ;  /* 0x0000008040c67824 */ /* 0x000fc400078e00ff */
[----:B------:R-:W-:Y:S01]  /*0d50*/  IMAD.X R3, R31, 0x1, R17, P4 ;  /* 0x000000011f037824 */ /* 0x000fe200020e0611 */
[----:B------:R-:W-:Y:S01]  /*0d60*/  IADD3 R24, P4, R6, R4, RZ ;  /* 0x0000000406187210 */ /* 0x000fe20007f9e0ff */
[----:B------:R-:W4:Y:S01]  /*0d70*/  @!P0 LDC.64 R22, c[0x0][0x240] ;  /* 0x00009000ff168b82 */ /* 0x000f220000000a00 */
[-C--:B------:R-:W-:Y:S02]  /*0d80*/  IMAD R6, R51, R128.reuse, RZ ;  /* 0x0000008033067224 */ /* 0x080fe400078e02ff */
[----:B------:R-:W-:Y:S01]  /*0d90*/  IMAD.WIDE.U32 R2, R25, UR4, R2 ;  /* 0x0000000419027c25 */ /* 0x000fe2000f8e0002 */
[----:B------:R-:W-:Y:S02]  /*0da0*/  IADD3.X R25, R8, R5, R0, P4, !PT ;  /* 0x0000000508197210 */ /* 0x000fe400027fe400 */
[----:B------:R-:W-:Y:S01]  /*0db0*/  @!P1 IADD3 R0, P4, R52, 0x20, RZ ;  /* 0x0000002034009810 */ /* 0x000fe20007f9e0ff */
[C---:B------:R-:W-:Y:S01]  /*0dc0*/  IMAD.WIDE.U32 R4, R50.reuse, R128, R30 ;  /* 0x0000008032047225 */ /* 0x040fe200078e001e */
[----:B------:R-:W5:Y:S03]  /*0dd0*/  @!P1 LDC.64 R28, c[0x0][0x210] ;  /* 0x00008400ff1c9b82 */ /* 0x000f660000000a00 */
[----:B------:R-:W-:Y:S01]  /*0de0*/  @!P1 IMAD.X R9, RZ, RZ, R53, P4 ;  /* 0x000000ffff099224 */ /* 0x000fe200020e0635 */
[----:B------:R-:W-:Y:S01]  /*0df0*/  IADD3 R36, P4, R11, R4, RZ ;  /* 0x000000040b247210 */ /* 0x000fe20007f9e0ff */
[----:B------:R-:W-:-:S02]  /*0e00*/  IMAD R8, R50, R129, R6 ;  /* 0x0000008132087224 */ /* 0x000fc400078e0206 */
[----:B------:R-:W-:Y:S01]  /*0e10*/  IMAD.IADD R3, R3, 0x1, R7 ;  /* 0x0000000103037824 */ /* 0x000fe200078e0207 */
[----:B--2---:R-:W2:Y:S01]  /*0e20*/  @!P2 LDC.64 R30, c[0x0][0x210] ;  /* 0x00008400ff1eab82 */ /* 0x004ea20000000a00 */
[----:B-1----:R-:W-:Y:S01]  /*0e30*/  @!P1 IMAD R4, R9, R14, RZ ;  /* 0x0000000e09049224 */ /* 0x002fe200078e02ff */
[----:B------:R-:W-:Y:S01]  /*0e40*/  IADD3.X R37, R27, R5, R8, P4, !PT ;  /* 0x000000051b257210 */ /* 0x000fe200027fe408 */
[--C-:B------:R-:W-:Y:S01]  /*0e50*/  @!P2 IMAD.MOV.U32 R6, RZ, RZ, R2.reuse ;  /* 0x000000ffff06a224 */ /* 0x100fe200078e0002 */
[----:B------:R-:W-:Y:S01]  /*0e60*/  @!P0 IADD3 R11, P4, R52, 0x40, RZ ;  /* 0x00000040340b8810 */ /* 0x000fe20007f9e0ff */
[--C-:B------:R-:W-:Y:S02]  /*0e70*/  @!P2 IMAD.MOV.U32 R7, RZ, RZ, R3.reuse ;  /* 0x000000ffff07a224 */ /* 0x100fe400078e0003 */
[----:B------:R-:W-:Y:S01]  /*0e80*/  @!P0 IMAD.MOV.U32 R16, RZ, RZ, R2 ;  /* 0x000000ffff108224 */ /* 0x000fe200078e0002 */
[----:B------:R-:W1:Y:S01]  /*0e90*/  S2UR UR4, SR_CgaCtaId ;  /* 0x00000000000479c3 */ /* 0x000e620000008800 */
[----:B------:R-:W-:-:S02]  /*0ea0*/  @!P0 IMAD.MOV.U32 R17, RZ, RZ, R3 ;  /* 0x000000ffff118224 */ /* 0x000fc400078e0003 */
[----:B------:R-:W-:Y:S02]  /*0eb0*/  @!P3 IMAD.MOV.U32 R32, RZ, RZ, R2 ;  /* 0x000000ffff20b224 */ /* 0x000fe400078e0002 */
[--C-:B------:R-:W-:Y:S02]  /*0ec0*/  @!P3 IMAD.MOV.U32 R33, RZ, RZ, R3.reuse ;  /* 0x000000ffff21b224 */ /* 0x100fe400078e0003 */
[----:B---3--:R-:W-:Y:S01]  /*0ed0*/  @!P2 IMAD R5, R53, R18, RZ ;  /* 0x000000123505a224 */ /* 0x008fe200078e02ff */
[----:B------:R-:W3:Y:S01]  /*0ee0*/  @!P0 LDC.64 R34, c[0x0][0x210] ;  /* 0x00008400ff228b82 */ /* 0x000ee20000000a00 */
[C---:B------:R-:W-:Y:S02]  /*0ef0*/  @!P1 IMAD R8, R0.reuse, R15, R4 ;  /* 0x0000000f00089224 */ /* 0x040fe400078e0204 */
[----:B------:R-:W-:-:S04]  /*0f00*/  @!P1 IMAD.WIDE.U32 R2, R0, R14, R2 ;  /* 0x0000000e00029225 */ /* 0x000fc800078e0002 */
[----:B------:R-:W-:Y:S01]  /*0f10*/  @!P0 IMAD.X R0, RZ, RZ, R53, P4 ;  /* 0x000000ffff008224 */ /* 0x000fe200020e0635 */
[----:B------:R-:W3:Y:S01]  /*0f20*/  @!P3 LDC.64 R14, c[0x0][0x240] ;  /* 0x00009000ff0ebb82 */ /* 0x000ee20000000a00 */
[C---:B------:R-:W-:Y:S02]  /*0f30*/  @!P2 IMAD R9, R52.reuse, R19, R5 ;  /* 0x000000133409a224 */ /* 0x040fe400078e0205 */
[----:B------:R-:W-:-:S04]  /*0f40*/  @!P2 IMAD.WIDE.U32 R4, R52, R18, R6 ;  /* 0x000000123404a225 */ /* 0x000fc800078e0006 */
[----:B----4-:R-:W-:Y:S01]  /*0f50*/  @!P0 IMAD R0, R0, R22, RZ ;  /* 0x0000001600008224 */ /* 0x010fe200078e02ff */
[----:B--2---:R-:W-:Y:S01]  /*0f60*/  @!P2 LEA R10, P6, R4, R30, 0x1 ;  /* 0x0000001e040aa211 */ /* 0x004fe200078c08ff */
[----:B------:R-:W-:Y:S01]  /*0f70*/  @!P1 IMAD.IADD R12, R3, 0x1, R8 ;  /* 0x00000001030c9824 */ /* 0x000fe200078e0208 */
[C---:B-----5:R-:W-:Y:S01]  /*0f80*/  @!P1 LEA R8, P4, R2.reuse, R28, 0x1 ;  /* 0x0000001c02089211 */ /* 0x060fe200078808ff */
[----:B------:R-:W-:Y:S01]  /*0f90*/  @!P2 IMAD.IADD R3, R5, 0x1, R9 ;  /* 0x000000010503a824 */ /* 0x000fe200078e0209 */
[----:B-1----:R-:W-:Y:S01]  /*0fa0*/  ULEA UR4, UR4, UR5, 0x18 ;  /* 0x0000000504047291 */ /* 0x002fe2000f8ec03f */
[C---:B------:R-:W-:Y:S01]  /*0fb0*/  @!P0 IMAD R0, R11.reuse, R23, R0 ;  /* 0x000000170b008224 */ /* 0x040fe200078e0200 */
[----:B------:R-:W-:Y:S01]  /*0fc0*/  @!P1 LEA.HI.X R9, R2, R29, R12, 0x1, P4 ;  /* 0x0000001d02099211 */ /* 0x000fe200020f0c0c */
[----:B------:R-:W-:Y:S01]  /*0fd0*/  @!P0 IMAD.WIDE.U32 R6, R11, R22, R16 ;  /* 0x000000160b068225 */ /* 0x000fe200078e0010 */
[----:B------:R-:W-:Y:S02]  /*0fe0*/  @!P2 LEA.HI.X R11, R4, R31, R3, 0x1, P6 ;  /* 0x0000001f040ba211 */ /* 0x000fe400030f0c03 */
[----:B------:R-:W-:Y:S01]  /*0ff0*/  LEA R226, R21, UR4, 0x1 ;  /* 0x0000000415e27c11 */ /* 0x000fe2000f8e08ff */
[----:B------:R-:W-:Y:S01]  /*1000*/  @!P0 IMAD.IADD R0, R7, 0x1, R0 ;  /* 0x0000000107008824 */ /* 0x000fe200078e0200 */
[----:B---3--:R-:W-:Y:S01]  /*1010*/  @!P0 LEA R2, P6, R6, R34, 0x1 ;  /* 0x0000002206028211 */ /* 0x008fe200078c08ff */
[C---:B------:R-:W-:Y:S01]  /*1020*/  @!P1 IMAD R5, R21.reuse, 0x2, R39 ;  /* 0x0000000215059824 */ /* 0x040fe200078e0227 */
[----:B------:R-:W-:Y:S01]  /*1030*/  @!P3 IADD3 R12, P4, R52, 0x60, RZ ;  /* 0x00000060340cb810 */ /* 0x000fe20007f9e0ff */
[----:B------:R-:W-:Y:S01]  /*1040*/  @!PT LDS RZ, [RZ] ;  /* 0x00000000fffff984 */ /* 0x000fe20000000800 */
[----:B------:R-:W-:Y:S01]  /*1050*/  @!PT LDS RZ, [RZ] ;  /* 0x00000000fffff984 */ /* 0x000fe20000000800 */
[----:B------:R-:W-:Y:S01]  /*1060*/  @!PT LDS RZ, [RZ] ;  /* 0x00000000fffff984 */ /* 0x000fe20000000800 */
[----:B------:R1:W-:Y:S01]  /*1070*/  @!P2 LDGSTS.E.BYPASS.LTC128B.128 [R226], desc[UR16][R10.64] ;  /* 0x000000000ae2afae */ /* 0x0003e2000b901d50 */
[----:B------:R-:W-:Y:S01]  /*1080*/  @!P0 LEA.HI.X R3, R6, R35, R0, 0x1, P6 ;  /* 0x0000002306038211 */ /* 0x000fe200030f0c00 */
[----:B------:R-:W-:Y:S01]  /*1090*/  @!P0 IMAD R4, R21, 0x2, R38 ;  /* 0x0000000215048824 */ /* 0x000fe200078e0226 */
[----:B------:R-:W2:Y:S01]  /*10a0*/  @!P3 LDC.64 R6, c[0x0][0x210] ;  /* 0x00008400ff06bb82 */ /* 0x000ea20000000a00 */
[-C--:B------:R-:W-:Y:S01]  /*10b0*/  ISETP.GE.AND P2, PT, R48, R26.reuse, PT ;  /* 0x0000001a3000720c */ /* 0x080fe20003f46270 */
[----:B------:R-:W-:Y:S01]  /*10c0*/  @!P3 IMAD.X R0, RZ, RZ, R53, P4 ;  /* 0x000000ffff00b224 */ /* 0x000fe200020e0635 */
[----:B------:R3:W-:Y:S01]  /*10d0*/  @!P1 LDGSTS.E.BYPASS.LTC128B.128 [R5+0x800], desc[UR16][R8.64] ;  /* 0x0080000008059fae */ /* 0x0007e2000b901d50 */
[----:B------:R-:W-:-:S02]  /*10e0*/  ISETP.GE.AND P1, PT, R47, R26, PT ;  /* 0x0000001a2f00720c */ /* 0x000fc40003f26270 */
[----:B------:R-:W-:Y:S01]  /*10f0*/  @!P3 IMAD R0, R0, R14, RZ ;  /* 0x0000000e0000b224 */ /* 0x000fe200078e02ff */
[----:B------:R-:W-:Y:S01]  /*1100*/  SHF.R.S32.HI R17, RZ, 0x1f, R13 ;  /* 0x0000001fff117819 */ /* 0x000fe2000001140d */
[----:B------:R4:W-:Y:S01]  /*1110*/  @!P0 LDGSTS.E.BYPASS.LTC128B.128 [R4+0x1000], desc[UR16][R2.64] ;  /* 0x0100000002048fae */ /* 0x0009e2000b901d50 */
[-C--:B------:R-:W-:Y:S02]  /*1120*/  ISETP.GE.AND P0, PT, R46, R26.reuse, PT ;  /* 0x0000001a2e00720c */ /* 0x080fe40003f06270 */
[----:B------:R-:W-:Y:S02]  /*1130*/  SHF.R.S32.HI R22, RZ, 0x1f, R66 ;  /* 0x0000001fff167819 */ /* 0x000fe40000011442 */
[----:B------:R-:W-:Y:S01]  /*1140*/  ISETP.GE.AND P6, PT, R50, R26, PT ;  /* 0x0000001a3200720c */ /* 0x000fe20003fc6270 */
[----:B------:R-:W5:Y:S03]  /*1150*/  @!P2 S2R R18, SR_CgaCtaId ;  /* 0x000000000012a919 */ /* 0x000f660000008800 */
[----:B------:R-:W5:Y:S05]  /*1160*/  @!P1 S2R R16, SR_CgaCtaId ;  /* 0x0000000000109919 */ /* 0x000f6a0000008800 */
[----:B------:R-:W5:Y:S01]  /*1170*/  @!P0 S2R R19, SR_CgaCtaId ;  /* 0x0000000000138919 */ /* 0x000f620000008800 */
[----:B-1----:R-:W-:-:S04]  /*1180*/  IMAD.WIDE.U32 R10, R13, UR6, R24 ;  /* 0x000000060d0a7c25 */ /* 0x002fc8000f8e0018 */
[----:B------:R-:W-:Y:S01]  /*1190*/  IMAD.MOV.U32 R250, RZ, RZ, R10 ;  /* 0x000000fffffa7224 */ /* 0x000fe200078e000a */
[----:B------:R1:W-:Y:S01]  /*11a0*/  STL.64 [R1+0x8], R10 ;  /* 0x0000080a01007387 */ /* 0x0003e20000100a00 */
[----:B---3--:R-:W3:Y:S01]  /*11b0*/  @!P5 LDC.64 R8, c[0x0][0x218] ;  /* 0x00008600ff08db82 */ /* 0x008ee20000000a00 */
[C---:B----4-:R-:W-:Y:S02]  /*11c0*/  @!P3 IMAD R2, R12.reuse, R15, R0 ;  /* 0x0000000f0c02b224 */ /* 0x050fe400078e0200 */
[----:B------:R-:W-:-:S05]  /*11d0*/  @!P3 IMAD.WIDE.U32 R4, R12, R14, R32 ;  /* 0x0000000e0c04b225 */ /* 0x000fca00078e0020 */
[----:B------:R-:W4:Y:S01]  /*11e0*/  @!P2 LDC.64 R14, c[0x0][0x218] ;  /* 0x00008600ff0eab82 */ /* 0x000f220000000a00 */
[----:B------:R-:W-:Y:S01]  /*11f0*/  IMAD R0, R17, UR6, RZ ;  /* 0x0000000611007c24 */ /* 0x000fe2000f8e02ff */
[----:B--2---:R-:W-:Y:S01]  /*1200*/  @!P3 LEA R6, P4, R4, R6, 0x1 ;  /* 0x000000060406b211 */ /* 0x004fe200078808ff */
[----:B------:R-:W-:Y:S02]  /*1210*/  @!P3 IMAD.IADD R5, R5, 0x1, R2 ;  /* 0x000000010505b824 */ /* 0x000fe400078e0202 */
[----:B------:R-:W-:Y:S01]  /*1220*/  IMAD R0, R13, UR7, R0 ;  /* 0x000000070d007c24 */ /* 0x000fe2000f8e0200 */
[----:B------:R-:W-:Y:S01]  /*1230*/  ULDC.64 UR6, c[0x0][0x268] ;  /* 0x00009a0000067ab9 */ /* 0x000fe20000000a00 */
[----:B------:R-:W-:Y:S01]  /*1240*/  IMAD R3, R196, R66, RZ ;  /* 0x00000042c4037224 */ /* 0x000fe200078e02ff */
[----:B------:R-:W-:Y:S01]  /*1250*/  @!P3 LEA.HI.X R7, R4, R7, R5, 0x1, P4 ;  /* 0x000000070407b211 */ /* 0x000fe200020f0c05 */
[----:B------:R-:W-:Y:S02]  /*1260*/  IMAD.IADD R251, R11, 0x1, R0 ;  /* 0x000000010bfb7824 */ /* 0x000fe400078e0200 */
[----:B------:R-:W-:-:S02]  /*1270*/  IMAD R0, R22, R198, R3 ;  /* 0x000000c616007224 */ /* 0x000fc400078e0203 */
[----:B------:R-:W-:Y:S02]  /*1280*/  @!P3 IMAD R5, R21, 0x2, R40 ;  /* 0x000000021505b824 */ /* 0x000fe400078e0228 */
[----:B------:R-:W-:Y:S01]  /*1290*/  IMAD.WIDE.U32 R2, R66, R198, R250 ;  /* 0x000000c642027225 */ /* 0x000fe200078e00fa */
[----:B-1----:R-:W-:Y:S02]  /*12a0*/  LEA.HI R11, R44, R67, RZ, 0x4 ;  /* 0x000000432c0b7211 */ /* 0x002fe400078f20ff */
[----:B------:R1:W-:Y:S01]  /*12b0*/  @!P3 LDGSTS.E.BYPASS.LTC128B.128 [R5+0x1800], desc[UR16][R6.64] ;  /* 0x018000000605bfae */ /* 0x0003e2000b901d50 */
[----:B------:R-:W-:Y:S01]  /*12c0*/  IMAD.IADD R3, R3, 0x1, R0 ;  /* 0x0000000103037824 */ /* 0x000fe200078e0200 */
[----:B------:R-:W-:Y:S01]  /*12d0*/  @!P2 LEA R0, P3, R64, R2, 0x5 ;  /* 0x000000024000a211 */ /* 0x000fe200078628ff */
[----:B------:R-:W-:Y:S01]  /*12e0*/  IMAD.WIDE.U32 R28, R13, UR6, R36 ;  /* 0x000000060d1c7c25 */ /* 0x000fe2000f8e0024 */
[----:B------:R-:W-:Y:S02]  /*12f0*/  SHF.R.S32.HI R10, RZ, 0x4, R11 ;  /* 0x00000004ff0a7819 */ /* 0x000fe4000001140b */
[----:B---3--:R-:W-:-:S02]  /*1300*/  @!P5 LEA R4, P4, R2, R8, 0x1 ;  /* 0x000000080204d211 */ /* 0x008fc400078808ff */
[----:B------:R-:W-:Y:S01]  /*1310*/  LEA.HI R12, R11, R10, RZ, 0x1 ;  /* 0x0000000a0b0c7211 */ /* 0x000fe200078f08ff */
[----:B------:R-:W-:Y:S01]  /*1320*/  STL.64 [R1], R28 ;  /* 0x0000001c01007387 */ /* 0x000fe20000100a00 */
[----:B-1----:R-:W-:Y:S01]  /*1330*/  @!P2 LEA.HI.X R7, R64, R3, R65, 0x5, P3 ;  /* 0x000000034007a211 */ /* 0x002fe200018f2c41 */
[----:B------:R-:W-:Y:S01]  /*1340*/  @!P5 IMAD R6, R21, 0x2, R41 ;  /* 0x000000021506d824 */ /* 0x000fe200078e0229 */
[----:B----4-:R-:W-:Y:S02]  /*1350*/  @!P2 LEA R8, P3, R0, R14, 0x1 ;  /* 0x0000000e0008a211 */ /* 0x010fe400078608ff */
[----:B------:R-:W-:Y:S02]  /*1360*/  @!P5 LEA.HI.X R5, R2, R9, R3, 0x1, P4 ;  /* 0x000000090205d211 */ /* 0x000fe400020f0c03 */
[----:B------:R-:W-:Y:S02]  /*1370*/  @!P2 LEA.HI.X R9, R0, R15, R7, 0x1, P3 ;  /* 0x0000000f0009a211 */ /* 0x000fe400018f0c07 */
[----:B------:R-:W-:Y:S01]  /*1380*/  LOP3.LUT R0, R12, 0xfffffffe, RZ, 0xc0, !PT ;  /* 0xfffffffe0c007812 */ /* 0x000fe200078ec0ff */
[----:B------:R1:W-:Y:S01]  /*1390*/  @!P5 LDGSTS.E.BYPASS.LTC128B.128 [R6+0x2000], desc[UR16][R4.64] ;  /* 0x020000000406dfae */ /* 0x0003e2000b901d50 */
[----:B------:R-:W2:Y:S01]  /*13a0*/  @!P1 LDC.64 R14, c[0x0][0x218] ;  /* 0x00008600ff0e9b82 */ /* 0x000ea20000000a00 */
[----:B------:R-:W-:-:S02]  /*13b0*/  ISETP.GE.AND P5, PT, R48, R26, PT ;  /* 0x0000001a3000720c */ /* 0x000fc40003fa6270 */
[----:B------:R-:W-:Y:S01]  /*13c0*/  IMAD.IADD R24, R10, 0x1, -R0 ;  /* 0x000000010a187824 */ /* 0x000fe200078e0a00 */
[----:B------:R-:W-:Y:S02]  /*13d0*/  LOP3.LUT R0, R11, 0xfffffff0, RZ, 0xc0, !PT ;  /* 0xfffffff00b007812 */ /* 0x000fe400078ec0ff */
[-C--:B------:R-:W-:Y:S02]  /*13e0*/  ISETP.GE.AND P4, PT, R47, R26.reuse, PT ;  /* 0x0000001a2f00720c */ /* 0x080fe40003f86270 */
[----:B------:R-:W-:Y:S01]  /*13f0*/  ISETP.GE.AND P3, PT, R46, R26, PT ;  /* 0x0000001a2e00720c */ /* 0x000fe20003f66270 */
[----:B------:R-:W-:Y:S01]  /*1400*/  IMAD.IADD R0, R67, 0x1, -R0 ;  /* 0x0000000143007824 */ /* 0x000fe200078e0a00 */
[----:B-1----:R-:W-:Y:S02]  /*1410*/  @!P1 MOV R4, 0x400 ;  /* 0x0000040000049802 */ /* 0x002fe40000000f00 */
[----:B------:R-:W-:Y:S02]  /*1420*/  LOP3.LUT R6, R45, 0xfffffff8, RZ, 0xc0, !PT ;  /* 0xfffffff82d067812 */ /* 0x000fe400078ec0ff */
[----:B------:R-:W-:-:S02]  /*1430*/  @!P2 MOV R5, 0x400 ;  /* 0x000004000005a802 */ /* 0x000fc40000000f00 */
[----:B-----5:R-:W-:Y:S01]  /*1440*/  @!P1 LEA R16, R16, R4, 0x18 ;  /* 0x0000000410109211 */ /* 0x020fe200078ec0ff */
[----:B------:R-:W-:Y:S01]  /*1450*/  IMAD.IADD R4, R67, 0x1, -R6 ;  /* 0x0000000143047824 */ /* 0x000fe200078e0a06 */
[----:B------:R-:W-:Y:S02]  /*1460*/  @!P2 LEA R11, R18, R5, 0x18 ;  /* 0x00000005120ba211 */ /* 0x000fe400078ec0ff */
[----:B------:R-:W-:Y:S01]  /*1470*/  @!P0 MOV R5, 0x400 ;  /* 0x0000040000058802 */ /* 0x000fe20000000f00 */
[C---:B------:R-:W-:Y:S01]  /*1480*/  @!P1 IMAD R16, R21.reuse, 0x2, R16 ;  /* 0x0000000215109824 */ /* 0x040fe200078e0210 */
[----:B------:R-:W-:Y:S01]  /*1490*/  LEA.HI R10, R4, R4, RZ, 0x1 ;  /* 0x00000004040a7211 */ /* 0x000fe200078f08ff */
[----:B------:R-:W-:Y:S01]  /*14a0*/  @!P2 IMAD R11, R21, 0x2, R11 ;  /* 0x00000002150ba824 */ /* 0x000fe200078e020b */
[----:B------:R-:W-:Y:S02]  /*14b0*/  SHF.R.S32.HI R18, RZ, 0x1f, R0 ;  /* 0x0000001fff127819 */ /* 0x000fe40000011400 */
[----:B------:R-:W-:-:S02]  /*14c0*/  @!P0 LEA R12, R19, R5, 0x18 ;  /* 0x00000005130c8211 */ /* 0x000fc400078ec0ff */
[-C--:B------:R-:W-:Y:S01]  /*14d0*/  LEA.HI R6, R0, R0.reuse, RZ, 0x1 ;  /* 0x0000000000067211 */ /* 0x080fe200078f08ff */
[----:B------:R1:W-:Y:S01]  /*14e0*/  @!P2 LDGSTS.E.BYPASS.LTC128B.128 [R11+0x2800], desc[UR16][R8.64] ;  /* 0x02800000080bafae */ /* 0x0003e2000b901d50 */
[----:B------:R-:W-:Y:S01]  /*14f0*/  LOP3.LUT R5, R10, 0x3fffffe, RZ, 0xc0, !PT ;  /* 0x03fffffe0a057812 */ /* 0x000fe200078ec0ff */
[----:B------:R-:W-:Y:S01]  /*1500*/  @!P0 IMAD R21, R21, 0x2, R12 ;  /* 0x0000000215158824 */ /* 0x000fe200078e020c */
[----:B------:R-:W-:Y:S02]  /*1510*/  LEA.HI R26, R18, R0, RZ, 0x3 ;  /* 0x00000000121a7211 */ /* 0x000fe400078f18ff */
[----:B------:R-:W3:Y:S01]  /*1520*/  @!P0 LDC.64 R18, c[0x0][0x218] ;  /* 0x00008600ff128b82 */ /* 0x000ee20000000a00 */
[----:B------:R-:W-:Y:S01]  /*1530*/  LOP3.LUT R7, R6, 0x7fffffe, RZ, 0xc0, !PT ;  /* 0x07fffffe06077812 */ /* 0x000fe200078ec0ff */
[----:B------:R-:W-:Y:S01]  /*1540*/  IMAD.IADD R25, R4, 0x1, -R5 ;  /* 0x0000000104197824 */ /* 0x000fe200078e0a05 */
[----:B------:R-:W-:Y:S01]  /*1550*/  SHF.R.S32.HI R53, RZ, 0x1, R10 ;  /* 0x00000001ff357819 */ /* 0x000fe2000001140a */
[----:B------:R-:W-:-:S04]  /*1560*/  IMAD.WIDE.U32 R4, R64, 0x40, RZ ;  /* 0x0000004040047825 */ /* 0x000fc800078e00ff */
[----:B------:R-:W-:Y:S01]  /*1570*/  IMAD.IADD R214, R0, 0x1, -R7 ;  /* 0x0000000100d67824 */ /* 0x000fe200078e0a07 */
[----:B------:R-:W-:Y:S01]  /*1580*/  @!P1 IADD3 R0, P2, R2, R4, RZ ;  /* 0x0000000402009210 */ /* 0x000fe20007f5e0ff */
[----:B------:R-:W-:-:S05]  /*1590*/  IMAD.SHL.U32 R7, R65, 0x40, RZ ;  /* 0x0000004041077824 */ /* 0x000fca00078e00ff */
[----:B------:R-:W-:Y:S01]  /*15a0*/  @!P1 IADD3.X R4, R3, R5, R7, P2, !PT ;  /* 0x0000000503049210 */ /* 0x000fe200017fe407 */
[----:B------:R-:W-:Y:S01]  /*15b0*/  @!P0 IMAD.WIDE.U32 R2, R64, 0x60, R2 ;  /* 0x0000006040028825 */ /* 0x000fe200078e0002 */
[----:B--2---:R-:W-:-:S03]  /*15c0*/  @!P1 LEA R12, P2, R0, R14, 0x1 ;  /* 0x0000000e000c9211 */ /* 0x004fc600078408ff */
[----:B------:R-:W-:Y:S02]  /*15d0*/  IMAD R7, R22, R128, RZ ;  /* 0x0000008016077224 */ /* 0x000fe400078e02ff */
[----:B-1----:R-:W-:Y:S01]  /*15e0*/  IMAD R8, R17, UR6, RZ ;  /* 0x0000000611087c24 */ /* 0x002fe2000f8e02ff */
[--C-:B------:R-:W-:Y:S01]  /*15f0*/  SHF.R.S32.HI R11, RZ, 0x1, R6.reuse ;  /* 0x00000001ff0b7819 */ /* 0x100fe20000011406 */
[----:B------:R-:W-:Y:S01]  /*1600*/  IMAD.SHL.U32 R9, R42, 0x8, RZ ;  /* 0x000000082a097824 */ /* 0x000fe200078e00ff */
[----:B------:R-:W-:Y:S01]  /*1610*/  SHF.R.S32.HI R6, RZ, 0x1f, R6 ;  /* 0x0000001fff067819 */ /* 0x000fe20000011406 */
[----:B------:R-:W-:Y:S01]  /*1620*/  IMAD R14, R13, UR7, R8 ;  /* 0x000000070d0e7c24 */ /* 0x000fe2000f8e0208 */
[----:B------:R-:W-:Y:S01]  /*1630*/  @!P1 LEA.HI.X R13, R0, R15, R4, 0x1, P2 ;  /* 0x0000000f000d9211 */ /* 0x000fe200010f0c04 */
[----:B------:R-:W-:Y:S01]  /*1640*/  @!P0 IMAD R4, R65, 0x60, RZ ;  /* 0x0000006041048824 */ /* 0x000fe200078e02ff */
[----:B------:R-:W-:Y:S01]  /*1650*/  LEA.HI R10, R6, R11, RZ, 0x2 ;  /* 0x0000000b060a7211 */ /* 0x000fe200078f10ff */
[----:B------:R-:W-:Y:S01]  /*1660*/  IMAD.SHL.U32 R0, R53, 0x40, RZ ;  /* 0x0000004035007824 */ /* 0x000fe200078e00ff */
[----:B---3--:R-:W-:Y:S01]  /*1670*/  @!P0 LEA R6, P2, R2, R18, 0x1 ;  /* 0x0000001202068211 */ /* 0x008fe200078408ff */
[----:B------:R-:W-:Y:S01]  /*1680*/  @!P0 IMAD.IADD R8, R3, 0x1, R4 ;  /* 0x0000000103088824 */ /* 0x000fe200078e0204 */
[----:B------:R1:W-:Y:S01]  /*1690*/  @!P1 LDGSTS.E.BYPASS.LTC128B.128 [R16+0x3000], desc[UR16][R12.64] ;  /* 0x030000000c109fae */ /* 0x0003e2000b901d50 */
[----:B------:R-:W-:Y:S01]  /*16a0*/  IMAD R3, R66, R129, R7 ;  /* 0x0000008142037224 */ /* 0x000fe200078e0207 */
[----:B------:R-:W-:Y:S01]  /*16b0*/  LOP3.LUT R0, R0, 0xc0, RZ, 0xc0, !PT ;  /* 0x000000c000007812 */ /* 0x000fe200078ec0ff */
[----:B------:R-:W-:Y:S01]  /*16c0*/  IMAD.WIDE.U32 R4, R66, R128, RZ ;  /* 0x0000008042047225 */ /* 0x000fe200078e00ff */
[----:B------:R-:W-:Y:S01]  /*16d0*/  @!P0 LEA.HI.X R7, R2, R19, R8, 0x1, P2 ;  /* 0x0000001302078211 */ /* 0x000fe200010f0c08 */
[----:B------:R-:W2:Y:S01]  /*16e0*/  @!P4 LDC.64 R22, c[0x0][0x220] ;  /* 0x00008800ff16cb82 */ /* 0x000ea20000000a00 */
[----:B------:R-:W-:Y:S01]  /*16f0*/  LOP3.LUT R10, R10, 0xfffffffc, RZ, 0xc0, !PT ;  /* 0xfffffffc0a0a7812 */ /* 0x000fe200078ec0ff */
[----:B------:R-:W-:Y:S01]  /*1700*/  IMAD.IADD R249, R29, 0x1, R14 ;  /* 0x000000011df97824 */ /* 0x000fe200078e020e */
[----:B------:R-:W-:Y:S01]  /*1710*/  LOP3.LUT R9, R0, 0x8, R9, 0xf8, !PT ;  /* 0x0000000800097812 */ /* 0x000fe200078ef809 */
[----:B------:R3:W-:Y:S01]  /*1720*/  @!P0 LDGSTS.E.BYPASS.LTC128B.128 [R21+0x3800], desc[UR16][R6.64] ;  /* 0x0380000006158fae */ /* 0x0007e2000b901d50 */
[----:B------:R-:W-:Y:S01]  /*1730*/  SHF.R.U32.HI R8, RZ, 0x3, R0 ;  /* 0x00000003ff087819 */ /* 0x000fe20000011600 */
[----:B------:R-:W-:Y:S01]  /*1740*/  IMAD.IADD R0, R5, 0x1, R3 ;  /* 0x0000000105007824 */ /* 0x000fe200078e0203 */
[C---:B------:R-:W-:Y:S01]  /*1750*/  LEA R2, P2, R4.reuse, R28, 0x7 ;  /* 0x0000001c04027211 */ /* 0x040fe200078438ff */
[----:B------:R-:W0:Y:S01]  /*1760*/  LDGDEPBAR ;  /* 0x00000000000079af */ /* 0x000e220000000000 */
[----:B------:R-:W4:Y:S01]  /*1770*/  @!P6 LDC.64 R18, c[0x0][0x220] ;  /* 0x00008800ff12eb82 */ /* 0x000f220000000a00 */
[----:B------:R-:W-:Y:S01]  /*1780*/  IMAD.IADD R52, R11, 0x1, -R10 ;  /* 0x000000010b347824 */ /* 0x000fe200078e0a0a */
[----:B------:R-:W-:Y:S01]  /*1790*/  LEA.HI.X R3, R4, R249, R0, 0x7, P2 ;  /* 0x000000f904037211 */ /* 0x000fe200010f3c00 */
[----:B------:R-:W-:Y:S01]  /*17a0*/  IMAD.WIDE.U32 R4, R128, 0x40, RZ ;  /* 0x0000004080047825 */ /* 0x000fe200078e00ff */
[----:B------:R-:W-:-:S03]  /*17b0*/  LOP3.LUT R11, R9, R8, RZ, 0x3c, !PT ;  /* 0x00000008090b7212 */ /* 0x000fc600078e3cff */
[----:B------:R-:W-:Y:S01]  /*17c0*/  IMAD.SHL.U32 R0, R52, 0x40, RZ ;  /* 0x0000004034007824 */ /* 0x000fe200078e00ff */
[----:B------:R-:W5:Y:S01]  /*17d0*/  @!P3 LDC.64 R14, c[0x0][0x220] ;  /* 0x00008800ff0ebb82 */ /* 0x000f620000000a00 */
[----:B------:R-:W-:Y:S01]  /*17e0*/  IMAD.SHL.U32 R9, R129, 0x40, RZ ;  /* 0x0000004081097824 */ /* 0x000fe200078e00ff */
[----:B------:R-:W-:Y:S01]  /*17f0*/  @!P4 IADD3 R10, P0, R2, R4, RZ ;  /* 0x00000004020ac210 */ /* 0x000fe20007f1e0ff */
[----:B------:R-:W-:Y:S01]  /*1800*/  IMAD.SHL.U32 R4, R26, 0x20, RZ ;  /* 0x000000201a047824 */ /* 0x000fe200078e00ff */
[----:B------:R-:W-:Y:S01]  /*1810*/  LOP3.LUT R0, R0, 0xc0, RZ, 0xc0, !PT ;  /* 0x000000c000007812 */ /* 0x000fe200078ec0ff */
[----:B------:R-:W-:Y:S01]  /*1820*/  IMAD R8, R24, 0x8, R25 ;  /* 0x0000000818087824 */ /* 0x000fe200078e0219 */
[----:B-1----:R-:W-:Y:S01]  /*1830*/  @!P4 IADD3.X R13, R3, R5, R9, P0, !PT ;  /* 0x00000005030dc210 */ /* 0x002fe200007fe409 */
[----:B------:R-:W-:Y:S01]  /*1840*/  @!P3 IMAD R12, R129, 0x60, RZ ;  /* 0x00000060810cb824 */ /* 0x000fe200078e02ff */
[----:B------:R-:W1:Y:S01]  /*1850*/  @!P5 LDC.64 R16, c[0x0][0x220] ;  /* 0x00008800ff10db82 */ /* 0x000e620000000a00 */
[----:B------:R-:W-:-:S02]  /*1860*/  @!P5 LEA R5, P2, R128, R2, 0x5 ;  /* 0x000000028005d211 */ /* 0x000fc400078428ff */
[----:B------:R-:W-:Y:S02]  /*1870*/  LOP3.LUT R199, R4, 0xffffff00, RZ, 0xc0, !PT ;  /* 0xffffff0004c77812 */ /* 0x000fe400078ec0ff */
[----:B------:R-:W-:Y:S01]  /*1880*/  @!P5 LEA.HI.X R9, R128, R3, R129, 0x5, P2 ;  /* 0x000000038009d211 */ /* 0x000fe200010f2c81 */
[----:B---3--:R-:W-:Y:S01]  /*1890*/  IMAD.SHL.U32 R6, R24, 0x8, RZ ;  /* 0x0000000818067824 */ /* 0x008fe200078e00ff */
[----:B------:R-:W-:-:S04]  /*18a0*/  DEPBAR.LE SB0, 0x0 ;  /* 0x000080000000791a */ /* 0x000fc80000000000 */
[----:B------:R-:W-:Y:S01]  /*18b0*/  BAR.SYNC.DEFER_BLOCKING 0x0 ;  /* 0x0000000000007b1d */ /* 0x000fe20000010000 */
[----:B------:R-:W-:Y:S02]  /*18c0*/  LOP3.LUT R7, R0, 0x8, R6, 0xf8, !PT ;  /* 0x0000000800077812 */ /* 0x000fe400078ef806 */
[----:B------:R-:W-:Y:S01]  /*18d0*/  SHF.R.U32.HI R6, RZ, 0x3, R0 ;  /* 0x00000003ff067819 */ /* 0x000fe20000011600 */
[----:B------:R-:W-:Y:S02]  /*18e0*/  IMAD.U32 R0, R8, 0x20, R11 ;  /* 0x0000002008007824 */ /* 0x000fe400078e000b */
[----:B------:R-:W-:Y:S01]  /*18f0*/  IMAD R11, R43, 0x200, R199 ;  /* 0x000002002b0b7824 */ /* 0x000fe200078e02c7 */
[----:B------:R-:W-:Y:S02]  /*1900*/  LOP3.LUT R213, R7, R6, RZ, 0x3c, !PT ;  /* 0x0000000607d57212 */ /* 0x000fe400078e3cff */
[----:B----4-:R-:W-:Y:S02]  /*1910*/  @!P6 LEA R6, P0, R2, R18, 0x1 ;  /* 0x000000120206e211 */ /* 0x010fe400078008ff */
[----:B------:R-:W-:Y:S01]  /*1920*/  LEA R212, R0, UR4, 0x1 ;  /* 0x0000000400d47c11 */ /* 0x000fe2000f8e08ff */
[----:B------:R-:W-:Y:S01]  /*1930*/  IMAD.MOV.U32 R0, RZ, RZ, 0x10 ;  /* 0x00000010ff007424 */ /* 0x000fe200078e00ff */
[--C-:B------:R-:W-:Y:S01]  /*1940*/  @!P6 LEA.HI.X R7, R2, R19, R3.reuse, 0x1, P0 ;  /* 0x000000130207e211 */ /* 0x100fe200000f0c03 */
[----:B------:R-:W-:Y:S01]  /*1950*/  @!P3 IMAD.WIDE.U32 R2, R128, 0x60, R2 ;  /* 0x000000608002b825 */ /* 0x000fe200078e0002 */
[----:B-1----:R-:W-:-:S02]  /*1960*/  @!P5 LEA R4, P1, R5, R16, 0x1 ;  /* 0x000000100504d211 */ /* 0x002fc400078208ff */
[----:B--2---:R-:W-:Y:S01]  /*1970*/  @!P4 LEA R8, P0, R10, R22, 0x1 ;  /* 0x000000160a08c211 */ /* 0x004fe200078008ff */
[----:B------:R-:W-:Y:S01]  /*1980*/  @!P3 IMAD.IADD R3, R3, 0x1, R12 ;  /* 0x000000010303b824 */ /* 0x000fe200078e020c */
[----:B------:R-:W-:Y:S01]  /*1990*/  @!P5 LEA.HI.X R5, R5, R17, R9, 0x1, P1 ;  /* 0x000000110505d211 */ /* 0x000fe200008f0c09 */
[----:B------:R-:W-:Y:S01]  /*19a0*/  VIADD R217, R212, 0x2020 ;  /* 0x00002020d4d97836 */ /* 0x000fe20000000000 */
[----:B------:R-:W-:Y:S01]  /*19b0*/  @!P4 LEA.HI.X R9, R10, R23, R13, 0x1, P0 ;  /* 0x000000170a09c211 */ /* 0x000fe200000f0c0d */
[----:B------:R-:W-:Y:S01]  /*19c0*/  IMAD R10, R214, 0x20, R11 ;  /* 0x00000020d60a7824 */ /* 0x000fe200078e020b */
[----:B------:R-:W-:Y:S01]  /*19d0*/  LOP3.LUT P1, RZ, R52, 0x2, RZ, 0xc0, !PT ;  /* 0x0000000234ff7812 */ /* 0x000fe2000782c0ff */
[----:B------:R-:W-:Y:S03]  /*19e0*/  @P6 STS [R226+0x4000], RZ ;  /* 0x004000ffe2006388 */ /* 0x000fe60000000800 */
[----:B------:R-:W-:Y:S01]  /*19f0*/  SEL R0, R0, 0xfffffff0, !P1 ;  /* 0xfffffff000007807 */ /* 0x000fe20004800000 */
[----:B------:R-:W-:Y:S04]  /*1a00*/  @P6 STS [R226+0x4004], RZ ;  /* 0x004004ffe2006388 */ /* 0x000fe80000000800 */
[----:B------:R-:W-:Y:S04]  /*1a10*/  @P6 STS.64 [R226+0x4008], RZ ;  /* 0x004008ffe2006388 */ /* 0x000fe80000000a00 */
[----:B------:R-:W-:Y:S01]  /*1a20*/  @!PT LDS RZ, [RZ] ;  /* 0x00000000fffff984 */ /* 0x000fe20000000800 */
[----:B------:R-:W-:Y:S01]  /*1a30*/  @!PT LDS RZ, [RZ] ;  /* 0x00000000fffff984 */ /* 0x000fe20000000800 */
[----:B------:R-:W-:Y:S01]  /*1a40*/  @!PT LDS RZ, [RZ] ;  /* 0x00000000fffff984 */ /* 0x000fe20000000800 */
[----:B------:R5:W-:Y:S04]  /*1a50*/  @!P6 LDGSTS.E.BYPASS.LTC128B.128 [R226+0x4000], desc[UR16][R6.64] ;  /* 0x0400000006e2efae */ /* 0x000be8000b901d50 */
[----:B------:R-:W-:Y:S04]  /*1a60*/  @P5 STS.128 [R226+0x4800], RZ ;  /* 0x004800ffe2005388 */ /* 0x000fe80000000c00 */
[----:B------:R-:W-:Y:S01]  /*1a70*/  @!PT LDS RZ, [RZ] ;  /* 0x00000000fffff984 */ /* 0x000fe20000000800 */
[----:B------:R-:W-:Y:S01]  /*1a80*/  @!PT LDS RZ, [RZ] ;  /* 0x00000000fffff984 */ /* 0x000fe20000000800 */
[----:B------:R-:W-:Y:S01]  /*1a90*/  @!PT LDS RZ, [RZ] ;  /* 0x00000000fffff984 */ /* 0x000fe20000000800 */
[----:B------:R-:W-:Y:S04]  /*1aa0*/  @!P5 LDGSTS.E.BYPASS.LTC128B.128 [R226+0x4800], desc[UR16][R4.64] ;  /* 0x0480000004e2dfae */ /* 0x000fe8000b901d50 */
[----:B------:R-:W-:Y:S04]  /*1ab0*/  @P4 STS.128 [R226+0x5000], RZ ;  /* 0x005000ffe2004388 */ /* 0x000fe80000000c00 */
[----:B------:R-:W-:Y:S01]  /*1ac0*/  @!PT LDS RZ, [RZ] ;  /* 0x00000000fffff984 */ /* 0x000fe20000000800 */
[----:B------:R-:W-:Y:S01]  /*1ad0*/  @!PT LDS RZ, [RZ] ;  /* 0x00000000fffff984 */ /* 0x000fe20000000800 */
[----:B------:R-:W-:Y:S01]  /*1ae0*/  @!PT LDS RZ, [RZ] ;  /* 0x00000000fffff984 */ /* 0x000fe20000000800 */
[----:B------:R1:W-:Y:S04]  /*1af0*/  @!P4 LDGSTS.E.BYPASS.LTC128B.128 [R226+0x5000], desc[UR16][R8.64] ;  /* 0x0500000008e2cfae */ /* 0x0003e8000b901d50 */
[----:B------:R-:W-:Y:S01]  /*1b00*/  @P3 STS.128 [R226+0x5800], RZ ;  /* 0x005800ffe2003388 */ /* 0x000fe20000000c00 */
[----:B-----5:R-:W-:-:S04]  /*1b10*/  @!P3 LEA R6, P0, R2, R14, 0x1 ;  /* 0x0000000e0206b211 */ /* 0x020fc800078008ff */
[----:B------:R-:W-:Y:S01]  /*1b20*/  @!P3 LEA.HI.X R7, R2, R15, R3, 0x1, P0 ;  /* 0x0000000f0207b211 */ /* 0x000fe200000f0c03 */
[----:B------:R-:W-:Y:S01]  /*1b30*/  IMAD.IADD R2, R213, 0x1, R10 ;  /* 0x00000001d5027824 */ /* 0x000fe200078e020a */
[----:B------:R-:W-:-:S03]  /*1b40*/  LOP3.LUT P0, RZ, R53, 0x2, RZ, 0xc0, !PT ;  /* 0x0000000235ff7812 */ /* 0x000fc6000780c0ff */
[----:B------:R-:W-:Y:S01]  /*1b50*/  @!PT LDS RZ, [RZ] ;  /* 0x00000000fffff984 */ /* 0x000fe20000000800 */
[----:B------:R-:W-:Y:S01]  /*1b60*/  @!PT LDS RZ, [RZ] ;  /* 0x00000000fffff984 */ /* 0x000fe20000000800 */
[----:B------:R-:W-:Y:S01]  /*1b70*/  @!PT LDS RZ, [RZ] ;  /* 0x00000000fffff984 */ /* 0x000fe20000000800 */
[----:B------:R2:W-:Y:S01]  /*1b80*/  @!P3 LDGSTS.E.BYPASS.LTC128B.128 [R226+0x5800], desc[UR16][R6.64] ;  /* 0x0580000006e2bfae */ /* 0x0005e2000b901d50 */
[----:B------:R-:W-:Y:S01]  /*1b90*/  LEA R215, R2, UR4, 0x1 ;  /* 0x0000000402d77c11 */ /* 0x000fe2000f8e08ff */
[----:B------:R-:W-:Y:S02]  /*1ba0*/  VIADD R2, R212, 0x2000 ;  /* 0x00002000d4027836 */ /* 0x000fe40000000000 */
[----:B------:R-:W-:Y:S02]  /*1bb0*/  LDSM.16.M88.4 R12, [R212+0x2000] ;  /* 0x00200000d40c783b */ /* 0x000fe40000000200 */
[----:B------:R-:W-:Y:S02]  /*1bc0*/  IMAD R216, R0, 0x2, R215 ;  /* 0x0000000200d87824 */ /* 0x000fe400078e02d7 */
[----:B-1----:R-:W1:Y:S02]  /*1bd0*/  LDSM.16.M88.4 R8, [R215] ;  /* 0x00000000d708783b */ /* 0x002e640000000200 */
[----:B------:R-:W-:-:S02]  /*1be0*/  @P0 VIADD R217, R2, 0xffffffe0 ;  /* 0xffffffe002d90836 */ /* 0x000fc40000000000 */
[----:B------:R-:W3:Y:S01]  /*1bf0*/  LDSM.16.M88.4 R40, [R212+0x2400] ;  /* 0x00240000d428783b */ /* 0x000ee20000000200 */
[----:B------:R-:W-:-:S03]  /*1c00*/  IMAD.SHL.U32 R2, R67, 0x2, RZ ;  /* 0x0000000243027824 */ /* 0x000fc600078e00ff */
[----:B------:R-:W-:Y:S02]  /*1c10*/  LDSM.16.M88.4 R36, [R212+0x2800] ;  /* 0x00280000d424783b */ /* 0x000fe40000000200 */
[----:B------:R-:W-:Y:S02]  /*1c20*/  LOP3.LUT R2, R2, 0x6, RZ, 0xc0, !PT ;  /* 0x0000000602027812 */ /* 0x000fe400078ec0ff */
[----:B------:R-:W-:Y:S03]  /*1c30*/  LDSM.16.M88.4 R32, [R212+0x2c00] ;  /* 0x002c0000d420783b */ /* 0x000fe60000000200 */
[----:B------:R-:W-:Y:S01]  /*1c40*/  IMAD R2, R66, 0x80, R2 ;  /* 0x0000008042027824 */ /* 0x000fe200078e0202 */
[----:B------:R-:W-:Y:S03]  /*1c50*/  LDSM.16.M88.4 R28, [R212+0x3000] ;  /* 0x00300000d41c783b */ /* 0x000fe60000000200 */
[C---:B------:R-:W-:Y:S01]  /*1c60*/  VIADD R3, R2.reuse, 0x1 ;  /* 0x0000000102037836 */ /* 0x040fe20000000000 */
[----:B--2---:R-:W2:Y:S01]  /*1c70*/  LDSM.16.M88.4 R4, [R215+0x1000] ;  /* 0x00100000d704783b */ /* 0x004ea20000000200 */
[C---:B------:R-:W-:Y:S01]  /*1c80*/  ISETP.GE.AND P2, PT, R2.reuse, R20, PT ;  /* 0x000000140200720c */ /* 0x040fe20003f46270 */
[----:B------:R-:W-:-:S02]  /*1c90*/  VIADD R21, R2, 0x18 ;  /* 0x0000001802157836 */ /* 0x000fc40000000000 */
[----:B------:R-:W4:Y:S01]  /*1ca0*/  LDSM.16.M88.4 R24, [R212+0x3400] ;  /* 0x00340000d418783b */ /* 0x000f220000000200 */
[-C--:B------:R-:W-:Y:S01]  /*1cb0*/  ISETP.GE.AND P1, PT, R3, R20.reuse, PT ;  /* 0x000000140300720c */ /* 0x080fe20003f26270 */
[C---:B------:R-:W-:Y:S02]  /*1cc0*/  VIADD R3, R2.reuse, 0x9 ;  /* 0x0000000902037836 */ /* 0x040fe40000000000 */
[----:B------:R-:W5:Y:S01]  /*1cd0*/  LDSM.16.M88.4 R44, [R212+0x3800] ;  /* 0x00380000d42c783b */ /* 0x000f620000000200 */
[C---:B------:R-:W-:Y:S02]  /*1ce0*/  VIADD R23, R2.reuse, 0x19 ;  /* 0x0000001902177836 */ /* 0x040fe40000000000 */
[-C--:B------:R-:W-:Y:S01]  /*1cf0*/  ISETP.GE.AND P4, PT, R3, R20.reuse, PT ;  /* 0x000000140300720c */ /* 0x080fe20003f86270 */
[----:B------:R-:W5:Y:S01]  /*1d00*/  LDSM.16.M88.4 R48, [R212+0x3c00] ;  /* 0x003c0000d430783b */ /* 0x000f620000000200 */
[C---:B------:R-:W-:Y:S02]  /*1d10*/  VIADD R3, R2.reuse, 0x10 ;  /* 0x0000001002037836 */ /* 0x040fe40000000000 */
[C---:B------:R-:W-:Y:S01]  /*1d20*/  VIADD R22, R2.reuse, 0x11 ;  /* 0x0000001102167836 */ /* 0x040fe20000000000 */
[----:B------:R-:W-:Y:S01]  /*1d30*/  LDSM.16.M88.4 R52, [R217] ;  /* 0x00000000d934783b */ /* 0x000fe20000000200 */
[C---:B------:R-:W-:Y:S01]  /*1d40*/  VIADD R66, R2.reuse, 0x41 ;  /* 0x0000004102427836 */ /* 0x040fe20000000000 */
[----:B------:R-:W-:Y:S01]  /*1d50*/  ISETP.GE.AND P6, PT, R3, R20, PT ;  /* 0x000000140300720c */ /* 0x000fe20003fc6270 */
[C---:B------:R-:W-:Y:S01]  /*1d60*/  VIADD R3, R2.reuse, 0x20 ;  /* 0x0000002002037836 */ /* 0x040fe20000000000 */
[----:B-1----:R-:W-:Y:S01]  /*1d70*/  HMMA.16816.F32.BF16 R68, R8, R12, RZ ;  /* 0x0000000c0844723c */ /* 0x002fe200000418ff */
[----:B------:R-:W-:Y:S01]  /*1d80*/  LDSM.16.M88.4 R16, [R216] ;  /* 0x00000000d810783b */ /* 0x000fe20000000200 */
[----:B------:R-:W-:-:S02]  /*1d90*/  VIADD R67, R2, 0x48 ;  /* 0x0000004802437836 */ /* 0x000fc40000000000 */
[-C--:B------:R-:W-:Y:S01]  /*1da0*/  ISETP.GE.AND P5, PT, R3, R20.reuse, PT ;  /* 0x000000140300720c */ /* 0x080fe20003fa6270 */
[----:B------:R-:W-:Y:S01]  /*1db0*/  LDSM.16.M88.4 R56, [R217+0x400] ;  /* 0x00040000d938783b */ /* 0x000fe20000000200 */
[C---:B------:R-:W-:Y:S01]  /*1dc0*/  HMMA.16816.F32.BF16 R88, R8.reuse, R14, RZ ;  /* 0x0000000e0858723c */ /* 0x040fe200000418ff */
[C---:B------:R-:W-:Y:S02]  /*1dd0*/  VIADD R3, R2.reuse, 0x21 ;  /* 0x0000002102037836 */ /* 0x040fe40000000000 */
[----:B------:R-:W0:Y:S03]  /*1de0*/  LDGDEPBAR ;  /* 0x00000000000079af */ /* 0x000e260000000000 */
[----:B---3--:R-:W-:Y:S01]  /*1df0*/  HMMA.16816.F32.BF16 R60, R8, R40, RZ ;  /* 0x00000028083c723c */ /* 0x008fe200000418ff */
[----:B------:R-:W-:Y:S01]  /*1e00*/  ISETP.GE.AND P3, PT, R3, R20, PT ;  /* 0x000000140300720c */ /* 0x000fe20003f66270 */
[----:B------:R-:W-:-:S04]  /*1e10*/  VIADD R3, R2, 0x28 ;  /* 0x0000002802037836 */ /* 0x000fc80000000000 */
[----:B------:R-:W-:Y:S06]  /*1e20*/  HMMA.16816.F32.BF16 R100, R8, R42, RZ ;  /* 0x0000002a0864723c */ /* 0x000fec00000418ff */
[C---:B--2---:R-:W-:Y:S06]  /*1e30*/  HMMA.16816.F32.BF16 R72, R4.reuse, R12, RZ ;  /* 0x0000000c0448723c */ /* 0x044fec00000418ff */
[C---:B------:R-:W-:Y:S01]  /*1e40*/  HMMA.16816.F32.BF16 R84, R4.reuse, R14, RZ ;  /* 0x0000000e0454723c */ /* 0x040fe200000418ff */
[----:B------:R-:W1:Y:S05]  /*1e50*/  LDSM.16.M88.4 R12, [R216+0x1000] ;  /* 0x00100000d80c783b */ /* 0x000e6a0000000200 */
[----:B------:R-:W-:Y:S06]  /*1e60*/  HMMA.16816.F32.BF16 R104, R4, R42, RZ ;  /* 0x0000002a0468723c */ /* 0x000fec00000418ff */
[C---:B------:R-:W-:Y:S06]  /*1e70*/  HMMA.16816.F32.BF16 R80, R8.reuse, R36, RZ ;  /* 0x000000240850723c */ /* 0x040fec00000418ff */
[C---:B------:R-:W-:Y:S06]  /*1e80*/  HMMA.16816.F32.BF16 R112, R8.reuse, R38, RZ ;  /* 0x000000260870723c */ /* 0x040fec00000418ff */
[C---:B------:R-:W-:Y:S06]  /*1e90*/  HMMA.16816.F32.BF16 R96, R8.reuse, R32, RZ ;  /* 0x000000200860723c */ /* 0x040fec00000418ff */
[C---:B------:R-:W-:Y:S06]  /*1ea0*/  HMMA.16816.F32.BF16 R124, R8.reuse, R34, RZ ;  /* 0x00000022087c723c */ /* 0x040fec00000418ff */
[C---:B------:R-:W-:Y:S06]  /*1eb0*/  HMMA.16816.F32.BF16 R116, R8.reuse, R28, RZ ;  /* 0x0000001c0874723c */ /* 0x040fec00000418ff */
[C---:B------:R-:W-:Y:S06]  /*1ec0*/  HMMA.16816.F32.BF16 R148, R8.reuse, R30, RZ ;  /* 0x0000001e0894723c */ /* 0x040fec00000418ff */
[C---:B----4-:R-:W-:Y:S06]  /*1ed0*/  HMMA.16816.F32.BF16 R136, R8.reuse, R24, RZ ;  /* 0x000000180888723c */ /* 0x050fec00000418ff */
[C---:B------:R-:W-:Y:S06]  /*1ee0*/  HMMA.16816.F32.BF16 R164, R8.reuse, R26, RZ ;  /* 0x0000001a08a4723c */ /* 0x040fec00000418ff */
[C---:B-----5:R-:W-:Y:S06]  /*1ef0*/  HMMA.16816.F32.BF16 R156, R8.reuse, R44, RZ ;  /* 0x0000002c089c723c */ /* 0x060fec00000418ff */
[C---:B------:R-:W-:Y:S06]  /*1f00*/  HMMA.16816.F32.BF16 R188, R8.reuse, R46, RZ ;  /* 0x0000002e08bc723c */ /* 0x040fec00000418ff */
[C---:B------:R-:W-:Y:S06]  /*1f10*/  HMMA.16816.F32.BF16 R172, R8.reuse, R48, RZ ;  /* 0x0000003008ac723c */ /* 0x040fec00000418ff */
[----:B------:R-:W-:Y:S06]  /*1f20*/  HMMA.16816.F32.BF16 R204, R8, R50, RZ ;  /* 0x0000003208cc723c */ /* 0x000fec00000418ff */
[----:B------:R-:W-:Y:S01]  /*1f30*/  HMMA.16816.F32.BF16 R152, R4, R24, RZ ;  /* 0x000000180498723c */ /* 0x000fe200000418ff */
[----:B------:R-:W-:-:S05]  /*1f40*/  VIADD R8, R2, 0x8 ;  /* 0x0000000802087836 */ /* 0x000fca0000000000 */
[----:B------:R-:W-:Y:S01]  /*1f50*/  HMMA.16816.F32.BF16 R180, R4, R26, RZ ;  /* 0x0000001a04b4723c */ /* 0x000fe200000418ff */
[----:B------:R-:W2:Y:S01]  /*1f60*/  LDSM.16.M88.4 R24, [R217+0x800] ;  /* 0x00080000d918783b */ /* 0x000ea20000000200 */
[----:B------:R-:W-:-:S03]  /*1f70*/  ISETP.GE.AND P0, PT, R8, R20, PT ;  /* 0x000000140800720c */ /* 0x000fc60003f06270 */
[----:B------:R-:W3:Y:S01]  /*1f80*/  LDSM.16.M88.4 R8, [R217+0xc00] ;  /* 0x000c0000d908783b */ /* 0x000ee20000000200 */
[C---:B------:R-:W-:Y:S06]  /*1f90*/  HMMA.16816.F32.BF16 R76, R4.reuse, R40, RZ ;  /* 0x00000028044c723c */ /* 0x040fec00000418ff */
        /* <DEDUP_REMOVED lines=9> */
[----:B------:R-:W-:Y:S06]  /*2030*/  HMMA.16816.F32.BF16 R220, R4, R50, RZ ;  /* 0x0000003204dc723c */ /* 0x000fec00000418ff */
[-C--:B-1----:R-:W-:Y:S06]  /*2040*/  HMMA.16816.F32.BF16 R4, R12, R52.reuse, R72 ;  /* 0x000000340c04723c */ /* 0x082fec0000041848 */
[----:B------:R-:W-:Y:S06]  /*2050*/  HMMA.16816.F32.BF16 R28, R16, R52, R68 ;  /* 0x00000034101c723c */ /* 0x000fec0000041844 */
[-C--:B------:R-:W-:Y:S06]  /*2060*/  HMMA.16816.F32.BF16 R40, R12, R54.reuse, R84 ;  /* 0x000000360c28723c */ /* 0x080fec0000041854 */
[----:B------:R-:W-:Y:S06]  /*2070*/  HMMA.16816.F32.BF16 R32, R16, R54, R88 ;  /* 0x000000361020723c */ /* 0x000fec0000041858 */
[----:B------:R-:W-:Y:S01]  /*2080*/  HMMA.16816.F32.BF16 R44, R12, R58, R104 ;  /* 0x0000003a0c2c723c */ /* 0x000fe20000041868 */
[----:B------:R-:W-:-:S02]  /*2090*/  FSEL R194, R6, -INF , !P2 ;  /* 0xff80000006c27808 */ /* 0x000fc40005000000 */
[----:B------:R-:W-:Y:S02]  /*20a0*/  FSEL R178, R4, -INF , !P2 ;  /* 0xff80000004b27808 */ /* 0x000fe40005000000 */
[----:B------:R-:W-:Y:S01]  /*20b0*/  FSEL R193, R7, -INF , !P1 ;  /* 0xff80000007c17808 */ /* 0x000fe20004800000 */
[C---:B------:R-:W-:Y:S01]  /*20c0*/  HMMA.16816.F32.BF16 R36, R16.reuse, R58, R100 ;  /* 0x0000003a1024723c */ /* 0x040fe20000041864 */
[----:B------:R-:W-:Y:S02]  /*20d0*/  FSEL R177, R5, -INF , !P1 ;  /* 0xff80000005b17808 */ /* 0x000fe40004800000 */
[----:B------:R-:W1:Y:S01]  /*20e0*/  LDSM.16.M88.4 R4, [R217+0x1000] ;  /* 0x00100000d904783b */ /* 0x000e620000000200 */
[----:B------:R-:W-:Y:S02]  /*20f0*/  FSEL R145, R30, -INF , !P2 ;  /* 0xff8000001e917808 */ /* 0x000fe40005000000 */
[----:B------:R-:W-:Y:S01]  /*2100*/  HMMA.16816.F32.BF16 R68, R16, R56, R60 ;  /* 0x000000381044723c */ /* 0x000fe2000004183c */
[----:B------:R-:W-:-:S02]  /*2110*/  FSEL R131, R28, -INF , !P2 ;  /* 0xff8000001c837808 */ /* 0x000fc40005000000 */
[----:B------:R-:W-:Y:S02]  /*2120*/  FSEL R192, R43, -INF , !P4 ;  /* 0xff8000002bc07808 */ /* 0x000fe40006000000 */
[----:B------:R-:W-:Y:S01]  /*2130*/  FSEL R176, R41, -INF , !P4 ;  /* 0xff80000029b07808 */ /* 0x000fe20006000000 */
[----:B------:R-:W-:Y:S01]  /*2140*/  HMMA.16816.F32.BF16 R60, R12, R56, R76 ;  /* 0x000000380c3c723c */ /* 0x000fe2000004184c */
[----:B------:R-:W-:Y:S02]  /*2150*/  FSEL R101, R35, -INF , !P4 ;  /* 0xff80000023657808 */ /* 0x000fe40006000000 */
[----:B------:R-:W-:Y:S02]  /*2160*/  FSEL R100, R33, -INF , !P4 ;  /* 0xff80000021647808 */ /* 0x000fe40006000000 */
[-C--:B------:R-:W-:Y:S01]  /*2170*/  ISETP.GE.AND P2, PT, R3, R20.reuse, PT ;  /* 0x000000140300720c */ /* 0x080fe20003f46270 */
[----:B--2---:R-:W-:Y:S01]  /*2180*/  HMMA.16816.F32.BF16 R76, R16, R24, R80 ;  /* 0x00000018104c723c */ /* 0x004fe20000041850 */
[C---:B------:R-:W-:Y:S01]  /*2190*/  VIADD R3, R2.reuse, 0x29 ;  /* 0x0000002902037836 */ /* 0x040fe20000000000 */
[----:B------:R-:W-:Y:S01]  /*21a0*/  ISETP.GE.AND P4, PT, R21, R20, PT ;  /* 0x000000141500720c */ /* 0x000fe20003f86270 */
[----:B------:R-:W-:Y:S01]  /*21b0*/  VIADD R21, R2, 0x39 ;  /* 0x0000003902157836 */ /* 0x000fe20000000000 */
[----:B------:R-:W-:-:S02]  /*21c0*/  FSEL R195, R42, -INF , !P0 ;  /* 0xff8000002ac37808 */ /* 0x000fc40004000000 */
[----:B------:R-:W-:Y:S01]  /*21d0*/  HMMA.16816.F32.BF16 R72, R12, R24, R92 ;  /* 0x000000180c48723c */ /* 0x000fe2000004185c */
[----:B------:R-:W-:Y:S02]  /*21e0*/  FSEL R179, R40, -INF , !P0 ;  /* 0xff80000028b37808 */ /* 0x000fe40004000000 */
[----:B------:R-:W-:Y:S02]  /*21f0*/  FSEL R144, R31, -INF , !P1 ;  /* 0xff8000001f907808 */ /* 0x000fe40004800000 */
[----:B------:R-:W-:Y:S01]  /*2200*/  FSEL R130, R29, -INF , !P1 ;  /* 0xff8000001d827808 */ /* 0x000fe20004800000 */
[----:B---3--:R-:W-:Y:S01]  /*2210*/  HMMA.16816.F32.BF16 R52, R16, R8, R96 ;  /* 0x000000081034723c */ /* 0x008fe20000041860 */
[----:B------:R-:W-:Y:S01]  /*2220*/  FSEL R184, R46, -INF , !P4 ;  /* 0xff8000002eb87808 */ /* 0x000fe20006000000 */
[----:B------:R-:W2:Y:S01]  /*2230*/  LDSM.16.M88.4 R28, [R217+0x1400] ;  /* 0x00140000d91c783b */ /* 0x000ea20000000200 */
[----:B------:R-:W-:Y:S02]  /*2240*/  FSEL R84, R36, -INF , !P4 ;  /* 0xff80000024547808 */ /* 0x000fe40006000000 */
[----:B------:R-:W-:Y:S01]  /*2250*/  FSEL R105, R34, -INF , !P0 ;  /* 0xff80000022697808 */ /* 0x000fe20004000000 */
[----:B------:R-:W-:Y:S01]  /*2260*/  HMMA.16816.F32.BF16 R40, R12, R26, R120 ;  /* 0x0000001a0c28723c */ /* 0x000fe20000041878 */
[----:B------:R-:W-:-:S02]  /*2270*/  FSEL R96, R38, -INF , !P4 ;  /* 0xff80000026607808 */ /* 0x000fc40006000000 */
[----:B------:R-:W-:Y:S02]  /*2280*/  FSEL R104, R32, -INF , !P0 ;  /* 0xff80000020687808 */ /* 0x000fe40004000000 */
[-C--:B------:R-:W-:Y:S01]  /*2290*/  ISETP.GE.AND P1, PT, R3, R20.reuse, PT ;  /* 0x000000140300720c */ /* 0x080fe20003f26270 */
[----:B------:R-:W-:Y:S01]  /*22a0*/  HMMA.16816.F32.BF16 R48, R12, R8, R108 ;  /* 0x000000080c30723c */ /* 0x000fe2000004186c */
[----:B------:R-:W-:Y:S01]  /*22b0*/  FSEL R121, R44, -INF , !P4 ;  /* 0xff8000002c797808 */ /* 0x000fe20006000000 */
[C---:B------:R-:W-:Y:S01]  /*22c0*/  VIADD R3, R2.reuse, 0x30 ;  /* 0x0000003002037836 */ /* 0x040fe20000000000 */
[-C--:B------:R-:W-:Y:S01]  /*22d0*/  ISETP.GE.AND P4, PT, R23, R20.reuse, PT ;  /* 0x000000141700720c */ /* 0x080fe20003f86270 */
[----:B------:R-:W-:Y:S01]  /*22e0*/  VIADD R23, R2, 0x40 ;  /* 0x0000004002177836 */ /* 0x000fe20000000000 */
[----:B------:R-:W-:Y:S01]  /*22f0*/  ISETP.GE.AND P0, PT, R22, R20, PT ;  /* 0x000000141600720c */ /* 0x000fe20003f06270 */
[----:B------:R-:W-:Y:S01]  /*2300*/  HMMA.16816.F32.BF16 R32, R16, R26, R112 ;  /* 0x0000001a1020723c */ /* 0x000fe20000041870 */
[----:B------:R-:W-:Y:S01]  /*2310*/  FSEL R95, R39, -INF , !P4 ;  /* 0xff800000275f7808 */ /* 0x000fe20006000000 */
[----:B------:R-:W-:Y:S01]  /*2320*/  VIADD R22, R2, 0x31 ;  /* 0x0000003102167836 */ /* 0x000fe20000000000 */
[----:B------:R-:W-:-:S02]  /*2330*/  FSEL R83, R37, -INF , !P4 ;  /* 0xff80000025537808 */ /* 0x000fc40006000000 */
[----:B------:R-:W-:Y:S01]  /*2340*/  FSEL R185, R63, -INF , !P0 ;  /* 0xff8000003fb97808 */ /* 0x000fe20004000000 */
[-C--:B------:R-:W-:Y:S01]  /*2350*/  HMMA.16816.F32.BF16 R36, R12, R10.reuse, R140 ;  /* 0x0000000a0c24723c */ /* 0x080fe2000004188c */
[----:B------:R-:W-:Y:S02]  /*2360*/  FSEL R146, R61, -INF , !P0 ;  /* 0xff8000003d927808 */ /* 0x000fe40004000000 */
[----:B------:R-:W-:Y:S02]  /*2370*/  FSEL R97, R71, -INF , !P0 ;  /* 0xff80000047617808 */ /* 0x000fe40004000000 */
[----:B------:R-:W-:Y:S01]  /*2380*/  FSEL R88, R69, -INF , !P0 ;  /* 0xff80000045587808 */ /* 0x000fe20004000000 */
[----:B------:R-:W-:Y:S01]  /*2390*/  HMMA.16816.F32.BF16 R24, R16, R10, R124 ;  /* 0x0000000a1018723c */ /* 0x000fe2000004187c */
[-C--:B------:R-:W-:Y:S01]  /*23a0*/  ISETP.GE.AND P0, PT, R3, R20.reuse, PT ;  /* 0x000000140300720c */ /* 0x080fe20003f06270 */
[C---:B------:R-:W-:Y:S01]  /*23b0*/  VIADD R3, R2.reuse, 0x38 ;  /* 0x0000003802037836 */ /* 0x040fe20000000000 */
[----:B------:R-:W-:Y:S01]  /*23c0*/  FSEL R186, R47, -INF , !P4 ;  /* 0xff8000002fba7808 */ /* 0x000fe20006000000 */
[----:B------:R-:W3:Y:S01]  /*23d0*/  LDSM.16.M88.4 R8, [R217+0x1800] ;  /* 0x00180000d908783b */ /* 0x000ee20000000200 */
[----:B------:R-:W-:Y:S01]  /*23e0*/  FSEL R120, R45, -INF , !P4 ;  /* 0xff8000002d787808 */ /* 0x000fe20006000000 */
[----:B-1----:R-:W-:Y:S01]  /*23f0*/  HMMA.16816.F32.BF16 R56, R12, R4, R132 ;  /* 0x000000040c38723c */ /* 0x002fe20000041884 */
[----:B------:R-:W-:Y:S01]  /*2400*/  ISETP.GE.AND P4, PT, R3, R20, PT ;  /* 0x000000140300720c */ /* 0x000fe20003f86270 */
[----:B------:R-:W-:Y:S01]  /*2410*/  VIADD R3, R2, 0x49 ;  /* 0x0000004902037836 */ /* 0x000fe20000000000 */
[----:B------:R-:W-:-:S02]  /*2420*/  FSEL R98, R70, -INF , !P6 ;  /* 0xff80000046627808 */ /* 0x000fc40007000000 */
[----:B------:R-:W-:Y:S02]  /*2430*/  FSEL R187, R62, -INF , !P6 ;  /* 0xff8000003ebb7808 */ /* 0x000fe40007000000 */
[----:B------:R-:W-:Y:S02]  /*2440*/  FSEL R147, R60, -INF , !P6 ;  /* 0xff8000003c937808 */ /* 0x000fe40007000000 */
[----:B------:R-:W-:Y:S01]  /*2450*/  FSEL R93, R68, -INF , !P6 ;  /* 0xff800000445d7808 */ /* 0x000fe20007000000 */
[----:B--2---:R-:W-:Y:S01]  /*2460*/  HMMA.16816.F32.BF16 R60, R12, R28, R152 ;  /* 0x0000001c0c3c723c */ /* 0x004fe20000041898 */
[----:B------:R-:W-:Y:S02]  /*2470*/  FSEL R94, R78, -INF , !P5 ;  /* 0xff8000004e5e7808 */ /* 0x000fe40006800000 */
[----:B------:R-:W-:Y:S02]  /*2480*/  FSEL R197, R74, -INF , !P5 ;  /* 0xff8000004ac57808 */ /* 0x000fe40006800000 */
[----:B------:R-:W-:Y:S01]  /*2490*/  FSEL R111, R72, -INF , !P5 ;  /* 0xff800000486f7808 */ /* 0x000fe20006800000 */
[----:B------:R-:W-:Y:S01]  /*24a0*/  HMMA.16816.F32.BF16 R68, R16, R4, R116 ;  /* 0x000000041044723c */ /* 0x000fe20000041874 */
[----:B------:R-:W-:-:S02]  /*24b0*/  FSEL R82, R76, -INF , !P5 ;  /* 0xff8000004c527808 */ /* 0x000fc40006800000 */
[-C--:B------:R-:W-:Y:S01]  /*24c0*/  ISETP.GE.AND P6, PT, R3, R20.reuse, PT ;  /* 0x000000140300720c */ /* 0x080fe20003fc6270 */
[----:B------:R-:W-:Y:S01]  /*24d0*/  VIADD R3, R2, 0x50 ;  /* 0x0000005002037836 */ /* 0x000fe20000000000 */
[----:B------:R-:W-:Y:S02]  /*24e0*/  ISETP.GE.AND P5, PT, R22, R20, PT ;  /* 0x000000141600720c */ /* 0x000fe40003fa6270 */
[----:B------:R-:W-:Y:S01]  /*24f0*/  FSEL R81, R77, -INF , !P3 ;  /* 0xff8000004d517808 */ /* 0x000fe20005800000 */
[----:B------:R-:W-:Y:S01]  /*2500*/  VIADD R4, R2, 0x58 ;  /* 0x0000005802047836 */ /* 0x000fe20000000000 */
[----:B------:R-:W-:Y:S02]  /*2510*/  FSEL R134, R51, -INF , !P5 ;  /* 0xff80000033867808 */ /* 0x000fe40006800000 */
[----:B------:R-:W-:Y:S02]  /*2520*/  FSEL R102, R49, -INF , !P5 ;  /* 0xff80000031667808 */ /* 0x000fe40006800000 */
[----:B------:R-:W-:-:S02]  /*2530*/  FSEL R87, R55, -INF , !P5 ;  /* 0xff80000037577808 */ /* 0x000fc40006800000 */
[----:B------:R-:W-:Y:S02]  /*2540*/  FSEL R77, R53, -INF , !P5 ;  /* 0xff800000354d7808 */ /* 0x000fe40006800000 */
[----:B------:R-:W-:Y:S01]  /*2550*/  ISETP.GE.AND P5, PT, R3, R20, PT ;  /* 0x000000140300720c */ /* 0x000fe20003fa6270 */
[----:B------:R-:W-:Y:S01]  /*2560*/  VIADD R3, R2, 0x51 ;  /* 0x0000005102037836 */ /* 0x000fe20000000000 */
[----:B------:R-:W-:Y:S02]  /*2570*/  FSEL R127, R38, -INF , !P4 ;  /* 0xff800000267f7808 */ /* 0x000fe40006000000 */
[----:B------:R-:W-:Y:S01]  /*2580*/  FSEL R99, R36, -INF , !P4 ;  /* 0xff80000024637808 */ /* 0x000fe20006000000 */
[----:B---3--:R-:W-:Y:S01]  /*2590*/  HMMA.16816.F32.BF16 R44, R16, R8, R156 ;  /* 0x00000008102c723c */ /* 0x008fe2000004189c */
[----:B------:R-:W-:Y:S02]  /*25a0*/  FSEL R86, R26, -INF , !P4 ;  /* 0xff8000001a567808 */ /* 0x000fe40006000000 */
[----:B------:R-:W-:-:S02]  /*25b0*/  FSEL R76, R24, -INF , !P4 ;  /* 0xff800000184c7808 */ /* 0x000fc40006000000 */
[----:B------:R-:W-:Y:S02]  /*25c0*/  ISETP.GE.AND P4, PT, R3, R20, PT ;  /* 0x000000140300720c */ /* 0x000fe40003f86270 */
[----:B------:R-:W-:Y:S02]  /*25d0*/  FMNMX.FTZ R3, R131, R130, !PT ;  /* 0x0000008283037209 */ /* 0x000fe40007810000 */
[----:B------:R-:W-:Y:S02]  /*25e0*/  FSEL R80, R32, -INF , !P2 ;  /* 0xff80000020507808 */ /* 0x000fe40005000000 */
[----:B------:R-:W-:Y:S02]  /*25f0*/  FMNMX.FTZ R3, R104, R3, !PT ;  /* 0x0000000368037209 */ /* 0x000fe40007810000 */
[----:B------:R-:W-:Y:S02]  /*2600*/  FSEL R132, R75, -INF , !P3 ;  /* 0xff8000004b847808 */ /* 0x000fe40005800000 */
[----:B------:R-:W-:-:S02]  /*2610*/  FMNMX.FTZ R3, R100, R3, !PT ;  /* 0x0000000364037209 */ /* 0x000fc40007810000 */
[----:B------:R-:W-:Y:S02]  /*2620*/  FSEL R110, R73, -INF , !P3 ;  /* 0xff800000496e7808 */ /* 0x000fe40005800000 */
[----:B------:R-:W-:Y:S01]  /*2630*/  FMNMX.FTZ R3, R93, R3, !PT ;  /* 0x000000035d037209 */ /* 0x000fe20007810000 */
[----:B------:R-:W-:Y:S01]  /*2640*/  HMMA.16816.F32.BF16 R72, R16, R28, R136 ;  /* 0x0000001c1048723c */ /* 0x000fe20000041888 */
[----:B------:R-:W-:Y:S02]  /*2650*/  FSEL R92, R79, -INF , !P3 ;  /* 0xff8000004f5c7808 */ /* 0x000fe40005800000 */
[----:B------:R-:W-:Y:S02]  /*2660*/  FMNMX.FTZ R3, R88, R3, !PT ;  /* 0x0000000358037209 */ /* 0x000fe40007810000 */
[----:B------:R-:W-:Y:S01]  /*2670*/  ISETP.GE.AND P3, PT, R21, R20, PT ;  /* 0x000000141500720c */ /* 0x000fe20003f66270 */
[----:B------:R-:W-:Y:S01]  /*2680*/  VIADD R21, R2, 0x59 ;  /* 0x0000005902157836 */ /* 0x000fe20000000000 */
[----:B------:R-:W-:-:S02]  /*2690*/  FMNMX.FTZ R3, R84, R3, !PT ;  /* 0x0000000354037209 */ /* 0x000fc40007810000 */
[----:B------:R-:W-:Y:S02]  /*26a0*/  FSEL R79, R33, -INF , !P1 ;  /* 0xff800000214f7808 */ /* 0x000fe40004800000 */
[----:B------:R-:W-:Y:S02]  /*26b0*/  FMNMX.FTZ R3, R83, R3, !PT ;  /* 0x0000000353037209 */ /* 0x000fe40007810000 */
[----:B------:R-:W-:Y:S02]  /*26c0*/  FSEL R133, R42, -INF , !P2 ;  /* 0xff8000002a857808 */ /* 0x000fe40005000000 */
[----:B------:R-:W-:Y:S02]  /*26d0*/  FMNMX.FTZ R3, R82, R3, !PT ;  /* 0x0000000352037209 */ /* 0x000fe40007810000 */
[----:B------:R-:W-:Y:S02]  /*26e0*/  FSEL R109, R40, -INF , !P2 ;  /* 0xff800000286d7808 */ /* 0x000fe40005000000 */
[----:B------:R-:W-:-:S02]  /*26f0*/  FMNMX.FTZ R3, R81, R3, !PT ;  /* 0x0000000351037209 */ /* 0x000fc40007810000 */
[----:B------:R-:W-:Y:S02]  /*2700*/  FSEL R91, R34, -INF , !P2 ;  /* 0xff800000225b7808 */ /* 0x000fe40005000000 */
[----:B------:R-:W-:Y:S02]  /*2710*/  FMNMX.FTZ R3, R80, R3, !PT ;  /* 0x0000000350037209 */ /* 0x000fe40007810000 */
[----:B------:R-:W-:Y:S02]  /*2720*/  FSEL R125, R43, -INF , !P1 ;  /* 0xff8000002b7d7808 */ /* 0x000fe40004800000 */
[----:B------:R-:W-:Y:S02]  /*2730*/  FSEL R107, R41, -INF , !P1 ;  /* 0xff800000296b7808 */ /* 0x000fe40004800000 */
[----:B------:R-:W-:Y:S01]  /*2740*/  FSEL R89, R35, -INF , !P1 ;  /* 0xff80000023597808 */ /* 0x000fe20004800000 */
[----:B------:R-:W-:Y:S01]  /*2750*/  HMMA.16816.F32.BF16 R40, R12, R6, R160 ;  /* 0x000000060c28723c */ /* 0x000fe200000418a0 */
[----:B------:R-:W-:-:S02]  /*2760*/  FSEL R135, R39, -INF , !P3 ;  /* 0xff80000027877808 */ /* 0x000fc40005800000 */
[----:B------:R-:W-:Y:S02]  /*2770*/  FSEL R103, R37, -INF , !P3 ;  /* 0xff80000025677808 */ /* 0x000fe40005800000 */
[----:B------:R-:W-:Y:S01]  /*2780*/  FSEL R85, R27, -INF , !P3 ;  /* 0xff8000001b557808 */ /* 0x000fe20005800000 */
[----:B------:R-:W-:Y:S01]  /*2790*/  HMMA.16816.F32.BF16 R32, R16, R6, R148 ;  /* 0x000000061020723c */ /* 0x000fe20000041894 */
[----:B------:R-:W-:Y:S02]  /*27a0*/  FSEL R55, R25, -INF , !P3 ;  /* 0xff80000019377808 */ /* 0x000fe40005800000 */
[-C--:B------:R-:W-:Y:S02]  /*27b0*/  ISETP.GE.AND P3, PT, R4, R20.reuse, PT ;  /* 0x000000140400720c */ /* 0x080fe40003f66270 */
[----:B------:R-:W-:Y:S01]  /*27c0*/  FSEL R78, R52, -INF , !P0 ;  /* 0xff800000344e7808 */ /* 0x000fe20004000000 */
[----:B------:R-:W1:Y:S01]  /*27d0*/  LDSM.16.M88.4 R4, [R217+0x1c00] ;  /* 0x001c0000d904783b */ /* 0x000e620000000200 */
[----:B------:R-:W-:Y:S01]  /*27e0*/  FMNMX.FTZ R3, R79, R3, !PT ;  /* 0x000000034f037209 */ /* 0x000fe20007810000 */
[----:B------:R-:W-:Y:S01]  /*27f0*/  HMMA.16816.F32.BF16 R24, R12, R30, R180 ;  /* 0x0000001e0c18723c */ /* 0x000fe200000418b4 */
[----:B------:R-:W-:Y:S01]  /*2800*/  ISETP.GE.AND P2, PT, R23, R20, PT ;  /* 0x000000141700720c */ /* 0x000fe20003f46270 */
[----:B------:R-:W-:-:S04]  /*2810*/  DEPBAR.LE SB0, 0x0 ;  /* 0x000080000000791a */ /* 0x000fc80000000000 */
[----:B------:R-:W-:Y:S01]  /*2820*/  FMNMX.FTZ R3, R78, R3, !PT ;  /* 0x000000034e037209 */ /* 0x000fe20007810000 */
[----:B------:R-:W-:Y:S01]  /*2830*/  HMMA.16816.F32.BF16 R28, R16, R30, R164 ;  /* 0x0000001e101c723c */ /* 0x000fe200000418a4 */
[----:B------:R-:W-:Y:S02]  /*2840*/  FSEL R90, R54, -INF , !P0 ;  /* 0xff800000365a7808 */ /* 0x000fe40004000000 */
[----:B------:R-:W-:Y:S02]  /*2850*/  FMNMX.FTZ R3, R77, R3, !PT ;  /* 0x000000034d037209 */ /* 0x000fe40007810000 */
[----:B------:R-:W-:Y:S01]  /*2860*/  FSEL R54, R68, -INF , !P2 ;  /* 0xff80000044367808 */ /* 0x000fe20005000000 */
[----:B------:R-:W-:Y:S01]  /*2870*/  HMMA.16816.F32.BF16 R36, R12, R8, R168 ;  /* 0x000000080c24723c */ /* 0x000fe200000418a8 */
[----:B------:R-:W-:Y:S02]  /*2880*/  FMNMX.FTZ R3, R76, R3, !PT ;  /* 0x000000034c037209 */ /* 0x000fe40007810000 */
[----:B------:R-:W-:-:S02]  /*2890*/  ISETP.GE.AND P1, PT, R66, R20, PT ;  /* 0x000000144200720c */ /* 0x000fc40003f26270 */
[----:B------:R-:W-:Y:S02]  /*28a0*/  FMNMX.FTZ R3, R55, R3, !PT ;  /* 0x0000000337037209 */ /* 0x000fe40007810000 */
[----:B------:R-:W-:Y:S01]  /*28b0*/  FSEL R141, R50, -INF , !P0 ;  /* 0xff800000328d7808 */ /* 0x000fe20004000000 */
[----:B------:R-:W-:Y:S01]  /*28c0*/  VIADD R8, R2, 0x60 ;  /* 0x0000006002087836 */ /* 0x000fe20000000000 */
[----:B------:R-:W-:Y:S02]  /*28d0*/  FSEL R106, R48, -INF , !P0 ;  /* 0xff800000306a7808 */ /* 0x000fe40004000000 */
[----:B------:R-:W-:Y:S02]  /*28e0*/  FSEL R53, R69, -INF , !P1 ;  /* 0xff80000045357808 */ /* 0x000fe40004800000 */
[----:B------:R-:W-:Y:S02]  /*28f0*/  ISETP.GE.AND P0, PT, R67, R20, PT ;  /* 0x000000144300720c */ /* 0x000fe40003f06270 */
[----:B------:R-:W-:-:S02]  /*2900*/  FMNMX.FTZ R3, R54, R3, !PT ;  /* 0x0000000336037209 */ /* 0x000fc40007810000 */
[----:B------:R-:W-:Y:S02]  /*2910*/  FSEL R52, R32, -INF , !P0 ;  /* 0xff80000020347808 */ /* 0x000fe40004000000 */
[----:B------:R-:W-:Y:S02]  /*2920*/  FMNMX.FTZ R3, R53, R3, !PT ;  /* 0x0000000335037209 */ /* 0x000fe40007810000 */
[----:B------:R-:W-:Y:S02]  /*2930*/  FSEL R140, R42, -INF , !P0 ;  /* 0xff8000002a8c7808 */ /* 0x000fe40004000000 */
[----:B------:R-:W-:Y:S02]  /*2940*/  FSEL R42, R33, -INF , !P6 ;  /* 0xff800000212a7808 */ /* 0x000fe40007000000 */
[----:B------:R-:W-:Y:S01]  /*2950*/  FMNMX.FTZ R3, R52, R3, !PT ;  /* 0x0000000334037209 */ /* 0x000fe20007810000 */
[----:B-1----:R-:W-:Y:S01]  /*2960*/  HMMA.16816.F32.BF16 R48, R16, R4, R172 ;  /* 0x000000041030723c */ /* 0x002fe200000418ac */
[----:B------:R-:W-:-:S02]  /*2970*/  FSEL R143, R58, -INF , !P2 ;  /* 0xff8000003a8f7808 */ /* 0x000fc40005000000 */
[----:B------:R-:W-:Y:S02]  /*2980*/  FSEL R142, R59, -INF , !P1 ;  /* 0xff8000003b8e7808 */ /* 0x000fe40004800000 */
[----:B------:R-:W-:Y:S01]  /*2990*/  FSEL R59, R34, -INF , !P0 ;  /* 0xff800000223b7808 */ /* 0x000fe20004000000 */
[----:B------:R-:W-:Y:S01]  /*29a0*/  HMMA.16816.F32.BF16 R112, R12, R4, R200 ;  /* 0x000000040c70723c */ /* 0x000fe200000418c8 */
[----:B------:R-:W-:Y:S02]  /*29b0*/  FSEL R118, R41, -INF , !P6 ;  /* 0xff80000029767808 */ /* 0x000fe40007000000 */
[----:B------:R-:W-:Y:S02]  /*29c0*/  FSEL R58, R35, -INF , !P6 ;  /* 0xff800000233a7808 */ /* 0x000fe40007000000 */
[----:B------:R-:W-:Y:S01]  /*29d0*/  FSEL R41, R72, -INF , !P5 ;  /* 0xff80000048297808 */ /* 0x000fe20006800000 */
[----:B------:R-:W-:Y:S01]  /*29e0*/  HMMA.16816.F32.BF16 R32, R16, R10, R188 ;  /* 0x0000000a1020723c */ /* 0x000fe200000418bc */
[----:B------:R-:W-:Y:S01]  /*29f0*/  FMNMX.FTZ R3, R42, R3, !PT ;  /* 0x000000032a037209 */ /* 0x000fe20007810000 */
[----:B------:R-:W-:Y:S01]  /*2a00*/  VIADD R4, R2, 0x68 ;  /* 0x0000006802047836 */ /* 0x000fe20000000000 */
[----:B------:R-:W-:-:S02]  /*2a10*/  FSEL R67, R40, -INF , !P0 ;  /* 0xff80000028437808 */ /* 0x000fc40004000000 */
[----:B------:R-:W-:Y:S01]  /*2a20*/  FSEL R40, R73, -INF , !P4 ;  /* 0xff80000049287808 */ /* 0x000fe20006000000 */
[----:B------:R-:W-:Y:S01]  /*2a30*/  HMMA.16816.F32.BF16 R16, R16, R6, R204 ;  /* 0x000000061010723c */ /* 0x000fe200000418cc */
[----:B------:R-:W-:Y:S02]  /*2a40*/  FMNMX.FTZ R3, R41, R3, !PT ;  /* 0x0000000329037209 */ /* 0x000fe40007810000 */
[----:B------:R-:W-:Y:S02]  /*2a50*/  FSEL R70, R70, -INF , !P2 ;  /* 0xff80000046467808 */ /* 0x000fe40005000000 */
[----:B------:R-:W-:Y:S02]  /*2a60*/  FSEL R108, R56, -INF , !P2 ;  /* 0xff800000386c7808 */ /* 0x000fe40005000000 */
[----:B------:R-:W-:Y:S02]  /*2a70*/  FSEL R68, R57, -INF , !P1 ;  /* 0xff80000039447808 */ /* 0x000fe40004800000 */
[----:B------:R-:W-:-:S02]  /*2a80*/  FSEL R66, R71, -INF , !P1 ;  /* 0xff80000047427808 */ /* 0x000fc40004800000 */
[----:B------:R-:W-:Y:S02]  /*2a90*/  FSEL R148, R26, -INF , !P3 ;  /* 0xff8000001a947808 */ /* 0x000fe40005800000 */
[-C--:B------:R-:W-:Y:S02]  /*2aa0*/  ISETP.GE.AND P2, PT, R21, R20.reuse, PT ;  /* 0x000000141500720c */ /* 0x080fe40003f46270 */
[----:B------:R-:W-:Y:S01]  /*2ab0*/  ISETP.GE.AND P1, PT, R8, R20, PT ;  /* 0x000000140800720c */ /* 0x000fe20003f26270 */
[----:B------:R-:W-:Y:S01]  /*2ac0*/  VIADD R8, R2, 0x61 ;  /* 0x0000006102087836 */ /* 0x000fe20000000000 */
[----:B------:R-:W-:Y:S02]  /*2ad0*/  FSEL R26, R28, -INF , !P3 ;  /* 0xff8000001c1a7808 */ /* 0x000fe40005800000 */
[----:B------:R-:W-:Y:S02]  /*2ae0*/  FMNMX.FTZ R3, R40, R3, !PT ;  /* 0x0000000328037209 */ /* 0x000fe40007810000 */
[----:B------:R-:W-:-:S02]  /*2af0*/  FSEL R23, R29, -INF , !P2 ;  /* 0xff8000001d177808 */ /* 0x000fc40005000000 */
[----:B------:R-:W-:Y:S02]  /*2b00*/  FMNMX.FTZ R3, R26, R3, !PT ;  /* 0x000000031a037209 */ /* 0x000fe40007810000 */
[----:B------:R-:W-:Y:S01]  /*2b10*/  ISETP.GE.AND P0, PT, R8, R20, PT ;  /* 0x000000140800720c */ /* 0x000fe20003f06270 */
[----:B------:R-:W-:Y:S01]  /*2b20*/  VIADD R8, R2, 0x70 ;  /* 0x0000007002087836 */ /* 0x000fe20000000000 */
[----:B------:R-:W-:Y:S02]  /*2b30*/  FSEL R122, R24, -INF , !P3 ;  /* 0xff800000187a7808 */ /* 0x000fe40005800000 */
[----:B------:R-:W-:Y:S02]  /*2b40*/  FSEL R24, R44, -INF , !P1 ;  /* 0xff8000002c187808 */ /* 0x000fe40004800000 */
[----:B------:R-:W-:Y:S02]  /*2b50*/  FMNMX.FTZ R3, R23, R3, !PT ;  /* 0x0000000317037209 */ /* 0x000fe40007810000 */
[----:B------:R-:W-:-:S02]  /*2b60*/  FSEL R57, R74, -INF , !P5 ;  /* 0xff8000004a397808 */ /* 0x000fc40006800000 */
[----:B------:R-:W-:Y:S02]  /*2b70*/  FSEL R150, R62, -INF , !P5 ;  /* 0xff8000003e967808 */ /* 0x000fe40006800000 */
[----:B------:R-:W-:Y:S02]  /*2b80*/  FSEL R116, R60, -INF , !P5 ;  /* 0xff8000003c747808 */ /* 0x000fe40006800000 */
[-C--:B------:R-:W-:Y:S01]  /*2b90*/  ISETP.GE.AND P5, PT, R4, R20.reuse, PT ;  /* 0x000000140400720c */ /* 0x080fe20003fa6270 */
[----:B------:R-:W-:Y:S01]  /*2ba0*/  VIADD R4, R2, 0x69 ;  /* 0x0000006902047836 */ /* 0x000fe20000000000 */
[----:B------:R-:W-:Y:S02]  /*2bb0*/  FSEL R136, R43, -INF , !P6 ;  /* 0xff8000002b887808 */ /* 0x000fe40007000000 */
[----:B------:R-:W-:Y:S02]  /*2bc0*/  FSEL R117, R25, -INF , !P2 ;  /* 0xff80000019757808 */ /* 0x000fe40005000000 */
[----:B------:R-:W-:Y:S01]  /*2bd0*/  ISETP.GE.AND P6, PT, R8, R20, PT ;  /* 0x000000140800720c */ /* 0x000fe20003fc6270 */
[----:B------:R-:W-:Y:S01]  /*2be0*/  VIADD R8, R2, 0x71 ;  /* 0x0000007102087836 */ /* 0x000fe20000000000 */
[----:B------:R-:W-:-:S02]  /*2bf0*/  FSEL R22, R45, -INF , !P0 ;  /* 0xff8000002d167808 */ /* 0x000fc40004000000 */
[----:B------:R-:W-:Y:S02]  /*2c00*/  FMNMX.FTZ R3, R24, R3, !PT ;  /* 0x0000000318037209 */ /* 0x000fe40007810000 */
[----:B------:R-:W-:Y:S02]  /*2c10*/  FSEL R126, R27, -INF , !P2 ;  /* 0xff8000001b7e7808 */ /* 0x000fe40005000000 */
[----:B------:R-:W-:Y:S02]  /*2c20*/  FSEL R25, R31, -INF , !P2 ;  /* 0xff8000001f197808 */ /* 0x000fe40005000000 */
[----:B------:R-:W-:Y:S02]  /*2c30*/  ISETP.GE.AND P2, PT, R20, 0x81, PT ;  /* 0x000000811400780c */ /* 0x000fe40003f46270 */
[----:B------:R-:W-:Y:S02]  /*2c40*/  FSEL R149, R63, -INF , !P4 ;  /* 0xff8000003f957808 */ /* 0x000fe40006000000 */
[----:B------:R-:W-:-:S02]  /*2c50*/  FSEL R119, R61, -INF , !P4 ;  /* 0xff8000003d777808 */ /* 0x000fc40006000000 */
[----:B------:R-:W-:Y:S01]  /*2c60*/  FSEL R56, R75, -INF , !P4 ;  /* 0xff8000004b387808 */ /* 0x000fe20006000000 */
[C---:B------:R-:W-:Y:S01]  /*2c70*/  HMMA.16816.F32.BF16 R60, R12.reuse, R10, R208 ;  /* 0x0000000a0c3c723c */ /* 0x040fe200000418d0 */
[----:B------:R-:W-:Y:S02]  /*2c80*/  P2R R21, PR, RZ, 0x40 ;  /* 0x00000040ff157803 */ /* 0x000fe40000000000 */
[----:B------:R-:W-:Y:S01]  /*2c90*/  ISETP.GE.AND P4, PT, R4, R20, PT ;  /* 0x000000140400720c */ /* 0x000fe20003f86270 */
[----:B------:R-:W-:Y:S01]  /*2ca0*/  VIADD R4, R2, 0x78 ;  /* 0x0000007802047836 */ /* 0x000fe20000000000 */
[----:B------:R-:W-:Y:S01]  /*2cb0*/  FMNMX.FTZ R3, R22, R3, !PT ;  /* 0x0000000316037209 */ /* 0x000fe20007810000 */
[----:B------:R-:W-:Y:S01]  /*2cc0*/  HMMA.16816.F32.BF16 R72, R12, R6, R220 ;  /* 0x000000060c48723c */ /* 0x000fe200000418dc */
[----:B------:R-:W-:Y:S01]  /*2cd0*/  FSEL R43, R46, -INF , !P1 ;  /* 0xff8000002e2b7808 */ /* 0x000fe20004800000 */
[----:B------:R-:W-:Y:S01]  /*2ce0*/  VIADD R11, R2, 0x79 ;  /* 0x00000079020b7836 */ /* 0x000fe20000000000 */
[----:B------:R-:W-:-:S02]  /*2cf0*/  FSEL R152, R38, -INF , !P1 ;  /* 0xff80000026987808 */ /* 0x000fc40004800000 */
[----:B------:R-:W-:Y:S02]  /*2d00*/  FSEL R123, R36, -INF , !P1 ;  /* 0xff800000247b7808 */ /* 0x000fe40004800000 */
[----:B------:R-:W-:Y:S02]  /*2d10*/  FSEL R15, R32, -INF , !P5 ;  /* 0xff800000200f7808 */ /* 0x000fe40006800000 */
[----:B------:R-:W-:Y:S02]  /*2d20*/  ISETP.NE.AND P1, PT, R21, RZ, PT ;  /* 0x000000ff1500720c */ /* 0x000fe40003f25270 */
[----:B------:R-:W-:Y:S02]  /*2d30*/  FSEL R14, R33, -INF , !P4 ;  /* 0xff800000210e7808 */ /* 0x000fe40006000000 */
[----:B------:R-:W-:Y:S01]  /*2d40*/  FMNMX.FTZ R3, R15, R3, !PT ;  /* 0x000000030f037209 */ /* 0x000fe20007810000 */
[----:B------:R-:W-:Y:S01]  /*2d50*/  BAR.SYNC.DEFER_BLOCKING 0x0 ;  /* 0x0000000000007b1d */ /* 0x000fe20000010000 */
[----:B------:R-:W-:-:S02]  /*2d60*/  ISETP.GE.AND P6, PT, R8, R20, PT ;  /* 0x000000140800720c */ /* 0x000fc40003fc6270 */
[----:B------:R-:W-:Y:S02]  /*2d70*/  FSEL R13, R48, -INF , !P1 ;  /* 0xff800000300d7808 */ /* 0x000fe40004800000 */
[----:B------:R-:W-:Y:S02]  /*2d80*/  FMNMX.FTZ R2, R14, R3, !PT ;  /* 0x000000030e027209 */ /* 0x000fe40007810000 */
[----:B------:R-:W-:Y:S02]  /*2d90*/  FSEL R30, R30, -INF , !P3 ;  /* 0xff8000001e1e7808 */ /* 0x000fe40005800000 */
[----:B------:R-:W-:Y:S02]  /*2da0*/  ISETP.GE.AND P3, PT, R4, R20, PT ;  /* 0x000000140400720c */ /* 0x000fe40003f66270 */
[----:B------:R-:W-:Y:S02]  /*2db0*/  FSEL R151, R39, -INF , !P0 ;  /* 0xff80000027977808 */ /* 0x000fe40004000000 */
[----:B------:R-:W-:-:S02]  /*2dc0*/  FSEL R124, R37, -INF , !P0 ;  /* 0xff800000257c7808 */ /* 0x000fc40004000000 */
[----:B------:R-:W-:Y:S02]  /*2dd0*/  FSEL R28, R47, -INF , !P0 ;  /* 0xff8000002f1c7808 */ /* 0x000fe40004000000 */
[----:B------:R-:W-:Y:S02]  /*2de0*/  FSEL R12, R49, -INF , !P6 ;  /* 0xff800000310c7808 */ /* 0x000fe40007000000 */
[----:B------:R-:W-:Y:S01]  /*2df0*/  FMNMX.FTZ R10, R13, R2, !PT ;  /* 0x000000020d0a7209 */ /* 0x000fe20007810000 */
[----:B------:R-:W-:Y:S06]  /*2e00*/  @!P2 BRA `(.L_x_5) ;  /* 0x000000000064a947 */ /* 0x000fec0003800000 */
[----:B------:R-:W-:Y:S01]  /*2e10*/  LEA.HI.SX32 R2, R225, 0xfffffffe, 0x19 ;  /* 0xfffffffee1027811 */ /* 0x000fe200078fcaff */
[----:B------:R-:W-:Y:S01]  /*2e20*/  ULDC.64 UR6, c[0x0][0x218] ;  /* 0x0000860000067ab9 */ /* 0x000fe20000000a00 */
[C---:B------:R-:W-:Y:S01]  /*2e30*/  IMAD.SHL.U32 R8, R64.reuse, 0x40, RZ ;  /* 0x0000004040087824 */ /* 0x040fe200078e00ff */
[----:B------:R-:W-:Y:S02]  /*2e40*/  SHF.L.U64.HI R9, R64, 0x6, R65 ;  /* 0x0000000640097819 */ /* 0x000fe40000010241 */
[----:B------:R-:W-:Y:S01]  /*2e50*/  SHF.R.S32.HI R5, RZ, 0x1f, R2 ;  /* 0x0000001fff057819 */ /* 0x000fe20000011402 */
[----:B------:R-:W-:Y:S02]  /*2e60*/  IMAD R4, R196, R2, RZ ;  /* 0x00000002c4047224 */ /* 0x000fe400078e02ff */
[----:B------:R-:W-:-:S04]  /*2e70*/  IMAD.WIDE.U32 R2, R2, R198, R250 ;  /* 0x000000c602027225 */ /* 0x000fc800078e00fa */
[----:B------:R-:W-:Y:S01]  /*2e80*/  IMAD R4, R5, R198, R4 ;  /* 0x000000c605047224 */ /* 0x000fe200078e0204 */
[----:B------:R-:W-:-:S03]  /*2e90*/  LEA R6, P0, R2, UR6, 0x1 ;  /* 0x0000000602067c11 */ /* 0x000fc6000f8008ff */
[----:B------:R-:W-:-:S05]  /*2ea0*/  IMAD.IADD R3, R3, 0x1, R4 ;  /* 0x0000000103037824 */ /* 0x000fca00078e0204 */
[----:B------:R-:W-:Y:S02]  /*2eb0*/  LEA.HI.X R7, R2, UR7, R3, 0x1, P0 ;  /* 0x0000000702077c11 */ /* 0x000fe400080f0c03 */
[----:B------:R-:W-:-:S03]  /*2ec0*/  IADD3 R4, P0, R8, R6, RZ ;  /* 0x0000000608047210 */ /* 0x000fc60007f1e0ff */
[----:B------:R-:W-:Y:S01]  /*2ed0*/  @!PT LDS RZ, [RZ] ;  /* 0x00000000fffff984 */ /* 0x000fe20000000800 */
[----:B------:R-:W-:Y:S01]  /*2ee0*/  @!PT LDS RZ, [RZ] ;  /* 0x00000000fffff984 */ /* 0x000fe20000000800 */
[----:B------:R-:W-:Y:S01]  /*2ef0*/  @!PT LDS RZ, [RZ] ;  /* 0x00000000fffff984 */ /* 0x000fe20000000800 */
[----:B------:R1:W-:Y:S02]  /*2f00*/  LDGSTS.E.BYPASS.LTC128B.128 [R226+0x2000], desc[UR16][R6.64] ;  /* 0x0200000006e27fae */ /* 0x0003e4000b901d50 */
[----:B------:R-:W-:Y:S01]  /*2f10*/  IMAD.X R5, R9, 0x1, R7, P0 ;  /* 0x0000000109057824 */ /* 0x000fe200000e0607 */
[----:B------:R-:W-:-:S04]  /*2f20*/  IADD3 R2, P0, R4, R8, RZ ;  /* 0x0000000804027210 */ /* 0x000fc80007f1e0ff */
[----:B------:R1:W-:Y:S01]  /*2f30*/  LDGSTS.E.BYPASS.LTC128B.128 [R226+0x2800], desc[UR16][R4.64] ;  /* 0x0280000004e27fae */ /* 0x0003e2000b901d50 */
[----:B------:R-:W-:Y:S01]  /*2f40*/  IMAD.X R3, R5, 0x1, R9, P0 ;  /* 0x0000000105037824 */ /* 0x000fe200000e0609 */
[----:B------:R-:W-:-:S04]  /*2f50*/  IADD3 R8, P0, R2, R8, RZ ;  /* 0x0000000802087210 */ /* 0x000fc80007f1e0ff */
[----:B------:R1:W-:Y:S01]  /*2f60*/  LDGSTS.E.BYPASS.LTC128B.128 [R226+0x3000], desc[UR16][R2.64] ;  /* 0x0300000002e27fae */ /* 0x0003e2000b901d50 */
[----:B------:R-:W-:-:S05]  /*2f70*/  IMAD.X R9, R3, 0x1, R9, P0 ;  /* 0x0000000103097824 */ /* 0x000fca00000e0609 */
[----:B------:R1:W-:Y:S04]  /*2f80*/  LDGSTS.E.BYPASS.LTC128B.128 [R226+0x3800], desc[UR16][R8.64] ;  /* 0x0380000008e27fae */ /* 0x0003e8000b901d50 */
[----:B------:R-:W0:Y:S02]  /*2f90*/  LDGDEPBAR ;  /* 0x00000000000079af */ /* 0x000e240000000000 */
.L_x_5:
[----:B------:R-:W-:Y:S01]  /*2fa0*/  ISETP.GE.AND P1, PT, R11, R20, PT ;  /* 0x000000140b00720c */ /* 0x000fe20003f26270 */
[----:B------:R-:W-:Y:S01]  /*2fb0*/  ULDC UR5, c[0x0][0x2ec] ;  /* 0x0000bb0000057ab9 */ /* 0x000fe20000000800 */
[----:B-1----:R-:W-:Y:S01]  /*2fc0*/  FSEL R6, R16, -INF , !P3 ;  /* 0xff80000010067808 */ /* 0x002fe20005800000 */
[----:B------:R-:W1:Y:S01]  /*2fd0*/  S2R R169, SR_TID.X ;  /* 0x0000000000a97919 */ /* 0x000e620000002100 */
[----:B------:R-:W-:Y:S02]  /*2fe0*/  FMNMX.FTZ R2, R12, R10, !PT ;  /* 0x0000000a0c027209 */ /* 0x000fe40007810000 */
[----:B------:R-:W-:Y:S02]  /*2ff0*/  FSEL R5, R17, -INF , !P1 ;  /* 0xff80000011057808 */ /* 0x000fe40004800000 */
[----:B------:R-:W-:Y:S02]  /*3000*/  FMNMX.FTZ R2, R6, R2, !PT ;  /* 0x0000000206027209 */ /* 0x000fe40007810000 */
[----:B------:R-:W-:-:S02]  /*3010*/  FSEL R7, R34, -INF , !P5 ;  /* 0xff80000022077808 */ /* 0x000fc40006800000 */
[----:B------:R-:W-:Y:S02]  /*3020*/  FMNMX.FTZ R2, R5, R2, !PT ;  /* 0x0000000205027209 */ /* 0x000fe40007810000 */
[----:B------:R-:W-:Y:S02]  /*3030*/  P2R R27, PR, RZ, 0x4 ;  /* 0x00000004ff1b7803 */ /* 0x000fe40000000000 */
[----:B------:R-:W-:Y:S01]  /*3040*/  ISETP.NE.AND P2, PT, R21, RZ, PT ;  /* 0x000000ff1500720c */ /* 0x000fe20003f45270 */
[----:B------:R-:W2:Y:S01]  /*3050*/  SHFL.BFLY PT, R3, R2, 0x2, 0x1f ;  /* 0x0c401f0002037f89 */ /* 0x000ea200000e0000 */
[----:B------:R-:W-:Y:S02]  /*3060*/  FSEL R8, R35, -INF , !P4 ;  /* 0xff80000023087808 */ /* 0x000fe40006000000 */
[----:B------:R-:W-:Y:S02]  /*3070*/  FSEL R9, R50, -INF , !P2 ;  /* 0xff80000032097808 */ /* 0x000fe40005000000 */
[----:B------:R-:W-:-:S02]  /*3080*/  FSEL R160, R51, -INF , !P6 ;  /* 0xff80000033a07808 */ /* 0x000fc40007000000 */
[----:B------:R-:W-:Y:S02]  /*3090*/  FSEL R161, R18, -INF , !P3 ;  /* 0xff80000012a17808 */ /* 0x000fe40005800000 */
[----:B------:R-:W-:Y:S02]  /*30a0*/  FSEL R162, R19, -INF , !P1 ;  /* 0xff80000013a27808 */ /* 0x000fe40004800000 */
[----:B------:R-:W-:Y:S02]  /*30b0*/  FSEL R17, R60, -INF , !P5 ;  /* 0xff8000003c117808 */ /* 0x000fe40006800000 */
[----:B------:R-:W-:Y:S02]  /*30c0*/  FSEL R18, R61, -INF , !P4 ;  /* 0xff8000003d127808 */ /* 0x000fe40006000000 */
[----:B------:R-:W-:Y:S02]  /*30d0*/  FSEL R19, R112, -INF , !P2 ;  /* 0xff80000070137808 */ /* 0x000fe40005000000 */
[----:B-1----:R-:W-:-:S04]  /*30e0*/  SHF.R.S32.HI R168, RZ, 0x1f, R169 ;  /* 0x0000001fffa87819 */ /* 0x002fc800000114a9 */
[----:B------:R-:W-:Y:S02]  /*30f0*/  LEA.HI R168, R168, R169, RZ, 0x5 ;  /* 0x000000a9a8a87211 */ /* 0x000fe400078f28ff */
[----:B--2---:R-:W-:-:S05]  /*3100*/  FMNMX.FTZ R2, R2, R3, !PT ;  /* 0x0000000302027209 */ /* 0x004fca0007810000 */
[----:B------:R-:W1:Y:S02]  /*3110*/  SHFL.BFLY PT, R3, R2, 0x1, 0x1f ;  /* 0x0c201f0002037f89 */ /* 0x000e6400000e0000 */
[----:B-1----:R-:W-:Y:S02]  /*3120*/  FMNMX.FTZ R139, R2, R3, !PT ;  /* 0x00000003028b7209 */ /* 0x002fe40007810000 */
[----:B------:R-:W-:Y:S02]  /*3130*/  FMNMX.FTZ R3, R145, R144, !PT ;  /* 0x0000009091037209 */ /* 0x000fe40007810000 */
[C---:B------:R-:W-:Y:S01]  /*3140*/  FSETP.NEU.FTZ.AND P0, PT, R139.reuse, -INF , PT ;  /* 0xff8000008b00780b */ /* 0x040fe20003f1d000 */
[----:B------:R-:W-:Y:S01]  /*3150*/  FMUL.FTZ R2, R139, UR5 ;  /* 0x000000058b027c20 */ /* 0x000fe20008410000 */
[----:B------:R-:W-:-:S04]  /*3160*/  FMNMX.FTZ R3, R105, R3, !PT ;  /* 0x0000000369037209 */ /* 0x000fc80007810000 */
[----:B------:R-:W-:Y:S02]  /*3170*/  FMNMX.FTZ R3, R101, R3, !PT ;  /* 0x0000000365037209 */ /* 0x000fe40007810000 */
[----:B------:R-:W-:Y:S02]  /*3180*/  FSEL R2, R2, RZ, P0 ;  /* 0x000000ff02027208 */ /* 0x000fe40000000000 */
[----:B------:R-:W-:-:S04]  /*3190*/  FMNMX.FTZ R3, R98, R3, !PT ;  /* 0x0000000362037209 */ /* 0x000fc80007810000 */
        /* <DEDUP_REMOVED lines=26> */
[----:B------:R-:W-:-:S05]  /*3340*/  FMNMX.FTZ R3, R162, R3, !PT ;  /* 0x00000003a2037209 */ /* 0x000fca0007810000 */
[----:B------:R-:W1:Y:S02]  /*3350*/  SHFL.BFLY PT, R4, R3, 0x2, 0x1f ;  /* 0x0c401f0003047f89 */ /* 0x000e6400000e0000 */
[----:B-1----:R-:W-:-:S05]  /*3360*/  FMNMX.FTZ R3, R3, R4, !PT ;  /* 0x0000000403037209 */ /* 0x002fca0007810000 */
[----:B------:R-:W1:Y:S02]  /*3370*/  SHFL.BFLY PT, R4, R3, 0x1, 0x1f ;  /* 0x0c201f0003047f89 */ /* 0x000e6400000e0000 */
[----:B-1----:R-:W-:Y:S02]  /*3380*/  FMNMX.FTZ R138, R3, R4, !PT ;  /* 0x00000004038a7209 */ /* 0x002fe40007810000 */
[----:B------:R-:W-:Y:S02]  /*3390*/  FMNMX.FTZ R4, R194, R193, !PT ;  /* 0x000000c1c2047209 */ /* 0x000fe40007810000 */
[C---:B------:R-:W-:Y:S01]  /*33a0*/  FSETP.NEU.FTZ.AND P0, PT, R138.reuse, -INF , PT ;  /* 0xff8000008a00780b */ /* 0x040fe20003f1d000 */
[----:B------:R-:W-:-:S05]  /*33b0*/  FMUL.FTZ R3, R138, UR5 ;  /* 0x000000058a037c20 */ /* 0x000fca0008410000 */
[----:B------:R-:W-:Y:S01]  /*33c0*/  FSEL R16, R3, RZ, P0 ;  /* 0x000000ff03107208 */ /* 0x000fe20000000000 */
[----:B------:R-:W-:-:S04]  /*33d0*/  FFMA.FTZ R3, R131, UR5, -R2 ;  /* 0x0000000583037c23 */ /* 0x000fc80008010802 */
[----:B------:R1:W-:Y:S02]  /*33e0*/  MUFU.EX2 R230, R3 ;  /* 0x0000000300e67308 */ /* 0x0003e40000000800 */
[----:B-1----:R-:W-:-:S06]  /*33f0*/  FFMA.FTZ R3, R130, UR5, -R2 ;  /* 0x0000000582037c23 */ /* 0x002fcc0008010802 */
[----:B------:R1:W-:Y:S02]  /*3400*/  MUFU.EX2 R228, R3 ;  /* 0x0000000300e47308 */ /* 0x0003e40000000800 */
[----:B-1----:R-:W-:-:S06]  /*3410*/  FFMA.FTZ R3, R104, UR5, -R2 ;  /* 0x0000000568037c23 */ /* 0x002fcc0008010802 */
[----:B------:R1:W-:Y:S02]  /*3420*/  MUFU.EX2 R233, R3 ;  /* 0x0000000300e97308 */ /* 0x0003e40000000800 */
[----:B-1----:R-:W-:-:S06]  /*3430*/  FFMA.FTZ R3, R100, UR5, -R2 ;  /* 0x0000000564037c23 */ /* 0x002fcc0008010802 */
[----:B------:R1:W2:Y:S02]  /*3440*/  MUFU.EX2 R234, R3 ;  /* 0x0000000300ea7308 */ /* 0x0002a40000000800 */
[----:B-1----:R-:W-:-:S06]  /*3450*/  FFMA.FTZ R3, R93, UR5, -R2 ;  /* 0x000000055d037c23 */ /* 0x002fcc0008010802 */
[----:B------:R1:W-:Y:S02]  /*3460*/  MUFU.EX2 R235, R3 ;  /* 0x0000000300eb7308 */ /* 0x0003e40000000800 */
[----:B-1----:R-:W-:Y:S01]  /*3470*/  FFMA.FTZ R3, R88, UR5, -R2 ;  /* 0x0000000558037c23 */ /* 0x002fe20008010802 */
[----:B------:R-:W-:-:S05]  /*3480*/  FSEL R88, R75, -INF , !P1 ;  /* 0xff8000004b587808 */ /* 0x000fca0004800000 */
[----:B------:R1:W-:Y:S02]  /*3490*/  MUFU.EX2 R236, R3 ;  /* 0x0000000300ec7308 */ /* 0x0003e40000000800 */
[----:B-1----:R-:W-:Y:S01]  /*34a0*/  FFMA.FTZ R3, R84, UR5, -R2 ;  /* 0x0000000554037c23 */ /* 0x002fe20008010802 */
[----:B------:R-:W-:Y:S02]  /*34b0*/  FSEL R84, R114, -INF , !P2 ;  /* 0xff80000072547808 */ /* 0x000fe40005000000 */
[----:B------:R-:W-:-:S03]  /*34c0*/  ISETP.NE.AND P2, PT, R27, RZ, PT ;  /* 0x000000ff1b00720c */ /* 0x000fc60003f45270 */
[----:B------:R1:W-:Y:S02]  /*34d0*/  MUFU.EX2 R237, R3 ;  /* 0x0000000300ed7308 */ /* 0x0003e40000000800 */
[----:B-1----:R-:W-:-:S06]  /*34e0*/  FFMA.FTZ R3, R83, UR5, -R2 ;  /* 0x0000000553037c23 */ /* 0x002fcc0008010802 */
        /* <DEDUP_REMOVED lines=29> */
[----:B-1----:R-:W-:Y:S01]  /*36c0*/  FFMA.FTZ R3, R26, UR5, -R2 ;  /* 0x000000051a037c23 */ /* 0x002fe20008010802 */
[----:B------:R-:W-:-:S05]  /*36d0*/  FSEL R26, R113, -INF , !P6 ;  /* 0xff800000711a7808 */ /* 0x000fca0007000000 */
        /* <DEDUP_REMOVED lines=10> */
[----:B--2---:R-:W-:-:S05]  /*3780*/  F2FP.BF16.F32.PACK_AB R14, R234, R233 ;  /* 0x000000e9ea0e723e */ /* 0x004fca00000010ff */
[----:B------:R1:W-:Y:S02]  /*3790*/  MUFU.EX2 R29, R3 ;  /* 0x00000003001d7308 */ /* 0x0003e40000000800 */
[----:B-1----:R-:W-:-:S06]  /*37a0*/  FFMA.FTZ R3, R13, UR5, -R2 ;  /* 0x000000050d037c23 */ /* 0x002fcc0008010802 */
[----:B------:R1:W-:Y:S02]  /*37b0*/  MUFU.EX2 R31, R3 ;  /* 0x00000003001f7308 */ /* 0x0003e40000000800 */
[----:B-1----:R-:W-:Y:S01]  /*37c0*/  FFMA.FTZ R3, R12, UR5, -R2 ;  /* 0x000000050c037c23 */ /* 0x002fe20008010802 */
[----:B------:R-:W-:-:S05]  /*37d0*/  F2FP.BF16.F32.PACK_AB R12, R228, R230 ;  /* 0x000000e6e40c723e */ /* 0x000fca00000010ff */
[----:B------:R1:W-:Y:S02]  /*37e0*/  MUFU.EX2 R39, R3 ;  /* 0x0000000300277308 */ /* 0x0003e40000000800 */
[--C-:B-1----:R-:W-:Y:S01]  /*37f0*/  FFMA.FTZ R3, R6, UR5, -R2.reuse ;  /* 0x0000000506037c23 */ /* 0x102fe20008010802 */
[----:B------:R-:W-:-:S05]  /*3800*/  FFMA.FTZ R2, R5, UR5, -R2 ;  /* 0x0000000505027c23 */ /* 0x000fca0008010802 */
[----:B------:R1:W-:Y:S08]  /*3810*/  MUFU.EX2 R93, R3 ;  /* 0x00000003005d7308 */ /* 0x0003f00000000800 */
[----:B------:R2:W-:Y:S01]  /*3820*/  MUFU.EX2 R229, R2 ;  /* 0x0000000200e57308 */ /* 0x0005e20000000800 */
[----:B-1----:R-:W-:-:S07]  /*3830*/  FFMA.FTZ R3, R97, UR5, -R16 ;  /* 0x0000000561037c23 */ /* 0x002fce0008010810 */
[----:B------:R1:W-:Y:S01]  /*3840*/  MUFU.EX2 R207, R3 ;  /* 0x0000000300cf7308 */ /* 0x0003e20000000800 */
[----:B--2---:R-:W-:-:S07]  /*3850*/  FFMA.FTZ R2, R145, UR5, -R16 ;  /* 0x0000000591027c23 */ /* 0x004fce0008010810 */
[----:B------:R2:W-:Y:S01]  /*3860*/  MUFU.EX2 R167, R2 ;  /* 0x0000000200a77308 */ /* 0x0005e20000000800 */
[----:B-1----:R-:W-:-:S07]  /*3870*/  FFMA.FTZ R3, R96, UR5, -R16 ;  /* 0x0000000560037c23 */ /* 0x002fce0008010810 */
[----:B------:R1:W-:Y:S01]  /*3880*/  MUFU.EX2 R206, R3 ;  /* 0x0000000300ce7308 */ /* 0x0003e20000000800 */
[----:B--2---:R-:W-:-:S07]  /*3890*/  FFMA.FTZ R2, R144, UR5, -R16 ;  /* 0x0000000590027c23 */ /* 0x004fce0008010810 */
[----:B------:R2:W3:Y:S01]  /*38a0*/  MUFU.EX2 R165, R2 ;  /* 0x0000000200a57308 */ /* 0x0004e20000000800 */
[----:B-1----:R-:W-:-:S07]  /*38b0*/  FFMA.FTZ R3, R95, UR5, -R16 ;  /* 0x000000055f037c23 */ /* 0x002fce0008010810 */
[----:B------:R1:W-:Y:S01]  /*38c0*/  MUFU.EX2 R209, R3 ;  /* 0x0000000300d17308 */ /* 0x0003e20000000800 */
[----:B--2---:R-:W-:Y:S01]  /*38d0*/  FFMA.FTZ R2, R105, UR5, -R16 ;  /* 0x0000000569027c23 */ /* 0x004fe20008010810 */
[----:B---3--:R-:W-:-:S06]  /*38e0*/  F2FP.BF16.F32.PACK_AB R13, R165, R167 ;  /* 0x000000a7a50d723e */ /* 0x008fcc00000010ff */
        /* <DEDUP_REMOVED lines=12> */
[----:B--2---:R-:W-:-:S04]  /*39b0*/  FMNMX.FTZ R2, R178, R177, !PT ;  /* 0x000000b1b2027209 */ /* 0x004fc80007810000 */
[----:B------:R-:W-:-:S04]  /*39c0*/  FMNMX.FTZ R2, R179, R2, !PT ;  /* 0x00000002b3027209 */ /* 0x000fc80007810000 */
[----:B------:R-:W-:-:S04]  /*39d0*/  FMNMX.FTZ R2, R176, R2, !PT ;  /* 0x00000002b0027209 */ /* 0x000fc80007810000 */
[----:B------:R-:W-:Y:S01]  /*39e0*/  FMNMX.FTZ R2, R147, R2, !PT ;  /* 0x0000000293027209 */ /* 0x000fe20007810000 */
[----:B-1----:R-:W-:Y:S01]  /*39f0*/  FFMA.FTZ R3, R89, UR5, -R16 ;  /* 0x0000000559037c23 */ /* 0x002fe20008010810 */
[----:B------:R-:W-:Y:S02]  /*3a00*/  FSEL R89, R73, -INF , !P1 ;  /* 0xff80000049597808 */ /* 0x000fe40004800000 */
[----:B------:R-:W-:Y:S01]  /*3a10*/  FMNMX.FTZ R2, R146, R2, !PT ;  /* 0x0000000292027209 */ /* 0x000fe20007810000 */
[----:B------:R1:W-:Y:S03]  /*3a20*/  MUFU.EX2 R223, R3 ;  /* 0x0000000300df7308 */ /* 0x0003e60000000800 */
[----:B------:R-:W-:-:S04]  /*3a30*/  FMNMX.FTZ R2, R121, R2, !PT ;  /* 0x0000000279027209 */ /* 0x000fc80007810000 */
[----:B------:R-:W-:-:S04]  /*3a40*/  FMNMX.FTZ R2, R120, R2, !PT ;  /* 0x0000000278027209 */ /* 0x000fc80007810000 */
[----:B------:R-:W-:-:S04]  /*3a50*/  FMNMX.FTZ R2, R111, R2, !PT ;  /* 0x000000026f027209 */ /* 0x000fc80007810000 */
[----:B------:R-:W-:Y:S01]  /*3a60*/  FMNMX.FTZ R2, R110, R2, !PT ;  /* 0x000000026e027209 */ /* 0x000fe20007810000 */
[----:B-1----:R-:W-:-:S03]  /*3a70*/  FFMA.FTZ R3, R90, UR5, -R16 ;  /* 0x000000055a037c23 */ /* 0x002fc60008010810 */
[----:B------:R-:W-:Y:S01]  /*3a80*/  FMNMX.FTZ R2, R109, R2, !PT ;  /* 0x000000026d027209 */ /* 0x000fe20007810000 */
[----:B------:R1:W-:Y:S03]  /*3a90*/  MUFU.EX2 R222, R3 ;  /* 0x0000000300de7308 */ /* 0x0003e60000000800 */
[----:B------:R-:W-:-:S04]  /*3aa0*/  FMNMX.FTZ R2, R107, R2, !PT ;  /* 0x000000026b027209 */ /* 0x000fc80007810000 */
[----:B------:R-:W-:-:S04]  /*3ab0*/  FMNMX.FTZ R2, R106, R2, !PT ;  /* 0x000000026a027209 */ /* 0x000fc80007810000 */
[----:B------:R-:W-:-:S04]  /*3ac0*/  FMNMX.FTZ R2, R102, R2, !PT ;  /* 0x0000000266027209 */ /* 0x000fc80007810000 */
[----:B------:R-:W-:Y:S01]  /*3ad0*/  FMNMX.FTZ R2, R99, R2, !PT ;  /* 0x0000000263027209 */ /* 0x000fe20007810000 */
[----:B-1----:R-:W-:-:S03]  /*3ae0*/  FFMA.FTZ R3, R87, UR5, -R16 ;  /* 0x0000000557037c23 */ /* 0x002fc60008010810 */
[----:B------:R-:W-:Y:S02]  /*3af0*/  FMNMX.FTZ R2, R103, R2, !PT ;  /* 0x0000000267027209 */ /* 0x000fe40007810000 */
[----:B------:R-:W-:Y:S01]  /*3b00*/  FSEL R87, R74, -INF , !P3 ;  /* 0xff8000004a577808 */ /* 0x000fe20005800000 */
[----:B------:R1:W-:Y:S01]  /*3b10*/  MUFU.EX2 R221, R3 ;  /* 0x0000000300dd7308 */ /* 0x0003e20000000800 */
[----:B------:R-:W-:-:S04]  /*3b20*/  FMNMX.FTZ R2, R108, R2, !PT ;  /* 0x000000026c027209 */ /* 0x000fc80007810000 */
[----:B------:R-:W-:-:S04]  /*3b30*/  FMNMX.FTZ R2, R68, R2, !PT ;  /* 0x0000000244027209 */ /* 0x000fc80007810000 */
[----:B------:R-:W-:-:S04]  /*3b40*/  FMNMX.FTZ R2, R67, R2, !PT ;  /* 0x0000000243027209 */ /* 0x000fc80007810000 */
[----:B------:R-:W-:-:S04]  /*3b50*/  FMNMX.FTZ R2, R118, R2, !PT ;  /* 0x0000000276027209 */ /* 0x000fc80007810000 */
[----:B------:R-:W-:Y:S01]  /*3b60*/  FMNMX.FTZ R2, R116, R2, !PT ;  /* 0x0000000274027209 */ /* 0x000fe20007810000 */
[--C-:B-1----:R-:W-:Y:S01]  /*3b70*/  FFMA.FTZ R3, R86, UR5, -R16.reuse ;  /* 0x0000000556037c23 */ /* 0x102fe20008010810 */
[----:B------:R-:W-:Y:S02]  /*3b80*/  FSEL R86, R115, -INF , !P6 ;  /* 0xff80000073567808 */ /* 0x000fe40007000000 */
[----:B------:R-:W-:Y:S01]  /*3b90*/  FMNMX.FTZ R2, R119, R2, !PT ;  /* 0x0000000277027209 */ /* 0x000fe20007810000 */
[----:B------:R1:W-:Y:S03]  /*3ba0*/  MUFU.EX2 R220, R3 ;  /* 0x0000000300dc7308 */ /* 0x0003e60000000800 */
[----:B------:R-:W-:Y:S01]  /*3bb0*/  FMNMX.FTZ R2, R122, R2, !PT ;  /* 0x000000027a027209 */ /* 0x000fe20007810000 */
[----:B-1----:R-:W-:Y:S01]  /*3bc0*/  FFMA.FTZ R3, R85, UR5, -R16 ;  /* 0x0000000555037c23 */ /* 0x002fe20008010810 */
[----:B------:R-:W-:-:S03]  /*3bd0*/  FSEL R85, R72, -INF , !P3 ;  /* 0xff80000048557808 */ /* 0x000fc60005800000 */
[----:B------:R1:W-:Y:S02]  /*3be0*/  MUFU.EX2 R219, R3 ;  /* 0x0000000300db7308 */ /* 0x0003e40000000800 */
[----:B-1----:R-:W-:Y:S02]  /*3bf0*/  FMNMX.FTZ R3, R117, R2, !PT ;  /* 0x0000000275037209 */ /* 0x002fe40007810000 */
[----:B------:R-:W-:Y:S01]  /*3c00*/  FMNMX.FTZ R2, R195, R4, !PT ;  /* 0x00000004c3027209 */ /* 0x000fe20007810000 */
[----:B------:R-:W-:Y:S01]  /*3c10*/  FFMA.FTZ R4, R70, UR5, -R16 ;  /* 0x0000000546047c23 */ /* 0x000fe20008010810 */
[----:B------:R-:W-:Y:S02]  /*3c20*/  FMNMX.FTZ R3, R123, R3, !PT ;  /* 0x000000037b037209 */ /* 0x000fe40007810000 */
[----:B------:R-:W-:Y:S01]  /*3c30*/  FMNMX.FTZ R2, R192, R2, !PT ;  /* 0x00000002c0027209 */ /* 0x000fe20007810000 */
[----:B------:R1:W-:Y:S01]  /*3c40*/  MUFU.EX2 R218, R4 ;  /* 0x0000000400da7308 */ /* 0x0003e20000000800 */
[----:B------:R-:W-:-:S02]  /*3c50*/  FMNMX.FTZ R3, R124, R3, !PT ;  /* 0x000000037c037209 */ /* 0x000fc40007810000 */
[----:B------:R-:W-:Y:S02]  /*3c60*/  FMNMX.FTZ R2, R187, R2, !PT ;  /* 0x00000002bb027209 */ /* 0x000fe40007810000 */
[----:B------:R-:W-:Y:S02]  /*3c70*/  FMNMX.FTZ R3, R17, R3, !PT ;  /* 0x0000000311037209 */ /* 0x000fe40007810000 */
[----:B------:R-:W-:Y:S02]  /*3c80*/  FMNMX.FTZ R2, R185, R2, !PT ;  /* 0x00000002b9027209 */ /* 0x000fe40007810000 */
[----:B------:R-:W-:Y:S02]  /*3c90*/  FMNMX.FTZ R3, R18, R3, !PT ;  /* 0x0000000312037209 */ /* 0x000fe40007810000 */
[----:B------:R-:W-:Y:S02]  /*3ca0*/  FMNMX.FTZ R2, R184, R2, !PT ;  /* 0x00000002b8027209 */ /* 0x000fe40007810000 */
[----:B------:R-:W-:-:S02]  /*3cb0*/  FMNMX.FTZ R3, R19, R3, !PT ;  /* 0x0000000313037209 */ /* 0x000fc40007810000 */
[----:B------:R-:W-:Y:S01]  /*3cc0*/  FMNMX.FTZ R2, R186, R2, !PT ;  /* 0x00000002ba027209 */ /* 0x000fe20007810000 */
[--C-:B-1----:R-:W-:Y:S01]  /*3cd0*/  FFMA.FTZ R4, R66, UR5, -R16.reuse ;  /* 0x0000000542047c23 */ /* 0x102fe20008010810 */
[----:B------:R-:W-:Y:S02]  /*3ce0*/  FMNMX.FTZ R3, R26, R3, !PT ;  /* 0x000000031a037209 */ /* 0x000fe40007810000 */
[----:B------:R-:W-:Y:S01]  /*3cf0*/  FMNMX.FTZ R2, R197, R2, !PT ;  /* 0x00000002c5027209 */ /* 0x000fe20007810000 */
[----:B------:R1:W-:Y:S01]  /*3d00*/  MUFU.EX2 R210, R4 ;  /* 0x0000000400d27308 */ /* 0x0003e20000000800 */
[----:B------:R-:W-:Y:S02]  /*3d10*/  FMNMX.FTZ R3, R85, R3, !PT ;  /* 0x0000000355037209 */ /* 0x000fe40007810000 */
[----:B------:R-:W-:Y:S02]  /*3d20*/  FMNMX.FTZ R2, R132, R2, !PT ;  /* 0x0000000284027209 */ /* 0x000fe40007810000 */
[----:B------:R-:W-:Y:S01]  /*3d30*/  FMNMX.FTZ R137, R89, R3, !PT ;  /* 0x0000000359897209 */ /* 0x000fe20007810000 */
[----:B------:R-:W-:Y:S01]  /*3d40*/  FFMA.FTZ R3, R57, UR5, -R16 ;  /* 0x0000000539037c23 */ /* 0x000fe20008010810 */
[----:B------:R-:W-:-:S03]  /*3d50*/  FMNMX.FTZ R2, R133, R2, !PT ;  /* 0x0000000285027209 */ /* 0x000fc60007810000 */
[----:B------:R2:W-:Y:S01]  /*3d60*/  MUFU.EX2 R204, R3 ;  /* 0x0000000300cc7308 */ /* 0x0005e20000000800 */
[----:B------:R-:W-:-:S04]  /*3d70*/  FMNMX.FTZ R2, R125, R2, !PT ;  /* 0x000000027d027209 */ /* 0x000fc80007810000 */
[----:B------:R-:W-:Y:S01]  /*3d80*/  FMNMX.FTZ R2, R141, R2, !PT ;  /* 0x000000028d027209 */ /* 0x000fe20007810000 */
[----:B-1----:R-:W-:-:S03]  /*3d90*/  FFMA.FTZ R4, R59, UR5, -R16 ;  /* 0x000000053b047c23 */ /* 0x002fc60008010810 */
[----:B------:R-:W-:Y:S01]  /*3da0*/  FMNMX.FTZ R2, R134, R2, !PT ;  /* 0x0000000286027209 */ /* 0x000fe20007810000 */
[----:B------:R1:W-:Y:S03]  /*3db0*/  MUFU.EX2 R208, R4 ;  /* 0x0000000400d07308 */ /* 0x0003e60000000800 */
[----:B------:R-:W-:-:S04]  /*3dc0*/  FMNMX.FTZ R2, R127, R2, !PT ;  /* 0x000000027f027209 */ /* 0x000fc80007810000 */
[----:B------:R-:W-:Y:S01]  /*3dd0*/  FMNMX.FTZ R2, R135, R2, !PT ;  /* 0x0000000287027209 */ /* 0x000fe20007810000 */
[----:B--2---:R-:W-:-:S03]  /*3de0*/  FFMA.FTZ R3, R56, UR5, -R16 ;  /* 0x0000000538037c23 */ /* 0x004fc60008010810 */
[----:B------:R-:W-:Y:S01]  /*3df0*/  FMNMX.FTZ R2, R143, R2, !PT ;  /* 0x000000028f027209 */ /* 0x000fe20007810000 */
[----:B------:R2:W-:Y:S03]  /*3e00*/  MUFU.EX2 R203, R3 ;  /* 0x0000000300cb7308 */ /* 0x0005e60000000800 */
        /* <DEDUP_REMOVED lines=10> */
[----:B-1----:R-:W1:Y:S03]  /*3eb0*/  SHFL.BFLY PT, R4, R137, 0x2, 0x1f ;  /* 0x0c401f0089047f89 */ /* 0x002e6600000e0000 */
[----:B------:R-:W-:-:S04]  /*3ec0*/  FMNMX.FTZ R2, R126, R2, !PT ;  /* 0x000000027e027209 */ /* 0x000fc80007810000 */
[----:B------:R-:W-:-:S04]  /*3ed0*/  FMNMX.FTZ R2, R152, R2, !PT ;  /* 0x0000000298027209 */ /* 0x000fc80007810000 */
[----:B------:R-:W-:Y:S01]  /*3ee0*/  FMNMX.FTZ R2, R151, R2, !PT ;  /* 0x0000000297027209 */ /* 0x000fe20007810000 */
[----:B--2---:R-:W-:Y:S01]  /*3ef0*/  FFMA.FTZ R3, R25, UR5, -R16 ;  /* 0x0000000519037c23 */ /* 0x004fe20008010810 */
[----:B------:R-:W-:-:S03]  /*3f00*/  FSEL R25, R63, -INF , !P4 ;  /* 0xff8000003f197808 */ /* 0x000fc60006000000 */
[----:B------:R2:W-:Y:S01]  /*3f10*/  MUFU.EX2 R201, R3 ;  /* 0x0000000300c97308 */ /* 0x0005e20000000800 */
[----:B-1----:R-:W-:-:S05]  /*3f20*/  FMNMX.FTZ R137, R137, R4, !PT ;  /* 0x0000000489897209 */ /* 0x002fca0007810000 */
[----:B------:R-:W1:Y:S01]  /*3f30*/  SHFL.BFLY PT, R4, R137, 0x1, 0x1f ;  /* 0x0c201f0089047f89 */ /* 0x000e6200000e0000 */
[----:B--2---:R-:W-:-:S04]  /*3f40*/  FFMA.FTZ R3, R43, UR5, -R16 ;  /* 0x000000052b037c23 */ /* 0x004fc80008010810 */
[----:B------:R2:W-:Y:S02]  /*3f50*/  MUFU.EX2 R200, R3 ;  /* 0x0000000300c87308 */ /* 0x0005e40000000800 */
[----:B--2---:R-:W-:Y:S01]  /*3f60*/  FFMA.FTZ R3, R28, UR5, -R16 ;  /* 0x000000051c037c23 */ /* 0x004fe20008010810 */
[----:B-1----:R-:W-:-:S05]  /*3f70*/  FMNMX.FTZ R137, R137, R4, !PT ;  /* 0x0000000489897209 */ /* 0x002fca0007810000 */
[----:B------:R1:W-:Y:S01]  /*3f80*/  MUFU.EX2 R198, R3 ;  /* 0x0000000300c67308 */ /* 0x0003e20000000800 */
[C---:B------:R-:W-:Y:S01]  /*3f90*/  FSETP.NEU.FTZ.AND P0, PT, R137.reuse, -INF , PT ;  /* 0xff8000008900780b */ /* 0x040fe20003f1d000 */
[----:B------:R-:W-:-:S05]  /*3fa0*/  FMUL.FTZ R4, R137, UR5 ;  /* 0x0000000589047c20 */ /* 0x000fca0008410000 */
[----:B------:R-:W-:-:S05]  /*3fb0*/  FSEL R4, R4, RZ, P0 ;  /* 0x000000ff04047208 */ /* 0x000fca0000000000 */
[----:B------:R-:W-:Y:S01]  /*3fc0*/  FFMA.FTZ R5, R120, UR5, -R4 ;  /* 0x0000000578057c23 */ /* 0x000fe20008010804 */
[----:B-1----:R-:W-:Y:S01]  /*3fd0*/  FFMA.FTZ R3, R7, UR5, -R16 ;  /* 0x0000000507037c23 */ /* 0x002fe20008010810 */
[----:B------:R-:W-:-:S03]  /*3fe0*/  FSEL R7, R62, -INF , !P5 ;  /* 0xff8000003e077808 */ /* 0x000fc60006800000 */
[----:B------:R1:W-:Y:S01]  /*3ff0*/  MUFU.EX2 R92, R3 ;  /* 0x00000003005c7308 */ /* 0x0003e20000000800 */
[----:B------:R-:W-:-:S04]  /*4000*/  FMNMX.FTZ R2, R7, R2, !PT ;  /* 0x0000000207027209 */ /* 0x000fc80007810000 */
[----:B------:R-:W-:-:S04]  /*4010*/  FMNMX.FTZ R2, R25, R2, !PT ;  /* 0x0000000219027209 */ /* 0x000fc80007810000 */
[----:B------:R-:W-:-:S04]  /*4020*/  FMNMX.FTZ R2, R84, R2, !PT ;  /* 0x0000000254027209 */ /* 0x000fc80007810000 */
[----:B------:R-:W-:-:S04]  /*4030*/  FMNMX.FTZ R2, R86, R2, !PT ;  /* 0x0000000256027209 */ /* 0x000fc80007810000 */
[----:B------:R-:W-:Y:S01]  /*4040*/  FMNMX.FTZ R2, R87, R2, !PT ;  /* 0x0000000257027209 */ /* 0x000fe20007810000 */
[----:B-1----:R-:W-:-:S03]  /*4050*/  FFMA.FTZ R3, R8, UR5, -R16 ;  /* 0x0000000508037c23 */ /* 0x002fc60008010810 */
[----:B------:R-:W-:Y:S01]  /*4060*/  FMNMX.FTZ R2, R88, R2, !PT ;  /* 0x0000000258027209 */ /* 0x000fe20007810000 */
[----:B------:R1:W-:Y:S04]  /*4070*/  MUFU.EX2 R91, R3 ;  /* 0x00000003005b7308 */ /* 0x0003e80000000800 */
[----:B------:R-:W2:Y:S01]  /*4080*/  SHFL.BFLY PT, R6, R2, 0x2, 0x1f ;  /* 0x0c401f0002067f89 */ /* 0x000ea200000e0000 */
[----:B-1----:R-:W-:-:S04]  /*4090*/  FFMA.FTZ R3, R9, UR5, -R16 ;  /* 0x0000000509037c23 */ /* 0x002fc80008010810 */
[----:B------:R1:W-:Y:S01]  /*40a0*/  MUFU.EX2 R90, R3 ;  /* 0x00000003005a7308 */ /* 0x0003e20000000800 */
[----:B--2---:R-:W-:Y:S01]  /*40b0*/  FMNMX.FTZ R2, R2, R6, !PT ;  /* 0x0000000602027209 */ /* 0x004fe20007810000 */
[----:B-1----:R-:W-:-:S06]  /*40c0*/  FFMA.FTZ R3, R178, UR5, -R4 ;  /* 0x00000005b2037c23 */ /* 0x002fcc0008010804 */
[----:B------:R1:W-:Y:S02]  /*40d0*/  MUFU.EX2 R163, R3 ;  /* 0x0000000300a37308 */ /* 0x0003e40000000800 */
[----:B-1----:R-:W-:-:S06]  /*40e0*/  FFMA.FTZ R3, R177, UR5, -R4 ;  /* 0x00000005b1037c23 */ /* 0x002fcc0008010804 */
[----:B------:R1:W-:Y:S08]  /*40f0*/  MUFU.EX2 R177, R5 ;  /* 0x0000000500b17308 */ /* 0x0003f00000000800 */
[----:B------:R2:W3:Y:S01]  /*4100*/  MUFU.EX2 R144, R3 ;  /* 0x0000000300907308 */ /* 0x0004e20000000800 */
[----:B-1----:R-:W1:Y:S01]  /*4110*/  SHFL.BFLY PT, R5, R2, 0x1, 0x1f ;  /* 0x0c201f0002057f89 */ /* 0x002e6200000e0000 */
[----:B--2---:R-:W-:Y:S01]  /*4120*/  FFMA.FTZ R3, R179, UR5, -R4 ;  /* 0x00000005b3037c23 */ /* 0x004fe20008010804 */
[----:B---3--:R-:W-:-:S05]  /*4130*/  F2FP.BF16.F32.PACK_AB R8, R144, R163 ;  /* 0x000000a39008723e */ /* 0x008fca00000010ff */
[----:B------:R2:W-:Y:S01]  /*4140*/  MUFU.EX2 R145, R3 ;  /* 0x0000000300917308 */ /* 0x0005e20000000800 */
[----:B-1----:R-:W-:Y:S01]  /*4150*/  FMNMX.FTZ R24, R2, R5, !PT ;  /* 0x0000000502187209 */ /* 0x002fe20007810000 */
[--C-:B------:R-:W-:Y:S01]  /*4160*/  FFMA.FTZ R2, R102, UR5, -R4.reuse ;  /* 0x0000000566027c23 */ /* 0x100fe20008010804 */
[----:B------:R-:W-:Y:S02]  /*4170*/  LEA R5, R214, R199, 0x5 ;  /* 0x000000c7d6057211 */ /* 0x000fe400078e28ff */
[----:B------:R-:W-:Y:S01]  /*4180*/  FSETP.NEU.FTZ.AND P0, PT, R24, -INF , PT ;  /* 0xff8000001800780b */ /* 0x000fe20003f1d000 */
[----:B--2---:R-:W-:Y:S02]  /*4190*/  FFMA.FTZ R3, R176, UR5, -R4 ;  /* 0x00000005b0037c23 */ /* 0x004fe40008010804 */
[----:B------:R1:W-:Y:S01]  /*41a0*/  MUFU.EX2 R189, R2 ;  /* 0x0000000200bd7308 */ /* 0x0003e20000000800 */
[----:B------:R-:W-:-:S07]  /*41b0*/  MOV R199, R39 ;  /* 0x0000002700c77202 */ /* 0x000fce0000000f00 */
[----:B------:R2:W3:Y:S01]  /*41c0*/  MUFU.EX2 R164, R3 ;  /* 0x0000000300a47308 */ /* 0x0004e20000000800 */
[----:B-1----:R-:W-:-:S07]  /*41d0*/  FFMA.FTZ R2, R99, UR5, -R4 ;  /* 0x0000000563027c23 */ /* 0x002fce0008010804 */
[----:B------:R1:W-:Y:S01]  /*41e0*/  MUFU.EX2 R188, R2 ;  /* 0x0000000200bc7308 */ /* 0x0003e20000000800 */
[----:B--2---:R-:W-:Y:S01]  /*41f0*/  FFMA.FTZ R3, R147, UR5, -R4 ;  /* 0x0000000593037c23 */ /* 0x004fe20008010804 */
[----:B---3--:R-:W-:-:S06]  /*4200*/  F2FP.BF16.F32.PACK_AB R10, R164, R145 ;  /* 0x00000091a40a723e */ /* 0x008fcc00000010ff */
[----:B------:R2:W-:Y:S01]  /*4210*/  MUFU.EX2 R147, R3 ;  /* 0x0000000300937308 */ /* 0x0005e20000000800 */
[----:B-1----:R-:W-:-:S04]  /*4220*/  IADD3 R2, R213, R5, RZ ;  /* 0x00000005d5027210 */ /* 0x002fc80007ffe0ff */
[----:B------:R-:W-:Y:S02]  /*4230*/  LEA R213, R2, UR4, 0x1 ;  /* 0x0000000402d57c11 */ /* 0x000fe4000f8e08ff */
[----:B------:R-:W-:Y:S01]  /*4240*/  LOP3.LUT R2, R168, 0xffffffe0, RZ, 0xc0, !PT ;  /* 0xffffffe0a8027812 */ /* 0x000fe200078ec0ff */
[--C-:B--2---:R-:W-:Y:S01]  /*4250*/  FFMA.FTZ R3, R146, UR5, -R4.reuse ;  /* 0x0000000592037c23 */ /* 0x104fe20008010804 */
[----:B------:R-:W-:Y:S01]  /*4260*/  LEA R214, R0, R213, 0x1 ;  /* 0x000000d500d67211 */ /* 0x000fe200078e08ff */
[----:B------:R-:W1:Y:S02]  /*4270*/  LDSM.16.MT88.4 R20, [R213+0x4000] ;  /* 0x00400000d514783b */ /* 0x000e640000004200 */
[----:B------:R2:W-:Y:S01]  /*4280*/  MUFU.EX2 R175, R3 ;  /* 0x0000000300af7308 */ /* 0x0005e20000000800 */
[----:B------:R-:W3:Y:S01]  /*4290*/  S2R R146, SR_TID.X ;  /* 0x0000000000927919 */ /* 0x000ee20000002100 */
[----:B--2---:R-:W-:-:S06]  /*42a0*/  FFMA.FTZ R3, R121, UR5, -R4 ;  /* 0x0000000579037c23 */ /* 0x004fcc0008010804 */
[----:B------:R2:W-:Y:S02]  /*42b0*/  MUFU.EX2 R178, R3 ;  /* 0x0000000300b27308 */ /* 0x0005e40000000800 */
[--C-:B--2---:R-:W-:Y:S01]  /*42c0*/  FFMA.FTZ R3, R111, UR5, -R4.reuse ;  /* 0x000000056f037c23 */ /* 0x104fe20008010804 */
[C---:B-1----:R-:W-:Y:S05]  /*42d0*/  HMMA.16816.F32.BF16 R76, R12.reuse, R20, RZ ;  /* 0x000000140c4c723c */ /* 0x042fea00000418ff */
[----:B------:R1:W-:Y:S01]  /*42e0*/  MUFU.EX2 R179, R3 ;  /* 0x0000000300b37308 */ /* 0x0003e20000000800 */
[----:B------:R-:W-:Y:S01]  /*42f0*/  HMMA.16816.F32.BF16 R72, R12, R22, RZ ;  /* 0x000000160c48723c */ /* 0x000fe200000418ff */
        /* <DEDUP_REMOVED lines=8> */
[----:B-1----:R-:W-:-:S05]  /*4380*/  FMUL.FTZ R3, R24, UR5 ;  /* 0x0000000518037c20 */ /* 0x002fca0008410000 */
[----:B------:R-:W-:-:S05]  /*4390*/  FSEL R3, R3, RZ, P0 ;  /* 0x000000ff03037208 */ /* 0x000fca0000000000 */
[--C-:B------:R-:W-:Y:S01]  /*43a0*/  FFMA.FTZ R0, R193, UR5, -R3.reuse ;  /* 0x00000005c1007c23 */ /* 0x100fe20008010803 */
[--C-:B------:R-:W-:Y:S01]  /*43b0*/  FFMA.FTZ R5, R194, UR5, -R3.reuse ;  /* 0x00000005c2057c23 */ /* 0x100fe20008010803 */
[----:B------:R-:W-:Y:S02]  /*43c0*/  MOV R194, R31 ;  /* 0x0000001f00c27202 */ /* 0x000fe40000000f00 */
[----:B------:R1:W-:Y:S01]  /*43d0*/  MUFU.EX2 R109, R0 ;  /* 0x00000000006d7308 */ /* 0x0003e20000000800 */
[----:B------:R-:W-:Y:S02]  /*43e0*/  MOV R193, R29 ;  /* 0x0000001d00c17202 */ /* 0x000fe40000000f00 */
[----:B------:R-:W2:Y:S05]  /*43f0*/  LDSM.16.MT88.4 R28, [R214+0x4000] ;  /* 0x00400000d61c783b */ /* 0x000eaa0000004200 */
[----:B------:R-:W4:Y:S01]  /*4400*/  MUFU.EX2 R110, R5 ;  /* 0x00000005006e7308 */ /* 0x000f220000000800 */
[----:B-1----:R-:W-:Y:S01]  /*4410*/  FFMA.FTZ R0, R195, UR5, -R3 ;  /* 0x00000005c3007c23 */ /* 0x002fe20008010803 */
[----:B------:R-:W-:-:S06]  /*4420*/  MOV R195, R38 ;  /* 0x0000002600c37202 */ /* 0x000fcc0000000f00 */
[----:B------:R1:W-:Y:S01]  /*4430*/  MUFU.EX2 R111, R0 ;  /* 0x00000000006f7308 */ /* 0x0003e20000000800 */
[----:B------:R-:W-:Y:S02]  /*4440*/  F2FP.BF16.F32.PACK_AB R6, R193, R195 ;  /* 0x000000c3c106723e */ /* 0x000fe400000010ff */
[----:B----4-:R-:W-:Y:S02]  /*4450*/  F2FP.BF16.F32.PACK_AB R9, R109, R110 ;  /* 0x0000006e6d09723e */ /* 0x010fe400000010ff */
[----:B------:R-:W-:Y:S01]  /*4460*/  F2FP.BF16.F32.PACK_AB R5, R198, R200 ;  /* 0x000000c8c605723e */ /* 0x000fe200000010ff */
[----:B-1----:R-:W-:Y:S01]  /*4470*/  FFMA.FTZ R0, R192, UR5, -R3 ;  /* 0x00000005c0007c23 */ /* 0x002fe20008010803 */
[----:B------:R-:W-:-:S03]  /*4480*/  MOV R192, R37 ;  /* 0x0000002500c07202 */ /* 0x000fc60000000f00 */
[----:B------:R1:W4:Y:S01]  /*4490*/  MUFU.EX2 R113, R0 ;  /* 0x0000000000717308 */ /* 0x0003220000000800 */
[----:B--2---:R-:W-:Y:S01]  /*44a0*/  HMMA.16816.F32.BF16 R56, R12, R28, RZ ;  /* 0x0000001c0c38723c */ /* 0x004fe200000418ff */
[----:B-1----:R-:W-:Y:S01]  /*44b0*/  FFMA.FTZ R0, R103, UR5, -R4 ;  /* 0x0000000567007c23 */ /* 0x002fe20008010804 */
[----:B----4-:R-:W-:-:S05]  /*44c0*/  F2FP.BF16.F32.PACK_AB R11, R113, R111 ;  /* 0x0000006f710b723e */ /* 0x010fca00000010ff */
[----:B------:R1:W-:Y:S02]  /*44d0*/  MUFU.EX2 R180, R0 ;  /* 0x0000000000b47308 */ /* 0x0003e40000000800 */
[C---:B------:R-:W-:Y:S06]  /*44e0*/  HMMA.16816.F32.BF16 R40, R8.reuse, R20, RZ ;  /* 0x000000140828723c */ /* 0x040fec00000418ff */
[C---:B------:R-:W-:Y:S06]  /*44f0*/  HMMA.16816.F32.BF16 R44, R8.reuse, R28, RZ ;  /* 0x0000001c082c723c */ /* 0x040fec00000418ff */
[C---:B------:R-:W-:Y:S01]  /*4500*/  HMMA.16816.F32.BF16 R48, R8.reuse, R22, RZ ;  /* 0x000000160830723c */ /* 0x040fe200000418ff */
[----:B-1----:R-:W-:Y:S01]  /*4510*/  FFMA.FTZ R0, R187, UR5, -R3 ;  /* 0x00000005bb007c23 */ /* 0x002fe20008010803 */
[----:B------:R-:W-:Y:S01]  /*4520*/  MOV R187, R33 ;  /* 0x0000002100bb7202 */ /* 0x000fe20000000f00 */
[----:B------:R-:W-:Y:S02]  /*4530*/  LDSM.16.MT88.4 R20, [R214+0x4800] ;  /* 0x00480000d614783b */ /* 0x000fe40000004200 */
[----:B------:R1:W-:Y:S01]  /*4540*/  MUFU.EX2 R121, R0 ;  /* 0x0000000000797308 */ /* 0x0003e20000000800 */
[----:B------:R-:W-:Y:S07]  /*4550*/  HMMA.16816.F32.BF16 R52, R8, R30, RZ ;  /* 0x0000001e0834723c */ /* 0x000fee00000418ff */
[----:B------:R-:W-:-:S02]  /*4560*/  F2FP.BF16.F32.PACK_AB R8, R175, R147 ;  /* 0x00000093af08723e */ /* 0x000fc400000010ff */
[----:B------:R-:W-:Y:S01]  /*4570*/  F2FP.BF16.F32.PACK_AB R10, R177, R178 ;  /* 0x000000b2b10a723e */ /* 0x000fe200000010ff */
[--C-:B-1----:R-:W-:Y:S01]  /*4580*/  FFMA.FTZ R0, R185, UR5, -R3.reuse ;  /* 0x00000005b9007c23 */ /* 0x102fe20008010803 */
[----:B------:R-:W-:Y:S02]  /*4590*/  MOV R185, R32 ;  /* 0x0000002000b97202 */ /* 0x000fe40000000f00 */
[----:B------:R-:W-:Y:S01]  /*45a0*/  LDSM.16.MT88.4 R32, [R213+0x4400] ;  /* 0x00440000d520783b */ /* 0x000fe20000004200 */
[----:B------:R1:W2:Y:S02]  /*45b0*/  MUFU.EX2 R130, R0 ;  /* 0x0000000000827308 */ /* 0x0002a40000000800 */
[--C-:B-1----:R-:W-:Y:S01]  /*45c0*/  FFMA.FTZ R0, R184, UR5, -R3.reuse ;  /* 0x00000005b8007c23 */ /* 0x102fe20008010803 */
[----:B------:R-:W-:Y:S02]  /*45d0*/  MOV R184, R36 ;  /* 0x0000002400b87202 */ /* 0x000fe40000000f00 */
[----:B------:R-:W1:Y:S03]  /*45e0*/  LDSM.16.MT88.4 R36, [R214+0x4400] ;  /* 0x00440000d624783b */ /* 0x000e660000004200 */
[----:B------:R4:W-:Y:S01]  /*45f0*/  MUFU.EX2 R131, R0 ;  /* 0x0000000000837308 */ /* 0x0009e20000000800 */
[----:B--2---:R-:W-:Y:S01]  /*4600*/  F2FP.BF16.F32.PACK_AB R9, R130, R121 ;  /* 0x000000798209723e */ /* 0x004fe200000010ff */
[----:B----4-:R-:W-:Y:S01]  /*4610*/  FFMA.FTZ R0, R186, UR5, -R3 ;  /* 0x00000005ba007c23 */ /* 0x010fe20008010803 */
[----:B------:R-:W-:-:S05]  /*4620*/  MOV R186, R64 ;  /* 0x0000004000ba7202 */ /* 0x000fca0000000f00 */
[----:B------:R2:W4:Y:S02]  /*4630*/  MUFU.EX2 R172, R0 ;  /* 0x0000000000ac7308 */ /* 0x0005240000000800 */
[----:B--2---:R-:W-:Y:S01]  /*4640*/  FFMA.FTZ R0, R108, UR5, -R4 ;  /* 0x000000056c007c23 */ /* 0x004fe20008010804 */
[----:B----4-:R-:W-:-:S05]  /*4650*/  F2FP.BF16.F32.PACK_AB R11, R172, R131 ;  /* 0x00000083ac0b723e */ /* 0x010fca00000010ff */
[----:B------:R2:W-:Y:S02]  /*4660*/  MUFU.EX2 R176, R0 ;  /* 0x0000000000b07308 */ /* 0x0005e40000000800 */
[C---:B-1----:R-:W-:Y:S06]  /*4670*/  HMMA.16816.F32.BF16 R60, R8.reuse, R36, R44 ;  /* 0x00000024083c723c */ /* 0x042fec000004182c */
[C---:B------:R-:W-:Y:S06]  /*4680*/  HMMA.16816.F32.BF16 R44, R8.reuse, R34, R48 ;  /* 0x00000022082c723c */ /* 0x040fec0000041830 */
[----:B------:R-:W-:Y:S01]  /*4690*/  HMMA.16816.F32.BF16 R48, R8, R38, R52 ;  /* 0x000000260830723c */ /* 0x000fe20000041834 */
[----:B--2---:R-:W-:-:S04]  /*46a0*/  FFMA.FTZ R0, R68, UR5, -R4 ;  /* 0x0000000544007c23 */ /* 0x004fc80008010804 */
[----:B------:R1:W-:Y:S01]  /*46b0*/  MUFU.EX2 R174, R0 ;  /* 0x0000000000ae7308 */ /* 0x0003e20000000800 */
[----:B------:R-:W-:Y:S01]  /*46c0*/  HMMA.16816.F32.BF16 R68, R12, R30, RZ ;  /* 0x0000001e0c44723c */ /* 0x000fe200000418ff */
[----:B------:R-:W2:Y:S06]  /*46d0*/  LDSM.16.MT88.4 R28, [R213+0x4800] ;  /* 0x00480000d51c783b */ /* 0x000eac0000004200 */
[----:B------:R-:W-:Y:S02]  /*46e0*/  F2FP.BF16.F32.PACK_AB R12, R236, R235 ;  /* 0x000000ebec0c723e */ /* 0x000fe400000010ff */
[----:B------:R-:W-:-:S02]  /*46f0*/  F2FP.BF16.F32.PACK_AB R13, R207, R196 ;  /* 0x000000c4cf0d723e */ /* 0x000fc400000010ff */
[----:B------:R-:W-:Y:S02]  /*4700*/  F2FP.BF16.F32.PACK_AB R14, R238, R237 ;  /* 0x000000edee0e723e */ /* 0x000fe400000010ff */
[----:B------:R-:W-:Y:S01]  /*4710*/  F2FP.BF16.F32.PACK_AB R15, R209, R206 ;  /* 0x000000ced10f723e */ /* 0x000fe200000010ff */
[----:B-1----:R-:W-:Y:S02]  /*4720*/  FFMA.FTZ R0, R67, UR5, -R4 ;  /* 0x0000000543007c23 */ /* 0x002fe40008010804 */
[-C--:B------:R-:W-:Y:S02]  /*4730*/  HMMA.16816.F32.BF16 R64, R8, R32.reuse, R40 ;  /* 0x000000200840723c */ /* 0x080fe40000041828 */
[----:B------:R1:W-:Y:S04]  /*4740*/  MUFU.EX2 R173, R0 ;  /* 0x0000000000ad7308 */ /* 0x0003e80000000800 */
[----:B------:R-:W-:Y:S01]  /*4750*/  HMMA.16816.F32.BF16 R76, R12, R32, R76 ;  /* 0x000000200c4c723c */ /* 0x000fe2000004184c */
[----:B------:R-:W-:-:S02]  /*4760*/  F2FP.BF16.F32.PACK_AB R8, R181, R179 ;  /* 0x000000b3b508723e */ /* 0x000fc400000010ff */
[----:B------:R-:W-:-:S03]  /*4770*/  F2FP.BF16.F32.PACK_AB R10, R183, R182 ;  /* 0x000000b6b70a723e */ /* 0x000fc600000010ff */
[C---:B------:R-:W-:Y:S01]  /*4780*/  HMMA.16816.F32.BF16 R52, R12.reuse, R34, R72 ;  /* 0x000000220c34723c */ /* 0x040fe20000041848 */
[----:B------:R-:W-:Y:S05]  /*4790*/  LDSM.16.MT88.4 R32, [R214+0x4c00] ;  /* 0x004c0000d620783b */ /* 0x000fea0000004200 */
[----:B------:R-:W-:Y:S01]  /*47a0*/  HMMA.16816.F32.BF16 R80, R12, R36, R56 ;  /* 0x000000240c50723c */ /* 0x000fe20000041838 */
[----:B-1----:R-:W-:Y:S01]  /*47b0*/  FFMA.FTZ R0, R197, UR5, -R3 ;  /* 0x00000005c5007c23 */ /* 0x002fe20008010803 */
[----:B------:R-:W-:-:S03]  /*47c0*/  MOV R197, R155 ;  /* 0x0000009b00c57202 */ /* 0x000fc60000000f00 */
[----:B------:R1:W-:Y:S01]  /*47d0*/  MUFU.EX2 R115, R0 ;  /* 0x0000000000737308 */ /* 0x0003e20000000800 */
[----:B------:R-:W-:Y:S01]  /*47e0*/  HMMA.16816.F32.BF16 R40, R12, R38, R68 ;  /* 0x000000260c28723c */ /* 0x000fe20000041844 */
[----:B------:R-:W4:Y:S06]  /*47f0*/  LDSM.16.MT88.4 R36, [R213+0x4c00] ;  /* 0x004c0000d524783b */ /* 0x000f2c0000004200 */
[----:B------:R-:W-:Y:S02]  /*4800*/  F2FP.BF16.F32.PACK_AB R12, R240, R239 ;  /* 0x000000eff00c723e */ /* 0x000fe400000010ff */
[----:B------:R-:W-:-:S02]  /*4810*/  F2FP.BF16.F32.PACK_AB R13, R227, R211 ;  /* 0x000000d3e30d723e */ /* 0x000fc400000010ff */
[----:B------:R-:W-:Y:S02]  /*4820*/  F2FP.BF16.F32.PACK_AB R14, R242, R241 ;  /* 0x000000f1f20e723e */ /* 0x000fe400000010ff */
[----:B------:R-:W-:Y:S01]  /*4830*/  F2FP.BF16.F32.PACK_AB R15, R223, R224 ;  /* 0x000000e0df0f723e */ /* 0x000fe200000010ff */
[----:B-1----:R-:W-:Y:S01]  /*4840*/  FFMA.FTZ R0, R132, UR5, -R3 ;  /* 0x0000000584007c23 */ /* 0x002fe20008010803 */
[----:B------:R-:W-:-:S03]  /*4850*/  MOV R132, R154 ;  /* 0x0000009a00847202 */ /* 0x000fc60000000f00 */
[----:B------:R1:W5:Y:S02]  /*4860*/  MUFU.EX2 R120, R0 ;  /* 0x0000000000787308 */ /* 0x0003640000000800 */
[C---:B--2---:R-:W-:Y:S06]  /*4870*/  HMMA.16816.F32.BF16 R76, R12.reuse, R28, R76 ;  /* 0x0000001c0c4c723c */ /* 0x044fec000004184c */
[C---:B------:R-:W-:Y:S06]  /*4880*/  HMMA.16816.F32.BF16 R68, R12.reuse, R30, R52 ;  /* 0x0000001e0c44723c */ /* 0x040fec0000041834 */
[----:B------:R-:W-:Y:S01]  /*4890*/  HMMA.16816.F32.BF16 R52, R12, R22, R40 ;  /* 0x000000160c34723c */ /* 0x000fe20000041828 */
[----:B-1----:R-:W-:Y:S01]  /*48a0*/  FFMA.FTZ R0, R133, UR5, -R3 ;  /* 0x0000000585007c23 */ /* 0x002fe20008010803 */
[----:B-----5:R-:W-:-:S02]  /*48b0*/  F2FP.BF16.F32.PACK_AB R9, R120, R115 ;  /* 0x000000737809723e */ /* 0x020fc400000010ff */
[----:B------:R-:W-:Y:S01]  /*48c0*/  MOV R133, R153 ;  /* 0x0000009900857202 */ /* 0x000fe20000000f00 */
[----:B------:R1:W-:Y:S02]  /*48d0*/  MUFU.EX2 R108, R0 ;  /* 0x00000000006c7308 */ /* 0x0003e40000000800 */
[----:B-1----:R-:W-:-:S06]  /*48e0*/  FFMA.FTZ R0, R125, UR5, -R3 ;  /* 0x000000057d007c23 */ /* 0x002fcc0008010803 */
[----:B------:R1:W2:Y:S02]  /*48f0*/  MUFU.EX2 R112, R0 ;  /* 0x0000000000707308 */ /* 0x0002a40000000800 */
[----:B-1----:R-:W-:Y:S01]  /*4900*/  FFMA.FTZ R0, R118, UR5, -R4 ;  /* 0x0000000576007c23 */ /* 0x002fe20008010804 */
[----:B--2---:R-:W-:-:S05]  /*4910*/  F2FP.BF16.F32.PACK_AB R11, R112, R108 ;  /* 0x0000006c700b723e */ /* 0x004fca00000010ff */
[----:B------:R1:W-:Y:S02]  /*4920*/  MUFU.EX2 R118, R0 ;  /* 0x0000000000767308 */ /* 0x0003e40000000800 */
[C---:B------:R-:W-:Y:S06]  /*4930*/  HMMA.16816.F32.BF16 R56, R8.reuse, R28, R64 ;  /* 0x0000001c0838723c */ /* 0x040fec0000041840 */
[-C--:B------:R-:W-:Y:S06]  /*4940*/  HMMA.16816.F32.BF16 R72, R8, R20.reuse, R60 ;  /* 0x000000140848723c */ /* 0x080fec000004183c */
[----:B------:R-:W-:Y:S01]  /*4950*/  HMMA.16816.F32.BF16 R64, R12, R20, R80 ;  /* 0x000000140c40723c */ /* 0x000fe20000041850 */
[----:B-1----:R-:W-:-:S04]  /*4960*/  FFMA.FTZ R0, R116, UR5, -R4 ;  /* 0x0000000574007c23 */ /* 0x002fc80008010804 */
[----:B------:R1:W-:Y:S01]  /*4970*/  MUFU.EX2 R116, R0 ;  /* 0x0000000000747308 */ /* 0x0003e20000000800 */
[C---:B------:R-:W-:Y:S01]  /*4980*/  HMMA.16816.F32.BF16 R44, R8.reuse, R30, R44 ;  /* 0x0000001e082c723c */ /* 0x040fe2000004182c */
[----:B------:R-:W-:Y:S01]  /*4990*/  LDSM.16.MT88.4 R28, [R213+0x5000] ;  /* 0x00500000d51c783b */ /* 0x000fe20000004200 */
[----:B------:R-:W-:Y:S02]  /*49a0*/  F2FP.BF16.F32.PACK_AB R12, R244, R243 ;  /* 0x000000f3f40c723e */ /* 0x000fe400000010ff */
[----:B------:R-:W-:Y:S02]  /*49b0*/  F2FP.BF16.F32.PACK_AB R13, R221, R222 ;  /* 0x000000dedd0d723e */ /* 0x000fe400000010ff */
[----:B------:R-:W-:Y:S01]  /*49c0*/  HMMA.16816.F32.BF16 R60, R8, R22, R48 ;  /* 0x00000016083c723c */ /* 0x000fe20000041830 */
[----:B------:R-:W2:Y:S01]  /*49d0*/  LDSM.16.MT88.4 R20, [R214+0x5000] ;  /* 0x00500000d614783b */ /* 0x000ea20000004200 */
[----:B------:R-:W-:Y:S02]  /*49e0*/  F2FP.BF16.F32.PACK_AB R14, R246, R245 ;  /* 0x000000f5f60e723e */ /* 0x000fe400000010ff */
[----:B------:R-:W-:-:S03]  /*49f0*/  F2FP.BF16.F32.PACK_AB R15, R219, R220 ;  /* 0x000000dcdb0f723e */ /* 0x000fc600000010ff */
[----:B------:R-:W-:Y:S02]  /*4a00*/  F2FP.BF16.F32.PACK_AB R8, R189, R190 ;  /* 0x000000bebd08723e */ /* 0x000fe400000010ff */
[----:B------:R-:W-:Y:S01]  /*4a10*/  F2FP.BF16.F32.PACK_AB R10, R180, R188 ;  /* 0x000000bcb40a723e */ /* 0x000fe200000010ff */
[----:B-1----:R-:W-:Y:S01]  /*4a20*/  FFMA.FTZ R0, R119, UR5, -R4 ;  /* 0x0000000577007c23 */ /* 0x002fe20008010804 */
[----:B----4-:R-:W-:Y:S03]  /*4a30*/  HMMA.16816.F32.BF16 R76, R12, R36, R76 ;  /* 0x000000240c4c723c */ /* 0x010fe6000004184c */
[----:B------:R1:W-:Y:S02]  /*4a40*/  MUFU.EX2 R114, R0 ;  /* 0x0000000000727308 */ /* 0x0003e40000000800 */
[----:B-1----:R-:W-:-:S06]  /*4a50*/  FFMA.FTZ R0, R141, UR5, -R3 ;  /* 0x000000058d007c23 */ /* 0x002fcc0008010803 */
[----:B------:R1:W-:Y:S02]  /*4a60*/  MUFU.EX2 R106, R0 ;  /* 0x00000000006a7308 */ /* 0x0003e40000000800 */
[----:B-1----:R-:W-:-:S06]  /*4a70*/  FFMA.FTZ R0, R134, UR5, -R3 ;  /* 0x0000000586007c23 */ /* 0x002fcc0008010803 */
[----:B------:R1:W4:Y:S02]  /*4a80*/  MUFU.EX2 R104, R0 ;  /* 0x0000000000687308 */ /* 0x0003240000000800 */
[----:B-1----:R-:W-:Y:S01]  /*4a90*/  FFMA.FTZ R0, R127, UR5, -R3 ;  /* 0x000000057f007c23 */ /* 0x002fe20008010803 */
[----:B----4-:R-:W-:-:S05]  /*4aa0*/  F2FP.BF16.F32.PACK_AB R9, R104, R106 ;  /* 0x0000006a6809723e */ /* 0x010fca00000010ff */
[----:B------:R1:W-:Y:S02]  /*4ab0*/  MUFU.EX2 R101, R0 ;  /* 0x0000000000657308 */ /* 0x0003e40000000800 */
[----:B-1----:R-:W-:-:S06]  /*4ac0*/  FFMA.FTZ R0, R135, UR5, -R3 ;  /* 0x0000000587007c23 */ /* 0x002fcc0008010803 */
[----:B------:R1:W4:Y:S02]  /*4ad0*/  MUFU.EX2 R102, R0 ;  /* 0x0000000000667308 */ /* 0x0003240000000800 */
[----:B-1----:R-:W-:Y:S01]  /*4ae0*/  FFMA.FTZ R0, R122, UR5, -R4 ;  /* 0x000000057a007c23 */ /* 0x002fe20008010804 */
[----:B----4-:R-:W-:-:S05]  /*4af0*/  F2FP.BF16.F32.PACK_AB R11, R102, R101 ;  /* 0x00000065660b723e */ /* 0x010fca00000010ff */
[----:B------:R1:W-:Y:S02]  /*4b00*/  MUFU.EX2 R107, R0 ;  /* 0x00000000006b7308 */ /* 0x0003e40000000800 */
[C---:B------:R-:W-:Y:S06]  /*4b10*/  HMMA.16816.F32.BF16 R48, R8.reuse, R36, R56 ;  /* 0x000000240830723c */ /* 0x040fec0000041838 */
[----:B------:R-:W-:Y:S06]  /*4b20*/  HMMA.16816.F32.BF16 R40, R8, R32, R72 ;  /* 0x000000200828723c */ /* 0x000fec0000041848 */
[----:B------:R-:W-:Y:S01]  /*4b30*/  HMMA.16816.F32.BF16 R72, R12, R38, R68 ;  /* 0x000000260c48723c */ /* 0x000fe20000041844 */
[----:B-1----:R-:W-:-:S04]  /*4b40*/  FFMA.FTZ R0, R117, UR5, -R4 ;  /* 0x0000000575007c23 */ /* 0x002fc80008010804 */
[----:B------:R1:W-:Y:S01]  /*4b50*/  MUFU.EX2 R105, R0 ;  /* 0x0000000000697308 */ /* 0x0003e20000000800 */
[----:B------:R-:W-:Y:S06]  /*4b60*/  HMMA.16816.F32.BF16 R68, R12, R32, R64 ;  /* 0x000000200c44723c */ /* 0x000fec0000041840 */
[C---:B------:R-:W-:Y:S01]  /*4b70*/  HMMA.16816.F32.BF16 R44, R8.reuse, R38, R44 ;  /* 0x00000026082c723c */ /* 0x040fe2000004182c */
[----:B------:R-:W4:Y:S05]  /*4b80*/  LDSM.16.MT88.4 R36, [R213+0x5400] ;  /* 0x00540000d524783b */ /* 0x000f2a0000004200 */
[----:B------:R-:W-:Y:S01]  /*4b90*/  HMMA.16816.F32.BF16 R56, R8, R34, R60 ;  /* 0x000000220838723c */ /* 0x000fe2000004183c */
[----:B-1----:R-:W-:-:S05]  /*4ba0*/  FFMA.FTZ R0, R123, UR5, -R4 ;  /* 0x000000057b007c23 */ /* 0x002fca0008010804 */
[----:B------:R-:W-:Y:S01]  /*4bb0*/  HMMA.16816.F32.BF16 R64, R12, R34, R52 ;  /* 0x000000220c40723c */ /* 0x000fe20000041834 */
[----:B------:R-:W1:Y:S01]  /*4bc0*/  LDSM.16.MT88.4 R32, [R214+0x5400] ;  /* 0x00540000d620783b */ /* 0x000e620000004200 */
[----:B------:R5:W-:Y:S01]  /*4bd0*/  MUFU.EX2 R103, R0 ;  /* 0x0000000000677308 */ /* 0x000be20000000800 */
[----:B------:R-:W-:Y:S02]  /*4be0*/  F2FP.BF16.F32.PACK_AB R8, R174, R176 ;  /* 0x000000b0ae08723e */ /* 0x000fe400000010ff */
[----:B------:R-:W-:Y:S02]  /*4bf0*/  F2FP.BF16.F32.PACK_AB R10, R118, R173 ;  /* 0x000000ad760a723e */ /* 0x000fe400000010ff */
[----:B------:R-:W-:Y:S02]  /*4c00*/  F2FP.BF16.F32.PACK_AB R12, R248, R247 ;  /* 0x000000f7f80c723e */ /* 0x000fe400000010ff */
[----:B------:R-:W-:Y:S02]  /*4c10*/  F2FP.BF16.F32.PACK_AB R13, R210, R218 ;  /* 0x000000dad20d723e */ /* 0x000fe400000010ff */
[----:B------:R-:W-:-:S02]  /*4c20*/  F2FP.BF16.F32.PACK_AB R14, R132, R133 ;  /* 0x00000085840e723e */ /* 0x000fc400000010ff */
[----:B------:R-:W-:Y:S01]  /*4c30*/  F2FP.BF16.F32.PACK_AB R15, R205, R208 ;  /* 0x000000d0cd0f723e */ /* 0x000fe200000010ff */
[----:B-----5:R-:W-:-:S06]  /*4c40*/  FFMA.FTZ R0, R143, UR5, -R3 ;  /* 0x000000058f007c23 */ /* 0x020fcc0008010803 */
[C---:B--2---:R-:W-:Y:S01]  /*4c50*/  HMMA.16816.F32.BF16 R52, R12.reuse, R20, R68 ;  /* 0x000000140c34723c */ /* 0x044fe20000041844 */
[----:B------:R2:W-:Y:S05]  /*4c60*/  MUFU.EX2 R99, R0 ;  /* 0x0000000000637308 */ /* 0x0005ea0000000800 */
[----:B------:R-:W-:Y:S01]  /*4c70*/  HMMA.16816.F32.BF16 R72, R12, R30, R72 ;  /* 0x0000001e0c48723c */ /* 0x000fe20000041848 */
[----:B--2---:R-:W-:-:S04]  /*4c80*/  FFMA.FTZ R0, R142, UR5, -R3 ;  /* 0x000000058e007c23 */ /* 0x004fc80008010803 */
[----:B------:R2:W5:Y:S02]  /*4c90*/  MUFU.EX2 R98, R0 ;  /* 0x0000000000627308 */ /* 0x0005640000000800 */
[----:B--2---:R-:W-:Y:S01]  /*4ca0*/  FFMA.FTZ R0, R140, UR5, -R3 ;  /* 0x000000058c007c23 */ /* 0x004fe20008010803 */
[----:B-----5:R-:W-:-:S05]  /*4cb0*/  F2FP.BF16.F32.PACK_AB R9, R98, R99 ;  /* 0x000000636209723e */ /* 0x020fca00000010ff */
[----:B------:R2:W-:Y:S02]  /*4cc0*/  MUFU.EX2 R96, R0 ;  /* 0x0000000000607308 */ /* 0x0005e40000000800 */
[----:B--2---:R-:W-:-:S06]  /*4cd0*/  FFMA.FTZ R0, R136, UR5, -R3 ;  /* 0x0000000588007c23 */ /* 0x004fcc0008010803 */
[----:B------:R2:W5:Y:S02]  /*4ce0*/  MUFU.EX2 R97, R0 ;  /* 0x0000000000617308 */ /* 0x0005640000000800 */
[----:B--2---:R-:W-:Y:S01]  /*4cf0*/  FFMA.FTZ R0, R124, UR5, -R4 ;  /* 0x000000057c007c23 */ /* 0x004fe20008010804 */
[----:B-----5:R-:W-:-:S05]  /*4d00*/  F2FP.BF16.F32.PACK_AB R11, R97, R96 ;  /* 0x00000060610b723e */ /* 0x020fca00000010ff */
[----:B------:R2:W5:Y:S02]  /*4d10*/  MUFU.EX2 R100, R0 ;  /* 0x0000000000647308 */ /* 0x0005640000000800 */
[-C--:B------:R-:W-:Y:S06]  /*4d20*/  HMMA.16816.F32.BF16 R140, R8, R28.reuse, R48 ;  /* 0x0000001c088c723c */ /* 0x080fec0000041830 */
[----:B------:R-:W-:Y:S06]  /*4d30*/  HMMA.16816.F32.BF16 R48, R12, R28, R76 ;  /* 0x0000001c0c30723c */ /* 0x000fec000004184c */
[C---:B------:R-:W-:Y:S01]  /*4d40*/  HMMA.16816.F32.BF16 R60, R8.reuse, R30, R44 ;  /* 0x0000001e083c723c */ /* 0x040fe2000004182c */
[--C-:B--2---:R-:W-:Y:S01]  /*4d50*/  FFMA.FTZ R0, R17, UR5, -R4.reuse ;  /* 0x0000000511007c23 */ /* 0x104fe20008010804 */
[----:B------:R-:W2:Y:S03]  /*4d60*/  LDSM.16.MT88.4 R28, [R213+0x5800] ;  /* 0x00580000d51c783b */ /* 0x000ea60000004200 */
[----:B------:R3:W-:Y:S01]  /*4d70*/  MUFU.EX2 R81, R0 ;  /* 0x0000000000517308 */ /* 0x0007e20000000800 */
[C---:B------:R-:W-:Y:S06]  /*4d80*/  HMMA.16816.F32.BF16 R40, R8.reuse, R20, R40 ;  /* 0x000000140828723c */ /* 0x040fec0000041828 */
[-C--:B------:R-:W-:Y:S06]  /*4d90*/  HMMA.16816.F32.BF16 R44, R8, R22.reuse, R56 ;  /* 0x00000016082c723c */ /* 0x080fec0000041838 */
[----:B------:R-:W-:Y:S01]  /*4da0*/  HMMA.16816.F32.BF16 R56, R12, R22, R64 ;  /* 0x000000160c38723c */ /* 0x000fe20000041840 */
[----:B------:R-:W-:Y:S01]  /*4db0*/  F2FP.BF16.F32.PACK_AB R8, R114, R116 ;  /* 0x000000747208723e */ /* 0x000fe200000010ff */
[----:B------:R-:W2:Y:S01]  /*4dc0*/  LDSM.16.MT88.4 R20, [R214+0x5800] ;  /* 0x00580000d614783b */ /* 0x000ea20000004200 */
[----:B------:R-:W-:Y:S01]  /*4dd0*/  F2FP.BF16.F32.PACK_AB R10, R105, R107 ;  /* 0x0000006b690a723e */ /* 0x000fe200000010ff */
[----:B---3--:R-:W-:-:S03]  /*4de0*/  FFMA.FTZ R0, R18, UR5, -R4 ;  /* 0x0000000512007c23 */ /* 0x008fc60008010804 */
[----:B-----5:R-:W-:Y:S01]  /*4df0*/  F2FP.BF16.F32.PACK_AB R12, R100, R103 ;  /* 0x00000067640c723e */ /* 0x020fe200000010ff */
[----:B------:R3:W5:Y:S02]  /*4e00*/  MUFU.EX2 R80, R0 ;  /* 0x0000000000507308 */ /* 0x0007640000000800 */
[----:B---3--:R-:W-:Y:S01]  /*4e10*/  FFMA.FTZ R0, R150, UR5, -R3 ;  /* 0x0000000596007c23 */ /* 0x008fe20008010803 */
[----:B-----5:R-:W-:-:S05]  /*4e20*/  F2FP.BF16.F32.PACK_AB R14, R80, R81 ;  /* 0x00000051500e723e */ /* 0x020fca00000010ff */
[----:B------:R3:W-:Y:S02]  /*4e30*/  MUFU.EX2 R95, R0 ;  /* 0x00000000005f7308 */ /* 0x0007e40000000800 */
[----:B---3--:R-:W-:-:S06]  /*4e40*/  FFMA.FTZ R0, R149, UR5, -R3 ;  /* 0x0000000595007c23 */ /* 0x008fcc0008010803 */
        /* <DEDUP_REMOVED lines=9> */
[C---:B----4-:R-:W-:Y:S06]  /*4ee0*/  HMMA.16816.F32.BF16 R140, R8.reuse, R36, R140 ;  /* 0x00000024088c723c */ /* 0x050fec000004188c */
[C---:B------:R-:W-:Y:S06]  /*4ef0*/  HMMA.16816.F32.BF16 R60, R8.reuse, R38, R60 ;  /* 0x00000026083c723c */ /* 0x040fec000004183c */
[----:B-1----:R-:W-:Y:S01]  /*4f00*/  HMMA.16816.F32.BF16 R156, R8, R32, R40 ;  /* 0x00000020089c723c */ /* 0x002fe20000041828 */
[----:B---3--:R-:W-:-:S04]  /*4f10*/  FFMA.FTZ R0, R26, UR5, -R4 ;  /* 0x000000051a007c23 */ /* 0x008fc80008010804 */
[----:B------:R1:W3:Y:S01]  /*4f20*/  MUFU.EX2 R68, R0 ;  /* 0x0000000000447308 */ /* 0x0002e20000000800 */
[----:B------:R-:W-:Y:S07]  /*4f30*/  HMMA.16816.F32.BF16 R44, R8, R34, R44 ;  /* 0x00000022082c723c */ /* 0x000fee000004182c */
[----:B------:R-:W-:Y:S02]  /*4f40*/  F2FP.BF16.F32.PACK_AB R8, R186, R197 ;  /* 0x000000c5ba08723e */ /* 0x000fe400000010ff */
[----:B------:R-:W-:-:S02]  /*4f50*/  F2FP.BF16.F32.PACK_AB R9, R203, R204 ;  /* 0x000000cccb09723e */ /* 0x000fc400000010ff */
[----:B------:R-:W-:Y:S02]  /*4f60*/  F2FP.BF16.F32.PACK_AB R10, R185, R184 ;  /* 0x000000b8b90a723e */ /* 0x000fe400000010ff */
[----:B------:R-:W-:Y:S01]  /*4f70*/  F2FP.BF16.F32.PACK_AB R11, R201, R202 ;  /* 0x000000cac90b723e */ /* 0x000fe200000010ff */
[----:B-1----:R-:W-:Y:S01]  /*4f80*/  FFMA.FTZ R0, R85, UR5, -R4 ;  /* 0x0000000555007c23 */ /* 0x002fe20008010804 */
[----:B---3--:R-:W-:-:S03]  /*4f90*/  F2FP.BF16.F32.PACK_AB R168, R68, R76 ;  /* 0x0000004c44a8723e */ /* 0x008fc600000010ff */
[----:B------:R1:W-:Y:S02]  /*4fa0*/  MUFU.EX2 R64, R0 ;  /* 0x0000000000407308 */ /* 0x0003e40000000800 */
[C---:B------:R-:W-:Y:S06]  /*4fb0*/  HMMA.16816.F32.BF16 R48, R8.reuse, R36, R48 ;  /* 0x000000240830723c */ /* 0x040fec0000041830 */
[C---:B------:R-:W-:Y:S06]  /*4fc0*/  HMMA.16816.F32.BF16 R40, R8.reuse, R38, R72 ;  /* 0x000000260828723c */ /* 0x040fec0000041848 */
[----:B------:R-:W-:Y:S01]  /*4fd0*/  HMMA.16816.F32.BF16 R36, R8, R32, R52 ;  /* 0x000000200824723c */ /* 0x000fe20000041834 */
[----:B-1----:R-:W-:-:S05]  /*4fe0*/  FFMA.FTZ R0, R152, UR5, -R3 ;  /* 0x0000000598007c23 */ /* 0x002fca0008010803 */
[----:B------:R-:W-:Y:S01]  /*4ff0*/  HMMA.16816.F32.BF16 R8, R8, R34, R56 ;  /* 0x000000220808723c */ /* 0x000fe20000041838 */
[----:B------:R-:W-:Y:S01]  /*5000*/  LDSM.16.MT88.4 R32, [R214+0x5c00] ;  /* 0x005c0000d620783b */ /* 0x000fe20000004200 */
[----:B------:R1:W-:Y:S02]  /*5010*/  MUFU.EX2 R66, R0 ;  /* 0x0000000000427308 */ /* 0x0003e40000000800 */
[--C-:B-1----:R-:W-:Y:S02]  /*5020*/  FFMA.FTZ R0, R151, UR5, -R3.reuse ;  /* 0x0000000597007c23 */ /* 0x102fe40008010803 */
[----:B------:R-:W1:Y:S04]  /*5030*/  LDSM.16.MT88.4 R148, [R213+0x5c00] ;  /* 0x005c0000d594783b */ /* 0x000e680000004200 */
[----:B------:R3:W4:Y:S02]  /*5040*/  MUFU.EX2 R65, R0 ;  /* 0x0000000000417308 */ /* 0x0007240000000800 */
[----:B---3--:R-:W-:Y:S01]  /*5050*/  FFMA.FTZ R0, R7, UR5, -R3 ;  /* 0x0000000507007c23 */ /* 0x008fe20008010803 */
[----:B------:R-:W-:-:S02]  /*5060*/  F2FP.BF16.F32.PACK_AB R7, R91, R92 ;  /* 0x0000005c5b07723e */ /* 0x000fc400000010ff */
[----:B----4-:R-:W-:-:S03]  /*5070*/  F2FP.BF16.F32.PACK_AB R13, R65, R66 ;  /* 0x00000042410d723e */ /* 0x010fc600000010ff */
[----:B------:R3:W-:Y:S02]  /*5080*/  MUFU.EX2 R26, R0 ;  /* 0x00000000001a7308 */ /* 0x0007e40000000800 */
[----:B---3--:R-:W-:-:S06]  /*5090*/  FFMA.FTZ R0, R25, UR5, -R3 ;  /* 0x0000000519007c23 */ /* 0x008fcc0008010803 */
[----:B------:R3:W4:Y:S02]  /*50a0*/  MUFU.EX2 R27, R0 ;  /* 0x00000000001b7308 */ /* 0x0007240000000800 */
[----:B---3--:R-:W-:Y:S01]  /*50b0*/  FFMA.FTZ R0, R89, UR5, -R4 ;  /* 0x0000000559007c23 */ /* 0x008fe20008010804 */
[----:B------:R-:W-:Y:S02]  /*50c0*/  F2FP.BF16.F32.PACK_AB R4, R192, R187 ;  /* 0x000000bbc004723e */ /* 0x000fe400000010ff */
[----:B----4-:R-:W-:-:S03]  /*50d0*/  F2FP.BF16.F32.PACK_AB R15, R27, R26 ;  /* 0x0000001a1b0f723e */ /* 0x010fc600000010ff */
[----:B------:R3:W4:Y:S02]  /*50e0*/  MUFU.EX2 R231, R0 ;  /* 0x0000000000e77308 */ /* 0x0007240000000800 */
[C---:B--2---:R-:W-:Y:S06]  /*50f0*/  HMMA.16816.F32.BF16 R48, R4.reuse, R28, R48 ;  /* 0x0000001c0430723c */ /* 0x044fec0000041830 */
[C---:B------:R-:W-:Y:S06]  /*5100*/  HMMA.16816.F32.BF16 R40, R4.reuse, R30, R40 ;  /* 0x0000001e0428723c */ /* 0x040fec0000041828 */
[----:B------:R-:W-:Y:S01]  /*5110*/  HMMA.16816.F32.BF16 R36, R4, R20, R36 ;  /* 0x000000140424723c */ /* 0x000fe20000041824 */
[----:B---3--:R-:W-:Y:S01]  /*5120*/  FFMA.FTZ R0, R84, UR5, -R3 ;  /* 0x0000000554007c23 */ /* 0x008fe20008010803 */
[----:B----4-:R-:W-:-:S03]  /*5130*/  F2FP.BF16.F32.PACK_AB R170, R231, R64 ;  /* 0x00000040e7aa723e */ /* 0x010fc600000010ff */
[----:B------:R2:W-:Y:S01]  /*5140*/  MUFU.EX2 R52, R0 ;  /* 0x0000000000347308 */ /* 0x0005e20000000800 */
[----:B------:R-:W-:Y:S06]  /*5150*/  HMMA.16816.F32.BF16 R8, R4, R22, R8 ;  /* 0x000000160408723c */ /* 0x000fec0000041808 */
[----:B------:R-:W-:Y:S01]  /*5160*/  HMMA.16816.F32.BF16 R140, R12, R28, R140 ;  /* 0x0000001c0c8c723c */ /* 0x000fe2000004188c */
[----:B------:R-:W-:Y:S01]  /*5170*/  FADD.FTZ R4, R163, R144 ;  /* 0x00000090a3047221 */ /* 0x000fe20000010000 */
[----:B------:R-:W-:-:S04]  /*5180*/  FADD.FTZ R5, R110, R109 ;  /* 0x0000006d6e057221 */ /* 0x000fc80000010000 */
[----:B------:R-:W-:Y:S01]  /*5190*/  HMMA.16816.F32.BF16 R152, R12, R30, R60 ;  /* 0x0000001e0c98723c */ /* 0x000fe2000004183c */
[----:B--2---:R-:W-:-:S05]  /*51a0*/  FFMA.FTZ R0, R86, UR5, -R3 ;  /* 0x0000000556007c23 */ /* 0x004fca0008010803 */
[C---:B------:R-:W-:Y:S01]  /*51b0*/  HMMA.16816.F32.BF16 R156, R12.reuse, R20, R156 ;  /* 0x000000140c9c723c */ /* 0x040fe2000004189c */
[----:B------:R2:W3:Y:S05]  /*51c0*/  MUFU.EX2 R25, R0 ;  /* 0x0000000000197308 */ /* 0x0004ea0000000800 */
[----:B------:R-:W-:Y:S01]  /*51d0*/  HMMA.16816.F32.BF16 R12, R12, R22, R44 ;  /* 0x000000160c0c723c */ /* 0x000fe2000004182c */
[--C-:B--2---:R-:W-:Y:S01]  /*51e0*/  FFMA.FTZ R0, R87, UR5, -R3.reuse ;  /* 0x0000000557007c23 */ /* 0x104fe20008010803 */
[----:B------:R-:W-:Y:S01]  /*51f0*/  FFMA.FTZ R3, R88, UR5, -R3 ;  /* 0x0000000558037c23 */ /* 0x000fe20008010803 */
[----:B---3--:R-:W-:Y:S02]  /*5200*/  F2FP.BF16.F32.PACK_AB R169, R25, R52 ;  /* 0x0000003419a9723e */ /* 0x008fe400000010ff */
[----:B------:R2:W-:Y:S08]  /*5210*/  MUFU.EX2 R19, R0 ;  /* 0x0000000000137308 */ /* 0x0005f00000000800 */
[----:B------:R3:W4:Y:S01]  /*5220*/  MUFU.EX2 R232, R3 ;  /* 0x0000000300e87308 */ /* 0x0007220000000800 */
[----:B--2---:R-:W-:-:S07]  /*5230*/  FFMA.FTZ R0, R160, UR5, -R16 ;  /* 0x00000005a0007c23 */ /* 0x004fce0008010810 */
[----:B------:R2:W5:Y:S01]  /*5240*/  MUFU.EX2 R18, R0 ;  /* 0x0000000000127308 */ /* 0x0005620000000800 */
[----:B---3--:R-:W-:Y:S01]  /*5250*/  IADD3 R3, -R2, R146, RZ ;  /* 0x0000009202037210 */ /* 0x008fe20007ffe1ff */
[----:B------:R-:W-:Y:S01]  /*5260*/  FADD.FTZ R2, R230, R228 ;  /* 0x000000e4e6027221 */ /* 0x000fe20000010000 */
[----:B----4-:R-:W-:-:S03]  /*5270*/  F2FP.BF16.F32.PACK_AB R171, R232, R19 ;  /* 0x00000013e8ab723e */ /* 0x010fc600000010ff */
[----:B------:R-:W-:-:S04]  /*5280*/  FADD.FTZ R3, R233, R2 ;  /* 0x00000002e9037221 */ /* 0x000fc80000010000 */
[----:B------:R-:W-:Y:S01]  /*5290*/  FADD.FTZ R6, R234, R3 ;  /* 0x00000003ea067221 */ /* 0x000fe20000010000 */
[----:B-1----:R-:W-:Y:S01]  /*52a0*/  HMMA.16816.F32.BF16 R140, R168, R148, R140 ;  /* 0x00000094a88c723c */ /* 0x002fe2000004188c */
[----:B--2---:R-:W-:-:S05]  /*52b0*/  FFMA.FTZ R0, R161, UR5, -R16 ;  /* 0x00000005a1007c23 */ /* 0x004fca0008010810 */
[C---:B------:R-:W-:Y:S01]  /*52c0*/  HMMA.16816.F32.BF16 R152, R168.reuse, R150, R152 ;  /* 0x00000096a898723c */ /* 0x040fe20000041898 */
[----:B------:R1:W-:Y:S05]  /*52d0*/  MUFU.EX2 R17, R0 ;  /* 0x0000000000117308 */ /* 0x0003ea0000000800 */
[C---:B------:R-:W-:Y:S06]  /*52e0*/  HMMA.16816.F32.BF16 R156, R168.reuse, R32, R156 ;  /* 0x00000020a89c723c */ /* 0x040fec000004189c */
[----:B------:R-:W-:Y:S01]  /*52f0*/  HMMA.16816.F32.BF16 R168, R168, R34, R12 ;  /* 0x00000022a8a8723c */ /* 0x000fe2000004180c */
[----:B-1----:R-:W-:-:S04]  /*5300*/  FFMA.FTZ R0, R162, UR5, -R16 ;  /* 0x00000005a2007c23 */ /* 0x002fc80008010810 */
[----:B------:R1:W2:Y:S02]  /*5310*/  MUFU.EX2 R230, R0 ;  /* 0x0000000000e67308 */ /* 0x0002a40000000800 */
[----:B-1----:R-:W-:Y:S01]  /*5320*/  FADD.FTZ R0, R167, R165 ;  /* 0x000000a5a7007221 */ /* 0x002fe20000010000 */
[----:B-----5:R-:W-:Y:S02]  /*5330*/  F2FP.BF16.F32.PACK_AB R165, R18, R90 ;  /* 0x0000005a12a5723e */ /* 0x020fe400000010ff */
[----:B--2---:R-:W-:Y:S01]  /*5340*/  F2FP.BF16.F32.PACK_AB R167, R230, R17 ;  /* 0x00000011e6a7723e */ /* 0x004fe200000010ff */
[----:B------:R-:W-:Y:S01]  /*5350*/  FADD.FTZ R2, R166, R0 ;  /* 0x00000000a6027221 */ /* 0x000fe20000010000 */
[----:B------:R-:W-:Y:S01]  /*5360*/  FADD.FTZ R0, R145, R4 ;  /* 0x0000000491007221 */ /* 0x000fe20000010000 */
[----:B------:R-:W-:Y:S01]  /*5370*/  FADD.FTZ R4, R111, R5 ;  /* 0x000000056f047221 */ /* 0x000fe20000010000 */
[----:B------:R-:W-:Y:S01]  /*5380*/  F2FP.BF16.F32.PACK_AB R166, R229, R93 ;  /* 0x0000005de5a6723e */ /* 0x000fe200000010ff */
[----:B------:R-:W-:Y:S01]  /*5390*/  FADD.FTZ R3, R191, R2 ;  /* 0x00000002bf037221 */ /* 0x000fe20000010000 */
        /* <DEDUP_REMOVED lines=98> */
[C---:B------:R-:W-:Y:S01]  /*59c0*/  F2FP.BF16.F32.PACK_AB R164, R199.reuse, R194 ;  /* 0x000000c2c7a4723e */ /* 0x040fe200000010ff */
        /* <DEDUP_REMOVED lines=8> */
[C---:B------:R-:W-:Y:S01]  /*5a50*/  HMMA.16816.F32.BF16 R144, R164.reuse, R148, R48 ;  /* 0x00000094a490723c */ /* 0x040fe20000041830 */
[----:B------:R-:W-:Y:S01]  /*5a60*/  FADD.FTZ R4, R93, R4 ;  /* 0x000000045d047221 */ /* 0x000fe20000010000 */
[----:B------:R-:W-:Y:S01]  /*5a70*/  FADD.FTZ R3, R17, R3 ;  /* 0x0000000311037221 */ /* 0x000fe20000010000 */
[----:B------:R-:W-:Y:S01]  /*5a80*/  FADD.FTZ R2, R64, R2 ;  /* 0x0000000240027221 */ /* 0x000fe20000010000 */
[----:B------:R-:W-:Y:S01]  /*5a90*/  FADD.FTZ R0, R19, R0 ;  /* 0x0000000013007221 */ /* 0x000fe20000010000 */
[----:B------:R-:W-:Y:S01]  /*5aa0*/  FADD.FTZ R229, R229, R4 ;  /* 0x00000004e5e57221 */ /* 0x000fe20000010000 */
[----:B------:R-:W-:Y:S01]  /*5ab0*/  HMMA.16816.F32.BF16 R148, R164, R150, R40 ;  /* 0x00000096a494723c */ /* 0x000fe20000041828 */
[----:B------:R-:W-:Y:S01]  /*5ac0*/  FADD.FTZ R230, R230, R3 ;  /* 0x00000003e6e67221 */ /* 0x000fe20000010000 */
[----:B------:R-:W-:Y:S01]  /*5ad0*/  FADD.FTZ R231, R231, R2 ;  /* 0x00000002e7e77221 */ /* 0x000fe20000010000 */
[----:B------:R-:W-:Y:S01]  /*5ae0*/  FADD.FTZ R232, R232, R0 ;  /* 0x00000000e8e87221 */ /* 0x000fe20000010000 */
[----:B------:R-:W-:-:S02]  /*5af0*/  IADD3 R224, R217, 0x400, RZ ;  /* 0x00000400d9e07810 */ /* 0x000fc40007ffe0ff */
[C---:B------:R-:W-:Y:S01]  /*5b00*/  HMMA.16816.F32.BF16 R160, R164.reuse, R32, R36 ;  /* 0x00000020a4a0723c */ /* 0x040fe20000041824 */
[C---:B------:R-:W-:Y:S02]  /*5b10*/  IADD3 R223, R217.reuse, 0x800, RZ ;  /* 0x00000800d9df7810 */ /* 0x040fe40007ffe0ff */
[C---:B------:R-:W-:Y:S02]  /*5b20*/  IADD3 R222, R217.reuse, 0xc00, RZ ;  /* 0x00000c00d9de7810 */ /* 0x040fe40007ffe0ff */
[C---:B------:R-:W-:Y:S01]  /*5b30*/  IADD3 R221, R217.reuse, 0x1000, RZ ;  /* 0x00001000d9dd7810 */ /* 0x040fe20007ffe0ff */
[----:B------:R-:W-:Y:S01]  /*5b40*/  HMMA.16816.F32.BF16 R164, R164, R34, R8 ;  /* 0x00000022a4a4723c */ /* 0x000fe20000041808 */
[C---:B------:R-:W-:Y:S02]  /*5b50*/  IADD3 R220, R217.reuse, 0x1400, RZ ;  /* 0x00001400d9dc7810 */ /* 0x040fe40007ffe0ff */
[C---:B------:R-:W-:Y:S02]  /*5b60*/  IADD3 R219, R217.reuse, 0x1800, RZ ;  /* 0x00001800d9db7810 */ /* 0x040fe40007ffe0ff */
[----:B------:R-:W-:Y:S01]  /*5b70*/  IADD3 R218, R217, 0x1c00, RZ ;  /* 0x00001c00d9da7810 */ /* 0x000fe20007ffe0ff */
[----:B------:R-:W-:-:S03]  /*5b80*/  NOP ;  /* 0x0000000000007918 */ /* 0x000fc60000000000 */
[----:B------:R-:W-:-:S15]  /*5b90*/  @!P2 BRA `(.L_x_6) ;  /* 0x0000003400eca947 */ /* 0x000fde0003800000 */
[C---:B------:R-:W-:Y:S01]  /*5ba0*/  SHF.L.U64.HI R227, R128.reuse, 0x6, R129 ;  /* 0x0000000680e37819 */ /* 0x040fe20000010281 */
[----:B------:R-:W-:Y:S01]  /*5bb0*/  IMAD.SHL.U32 R228, R128, 0x40, RZ ;  /* 0x0000004080e47824 */ /* 0x000fe200078e00ff */
[----:B------:R-:W-:Y:S01]  /*5bc0*/  LEA.HI.SX32 R225, R225, 0xfffffffe, 0x19 ;  /* 0xfffffffee1e17811 */ /* 0x000fe200078fcaff */
[----:B------:R-:W-:Y:S01]  /*5bd0*/  IMAD.MOV.U32 R3, RZ, RZ, R139 ;  /* 0x000000ffff037224 */ /* 0x000fe200078e008b */
[----:B------:R-:W-:Y:S01]  /*5be0*/  MOV R133, R138 ;  /* 0x0000008a00857202 */ /* 0x000fe20000000f00 */
[----:B------:R-:W-:Y:S01]  /*5bf0*/  IMAD.MOV.U32 R134, RZ, RZ, R137 ;  /* 0x000000ffff867224 */ /* 0x000fe200078e0089 */
[----:B------:R-:W-:Y:S01]  /*5c00*/  MOV R135, R24 ;  /* 0x0000001800877202 */ /* 0x000fe20000000f00 */
[----:B------:R-:W-:Y:S01]  /*5c10*/  ULDC.64 UR8, c[0x0][0x248] ;  /* 0x0000920000087ab9 */ /* 0x000fe20000000a00 */
[----:B------:R-:W-:Y:S01]  /*5c20*/  ULDC UR4, c[0x0][0x2ec] ;  /* 0x0000bb0000047ab9 */ /* 0x000fe20000000800 */
[----:B------:R-:W-:Y:S02]  /*5c30*/  USHF.L.U64.HI UR14, UR8, 0x6, UR9 ;  /* 0x00000006080e7899 */ /* 0x000fe40008010209 */
[----:B------:R-:W-:Y:S01]  /*5c40*/  USHF.L.U32 UR5, UR8, 0x6, URZ ;  /* 0x0000000608057899 */ /* 0x000fe2000800063f */
[----:B------:R-:W-:Y:S01]  /*5c50*/  ULDC.64 UR12, c[0x0][0x250] ;  /* 0x00009400000c7ab9 */ /* 0x000fe20000000a00 */
[----:B------:R-:W-:Y:S01]  /*5c60*/  ULDC.64 UR6, c[0x0][0x218] ;  /* 0x0000860000067ab9 */ /* 0x000fe20000000a00 */
[----:B------:R-:W-:Y:S01]  /*5c70*/  ULDC.64 UR10, c[0x0][0x220] ;  /* 0x00008800000a7ab9 */ /* 0x000fe20000000a00 */
[----:B------:R-:W-:Y:S08]  /*5c80*/  BRA `(.L_x_7) ;  /* 0x0000000000687947 */ /* 0x000ff00003800000 */
.L_x_9:
[----:B------:R-:W2:Y:S01]  /*5c90*/  LDL.64 R234, [R1+0x8] ;  /* 0x0000080001ea7983 */ /* 0x000ea20000100a00 */
[----:B------:R-:W-:Y:S04]  /*5ca0*/  VIADD R0, R225, 0xffffffff ;  /* 0xffffffffe1007836 */ /* 0x000fe80000000000 */
[----:B------:R-:W-:Y:S01]  /*5cb0*/  IMAD.WIDE.U32 R136, R0, UR8, RZ ;  /* 0x0000000800887c25 */ /* 0x000fe2000f8e00ff */
[----:B------:R-:W-:Y:S05]  /*5cc0*/  SHF.R.S32.HI R2, RZ, 0x1f, R0 ;  /* 0x0000001fff027819 */ /* 0x000fea0000011400 */
[----:B------:R-:W-:Y:S04]  /*5cd0*/  IMAD R2, R2, UR8, RZ ;  /* 0x0000000802027c24 */ /* 0x000fe8000f8e02ff */
[----:B------:R-:W-:Y:S04]  /*5ce0*/  IMAD R2, R0, UR9, R2 ;  /* 0x0000000900027c24 */ /* 0x000fe8000f8e0202 */
[----:B------:R-:W-:Y:S01]  /*5cf0*/  IMAD.IADD R2, R137, 0x1, R2 ;  /* 0x0000000189027824 */ /* 0x000fe200078e0202 */
[----:B--2---:R-:W-:Y:S04]  /*5d00*/  LEA R0, P0, R136, R234, 0x7 ;  /* 0x000000ea88007211 */ /* 0x004fe800078038ff */
[----:B------:R-:W-:Y:S02]  /*5d10*/  LEA R172, P1, R0, UR6, 0x1 ;  /* 0x0000000600ac7c11 */ /* 0x000fe4000f8208ff */
[----:B------:R-:W-:Y:S02]  /*5d20*/  LEA.HI.X R2, R136, R251, R2, 0x7, P0 ;  /* 0x000000fb88027211 */ /* 0x000fe400000f3c02 */
[----:B------:R-:W-:Y:S02]  /*5d30*/  IADD3 R138, P0, R172, UR5, RZ ;  /* 0x00000005ac8a7c10 */ /* 0x000fe4000ff1e0ff */
[----:B------:R-:W-:Y:S02]  /*5d40*/  LEA.HI.X R173, R0, UR7, R2, 0x1, P1 ;  /* 0x0000000700ad7c11 */ /* 0x000fe400088f0c02 */
[----:B------:R-:W-:Y:S02]  /*5d50*/  IADD3 R136, P1, R138, UR5, RZ ;  /* 0x000000058a887c10 */ /* 0x000fe4000ff3e0ff */
[----:B------:R-:W-:Y:S01]  /*5d60*/  IADD3.X R139, R173, UR14, RZ, P0, !PT ;  /* 0x0000000ead8b7c10 */ /* 0x000fe200087fe4ff */
[----:B------:R-:W-:Y:S01]  /*5d70*/  @!PT LDS RZ, [RZ] ;  /* 0x00000000fffff984 */ /* 0x000fe20000000800 */
[----:B------:R-:W-:Y:S01]  /*5d80*/  @!PT LDS RZ, [RZ] ;  /* 0x00000000fffff984 */ /* 0x000fe20000000800 */
[----:B------:R-:W-:Y:S01]  /*5d90*/  @!PT LDS RZ, [RZ] ;  /* 0x00000000fffff984 */ /* 0x000fe20000000800 */
[----:B------:R1:W-:Y:S01]  /*5da0*/  LDGSTS.E.BYPASS.LTC128B.128 [R226+0x2000], desc[UR16][R172.64] ;  /* 0x02000000ace27fae */ /* 0x0003e2000b901d50 */
[----:B------:R-:W-:Y:S02]  /*5db0*/  IADD3 R174, P0, R136, UR5, RZ ;  /* 0x0000000588ae7c10 */ /* 0x000fe4000ff1e0ff */
[----:B------:R-:W-:Y:S01]  /*5dc0*/  IADD3.X R137, R139, UR14, RZ, P1, !PT ;  /* 0x0000000e8b897c10 */ /* 0x000fe20008ffe4ff */
[----:B------:R1:W-:Y:S03]  /*5dd0*/  LDGSTS.E.BYPASS.LTC128B.128 [R226+0x2800], desc[UR16][R138.64] ;  /* 0x028000008ae27fae */ /* 0x0003e6000b901d50 */
[----:B------:R-:W-:Y:S01]  /*5de0*/  IADD3.X R175, R137, UR14, RZ, P0, !PT ;  /* 0x0000000e89af7c10 */ /* 0x000fe200087fe4ff */
[----:B------:R1:W-:Y:S04]  /*5df0*/  LDGSTS.E.BYPASS.LTC128B.128 [R226+0x3000], desc[UR16][R136.64] ;  /* 0x0300000088e27fae */ /* 0x0003e8000b901d50 */
[----:B------:R1:W-:Y:S04]  /*5e00*/  LDGSTS.E.BYPASS.LTC128B.128 [R226+0x3800], desc[UR16][R174.64] ;  /* 0x03800000aee27fae */ /* 0x0003e8000b901d50 */
[----:B------:R-:W0:Y:S01]  /*5e10*/  LDGDEPBAR ;  /* 0x00000000000079af */ /* 0x000e220000000000 */
[----:B------:R-:W-:Y:S05]  /*5e20*/  BRA `(.L_x_8) ;  /* 0x0000000c00a87947 */ /* 0x000fea0003800000 */
.L_x_7:
[----:B------:R-:W2:Y:S01]  /*5e30*/  LDL.64 R10, [R1] ;  /* 0x00000000010a7983 */ /* 0x000ea20000100a00 */
[----:B------:R-:W-:Y:S01]  /*5e40*/  SHF.R.S32.HI R0, RZ, 0x1f, R225 ;  /* 0x0000001fff007819 */ /* 0x000fe200000114e1 */
[----:B------:R-:W-:Y:S04]  /*5e50*/  DEPBAR.LE SB0, 0x0 ;  /* 0x000080000000791a */ /* 0x000fe80000000000 */
[----:B------:R-:W-:Y:S01]  /*5e60*/  BAR.SYNC.DEFER_BLOCKING 0x0 ;  /* 0x0000000000007b1d */ /* 0x000fe20000010000 */
[----:B------:R-:W-:Y:S01]  /*5e70*/  IMAD R0, R0, UR12, RZ ;  /* 0x0000000c00007c24 */ /* 0x000fe2000f8e02ff */
[C---:B------:R-:W-:Y:S01]  /*5e80*/  ISETP.GT.AND P2, PT, R225.reuse, RZ, PT ;  /* 0x000000ffe100720c */ /* 0x040fe20003f44270 */
[C---:B------:R-:W-:Y:S04]  /*5e90*/  IMAD.WIDE.U32 R4, R225.reuse, UR12, RZ ;  /* 0x0000000ce1047c25 */ /* 0x040fe8000f8e00ff */
[----:B------:R-:W-:Y:S04]  /*5ea0*/  IMAD R2, R225, UR13, R0 ;  /* 0x0000000de1027c24 */ /* 0x000fe8000f8e0200 */
[----:B------:R-:W-:Y:S01]  /*5eb0*/  IMAD.IADD R2, R5, 0x1, R2 ;  /* 0x0000000105027824 */ /* 0x000fe200078e0202 */
[----:B--2---:R-:W-:Y:S04]  /*5ec0*/  LEA R0, P0, R4, R10, 0x7 ;  /* 0x0000000a04007211 */ /* 0x004fe800078038ff */
[----:B------:R-:W-:Y:S02]  /*5ed0*/  LEA R8, P1, R0, UR10, 0x1 ;  /* 0x0000000a00087c11 */ /* 0x000fe4000f8208ff */
[----:B------:R-:W-:Y:S02]  /*5ee0*/  LEA.HI.X R4, R4, R249, R2, 0x7, P0 ;  /* 0x000000f904047211 */ /* 0x000fe400000f3c02 */
[-C--:B------:R-:W-:Y:S02]  /*5ef0*/  IADD3 R6, P0, R8, R228.reuse, RZ ;  /* 0x000000e408067210 */ /* 0x080fe40007f1e0ff */
[----:B------:R-:W-:Y:S02]  /*5f00*/  LEA.HI.X R9, R0, UR11, R4, 0x1, P1 ;  /* 0x0000000b00097c11 */ /* 0x000fe400088f0c04 */
[-C--:B------:R-:W-:Y:S03]  /*5f10*/  IADD3 R4, P1, R6, R228.reuse, RZ ;  /* 0x000000e406047210 */ /* 0x080fe60007f3e0ff */
[----:B------:R-:W-:Y:S01]  /*5f20*/  @!PT LDS RZ, [RZ] ;  /* 0x00000000fffff984 */ /* 0x000fe20000000800 */
[----:B------:R-:W-:Y:S01]  /*5f30*/  @!PT LDS RZ, [RZ] ;  /* 0x00000000fffff984 */ /* 0x000fe20000000800 */
[----:B------:R-:W-:Y:S01]  /*5f40*/  @!PT LDS RZ, [RZ] ;  /* 0x00000000fffff984 */ /* 0x000fe20000000800 */
[----:B------:R-:W-:Y:S01]  /*5f50*/  LDGSTS.E.BYPASS.LTC128B.128 [R226+0x4000], desc[UR16][R8.64] ;  /* 0x0400000008e27fae */ /* 0x000fe2000b901d50 */
[--C-:B------:R-:W-:Y:S01]  /*5f60*/  IMAD.X R7, R9, 0x1, R227.reuse, P0 ;  /* 0x0000000109077824 */ /* 0x100fe200000e06e3 */
[----:B------:R-:W-:Y:S03]  /*5f70*/  IADD3 R10, P0, R4, R228, RZ ;  /* 0x000000e4040a7210 */ /* 0x000fe60007f1e0ff */
[--C-:B------:R-:W-:Y:S03]  /*5f80*/  IMAD.X R5, R7, 0x1, R227.reuse, P1 ;  /* 0x0000000107057824 */ /* 0x100fe600008e06e3 */
[----:B------:R-:W-:Y:S01]  /*5f90*/  LDGSTS.E.BYPASS.LTC128B.128 [R226+0x4800], desc[UR16][R6.64] ;  /* 0x0480000006e27fae */ /* 0x000fe2000b901d50 */
[----:B------:R-:W-:Y:S07]  /*5fa0*/  IMAD.X R11, R5, 0x1, R227, P0 ;  /* 0x00000001050b7824 */ /* 0x000fee00000e06e3 */
[----:B------:R1:W-:Y:S08]  /*5fb0*/  LDGSTS.E.BYPASS.LTC128B.128 [R226+0x5000], desc[UR16][R4.64] ;  /* 0x0500000004e27fae */ /* 0x0003f0000b901d50 */
[----:B------:R2:W-:Y:S08]  /*5fc0*/  LDGSTS.E.BYPASS.LTC128B.128 [R226+0x5800], desc[UR16][R10.64] ;  /* 0x058000000ae27fae */ /* 0x0005f0000b901d50 */
[----:B------:R-:W-:Y:S08]  /*5fd0*/  LDSM.16.M88.4 R128, [R215] ;  /* 0x00000000d780783b */ /* 0x000ff00000000200 */
[----:B------:R-:W1:Y:S08]  /*5fe0*/  LDSM.16.M88.4 R16, [R212+0x2000] ;  /* 0x00200000d410783b */ /* 0x000e700000000200 */
[----:B------:R-:W2:Y:S08]  /*5ff0*/  LDSM.16.M88.4 R124, [R215+0x1000] ;  /* 0x00100000d77c783b */ /* 0x000eb00000000200 */
[----:B------:R-:W3:Y:S08]  /*6000*/  LDSM.16.M88.4 R32, [R212+0x2400] ;  /* 0x00240000d420783b */ /* 0x000ef00000000200 */
[----:B------:R-:W0:Y:S08]  /*6010*/  LDGDEPBAR ;  /* 0x00000000000079af */ /* 0x000e300000000000 */
[----:B------:R-:W4:Y:S08]  /*6020*/  LDSM.16.M88.4 R48, [R212+0x2800] ;  /* 0x00280000d430783b */ /* 0x000f300000000200 */
[----:B------:R-:W5:Y:S01]  /*6030*/  LDSM.16.M88.4 R64, [R212+0x2c00] ;  /* 0x002c0000d440783b */ /* 0x000f620000000200 */
[-C--:B-1----:R-:W-:Y:S07]  /*6040*/  HMMA.16816.F32.BF16 R4, R128, R16.reuse, RZ ;  /* 0x000000108004723c */ /* 0x082fee00000418ff */
[----:B------:R-:W1:Y:S01]  /*6050*/  LDSM.16.M88.4 R80, [R212+0x3000] ;  /* 0x00300000d450783b */ /* 0x000e620000000200 */
[C---:B--2---:R-:W-:Y:S07]  /*6060*/  HMMA.16816.F32.BF16 R8, R124.reuse, R16, RZ ;  /* 0x000000107c08723c */ /* 0x044fee00000418ff */
[----:B------:R-:W2:Y:S01]  /*6070*/  LDSM.16.M88.4 R96, [R212+0x3400] ;  /* 0x00340000d460783b */ /* 0x000ea20000000200 */
[-C--:B------:R-:W-:Y:S06]  /*6080*/  HMMA.16816.F32.BF16 R12, R124, R18.reuse, RZ ;  /* 0x000000127c0c723c */ /* 0x080fec00000418ff */
[C---:B------:R-:W-:Y:S01]  /*6090*/  HMMA.16816.F32.BF16 R16, R128.reuse, R18, RZ ;  /* 0x000000128010723c */ /* 0x040fe200000418ff */
[----:B------:R-:W2:Y:S05]  /*60a0*/  LDSM.16.M88.4 R112, [R212+0x3800] ;  /* 0x00380000d470783b */ /* 0x000eaa0000000200 */
[-C--:B---3--:R-:W-:Y:S03]  /*60b0*/  HMMA.16816.F32.BF16 R20, R128, R32.reuse, RZ ;  /* 0x000000208014723c */ /* 0x088fe600000418ff */
[----:B------:R-:W3:Y:S03]  /*60c0*/  LDSM.16.M88.4 R136, [R212+0x3c00] ;  /* 0x003c0000d488783b */ /* 0x000ee60000000200 */
[C---:B------:R-:W-:Y:S05]  /*60d0*/  HMMA.16816.F32.BF16 R24, R124.reuse, R32, RZ ;  /* 0x000000207c18723c */ /* 0x040fea00000418ff */
[----:B------:R-:W-:Y:S01]  /*60e0*/  LDSM.16.M88.4 R172, [R216] ;  /* 0x00000000d8ac783b */ /* 0x000fe20000000200 */
[-C--:B------:R-:W-:Y:S06]  /*60f0*/  HMMA.16816.F32.BF16 R28, R124, R34.reuse, RZ ;  /* 0x000000227c1c723c */ /* 0x080fec00000418ff */
[C---:B------:R-:W-:Y:S01]  /*6100*/  HMMA.16816.F32.BF16 R32, R128.reuse, R34, RZ ;  /* 0x000000228020723c */ /* 0x040fe200000418ff */
[----:B------:R-:W3:Y:S05]  /*6110*/  LDSM.16.M88.4 R176, [R217] ;  /* 0x00000000d9b0783b */ /* 0x000eea0000000200 */
[-C--:B----4-:R-:W-:Y:S03]  /*6120*/  HMMA.16816.F32.BF16 R36, R128, R48.reuse, RZ ;  /* 0x000000308024723c */ /* 0x090fe600000418ff */
[----:B------:R-:W4:Y:S03]  /*6130*/  LDSM.16.M88.4 R180, [R216+0x1000] ;  /* 0x00100000d8b4783b */ /* 0x000f260000000200 */
[C---:B------:R-:W-:Y:S05]  /*6140*/  HMMA.16816.F32.BF16 R40, R124.reuse, R48, RZ ;  /* 0x000000307c28723c */ /* 0x040fea00000418ff */
[----:B------:R-:W4:Y:S01]  /*6150*/  LDSM.16.M88.4 R184, [R224] ;  /* 0x00000000e0b8783b */ /* 0x000f220000000200 */
[-C--:B------:R-:W-:Y:S06]  /*6160*/  HMMA.16816.F32.BF16 R44, R124, R50.reuse, RZ ;  /* 0x000000327c2c723c */ /* 0x080fec00000418ff */
[C---:B------:R-:W-:Y:S01]  /*6170*/  HMMA.16816.F32.BF16 R48, R128.reuse, R50, RZ ;  /* 0x000000328030723c */ /* 0x040fe200000418ff */
[----:B------:R-:W4:Y:S05]  /*6180*/  LDSM.16.M88.4 R188, [R223] ;  /* 0x00000000dfbc783b */ /* 0x000f2a0000000200 */
[-C--:B-----5:R-:W-:Y:S03]  /*6190*/  HMMA.16816.F32.BF16 R52, R128, R64.reuse, RZ ;  /* 0x000000408034723c */ /* 0x0a0fe600000418ff */
[----:B------:R-:W5:Y:S03]  /*61a0*/  LDSM.16.M88.4 R192, [R222] ;  /* 0x00000000dec0783b */ /* 0x000f660000000200 */
[C---:B------:R-:W-:Y:S05]  /*61b0*/  HMMA.16816.F32.BF16 R56, R124.reuse, R64, RZ ;  /* 0x000000407c38723c */ /* 0x040fea00000418ff */
[----:B------:R-:W5:Y:S01]  /*61c0*/  LDSM.16.M88.4 R196, [R221] ;  /* 0x00000000ddc4783b */ /* 0x000f620000000200 */
[-C--:B------:R-:W-:Y:S06]  /*61d0*/  HMMA.16816.F32.BF16 R60, R124, R66.reuse, RZ ;  /* 0x000000427c3c723c */ /* 0x080fec00000418ff */
[C---:B------:R-:W-:Y:S01]  /*61e0*/  HMMA.16816.F32.BF16 R64, R128.reuse, R66, RZ ;  /* 0x000000428040723c */ /* 0x040fe200000418ff */
[----:B------:R-:W5:Y:S05]  /*61f0*/  LDSM.16.M88.4 R200, [R220] ;  /* 0x00000000dcc8783b */ /* 0x000f6a0000000200 */
[-C--:B-1----:R-:W-:Y:S03]  /*6200*/  HMMA.16816.F32.BF16 R68, R128, R80.reuse, RZ ;  /* 0x000000508044723c */ /* 0x082fe600000418ff */
[----:B------:R-:W1:Y:S03]  /*6210*/  LDSM.16.M88.4 R204, [R219] ;  /* 0x00000000dbcc783b */ /* 0x000e660000000200 */
[C---:B------:R-:W-:Y:S05]  /*6220*/  HMMA.16816.F32.BF16 R72, R124.reuse, R80, RZ ;  /* 0x000000507c48723c */ /* 0x040fea00000418ff */
[----:B------:R-:W1:Y:S01]  /*6230*/  LDSM.16.M88.4 R208, [R218] ;  /* 0x00000000dad0783b */ /* 0x000e620000000200 */
[-C--:B------:R-:W-:Y:S01]  /*6240*/  HMMA.16816.F32.BF16 R76, R124, R82.reuse, RZ ;  /* 0x000000527c4c723c */ /* 0x080fe200000418ff */
[----:B------:R-:W-:Y:S05]  /*6250*/  DEPBAR.LE SB0, 0x0 ;  /* 0x000080000000791a */ /* 0x000fea0000000000 */
[C---:B------:R-:W-:Y:S01]  /*6260*/  HMMA.16816.F32.BF16 R80, R128.reuse, R82, RZ ;  /* 0x000000528050723c */ /* 0x040fe200000418ff */
[----:B------:R-:W-:Y:S05]  /*6270*/  BAR.SYNC.DEFER_BLOCKING 0x0 ;  /* 0x0000000000007b1d */ /* 0x000fea0000010000 */
[-C--:B--2---:R-:W-:Y:S06]  /*6280*/  HMMA.16816.F32.BF16 R84, R128, R96.reuse, RZ ;  /* 0x000000608054723c */ /* 0x084fec00000418ff */
[C---:B------:R-:W-:Y:S06]  /*6290*/  HMMA.16816.F32.BF16 R88, R124.reuse, R96, RZ ;  /* 0x000000607c58723c */ /* 0x040fec00000418ff */
[-C--:B------:R-:W-:Y:S06]  /*62a0*/  HMMA.16816.F32.BF16 R92, R124, R98.reuse, RZ ;  /* 0x000000627c5c723c */ /* 0x080fec00000418ff */
[C---:B------:R-:W-:Y:S06]  /*62b0*/  HMMA.16816.F32.BF16 R96, R128.reuse, R98, RZ ;  /* 0x000000628060723c */ /* 0x040fec00000418ff */
[-C--:B------:R-:W-:Y:S06]  /*62c0*/  HMMA.16816.F32.BF16 R100, R128, R112.reuse, RZ ;  /* 0x000000708064723c */ /* 0x080fec00000418ff */
[C---:B------:R-:W-:Y:S06]  /*62d0*/  HMMA.16816.F32.BF16 R104, R124.reuse, R112, RZ ;  /* 0x000000707c68723c */ /* 0x040fec00000418ff */
[-C--:B------:R-:W-:Y:S06]  /*62e0*/  HMMA.16816.F32.BF16 R108, R124, R114.reuse, RZ ;  /* 0x000000727c6c723c */ /* 0x080fec00000418ff */
[C---:B------:R-:W-:Y:S06]  /*62f0*/  HMMA.16816.F32.BF16 R112, R128.reuse, R114, RZ ;  /* 0x000000728070723c */ /* 0x040fec00000418ff */
[-C--:B---3--:R-:W-:Y:S06]  /*6300*/  HMMA.16816.F32.BF16 R116, R128, R136.reuse, RZ ;  /* 0x000000888074723c */ /* 0x088fec00000418ff */
[C---:B------:R-:W-:Y:S06]  /*6310*/  HMMA.16816.F32.BF16 R120, R124.reuse, R136, RZ ;  /* 0x000000887c78723c */ /* 0x040fec00000418ff */
[-C--:B------:R-:W-:Y:S06]  /*6320*/  HMMA.16816.F32.BF16 R124, R124, R138.reuse, RZ ;  /* 0x0000008a7c7c723c */ /* 0x080fec00000418ff */
[----:B------:R-:W-:Y:S06]  /*6330*/  HMMA.16816.F32.BF16 R128, R128, R138, RZ ;  /* 0x0000008a8080723c */ /* 0x000fec00000418ff */
[-C--:B------:R-:W-:Y:S06]  /*6340*/  HMMA.16816.F32.BF16 R4, R172, R176.reuse, R4 ;  /* 0x000000b0ac04723c */ /* 0x080fec0000041804 */
[C---:B----4-:R-:W-:Y:S06]  /*6350*/  HMMA.16816.F32.BF16 R8, R180.reuse, R176, R8 ;  /* 0x000000b0b408723c */ /* 0x050fec0000041808 */
[-C--:B------:R-:W-:Y:S06]  /*6360*/  HMMA.16816.F32.BF16 R12, R180, R178.reuse, R12 ;  /* 0x000000b2b40c723c */ /* 0x080fec000004180c */
[C---:B------:R-:W-:Y:S06]  /*6370*/  HMMA.16816.F32.BF16 R16, R172.reuse, R178, R16 ;  /* 0x000000b2ac10723c */ /* 0x040fec0000041810 */
[----:B------:R-:W-:Y:S01]  /*6380*/  FMNMX.FTZ R0, R4, R3, !PT ;  /* 0x0000000304007209 */ /* 0x000fe20007810000 */
[-C--:B------:R-:W-:Y:S04]  /*6390*/  HMMA.16816.F32.BF16 R20, R172, R184.reuse, R20 ;  /* 0x000000b8ac14723c */ /* 0x080fe80000041814 */
[----:B------:R-:W-:Y:S02]  /*63a0*/  FMNMX.FTZ R2, R6, R133, !PT ;  /* 0x0000008506027209 */ /* 0x000fe40007810000 */
[----:B------:R-:W-:Y:S01]  /*63b0*/  FMNMX.FTZ R132, R5, R0, !PT ;  /* 0x0000000005847209 */ /* 0x000fe20007810000 */
[C---:B------:R-:W-:Y:S04]  /*63c0*/  HMMA.16816.F32.BF16 R24, R180.reuse, R184, R24 ;  /* 0x000000b8b418723c */ /* 0x040fe80000041818 */
[----:B------:R-:W-:Y:S02]  /*63d0*/  FMNMX.FTZ R0, R7, R2, !PT ;  /* 0x0000000207007209 */ /* 0x000fe40007810000 */
[-C--:B------:R-:W-:Y:S05]  /*63e0*/  HMMA.16816.F32.BF16 R28, R180, R186.reuse, R28 ;  /* 0x000000bab41c723c */ /* 0x080fea000004181c */
[----:B------:R-:W-:Y:S01]  /*63f0*/  FMNMX.FTZ R2, R16, R132, !PT ;  /* 0x0000008410027209 */ /* 0x000fe20007810000 */
[C---:B------:R-:W-:Y:S05]  /*6400*/  HMMA.16816.F32.BF16 R32, R172.reuse, R186, R32 ;  /* 0x000000baac20723c */ /* 0x040fea0000041820 */
[----:B------:R-:W-:Y:S01]  /*6410*/  FMNMX.FTZ R132, R8, R134, !PT ;  /* 0x0000008608847209 */ /* 0x000fe20007810000 */
        /* <DEDUP_REMOVED lines=8> */
[-C--:B-----5:R-:W-:Y:S05]  /*64a0*/  HMMA.16816.F32.BF16 R52, R172, R192.reuse, R52 ;  /* 0x000000c0ac34723c */ /* 0x0a0fea0000041834 */
        /* <DEDUP_REMOVED lines=23> */
[-C--:B-1----:R-:W-:Y:S05]  /*6620*/  HMMA.16816.F32.BF16 R100, R172, R204.reuse, R100 ;  /* 0x000000ccac64723c */ /* 0x082fea0000041864 */
        /* <DEDUP_REMOVED lines=13> */
[----:B------:R-:W-:Y:S05]  /*6700*/  HMMA.16816.F32.BF16 R128, R172, R210, R128 ;  /* 0x000000d2ac80723c */ /* 0x000fea0000041880 */
[----:B------:R-:W-:Y:S02]  /*6710*/  FMNMX.FTZ R2, R28, R2, !PT ;  /* 0x000000021c027209 */ /* 0x000fe40007810000 */
[----:B------:R-:W-:Y:S04]  /*6720*/  FMNMX.FTZ R132, R38, R132, !PT ;  /* 0x0000008426847209 */ /* 0x000fe80007810000 */
[----:B------:R-:W-:Y:S02]  /*6730*/  FMNMX.FTZ R176, R37, R176, !PT ;  /* 0x000000b025b07209 */ /* 0x000fe40007810000 */
        /* <DEDUP_REMOVED lines=87> */
[----:B------:R-:W-:Y:S01]  /*6cb0*/  FMNMX.FTZ R176, R129, R176, !PT ;  /* 0x000000b081b07209 */ /* 0x000fe20007810000 */
[----:B------:R-:W-:Y:S06]  /*6cc0*/  @P2 BRA `(.L_x_9) ;  /* 0xffffffec00f02947 */ /* 0x000fec000383ffff */
.L_x_8:
[----:B-1----:R-:W-:Y:S01]  /*6cd0*/  SHFL.BFLY PT, R139, R176, 0x2, 0x1f ;  /* 0x0c401f00b08b7f89 */ /* 0x002fe200000e0000 */
[----:B------:R-:W-:Y:S02]  /*6ce0*/  FMNMX.FTZ R136, R131, R177, !PT ;  /* 0x000000b183887209 */ /* 0x000fe40007810000 */
[----:B------:R-:W-:Y:S02]  /*6cf0*/  FMNMX.FTZ R0, R122, R178, !PT ;  /* 0x000000b27a007209 */ /* 0x000fe40007810000 */
[----:B------:R-:W-:Y:S03]  /*6d00*/  FMNMX.FTZ R2, R121, R132, !PT ;  /* 0x0000008479027209 */ /* 0x000fe60007810000 */
[----:B------:R-:W-:Y:S01]  /*6d10*/  SHFL.BFLY PT, R172, R136, 0x2, 0x1f ;  /* 0x0c401f0088ac7f89 */ /* 0x000fe200000e0000 */
[----:B------:R-:W-:Y:S02]  /*6d20*/  FMNMX.FTZ R0, R123, R0, !PT ;  /* 0x000000007b007209 */ /* 0x000fe40007810000 */
[----:B------:R-:W-:Y:S02]  /*6d30*/  FMNMX.FTZ R2, R124, R2, !PT ;  /* 0x000000027c027209 */ /* 0x000fe40007810000 */
[----:B------:R-:W-:Y:S02]  /*6d40*/  FMNMX.FTZ R0, R126, R0, !PT ;  /* 0x000000007e007209 */ /* 0x000fe40007810000 */
[----:B------:R-:W-:Y:S02]  /*6d50*/  FMNMX.FTZ R132, R125, R2, !PT ;  /* 0x000000027d847209 */ /* 0x000fe40007810000 */
[----:B------:R-:W-:Y:S02]  /*6d60*/  FMNMX.FTZ R0, R127, R0, !PT ;  /* 0x000000007f007209 */ /* 0x000fe40007810000 */
[----:B------:R-:W-:Y:S01]  /*6d70*/  IADD3 R225, R225, -0x1, RZ ;  /* 0xffffffffe1e17810 */ /* 0x000fe20007ffe0ff */
[----:B------:R-:W-:Y:S08]  /*6d80*/  SHFL.BFLY PT, R137, R132, 0x2, 0x1f ;  /* 0x0c401f0084897f89 */ /* 0x000ff000000e0000 */
[----:B------:R-:W1:Y:S02]  /*6d90*/  SHFL.BFLY PT, R2, R0, 0x2, 0x1f ;  /* 0x0c401f0000027f89 */ /* 0x000e6400000e0000 */
[----:B-1----:R-:W-:Y:S02]  /*6da0*/  FMNMX.FTZ R2, R0, R2, !PT ;  /* 0x0000000200027209 */ /* 0x002fe40007810000 */
[----:B------:R-:W-:Y:S02]  /*6db0*/  FMNMX.FTZ R136, R136, R172, !PT ;  /* 0x000000ac88887209 */ /* 0x000fe40007810000 */
[----:B------:R-:W-:Y:S02]  /*6dc0*/  FMNMX.FTZ R139, R176, R139, !PT ;  /* 0x0000008bb08b7209 */ /* 0x000fe40007810000 */
[----:B------:R-:W-:Y:S01]  /*6dd0*/  FMNMX.FTZ R137, R132, R137, !PT ;  /* 0x0000008984897209 */ /* 0x000fe20007810000 */
[----:B------:R-:W-:Y:S08]  /*6de0*/  SHFL.BFLY PT, R172, R136, 0x1, 0x1f ;  /* 0x0c201f0088ac7f89 */ /* 0x000ff000000e0000 */
[----:B------:R-:W1:Y:S08]  /*6df0*/  SHFL.BFLY PT, R138, R139, 0x1, 0x1f ;  /* 0x0c201f008b8a7f89 */ /* 0x000e7000000e0000 */
[----:B------:R-:W2:Y:S08]  /*6e00*/  SHFL.BFLY PT, R173, R137, 0x1, 0x1f ;  /* 0x0c201f0089ad7f89 */ /* 0x000eb000000e0000 */
[----:B------:R-:W3:Y:S01]  /*6e10*/  SHFL.BFLY PT, R132, R2, 0x1, 0x1f ;  /* 0x0c201f0002847f89 */ /* 0x000ee200000e0000 */
[----:B-1----:R-:W-:Y:S02]  /*6e20*/  FMNMX.FTZ R139, R139, R138, !PT ;  /* 0x0000008a8b8b7209 */ /* 0x002fe40007810000 */
[----:B------:R-:W-:Y:S02]  /*6e30*/  FMNMX.FTZ R138, R136, R172, !PT ;  /* 0x000000ac888a7209 */ /* 0x000fe40007810000 */
[C---:B------:R-:W-:Y:S01]  /*6e40*/  FSETP.NEU.FTZ.AND P0, PT, R139.reuse, -INF , PT ;  /* 0xff8000008b00780b */ /* 0x040fe20003f1d000 */
[----:B------:R-:W-:Y:S01]  /*6e50*/  FADD.FTZ R0, -R139, R3 ;  /* 0x000000038b007221 */ /* 0x000fe20000010100 */
[----:B--2---:R-:W-:Y:S03]  /*6e60*/  FMNMX.FTZ R137, R137, R173, !PT ;  /* 0x000000ad89897209 */ /* 0x004fe60007810000 */
[----:B------:R-:W-:Y:S01]  /*6e70*/  FMUL.FTZ R3, R0, UR4 ;  /* 0x0000000400037c20 */ /* 0x000fe20008410000 */
[----:B------:R-:W-:Y:S03]  /*6e80*/  FADD.FTZ R0, -R138, R133 ;  /* 0x000000858a007221 */ /* 0x000fe60000010100 */
[----:B------:R1:W2:Y:S02]  /*6e90*/  MUFU.EX2 R136, R3 ;  /* 0x0000000300887308 */ /* 0x0002a40000000800 */
[----:B-1----:R-:W-:Y:S01]  /*6ea0*/  FMUL.FTZ R3, R0, UR4 ;  /* 0x0000000400037c20 */ /* 0x002fe20008410000 */
[----:B------:R-:W-:Y:S01]  /*6eb0*/  FADD.FTZ R0, -R137, R134 ;  /* 0x0000008689007221 */ /* 0x000fe20000010100 */
[----:B------:R-:W-:Y:S06]  /*6ec0*/  FMUL.FTZ R134, R138, UR4 ;  /* 0x000000048a867c20 */ /* 0x000fec0008410000 */
[----:B------:R3:W1:Y:S02]  /*6ed0*/  MUFU.EX2 R133, R3 ;  /* 0x0000000300857308 */ /* 0x0006640000000800 */
[----:B---3--:R-:W-:Y:S01]  /*6ee0*/  FMNMX.FTZ R3, R2, R132, !PT ;  /* 0x0000008402037209 */ /* 0x008fe20007810000 */
[----:B------:R-:W-:Y:S01]  /*6ef0*/  FMUL.FTZ R132, R139, UR4 ;  /* 0x000000048b847c20 */ /* 0x000fe20008410000 */
[----:B------:R-:W-:Y:S03]  /*6f00*/  FMUL.FTZ R2, R0, UR4 ;  /* 0x0000000400027c20 */ /* 0x000fe60008410000 */
[C---:B------:R-:W-:Y:S01]  /*6f10*/  FMUL.FTZ R172, R3.reuse, UR4 ;  /* 0x0000000403ac7c20 */ /* 0x040fe20008410000 */
[----:B------:R-:W-:Y:S01]  /*6f20*/  FSEL R132, R132, RZ, P0 ;  /* 0x000000ff84847208 */ /* 0x000fe20000000000 */
[----:B------:R-:W-:Y:S01]  /*6f30*/  FADD.FTZ R0, -R3, R135 ;  /* 0x0000008703007221 */ /* 0x000fe20000010100 */
[----:B------:R-:W-:Y:S01]  /*6f40*/  MUFU.EX2 R2, R2 ;  /* 0x0000000200027308 */ /* 0x000fe20000000800 */
[----:B------:R-:W-:Y:S01]  /*6f50*/  FSETP.NEU.FTZ.AND P0, PT, R138, -INF , PT ;  /* 0xff8000008a00780b */ /* 0x000fe20003f1d000 */
[----:B------:R-:W-:Y:S01]  /*6f60*/  FMUL.FTZ R135, R137, UR4 ;  /* 0x0000000489877c20 */ /* 0x000fe20008410000 */
[--C-:B------:R-:W-:Y:S01]  /*6f70*/  FFMA.FTZ R20, R20, UR4, -R132.reuse ;  /* 0x0000000414147c23 */ /* 0x100fe20008010884 */
[--C-:B------:R-:W-:Y:S01]  /*6f80*/  FFMA.FTZ R21, R21, UR4, -R132.reuse ;  /* 0x0000000415157c23 */ /* 0x100fe20008010884 */
[--C-:B------:R-:W-:Y:S01]  /*6f90*/  FFMA.FTZ R48, R48, UR4, -R132.reuse ;  /* 0x0000000430307c23 */ /* 0x100fe20008010884 */
[--C-:B------:R-:W-:Y:S01]  /*6fa0*/  FFMA.FTZ R49, R49, UR4, -R132.reuse ;  /* 0x0000000431317c23 */ /* 0x100fe20008010884 */
[--C-:B------:R-:W-:Y:S03]  /*6fb0*/  FFMA.FTZ R52, R52, UR4, -R132.reuse ;  /* 0x0000000434347c23 */ /* 0x100fe60008010884 */
[----:B------:R-:W-:Y:S01]  /*6fc0*/  MUFU.EX2 R190, R20 ;  /* 0x0000001400be7308 */ /* 0x000fe20000000800 */
[--C-:B------:R-:W-:Y:S01]  /*6fd0*/  FFMA.FTZ R53, R53, UR4, -R132.reuse ;  /* 0x0000000435357c23 */ /* 0x100fe20008010884 */
[----:B------:R-:W-:Y:S01]  /*6fe0*/  FSEL R134, R134, RZ, P0 ;  /* 0x000000ff86867208 */ /* 0x000fe20000000000 */
[--C-:B------:R-:W-:Y:S01]  /*6ff0*/  FFMA.FTZ R16, R16, UR4, -R132.reuse ;  /* 0x0000000410107c23 */ /* 0x100fe20008010884 */
[--C-:B------:R-:W-:Y:S01]  /*7000*/  FFMA.FTZ R17, R17, UR4, -R132.reuse ;  /* 0x0000000411117c23 */ /* 0x100fe20008010884 */
[----:B------:R-:W-:Y:S01]  /*7010*/  FSETP.NEU.FTZ.AND P0, PT, R137, -INF , PT ;  /* 0xff8000008900780b */ /* 0x000fe20003f1d000 */
[----:B------:R-:W-:Y:S01]  /*7020*/  FFMA.FTZ R36, R36, UR4, -R132 ;  /* 0x0000000424247c23 */ /* 0x000fe20008010884 */
[--C-:B------:R-:W-:Y:S03]  /*7030*/  FFMA.FTZ R22, R22, UR4, -R134.reuse ;  /* 0x0000000416167c23 */ /* 0x100fe60008010886 */
[----:B------:R-:W-:Y:S01]  /*7040*/  MUFU.EX2 R197, R21 ;  /* 0x0000001500c57308 */ /* 0x000fe20000000800 */
[--C-:B------:R-:W-:Y:S01]  /*7050*/  FFMA.FTZ R23, R23, UR4, -R134.reuse ;  /* 0x0000000417177c23 */ /* 0x100fe20008010886 */
[--C-:B------:R-:W-:Y:S01]  /*7060*/  FFMA.FTZ R50, R50, UR4, -R134.reuse ;  /* 0x0000000432327c23 */ /* 0x100fe20008010886 */
[--C-:B------:R-:W-:Y:S01]  /*7070*/  FFMA.FTZ R51, R51, UR4, -R134.reuse ;  /* 0x0000000433337c23 */ /* 0x100fe20008010886 */
[--C-:B------:R-:W-:Y:S01]  /*7080*/  FFMA.FTZ R54, R54, UR4, -R134.reuse ;  /* 0x0000000436367c23 */ /* 0x100fe20008010886 */
[--C-:B------:R-:W-:Y:S01]  /*7090*/  FFMA.FTZ R55, R55, UR4, -R134.reuse ;  /* 0x0000000437377c23 */ /* 0x100fe20008010886 */
[----:B------:R-:W-:Y:S01]  /*70a0*/  FSEL R135, R135, RZ, P0 ;  /* 0x000000ff87877208 */ /* 0x000fe20000000000 */
[--C-:B------:R-:W-:Y:S03]  /*70b0*/  FFMA.FTZ R18, R18, UR4, -R134.reuse ;  /* 0x0000000412127c23 */ /* 0x100fe60008010886 */
[----:B------:R-:W-:Y:S01]  /*70c0*/  MUFU.EX2 R189, R22 ;  /* 0x0000001600bd7308 */ /* 0x000fe20000000800 */
[----:B------:R-:W-:Y:S01]  /*70d0*/  FFMA.FTZ R19, R19, UR4, -R134 ;  /* 0x0000000413137c23 */ /* 0x000fe20008010886 */
[----:B------:R-:W-:Y:S01]  /*70e0*/  FSETP.NEU.FTZ.AND P0, PT, R3, -INF , PT ;  /* 0xff8000000300780b */ /* 0x000fe20003f1d000 */
[--C-:B------:R-:W-:Y:S01]  /*70f0*/  FFMA.FTZ R44, R44, UR4, -R135.reuse ;  /* 0x000000042c2c7c23 */ /* 0x100fe20008010887 */
[--C-:B------:R-:W-:Y:S01]  /*7100*/  FFMA.FTZ R45, R45, UR4, -R135.reuse ;  /* 0x000000042d2d7c23 */ /* 0x100fe20008010887 */
[----:B------:R-:W-:Y:S01]  /*7110*/  FFMA.FTZ R37, R37, UR4, -R132 ;  /* 0x0000000425257c23 */ /* 0x000fe20008010884 */
[----:B------:R-:W-:Y:S01]  /*7120*/  FSEL R172, R172, RZ, P0 ;  /* 0x000000ffacac7208 */ /* 0x000fe20000000000 */
[--C-:B------:R-:W-:Y:S03]  /*7130*/  FFMA.FTZ R38, R38, UR4, -R134.reuse ;  /* 0x0000000426267c23 */ /* 0x100fe60008010886 */
[----:B------:R3:W-:Y:S01]  /*7140*/  MUFU.EX2 R194, R23 ;  /* 0x0000001700c27308 */ /* 0x0007e20000000800 */
[----:B------:R-:W-:Y:S01]  /*7150*/  FFMA.FTZ R39, R39, UR4, -R134 ;  /* 0x0000000427277c23 */ /* 0x000fe20008010886 */
[--C-:B------:R-:W-:Y:S01]  /*7160*/  FFMA.FTZ R40, R40, UR4, -R135.reuse ;  /* 0x0000000428287c23 */ /* 0x100fe20008010887 */
[--C-:B------:R-:W-:Y:S01]  /*7170*/  FFMA.FTZ R46, R46, UR4, -R172.reuse ;  /* 0x000000042e2e7c23 */ /* 0x100fe200080108ac */
[--C-:B------:R-:W-:Y:S01]  /*7180*/  FFMA.FTZ R47, R47, UR4, -R172.reuse ;  /* 0x000000042f2f7c23 */ /* 0x100fe200080108ac */
[--C-:B------:R-:W-:Y:S01]  /*7190*/  FFMA.FTZ R41, R41, UR4, -R135.reuse ;  /* 0x0000000429297c23 */ /* 0x100fe20008010887 */
[--C-:B------:R-:W-:Y:S01]  /*71a0*/  FFMA.FTZ R42, R42, UR4, -R172.reuse ;  /* 0x000000042a2a7c23 */ /* 0x100fe200080108ac */
[--C-:B------:R-:W-:Y:S03]  /*71b0*/  FFMA.FTZ R43, R43, UR4, -R172.reuse ;  /* 0x000000042b2b7c23 */ /* 0x100fe600080108ac */
[----:B------:R-:W-:Y:S01]  /*71c0*/  MUFU.EX2 R208, R44 ;  /* 0x0000002c00d07308 */ /* 0x000fe20000000800 */
[--C-:B------:R-:W-:Y:S01]  /*71d0*/  FFMA.FTZ R24, R24, UR4, -R135.reuse ;  /* 0x0000000418187c23 */ /* 0x100fe20008010887 */
[--C-:B------:R-:W-:Y:S01]  /*71e0*/  FFMA.FTZ R25, R25, UR4, -R135.reuse ;  /* 0x0000000419197c23 */ /* 0x100fe20008010887 */
[--C-:B------:R-:W-:Y:S01]  /*71f0*/  FFMA.FTZ R26, R26, UR4, -R172.reuse ;  /* 0x000000041a1a7c23 */ /* 0x100fe200080108ac */
[--C-:B------:R-:W-:Y:S01]  /*7200*/  FFMA.FTZ R27, R27, UR4, -R172.reuse ;  /* 0x000000041b1b7c23 */ /* 0x100fe200080108ac */
[--C-:B------:R-:W-:Y:S01]  /*7210*/  FFMA.FTZ R28, R28, UR4, -R135.reuse ;  /* 0x000000041c1c7c23 */ /* 0x100fe20008010887 */
[--C-:B------:R-:W-:Y:S01]  /*7220*/  FFMA.FTZ R29, R29, UR4, -R135.reuse ;  /* 0x000000041d1d7c23 */ /* 0x100fe20008010887 */
[--C-:B------:R-:W-:Y:S03]  /*7230*/  FFMA.FTZ R30, R30, UR4, -R172.reuse ;  /* 0x000000041e1e7c23 */ /* 0x100fe600080108ac */
[----:B------:R-:W-:Y:S01]  /*7240*/  MUFU.EX2 R235, R45 ;  /* 0x0000002d00eb7308 */ /* 0x000fe20000000800 */
[----:B---3--:R-:W3:Y:S01]  /*7250*/  LDSM.16.MT88.4 R20, [R213+0x4000] ;  /* 0x00400000d514783b */ /* 0x008ee20000004200 */
[----:B------:R-:W-:Y:S01]  /*7260*/  FFMA.FTZ R31, R31, UR4, -R172 ;  /* 0x000000041f1f7c23 */ /* 0x000fe200080108ac */
[--C-:B------:R-:W-:Y:S01]  /*7270*/  FFMA.FTZ R32, R32, UR4, -R132.reuse ;  /* 0x0000000420207c23 */ /* 0x100fe20008010884 */
[----:B------:R-:W-:Y:S01]  /*7280*/  FFMA.FTZ R33, R33, UR4, -R132 ;  /* 0x0000000421217c23 */ /* 0x000fe20008010884 */
[--C-:B------:R-:W-:Y:S01]  /*7290*/  FFMA.FTZ R34, R34, UR4, -R134.reuse ;  /* 0x0000000422227c23 */ /* 0x100fe20008010886 */
[--C-:B------:R-:W-:Y:S01]  /*72a0*/  FFMA.FTZ R35, R35, UR4, -R134.reuse ;  /* 0x0000000423237c23 */ /* 0x100fe20008010886 */
[--C-:B------:R-:W-:Y:S03]  /*72b0*/  FFMA.FTZ R71, R71, UR4, -R134.reuse ;  /* 0x0000000447477c23 */ /* 0x100fe60008010886 */
[----:B------:R-:W-:Y:S01]  /*72c0*/  MUFU.EX2 R211, R46 ;  /* 0x0000002e00d37308 */ /* 0x000fe20000000800 */
[----:B------:R-:W-:Y:S01]  /*72d0*/  FFMA.FTZ R82, R82, UR4, -R134 ;  /* 0x0000000452527c23 */ /* 0x000fe20008010886 */
[--C-:B------:R-:W-:Y:S01]  /*72e0*/  FFMA.FTZ R73, R73, UR4, -R135.reuse ;  /* 0x0000000449497c23 */ /* 0x100fe20008010887 */
[--C-:B------:R-:W-:Y:S01]  /*72f0*/  FFMA.FTZ R76, R76, UR4, -R135.reuse ;  /* 0x000000044c4c7c23 */ /* 0x100fe20008010887 */
[--C-:B------:R-:W-:Y:S01]  /*7300*/  FFMA.FTZ R4, R4, UR4, -R132.reuse ;  /* 0x0000000404047c23 */ /* 0x100fe20008010884 */
[----:B------:R-:W-:Y:S01]  /*7310*/  FFMA.FTZ R5, R5, UR4, -R132 ;  /* 0x0000000405057c23 */ /* 0x000fe20008010884 */
[--C-:B------:R-:W-:Y:S01]  /*7320*/  FFMA.FTZ R6, R6, UR4, -R134.reuse ;  /* 0x0000000406067c23 */ /* 0x100fe20008010886 */
[----:B------:R-:W-:Y:S03]  /*7330*/  FFMA.FTZ R7, R7, UR4, -R134 ;  /* 0x0000000407077c23 */ /* 0x000fe60008010886 */
[----:B------:R4:W-:Y:S01]  /*7340*/  MUFU.EX2 R237, R47 ;  /* 0x0000002f00ed7308 */ /* 0x0009e20000000800 */
[----:B------:R-:W-:Y:S01]  /*7350*/  FMUL.FTZ R0, R0, UR4 ;  /* 0x0000000400007c20 */ /* 0x000fe20008410000 */
[--C-:B------:R-:W-:Y:S01]  /*7360*/  FFMA.FTZ R8, R8, UR4, -R135.reuse ;  /* 0x0000000408087c23 */ /* 0x100fe20008010887 */
[--C-:B------:R-:W-:Y:S01]  /*7370*/  FFMA.FTZ R9, R9, UR4, -R135.reuse ;  /* 0x0000000409097c23 */ /* 0x100fe20008010887 */
[--C-:B------:R-:W-:Y:S01]  /*7380*/  FFMA.FTZ R10, R10, UR4, -R172.reuse ;  /* 0x000000040a0a7c23 */ /* 0x100fe200080108ac */
[--C-:B------:R-:W-:Y:S01]  /*7390*/  FFMA.FTZ R11, R11, UR4, -R172.reuse ;  /* 0x000000040b0b7c23 */ /* 0x100fe200080108ac */
[--C-:B------:R-:W-:Y:S01]  /*73a0*/  FFMA.FTZ R12, R12, UR4, -R135.reuse ;  /* 0x000000040c0c7c23 */ /* 0x100fe20008010887 */
[--C-:B------:R-:W-:Y:S03]  /*73b0*/  FFMA.FTZ R13, R13, UR4, -R135.reuse ;  /* 0x000000040d0d7c23 */ /* 0x100fe60008010887 */
[----:B------:R2:W-:Y:S01]  /*73c0*/  MUFU.EX2 R177, R4 ;  /* 0x0000000400b17308 */ /* 0x0005e20000000800 */
[--C-:B------:R-:W-:Y:S01]  /*73d0*/  FFMA.FTZ R14, R14, UR4, -R172.reuse ;  /* 0x000000040e0e7c23 */ /* 0x100fe200080108ac */
[----:B------:R-:W-:Y:S01]  /*73e0*/  FFMA.FTZ R15, R15, UR4, -R172 ;  /* 0x000000040f0f7c23 */ /* 0x000fe200080108ac */
[----:B------:R-:W-:Y:S01]  /*73f0*/  FFMA.FTZ R67, R67, UR4, -R134 ;  /* 0x0000000443437c23 */ /* 0x000fe20008010886 */
[--C-:B------:R-:W-:Y:S01]  /*7400*/  FFMA.FTZ R64, R64, UR4, -R132.reuse ;  /* 0x0000000440407c23 */ /* 0x100fe20008010884 */
[----:B------:R-:W-:Y:S01]  /*7410*/  FFMA.FTZ R65, R65, UR4, -R132 ;  /* 0x0000000441417c23 */ /* 0x000fe20008010884 */
[----:B------:R-:W-:Y:S01]  /*7420*/  FFMA.FTZ R66, R66, UR4, -R134 ;  /* 0x0000000442427c23 */ /* 0x000fe20008010886 */
[--C-:B------:R-:W-:Y:S03]  /*7430*/  FFMA.FTZ R59, R59, UR4, -R172.reuse ;  /* 0x000000043b3b7c23 */ /* 0x100fe600080108ac */
[----:B------:R5:W3:Y:S01]  /*7440*/  MUFU.EX2 R179, R5 ;  /* 0x0000000500b37308 */ /* 0x000ae20000000800 */
[----:B----4-:R-:W4:Y:S01]  /*7450*/  LDSM.16.MT88.4 R44, [R214+0x4000] ;  /* 0x00400000d62c783b */ /* 0x010f220000004200 */
[--C-:B------:R-:W-:Y:S01]  /*7460*/  FFMA.FTZ R60, R60, UR4, -R135.reuse ;  /* 0x000000043c3c7c23 */ /* 0x100fe20008010887 */
[--C-:B------:R-:W-:Y:S01]  /*7470*/  FFMA.FTZ R61, R61, UR4, -R135.reuse ;  /* 0x000000043d3d7c23 */ /* 0x100fe20008010887 */
[--C-:B------:R-:W-:Y:S01]  /*7480*/  FFMA.FTZ R62, R62, UR4, -R172.reuse ;  /* 0x000000043e3e7c23 */ /* 0x100fe200080108ac */
[--C-:B------:R-:W-:Y:S01]  /*7490*/  FFMA.FTZ R63, R63, UR4, -R172.reuse ;  /* 0x000000043f3f7c23 */ /* 0x100fe200080108ac */
[--C-:B------:R-:W-:Y:S01]  /*74a0*/  FFMA.FTZ R56, R56, UR4, -R135.reuse ;  /* 0x0000000438387c23 */ /* 0x100fe20008010887 */
[--C-:B------:R-:W-:Y:S03]  /*74b0*/  FFMA.FTZ R57, R57, UR4, -R135.reuse ;  /* 0x0000000439397c23 */ /* 0x100fe60008010887 */
[----:B------:R1:W-:Y:S01]  /*74c0*/  MUFU.EX2 R175, R6 ;  /* 0x0000000600af7308 */ /* 0x0003e20000000800 */
[----:B--2---:R-:W-:Y:S01]  /*74d0*/  FMUL.FTZ R4, R136, R144 ;  /* 0x0000009088047220 */ /* 0x004fe20000410000 */
[----:B------:R-:W-:Y:S01]  /*74e0*/  FFMA.FTZ R58, R58, UR4, -R172 ;  /* 0x000000043a3a7c23 */ /* 0x000fe200080108ac */
[--C-:B------:R-:W-:Y:S01]  /*74f0*/  FFMA.FTZ R68, R68, UR4, -R132.reuse ;  /* 0x0000000444447c23 */ /* 0x100fe20008010884 */
[----:B------:R-:W-:Y:S01]  /*7500*/  FFMA.FTZ R69, R69, UR4, -R132 ;  /* 0x0000000445457c23 */ /* 0x000fe20008010884 */
[----:B------:R-:W-:Y:S01]  /*7510*/  FFMA.FTZ R70, R70, UR4, -R134 ;  /* 0x0000000446467c23 */ /* 0x000fe20008010886 */
[--C-:B------:R-:W-:Y:S01]  /*7520*/  FFMA.FTZ R80, R80, UR4, -R132.reuse ;  /* 0x0000000450507c23 */ /* 0x100fe20008010884 */
[----:B------:R-:W-:Y:S03]  /*7530*/  FFMA.FTZ R81, R81, UR4, -R132 ;  /* 0x0000000451517c23 */ /* 0x000fe60008010884 */
[----:B------:R2:W4:Y:S01]  /*7540*/  MUFU.EX2 R178, R7 ;  /* 0x0000000700b27308 */ /* 0x0005220000000800 */
[----:B-----5:R-:W-:Y:S01]  /*7550*/  FMUL.FTZ R5, R136, R145 ;  /* 0x0000009188057220 */ /* 0x020fe20000410000 */
[----:B------:R-:W-:Y:S01]  /*7560*/  FFMA.FTZ R83, R83, UR4, -R134 ;  /* 0x0000000453537c23 */ /* 0x000fe20008010886 */
[--C-:B------:R-:W-:Y:S01]  /*7570*/  FFMA.FTZ R72, R72, UR4, -R135.reuse ;  /* 0x0000000448487c23 */ /* 0x100fe20008010887 */
[--C-:B------:R-:W-:Y:S01]  /*7580*/  FFMA.FTZ R74, R74, UR4, -R172.reuse ;  /* 0x000000044a4a7c23 */ /* 0x100fe200080108ac */
[--C-:B------:R-:W-:Y:S01]  /*7590*/  FFMA.FTZ R75, R75, UR4, -R172.reuse ;  /* 0x000000044b4b7c23 */ /* 0x100fe200080108ac */
[--C-:B------:R-:W-:Y:S01]  /*75a0*/  FFMA.FTZ R77, R77, UR4, -R135.reuse ;  /* 0x000000044d4d7c23 */ /* 0x100fe20008010887 */
[--C-:B------:R-:W-:Y:S03]  /*75b0*/  FFMA.FTZ R78, R78, UR4, -R172.reuse ;  /* 0x000000044e4e7c23 */ /* 0x100fe600080108ac */
[----:B------:R5:W-:Y:S01]  /*75c0*/  MUFU.EX2 R195, R16 ;  /* 0x0000001000c37308 */ /* 0x000be20000000800 */
[----:B-1----:R-:W-:Y:S01]  /*75d0*/  FMUL.FTZ R6, R133, R146 ;  /* 0x0000009285067220 */ /* 0x002fe20000410000 */
[----:B------:R-:W-:Y:S01]  /*75e0*/  FFMA.FTZ R79, R79, UR4, -R172 ;  /* 0x000000044f4f7c23 */ /* 0x000fe200080108ac */
[--C-:B------:R-:W-:Y:S01]  /*75f0*/  FFMA.FTZ R84, R84, UR4, -R132.reuse ;  /* 0x0000000454547c23 */ /* 0x100fe20008010884 */
[----:B------:R-:W-:Y:S01]  /*7600*/  FFMA.FTZ R85, R85, UR4, -R132 ;  /* 0x0000000455557c23 */ /* 0x000fe20008010884 */
[--C-:B------:R-:W-:Y:S01]  /*7610*/  FFMA.FTZ R86, R86, UR4, -R134.reuse ;  /* 0x0000000456567c23 */ /* 0x100fe20008010886 */
[----:B------:R-:W-:Y:S01]  /*7620*/  FFMA.FTZ R87, R87, UR4, -R134 ;  /* 0x0000000457577c23 */ /* 0x000fe20008010886 */
[--C-:B------:R-:W-:Y:S03]  /*7630*/  FFMA.FTZ R96, R96, UR4, -R132.reuse ;  /* 0x0000000460607c23 */ /* 0x100fe60008010884 */
[----:B------:R1:W4:Y:S01]  /*7640*/  MUFU.EX2 R203, R17 ;  /* 0x0000001100cb7308 */ /* 0x0003220000000800 */
[----:B--2---:R-:W-:Y:S01]  /*7650*/  FMUL.FTZ R7, R133, R147 ;  /* 0x0000009385077220 */ /* 0x004fe20000410000 */
[----:B------:R-:W-:Y:S01]  /*7660*/  FFMA.FTZ R97, R97, UR4, -R132 ;  /* 0x0000000461617c23 */ /* 0x000fe20008010884 */
[--C-:B------:R-:W-:Y:S01]  /*7670*/  FFMA.FTZ R98, R98, UR4, -R134.reuse ;  /* 0x0000000462627c23 */ /* 0x100fe20008010886 */
[----:B------:R-:W-:Y:S01]  /*7680*/  FFMA.FTZ R99, R99, UR4, -R134 ;  /* 0x0000000463637c23 */ /* 0x000fe20008010886 */
[--C-:B------:R-:W-:Y:S01]  /*7690*/  FFMA.FTZ R88, R88, UR4, -R135.reuse ;  /* 0x0000000458587c23 */ /* 0x100fe20008010887 */
[--C-:B------:R-:W-:Y:S01]  /*76a0*/  FFMA.FTZ R89, R89, UR4, -R135.reuse ;  /* 0x0000000459597c23 */ /* 0x100fe20008010887 */
[--C-:B------:R-:W-:Y:S03]  /*76b0*/  FFMA.FTZ R90, R90, UR4, -R172.reuse ;  /* 0x000000045a5a7c23 */ /* 0x100fe600080108ac */
[----:B------:R2:W-:Y:S01]  /*76c0*/  MUFU.EX2 R192, R18 ;  /* 0x0000001200c07308 */ /* 0x0005e20000000800 */
[----:B-----5:R-:W-:Y:S01]  /*76d0*/  FMUL.FTZ R16, R136, R148 ;  /* 0x0000009488107220 */ /* 0x020fe20000410000 */
[--C-:B------:R-:W-:Y:S01]  /*76e0*/  FFMA.FTZ R91, R91, UR4, -R172.reuse ;  /* 0x000000045b5b7c23 */ /* 0x100fe200080108ac */
[--C-:B------:R-:W-:Y:S01]  /*76f0*/  FFMA.FTZ R92, R92, UR4, -R135.reuse ;  /* 0x000000045c5c7c23 */ /* 0x100fe20008010887 */
[--C-:B------:R-:W-:Y:S01]  /*7700*/  FFMA.FTZ R93, R93, UR4, -R135.reuse ;  /* 0x000000045d5d7c23 */ /* 0x100fe20008010887 */
[--C-:B------:R-:W-:Y:S01]  /*7710*/  FFMA.FTZ R94, R94, UR4, -R172.reuse ;  /* 0x000000045e5e7c23 */ /* 0x100fe200080108ac */
[----:B------:R-:W-:Y:S01]  /*7720*/  FFMA.FTZ R95, R95, UR4, -R172 ;  /* 0x000000045f5f7c23 */ /* 0x000fe200080108ac */
[--C-:B------:R-:W-:Y:S03]  /*7730*/  FFMA.FTZ R100, R100, UR4, -R132.reuse ;  /* 0x0000000464647c23 */ /* 0x100fe60008010884 */
[----:B------:R5:W4:Y:S01]  /*7740*/  MUFU.EX2 R201, R19 ;  /* 0x0000001300c97308 */ /* 0x000b220000000800 */
[----:B-1----:R-:W-:Y:S01]  /*7750*/  FMUL.FTZ R17, R136, R149 ;  /* 0x0000009588117220 */ /* 0x002fe20000410000 */
[----:B------:R-:W-:Y:S01]  /*7760*/  FFMA.FTZ R101, R101, UR4, -R132 ;  /* 0x0000000465657c23 */ /* 0x000fe20008010884 */
[--C-:B------:R-:W-:Y:S01]  /*7770*/  FFMA.FTZ R102, R102, UR4, -R134.reuse ;  /* 0x0000000466667c23 */ /* 0x100fe20008010886 */
[----:B------:R-:W-:Y:S01]  /*7780*/  FFMA.FTZ R103, R103, UR4, -R134 ;  /* 0x0000000467677c23 */ /* 0x000fe20008010886 */
[--C-:B------:R-:W-:Y:S01]  /*7790*/  FFMA.FTZ R112, R112, UR4, -R132.reuse ;  /* 0x0000000470707c23 */ /* 0x100fe20008010884 */
[----:B------:R-:W-:Y:S01]  /*77a0*/  FFMA.FTZ R113, R113, UR4, -R132 ;  /* 0x0000000471717c23 */ /* 0x000fe20008010884 */
[--C-:B------:R-:W-:Y:S03]  /*77b0*/  FFMA.FTZ R114, R114, UR4, -R134.reuse ;  /* 0x0000000472727c23 */ /* 0x100fe60008010886 */
[----:B------:R3:W-:Y:S01]  /*77c0*/  MUFU.EX2 R209, R36 ;  /* 0x0000002400d17308 */ /* 0x0007e20000000800 */
[----:B--2---:R-:W-:Y:S01]  /*77d0*/  FMUL.FTZ R18, R133, R150 ;  /* 0x0000009685127220 */ /* 0x004fe20000410000 */
[----:B------:R-:W-:Y:S01]  /*77e0*/  FFMA.FTZ R115, R115, UR4, -R134 ;  /* 0x0000000473737c23 */ /* 0x000fe20008010886 */
[--C-:B------:R-:W-:Y:S01]  /*77f0*/  FFMA.FTZ R104, R104, UR4, -R135.reuse ;  /* 0x0000000468687c23 */ /* 0x100fe20008010887 */
[--C-:B------:R-:W-:Y:S01]  /*7800*/  FFMA.FTZ R105, R105, UR4, -R135.reuse ;  /* 0x0000000469697c23 */ /* 0x100fe20008010887 */
[--C-:B------:R-:W-:Y:S01]  /*7810*/  FFMA.FTZ R106, R106, UR4, -R172.reuse ;  /* 0x000000046a6a7c23 */ /* 0x100fe200080108ac */
[--C-:B------:R-:W-:Y:S01]  /*7820*/  FFMA.FTZ R107, R107, UR4, -R172.reuse ;  /* 0x000000046b6b7c23 */ /* 0x100fe200080108ac */
[--C-:B------:R-:W-:Y:S03]  /*7830*/  FFMA.FTZ R108, R108, UR4, -R135.reuse ;  /* 0x000000046c6c7c23 */ /* 0x100fe60008010887 */
[----:B------:R4:W-:Y:S01]  /*7840*/  MUFU.EX2 R240, R37 ;  /* 0x0000002500f07308 */ /* 0x0009e20000000800 */
[----:B-----5:R-:W-:Y:S01]  /*7850*/  FMUL.FTZ R19, R133, R151 ;  /* 0x0000009785137220 */ /* 0x020fe20000410000 */
[--C-:B------:R-:W-:Y:S01]  /*7860*/  FFMA.FTZ R109, R109, UR4, -R135.reuse ;  /* 0x000000046d6d7c23 */ /* 0x100fe20008010887 */
[----:B------:R-:W-:Y:S01]  /*7870*/  LDSM.16.MT88.4 R148, [R213+0x5c00] ;  /* 0x005c0000d594783b */ /* 0x000fe20000004200 */
[--C-:B------:R-:W-:Y:S01]  /*7880*/  FFMA.FTZ R110, R110, UR4, -R172.reuse ;  /* 0x000000046e6e7c23 */ /* 0x100fe200080108ac */
[----:B------:R-:W-:Y:S01]  /*7890*/  FFMA.FTZ R111, R111, UR4, -R172 ;  /* 0x000000046f6f7c23 */ /* 0x000fe200080108ac */
[--C-:B------:R-:W-:Y:S01]  /*78a0*/  FFMA.FTZ R116, R116, UR4, -R132.reuse ;  /* 0x0000000474747c23 */ /* 0x100fe20008010884 */
[--C-:B------:R-:W-:Y:S03]  /*78b0*/  FFMA.FTZ R117, R117, UR4, -R132.reuse ;  /* 0x0000000475757c23 */ /* 0x100fe60008010884 */
[----:B------:R1:W-:Y:S01]  /*78c0*/  MUFU.EX2 R206, R38 ;  /* 0x0000002600ce7308 */ /* 0x0003e20000000800 */
[----:B---3--:R-:W-:Y:S01]  /*78d0*/  F2FP.BF16.F32.PACK_AB R36, R179, R177 ;  /* 0x000000b1b324723e */ /* 0x008fe200000010ff */
[----:B------:R-:W-:Y:S01]  /*78e0*/  FFMA.FTZ R128, R128, UR4, -R132 ;  /* 0x0000000480807c23 */ /* 0x000fe20008010884 */
[--C-:B------:R-:W-:Y:S01]  /*78f0*/  FFMA.FTZ R118, R118, UR4, -R134.reuse ;  /* 0x0000000476767c23 */ /* 0x100fe20008010886 */
[--C-:B------:R-:W-:Y:S01]  /*7900*/  FFMA.FTZ R119, R119, UR4, -R134.reuse ;  /* 0x0000000477777c23 */ /* 0x100fe20008010886 */
[----:B------:R-:W-:Y:S01]  /*7910*/  FFMA.FTZ R130, R130, UR4, -R134 ;  /* 0x0000000482827c23 */ /* 0x000fe20008010886 */
[----:B------:R-:W-:Y:S01]  /*7920*/  FFMA.FTZ R132, R129, UR4, -R132 ;  /* 0x0000000481847c23 */ /* 0x000fe20008010884 */
[----:B------:R-:W-:Y:S03]  /*7930*/  FFMA.FTZ R134, R131, UR4, -R134 ;  /* 0x0000000483867c23 */ /* 0x000fe60008010886 */
[----:B------:R2:W-:Y:S01]  /*7940*/  MUFU.EX2 R238, R39 ;  /* 0x0000002700ee7308 */ /* 0x0005e20000000800 */
[----:B----4-:R-:W-:Y:S01]  /*7950*/  F2FP.BF16.F32.PACK_AB R37, R178, R175 ;  /* 0x000000afb225723e */ /* 0x010fe200000010ff */
[--C-:B------:R-:W-:Y:S01]  /*7960*/  FFMA.FTZ R120, R120, UR4, -R135.reuse ;  /* 0x0000000478787c23 */ /* 0x100fe20008010887 */
[--C-:B------:R-:W-:Y:S01]  /*7970*/  FFMA.FTZ R121, R121, UR4, -R135.reuse ;  /* 0x0000000479797c23 */ /* 0x100fe20008010887 */
[--C-:B------:R-:W-:Y:S01]  /*7980*/  FFMA.FTZ R124, R124, UR4, -R135.reuse ;  /* 0x000000047c7c7c23 */ /* 0x100fe20008010887 */
[--C-:B------:R-:W-:Y:S01]  /*7990*/  FFMA.FTZ R122, R122, UR4, -R172.reuse ;  /* 0x000000047a7a7c23 */ /* 0x100fe200080108ac */
[--C-:B------:R-:W-:Y:S01]  /*79a0*/  FFMA.FTZ R123, R123, UR4, -R172.reuse ;  /* 0x000000047b7b7c23 */ /* 0x100fe200080108ac */
[--C-:B------:R-:W-:Y:S03]  /*79b0*/  FFMA.FTZ R126, R126, UR4, -R172.reuse ;  /* 0x000000047e7e7c23 */ /* 0x100fe600080108ac */
[----:B------:R-:W3:Y:S01]  /*79c0*/  MUFU.EX2 R0, R0 ;  /* 0x0000000000007308 */ /* 0x000ee20000000800 */
[----:B-1----:R-:W-:Y:S01]  /*79d0*/  F2FP.BF16.F32.PACK_AB R38, R203, R195 ;  /* 0x000000c3cb26723e */ /* 0x002fe200000010ff */
[----:B------:R-:W-:Y:S01]  /*79e0*/  FFMA.FTZ R135, R125, UR4, -R135 ;  /* 0x000000047d877c23 */ /* 0x000fe20008010887 */
[----:B------:R-:W-:Y:S07]  /*79f0*/  FFMA.FTZ R172, R127, UR4, -R172 ;  /* 0x000000047fac7c23 */ /* 0x000fee00080108ac */
[----:B------:R1:W-:Y:S01]  /*7a00*/  MUFU.EX2 R174, R8 ;  /* 0x0000000800ae7308 */ /* 0x0003e20000000800 */
[----:B--2---:R-:W-:Y:S09]  /*7a10*/  F2FP.BF16.F32.PACK_AB R39, R201, R192 ;  /* 0x000000c0c927723e */ /* 0x004ff200000010ff */
[----:B------:R2:W4:Y:S01]  /*7a20*/  MUFU.EX2 R176, R9 ;  /* 0x0000000900b07308 */ /* 0x0005220000000800 */
[-C--:B------:R-:W-:Y:S09]  /*7a30*/  HMMA.16816.F32.BF16 R4, R36, R20.reuse, R4 ;  /* 0x000000142404723c */ /* 0x080ff20000041804 */
[----:B------:R3:W-:Y:S02]  /*7a40*/  MUFU.EX2 R173, R10 ;  /* 0x0000000a00ad7308 */ /* 0x0007e40000000800 */
[C---:B-1----:R-:W-:Y:S08]  /*7a50*/  FMUL.FTZ R8, R2.reuse, R140 ;  /* 0x0000008c02087220 */ /* 0x042ff00000410000 */
[----:B------:R1:W5:Y:S01]  /*7a60*/  MUFU.EX2 R181, R11 ;  /* 0x0000000b00b57308 */ /* 0x0003620000000800 */
[----:B--2---:R-:W-:Y:S09]  /*7a70*/  FMUL.FTZ R9, R2, R141 ;  /* 0x0000008d02097220 */ /* 0x004ff20000410000 */
[----:B------:R2:W-:Y:S01]  /*7a80*/  MUFU.EX2 R183, R12 ;  /* 0x0000000c00b77308 */ /* 0x0005e20000000800 */
[C---:B---3--:R-:W-:Y:S09]  /*7a90*/  FMUL.FTZ R10, R0.reuse, R142 ;  /* 0x0000008e000a7220 */ /* 0x048ff20000410000 */
[----:B------:R3:W5:Y:S01]  /*7aa0*/  MUFU.EX2 R193, R13 ;  /* 0x0000000d00c17308 */ /* 0x0007620000000800 */
[----:B-1----:R-:W-:Y:S09]  /*7ab0*/  FMUL.FTZ R11, R0, R143 ;  /* 0x0000008f000b7220 */ /* 0x002ff20000410000 */
[----:B------:R1:W-:Y:S01]  /*7ac0*/  MUFU.EX2 R184, R14 ;  /* 0x0000000e00b87308 */ /* 0x0003e20000000800 */
[C---:B--2---:R-:W-:Y:S09]  /*7ad0*/  FMUL.FTZ R12, R2.reuse, R152 ;  /* 0x00000098020c7220 */ /* 0x044ff20000410000 */
[----:B------:R2:W5:Y:S01]  /*7ae0*/  MUFU.EX2 R191, R15 ;  /* 0x0000000f00bf7308 */ /* 0x0005620000000800 */
[----:B---3--:R-:W-:Y:S09]  /*7af0*/  FMUL.FTZ R13, R2, R153 ;  /* 0x00000099020d7220 */ /* 0x008ff20000410000 */
[----:B------:R4:W-:Y:S01]  /*7b00*/  MUFU.EX2 R199, R40 ;  /* 0x0000002800c77308 */ /* 0x0009e20000000800 */
[C---:B-1----:R-:W-:Y:S09]  /*7b10*/  FMUL.FTZ R14, R0.reuse, R154 ;  /* 0x0000009a000e7220 */ /* 0x042ff20000410000 */
[----:B------:R5:W-:Y:S01]  /*7b20*/  MUFU.EX2 R233, R41 ;  /* 0x0000002900e97308 */ /* 0x000be20000000800 */
[----:B--2---:R-:W-:Y:S09]  /*7b30*/  FMUL.FTZ R15, R0, R155 ;  /* 0x0000009b000f7220 */ /* 0x004ff20000410000 */
[----:B------:R1:W-:Y:S01]  /*7b40*/  MUFU.EX2 R202, R42 ;  /* 0x0000002a00ca7308 */ /* 0x0003e20000000800 */
[----:B----4-:R-:W-:Y:S09]  /*7b50*/  F2FP.BF16.F32.PACK_AB R40, R176, R174 ;  /* 0x000000aeb028723e */ /* 0x010ff200000010ff */
[----:B------:R2:W-:Y:S01]  /*7b60*/  MUFU.EX2 R207, R43 ;  /* 0x0000002b00cf7308 */ /* 0x0005e20000000800 */
[----:B-----5:R-:W-:Y:S09]  /*7b70*/  F2FP.BF16.F32.PACK_AB R41, R181, R173 ;  /* 0x000000adb529723e */ /* 0x020ff200000010ff */
[----:B------:R-:W-:Y:S01]  /*7b80*/  MUFU.EX2 R241, R48 ;  /* 0x0000003000f17308 */ /* 0x000fe20000000800 */
[----:B-1----:R-:W-:Y:S09]  /*7b90*/  F2FP.BF16.F32.PACK_AB R42, R193, R183 ;  /* 0x000000b7c12a723e */ /* 0x002ff200000010ff */
[----:B------:R-:W-:Y:S01]  /*7ba0*/  MUFU.EX2 R245, R49 ;  /* 0x0000003100f57308 */ /* 0x000fe20000000800 */
[----:B--2---:R-:W-:Y:S09]  /*7bb0*/  F2FP.BF16.F32.PACK_AB R43, R191, R184 ;  /* 0x000000b8bf2b723e */ /* 0x004ff200000010ff */
[----:B------:R-:W-:Y:S01]  /*7bc0*/  MUFU.EX2 R239, R50 ;  /* 0x0000003200ef7308 */ /* 0x000fe20000000800 */
[C---:B------:R-:W-:Y:S06]  /*7bd0*/  HMMA.16816.F32.BF16 R8, R40.reuse, R20, R8 ;  /* 0x000000142808723c */ /* 0x040fec0000041808 */
[-C--:B------:R-:W-:Y:S03]  /*7be0*/  HMMA.16816.F32.BF16 R12, R40, R22.reuse, R12 ;  /* 0x00000016280c723c */ /* 0x080fe6000004180c */
[----:B------:R1:W-:Y:S02]  /*7bf0*/  MUFU.EX2 R243, R51 ;  /* 0x0000003300f37308 */ /* 0x0003e40000000800 */
[C---:B------:R-:W-:Y:S01]  /*7c00*/  FMUL.FTZ R20, R136.reuse, R160 ;  /* 0x000000a088147220 */ /* 0x040fe20000410000 */
[C---:B------:R-:W-:Y:S07]  /*7c10*/  HMMA.16816.F32.BF16 R16, R36.reuse, R22, R16 ;  /* 0x000000162410723c */ /* 0x040fee0000041810 */
[----:B------:R2:W-:Y:S01]  /*7c20*/  MUFU.EX2 R180, R24 ;  /* 0x0000001800b47308 */ /* 0x0005e20000000800 */
[----:B------:R-:W-:Y:S03]  /*7c30*/  FMUL.FTZ R21, R136, R161 ;  /* 0x000000a188157220 */ /* 0x000fe60000410000 */
[C---:B------:R-:W-:Y:S01]  /*7c40*/  FMUL.FTZ R22, R133.reuse, R162 ;  /* 0x000000a285167220 */ /* 0x040fe20000410000 */
[----:B------:R-:W-:Y:S05]  /*7c50*/  FMUL.FTZ R23, R133, R163 ;  /* 0x000000a385177220 */ /* 0x000fea0000410000 */
[----:B------:R3:W-:Y:S01]  /*7c60*/  MUFU.EX2 R185, R25 ;  /* 0x0000001900b97308 */ /* 0x0007e20000000800 */
[----:B-1----:R-:W1:Y:S01]  /*7c70*/  LDSM.16.MT88.4 R48, [R213+0x4400] ;  /* 0x00440000d530783b */ /* 0x002e620000004200 */
[-C--:B------:R-:W-:Y:S08]  /*7c80*/  HMMA.16816.F32.BF16 R20, R36, R44.reuse, R20 ;  /* 0x0000002c2414723c */ /* 0x080ff00000041814 */
[----:B------:R4:W-:Y:S03]  /*7c90*/  MUFU.EX2 R182, R26 ;  /* 0x0000001a00b67308 */ /* 0x0009e60000000800 */
[C---:B--2---:R-:W-:Y:S07]  /*7ca0*/  FMUL.FTZ R24, R2.reuse, R156 ;  /* 0x0000009c02187220 */ /* 0x044fee0000410000 */
[----:B------:R2:W-:Y:S01]  /*7cb0*/  MUFU.EX2 R186, R27 ;  /* 0x0000001b00ba7308 */ /* 0x0005e20000000800 */
[----:B---3--:R-:W-:Y:S09]  /*7cc0*/  FMUL.FTZ R25, R2, R157 ;  /* 0x0000009d02197220 */ /* 0x008ff20000410000 */
[----:B------:R3:W-:Y:S01]  /*7cd0*/  MUFU.EX2 R187, R28 ;  /* 0x0000001c00bb7308 */ /* 0x0007e20000000800 */
[C---:B----4-:R-:W-:Y:S09]  /*7ce0*/  FMUL.FTZ R26, R0.reuse, R158 ;  /* 0x0000009e001a7220 */ /* 0x050ff20000410000 */
[----:B------:R4:W-:Y:S01]  /*7cf0*/  MUFU.EX2 R200, R29 ;  /* 0x0000001d00c87308 */ /* 0x0009e20000000800 */
[----:B--2---:R-:W-:Y:S09]  /*7d00*/  FMUL.FTZ R27, R0, R159 ;  /* 0x0000009f001b7220 */ /* 0x004ff20000410000 */
[----:B------:R2:W-:Y:S01]  /*7d10*/  MUFU.EX2 R188, R30 ;  /* 0x0000001e00bc7308 */ /* 0x0005e20000000800 */
[C---:B------:R-:W-:Y:S04]  /*7d20*/  HMMA.16816.F32.BF16 R24, R40.reuse, R44, R24 ;  /* 0x0000002c2818723c */ /* 0x040fe80000041818 */
[C---:B---3--:R-:W-:Y:S05]  /*7d30*/  FMUL.FTZ R28, R2.reuse, R168 ;  /* 0x000000a8021c7220 */ /* 0x048fea0000410000 */
[----:B------:R3:W-:Y:S02]  /*7d40*/  MUFU.EX2 R210, R31 ;  /* 0x0000001f00d27308 */ /* 0x0007e40000000800 */
[C---:B----4-:R-:W-:Y:S01]  /*7d50*/  FMUL.FTZ R29, R2.reuse, R169 ;  /* 0x000000a9021d7220 */ /* 0x050fe20000410000 */
[----:B------:R-:W-:Y:S07]  /*7d60*/  FFMA.FTZ R2, R2, R231, R174 ;  /* 0x000000e702027223 */ /* 0x000fee00000100ae */
[----:B------:R-:W-:Y:S01]  /*7d70*/  MUFU.EX2 R236, R52 ;  /* 0x0000003400ec7308 */ /* 0x000fe20000000800 */
[----:B--2---:R-:W-:Y:S01]  /*7d80*/  FMUL.FTZ R30, R0, R170 ;  /* 0x000000aa001e7220 */ /* 0x004fe20000410000 */
[----:B------:R-:W-:Y:S08]  /*7d90*/  FADD.FTZ R2, R176, R2 ;  /* 0x00000002b0027221 */ /* 0x000ff00000010000 */
[----:B------:R-:W-:Y:S01]  /*7da0*/  MUFU.EX2 R244, R53 ;  /* 0x0000003500f47308 */ /* 0x000fe20000000800 */
[C---:B---3--:R-:W-:Y:S01]  /*7db0*/  FMUL.FTZ R31, R0.reuse, R171 ;  /* 0x000000ab001f7220 */ /* 0x048fe20000410000 */
[----:B------:R-:W-:Y:S04]  /*7dc0*/  FFMA.FTZ R0, R0, R232, R173 ;  /* 0x000000e800007223 */ /* 0x000fe800000100ad */
[----:B------:R-:W-:Y:S04]  /*7dd0*/  FADD.FTZ R0, R181, R0 ;  /* 0x00000000b5007221 */ /* 0x000fe80000010000 */
[----:B------:R-:W-:Y:S01]  /*7de0*/  MUFU.EX2 R234, R54 ;  /* 0x0000003600ea7308 */ /* 0x000fe20000000800 */
[-C--:B------:R-:W-:Y:S09]  /*7df0*/  HMMA.16816.F32.BF16 R28, R40, R46.reuse, R28 ;  /* 0x0000002e281c723c */ /* 0x080ff2000004181c */
[----:B------:R2:W-:Y:S02]  /*7e00*/  MUFU.EX2 R242, R55 ;  /* 0x0000003700f27308 */ /* 0x0005e40000000800 */
[----:B------:R-:W-:Y:S02]  /*7e10*/  F2FP.BF16.F32.PACK_AB R40, R197, R190 ;  /* 0x000000bec528723e */ /* 0x000fe400000010ff */
[----:B------:R-:W-:Y:S06]  /*7e20*/  F2FP.BF16.F32.PACK_AB R41, R194, R189 ;  /* 0x000000bdc229723e */ /* 0x000fec00000010ff */
[----:B------:R3:W-:Y:S10]  /*7e30*/  MUFU.EX2 R198, R32 ;  /* 0x0000002000c67308 */ /* 0x0007f40000000800 */
[----:B------:R4:W5:Y:S01]  /*7e40*/  MUFU.EX2 R205, R33 ;  /* 0x0000002100cd7308 */ /* 0x0009620000000800 */
[----:B--2---:R-:W2:Y:S09]  /*7e50*/  LDSM.16.MT88.4 R52, [R214+0x4400] ;  /* 0x00440000d634783b */ /* 0x004eb20000004200 */
[----:B------:R1:W-:Y:S01]  /*7e60*/  MUFU.EX2 R196, R34 ;  /* 0x0000002200c47308 */ /* 0x0003e20000000800 */
[C---:B---3--:R-:W-:Y:S09]  /*7e70*/  FMUL.FTZ R32, R136.reuse, R164 ;  /* 0x000000a488207220 */ /* 0x048ff20000410000 */
[----:B------:R3:W3:Y:S01]  /*7e80*/  MUFU.EX2 R204, R35 ;  /* 0x0000002300cc7308 */ /* 0x0006e20000000800 */
[C---:B----4-:R-:W-:Y:S01]  /*7e90*/  FMUL.FTZ R33, R136.reuse, R165 ;  /* 0x000000a588217220 */ /* 0x050fe20000410000 */
[----:B-----5:R-:W-:Y:S01]  /*7ea0*/  F2FP.BF16.F32.PACK_AB R42, R205, R198 ;  /* 0x000000c6cd2a723e */ /* 0x020fe200000010ff */
[----:B------:R-:W-:Y:S07]  /*7eb0*/  FFMA.FTZ R136, R136, R229, R177 ;  /* 0x000000e588887223 */ /* 0x000fee00000100b1 */
[----:B------:R-:W-:Y:S01]  /*7ec0*/  MUFU.EX2 R247, R64 ;  /* 0x0000004000f77308 */ /* 0x000fe20000000800 */
[C---:B-1----:R-:W-:Y:S09]  /*7ed0*/  FMUL.FTZ R34, R133.reuse, R166 ;  /* 0x000000a685227220 */ /* 0x042ff20000410000 */
[----:B------:R-:W-:Y:S01]  /*7ee0*/  MUFU.EX2 R248, R65 ;  /* 0x0000004100f87308 */ /* 0x000fe20000000800 */
[C---:B---3--:R-:W-:Y:S01]  /*7ef0*/  FMUL.FTZ R35, R133.reuse, R167 ;  /* 0x000000a785237220 */ /* 0x048fe20000410000 */
[----:B------:R-:W-:Y:S01]  /*7f00*/  F2FP.BF16.F32.PACK_AB R43, R204, R196 ;  /* 0x000000c4cc2b723e */ /* 0x000fe200000010ff */
[----:B------:R-:W-:Y:S07]  /*7f10*/  FFMA.FTZ R133, R133, R230, R175 ;  /* 0x000000e685857223 */ /* 0x000fee00000100af */
[----:B------:R-:W-:Y:S01]  /*7f20*/  MUFU.EX2 R246, R66 ;  /* 0x0000004200f67308 */ /* 0x000fe20000000800 */
[----:B------:R-:W-:Y:S01]  /*7f30*/  HMMA.16816.F32.BF16 R32, R36, R46, R32 ;  /* 0x0000002e2420723c */ /* 0x000fe20000041820 */
[----:B------:R-:W1:Y:S05]  /*7f40*/  LDSM.16.MT88.4 R44, [R213+0x4800] ;  /* 0x00480000d52c783b */ /* 0x000e6a0000004200 */
[-C--:B------:R-:W-:Y:S03]  /*7f50*/  HMMA.16816.F32.BF16 R4, R40, R48.reuse, R4 ;  /* 0x000000302804723c */ /* 0x080fe60000041804 */
[----:B------:R-:W-:Y:S02]  /*7f60*/  MUFU.EX2 R67, R67 ;  /* 0x0000004300437308 */ /* 0x000fe40000000800 */
[----:B------:R-:W-:Y:S02]  /*7f70*/  F2FP.BF16.F32.PACK_AB R36, R185, R180 ;  /* 0x000000b4b924723e */ /* 0x000fe400000010ff */
[----:B------:R-:W-:Y:S06]  /*7f80*/  F2FP.BF16.F32.PACK_AB R37, R186, R182 ;  /* 0x000000b6ba25723e */ /* 0x000fec00000010ff */
[----:B------:R3:W-:Y:S01]  /*7f90*/  MUFU.EX2 R64, R56 ;  /* 0x0000003800407308 */ /* 0x0007e20000000800 */
[----:B------:R-:W-:Y:S02]  /*7fa0*/  F2FP.BF16.F32.PACK_AB R38, R200, R187 ;  /* 0x000000bbc826723e */ /* 0x000fe400000010ff */
[----:B------:R-:W-:Y:S07]  /*7fb0*/  F2FP.BF16.F32.PACK_AB R39, R210, R188 ;  /* 0x000000bcd227723e */ /* 0x000fee00000010ff */
[----:B------:R4:W5:Y:S01]  /*7fc0*/  MUFU.EX2 R66, R57 ;  /* 0x0000003900427308 */ /* 0x0009620000000800 */
[C---:B------:R-:W-:Y:S09]  /*7fd0*/  HMMA.16816.F32.BF16 R8, R36.reuse, R48, R8 ;  /* 0x000000302408723c */ /* 0x040ff20000041808 */
[----:B------:R1:W-:Y:S01]  /*7fe0*/  MUFU.EX2 R65, R58 ;  /* 0x0000003a00417308 */ /* 0x0003e20000000800 */
[-C--:B------:R-:W-:Y:S03]  /*7ff0*/  HMMA.16816.F32.BF16 R12, R36, R50.reuse, R12 ;  /* 0x00000032240c723c */ /* 0x080fe6000004180c */
[----:B---3--:R-:W-:Y:S03]  /*8000*/  FADD.FTZ R56, R179, R136 ;  /* 0x00000088b3387221 */ /* 0x008fe60000010000 */
[C---:B------:R-:W-:Y:S03]  /*8010*/  HMMA.16816.F32.BF16 R16, R40.reuse, R50, R16 ;  /* 0x000000322810723c */ /* 0x040fe60000041810 */
[----:B------:R-:W3:Y:S01]  /*8020*/  MUFU.EX2 R59, R59 ;  /* 0x0000003b003b7308 */ /* 0x000ee20000000800 */
[----:B------:R-:W5:Y:S01]  /*8030*/  LDSM.16.MT88.4 R48, [R214+0x4800] ;  /* 0x00480000d630783b */ /* 0x000f620000004200 */
[----:B----4-:R-:W-:Y:S01]  /*8040*/  FADD.FTZ R57, R178, R133 ;  /* 0x00000085b2397221 */ /* 0x010fe20000010000 */
[-C--:B--2---:R-:W-:Y:S07]  /*8050*/  HMMA.16816.F32.BF16 R20, R40, R52.reuse, R20 ;  /* 0x000000342814723c */ /* 0x084fee0000041814 */
[----:B------:R-:W-:Y:S01]  /*8060*/  MUFU.EX2 R60, R60 ;  /* 0x0000003c003c7308 */ /* 0x000fe20000000800 */
[----:B------:R-:W-:Y:S01]  /*8070*/  FADD.FTZ R57, R192, R57 ;  /* 0x00000039c0397221 */ /* 0x000fe20000010000 */
[C---:B------:R-:W-:Y:S08]  /*8080*/  HMMA.16816.F32.BF16 R24, R36.reuse, R52, R24 ;  /* 0x000000342418723c */ /* 0x040ff00000041818 */
[----:B------:R-:W2:Y:S01]  /*8090*/  MUFU.EX2 R61, R61 ;  /* 0x0000003d003d7308 */ /* 0x000ea20000000800 */
[-C--:B------:R-:W-:Y:S03]  /*80a0*/  HMMA.16816.F32.BF16 R28, R36, R54.reuse, R28 ;  /* 0x00000036241c723c */ /* 0x080fe6000004181c */
[----:B------:R-:W-:Y:S03]  /*80b0*/  FADD.FTZ R56, R195, R56 ;  /* 0x00000038c3387221 */ /* 0x000fe60000010000 */
[----:B------:R-:W-:Y:S03]  /*80c0*/  HMMA.16816.F32.BF16 R32, R40, R54, R32 ;  /* 0x000000362820723c */ /* 0x000fe60000041820 */
[----:B------:R-:W-:Y:S01]  /*80d0*/  MUFU.EX2 R62, R62 ;  /* 0x0000003e003e7308 */ /* 0x000fe20000000800 */
[----:B------:R-:W-:Y:S01]  /*80e0*/  LDSM.16.MT88.4 R52, [R213+0x5000] ;  /* 0x00500000d534783b */ /* 0x000fe20000004200 */
[----:B------:R-:W-:Y:S01]  /*80f0*/  F2FP.BF16.F32.PACK_AB R36, R240, R209 ;  /* 0x000000d1f024723e */ /* 0x000fe200000010ff */
[----:B-1----:R-:W-:Y:S01]  /*8100*/  FADD.FTZ R58, R183, R2 ;  /* 0x00000002b73a7221 */ /* 0x002fe20000010000 */
[----:B------:R-:W-:Y:S01]  /*8110*/  F2FP.BF16.F32.PACK_AB R37, R238, R206 ;  /* 0x000000ceee25723e */ /* 0x000fe200000010ff */
[----:B------:R-:W-:Y:S05]  /*8120*/  FADD.FTZ R2, R184, R0 ;  /* 0x00000000b8027221 */ /* 0x000fea0000010000 */
[----:B------:R-:W1:Y:S01]  /*8130*/  MUFU.EX2 R63, R63 ;  /* 0x0000003f003f7308 */ /* 0x000e620000000800 */
[----:B------:R-:W-:Y:S01]  /*8140*/  F2FP.BF16.F32.PACK_AB R38, R245, R241 ;  /* 0x000000f1f526723e */ /* 0x000fe200000010ff */
[----:B------:R-:W-:Y:S01]  /*8150*/  FADD.FTZ R0, R193, R58 ;  /* 0x0000003ac1007221 */ /* 0x000fe20000010000 */
[----:B------:R-:W-:Y:S01]  /*8160*/  F2FP.BF16.F32.PACK_AB R39, R243, R239 ;  /* 0x000000eff327723e */ /* 0x000fe200000010ff */
[----:B------:R-:W-:Y:S01]  /*8170*/  FADD.FTZ R2, R191, R2 ;  /* 0x00000002bf027221 */ /* 0x000fe20000010000 */
[----:B------:R-:W-:Y:S05]  /*8180*/  F2FP.BF16.F32.PACK_AB R40, R233, R199 ;  /* 0x000000c7e928723e */ /* 0x000fea00000010ff */
[----:B------:R-:W-:Y:S01]  /*8190*/  MUFU.EX2 R68, R68 ;  /* 0x0000004400447308 */ /* 0x000fe20000000800 */
[----:B------:R-:W-:Y:S01]  /*81a0*/  F2FP.BF16.F32.PACK_AB R41, R207, R202 ;  /* 0x000000cacf29723e */ /* 0x000fe200000010ff */
[-C--:B------:R-:W-:Y:S08]  /*81b0*/  HMMA.16816.F32.BF16 R4, R36, R44.reuse, R4 ;  /* 0x0000002c2404723c */ /* 0x080ff00000041804 */
[----:B------:R-:W4:Y:S03]  /*81c0*/  MUFU.EX2 R69, R69 ;  /* 0x0000004500457308 */ /* 0x000f260000000800 */
[----:B------:R-:W-:Y:S02]  /*81d0*/  F2FP.BF16.F32.PACK_AB R42, R235, R208 ;  /* 0x000000d0eb2a723e */ /* 0x000fe400000010ff */
[----:B------:R-:W-:Y:S02]  /*81e0*/  F2FP.BF16.F32.PACK_AB R43, R237, R211 ;  /* 0x000000d3ed2b723e */ /* 0x000fe400000010ff */
[----:B------:R-:W-:Y:S03]  /*81f0*/  MOV R133, R138 ;  /* 0x0000008a00857202 */ /* 0x000fe60000000f00 */
[----:B------:R-:W-:Y:S02]  /*8200*/  MUFU.EX2 R70, R70 ;  /* 0x0000004600467308 */ /* 0x000fe40000000800 */
[C---:B------:R-:W-:Y:S08]  /*8210*/  HMMA.16816.F32.BF16 R8, R40.reuse, R44, R8 ;  /* 0x0000002c2808723c */ /* 0x040ff00000041808 */
[----:B------:R-:W4:Y:S01]  /*8220*/  MUFU.EX2 R71, R71 ;  /* 0x0000004700477308 */ /* 0x000f220000000800 */
[-C--:B------:R-:W-:Y:S06]  /*8230*/  HMMA.16816.F32.BF16 R12, R40, R46.reuse, R12 ;  /* 0x0000002e280c723c */ /* 0x080fec000004180c */
[C---:B------:R-:W-:Y:S03]  /*8240*/  HMMA.16816.F32.BF16 R16, R36.reuse, R46, R16 ;  /* 0x0000002e2410723c */ /* 0x040fe60000041810 */
[----:B------:R-:W-:Y:S01]  /*8250*/  MUFU.EX2 R80, R80 ;  /* 0x0000005000507308 */ /* 0x000fe20000000800 */
[----:B------:R-:W1:Y:S02]  /*8260*/  LDSM.16.MT88.4 R44, [R213+0x4c00] ;  /* 0x004c0000d52c783b */ /* 0x000e640000004200 */
[-C--:B-----5:R-:W-:Y:S07]  /*8270*/  HMMA.16816.F32.BF16 R20, R36, R48.reuse, R20 ;  /* 0x000000302414723c */ /* 0x0a0fee0000041814 */
[----:B------:R-:W5:Y:S01]  /*8280*/  MUFU.EX2 R81, R81 ;  /* 0x0000005100517308 */ /* 0x000f620000000800 */
[C---:B------:R-:W-:Y:S09]  /*8290*/  HMMA.16816.F32.BF16 R24, R40.reuse, R48, R24 ;  /* 0x000000302818723c */ /* 0x040ff20000041818 */
[----:B------:R-:W-:Y:S01]  /*82a0*/  MUFU.EX2 R82, R82 ;  /* 0x0000005200527308 */ /* 0x000fe20000000800 */
[-C--:B------:R-:W-:Y:S06]  /*82b0*/  HMMA.16816.F32.BF16 R28, R40, R50.reuse, R28 ;  /* 0x00000032281c723c */ /* 0x080fec000004181c */
[----:B------:R-:W-:Y:S03]  /*82c0*/  HMMA.16816.F32.BF16 R32, R36, R50, R32 ;  /* 0x000000322420723c */ /* 0x000fe60000041820 */
[----:B------:R-:W5:Y:S01]  /*82d0*/  MUFU.EX2 R83, R83 ;  /* 0x0000005300537308 */ /* 0x000f620000000800 */
[----:B------:R-:W4:Y:S01]  /*82e0*/  LDSM.16.MT88.4 R48, [R214+0x4c00] ;  /* 0x004c0000d630783b */ /* 0x000f220000004200 */
[----:B------:R-:W-:Y:S02]  /*82f0*/  F2FP.BF16.F32.PACK_AB R40, R66, R64 ;  /* 0x000000404228723e */ /* 0x000fe400000010ff */
[----:B------:R-:W-:Y:S06]  /*8300*/  F2FP.BF16.F32.PACK_AB R36, R244, R236 ;  /* 0x000000ecf424723e */ /* 0x000fec00000010ff */
[----:B------:R-:W-:Y:S01]  /*8310*/  MUFU.EX2 R72, R72 ;  /* 0x0000004800487308 */ /* 0x000fe20000000800 */
[----:B------:R-:W-:Y:S02]  /*8320*/  F2FP.BF16.F32.PACK_AB R37, R242, R234 ;  /* 0x000000eaf225723e */ /* 0x000fe400000010ff */
[----:B------:R-:W-:Y:S02]  /*8330*/  F2FP.BF16.F32.PACK_AB R38, R248, R247 ;  /* 0x000000f7f826723e */ /* 0x000fe400000010ff */
[----:B------:R-:W-:Y:S05]  /*8340*/  F2FP.BF16.F32.PACK_AB R39, R67, R246 ;  /* 0x000000f64327723e */ /* 0x000fea00000010ff */
[----:B------:R-:W5:Y:S01]  /*8350*/  MUFU.EX2 R73, R73 ;  /* 0x0000004900497308 */ /* 0x000f620000000800 */
[----:B---3--:R-:W-:Y:S02]  /*8360*/  F2FP.BF16.F32.PACK_AB R41, R59, R65 ;  /* 0x000000413b29723e */ /* 0x008fe400000010ff */
[----:B--2---:R-:W-:Y:S01]  /*8370*/  F2FP.BF16.F32.PACK_AB R42, R61, R60 ;  /* 0x0000003c3d2a723e */ /* 0x004fe200000010ff */
[-C--:B-1----:R-:W-:Y:S06]  /*8380*/  HMMA.16816.F32.BF16 R4, R36, R44.reuse, R4 ;  /* 0x0000002c2404723c */ /* 0x082fec0000041804 */
[----:B------:R-:W-:Y:S01]  /*8390*/  MUFU.EX2 R74, R74 ;  /* 0x0000004a004a7308 */ /* 0x000fe20000000800 */
[----:B------:R-:W-:Y:S09]  /*83a0*/  F2FP.BF16.F32.PACK_AB R43, R63, R62 ;  /* 0x0000003e3f2b723e */ /* 0x000ff200000010ff */
[----:B------:R-:W1:Y:S01]  /*83b0*/  MUFU.EX2 R75, R75 ;  /* 0x0000004b004b7308 */ /* 0x000e620000000800 */
[C---:B------:R-:W-:Y:S06]  /*83c0*/  HMMA.16816.F32.BF16 R8, R40.reuse, R44, R8 ;  /* 0x0000002c2808723c */ /* 0x040fec0000041808 */
[-C--:B------:R-:W-:Y:S03]  /*83d0*/  HMMA.16816.F32.BF16 R12, R40, R46.reuse, R12 ;  /* 0x0000002e280c723c */ /* 0x080fe6000004180c */
[----:B------:R-:W-:Y:S03]  /*83e0*/  MUFU.EX2 R76, R76 ;  /* 0x0000004c004c7308 */ /* 0x000fe60000000800 */
[C---:B------:R-:W-:Y:S01]  /*83f0*/  HMMA.16816.F32.BF16 R16, R36.reuse, R46, R16 ;  /* 0x0000002e2410723c */ /* 0x040fe20000041810 */
[----:B------:R-:W2:Y:S06]  /*8400*/  LDSM.16.MT88.4 R44, [R214+0x5000] ;  /* 0x00500000d62c783b */ /* 0x000eac0000004200 */
[----:B------:R-:W3:Y:S01]  /*8410*/  MUFU.EX2 R77, R77 ;  /* 0x0000004d004d7308 */ /* 0x000ee20000000800 */
[-C--:B----4-:R-:W-:Y:S09]  /*8420*/  HMMA.16816.F32.BF16 R20, R36, R48.reuse, R20 ;  /* 0x000000302414723c */ /* 0x090ff20000041814 */
[----:B------:R-:W-:Y:S01]  /*8430*/  MUFU.EX2 R78, R78 ;  /* 0x0000004e004e7308 */ /* 0x000fe20000000800 */
[C---:B------:R-:W-:Y:S06]  /*8440*/  HMMA.16816.F32.BF16 R24, R40.reuse, R48, R24 ;  /* 0x000000302818723c */ /* 0x040fec0000041818 */
[-C--:B------:R-:W-:Y:S03]  /*8450*/  HMMA.16816.F32.BF16 R28, R40, R50.reuse, R28 ;  /* 0x00000032281c723c */ /* 0x080fe6000004181c */
[----:B------:R-:W4:Y:S03]  /*8460*/  MUFU.EX2 R79, R79 ;  /* 0x0000004f004f7308 */ /* 0x000f260000000800 */
[----:B------:R-:W-:Y:S01]  /*8470*/  HMMA.16816.F32.BF16 R32, R36, R50, R32 ;  /* 0x000000322420723c */ /* 0x000fe20000041820 */
[----:B------:R-:W2:Y:S06]  /*8480*/  LDSM.16.MT88.4 R48, [R213+0x5400] ;  /* 0x00540000d530783b */ /* 0x000eac0000004200 */
[----:B------:R-:W-:Y:S01]  /*8490*/  MUFU.EX2 R84, R84 ;  /* 0x0000005400547308 */ /* 0x000fe20000000800 */
[----:B------:R-:W-:Y:S03]  /*84a0*/  F2FP.BF16.F32.PACK_AB R40, R69, R68 ;  /* 0x000000444528723e */ /* 0x000fe600000010ff */
[----:B------:R-:W-:Y:S06]  /*84b0*/  F2FP.BF16.F32.PACK_AB R41, R71, R70 ;  /* 0x000000464729723e */ /* 0x000fec00000010ff */
[----:B------:R-:W2:Y:S01]  /*84c0*/  MUFU.EX2 R85, R85 ;  /* 0x0000005500557308 */ /* 0x000ea20000000800 */
[----:B-----5:R-:W-:Y:S02]  /*84d0*/  F2FP.BF16.F32.PACK_AB R42, R81, R80 ;  /* 0x00000050512a723e */ /* 0x020fe400000010ff */
[----:B------:R-:W-:Y:S02]  /*84e0*/  F2FP.BF16.F32.PACK_AB R43, R83, R82 ;  /* 0x00000052532b723e */ /* 0x000fe400000010ff */
[----:B------:R-:W-:Y:S02]  /*84f0*/  F2FP.BF16.F32.PACK_AB R36, R73, R72 ;  /* 0x000000484924723e */ /* 0x000fe400000010ff */
[----:B-1----:R-:W-:Y:S03]  /*8500*/  F2FP.BF16.F32.PACK_AB R37, R75, R74 ;  /* 0x0000004a4b25723e */ /* 0x002fe600000010ff */
[----:B------:R-:W-:Y:S01]  /*8510*/  MUFU.EX2 R86, R86 ;  /* 0x0000005600567308 */ /* 0x000fe20000000800 */
[----:B---3--:R-:W-:Y:S01]  /*8520*/  F2FP.BF16.F32.PACK_AB R38, R77, R76 ;  /* 0x0000004c4d26723e */ /* 0x008fe200000010ff */
[-C--:B------:R-:W-:Y:S05]  /*8530*/  HMMA.16816.F32.BF16 R4, R40, R52.reuse, R4 ;  /* 0x000000342804723c */ /* 0x080fea0000041804 */
[----:B----4-:R-:W-:Y:S03]  /*8540*/  F2FP.BF16.F32.PACK_AB R39, R79, R78 ;  /* 0x0000004e4f27723e */ /* 0x010fe600000010ff */
[----:B------:R-:W1:Y:S04]  /*8550*/  MUFU.EX2 R87, R87 ;  /* 0x0000005700577308 */ /* 0x000e680000000800 */
[C---:B------:R-:W-:Y:S06]  /*8560*/  HMMA.16816.F32.BF16 R8, R36.reuse, R52, R8 ;  /* 0x000000342408723c */ /* 0x040fec0000041808 */
[----:B------:R-:W-:Y:S01]  /*8570*/  MUFU.EX2 R96, R96 ;  /* 0x0000006000607308 */ /* 0x000fe20000000800 */
[-C--:B------:R-:W-:Y:S09]  /*8580*/  HMMA.16816.F32.BF16 R12, R36, R54.reuse, R12 ;  /* 0x00000036240c723c */ /* 0x080ff2000004180c */
[----:B------:R-:W3:Y:S02]  /*8590*/  MUFU.EX2 R97, R97 ;  /* 0x0000006100617308 */ /* 0x000ee40000000800 */
[----:B------:R-:W-:Y:S01]  /*85a0*/  FADD.FTZ R52, R201, R57 ;  /* 0x00000039c9347221 */ /* 0x000fe20000010000 */
[C---:B------:R-:W-:Y:S04]  /*85b0*/  HMMA.16816.F32.BF16 R16, R40.reuse, R54, R16 ;  /* 0x000000362810723c */ /* 0x040fe80000041810 */
[----:B------:R-:W-:Y:S03]  /*85c0*/  FADD.FTZ R52, R189, R52 ;  /* 0x00000034bd347221 */ /* 0x000fe60000010000 */
[----:B------:R-:W-:Y:S01]  /*85d0*/  MUFU.EX2 R98, R98 ;  /* 0x0000006200627308 */ /* 0x000fe20000000800 */
[-C--:B--2---:R-:W-:Y:S03]  /*85e0*/  HMMA.16816.F32.BF16 R20, R40, R44.reuse, R20 ;  /* 0x0000002c2814723c */ /* 0x084fe60000041814 */
[----:B------:R-:W-:Y:S01]  /*85f0*/  FADD.FTZ R52, R194, R52 ;  /* 0x00000034c2347221 */ /* 0x000fe20000010000 */
[----:B------:R-:W-:Y:S02]  /*8600*/  FADD.FTZ R53, R203, R56 ;  /* 0x00000038cb357221 */ /* 0x000fe40000010000 */
[C---:B------:R-:W-:Y:S03]  /*8610*/  HMMA.16816.F32.BF16 R24, R36.reuse, R44, R24 ;  /* 0x0000002c2418723c */ /* 0x040fe60000041818 */
[----:B------:R-:W2:Y:S02]  /*8620*/  MUFU.EX2 R99, R99 ;  /* 0x0000006300637308 */ /* 0x000ea40000000800 */
[----:B------:R-:W-:Y:S01]  /*8630*/  FADD.FTZ R53, R190, R53 ;  /* 0x00000035be357221 */ /* 0x000fe20000010000 */
[-C--:B------:R-:W-:Y:S07]  /*8640*/  HMMA.16816.F32.BF16 R28, R36, R46.reuse, R28 ;  /* 0x0000002e241c723c */ /* 0x080fee000004181c */
[----:B------:R-:W-:Y:S01]  /*8650*/  MUFU.EX2 R88, R88 ;  /* 0x0000005800587308 */ /* 0x000fe20000000800 */
[----:B------:R-:W-:Y:S01]  /*8660*/  FADD.FTZ R53, R197, R53 ;  /* 0x00000035c5357221 */ /* 0x000fe20000010000 */
[----:B------:R-:W-:Y:S08]  /*8670*/  HMMA.16816.F32.BF16 R32, R40, R46, R32 ;  /* 0x0000002e2820723c */ /* 0x000ff00000041820 */
[----:B------:R-:W4:Y:S03]  /*8680*/  MUFU.EX2 R89, R89 ;  /* 0x0000005900597308 */ /* 0x000f260000000800 */
[----:B------:R-:W-:Y:S01]  /*8690*/  FADD.FTZ R57, R198, R53 ;  /* 0x00000035c6397221 */ /* 0x000fe20000010000 */
[----:B------:R-:W-:Y:S01]  /*86a0*/  FADD.FTZ R56, R180, R0 ;  /* 0x00000000b4387221 */ /* 0x000fe20000010000 */
[----:B------:R-:W-:Y:S02]  /*86b0*/  F2FP.BF16.F32.PACK_AB R36, R85, R84 ;  /* 0x000000545524723e */ /* 0x000fe400000010ff */
[----:B------:R-:W-:Y:S01]  /*86c0*/  FADD.FTZ R44, R205, R57 ;  /* 0x00000039cd2c7221 */ /* 0x000fe20000010000 */
[----:B-1----:R-:W-:Y:S02]  /*86d0*/  F2FP.BF16.F32.PACK_AB R37, R87, R86 ;  /* 0x000000565725723e */ /* 0x002fe400000010ff */
[----:B------:R-:W-:Y:S01]  /*86e0*/  MUFU.EX2 R90, R90 ;  /* 0x0000005a005a7308 */ /* 0x000fe20000000800 */
[----:B---3--:R-:W-:Y:S01]  /*86f0*/  F2FP.BF16.F32.PACK_AB R38, R97, R96 ;  /* 0x000000606126723e */ /* 0x008fe200000010ff */
[----:B------:R-:W-:Y:S01]  /*8700*/  FADD.FTZ R0, R182, R2 ;  /* 0x00000002b6007221 */ /* 0x000fe20000010000 */
[----:B------:R-:W-:Y:S01]  /*8710*/  FADD.FTZ R2, R185, R56 ;  /* 0x00000038b9027221 */ /* 0x000fe20000010000 */
[----:B------:R-:W-:Y:S01]  /*8720*/  FADD.FTZ R56, R196, R52 ;  /* 0x00000034c4387221 */ /* 0x000fe20000010000 */
[----:B--2---:R-:W-:Y:S01]  /*8730*/  F2FP.BF16.F32.PACK_AB R39, R99, R98 ;  /* 0x000000626327723e */ /* 0x004fe200000010ff */
[----:B------:R-:W1:Y:S01]  /*8740*/  LDSM.16.MT88.4 R52, [R214+0x5400] ;  /* 0x00540000d634783b */ /* 0x000e620000004200 */
[----:B------:R-:W-:Y:S03]  /*8750*/  FADD.FTZ R0, R186, R0 ;  /* 0x00000000ba007221 */ /* 0x000fe60000010000 */
[----:B------:R-:W2:Y:S01]  /*8760*/  MUFU.EX2 R91, R91 ;  /* 0x0000005b005b7308 */ /* 0x000ea20000000800 */
[----:B----4-:R-:W-:Y:S01]  /*8770*/  F2FP.BF16.F32.PACK_AB R40, R89, R88 ;  /* 0x000000585928723e */ /* 0x010fe200000010ff */
[----:B------:R-:W-:Y:S01]  /*8780*/  FADD.FTZ R57, R204, R56 ;  /* 0x00000038cc397221 */ /* 0x000fe20000010000 */
[----:B------:R-:W-:Y:S01]  /*8790*/  FADD.FTZ R56, R209, R44 ;  /* 0x0000002cd1387221 */ /* 0x000fe20000010000 */
[-C--:B------:R-:W-:Y:S01]  /*87a0*/  HMMA.16816.F32.BF16 R4, R36, R48.reuse, R4 ;  /* 0x000000302404723c */ /* 0x080fe20000041804 */
[----:B------:R-:W3:Y:S05]  /*87b0*/  LDSM.16.MT88.4 R44, [R213+0x5800] ;  /* 0x00580000d52c783b */ /* 0x000eea0000004200 */
[----:B------:R-:W-:Y:S01]  /*87c0*/  MUFU.EX2 R92, R92 ;  /* 0x0000005c005c7308 */ /* 0x000fe20000000800 */
[----:B------:R-:W-:Y:S01]  /*87d0*/  FADD.FTZ R57, R206, R57 ;  /* 0x00000039ce397221 */ /* 0x000fe20000010000 */
[----:B------:R-:W-:Y:S03]  /*87e0*/  FADD.FTZ R0, R188, R0 ;  /* 0x00000000bc007221 */ /* 0x000fe60000010000 */
[----:B------:R-:W-:Y:S01]  /*87f0*/  FADD.FTZ R2, R187, R2 ;  /* 0x00000002bb027221 */ /* 0x000fe20000010000 */
[----:B------:R-:W-:Y:S04]  /*8800*/  FADD.FTZ R0, R210, R0 ;  /* 0x00000000d2007221 */ /* 0x000fe80000010000 */
[----:B------:R-:W4:Y:S01]  /*8810*/  MUFU.EX2 R93, R93 ;  /* 0x0000005d005d7308 */ /* 0x000f220000000800 */
[----:B--2---:R-:W-:Y:S01]  /*8820*/  F2FP.BF16.F32.PACK_AB R41, R91, R90 ;  /* 0x0000005a5b29723e */ /* 0x004fe200000010ff */
[----:B------:R-:W-:Y:S04]  /*8830*/  FADD.FTZ R2, R200, R2 ;  /* 0x00000002c8027221 */ /* 0x000fe80000010000 */
[----:B------:R-:W-:Y:S01]  /*8840*/  FADD.FTZ R58, R199, R2 ;  /* 0x00000002c73a7221 */ /* 0x000fe20000010000 */
[----:B------:R-:W-:Y:S03]  /*8850*/  FADD.FTZ R2, R202, R0 ;  /* 0x00000000ca027221 */ /* 0x000fe60000010000 */
[----:B------:R-:W-:Y:S01]  /*8860*/  MUFU.EX2 R94, R94 ;  /* 0x0000005e005e7308 */ /* 0x000fe20000000800 */
[----:B------:R-:W-:Y:S01]  /*8870*/  FADD.FTZ R0, R233, R58 ;  /* 0x0000003ae9007221 */ /* 0x000fe20000010000 */
[----:B------:R-:W-:Y:S08]  /*8880*/  FADD.FTZ R2, R207, R2 ;  /* 0x00000002cf027221 */ /* 0x000ff00000010000 */
[----:B------:R-:W2:Y:S01]  /*8890*/  MUFU.EX2 R95, R95 ;  /* 0x0000005f005f7308 */ /* 0x000ea20000000800 */
[----:B----4-:R-:W-:Y:S09]  /*88a0*/  F2FP.BF16.F32.PACK_AB R42, R93, R92 ;  /* 0x0000005c5d2a723e */ /* 0x010ff200000010ff */
[----:B------:R-:W-:Y:S10]  /*88b0*/  MUFU.EX2 R100, R100 ;  /* 0x0000006400647308 */ /* 0x000ff40000000800 */
[----:B------:R-:W4:Y:S01]  /*88c0*/  MUFU.EX2 R101, R101 ;  /* 0x0000006500657308 */ /* 0x000f220000000800 */
[----:B--2---:R-:W-:Y:S09]  /*88d0*/  F2FP.BF16.F32.PACK_AB R43, R95, R94 ;  /* 0x0000005e5f2b723e */ /* 0x004ff200000010ff */
[----:B------:R-:W-:Y:S01]  /*88e0*/  MUFU.EX2 R102, R102 ;  /* 0x0000006600667308 */ /* 0x000fe20000000800 */
[C---:B------:R-:W-:Y:S06]  /*88f0*/  HMMA.16816.F32.BF16 R8, R40.reuse, R48, R8 ;  /* 0x000000302808723c */ /* 0x040fec0000041808 */
[-C--:B------:R-:W-:Y:S03]  /*8900*/  HMMA.16816.F32.BF16 R12, R40, R50.reuse, R12 ;  /* 0x00000032280c723c */ /* 0x080fe6000004180c */
[----:B------:R-:W2:Y:S02]  /*8910*/  MUFU.EX2 R103, R103 ;  /* 0x0000006700677308 */ /* 0x000ea40000000800 */
[----:B------:R-:W-:Y:S01]  /*8920*/  FADD.FTZ R48, R238, R57 ;  /* 0x00000039ee307221 */ /* 0x000fe20000010000 */
[C---:B------:R-:W-:Y:S07]  /*8930*/  HMMA.16816.F32.BF16 R16, R36.reuse, R50, R16 ;  /* 0x000000322410723c */ /* 0x040fee0000041810 */
[----:B------:R-:W-:Y:S01]  /*8940*/  MUFU.EX2 R112, R112 ;  /* 0x0000007000707308 */ /* 0x000fe20000000800 */
[----:B------:R-:W-:Y:S03]  /*8950*/  FADD.FTZ R48, R239, R48 ;  /* 0x00000030ef307221 */ /* 0x000fe60000010000 */
[----:B------:R-:W-:Y:S01]  /*8960*/  FADD.FTZ R49, R240, R56 ;  /* 0x00000038f0317221 */ /* 0x000fe20000010000 */
[----:B------:R-:W-:Y:S01]  /*8970*/  FADD.FTZ R56, R208, R0 ;  /* 0x00000000d0387221 */ /* 0x000fe20000010000 */
[-C--:B-1----:R-:W-:Y:S04]  /*8980*/  HMMA.16816.F32.BF16 R20, R36, R52.reuse, R20 ;  /* 0x000000342414723c */ /* 0x082fe80000041814 */
[----:B------:R-:W1:Y:S01]  /*8990*/  MUFU.EX2 R113, R113 ;  /* 0x0000007100717308 */ /* 0x000e620000000800 */
[----:B------:R-:W-:Y:S01]  /*89a0*/  FADD.FTZ R48, R243, R48 ;  /* 0x00000030f3307221 */ /* 0x000fe20000010000 */
[----:B------:R-:W-:Y:S01]  /*89b0*/  FADD.FTZ R49, R241, R49 ;  /* 0x00000031f1317221 */ /* 0x000fe20000010000 */
[----:B------:R-:W-:Y:S01]  /*89c0*/  FADD.FTZ R0, R211, R2 ;  /* 0x00000002d3007221 */ /* 0x000fe20000010000 */
[----:B------:R-:W-:Y:S03]  /*89d0*/  FADD.FTZ R2, R235, R56 ;  /* 0x00000038eb027221 */ /* 0x000fe60000010000 */
[----:B------:R-:W-:Y:S01]  /*89e0*/  FADD.FTZ R56, R234, R48 ;  /* 0x00000030ea387221 */ /* 0x000fe20000010000 */
[C---:B------:R-:W-:Y:S02]  /*89f0*/  HMMA.16816.F32.BF16 R24, R40.reuse, R52, R24 ;  /* 0x000000342818723c */ /* 0x040fe40000041818 */
[----:B------:R-:W-:Y:S02]  /*8a00*/  MUFU.EX2 R114, R114 ;  /* 0x0000007200727308 */ /* 0x000fe40000000800 */
[----:B------:R-:W-:Y:S01]  /*8a10*/  FADD.FTZ R49, R245, R49 ;  /* 0x00000031f5317221 */ /* 0x000fe20000010000 */
[----:B------:R-:W-:Y:S01]  /*8a20*/  FADD.FTZ R2, R64, R2 ;  /* 0x0000000240027221 */ /* 0x000fe20000010000 */
[-C--:B------:R-:W-:Y:S06]  /*8a30*/  HMMA.16816.F32.BF16 R28, R40, R54.reuse, R28 ;  /* 0x00000036281c723c */ /* 0x080fec000004181c */
[----:B------:R-:W5:Y:S01]  /*8a40*/  MUFU.EX2 R115, R115 ;  /* 0x0000007300737308 */ /* 0x000f620000000800 */
[----:B------:R-:W-:Y:S01]  /*8a50*/  FADD.FTZ R57, R236, R49 ;  /* 0x00000031ec397221 */ /* 0x000fe20000010000 */
[----:B------:R-:W-:Y:S01]  /*8a60*/  HMMA.16816.F32.BF16 R32, R36, R54, R32 ;  /* 0x000000362420723c */ /* 0x000fe20000041820 */
[----:B------:R-:W3:Y:S03]  /*8a70*/  LDSM.16.MT88.4 R48, [R214+0x5800] ;  /* 0x00580000d630783b */ /* 0x000ee60000004200 */
[----:B----4-:R-:W-:Y:S04]  /*8a80*/  F2FP.BF16.F32.PACK_AB R40, R101, R100 ;  /* 0x000000646528723e */ /* 0x010fe800000010ff */
[----:B------:R-:W-:Y:S03]  /*8a90*/  MUFU.EX2 R104, R104 ;  /* 0x0000006800687308 */ /* 0x000fe60000000800 */
[----:B--2---:R-:W-:Y:S01]  /*8aa0*/  F2FP.BF16.F32.PACK_AB R41, R103, R102 ;  /* 0x000000666729723e */ /* 0x004fe200000010ff */
[----:B------:R-:W-:Y:S01]  /*8ab0*/  FADD.FTZ R52, R242, R56 ;  /* 0x00000038f2347221 */ /* 0x000fe20000010000 */
[----:B-1----:R-:W-:Y:S03]  /*8ac0*/  F2FP.BF16.F32.PACK_AB R42, R113, R112 ;  /* 0x00000070712a723e */ /* 0x002fe600000010ff */
[----:B------:R-:W-:Y:S01]  /*8ad0*/  FADD.FTZ R52, R246, R52 ;  /* 0x00000034f6347221 */ /* 0x000fe20000010000 */
[----:B------:R-:W-:Y:S01]  /*8ae0*/  FADD.FTZ R53, R66, R2 ;  /* 0x0000000242357221 */ /* 0x000fe20000010000 */
[----:B------:R-:W1:Y:S01]  /*8af0*/  MUFU.EX2 R105, R105 ;  /* 0x0000006900697308 */ /* 0x000e620000000800 */
[----:B-----5:R-:W-:Y:S01]  /*8b00*/  F2FP.BF16.F32.PACK_AB R43, R115, R114 ;  /* 0x00000072732b723e */ /* 0x020fe200000010ff */
[----:B------:R-:W-:Y:S01]  /*8b10*/  FADD.FTZ R57, R244, R57 ;  /* 0x00000039f4397221 */ /* 0x000fe20000010000 */
[----:B------:R-:W-:Y:S01]  /*8b20*/  FADD.FTZ R53, R60, R53 ;  /* 0x000000353c357221 */ /* 0x000fe20000010000 */
[----:B------:R-:W-:Y:S02]  /*8b30*/  FADD.FTZ R0, R237, R0 ;  /* 0x00000000ed007221 */ /* 0x000fe40000010000 */
[----:B------:R-:W-:Y:S04]  /*8b40*/  FADD.FTZ R2, R247, R57 ;  /* 0x00000039f7027221 */ /* 0x000fe80000010000 */
[----:B------:R-:W-:Y:S01]  /*8b50*/  MUFU.EX2 R106, R106 ;  /* 0x0000006a006a7308 */ /* 0x000fe20000000800 */
[-C--:B---3--:R-:W-:Y:S05]  /*8b60*/  HMMA.16816.F32.BF16 R4, R40, R44.reuse, R4 ;  /* 0x0000002c2804723c */ /* 0x088fea0000041804 */
[----:B------:R-:W-:Y:S04]  /*8b70*/  FADD.FTZ R0, R65, R0 ;  /* 0x0000000041007221 */ /* 0x000fe80000010000 */
[----:B------:R-:W2:Y:S02]  /*8b80*/  MUFU.EX2 R107, R107 ;  /* 0x0000006b006b7308 */ /* 0x000ea40000000800 */
[----:B-1----:R-:W-:Y:S01]  /*8b90*/  F2FP.BF16.F32.PACK_AB R36, R105, R104 ;  /* 0x000000686924723e */ /* 0x002fe200000010ff */
[----:B------:R-:W-:Y:S07]  /*8ba0*/  FADD.FTZ R0, R59, R0 ;  /* 0x000000003b007221 */ /* 0x000fee0000010000 */
[----:B------:R-:W-:Y:S01]  /*8bb0*/  MUFU.EX2 R108, R108 ;  /* 0x0000006c006c7308 */ /* 0x000fe20000000800 */
[----:B------:R-:W-:Y:S01]  /*8bc0*/  FADD.FTZ R54, R62, R0 ;  /* 0x000000003e367221 */ /* 0x000fe20000010000 */
[----:B------:R-:W-:Y:S08]  /*8bd0*/  FADD.FTZ R0, R61, R53 ;  /* 0x000000353d007221 */ /* 0x000ff00000010000 */
[----:B------:R-:W1:Y:S01]  /*8be0*/  MUFU.EX2 R109, R109 ;  /* 0x0000006d006d7308 */ /* 0x000e620000000800 */
[----:B--2---:R-:W-:Y:S09]  /*8bf0*/  F2FP.BF16.F32.PACK_AB R37, R107, R106 ;  /* 0x0000006a6b25723e */ /* 0x004ff200000010ff */
[----:B------:R-:W-:Y:S10]  /*8c00*/  MUFU.EX2 R110, R110 ;  /* 0x0000006e006e7308 */ /* 0x000ff40000000800 */
[----:B------:R-:W2:Y:S01]  /*8c10*/  MUFU.EX2 R111, R111 ;  /* 0x0000006f006f7308 */ /* 0x000ea20000000800 */
[----:B-1----:R-:W-:Y:S09]  /*8c20*/  F2FP.BF16.F32.PACK_AB R38, R109, R108 ;  /* 0x0000006c6d26723e */ /* 0x002ff200000010ff */
[----:B------:R-:W-:Y:S10]  /*8c30*/  MUFU.EX2 R116, R116 ;  /* 0x0000007400747308 */ /* 0x000ff40000000800 */
[----:B------:R-:W1:Y:S01]  /*8c40*/  MUFU.EX2 R117, R117 ;  /* 0x0000007500757308 */ /* 0x000e620000000800 */
        /* <DEDUP_REMOVED lines=10> */
[-C--:B------:R-:W-:Y:S05]  /*8cf0*/  HMMA.16816.F32.BF16 R20, R40, R48.reuse, R20 ;  /* 0x000000302814723c */ /* 0x080fea0000041814 */
[----:B------:R-:W3:Y:S01]  /*8d00*/  MUFU.EX2 R132, R132 ;  /* 0x0000008400847308 */ /* 0x000ee20000000800 */
[----:B------:R-:W-:Y:S01]  /*8d10*/  FADD.FTZ R53, R68, R44 ;  /* 0x0000002c44357221 */ /* 0x000fe20000010000 */
[----:B------:R-:W-:Y:S01]  /*8d20*/  FADD.FTZ R52, R70, R2 ;  /* 0x0000000246347221 */ /* 0x000fe20000010000 */
[----:B------:R-:W-:Y:S03]  /*8d30*/  FADD.FTZ R44, R72, R0 ;  /* 0x00000000482c7221 */ /* 0x000fe60000010000 */
[----:B------:R-:W-:Y:S01]  /*8d40*/  FADD.FTZ R0, R74, R45 ;  /* 0x0000002d4a007221 */ /* 0x000fe20000010000 */
[C---:B------:R-:W-:Y:S03]  /*8d50*/  HMMA.16816.F32.BF16 R24, R36.reuse, R48, R24 ;  /* 0x000000302418723c */ /* 0x040fe60000041818 */
[----:B------:R-:W-:Y:S01]  /*8d60*/  MUFU.EX2 R130, R130 ;  /* 0x0000008200827308 */ /* 0x000fe20000000800 */
[----:B------:R-:W-:Y:S01]  /*8d70*/  FADD.FTZ R45, R71, R52 ;  /* 0x00000034472d7221 */ /* 0x000fe20000010000 */
[----:B------:R-:W-:Y:S01]  /*8d80*/  FADD.FTZ R44, R73, R44 ;  /* 0x0000002c492c7221 */ /* 0x000fe20000010000 */
[----:B------:R-:W-:Y:S01]  /*8d90*/  FADD.FTZ R2, R69, R53 ;  /* 0x0000003545027221 */ /* 0x000fe20000010000 */
[----:B-1----:R-:W-:Y:S01]  /*8da0*/  F2FP.BF16.F32.PACK_AB R164, R117, R116 ;  /* 0x0000007475a4723e */ /* 0x002fe200000010ff */
[----:B------:R-:W-:Y:S01]  /*8db0*/  FADD.FTZ R53, R82, R45 ;  /* 0x0000002d52357221 */ /* 0x000fe20000010000 */
[-C--:B------:R-:W-:Y:S04]  /*8dc0*/  HMMA.16816.F32.BF16 R28, R36, R50.reuse, R28 ;  /* 0x00000032241c723c */ /* 0x080fe8000004181c */
[----:B------:R-:W1:Y:S01]  /*8dd0*/  MUFU.EX2 R134, R134 ;  /* 0x0000008600867308 */ /* 0x000e620000000800 */
[----:B------:R-:W-:Y:S01]  /*8de0*/  FADD.FTZ R52, R76, R44 ;  /* 0x0000002c4c347221 */ /* 0x000fe20000010000 */
[----:B------:R-:W-:Y:S01]  /*8df0*/  FADD.FTZ R0, R75, R0 ;  /* 0x000000004b007221 */ /* 0x000fe20000010000 */
[----:B------:R-:W4:Y:S01]  /*8e00*/  LDSM.16.MT88.4 R44, [R214+0x5c00] ;  /* 0x005c0000d62c783b */ /* 0x000f220000004200 */
[----:B--2---:R-:W-:Y:S01]  /*8e10*/  F2FP.BF16.F32.PACK_AB R165, R119, R118 ;  /* 0x0000007677a5723e */ /* 0x004fe200000010ff */
[----:B------:R-:W-:Y:S05]  /*8e20*/  HMMA.16816.F32.BF16 R32, R40, R50, R32 ;  /* 0x000000322820723c */ /* 0x000fea0000041820 */
[----:B------:R-:W-:Y:S01]  /*8e30*/  MUFU.EX2 R120, R120 ;  /* 0x0000007800787308 */ /* 0x000fe20000000800 */
[----:B---3--:R-:W-:Y:S01]  /*8e40*/  F2FP.BF16.F32.PACK_AB R166, R132, R128 ;  /* 0x0000008084a6723e */ /* 0x008fe200000010ff */
[----:B------:R-:W-:Y:S01]  /*8e50*/  FADD.FTZ R2, R80, R2 ;  /* 0x0000000250027221 */ /* 0x000fe20000010000 */
[----:B------:R-:W-:Y:S03]  /*8e60*/  FADD.FTZ R0, R78, R0 ;  /* 0x000000004e007221 */ /* 0x000fe60000010000 */
[----:B------:R-:W-:Y:S01]  /*8e70*/  FADD.FTZ R53, R83, R53 ;  /* 0x0000003553357221 */ /* 0x000fe20000010000 */
[----:B------:R-:W-:Y:S03]  /*8e80*/  FADD.FTZ R52, R77, R52 ;  /* 0x000000344d347221 */ /* 0x000fe60000010000 */
[----:B------:R-:W2:Y:S01]  /*8e90*/  MUFU.EX2 R121, R121 ;  /* 0x0000007900797308 */ /* 0x000ea20000000800 */
[----:B-1----:R-:W-:Y:S01]  /*8ea0*/  F2FP.BF16.F32.PACK_AB R167, R134, R130 ;  /* 0x0000008286a7723e */ /* 0x002fe200000010ff */
[----:B------:R-:W-:Y:S01]  /*8eb0*/  FADD.FTZ R2, R81, R2 ;  /* 0x0000000251027221 */ /* 0x000fe20000010000 */
[----:B------:R-:W-:Y:S01]  /*8ec0*/  FADD.FTZ R48, R79, R0 ;  /* 0x000000004f307221 */ /* 0x000fe20000010000 */
[----:B------:R-:W-:Y:S01]  /*8ed0*/  FADD.FTZ R36, R86, R53 ;  /* 0x0000003556247221 */ /* 0x000fe20000010000 */
[----:B------:R-:W-:Y:S01]  /*8ee0*/  FADD.FTZ R0, R88, R52 ;  /* 0x0000003458007221 */ /* 0x000fe20000010000 */
[----:B------:R-:W-:Y:S01]  /*8ef0*/  FADD.FTZ R37, R84, R2 ;  /* 0x0000000254257221 */ /* 0x000fe20000010000 */
[----:B------:R-:W-:Y:S03]  /*8f00*/  FADD.FTZ R2, R90, R48 ;  /* 0x000000305a027221 */ /* 0x000fe60000010000 */
[----:B------:R-:W-:Y:S01]  /*8f10*/  MUFU.EX2 R122, R122 ;  /* 0x0000007a007a7308 */ /* 0x000fe20000000800 */
[-C--:B------:R-:W-:Y:S09]  /*8f20*/  HMMA.16816.F32.BF16 R144, R164, R148.reuse, R4 ;  /* 0x00000094a490723c */ /* 0x080ff20000041804 */
[----:B------:R-:W1:Y:S02]  /*8f30*/  MUFU.EX2 R123, R123 ;  /* 0x0000007b007b7308 */ /* 0x000e640000000800 */
[----:B--2---:R-:W-:Y:S01]  /*8f40*/  F2FP.BF16.F32.PACK_AB R168, R121, R120 ;  /* 0x0000007879a8723e */ /* 0x004fe200000010ff */
[----:B------:R-:W-:Y:S01]  /*8f50*/  FADD.FTZ R4, R85, R37 ;  /* 0x0000002555047221 */ /* 0x000fe20000010000 */
[----:B------:R-:W-:Y:S01]  /*8f60*/  FADD.FTZ R6, R87, R36 ;  /* 0x0000002457067221 */ /* 0x000fe20000010000 */
[----:B------:R-:W-:Y:S01]  /*8f70*/  FADD.FTZ R5, R89, R0 ;  /* 0x0000000059057221 */ /* 0x000fe20000010000 */
[----:B------:R-:W-:Y:S04]  /*8f80*/  FADD.FTZ R0, R91, R2 ;  /* 0x000000025b007221 */ /* 0x000fe80000010000 */
[----:B------:R-:W-:Y:S01]  /*8f90*/  MUFU.EX2 R124, R124 ;  /* 0x0000007c007c7308 */ /* 0x000fe20000000800 */
[----:B------:R-:W-:Y:S01]  /*8fa0*/  FADD.FTZ R4, R96, R4 ;  /* 0x0000000460047221 */ /* 0x000fe20000010000 */
[----:B------:R-:W-:Y:S01]  /*8fb0*/  FADD.FTZ R6, R98, R6 ;  /* 0x0000000662067221 */ /* 0x000fe20000010000 */
[----:B------:R-:W-:Y:S01]  /*8fc0*/  FADD.FTZ R5, R92, R5 ;  /* 0x000000055c057221 */ /* 0x000fe20000010000 */
[----:B------:R-:W-:Y:S01]  /*8fd0*/  FADD.FTZ R2, R94, R0 ;  /* 0x000000005e027221 */ /* 0x000fe20000010000 */
[----:B------:R-:W-:Y:S01]  /*8fe0*/  FADD.FTZ R0, R97, R4 ;  /* 0x0000000461007221 */ /* 0x000fe20000010000 */
        /* <DEDUP_REMOVED lines=18> */
[----:B------:R-:W1:Y:S01]  /*9110*/  MUFU.EX2 R172, R172 ;  /* 0x000000ac00ac7308 */ /* 0x000e620000000800 */
[----:B--2---:R-:W-:Y:S01]  /*9120*/  F2FP.BF16.F32.PACK_AB R170, R135, R124 ;  /* 0x0000007c87aa723e */ /* 0x004fe200000010ff */
        /* <DEDUP_REMOVED lines=15> */
[----:B-1----:R-:W-:Y:S01]  /*9220*/  F2FP.BF16.F32.PACK_AB R171, R172, R54 ;  /* 0x00000036acab723e */ /* 0x002fe200000010ff */
[----:B------:R-:W-:Y:S01]  /*9230*/  FADD.FTZ R0, R54, R4 ;  /* 0x0000000436007221 */ /* 0x000fe20000010000 */
[----:B------:R-:W-:Y:S01]  /*9240*/  FADD.FTZ R230, R134, R5 ;  /* 0x0000000586e67221 */ /* 0x000fe20000010000 */
[----:B------:R-:W-:Y:S01]  /*9250*/  FADD.FTZ R231, R135, R2 ;  /* 0x0000000287e77221 */ /* 0x000fe20000010000 */
[----:B------:R-:W-:Y:S01]  /*9260*/  MOV R135, R3 ;  /* 0x0000000300877202 */ /* 0x000fe20000000f00 */
[----:B------:R-:W-:Y:S01]  /*9270*/  FADD.FTZ R229, R132, R6 ;  /* 0x0000000684e57221 */ /* 0x000fe20000010000 */
[----:B------:R-:W-:Y:S01]  /*9280*/  FADD.FTZ R232, R172, R0 ;  /* 0x00000000ace87221 */ /* 0x000fe20000010000 */
[C---:B------:R-:W-:Y:S04]  /*9290*/  HMMA.16816.F32.BF16 R140, R168.reuse, R148, R8 ;  /* 0x00000094a88c723c */ /* 0x040fe80000041808 */
[----:B------:R-:W-:Y:S02]  /*92a0*/  MOV R134, R137 ;  /* 0x0000008900867202 */ /* 0x000fe40000000f00 */
[-C--:B------:R-:W-:Y:S06]  /*92b0*/  HMMA.16816.F32.BF16 R152, R168, R150.reuse, R12 ;  /* 0x00000096a898723c */ /* 0x080fec000004180c */
[C---:B------:R-:W-:Y:S06]  /*92c0*/  HMMA.16816.F32.BF16 R148, R164.reuse, R150, R16 ;  /* 0x00000096a494723c */ /* 0x040fec0000041810 */
[-C--:B----4-:R-:W-:Y:S06]  /*92d0*/  HMMA.16816.F32.BF16 R160, R164, R44.reuse, R20 ;  /* 0x0000002ca4a0723c */ /* 0x090fec0000041814 */
[C---:B------:R-:W-:Y:S06]  /*92e0*/  HMMA.16816.F32.BF16 R156, R168.reuse, R44, R24 ;  /* 0x0000002ca89c723c */ /* 0x040fec0000041818 */
[-C--:B------:R-:W-:Y:S05]  /*92f0*/  HMMA.16816.F32.BF16 R168, R168, R46.reuse, R28 ;  /* 0x0000002ea8a8723c */ /* 0x080fea000004181c */
[----:B------:R-:W-:Y:S01]  /*9300*/  MOV R24, R3 ;  /* 0x0000000300187202 */ /* 0x000fe20000000f00 */
[----:B------:R-:W-:Y:S05]  /*9310*/  HMMA.16816.F32.BF16 R164, R164, R46, R32 ;  /* 0x0000002ea4a4723c */ /* 0x000fea0000041820 */
[----:B------:R-:W-:Y:S01]  /*9320*/  MOV R3, R139 ;  /* 0x0000008b00037202 */ /* 0x000fe20000000f00 */
[----:B------:R-:W-:Y:S07]  /*9330*/  @!UPT UIADD3 URZ, URZ, URZ, URZ ;  /* 0x0000003f3f3ff290 */ /* 0x000fee000fffe03f */
[----:B------:R-:W-:Y:S11]  /*9340*/  @P2 BRA `(.L_x_7) ;  /* 0xffffffc800b82947 */ /* 0x000ff6000383ffff */
.L_x_6:
[----:B------:R-:W1:Y:S01]  /*9350*/  S2R R8, SR_TID.X ;  /* 0x0000000000087919 */ /* 0x000e620000002100 */
[----:B------:R-:W-:Y:S01]  /*9360*/  ISETP.NE.AND P1, PT, R252, -0x1, PT ;  /* 0xfffffffffc00780c */ /* 0x000fe20003f25270 */
[----:B------:R-:W2:Y:S01]  /*9370*/  S2UR UR4, SR_CgaCtaId ;  /* 0x00000000000479c3 */ /* 0x000ea20000008800 */
[----:B------:R-:W-:Y:S01]  /*9380*/  UMOV UR5, 0x400 ;  /* 0x0000040000057882 */ /* 0x000fe20000000000 */
[----:B------:R-:W3:Y:S04]  /*9390*/  SHFL.BFLY PT, R5, R229, 0x2, 0x1f ;  /* 0x0c401f00e5057f89 */ /* 0x000ee800000e0000 */
[----:B------:R-:W4:Y:S04]  /*93a0*/  SHFL.BFLY PT, R4, R230, 0x2, 0x1f ;  /* 0x0c401f00e6047f89 */ /* 0x000f2800000e0000 */
[----:B------:R-:W5:Y:S02]  /*93b0*/  SHFL.BFLY PT, R9, R231, 0x2, 0x1f ;  /* 0x0c401f00e7097f89 */ /* 0x000f6400000e0000 */
[----:B------:R-:W5:Y:S02]  /*93c0*/  @P1 LDC.64 R12, c[0x0][0x298] ;  /* 0x0000a600ff0c1b82 */ /* 0x000f640000000a00 */
[----:B------:R-:W-:Y:S01]  /*93d0*/  SHFL.BFLY PT, R10, R232, 0x2, 0x1f ;  /* 0x0c401f00e80a7f89 */ /* 0x000fe200000e0000 */
[----:B--2---:R-:W-:Y:S01]  /*93e0*/  ULEA UR4, UR4, UR5, 0x18 ;  /* 0x0000000504047291 */ /* 0x004fe2000f8ec03f */
[----:B---3--:R-:W-:Y:S01]  /*93f0*/  FADD.FTZ R5, R5, R229 ;  /* 0x000000e505057221 */ /* 0x008fe20000010000 */
[----:B-1----:R-:W-:-:S04]  /*9400*/  SHF.R.S32.HI R7, RZ, 0x1f, R8 ;  /* 0x0000001fff077819 */ /* 0x002fc80000011408 */
[----:B------:R-:W1:Y:S01]  /*9410*/  SHFL.BFLY PT, R29, R5, 0x1, 0x1f ;  /* 0x0c201f00051d7f89 */ /* 0x000e6200000e0000 */
[----:B----4-:R-:W-:Y:S01]  /*9420*/  FADD.FTZ R4, R4, R230 ;  /* 0x000000e604047221 */ /* 0x010fe20000010000 */
[CC--:B------:R-:W-:Y:S02]  /*9430*/  LEA.HI R6, R7.reuse, R8.reuse, RZ, 0x2 ;  /* 0x0000000807067211 */ /* 0x0c0fe400078f10ff */
[----:B------:R-:W-:Y:S02]  /*9440*/  LEA.HI R7, R7, R8, RZ, 0x5 ;  /* 0x0000000807077211 */ /* 0x000fe400078f28ff */
[----:B------:R-:W2:Y:S01]  /*9450*/  SHFL.BFLY PT, R28, R4, 0x1, 0x1f ;  /* 0x0c201f00041c7f89 */ /* 0x000ea200000e0000 */
[----:B------:R-:W-:Y:S02]  /*9460*/  SHF.R.S32.HI R0, RZ, 0x2, R6 ;  /* 0x00000002ff007819 */ /* 0x000fe40000011406 */
[----:B------:R-:W-:Y:S02]  /*9470*/  LOP3.LUT R6, R6, 0xfffffffc, RZ, 0xc0, !PT ;  /* 0xfffffffc06067812 */ /* 0x000fe400078ec0ff */
[----:B------:R-:W-:-:S02]  /*9480*/  SHF.R.S32.HI R3, RZ, 0x1f, R0 ;  /* 0x0000001fff037819 */ /* 0x000fc40000011400 */
[----:B------:R-:W-:Y:S01]  /*9490*/  SHF.R.S32.HI R30, RZ, 0x5, R7 ;  /* 0x00000005ff1e7819 */ /* 0x000fe20000011407 */
[----:B------:R-:W-:Y:S01]  /*94a0*/  IMAD.IADD R8, R8, 0x1, -R6 ;  /* 0x0000000108087824 */ /* 0x000fe200078e0a06 */
[----:B------:R-:W-:Y:S01]  /*94b0*/  LEA.HI R3, R3, R0, RZ, 0x3 ;  /* 0x0000000003037211 */ /* 0x000fe200078f18ff */
[----:B-----5:R-:W-:-:S03]  /*94c0*/  FADD.FTZ R6, R9, R231 ;  /* 0x000000e709067221 */ /* 0x020fc60000010000 */
[----:B------:R-:W-:Y:S02]  /*94d0*/  LOP3.LUT R3, R3, 0xfffffff8, RZ, 0xc0, !PT ;  /* 0xfffffff803037812 */ /* 0x000fe400078ec0ff */
[----:B------:R3:W4:Y:S03]  /*94e0*/  SHFL.BFLY PT, R21, R6, 0x1, 0x1f ;  /* 0x0c201f0006157f89 */ /* 0x00072600000e0000 */
[----:B------:R-:W-:Y:S02]  /*94f0*/  IMAD.IADD R3, R0, 0x1, -R3 ;  /* 0x0000000100037824 */ /* 0x000fe400078e0a03 */
[----:B-1----:R-:W-:-:S03]  /*9500*/  FADD.FTZ R29, R5, R29 ;  /* 0x0000001d051d7221 */ /* 0x002fc60000010000 */
[----:B------:R-:W-:Y:S01]  /*9510*/  LEA.HI R2, R3, R3, RZ, 0x1 ;  /* 0x0000000303027211 */ /* 0x000fe200078f08ff */
[----:B--2---:R-:W-:-:S03]  /*9520*/  FADD.FTZ R28, R4, R28 ;  /* 0x0000001c041c7221 */ /* 0x004fc60000010000 */
[----:B------:R-:W-:Y:S02]  /*9530*/  SHF.R.S32.HI R0, RZ, 0x1, R2 ;  /* 0x00000001ff007819 */ /* 0x000fe40000011402 */
[----:B------:R-:W-:Y:S02]  /*9540*/  LOP3.LUT R2, R2, 0x3fffffe, RZ, 0xc0, !PT ;  /* 0x03fffffe02027812 */ /* 0x000fe400078ec0ff */
[C---:B------:R-:W-:Y:S01]  /*9550*/  LOP3.LUT R9, R0.reuse, 0x1, RZ, 0xc0, !PT ;  /* 0x0000000100097812 */ /* 0x040fe200078ec0ff */
[----:B------:R-:W-:Y:S02]  /*9560*/  IMAD.SHL.U32 R7, R0, 0x40, RZ ;  /* 0x0000004000077824 */ /* 0x000fe400078e00ff */
[----:B------:R-:W-:Y:S02]  /*9570*/  IMAD.IADD R15, R3, 0x1, -R2 ;  /* 0x00000001030f7824 */ /* 0x000fe400078e0a02 */
[----:B------:R-:W-:Y:S01]  /*9580*/  IMAD R2, R30, 0x100, R8 ;  /* 0x000001001e027824 */ /* 0x000fe200078e0208 */
[----:B------:R-:W-:Y:S01]  /*9590*/  LOP3.LUT R3, R7, 0xc0, RZ, 0xc0, !PT ;  /* 0x000000c007037812 */ /* 0x000fe200078ec0ff */
[----:B------:R-:W-:-:S02]  /*95a0*/  FADD.FTZ R7, R10, R232 ;  /* 0x000000e80a077221 */ /* 0x000fc40000010000 */
[----:B------:R-:W-:Y:S01]  /*95b0*/  IMAD R15, R15, 0x10, R2 ;  /* 0x000000100f0f7824 */ /* 0x000fe200078e0202 */
[----:B------:R-:W-:Y:S01]  /*95c0*/  LEA.HI R5, R3, R3, RZ, 0x1d ;  /* 0x0000000303057211 */ /* 0x000fe200078fe8ff */
[C---:B------:R-:W-:Y:S01]  /*95d0*/  @P1 IMAD.WIDE.U32 R2, R252.reuse, R12, RZ ;  /* 0x0000000cfc021225 */ /* 0x040fe200078e00ff */
[----:B------:R3:W1:Y:S03]  /*95e0*/  SHFL.BFLY PT, R25, R7, 0x1, 0x1f ;  /* 0x0c201f0007197f89 */ /* 0x00066600000e0000 */
[----:B------:R-:W-:Y:S02]  /*95f0*/  IMAD.U32 R15, R15, 0x2, R5 ;  /* 0x000000020f0f7824 */ /* 0x000fe400078e0005 */
[----:B------:R-:W-:Y:S02]  /*9600*/  @P1 IMAD R37, R252, R13, R3 ;  /* 0x0000000dfc251224 */ /* 0x000fe400078e0203 */
[----:B------:R-:W-:Y:S01]  /*9610*/  @P1 IMAD.MOV.U32 R36, RZ, RZ, R2 ;  /* 0x000000ffff241224 */ /* 0x000fe200078e0002 */
[----:B------:R-:W-:Y:S01]  /*9620*/  LEA R15, R15, UR4, 0x1 ;  /* 0x000000040f0f7c11 */ /* 0x000fe2000f8e08ff */
[----:B----4-:R-:W-:Y:S06]  /*9630*/  @P1 BRA `(.L_x_10) ;  /* 0x0000000000201947 */ /* 0x010fec0003800000 */
[----:B------:R-:W2:Y:S01]  /*9640*/  S2R R10, SR_CTAID.Y ;  /* 0x00000000000a7919 */ /* 0x000ea20000002600 */
[----:B------:R-:W4:Y:S01]  /*9650*/  LDC.64 R4, c[0x0][0x290] ;  /* 0x0000a400ff047b82 */ /* 0x000f220000000a00 */
[----:B--2---:R-:W-:Y:S01]  /*9660*/  SHF.R.S32.HI R8, RZ, 0x1f, R10 ;  /* 0x0000001fff087819 */ /* 0x004fe2000001140a */
[----:B----4-:R-:W-:-:S04]  /*9670*/  IMAD.WIDE.U32 R2, R10, R4, RZ ;  /* 0x000000040a027225 */ /* 0x010fc800078e00ff */
[----:B------:R-:W-:Y:S01]  /*9680*/  IMAD R8, R8, R4, RZ ;  /* 0x0000000408087224 */ /* 0x000fe200078e02ff */
[----:B------:R-:W-:-:S03]  /*9690*/  MOV R36, R2 ;  /* 0x0000000200247202 */ /* 0x000fc60000000f00 */
[----:B------:R-:W-:-:S05]  /*96a0*/  IMAD R5, R10, R5, R8 ;  /* 0x000000050a057224 */ /* 0x000fca00078e0208 */
[----:B------:R-:W-:-:S07]  /*96b0*/  IADD3 R37, R3, R5, RZ ;  /* 0x0000000503257210 */ /* 0x000fce0007ffe0ff */
.L_x_10:
[----:B------:R-:W-:Y:S01]  /*96c0*/  ULDC.U8 UR4, c[0x0][0x3d8] ;  /* 0x0000f60000047ab9 */ /* 0x000fe20000000000 */
[----:B------:R-:W-:Y:S01]  /*96d0*/  LOP3.LUT P2, RZ, R0, 0x2, RZ, 0xc0, !PT ;  /* 0x0000000200ff7812 */ /* 0x000fe2000784c0ff */
[----:B------:R-:W-:Y:S01]  /*96e0*/  FADD.FTZ R21, R6, R21 ;  /* 0x0000001506157221 */ /* 0x000fe20000010000 */
[----:B------:R-:W-:Y:S01]  /*96f0*/  ISETP.NE.AND P0, PT, RZ, UR4, PT ;  /* 0x00000004ff007c0c */ /* 0x000fe2000bf05270 */
[----:B------:R-:W-:Y:S01]  /*9700*/  ULDC.U8 UR4, c[0x0][0x3d9] ;  /* 0x0000f64000047ab9 */ /* 0x000fe20000000000 */
[----:B------:R-:W-:Y:S02]  /*9710*/  ISETP.NE.U32.AND P4, PT, R9, 0x1, PT ;  /* 0x000000010900780c */ /* 0x000fe40003f85070 */
[----:B------:R-:W-:Y:S02]  /*9720*/  CS2R R26, SRZ ;  /* 0x00000000001a7805 */ /* 0x000fe4000001ff00 */
[----:B------:R-:W-:Y:S02]  /*9730*/  P2R R3, PR, RZ, 0x1 ;  /* 0x00000001ff037803 */ /* 0x000fe40000000000 */
[----:B------:R-:W-:-:S02]  /*9740*/  ISETP.NE.OR P0, PT, RZ, UR4, !P0 ;  /* 0x00000004ff007c0c */ /* 0x000fc4000c705670 */
[----:B------:R-:W-:Y:S02]  /*9750*/  FSETP.NE.FTZ.AND P3, PT, R29, RZ, PT ;  /* 0x000000ff1d00720b */ /* 0x000fe40003f75000 */
[----:B------:R-:W-:Y:S02]  /*9760*/  FSETP.NE.FTZ.AND P2, PT, R28, RZ, PT ;  /* 0x000000ff1c00720b */ /* 0x000fe40003f55000 */
[----:B------:R-:W-:-:S07]  /*9770*/  PLOP3.LUT P6, PT, PT, PT, PT, 0x8, 0x0 ;  /* 0x000000000000781c */ /* 0x000fce0003fce170 */
[----:B------:R-:W-:Y:S06]  /*9780*/  @P0 BRA `(.L_x_11) ;  /* 0x00000000001c0947 */ /* 0x000fec0003800000 */
[----:B------:R-:W2:Y:S01]  /*9790*/  S2R R2, SR_CTAID.Y ;  /* 0x0000000000027919 */ /* 0x000ea20000002600 */
[----:B------:R-:W2:Y:S01]  /*97a0*/  LDC R4, c[0x0][0x2c4] ;  /* 0x0000b100ff047b82 */ /* 0x000ea20000000800 */
[----:B------:R-:W-:Y:S01]  /*97b0*/  PLOP3.LUT P6, PT, PT, PT, PT, 0x80, 0x0 ;  /* 0x000000000000781c */ /* 0x000fe20003fcf070 */
[----:B--2---:R-:W-:-:S05]  /*97c0*/  IMAD R2, R2, R4, RZ ;  /* 0x0000000402027224 */ /* 0x004fca00078e02ff */
[----:B------:R-:W-:-:S04]  /*97d0*/  SEL R2, R2, R252, !P1 ;  /* 0x000000fc02027207 */ /* 0x000fc80004800000 */
[--C-:B------:R-:W-:Y:S01]  /*97e0*/  SHF.R.S32.HI R27, RZ, 0x1f, R2.reuse ;  /* 0x0000001fff1b7819 */ /* 0x100fe20000011402 */
[----:B------:R-:W-:-:S07]  /*97f0*/  IMAD.MOV.U32 R26, RZ, RZ, R2 ;  /* 0x000000ffff1a7224 */ /* 0x000fce00078e0002 */
.L_x_11:
[----:B------:R2:W5:Y:S01]  /*9800*/  LDL R39, [R1+0x20] ;  /* 0x0000200001277983 */ /* 0x0005620000100800 */
[----:B------:R-:W-:Y:S01]  /*9810*/  MOV R31, 0x10 ;  /* 0x00000010001f7802 */ /* 0x000fe20000000f00 */
[----:B-1----:R-:W-:Y:S01]  /*9820*/  FADD.FTZ R25, R7, R25 ;  /* 0x0000001907197221 */ /* 0x002fe20000010000 */
[----:B------:R-:W-:Y:S01]  /*9830*/  ISETP.NE.AND P5, PT, RZ, UR4, PT ;  /* 0x00000004ff007c0c */ /* 0x000fe2000bfa5270 */
[----:B------:R-:W1:Y:S01]  /*9840*/  S2R R41, SR_TID.X ;  /* 0x0000000000297919 */ /* 0x000e620000002100 */
[----:B------:R-:W-:Y:S01]  /*9850*/  SEL R31, R31, 0xfffffff0, P4 ;  /* 0xfffffff01f1f7807 */ /* 0x000fe20002000000 */
[----:B------:R-:W4:Y:S01]  /*9860*/  S2UR UR4, SR_CTAID.X ;  /* 0x00000000000479c3 */ /* 0x000f220000002500 */
[----:B------:R-:W-:Y:S01]  /*9870*/  LOP3.LUT P4, RZ, R0, 0x2, RZ, 0xc0, !PT ;  /* 0x0000000200ff7812 */ /* 0x000fe2000788c0ff */
[----:B------:R-:W2:Y:S01]  /*9880*/  S2R R38, SR_CTAID.Y ;  /* 0x0000000000267919 */ /* 0x000ea20000002600 */
[----:B------:R-:W-:Y:S01]  /*9890*/  ISETP.NE.AND P0, PT, R3, RZ, PT ;  /* 0x000000ff0300720c */ /* 0x000fe20003f05270 */
[----:B------:R-:W-:Y:S01]  /*98a0*/  BSSY B0, `(.L_x_12) ;  /* 0x00000ac000007945 */ /* 0x000fe20003800000 */
[----:B------:R-:W-:-:S02]  /*98b0*/  IADD3 R18, R15, 0x20, RZ ;  /* 0x000000200f127810 */ /* 0x000fc40007ffe0ff */
[----:B------:R-:W-:Y:S02]  /*98c0*/  FSETP.NE.FTZ.AND P1, PT, R21, RZ, PT ;  /* 0x000000ff1500720b */ /* 0x000fe40003f35000 */
[----:B------:R-:W-:Y:S01]  /*98d0*/  MOV R3, 0x3f800000 ;  /* 0x3f80000000037802 */ /* 0x000fe20000000f00 */
[----:B------:R-:W4:Y:S01]  /*98e0*/  @!P5 LDC R16, c[0x0][0x2c4] ;  /* 0x0000b100ff10db82 */ /* 0x000f220000000800 */
[----:B------:R-:W-:Y:S02]  /*98f0*/  MOV R4, 0x3f800000 ;  /* 0x3f80000000047802 */ /* 0x000fe40000000f00 */
[----:B------:R-:W-:Y:S02]  /*9900*/  MOV R0, 0x3f800000 ;  /* 0x3f80000000007802 */ /* 0x000fe40000000f00 */
[----:B------:R-:W-:Y:S01]  /*9910*/  @P4 IADD3 R18, R15, -0x20, RZ ;  /* 0xffffffe00f124810 */ /* 0x000fe20007ffe0ff */
[----:B------:R-:W3:Y:S01]  /*9920*/  @P3 MUFU.RCP R3, R29 ;  /* 0x0000001d00033308 */ /* 0x000ee20000001000 */
[----:B------:R-:W-:Y:S01]  /*9930*/  PLOP3.LUT P4, PT, PT, PT, PT, 0x8, 0x0 ;  /* 0x000000000000781c */ /* 0x000fe20003f8e170 */
[----:B------:R-:W2:Y:S01]  /*9940*/  @P5 LDC.64 R22, c[0x0][0x2c0] ;  /* 0x0000b000ff165b82 */ /* 0x000ea20000000a00 */
[----:B------:R-:W-:-:S02]  /*9950*/  @!P5 PLOP3.LUT P4, PT, P0, PT, PT, 0x80, 0x0 ;  /* 0x000000000000d81c */ /* 0x000fc4000078f070 */
[----:B------:R-:W-:Y:S02]  /*9960*/  FSETP.NE.FTZ.AND P0, PT, R25, RZ, PT ;  /* 0x000000ff1900720b */ /* 0x000fe40003f15000 */
[----:B------:R-:W-:Y:S01]  /*9970*/  MOV R2, 0x3f800000 ;  /* 0x3f80000000027802 */ /* 0x000fe20000000f00 */
[----:B------:R-:W3:Y:S01]  /*9980*/  @P2 MUFU.RCP R4, R28 ;  /* 0x0000001c00042308 */ /* 0x000ee20000001000 */
[----:B-1----:R-:W-:-:S07]  /*9990*/  SHF.R.S32.HI R40, RZ, 0x1f, R41 ;  /* 0x0000001fff287819 */ /* 0x002fce0000011429 */
[----:B------:R-:W1:Y:S01]  /*99a0*/  @P1 MUFU.RCP R0, R21 ;  /* 0x0000001500001308 */ /* 0x000e620000001000 */
[C---:B---3--:R-:W-:Y:S01]  /*99b0*/  FMUL.FTZ R144, R3.reuse, R144 ;  /* 0x0000009003907220 */ /* 0x048fe20000410000 */
[C---:B------:R-:W-:Y:S01]  /*99c0*/  FMUL.FTZ R145, R3.reuse, R145 ;  /* 0x0000009103917220 */ /* 0x040fe20000410000 */
[C---:B------:R-:W-:Y:S01]  /*99d0*/  FMUL.FTZ R148, R3.reuse, R148 ;  /* 0x0000009403947220 */ /* 0x040fe20000410000 */
[C---:B------:R-:W-:Y:S01]  /*99e0*/  FMUL.FTZ R149, R3.reuse, R149 ;  /* 0x0000009503957220 */ /* 0x040fe20000410000 */
[C---:B------:R-:W-:Y:S01]  /*99f0*/  FMUL.FTZ R160, R3.reuse, R160 ;  /* 0x000000a003a07220 */ /* 0x040fe20000410000 */
[C---:B------:R-:W-:Y:S01]  /*9a00*/  FMUL.FTZ R11, R3.reuse, R161 ;  /* 0x000000a1030b7220 */ /* 0x040fe20000410000 */
[C---:B------:R-:W-:Y:S01]  /*9a10*/  FMUL.FTZ R164, R3.reuse, R164 ;  /* 0x000000a403a47220 */ /* 0x040fe20000410000 */
[----:B------:R-:W3:Y:S01]  /*9a20*/  @P0 MUFU.RCP R2, R25 ;  /* 0x0000001900020308 */ /* 0x000ee20000001000 */
[----:B------:R-:W-:Y:S01]  /*9a30*/  FMUL.FTZ R9, R3, R165 ;  /* 0x000000a503097220 */ /* 0x000fe20000410000 */
[C---:B------:R-:W-:Y:S01]  /*9a40*/  FMUL.FTZ R146, R4.reuse, R146 ;  /* 0x0000009204927220 */ /* 0x040fe20000410000 */
[C---:B------:R-:W-:Y:S01]  /*9a50*/  FMUL.FTZ R7, R4.reuse, R147 ;  /* 0x0000009304077220 */ /* 0x040fe20000410000 */
[C---:B------:R-:W-:Y:S01]  /*9a60*/  FMUL.FTZ R150, R4.reuse, R150 ;  /* 0x0000009604967220 */ /* 0x040fe20000410000 */
[C---:B------:R-:W-:Y:S01]  /*9a70*/  FMUL.FTZ R3, R4.reuse, R151 ;  /* 0x0000009704037220 */ /* 0x040fe20000410000 */
[C---:B------:R-:W-:Y:S01]  /*9a80*/  FMUL.FTZ R162, R4.reuse, R162 ;  /* 0x000000a204a27220 */ /* 0x040fe20000410000 */
[C---:B------:R-:W-:Y:S01]  /*9a90*/  FMUL.FTZ R10, R4.reuse, R163 ;  /* 0x000000a3040a7220 */ /* 0x040fe20000410000 */
[----:B------:R-:W-:Y:S01]  /*9aa0*/  FMUL.FTZ R166, R4, R166 ;  /* 0x000000a604a67220 */ /* 0x000fe20000410000 */
[C---:B-1----:R-:W-:Y:S01]  /*9ab0*/  FMUL.FTZ R140, R0.reuse, R140 ;  /* 0x0000008c008c7220 */ /* 0x042fe20000410000 */
[C---:B------:R-:W-:Y:S01]  /*9ac0*/  FMUL.FTZ R6, R0.reuse, R141 ;  /* 0x0000008d00067220 */ /* 0x040fe20000410000 */
[C---:B------:R-:W-:Y:S01]  /*9ad0*/  FMUL.FTZ R152, R0.reuse, R152 ;  /* 0x0000009800987220 */ /* 0x040fe20000410000 */
[C---:B------:R-:W-:Y:S01]  /*9ae0*/  FMUL.FTZ R13, R0.reuse, R153 ;  /* 0x00000099000d7220 */ /* 0x040fe20000410000 */
[C---:B------:R-:W-:Y:S01]  /*9af0*/  FMUL.FTZ R156, R0.reuse, R156 ;  /* 0x0000009c009c7220 */ /* 0x040fe20000410000 */
[C---:B------:R-:W-:Y:S01]  /*9b00*/  FMUL.FTZ R14, R0.reuse, R157 ;  /* 0x0000009d000e7220 */ /* 0x040fe20000410000 */
[C---:B------:R-:W-:Y:S01]  /*9b10*/  FMUL.FTZ R168, R0.reuse, R168 ;  /* 0x000000a800a87220 */ /* 0x040fe20000410000 */
[----:B------:R-:W-:Y:S01]  /*9b20*/  FMUL.FTZ R20, R0, R169 ;  /* 0x000000a900147220 */ /* 0x000fe20000410000 */
[C---:B---3--:R-:W-:Y:S01]  /*9b30*/  FMUL.FTZ R143, R2.reuse, R143 ;  /* 0x0000008f028f7220 */ /* 0x048fe20000410000 */
[C---:B------:R-:W-:Y:S01]  /*9b40*/  FMUL.FTZ R5, R2.reuse, R142 ;  /* 0x0000008e02057220 */ /* 0x040fe20000410000 */
[C---:B------:R-:W-:Y:S01]  /*9b50*/  FMUL.FTZ R155, R2.reuse, R155 ;  /* 0x0000009b029b7220 */ /* 0x040fe20000410000 */
[----:B------:R-:W-:Y:S01]  /*9b60*/  FMUL.FTZ R12, R2, R154 ;  /* 0x0000009a020c7220 */ /* 0x000fe20000410000 */
[----:B------:R-:W-:Y:S01]  /*9b70*/  F2FP.BF16.F32.PACK_AB R0, R145, R144 ;  /* 0x000000909100723e */ /* 0x000fe200000010ff */
[----:B------:R-:W-:Y:S01]  /*9b80*/  FMUL.FTZ R8, R4, R167 ;  /* 0x000000a704087220 */ /* 0x000fe20000410000 */
[C---:B------:R-:W-:Y:S01]  /*9b90*/  FMUL.FTZ R159, R2.reuse, R159 ;  /* 0x0000009f029f7220 */ /* 0x040fe20000410000 */
[C---:B------:R-:W-:Y:S01]  /*9ba0*/  FMUL.FTZ R17, R2.reuse, R158 ;  /* 0x0000009e02117220 */ /* 0x040fe20000410000 */
[C---:B------:R-:W-:Y:S01]  /*9bb0*/  FMUL.FTZ R171, R2.reuse, R171 ;  /* 0x000000ab02ab7220 */ /* 0x040fe20000410000 */
[----:B------:R-:W-:Y:S01]  /*9bc0*/  FMUL.FTZ R19, R2, R170 ;  /* 0x000000aa02137220 */ /* 0x000fe20000410000 */
[----:B------:R-:W-:Y:S01]  /*9bd0*/  F2FP.BF16.F32.PACK_AB R7, R7, R146 ;  /* 0x000000920707723e */ /* 0x000fe200000010ff */
[----:B------:R1:W-:Y:S01]  /*9be0*/  STS [R15], R0 ;  /* 0x000000000f007388 */ /* 0x0003e20000000800 */
[----:B------:R-:W-:Y:S01]  /*9bf0*/  F2FP.BF16.F32.PACK_AB R4, R149, R148 ;  /* 0x000000949504723e */ /* 0x000fe200000010ff */
[----:B----4-:R-:W3:Y:S01]  /*9c00*/  @P4 LDC R16, c[0x0][0x2e4] ;  /* 0x0000b900ff104b82 */ /* 0x010ee20000000800 */
[----:B------:R-:W-:Y:S01]  /*9c10*/  F2FP.BF16.F32.PACK_AB R3, R3, R150 ;  /* 0x000000960303723e */ /* 0x000fe200000010ff */
[----:B------:R4:W-:Y:S01]  /*9c20*/  STS [R15+0x200], R7 ;  /* 0x000200070f007388 */ /* 0x0009e20000000800 */
[----:B------:R-:W-:-:S02]  /*9c30*/  IADD3 R2, R15, R31, RZ ;  /* 0x0000001f0f027210 */ /* 0x000fc40007ffe0ff */
[----:B------:R-:W-:Y:S02]  /*9c40*/  F2FP.BF16.F32.PACK_AB R6, R6, R140 ;  /* 0x0000008c0606723e */ /* 0x000fe400000010ff */
[----:B------:R-:W-:Y:S01]  /*9c50*/  F2FP.BF16.F32.PACK_AB R5, R143, R5 ;  /* 0x000000058f05723e */ /* 0x000fe200000010ff */
[----:B------:R2:W-:Y:S01]  /*9c60*/  STS [R2], R4 ;  /* 0x0000000402007388 */ /* 0x0005e20000000800 */
[----:B------:R-:W-:Y:S02]  /*9c70*/  F2FP.BF16.F32.PACK_AB R13, R13, R152 ;  /* 0x000000980d0d723e */ /* 0x000fe400000010ff */
[----:B------:R-:W-:Y:S01]  /*9c80*/  F2FP.BF16.F32.PACK_AB R12, R155, R12 ;  /* 0x0000000c9b0c723e */ /* 0x000fe200000010ff */
[----:B------:R2:W-:Y:S01]  /*9c90*/  STS [R2+0x200], R3 ;  /* 0x0002000302007388 */ /* 0x0005e20000000800 */
[----:B------:R-:W-:Y:S02]  /*9ca0*/  F2FP.BF16.F32.PACK_AB R11, R11, R160 ;  /* 0x000000a00b0b723e */ /* 0x000fe400000010ff */
[----:B------:R-:W-:Y:S01]  /*9cb0*/  F2FP.BF16.F32.PACK_AB R10, R10, R162 ;  /* 0x000000a20a0a723e */ /* 0x000fe200000010ff */
[----:B------:R3:W-:Y:S01]  /*9cc0*/  STS [R15+0x1000], R6 ;  /* 0x001000060f007388 */ /* 0x0007e20000000800 */
[----:B------:R-:W-:-:S02]  /*9cd0*/  F2FP.BF16.F32.PACK_AB R9, R9, R164 ;  /* 0x000000a40909723e */ /* 0x000fc400000010ff */
[----:B------:R-:W-:Y:S01]  /*9ce0*/  F2FP.BF16.F32.PACK_AB R8, R8, R166 ;  /* 0x000000a60808723e */ /* 0x000fe200000010ff */
[----:B------:R3:W-:Y:S01]  /*9cf0*/  STS [R15+0x1200], R5 ;  /* 0x001200050f007388 */ /* 0x0007e20000000800 */
[----:B------:R-:W-:Y:S01]  /*9d00*/  F2FP.BF16.F32.PACK_AB R14, R14, R156 ;  /* 0x0000009c0e0e723e */ /* 0x000fe200000010ff */
[----:B-1----:R-:W-:Y:S01]  /*9d10*/  IMAD.IADD R0, R31, 0x1, R18 ;  /* 0x000000011f007824 */ /* 0x002fe200078e0212 */
[----:B------:R-:W-:Y:S01]  /*9d20*/  F2FP.BF16.F32.PACK_AB R17, R159, R17 ;  /* 0x000000119f11723e */ /* 0x000fe200000010ff */
[----:B------:R-:W-:Y:S01]  /*9d30*/  STS [R2+0x1000], R13 ;  /* 0x0010000d02007388 */ /* 0x000fe20000000800 */
[----:B------:R-:W-:Y:S01]  /*9d40*/  F2FP.BF16.F32.PACK_AB R20, R20, R168 ;  /* 0x000000a81414723e */ /* 0x000fe200000010ff */
[----:B----4-:R-:W1:Y:S01]  /*9d50*/  @!P5 LDC R7, c[0x0][0x270] ;  /* 0x00009c00ff07db82 */ /* 0x010e620000000800 */
[----:B------:R-:W-:Y:S01]  /*9d60*/  F2FP.BF16.F32.PACK_AB R19, R171, R19 ;  /* 0x00000013ab13723e */ /* 0x000fe200000010ff */
[----:B------:R4:W-:Y:S01]  /*9d70*/  STS [R2+0x1200], R12 ;  /* 0x0012000c02007388 */ /* 0x0009e20000000800 */
[----:B------:R-:W-:-:S03]  /*9d80*/  LEA.HI R40, R40, R41, RZ, 0x5 ;  /* 0x0000002928287211 */ /* 0x000fc600078f28ff */
[----:B------:R1:W-:Y:S01]  /*9d90*/  STS [R18], R11 ;  /* 0x0000000b12007388 */ /* 0x0003e20000000800 */
[----:B------:R-:W-:Y:S01]  /*9da0*/  LOP3.LUT R40, R40, 0xffffffe0, RZ, 0xc0, !PT ;  /* 0xffffffe028287812 */ /* 0x000fe200078ec0ff */
[----:B--2---:R-:W2:Y:S02]  /*9db0*/  @P3 LDC R4, c[0x0][0x2e8] ;  /* 0x0000ba00ff043b82 */ /* 0x004ea40000000800 */
[----:B------:R-:W-:Y:S01]  /*9dc0*/  STS [R18+0x200], R10 ;  /* 0x0002000a12007388 */ /* 0x000fe20000000800 */
[----:B------:R-:W1:Y:S01]  /*9dd0*/  @P3 MUFU.LG2 R3, R29 ;  /* 0x0000001d00033308 */ /* 0x000e620000000c00 */
[----:B------:R-:W-:Y:S02]  /*9de0*/  IMAD.IADD R40, R41, 0x1, -R40 ;  /* 0x0000000129287824 */ /* 0x000fe400078e0a28 */
[----:B------:R2:W-:Y:S02]  /*9df0*/  STS [R0], R9 ;  /* 0x0000000900007388 */ /* 0x0005e40000000800 */
[----:B---3--:R-:W3:Y:S02]  /*9e00*/  @P5 LDC R6, c[0x0][0x2c0] ;  /* 0x0000b000ff065b82 */ /* 0x008ee40000000800 */
[----:B------:R2:W-:Y:S01]  /*9e10*/  STS [R0+0x200], R8 ;  /* 0x0002000800007388 */ /* 0x0005e20000000800 */
[----:B------:R-:W1:Y:S03]  /*9e20*/  @P1 MUFU.LG2 R5, R21 ;  /* 0x0000001500051308 */ /* 0x000e660000000c00 */
[----:B------:R-:W-:Y:S04]  /*9e30*/  STS [R18+0x1000], R14 ;  /* 0x0010000e12007388 */ /* 0x000fe80000000800 */
[----:B------:R-:W-:Y:S01]  /*9e40*/  STS [R18+0x1200], R17 ;  /* 0x0012001112007388 */ /* 0x000fe20000000800 */
[----:B----4-:R-:W-:Y:S01]  /*9e50*/  @P5 MOV R2, 0x1 ;  /* 0x0000000100025802 */ /* 0x010fe20000000f00 */
[----:B-1----:R-:W-:-:S02]  /*9e60*/  @!P5 IMAD R2, R16, R7, RZ ;  /* 0x000000071002d224 */ /* 0x002fc400078e02ff */
[----:B------:R-:W-:Y:S01]  /*9e70*/  @P3 FMUL.FTZ R3, R3, 0.69314718246459960938 ;  /* 0x3f31721803033820 */ /* 0x000fe20000410000 */
[----:B------:R1:W-:Y:S01]  /*9e80*/  STS [R0+0x1000], R20 ;  /* 0x0010001400007388 */ /* 0x0003e20000000800 */
[----:B------:R-:W4:Y:S01]  /*9e90*/  @P1 LDC R11, c[0x0][0x2e8] ;  /* 0x0000ba00ff0b1b82 */ /* 0x000f220000000800 */
[----:B------:R-:W-:Y:S01]  /*9ea0*/  IMAD R2, R38, R2, RZ ;  /* 0x0000000226027224 */ /* 0x000fe200078e02ff */
[----:B------:R-:W-:Y:S01]  /*9eb0*/  @P0 MUFU.LG2 R7, R25 ;  /* 0x0000001900070308 */ /* 0x000fe20000000c00 */
[----:B------:R3:W-:Y:S01]  /*9ec0*/  STS [R0+0x1200], R19 ;  /* 0x0012001300007388 */ /* 0x0007e20000000800 */
[----:B------:R-:W-:Y:S02]  /*9ed0*/  @P1 FMUL.FTZ R5, R5, 0.69314718246459960938 ;  /* 0x3f31721805051820 */ /* 0x000fe40000410000 */
[----:B------:R-:W-:Y:S02]  /*9ee0*/  SEL R2, R2, RZ, !P6 ;  /* 0x000000ff02027207 */ /* 0x000fe40007000000 */
[----:B------:R-:W-:Y:S01]  /*9ef0*/  BAR.SYNC.DEFER_BLOCKING 0x0 ;  /* 0x0000000000007b1d */ /* 0x000fe20000010000 */
[----:B------:R-:W-:-:S02]  /*9f00*/  MOV R21, 0x7f800000 ;  /* 0x7f80000000157802 */ /* 0x000fc40000000f00 */
[----:B------:R-:W-:-:S05]  /*9f10*/  @!P5 MOV R6, 0x1 ;  /* 0x000000010006d802 */ /* 0x000fca0000000f00 */
[----:B--2---:R-:W2:Y:S01]  /*9f20*/  @P2 LDC R9, c[0x0][0x2e8] ;  /* 0x0000ba00ff092b82 */ /* 0x004ea20000000800 */
[----:B------:R-:W3:Y:S01]  /*9f30*/  @P2 MUFU.LG2 R8, R28 ;  /* 0x0000001c00082308 */ /* 0x000ee20000000c00 */
[----:B------:R-:W2:Y:S06]  /*9f40*/  S2R R31, SR_CTAID.Z ;  /* 0x00000000001f7919 */ /* 0x000eac0000002700 */
[----:B------:R-:W2:Y:S01]  /*9f50*/  @P0 LDC R10, c[0x0][0x2e8] ;  /* 0x0000ba00ff0a0b82 */ /* 0x000ea20000000800 */
[----:B-1----:R-:W-:Y:S01]  /*9f60*/  MOV R20, 0x7f800000 ;  /* 0x7f80000000147802 */ /* 0x002fe20000000f00 */
[----:B----4-:R-:W-:Y:S01]  /*9f70*/  @P1 FFMA.FTZ R20, R137, R11, R5 ;  /* 0x0000000b89141223 */ /* 0x010fe20000010005 */
[----:B---3--:R-:W-:Y:S01]  /*9f80*/  @P5 IMAD R0, R23, R22, RZ ;  /* 0x0000001617005224 */ /* 0x008fe200078e02ff */
[----:B------:R-:W-:Y:S01]  /*9f90*/  @!P5 MOV R0, R16 ;  /* 0x000000100000d202 */ /* 0x000fe20000000f00 */
[----:B------:R1:W3:Y:S01]  /*9fa0*/  LDS.128 R32, [R226+0x1800] ;  /* 0x00180000e2207984 */ /* 0x0002e20000000c00 */
[----:B------:R-:W-:-:S02]  /*9fb0*/  LOP3.LUT P5, RZ, R40, 0x3, RZ, 0xc0, !PT ;  /* 0x0000000328ff7812 */ /* 0x000fc400078ac0ff */
[----:B------:R-:W-:Y:S01]  /*9fc0*/  MOV R23, 0x7f800000 ;  /* 0x7f80000000177802 */ /* 0x000fe20000000f00 */
[----:B------:R-:W-:Y:S01]  /*9fd0*/  @P3 FFMA.FTZ R23, R139, R4, R3 ;  /* 0x000000048b173223 */ /* 0x000fe20000010003 */
[----:B------:R-:W-:Y:S01]  /*9fe0*/  @P2 FMUL.FTZ R3, R8, 0.69314718246459960938 ;  /* 0x3f31721808032820 */ /* 0x000fe20000410000 */
[----:B------:R-:W-:-:S03]  /*9ff0*/  MOV R22, 0x7f800000 ;  /* 0x7f80000000167802 */ /* 0x000fc60000000f00 */
[----:B--2---:R-:W-:Y:S01]  /*a000*/  @P2 FFMA.FTZ R22, R138, R9, R3 ;  /* 0x000000098a162223 */ /* 0x004fe20000010003 */
[----:B------:R-:W-:Y:S02]  /*a010*/  IMAD R0, R31, R0, R2 ;  /* 0x000000001f007224 */ /* 0x000fe400078e0202 */
[----:B------:R-:W-:-:S05]  /*a020*/  IMAD R2, R6, UR4, RZ ;  /* 0x0000000406027c24 */ /* 0x000fca000f8e02ff */
[----:B------:R-:W-:Y:S01]  /*a030*/  SHF.L.U32 R4, R2, 0x7, RZ ;  /* 0x0000000702047819 */ /* 0x000fe200000006ff */
[----:B------:R-:W-:-:S03]  /*a040*/  @P0 FMUL.FTZ R2, R7, 0.69314718246459960938 ;  /* 0x3f31721807020820 */ /* 0x000fc60000410000 */
[----:B------:R-:W-:Y:S01]  /*a050*/  IADD3 R8, P4, P3, R4, R26, R0 ;  /* 0x0000001a04087210 */ /* 0x000fe20007b9e000 */
[----:B------:R-:W-:Y:S01]  /*a060*/  @P0 FFMA.FTZ R21, R24, R10, R2 ;  /* 0x0000000a18150223 */ /* 0x000fe20000010002 */
[----:B------:R-:W-:Y:S02]  /*a070*/  SHF.R.S32.HI R7, RZ, 0x1f, R4 ;  /* 0x0000001fff077819 */ /* 0x000fe40000011404 */
[----:B------:R-:W-:-:S04]  /*a080*/  SHF.R.S32.HI R0, RZ, 0x1f, R0 ;  /* 0x0000001fff007819 */ /* 0x000fc80000011400 */
[----:B------:R-:W-:Y:S01]  /*a090*/  IADD3.X R9, R7, R27, R0, P4, P3 ;  /* 0x0000001b07097210 */ /* 0x000fe200027e6400 */
[----:B-1----:R-:W-:Y:S06]  /*a0a0*/  @P5 BRA `(.L_x_13) ;  /* 0x0000000000ac5947 */ /* 0x002fec0003800000 */
[----:B------:R-:W-:Y:S02]  /*a0b0*/  SHF.R.S32.HI R0, RZ, 0x1f, R30 ;  /* 0x0000001fff007819 */ /* 0x000fe4000001141e */
[----:B------:R-:W-:Y:S02]  /*a0c0*/  SHF.R.S32.HI R3, RZ, 0x1f, R40 ;  /* 0x0000001fff037819 */ /* 0x000fe40000011428 */
[----:B------:R-:W-:Y:S02]  /*a0d0*/  LEA.HI R2, R0, R30, RZ, 0x2 ;  /* 0x0000001e00027211 */ /* 0x000fe400078f10ff */
[----:B------:R-:W-:Y:S02]  /*a0e0*/  LEA.HI R0, R3, R40, RZ, 0x2 ;  /* 0x0000002803007211 */ /* 0x000fe400078f10ff */
[----:B------:R-:W-:Y:S02]  /*a0f0*/  LOP3.LUT R2, R2, 0xffffffc, RZ, 0xc0, !PT ;  /* 0x0ffffffc02027812 */ /* 0x000fe400078ec0ff */
[----:B------:R-:W-:-:S03]  /*a100*/  SHF.R.S32.HI R0, RZ, 0x2, R0 ;  /* 0x00000002ff007819 */ /* 0x000fc60000011400 */
[----:B------:R-:W-:-:S04]  /*a110*/  IMAD.IADD R2, R30, 0x1, -R2 ;  /* 0x000000011e027824 */ /* 0x000fc800078e0a02 */
[----:B------:R-:W-:-:S04]  /*a120*/  IMAD R0, R2, 0x10, R0 ;  /* 0x0000001002007824 */ /* 0x000fc800078e0200 */
[C---:B------:R-:W-:Y:S01]  /*a130*/  VIADD R2, R0.reuse, 0x8 ;  /* 0x0000000800027836 */ /* 0x040fe20000000000 */
[CC--:B-----5:R-:W-:Y:S01]  /*a140*/  ISETP.GE.AND P3, PT, R0.reuse, R39.reuse, PT ;  /* 0x000000270000720c */ /* 0x0e0fe20003f66270 */
[C---:B------:R-:W-:Y:S02]  /*a150*/  VIADD R3, R0.reuse, 0x40 ;  /* 0x0000004000037836 */ /* 0x040fe40000000000 */
[----:B------:R-:W-:Y:S01]  /*a160*/  VIADD R5, R0, 0x48 ;  /* 0x0000004800057836 */ /* 0x000fe20000000000 */
[-C--:B------:R-:W-:Y:S02]  /*a170*/  ISETP.GE.AND P2, PT, R2, R39.reuse, PT ;  /* 0x000000270200720c */ /* 0x080fe40003f46270 */
[-C--:B------:R-:W-:Y:S02]  /*a180*/  ISETP.GE.AND P1, PT, R3, R39.reuse, PT ;  /* 0x000000270300720c */ /* 0x080fe40003f26270 */
[----:B------:R-:W-:-:S05]  /*a190*/  ISETP.GE.AND P0, PT, R5, R39, PT ;  /* 0x000000270500720c */ /* 0x000fca0003f06270 */
[----:B------:R-:W1:Y:S01]  /*a1a0*/  @!P3 LDC.64 R12, c[0x0][0x2b0] ;  /* 0x0000ac00ff0cbb82 */ /* 0x000e620000000a00 */
[----:B------:R-:W-:-:S03]  /*a1b0*/  @!P3 IMAD R4, R0, R6, RZ ;  /* 0x000000060004b224 */ /* 0x000fc600078e02ff */
[-C--:B------:R-:W-:Y:S02]  /*a1c0*/  @!P2 IMAD R2, R2, R6.reuse, RZ ;  /* 0x000000060202a224 */ /* 0x080fe400078e02ff */
[----:B------:R-:W-:Y:S01]  /*a1d0*/  @!P1 IMAD R0, R3, R6, RZ ;  /* 0x0000000603009224 */ /* 0x000fe200078e02ff */
[----:B------:R-:W-:Y:S01]  /*a1e0*/  @!P3 IADD3 R7, P4, R4, R8, RZ ;  /* 0x000000080407b210 */ /* 0x000fe20007f9e0ff */
[----:B------:R-:W2:Y:S01]  /*a1f0*/  @!P2 LDC.64 R14, c[0x0][0x2b0] ;  /* 0x0000ac00ff0eab82 */ /* 0x000ea20000000a00 */
[----:B------:R-:W-:Y:S01]  /*a200*/  @!P0 IMAD R5, R5, R6, RZ ;  /* 0x0000000605058224 */ /* 0x000fe200078e02ff */
[-C--:B------:R-:W-:Y:S02]  /*a210*/  @!P2 IADD3 R3, P5, R2, R8.reuse, RZ ;  /* 0x000000080203a210 */ /* 0x080fe40007fbe0ff */
[----:B------:R-:W-:Y:S02]  /*a220*/  @!P3 LEA.HI.X.SX32 R4, R4, R9, 0x1, P4 ;  /* 0x000000090404b211 */ /* 0x000fe400020f0eff */
[----:B------:R-:W-:-:S02]  /*a230*/  @!P1 IADD3 R11, P4, R0, R8, RZ ;  /* 0x00000008000b9210 */ /* 0x000fc40007f9e0ff */
[----:B------:R-:W4:Y:S01]  /*a240*/  @!P1 LDC.64 R16, c[0x0][0x2b0] ;  /* 0x0000ac00ff109b82 */ /* 0x000f220000000a00 */
[----:B------:R-:W-:Y:S02]  /*a250*/  @!P0 IADD3 R10, P6, R5, R8, RZ ;  /* 0x00000008050a8210 */ /* 0x000fe40007fde0ff */
[----:B------:R-:W-:-:S05]  /*a260*/  @!P2 LEA.HI.X.SX32 R2, R2, R9, 0x1, P5 ;  /* 0x000000090202a211 */ /* 0x000fca00028f0eff */
[----:B------:R-:W3:Y:S01]  /*a270*/  @!P0 LDC.64 R18, c[0x0][0x2b0] ;  /* 0x0000ac00ff128b82 */ /* 0x000ee20000000a00 */
[----:B-1----:R-:W-:Y:S02]  /*a280*/  @!P3 LEA R8, P5, R7, R12, 0x2 ;  /* 0x0000000c0708b211 */ /* 0x002fe400078a10ff */
[-C--:B------:R-:W-:Y:S02]  /*a290*/  @!P1 LEA.HI.X.SX32 R12, R0, R9.reuse, 0x1, P4 ;  /* 0x00000009000c9211 */ /* 0x080fe400020f0eff */
[----:B------:R-:W-:Y:S02]  /*a2a0*/  @!P0 LEA.HI.X.SX32 R0, R5, R9, 0x1, P6 ;  /* 0x0000000905008211 */ /* 0x000fe400030f0eff */
[----:B------:R-:W-:Y:S02]  /*a2b0*/  @!P3 LEA.HI.X R9, R7, R13, R4, 0x2, P5 ;  /* 0x0000000d0709b211 */ /* 0x000fe400028f1404 */
[----:B--2---:R-:W-:-:S03]  /*a2c0*/  @!P2 LEA R6, P4, R3, R14, 0x2 ;  /* 0x0000000e0306a211 */ /* 0x004fc600078810ff */
[----:B------:R1:W-:Y:S01]  /*a2d0*/  @!P3 STG.E desc[UR16][R8.64], R23 ;  /* 0x000000170800b986 */ /* 0x0003e2000c101910 */
[----:B------:R-:W-:Y:S02]  /*a2e0*/  @!P2 LEA.HI.X R7, R3, R15, R2, 0x2, P4 ;  /* 0x0000000f0307a211 */ /* 0x000fe400020f1402 */
[----:B----4-:R-:W-:-:S03]  /*a2f0*/  @!P1 LEA R4, P5, R11, R16, 0x2 ;  /* 0x000000100b049211 */ /* 0x010fc600078a10ff */
[----:B------:R1:W-:Y:S01]  /*a300*/  @!P2 STG.E desc[UR16][R6.64], R22 ;  /* 0x000000160600a986 */ /* 0x0003e2000c101910 */
[----:B------:R-:W-:Y:S02]  /*a310*/  @!P1 LEA.HI.X R5, R11, R17, R12, 0x2, P5 ;  /* 0x000000110b059211 */ /* 0x000fe400028f140c */
[----:B---3--:R-:W-:-:S03]  /*a320*/  @!P0 LEA R2, P4, R10, R18, 0x2 ;  /* 0x000000120a028211 */ /* 0x008fc600078810ff */
[----:B------:R1:W-:Y:S01]  /*a330*/  @!P1 STG.E desc[UR16][R4.64], R20 ;  /* 0x0000001404009986 */ /* 0x0003e2000c101910 */
[----:B------:R-:W-:-:S05]  /*a340*/  @!P0 LEA.HI.X R3, R10, R19, R0, 0x2, P4 ;  /* 0x000000130a038211 */ /* 0x000fca00020f1400 */
[----:B------:R1:W-:Y:S04]  /*a350*/  @!P0 STG.E desc[UR16][R2.64], R21 ;  /* 0x0000001502008986 */ /* 0x0003e8000c101910 */
.L_x_13:
[----:B------:R-:W-:Y:S05]  /*a360*/  BSYNC B0 ;  /* 0x0000000000007941 */ /* 0x000fea0003800000 */
.L_x_12:
[----:B------:R-:W2:Y:S01]  /*a370*/  LDL.LU.64 R12, [R1+0x10] ;  /* 0x00001000010c7983 */ /* 0x000ea20000300a00 */
[----:B------:R-:W-:Y:S01]  /*a380*/  SHF.R.S32.HI R0, RZ, 0x1f, R31 ;  /* 0x0000001fff007819 */ /* 0x000fe2000001141f */
[----:B------:R-:W-:Y:S02]  /*a390*/  ULDC.64 UR4, c[0x0][0x2a0] ;  /* 0x0000a80000047ab9 */ /* 0x000fe40000000a00 */
[----:B-1----:R-:W4:Y:S04]  /*a3a0*/  LDL.LU.64 R8, [R1+0x28] ;  /* 0x0000280001087983 */ /* 0x002f280000300a00 */
[----:B------:R-:W3:Y:S04]  /*a3b0*/  LDL.LU R7, [R1+0x30] ;  /* 0x0000300001077983 */ /* 0x000ee80000300800 */
[----:B------:R-:W3:Y:S04]  /*a3c0*/  LDL.LU R5, [R1+0x38] ;  /* 0x0000380001057983 */ /* 0x000ee80000300800 */
[----:B------:R-:W3:Y:S04]  /*a3d0*/  LDL.LU R4, [R1+0x34] ;  /* 0x0000340001047983 */ /* 0x000ee80000300800 */
[----:B------:R1:W5:Y:S01]  /*a3e0*/  LDL.64 R10, [R1+0x18] ;  /* 0x00001800010a7983 */ /* 0x0003620000100a00 */
[----:B------:R-:W-:Y:S01]  /*a3f0*/  IMAD R0, R0, UR4, RZ ;  /* 0x0000000400007c24 */ /* 0x000fe2000f8e02ff */
[----:B------:R-:W-:Y:S03]  /*a400*/  BSSY B0, `(.L_x_14) ;  /* 0x0000016000007945 */ /* 0x000fe60003800000 */
[----:B------:R-:W-:Y:S01]  /*a410*/  IMAD R0, R31, UR5, R0 ;  /* 0x000000051f007c24 */ /* 0x000fe2000f8e0200 */
[----:B--2--5:R-:W-:-:S02]  /*a420*/  ISETP.GE.AND P1, PT, R12, R39, PT ;  /* 0x000000270c00720c */ /* 0x024fc40003f26270 */
[----:B------:R1:W2:Y:S01]  /*a430*/  LDS.128 R12, [R226] ;  /* 0x00000000e20c7984 */ /* 0x0002a20000000c00 */
[----:B----4-:R-:W-:-:S05]  /*a440*/  IADD3 R2, P0, R8, R36, RZ ;  /* 0x0000002408027210 */ /* 0x010fca0007f1e0ff */
[----:B------:R-:W-:Y:S01]  /*a450*/  IMAD.X R3, R9, 0x1, R37, P0 ;  /* 0x0000000109037824 */ /* 0x000fe200000e0625 */
[-C--:B---3--:R-:W-:Y:S02]  /*a460*/  ISETP.GE.AND P0, PT, R7, R39.reuse, PT ;  /* 0x000000270700720c */ /* 0x088fe40003f06270 */
[-C--:B------:R-:W-:Y:S01]  /*a470*/  ISETP.GE.AND P2, PT, R5, R39.reuse, PT ;  /* 0x000000270500720c */ /* 0x080fe20003f46270 */
[----:B------:R-:W-:Y:S01]  /*a480*/  IMAD.WIDE.U32 R8, R31, UR4, R2 ;  /* 0x000000041f087c25 */ /* 0x000fe2000f8e0002 */
[----:B------:R-:W-:-:S03]  /*a490*/  ISETP.GE.AND P3, PT, R4, R39, PT ;  /* 0x000000270400720c */ /* 0x000fc60003f66270 */
[----:B------:R-:W-:Y:S01]  /*a4a0*/  IMAD.IADD R7, R9, 0x1, R0 ;  /* 0x0000000109077824 */ /* 0x000fe200078e0200 */
[----:B------:R-:W-:Y:S09]  /*a4b0*/  @P1 BRA `(.L_x_15) ;  /* 0x0000000000281947 */ /* 0x000ff20003800000 */
[----:B------:R-:W-:Y:S01]  /*a4c0*/  ULDC.64 UR4, c[0x0][0x298] ;  /* 0x0000a60000047ab9 */ /* 0x000fe20000000a00 */
[----:B------:R-:W-:Y:S01]  /*a4d0*/  MOV R6, R8 ;  /* 0x0000000800067202 */ /* 0x000fe20000000f00 */
[----:B------:R-:W-:-:S04]  /*a4e0*/  IMAD R0, R11, UR4, RZ ;  /* 0x000000040b007c24 */ /* 0x000fc8000f8e02ff */
[----:B------:R-:W-:-:S04]  /*a4f0*/  IMAD.WIDE.U32 R2, R10, UR4, R6 ;  /* 0x000000040a027c25 */ /* 0x000fc8000f8e0006 */
[----:B------:R-:W-:Y:S01]  /*a500*/  IMAD R0, R10, UR5, R0 ;  /* 0x000000050a007c24 */ /* 0x000fe2000f8e0200 */
[----:B------:R-:W-:Y:S02]  /*a510*/  ULDC.64 UR4, c[0x0][0x280] ;  /* 0x0000a00000047ab9 */ /* 0x000fe40000000a00 */
[----:B------:R-:W-:Y:S02]  /*a520*/  LEA R4, P1, R2, UR4, 0x1 ;  /* 0x0000000402047c11 */ /* 0x000fe4000f8208ff */
[----:B------:R-:W-:-:S04]  /*a530*/  IADD3 R0, R3, R0, RZ ;  /* 0x0000000003007210 */ /* 0x000fc80007ffe0ff */
[----:B------:R-:W-:-:S05]  /*a540*/  LEA.HI.X R5, R2, UR5, R0, 0x1, P1 ;  /* 0x0000000502057c11 */ /* 0x000fca00088f0c00 */
[----:B--2---:R3:W-:Y:S02]  /*a550*/  STG.E.128 desc[UR16][R4.64], R12 ;  /* 0x0000000c04007986 */ /* 0x0047e4000c101d10 */
.L_x_15:
[----:B------:R-:W-:Y:S05]  /*a560*/  BSYNC B0 ;  /* 0x0000000000007941 */ /* 0x000fea0003800000 */
.L_x_14:
[----:B--23--:R2:W3:Y:S01]  /*a570*/  LDS.128 R12, [R226+0x800] ;  /* 0x00080000e20c7984 */ /* 0x00c4e20000000c00 */
[----:B------:R-:W-:Y:S04]  /*a580*/  BSSY B0, `(.L_x_16) ;  /* 0x000000f000007945 */ /* 0x000fe80003800000 */
[----:B------:R-:W-:Y:S05]  /*a590*/  @P0 BRA `(.L_x_17) ;  /* 0x0000000000340947 */ /* 0x000fea0003800000 */
[----:B------:R-:W-:Y:S01]  /*a5a0*/  IADD3 R0, P0, R10, 0x20, RZ ;  /* 0x000000200a007810 */ /* 0x000fe20007f1e0ff */
[----:B------:R-:W-:Y:S01]  /*a5b0*/  ULDC.64 UR4, c[0x0][0x298] ;  /* 0x0000a60000047ab9 */ /* 0x000fe20000000a00 */
[----:B------:R-:W-:-:S03]  /*a5c0*/  MOV R3, R7 ;  /* 0x0000000700037202 */ /* 0x000fc60000000f00 */
[----:B------:R-:W-:-:S04]  /*a5d0*/  IMAD.X R2, RZ, RZ, R11, P0 ;  /* 0x000000ffff027224 */ /* 0x000fc800000e060b */
[----:B------:R-:W-:Y:S02]  /*a5e0*/  IMAD R4, R2, UR4, RZ ;  /* 0x0000000402047c24 */ /* 0x000fe4000f8e02ff */
[----:B------:R-:W-:-:S04]  /*a5f0*/  IMAD.MOV.U32 R2, RZ, RZ, R8 ;  /* 0x000000ffff027224 */ /* 0x000fc800078e0008 */
[----:B------:R-:W-:-:S04]  /*a600*/  IMAD.WIDE.U32 R2, R0, UR4, R2 ;  /* 0x0000000400027c25 */ /* 0x000fc8000f8e0002 */
[----:B------:R-:W-:Y:S01]  /*a610*/  IMAD R0, R0, UR5, R4 ;  /* 0x0000000500007c24 */ /* 0x000fe2000f8e0204 */
[----:B------:R-:W-:Y:S02]  /*a620*/  ULDC.64 UR4, c[0x0][0x280] ;  /* 0x0000a00000047ab9 */ /* 0x000fe40000000a00 */
[----:B------:R-:W-:Y:S02]  /*a630*/  LEA R4, P0, R2, UR4, 0x1 ;  /* 0x0000000402047c11 */ /* 0x000fe4000f8008ff */
[----:B------:R-:W-:-:S04]  /*a640*/  IADD3 R0, R3, R0, RZ ;  /* 0x0000000003007210 */ /* 0x000fc80007ffe0ff */
[----:B------:R-:W-:-:S05]  /*a650*/  LEA.HI.X R5, R2, UR5, R0, 0x1, P0 ;  /* 0x0000000502057c11 */ /* 0x000fca00080f0c00 */
[----:B---3--:R4:W-:Y:S02]  /*a660*/  STG.E.128 desc[UR16][R4.64], R12 ;  /* 0x0000000c04007986 */ /* 0x0089e4000c101d10 */
.L_x_17:
[----:B------:R-:W-:Y:S05]  /*a670*/  BSYNC B0 ;  /* 0x0000000000007941 */ /* 0x000fea0003800000 */
.L_x_16:
[----:B---34-:R3:W4:Y:S01]  /*a680*/  LDS.128 R12, [R226+0x1000] ;  /* 0x00100000e20c7984 */ /* 0x0187220000000c00 */
        /* <DEDUP_REMOVED lines=14> */
[----:B----4-:R4:W-:Y:S02]  /*a770*/  STG.E.128 desc[UR16][R4.64], R12 ;  /* 0x0000000c04007986 */ /* 0x0109e4000c101d10 */
.L_x_19:
[----:B------:R-:W-:Y:S05]  /*a780*/  BSYNC B0 ;  /* 0x0000000000007941 */ /* 0x000fea0003800000 */
.L_x_18:
[----:B------:R-:W-:Y:S05]  /*a790*/  @P3 EXIT ;  /* 0x000000000000394d */ /* 0x000fea0003800000 */
[----:B------:R-:W-:Y:S01]  /*a7a0*/  IADD3 R6, P0, R10, 0x60, RZ ;  /* 0x000000600a067810 */ /* 0x000fe20007f1e0ff */
[----:B------:R-:W-:Y:S01]  /*a7b0*/  ULDC.64 UR4, c[0x0][0x298] ;  /* 0x0000a60000047ab9 */ /* 0x000fe20000000a00 */
[----:B------:R-:W-:Y:S01]  /*a7c0*/  MOV R3, R7 ;  /* 0x0000000700037202 */ /* 0x000fe20000000f00 */
[----:B------:R-:W-:Y:S02]  /*a7d0*/  IMAD.MOV.U32 R2, RZ, RZ, R8 ;  /* 0x000000ffff027224 */ /* 0x000fe400078e0008 */
[----:B------:R-:W-:Y:S02]  /*a7e0*/  IMAD.X R0, RZ, RZ, R11, P0 ;  /* 0x000000ffff007224 */ /* 0x000fe400000e060b */
[----:B----4-:R-:W-:-:S04]  /*a7f0*/  IMAD.WIDE.U32 R4, R6, UR4, R2 ;  /* 0x0000000406047c25 */ /* 0x010fc8000f8e0002 */
[----:B------:R-:W-:-:S04]  /*a800*/  IMAD R0, R0, UR4, RZ ;  /* 0x0000000400007c24 */ /* 0x000fc8000f8e02ff */
[----:B------:R-:W-:Y:S01]  /*a810*/  IMAD R0, R6, UR5, R0 ;  /* 0x0000000506007c24 */ /* 0x000fe2000f8e0200 */
[----:B------:R-:W-:Y:S02]  /*a820*/  ULDC.64 UR4, c[0x0][0x280] ;  /* 0x0000a00000047ab9 */ /* 0x000fe40000000a00 */
[----:B------:R-:W-:Y:S02]  /*a830*/  LEA R2, P0, R4, UR4, 0x1 ;  /* 0x0000000404027c11 */ /* 0x000fe4000f8008ff */
[----:B------:R-:W-:-:S04]  /*a840*/  IADD3 R0, R5, R0, RZ ;  /* 0x0000000005007210 */ /* 0x000fc80007ffe0ff */
[----:B------:R-:W-:-:S05]  /*a850*/  LEA.HI.X R3, R4, UR5, R0, 0x1, P0 ;  /* 0x0000000504037c11 */ /* 0x000fca00080f0c00 */
[----:B------:R-:W-:Y:S01]  /*a860*/  STG.E.128 desc[UR16][R2.64], R32 ;  /* 0x0000002002007986 */ /* 0x000fe2000c101d10 */
[----:B------:R-:W-:Y:S05]  /*a870*/  EXIT ;  /* 0x000000000000794d */ /* 0x000fea0003800000 */
.L_x_2:
[----:B------:R-:W1:Y:S01]  /*a880*/  LDC.U8 R0, c[0x0][0x3d9] ;  /* 0x0000f640ff007b82 */ /* 0x000e620000000000 */
[----:B------:R-:W2:Y:S01]  /*a890*/  S2R R19, SR_TID.X ;  /* 0x0000000000137919 */ /* 0x000ea20000002100 */
[----:B------:R-:W-:Y:S01]  /*a8a0*/  ISETP.NE.AND P0, PT, R252, -0x1, PT ;  /* 0xfffffffffc00780c */ /* 0x000fe20003f05270 */
[----:B------:R-:W-:Y:S01]  /*a8b0*/  ULDC.64 UR4, c[0x0][0x2a0] ;  /* 0x0000a80000047ab9 */ /* 0x000fe20000000a00 */
[----:B------:R-:W-:Y:S01]  /*a8c0*/  CS2R R14, SRZ ;  /* 0x00000000000e7805 */ /* 0x000fe2000001ff00 */
[----:B------:R-:W-:Y:S03]  /*a8d0*/  BSSY B0, `(.L_x_20) ;  /* 0x0000048000007945 */ /* 0x000fe60003800000 */
[----:B------:R-:W3:Y:S08]  /*a8e0*/  LDC.U8 R4, c[0x0][0x3d8] ;  /* 0x0000f600ff047b82 */ /* 0x000ef00000000000 */
[----:B------:R-:W4:Y:S01]  /*a8f0*/  @!P0 LDC.64 R2, c[0x0][0x290] ;  /* 0x0000a400ff028b82 */ /* 0x000f220000000a00 */
[----:B-1----:R-:W-:-:S07]  /*a900*/  ISETP.NE.AND P2, PT, R0, RZ, PT ;  /* 0x000000ff0000720c */ /* 0x002fce0003f45270 */
[----:B------:R-:W1:Y:S01]  /*a910*/  @P0 LDC.64 R6, c[0x0][0x298] ;  /* 0x0000a600ff060b82 */ /* 0x000e620000000a00 */
[C---:B---3--:R-:W-:Y:S02]  /*a920*/  ISETP.NE.AND P1, PT, R4.reuse, RZ, PT ;  /* 0x000000ff0400720c */ /* 0x048fe40003f25270 */
[----:B------:R-:W-:Y:S02]  /*a930*/  ISETP.NE.AND P3, PT, R4, RZ, !P2 ;  /* 0x000000ff0400720c */ /* 0x000fe40005765270 */
[----:B------:R-:W-:-:S03]  /*a940*/  ISETP.NE.OR P1, PT, R0, RZ, !P1 ;  /* 0x000000ff0000720c */ /* 0x000fc60004f25670 */
[----:B------:R-:W3:Y:S01]  /*a950*/  @!P2 LDC R10, c[0x0][0x2c4] ;  /* 0x0000b100ff0aab82 */ /* 0x000ee20000000800 */
[----:B--2---:R-:W-:Y:S02]  /*a960*/  SHF.R.S32.HI R12, RZ, 0x1f, R19 ;  /* 0x0000001fff0c7819 */ /* 0x004fe40000011413 */
[----:B------:R-:W-:Y:S02]  /*a970*/  @!P0 SHF.R.S32.HI R0, RZ, 0x1f, R22 ;  /* 0x0000001fff008819 */ /* 0x000fe40000011416 */
[----:B------:R-:W-:Y:S02]  /*a980*/  LEA.HI R12, R12, R19, RZ, 0x2 ;  /* 0x000000130c0c7211 */ /* 0x000fe400078f10ff */
[----:B------:R-:W-:Y:S01]  /*a990*/  ISETP.NE.OR P4, PT, R252, -0x1, P1 ;  /* 0xfffffffffc00780c */ /* 0x000fe20000f85670 */
[----:B----4-:R-:W-:Y:S01]  /*a9a0*/  @!P0 IMAD R0, R0, R2, RZ ;  /* 0x0000000200008224 */ /* 0x010fe200078e02ff */
[----:B------:R-:W-:Y:S01]  /*a9b0*/  LOP3.LUT R8, R12, 0x1ffffffc, RZ, 0xc0, !PT ;  /* 0x1ffffffc0c087812 */ /* 0x000fe200078ec0ff */
[----:B------:R-:W2:Y:S01]  /*a9c0*/  @!P2 LDC R13, c[0x0][0x270] ;  /* 0x00009c00ff0dab82 */ /* 0x000ea20000000800 */
[----:B-1----:R-:W-:-:S04]  /*a9d0*/  @P0 IMAD.WIDE.U32 R4, R252, R6, RZ ;  /* 0x00000006fc040225 */ /* 0x002fc800078e00ff */
[----:B------:R-:W-:-:S03]  /*a9e0*/  @!P0 IMAD R6, R22, R3, R0 ;  /* 0x0000000316068224 */ /* 0x000fc600078e0200 */
[----:B------:R-:W1:Y:S01]  /*a9f0*/  @!P1 LDC R9, c[0x0][0x2c4] ;  /* 0x0000b100ff099b82 */ /* 0x000e620000000800 */
[----:B------:R-:W-:-:S04]  /*aa00*/  @!P0 IMAD.WIDE.U32 R2, R22, R2, RZ ;  /* 0x0000000216028225 */ /* 0x000fc800078e00ff */
[----:B------:R-:W-:Y:S02]  /*aa10*/  IMAD.IADD R0, R19, 0x1, -R8 ;  /* 0x0000000113007824 */ /* 0x000fe400078e0a08 */
[----:B------:R-:W-:Y:S01]  /*aa20*/  @!P0 IMAD.MOV.U32 R4, RZ, RZ, R2 ;  /* 0x000000ffff048224 */ /* 0x000fe200078e0002 */
[----:B---3--:R-:W2:Y:S01]  /*aa30*/  @P3 LDC R10, c[0x0][0x2e4] ;  /* 0x0000b900ff0a3b82 */ /* 0x008ea20000000800 */
[----:B------:R-:W-:Y:S02]  /*aa40*/  IMAD.SHL.U32 R0, R0, 0x8, RZ ;  /* 0x0000000800007824 */ /* 0x000fe400078e00ff */
[----:B------:R-:W-:Y:S02]  /*aa50*/  @P0 IMAD R7, R252, R7, R5 ;  /* 0x00000007fc070224 */ /* 0x000fe400078e0205 */
[----:B------:R-:W-:Y:S01]  /*aa60*/  @!P0 IMAD.IADD R7, R3, 0x1, R6 ;  /* 0x0000000103078824 */ /* 0x000fe200078e0206 */
[----:B------:R-:W-:Y:S01]  /*aa70*/  IADD3 R8, P0, R0, R4, RZ ;  /* 0x0000000400087210 */ /* 0x000fe20007f1e0ff */
[----:B------:R-:W-:Y:S01]  /*aa80*/  @P2 IMAD.MOV.U32 R2, RZ, RZ, 0x1 ;  /* 0x00000001ff022424 */ /* 0x000fe200078e00ff */
[----:B------:R-:W3:Y:S01]  /*aa90*/  @P2 LDC.64 R16, c[0x0][0x2c0] ;  /* 0x0000b000ff102b82 */ /* 0x000ee20000000a00 */
[----:B------:R-:W-:-:S02]  /*aaa0*/  SHF.R.S32.HI R4, RZ, 0x2, R12 ;  /* 0x00000002ff047819 */ /* 0x000fc4000001140c */
[----:B------:R-:W-:Y:S02]  /*aab0*/  SHF.R.S32.HI R6, RZ, 0x1f, R25 ;  /* 0x0000001fff067819 */ /* 0x000fe40000011419 */
[----:B------:R-:W-:Y:S01]  /*aac0*/  SHF.R.S32.HI R5, RZ, 0x1f, R4 ;  /* 0x0000001fff057819 */ /* 0x000fe20000011404 */
[----:B------:R-:W-:Y:S02]  /*aad0*/  VIADD R20, R4, 0x40 ;  /* 0x0000004004147836 */ /* 0x000fe40000000000 */
[----:B------:R-:W4:Y:S01]  /*aae0*/  @P2 LDC R18, c[0x0][0x2c0] ;  /* 0x0000b000ff122b82 */ /* 0x000f220000000800 */
[----:B-1----:R-:W-:Y:S01]  /*aaf0*/  @!P4 IMAD R252, R22, R9, RZ ;  /* 0x0000000916fcc224 */ /* 0x002fe200078e02ff */
[----:B------:R-:W-:Y:S01]  /*ab00*/  LEA.HI.X.SX32 R9, R0, R7, 0x1, P0 ;  /* 0x0000000700097211 */ /* 0x000fe200000f0eff */
[----:B------:R-:W-:Y:S01]  /*ab10*/  IMAD.IADD R0, R11, 0x1, -R24 ;  /* 0x000000010b007824 */ /* 0x000fe200078e0a18 */
[----:B------:R-:W-:Y:S01]  /*ab20*/  LOP3.LUT P4, RZ, R19, 0x3, RZ, 0xc0, !PT ;  /* 0x0000000313ff7812 */ /* 0x000fe2000788c0ff */
[----:B------:R-:W-:Y:S01]  /*ab30*/  VIADD R19, R4, 0x20 ;  /* 0x0000002004137836 */ /* 0x000fe20000000000 */
[--C-:B------:R-:W-:Y:S01]  /*ab40*/  @!P1 SHF.R.S32.HI R15, RZ, 0x1f, R252.reuse ;  /* 0x0000001fff0f9819 */ /* 0x100fe200000114fc */
[----:B------:R-:W-:Y:S01]  /*ab50*/  IMAD R6, R6, UR4, RZ ;  /* 0x0000000406067c24 */ /* 0x000fe2000f8e02ff */
[-C--:B------:R-:W-:Y:S01]  /*ab60*/  ISETP.GE.AND P0, PT, R4, R0.reuse, PT ;  /* 0x000000000400720c */ /* 0x080fe20003f06270 */
[----:B--2---:R-:W-:Y:S01]  /*ab70*/  @!P2 IMAD R2, R10, R13, RZ ;  /* 0x0000000d0a02a224 */ /* 0x004fe200078e02ff */
[----:B------:R-:W-:Y:S01]  /*ab80*/  ISETP.GE.OR P3, PT, R4, R0, P4 ;  /* 0x000000000400720c */ /* 0x000fe20002766670 */
[----:B------:R-:W-:-:S02]  /*ab90*/  @!P1 IMAD.MOV.U32 R14, RZ, RZ, R252 ;  /* 0x000000ffff0e9224 */ /* 0x000fc400078e00fc */
[----:B------:R-:W-:Y:S01]  /*aba0*/  IMAD R2, R22, R2, RZ ;  /* 0x0000000216027224 */ /* 0x000fe200078e02ff */
[----:B------:R-:W-:Y:S01]  /*abb0*/  P2R R22, PR, RZ, 0x8 ;  /* 0x00000008ff167803 */ /* 0x000fe20000000000 */
[----:B------:R-:W-:Y:S01]  /*abc0*/  VIADD R21, R4, 0x60 ;  /* 0x0000006004157836 */ /* 0x000fe20000000000 */
[----:B------:R-:W-:Y:S01]  /*abd0*/  ISETP.GE.AND P3, PT, R20, R0, PT ;  /* 0x000000001400720c */ /* 0x000fe20003f66270 */
[----:B---3--:R-:W-:Y:S01]  /*abe0*/  @P2 IMAD R16, R17, R16, RZ ;  /* 0x0000001011102224 */ /* 0x008fe200078e02ff */
[----:B------:R-:W-:Y:S01]  /*abf0*/  SEL R17, R2, RZ, P1 ;  /* 0x000000ff02117207 */ /* 0x000fe20000800000 */
[----:B------:R-:W-:Y:S01]  /*ac00*/  IMAD R6, R25, UR5, R6 ;  /* 0x0000000519067c24 */ /* 0x000fe2000f8e0206 */
[-C--:B------:R-:W-:Y:S01]  /*ac10*/  ISETP.GE.OR P1, PT, R19, R0.reuse, P4 ;  /* 0x000000001300720c */ /* 0x080fe20002726670 */
[----:B------:R-:W-:Y:S01]  /*ac20*/  IMAD.WIDE.U32 R8, R25, UR4, R8 ;  /* 0x0000000419087c25 */ /* 0x000fe2000f8e0008 */
[----:B------:R-:W-:Y:S02]  /*ac30*/  ISETP.GE.AND P5, PT, R21, R0, PT ;  /* 0x000000001500720c */ /* 0x000fe40003fa6270 */
[----:B------:R-:W-:Y:S01]  /*ac40*/  P2R R23, PR, RZ, 0x2 ;  /* 0x00000002ff177803 */ /* 0x000fe20000000000 */
[----:B------:R-:W-:-:S02]  /*ac50*/  @!P2 IMAD.MOV.U32 R16, RZ, RZ, R10 ;  /* 0x000000ffff10a224 */ /* 0x000fc400078e000a */
[----:B------:R-:W-:Y:S01]  /*ac60*/  @!P2 IMAD.MOV.U32 R18, RZ, RZ, 0x1 ;  /* 0x00000001ff12a424 */ /* 0x000fe200078e00ff */
[----:B------:R-:W-:Y:S01]  /*ac70*/  ISETP.GE.AND P2, PT, R19, R0, PT ;  /* 0x000000001300720c */ /* 0x000fe20003f46270 */
[----:B------:R-:W-:-:S04]  /*ac80*/  IMAD.WIDE R2, R27, 0x80, R4 ;  /* 0x000000801b027825 */ /* 0x000fc800078e0204 */
[----:B------:R-:W-:Y:S01]  /*ac90*/  IMAD.IADD R7, R6, 0x1, R9 ;  /* 0x0000000106077824 */ /* 0x000fe200078e0209 */
[----:B----4-:R-:W-:Y:S07]  /*aca0*/  @P0 BRA `(.L_x_21) ;  /* 0x0000000000280947 */ /* 0x010fee0003800000 */
        /* <DEDUP_REMOVED lines=9> */
[----:B------:R1:W-:Y:S02]  /*ad40*/  STG.E.128 desc[UR16][R12.64], RZ ;  /* 0x000000ff0c007986 */ /* 0x0003e4000c101d10 */
.L_x_21:
[----:B------:R-:W-:Y:S05]  /*ad50*/  BSYNC B0 ;  /* 0x0000000000007941 */ /* 0x000fea0003800000 */
.L_x_20:
[----:B------:R-:W-:Y:S01]  /*ad60*/  BSSY B0, `(.L_x_22) ;  /* 0x0000013000007945 */ /* 0x000fe20003800000 */
[----:B------:R-:W-:Y:S01]  /*ad70*/  ISETP.GE.OR P6, PT, R20, R0, P4 ;  /* 0x000000001400720c */ /* 0x000fe200027c6670 */
[----:B------:R-:W-:Y:S01]  /*ad80*/  IMAD R17, R25, R16, R17 ;  /* 0x0000001019117224 */ /* 0x000fe200078e0211 */
[----:B------:R-:W-:Y:S01]  /*ad90*/  ISETP.GE.OR P4, PT, R21, R0, P4 ;  /* 0x000000001500720c */ /* 0x000fe20002786670 */
[----:B------:R-:W-:Y:S01]  /*ada0*/  IMAD R16, R24, R18, RZ ;  /* 0x0000001218107224 */ /* 0x000fe200078e02ff */
[----:B------:R-:W-:Y:S11]  /*adb0*/  @P2 BRA `(.L_x_23) ;  /* 0x0000000000342947 */ /* 0x000ff60003800000 */
[----:B------:R-:W-:Y:S01]  /*adc0*/  IADD3 R0, P0, R2, 0x20, RZ ;  /* 0x0000002002007810 */ /* 0x000fe20007f1e0ff */
[----:B------:R-:W-:Y:S01]  /*add0*/  ULDC.64 UR4, c[0x0][0x298] ;  /* 0x0000a60000047ab9 */ /* 0x000fe20000000a00 */
[----:B------:R-:W-:-:S03]  /*ade0*/  MOV R11, R7 ;  /* 0x00000007000b7202 */ /* 0x000fc60000000f00 */
[----:B------:R-:W-:-:S04]  /*adf0*/  IMAD.X R10, RZ, RZ, R3, P0 ;  /* 0x000000ffff0a7224 */ /* 0x000fc800000e0603 */
[----:B-1----:R-:W-:Y:S02]  /*ae00*/  IMAD R12, R10, UR4, RZ ;  /* 0x000000040a0c7c24 */ /* 0x002fe4000f8e02ff */
[----:B------:R-:W-:-:S04]  /*ae10*/  IMAD.MOV.U32 R10, RZ, RZ, R8 ;  /* 0x000000ffff0a7224 */ /* 0x000fc800078e0008 */
[----:B------:R-:W-:-:S04]  /*ae20*/  IMAD.WIDE.U32 R10, R0, UR4, R10 ;  /* 0x00000004000a7c25 */ /* 0x000fc8000f8e000a */
[----:B------:R-:W-:Y:S01]  /*ae30*/  IMAD R0, R0, UR5, R12 ;  /* 0x0000000500007c24 */ /* 0x000fe2000f8e020c */
[----:B------:R-:W-:Y:S02]  /*ae40*/  ULDC.64 UR4, c[0x0][0x280] ;  /* 0x0000a00000047ab9 */ /* 0x000fe40000000a00 */
[----:B------:R-:W-:Y:S02]  /*ae50*/  LEA R12, P0, R10, UR4, 0x1 ;  /* 0x000000040a0c7c11 */ /* 0x000fe4000f8008ff */
[----:B------:R-:W-:-:S04]  /*ae60*/  IADD3 R0, R0, R11, RZ ;  /* 0x0000000b00007210 */ /* 0x000fc80007ffe0ff */
[----:B------:R-:W-:-:S05]  /*ae70*/  LEA.HI.X R13, R10, UR5, R0, 0x1, P0 ;  /* 0x000000050a0d7c11 */ /* 0x000fca00080f0c00 */
[----:B------:R2:W-:Y:S02]  /*ae80*/  STG.E.128 desc[UR16][R12.64], RZ ;  /* 0x000000ff0c007986 */ /* 0x0005e4000c101d10 */
.L_x_23:
[----:B------:R-:W-:Y:S05]  /*ae90*/  BSYNC B0 ;  /* 0x0000000000007941 */ /* 0x000fea0003800000 */
.L_x_22:
[----:B------:R-:W-:Y:S04]  /*aea0*/  BSSY B0, `(.L_x_24) ;  /* 0x000000f000007945 */ /* 0x000fe80003800000 */
[----:B------:R-:W-:Y:S05]  /*aeb0*/  @P3 BRA `(.L_x_25) ;  /* 0x0000000000343947 */ /* 0x000fea0003800000 */
[----:B------:R-:W-:Y:S01]  /*aec0*/  IADD3 R0, P0, R2, 0x40, RZ ;  /* 0x0000004002007810 */ /* 0x000fe20007f1e0ff */
[----:B------:R-:W-:Y:S01]  /*aed0*/  ULDC.64 UR4, c[0x0][0x298] ;  /* 0x0000a60000047ab9 */ /* 0x000fe20000000a00 */
[----:B------:R-:W-:-:S03]  /*aee0*/  MOV R11, R7 ;  /* 0x00000007000b7202 */ /* 0x000fc60000000f00 */
[----:B------:R-:W-:-:S04]  /*aef0*/  IMAD.X R10, RZ, RZ, R3, P0 ;  /* 0x000000ffff0a7224 */ /* 0x000fc800000e0603 */
[----:B-12---:R-:W-:Y:S02]  /*af00*/  IMAD R12, R10, UR4, RZ ;  /* 0x000000040a0c7c24 */ /* 0x006fe4000f8e02ff */
        /* <DEDUP_REMOVED lines=8> */
.L_x_25:
[----:B------:R-:W-:Y:S05]  /*af90*/  BSYNC B0 ;  /* 0x0000000000007941 */ /* 0x000fea0003800000 */
.L_x_24:
[----:B------:R-:W-:Y:S01]  /*afa0*/  BSSY B0, `(.L_x_26) ;  /* 0x0000011000007945 */ /* 0x000fe20003800000 */
[--C-:B------:R-:W-:Y:S02]  /*afb0*/  IADD3 R10, P2, P1, R16, R14, R17.reuse ;  /* 0x0000000e100a7210 */ /* 0x100fe4000795e011 */
[----:B------:R-:W-:Y:S02]  /*afc0*/  SHF.R.S32.HI R16, RZ, 0x1f, R16 ;  /* 0x0000001fff107819 */ /* 0x000fe40000011410 */
[----:B------:R-:W-:Y:S01]  /*afd0*/  SHF.R.S32.HI R17, RZ, 0x1f, R17 ;  /* 0x0000001fff117819 */ /* 0x000fe20000011411 */
[----:B------:R-:W-:Y:S05]  /*afe0*/  @P5 BRA `(.L_x_27) ;  /* 0x0000000000305947 */ /* 0x000fea0003800000 */
[----:B------:R-:W-:Y:S01]  /*aff0*/  IADD3 R0, P0, R2, 0x60, RZ ;  /* 0x0000006002007810 */ /* 0x000fe20007f1e0ff */
[----:B------:R-:W-:Y:S01]  /*b000*/  ULDC.64 UR4, c[0x0][0x298] ;  /* 0x0000a60000047ab9 */ /* 0x000fe20000000a00 */
[----:B------:R-:W-:Y:S02]  /*b010*/  MOV R6, R8 ;  /* 0x0000000800067202 */ /* 0x000fe40000000f00 */
[----:B------:R-:W-:-:S03]  /*b020*/  IADD3.X R2, RZ, R3, RZ, P0, !PT ;  /* 0x00000003ff027210 */ /* 0x000fc600007fe4ff */
[----:B------:R-:W-:-:S04]  /*b030*/  IMAD.WIDE.U32 R6, R0, UR4, R6 ;  /* 0x0000000400067c25 */ /* 0x000fc8000f8e0006 */
[----:B------:R-:W-:-:S04]  /*b040*/  IMAD R2, R2, UR4, RZ ;  /* 0x0000000402027c24 */ /* 0x000fc8000f8e02ff */
[----:B------:R-:W-:Y:S01]  /*b050*/  IMAD R0, R0, UR5, R2 ;  /* 0x0000000500007c24 */ /* 0x000fe2000f8e0202 */
[----:B------:R-:W-:Y:S02]  /*b060*/  ULDC.64 UR4, c[0x0][0x280] ;  /* 0x0000a00000047ab9 */ /* 0x000fe40000000a00 */
[----:B------:R-:W-:Y:S02]  /*b070*/  LEA R2, P0, R6, UR4, 0x1 ;  /* 0x0000000406027c11 */ /* 0x000fe4000f8008ff */
[----:B------:R-:W-:-:S04]  /*b080*/  IADD3 R0, R0, R7, RZ ;  /* 0x0000000700007210 */ /* 0x000fc80007ffe0ff */
[----:B------:R-:W-:-:S05]  /*b090*/  LEA.HI.X R3, R6, UR5, R0, 0x1, P0 ;  /* 0x0000000506037c11 */ /* 0x000fca00080f0c00 */
[----:B------:R4:W-:Y:S02]  /*b0a0*/  STG.E.128 desc[UR16][R2.64], RZ ;  /* 0x000000ff02007986 */ /* 0x0009e4000c101d10 */
.L_x_27:
[----:B------:R-:W-:Y:S05]  /*b0b0*/  BSYNC B0 ;  /* 0x0000000000007941 */ /* 0x000fea0003800000 */
.L_x_26:
[----:B------:R-:W-:Y:S01]  /*b0c0*/  ISETP.NE.AND P0, PT, R22, RZ, PT ;  /* 0x000000ff1600720c */ /* 0x000fe20003f05270 */
[----:B------:R-:W-:Y:S01]  /*b0d0*/  BSSY B0, `(.L_x_28) ;  /* 0x000000b000007945 */ /* 0x000fe20003800000 */
[----:B------:R-:W-:-:S11]  /*b0e0*/  IADD3.X R14, R16, R15, R17, P2, P1 ;  /* 0x0000000f100e7210 */ /* 0x000fd600017e2411 */
[----:B------:R-:W-:Y:S05]  /*b0f0*/  @P0 BRA `(.L_x_29) ;  /* 0x0000000000200947 */ /* 0x000fea0003800000 */
[----:B------:R-:W-:Y:S01]  /*b100*/  IMAD R4, R4, R18, RZ ;  /* 0x0000001204047224 */ /* 0x000fe200078e02ff */
[----:B------:R-:W-:-:S04]  /*b110*/  ULDC.64 UR4, c[0x0][0x2b0] ;  /* 0x0000ac0000047ab9 */ /* 0x000fc80000000a00 */
[----:B------:R-:W-:-:S04]  /*b120*/  IADD3 R0, P0, R4, R10, RZ ;  /* 0x0000000a04007210 */ /* 0x000fc80007f1e0ff */
[----:B------:R-:W-:Y:S02]  /*b130*/  LEA.HI.X.SX32 R4, R4, R14, 0x1, P0 ;  /* 0x0000000e04047211 */ /* 0x000fe400000f0eff */
[----:B----4-:R-:W-:-:S04]  /*b140*/  LEA R2, P0, R0, UR4, 0x2 ;  /* 0x0000000400027c11 */ /* 0x010fc8000f8010ff */
[----:B------:R-:W-:Y:S01]  /*b150*/  LEA.HI.X R3, R0, UR5, R4, 0x2, P0 ;  /* 0x0000000500037c11 */ /* 0x000fe200080f1404 */
[----:B------:R-:W-:-:S05]  /*b160*/  IMAD.MOV.U32 R0, RZ, RZ, 0x7f800000 ;  /* 0x7f800000ff007424 */ /* 0x000fca00078e00ff */
[----:B------:R4:W-:Y:S03]  /*b170*/  STG.E desc[UR16][R2.64], R0 ;  /* 0x0000000002007986 */ /* 0x0009e6000c101910 */
.L_x_29:
[----:B------:R-:W-:Y:S05]  /*b180*/  BSYNC B0 ;  /* 0x0000000000007941 */ /* 0x000fea0003800000 */
.L_x_28:
[----:B------:R-:W-:Y:S01]  /*b190*/  ISETP.NE.AND P0, PT, R23, RZ, PT ;  /* 0x000000ff1700720c */ /* 0x000fe20003f05270 */
[----:B------:R-:W-:-:S12]  /*b1a0*/  BSSY B0, `(.L_x_30) ;  /* 0x000000a000007945 */ /* 0x000fd80003800000 */
[----:B------:R-:W-:Y:S05]  /*b1b0*/  @P0 BRA `(.L_x_31) ;  /* 0x0000000000200947 */ /* 0x000fea0003800000 */
[----:B----4-:R-:W-:Y:S01]  /*b1c0*/  IMAD R0, R19, R18, RZ ;  /* 0x0000001213007224 */ /* 0x010fe200078e02ff */
[----:B------:R-:W-:-:S04]  /*b1d0*/  ULDC.64 UR4, c[0x0][0x2b0] ;  /* 0x0000ac0000047ab9 */ /* 0x000fc80000000a00 */
[----:B------:R-:W-:-:S04]  /*b1e0*/  IADD3 R3, P0, R0, R10, RZ ;  /* 0x0000000a00037210 */ /* 0x000fc80007f1e0ff */
[----:B------:R-:W-:Y:S02]  /*b1f0*/  LEA.HI.X.SX32 R0, R0, R14, 0x1, P0 ;  /* 0x0000000e00007211 */ /* 0x000fe400000f0eff */
[----:B------:R-:W-:-:S04]  /*b200*/  LEA R2, P0, R3, UR4, 0x2 ;  /* 0x0000000403027c11 */ /* 0x000fc8000f8010ff */
[----:B------:R-:W-:Y:S01]  /*b210*/  LEA.HI.X R3, R3, UR5, R0, 0x2, P0 ;  /* 0x0000000503037c11 */ /* 0x000fe200080f1400 */
[----:B------:R-:W-:-:S05]  /*b220*/  IMAD.MOV.U32 R0, RZ, RZ, 0x7f800000 ;  /* 0x7f800000ff007424 */ /* 0x000fca00078e00ff */
[----:B------:R4:W-:Y:S03]  /*b230*/  STG.E desc[UR16][R2.64], R0 ;  /* 0x0000000002007986 */ /* 0x0009e6000c101910 */
.L_x_31:
[----:B------:R-:W-:Y:S05]  /*b240*/  BSYNC B0 ;  /* 0x0000000000007941 */ /* 0x000fea0003800000 */
.L_x_30:
[----:B------:R-:W-:Y:S04]  /*b250*/  BSSY B0, `(.L_x_32) ;  /* 0x000000a000007945 */ /* 0x000fe80003800000 */
        /* <DEDUP_REMOVED lines=9> */
.L_x_33:
[----:B------:R-:W-:Y:S05]  /*b2f0*/  BSYNC B0 ;  /* 0x0000000000007941 */ /* 0x000fea0003800000 */
.L_x_32:
[----:B------:R-:W-:Y:S05]  /*b300*/  @P4 EXIT ;  /* 0x000000000000494d */ /* 0x000fea0003800000 */
[----:B----4-:R-:W-:Y:S01]  /*b310*/  IMAD R0, R21, R18, RZ ;  /* 0x0000001215007224 */ /* 0x010fe200078e02ff */
[----:B------:R-:W-:-:S04]  /*b320*/  ULDC.64 UR4, c[0x0][0x2b0] ;  /* 0x0000ac0000047ab9 */ /* 0x000fc80000000a00 */
[----:B------:R-:W-:-:S04]  /*b330*/  IADD3 R3, P0, R0, R10, RZ ;  /* 0x0000000a00037210 */ /* 0x000fc80007f1e0ff */
[----:B------:R-:W-:Y:S02]  /*b340*/  LEA.HI.X.SX32 R0, R0, R14, 0x1, P0 ;  /* 0x0000000e00007211 */ /* 0x000fe400000f0eff */
[----:B------:R-:W-:-:S04]  /*b350*/  LEA R2, P0, R3, UR4, 0x2 ;  /* 0x0000000403027c11 */ /* 0x000fc8000f8010ff */
[----:B------:R-:W-:Y:S01]  /*b360*/  LEA.HI.X R3, R3, UR5, R0, 0x2, P0 ;  /* 0x0000000503037c11 */ /* 0x000fe200080f1400 */
[----:B------:R-:W-:-:S05]  /*b370*/  IMAD.MOV.U32 R0, RZ, RZ, 0x7f800000 ;  /* 0x7f800000ff007424 */ /* 0x000fca00078e00ff */
[----:B------:R-:W-:Y:S01]  /*b380*/  STG.E desc[UR16][R2.64], R0 ;  /* 0x0000000002007986 */ /* 0x000fe2000c101910 */
[----:B------:R-:W-:Y:S05]  /*b390*/  EXIT ;  /* 0x000000000000794d */ /* 0x000fea0003800000 */
.L_x_34:
[----:B------:R-:W-:-:S00]  /*b3a0*/  BRA `(.L_x_34) ;  /* 0xfffffffc00fc7947 */ /* 0x000fc0000383ffff */
[----:B------:R-:W-:-:S00]  /*b3b0*/  NOP ;  /* 0x0000000000007918 */ /* 0x000fc00000000000 */
        /* <DEDUP_REMOVED lines=12> */
.L_x_1304:


//--------------------- .text._ZN5flash16flash_fwd_kernelI23Flash_fwd_kernel_traitsILi32ELi128ELi128ELi4ELb0ELb0EN7cutlass10bfloat16_tE19Flash_kernel_traitsILi32ELi128ELi128ELi4ES3_EELb0ELb0ELb0ELb0ELb1ELb1ELb0ELb0EEEvNS_16Flash_fwd_paramsE --------------------------
	.section	.text._ZN5flash16flash_fwd_kernelI23Flash_fwd_kernel_traitsILi32ELi128ELi128ELi4ELb0ELb0EN7cutlass10bfloat16_tE19Flash_kernel_traitsILi32ELi128ELi128ELi4ES3_EELb0ELb0ELb0ELb0ELb1ELb1ELb0ELb0EEEvNS_16Flash_fwd_paramsE,"ax",@progbits
	.align	128
        .global         _ZN5flash16flash_fwd_kernelI23Flash_fwd_kernel_traitsILi32ELi128ELi128ELi4ELb0ELb0EN7cutlass10bfloat16_tE19Flash_kernel_traitsILi32ELi128ELi128ELi4ES3_EELb0ELb0ELb0ELb0ELb1ELb1ELb0ELb0EEEvNS_16Flash_fwd_paramsE
        .type           _ZN5flash16flash_fwd_kernelI23Flash_fwd_kernel_traitsILi32ELi128ELi128ELi4ELb0ELb0EN7cutlass10bfloat16_tE19Flash_kernel_traitsILi32ELi128ELi128ELi4ES3_EELb0ELb0ELb0ELb0ELb1ELb1ELb0ELb0EEEvNS_16Flash_fwd_paramsE,@function
        .size           _ZN5flash16flash_fwd_kernelI23Flash_fwd_kernel_traitsILi32ELi128ELi128ELi4ELb0ELb0EN7cutlass10bfloat16_tE19Flash_kernel_traitsILi32ELi128ELi128ELi4ES3_EELb0ELb0ELb0ELb0ELb1ELb1ELb0ELb0EEEvNS_16Flash_fwd_paramsE,(.L_x_1305 - _ZN5flash16flash_fwd_kernelI23Flash_fwd_kernel_traitsILi32ELi128ELi128ELi4ELb0ELb0EN7cutlass10bfloat16_tE19Flash_kernel_traitsILi32ELi128ELi128ELi4ES3_EELb0ELb0ELb0ELb0ELb1ELb1ELb0ELb0EEEvNS_16Flash_fwd_paramsE)
        .other          _ZN5flash16flash_fwd_kernelI23Flash_fwd_kernel_traitsILi32ELi128ELi128ELi4ELb0ELb0EN7cutlass10bfloat16_tE19Flash_kernel_traitsILi32ELi128ELi128ELi4ES3_EELb0ELb0ELb0ELb0ELb1ELb1ELb0ELb0EEEvNS_16Flash_fwd_paramsE,@"STO_CUDA_ENTRY STV_DEFAULT"
_ZN5flash16flash_fwd_kernelI23Flash_fwd_kernel_traitsILi32ELi128ELi128ELi4ELb0ELb0EN7cutlass10bfloat16_tE19Flash_kernel_traitsILi32ELi128ELi128ELi4ES3_EELb0ELb0ELb0ELb0ELb1ELb1ELb0ELb0EEEvNS_16Flash_fwd_paramsE:
.text._ZN5flash16flash_fwd_kernelI23Flash_fwd_kernel_traitsILi32ELi128ELi128ELi4ELb0ELb0EN7cutlass10bfloat16_tE19Flash_kernel_traitsILi32ELi128ELi128ELi4ES3_EELb0ELb0ELb0ELb0ELb1ELb1ELb0ELb0EEEvNS_16Flash_fwd_paramsE:
[----:B------:R-:W1:Y:S08]  /*0000*/  LDC R1, c[0x0][0x28] ;  /* 0x00000a00ff017b82 */ /* 0x000e700000000800 */
[----:B------:R-:W2:Y:S01]  /*0010*/  LDC.64 R4, c[0x0][0x300] ;  /* 0x0000c000ff047b82 */ /* 0x000ea20000000a00 */
[----:B------:R-:W3:Y:S01]  /*0020*/  S2R R27, SR_CTAID.Y ;  /* 0x00000000001b7919 */ /* 0x000ee20000002600 */
[----:B------:R-:W-:Y:S01]  /*0030*/  IMAD.MOV.U32 R18, RZ, RZ, RZ ;  /* 0x000000ffff127224 */ /* 0x000fe200078e00ff */
[----:B------:R-:W-:Y:S01]  /*0040*/  ULDC.64 UR16, c[0x0][0x208] ;  /* 0x0000820000107ab9 */ /* 0x000fe20000000a00 */
[----:B------:R-:W-:Y:S01]  /*0050*/  ULDC UR4, c[0x0][0x2c4] ;  /* 0x0000b10000047ab9 */ /* 0x000fe20000000800 */
[----:B-1----:R-:W-:-:S03]  /*0060*/  VIADD R1, R1, 0xfffffff8 ;  /* 0xfffffff801017836 */ /* 0x002fc60000000000 */
[----:B------:R-:W1:Y:S01]  /*0070*/  LDC.64 R2, c[0x0][0x308] ;  /* 0x0000c200ff027b82 */ /* 0x000e620000000a00 */
[----:B--2---:R-:W-:-:S04]  /*0080*/  ISETP.NE.U32.AND P0, PT, R4, RZ, PT ;  /* 0x000000ff0400720c */ /* 0x004fc80003f05070 */
[----:B------:R-:W-:Y:S02]  /*0090*/  ISETP.NE.AND.EX P0, PT, R5, RZ, PT, P0 ;  /* 0x000000ff0500720c */ /* 0x000fe40003f05300 */
[----:B-1----:R-:W-:-:S04]  /*00a0*/  ISETP.NE.U32.AND P3, PT, R2, RZ, PT ;  /* 0x000000ff0200720c */ /* 0x002fc80003f65070 */
[----:B------:R-:W-:-:S07]  /*00b0*/  ISETP.NE.AND.EX P3, PT, R3, RZ, PT, P3 ;  /* 0x000000ff0300720c */ /* 0x000fce0003f65330 */
[----:B------:R-:W3:Y:S08]  /*00c0*/  @P0 LDC.64 R6, c[0x0][0x300] ;  /* 0x0000c000ff060b82 */ /* 0x000ef00000000a00 */
[----:B------:R-:W1:Y:S01]  /*00d0*/  @P3 LDC.64 R4, c[0x0][0x308] ;  /* 0x0000c200ff043b82 */ /* 0x000e620000000a00 */
[----:B---3--:R-:W-:-:S05]  /*00e0*/  @P0 IMAD.WIDE R2, R27, 0x4, R6 ;  /* 0x000000041b020825 */ /* 0x008fca00078e0206 */
[----:B------:R1:W5:Y:S02]  /*00f0*/  @P0 LDG.E R18, desc[UR16][R2.64] ;  /* 0x0000001002120981 */ /* 0x000364000c1e1900 */
[----:B-1----:R-:W-:-:S05]  /*0100*/  @P3 IMAD.WIDE R2, R27, 0x4, R4 ;  /* 0x000000041b023825 */ /* 0x002fca00078e0204 */
[----:B------:R1:W5:Y:S01]  /*0110*/  @P3 LDG.E R21, desc[UR16][R2.64] ;  /* 0x0000001002153981 */ /* 0x000362000c1e1900 */
[----:B------:R-:W2:Y:S02]  /*0120*/  S2R R16, SR_CTAID.X ;  /* 0x0000000000107919 */ /* 0x000ea40000002500 */
[----:B--2---:R-:W-:-:S05]  /*0130*/  IMAD.SHL.U32 R0, R16, 0x80, RZ ;  /* 0x0000008010007824 */ /* 0x004fca00078e00ff */
[----:B------:R-:W-:-:S13]  /*0140*/  ISETP.GE.AND P0, PT, R0, UR4, PT ;  /* 0x0000000400007c0c */ /* 0x000fda000bf06270 */
[----:B-1----:R-:W-:Y:S05]  /*0150*/  @P0 EXIT ;  /* 0x000000000000094d */ /* 0x002fea0003800000 */
[----:B------:R-:W1:Y:S01]  /*0160*/  S2R R252, SR_TID.X ;  /* 0x0000000000fc7919 */ /* 0x000e620000002100 */
[----:B------:R-:W2:Y:S01]  /*0170*/  LDC R28, c[0x0][0x278] ;  /* 0x00009e00ff1c7b82 */ /* 0x000ea20000000800 */
[----:B------:R-:W-:Y:S01]  /*0180*/  SHF.R.S32.HI R26, RZ, 0x1f, R27 ;  /* 0x0000001fff1a7819 */ /* 0x000fe2000001141b */
[----:B------:R-:W-:Y:S01]  /*0190*/  ULDC.64 UR4, c[0x0][0x228] ;  /* 0x00008a0000047ab9 */ /* 0x000fe20000000a00 */
[----:B------:R-:W3:Y:S01]  /*01a0*/  S2R R29, SR_CTAID.Z ;  /* 0x00000000001d7919 */ /* 0x000ee20000002700 */
[----:B------:R-:W-:Y:S01]  /*01b0*/  ULDC.64 UR6, c[0x0][0x240] ;  /* 0x0000900000067ab9 */ /* 0x000fe20000000a00 */
[----:B------:R-:W-:Y:S01]  /*01c0*/  UMOV UR8, 0x400 ;  /* 0x0000040000087882 */ /* 0x000fe20000000000 */
[----:B------:R-:W-:Y:S01]  /*01d0*/  IMAD R2, R26, UR4, RZ ;  /* 0x000000041a027c24 */ /* 0x000fe2000f8e02ff */
[----:B------:R-:W-:Y:S01]  /*01e0*/  USHF.L.U32 UR13, UR6, 0x6, URZ ;  /* 0x00000006060d7899 */ /* 0x000fe2000800063f */
[----:B-----5:R-:W-:Y:S01]  /*01f0*/  @P3 IMAD.IADD R88, R21, 0x1, -R18 ;  /* 0x0000000115583824 */ /* 0x020fe200078e0a12 */
[----:B------:R-:W-:Y:S01]  /*0200*/  ULDC.64 UR10, c[0x0][0x250] ;  /* 0x00009400000a7ab9 */ /* 0x000fe20000000a00 */
[----:B------:R-:W-:Y:S01]  /*0210*/  IMAD R14, R27, UR5, R2 ;  /* 0x000000051b0e7c24 */ /* 0x000fe2000f8e0202 */
[----:B------:R-:W-:-:S02]  /*0220*/  USHF.L.U32 UR18, UR10, 0x6, URZ ;  /* 0x000000060a127899 */ /* 0x000fc4000800063f */
[----:B------:R-:W-:Y:S01]  /*0230*/  USHF.L.U64.HI UR20, UR10, 0x6, UR11 ;  /* 0x000000060a147899 */ /* 0x000fe2000801020b */
[----:B--2---:R-:W-:-:S05]  /*0240*/  IABS R0, R28 ;  /* 0x0000001c00007213 */ /* 0x004fca0000000000 */
[----:B------:R-:W-:Y:S01]  /*0250*/  IMAD.MOV.U32 R25, RZ, RZ, R0 ;  /* 0x000000ffff197224 */ /* 0x000fe200078e0000 */
[----:B-1----:R-:W-:-:S03]  /*0260*/  SHF.R.S32.HI R15, RZ, 0x1f, R252 ;  /* 0x0000001fff0f7819 */ /* 0x002fc600000114fc */
[----:B------:R-:W1:Y:S01]  /*0270*/  I2F.RP R12, R25 ;  /* 0x00000019000c7306 */ /* 0x000e620000209400 */
[CC--:B------:R-:W-:Y:S02]  /*0280*/  LEA.HI R19, R15.reuse, R252.reuse, RZ, 0x2 ;  /* 0x000000fc0f137211 */ /* 0x0c0fe400078f10ff */
[-C--:B------:R-:W-:Y:S02]  /*0290*/  LEA.HI R10, R15, R252.reuse, RZ, 0x4 ;  /* 0x000000fc0f0a7211 */ /* 0x080fe400078f20ff */
[----:B------:R-:W-:Y:S02]  /*02a0*/  LOP3.LUT R0, R19, 0xfffffffc, RZ, 0xc0, !PT ;  /* 0xfffffffc13007812 */ /* 0x000fe400078ec0ff */
[----:B------:R-:W-:Y:S02]  /*02b0*/  LEA.HI R23, R15, R252, RZ, 0x3 ;  /* 0x000000fc0f177211 */ /* 0x000fe400078f18ff */
[----:B------:R-:W-:Y:S01]  /*02c0*/  SHF.R.S32.HI R4, RZ, 0x4, R10 ;  /* 0x00000004ff047819 */ /* 0x000fe2000001140a */
[----:B------:R-:W-:Y:S01]  /*02d0*/  IMAD.IADD R0, R252, 0x1, -R0 ;  /* 0x00000001fc007824 */ /* 0x000fe200078e0a00 */
[----:B------:R-:W-:-:S02]  /*02e0*/  SHF.R.S32.HI R5, RZ, 0x3, R23 ;  /* 0x00000003ff057819 */ /* 0x000fc40000011417 */
[----:B------:R-:W-:Y:S01]  /*02f0*/  SHF.R.S32.HI R6, RZ, 0x2, R19 ;  /* 0x00000002ff067819 */ /* 0x000fe20000011413 */
[----:B------:R-:W-:Y:S01]  /*0300*/  IMAD.SHL.U32 R8, R0, 0x8, RZ ;  /* 0x0000000800087824 */ /* 0x000fe200078e00ff */
[C---:B------:R-:W-:Y:S01]  /*0310*/  LOP3.LUT R0, R10.reuse, 0xfffffff0, RZ, 0xc0, !PT ;  /* 0xfffffff00a007812 */ /* 0x040fe200078ec0ff */
[----:B-1----:R-:W1:Y:S01]  /*0320*/  MUFU.RCP R12, R12 ;  /* 0x0000000c000c7308 */ /* 0x002e620000001000 */
[----:B------:R-:W-:Y:S01]  /*0330*/  LEA.HI R10, R10, R4, RZ, 0x1 ;  /* 0x000000040a0a7211 */ /* 0x000fe200078f08ff */
[----:B------:R-:W-:Y:S01]  /*0340*/  IMAD.SHL.U32 R5, R5, 0x40, RZ ;  /* 0x0000004005057824 */ /* 0x000fe200078e00ff */
[----:B------:R-:W-:Y:S01]  /*0350*/  LEA.HI R196, R15, R252, RZ, 0x5 ;  /* 0x000000fc0fc47211 */ /* 0x000fe200078f28ff */
[----:B------:R-:W-:Y:S01]  /*0360*/  IMAD.IADD R0, R252, 0x1, -R0 ;  /* 0x00000001fc007824 */ /* 0x000fe200078e0a00 */
[----:B------:R-:W-:Y:S02]  /*0370*/  LOP3.LUT R10, R10, 0xfffffffe, RZ, 0xc0, !PT ;  /* 0xfffffffe0a0a7812 */ /* 0x000fe400078ec0ff */
[----:B------:R-:W-:-:S02]  /*0380*/  LOP3.LUT R5, R5, 0xc0, RZ, 0xc0, !PT ;  /* 0x000000c005057812 */ /* 0x000fc400078ec0ff */
[-C--:B------:R-:W-:Y:S01]  /*0390*/  LEA.HI R13, R0, R0.reuse, RZ, 0x1 ;  /* 0x00000000000d7211 */ /* 0x080fe200078f08ff */
[----:B------:R-:W-:Y:S01]  /*03a0*/  IMAD.IADD R20, R4, 0x1, -R10 ;  /* 0x0000000104147824 */ /* 0x000fe200078e0a0a */
[----:B------:R-:W-:Y:S02]  /*03b0*/  SHF.R.S32.HI R10, RZ, 0x1f, R0 ;  /* 0x0000001fff0a7819 */ /* 0x000fe40000011400 */
[----:B------:R-:W-:Y:S02]  /*03c0*/  LOP3.LUT R4, R13, 0x7fffffe, RZ, 0xc0, !PT ;  /* 0x07fffffe0d047812 */ /* 0x000fe400078ec0ff */
[----:B------:R-:W-:Y:S02]  /*03d0*/  LOP3.LUT R11, R5, 0x18, R8, 0xf8, !PT ;  /* 0x00000018050b7812 */ /* 0x000fe400078ef808 */
[----:B------:R-:W-:Y:S01]  /*03e0*/  SHF.R.U32.HI R5, RZ, 0x3, R5 ;  /* 0x00000003ff057819 */ /* 0x000fe20000011605 */
[----:B------:R-:W-:Y:S01]  /*03f0*/  IMAD.IADD R91, R0, 0x1, -R4 ;  /* 0x00000001005b7824 */ /* 0x000fe200078e0a04 */
[----:B------:R-:W-:Y:S01]  /*0400*/  LEA.HI R24, R10, R0, RZ, 0x3 ;  /* 0x000000000a187211 */ /* 0x000fe200078f18ff */
[----:B-1----:R-:W-:Y:S01]  /*0410*/  VIADD R4, R12, 0xffffffe ;  /* 0x0ffffffe0c047836 */ /* 0x002fe20000000000 */
[----:B------:R-:W-:-:S02]  /*0420*/  LOP3.LUT R0, R23, 0xfffffff8, RZ, 0xc0, !PT ;  /* 0xfffffff817007812 */ /* 0x000fc400078ec0ff */
[----:B------:R-:W-:Y:S02]  /*0430*/  LOP3.LUT R226, R11, R5, RZ, 0x3c, !PT ;  /* 0x000000050be27212 */ /* 0x000fe400078e3cff */
[----:B------:R1:W2:Y:S01]  /*0440*/  F2I.FTZ.U32.TRUNC.NTZ R5, R4 ;  /* 0x0000000400057305 */ /* 0x0002a2000021f000 */
[----:B------:R-:W-:Y:S01]  /*0450*/  IMAD.IADD R0, R252, 0x1, -R0 ;  /* 0x00000001fc007824 */ /* 0x000fe200078e0a00 */
[----:B------:R-:W-:Y:S02]  /*0460*/  SHF.R.S32.HI R7, RZ, 0x1f, R6 ;  /* 0x0000001fff077819 */ /* 0x000fe40000011406 */
[----:B------:R-:W-:Y:S02]  /*0470*/  SHF.R.S32.HI R9, RZ, 0x1f, R8 ;  /* 0x0000001fff097819 */ /* 0x000fe40000011408 */
[----:B------:R-:W-:Y:S01]  /*0480*/  LEA.HI R44, R0, R0, RZ, 0x1 ;  /* 0x00000000002c7211 */ /* 0x000fe200078f08ff */
[----:B------:R-:W-:Y:S01]  /*0490*/  IMAD.WIDE R16, R16, 0x80, R6 ;  /* 0x0000008010107825 */ /* 0x000fe200078e0206 */
[----:B---3--:R-:W-:-:S02]  /*04a0*/  SHF.R.S32.HI R11, RZ, 0x1f, R29 ;  /* 0x0000001fff0b7819 */ /* 0x008fc4000001141d */
[----:B------:R-:W-:Y:S01]  /*04b0*/  SHF.R.S32.HI R12, RZ, 0x1, R13 ;  /* 0x00000001ff0c7819 */ /* 0x000fe2000001140d */
[----:B------:R-:W-:Y:S01]  /*04c0*/  IMAD.WIDE.U32 R2, R27, UR4, R8 ;  /* 0x000000041b027c25 */ /* 0x000fe2000f8e0008 */
[----:B------:R-:W-:Y:S01]  /*04d0*/  ULDC.64 UR4, c[0x0][0x258] ;  /* 0x0000960000047ab9 */ /* 0x000fe20000000a00 */
[----:B-1----:R-:W-:Y:S02]  /*04e0*/  LEA.HI R4, R19, R6, RZ, 0x1 ;  /* 0x0000000613047211 */ /* 0x002fe400078f08ff */
[----:B------:R-:W-:Y:S01]  /*04f0*/  IMAD R11, R11, UR4, RZ ;  /* 0x000000040b0b7c24 */ /* 0x000fe2000f8e02ff */
[----:B------:R-:W-:Y:S01]  /*0500*/  SHF.R.S32.HI R19, RZ, 0x5, R196 ;  /* 0x00000005ff137819 */ /* 0x000fe200000114c4 */
[----:B------:R-:W-:Y:S01]  /*0510*/  IMAD.IADD R3, R3, 0x1, R14 ;  /* 0x0000000103037824 */ /* 0x000fe200078e020e */
[----:B------:R-:W-:Y:S01]  /*0520*/  LOP3.LUT R10, R4, 0x7fffffe, RZ, 0xc0, !PT ;  /* 0x07fffffe040a7812 */ /* 0x000fe200078ec0ff */
[C---:B------:R-:W-:Y:S01]  /*0530*/  IMAD R11, R29.reuse, UR5, R11 ;  /* 0x000000051d0b7c24 */ /* 0x040fe2000f8e020b */
[----:B------:R-:W-:Y:S01]  /*0540*/  LOP3.LUT R4, R44, 0x3fffffe, RZ, 0xc0, !PT ;  /* 0x03fffffe2c047812 */ /* 0x000fe200078ec0ff */
[----:B------:R-:W-:Y:S01]  /*0550*/  IMAD.WIDE.U32 R2, R29, UR4, R2 ;  /* 0x000000041d027c25 */ /* 0x000fe2000f8e0002 */
[----:B------:R-:W1:Y:S01]  /*0560*/  S2UR UR5, SR_CgaCtaId ;  /* 0x00000000000579c3 */ /* 0x000e620000008800 */
[----:B------:R-:W-:Y:S01]  /*0570*/  IABS R14, R29 ;  /* 0x0000001d000e7213 */ /* 0x000fe20000000000 */
[----:B------:R-:W-:Y:S01]  /*0580*/  USHF.L.U64.HI UR4, UR6, 0x6, UR7 ;  /* 0x0000000606047899 */ /* 0x000fe20008010207 */
[----:B------:R-:W-:Y:S01]  /*0590*/  IMAD.IADD R10, R6, 0x1, -R10 ;  /* 0x00000001060a7824 */ /* 0x000fe200078e0a0a */
[----:B------:R-:W-:Y:S01]  /*05a0*/  SHF.R.S32.HI R44, RZ, 0x1, R44 ;  /* 0x00000001ff2c7819 */ /* 0x000fe2000001142c */
[----:B------:R-:W-:-:S02]  /*05b0*/  IMAD.IADD R22, R0, 0x1, -R4 ;  /* 0x0000000100167824 */ /* 0x000fc400078e0a04 */
[----:B------:R-:W-:Y:S02]  /*05c0*/  IMAD R10, R19, 0x8, R10 ;  /* 0x00000008130a7824 */ /* 0x000fe400078e020a */
[----:B------:R-:W-:Y:S02]  /*05d0*/  IMAD R4, R17, UR6, RZ ;  /* 0x0000000611047c24 */ /* 0x000fe4000f8e02ff */
[----:B--2---:R-:W-:Y:S02]  /*05e0*/  IMAD.MOV R0, RZ, RZ, -R5 ;  /* 0x000000ffff007224 */ /* 0x004fe400078e0a05 */
[----:B------:R-:W-:Y:S02]  /*05f0*/  IMAD.U32 R226, R10, 0x20, R226 ;  /* 0x000000200ae27824 */ /* 0x000fe400078e00e2 */
[----:B------:R-:W-:Y:S02]  /*0600*/  IMAD R10, R16, UR7, R4 ;  /* 0x00000007100a7c24 */ /* 0x000fe4000f8e0204 */
[----:B------:R-:W-:-:S02]  /*0610*/  IMAD R0, R0, R25, RZ ;  /* 0x0000001900007224 */ /* 0x000fc400078e02ff */
[----:B------:R-:W-:Y:S02]  /*0620*/  IMAD.MOV.U32 R4, RZ, RZ, RZ ;  /* 0x000000ffff047224 */ /* 0x000fe400078e00ff */
[----:B------:R-:W-:Y:S02]  /*0630*/  IMAD.IADD R3, R3, 0x1, R11 ;  /* 0x0000000103037824 */ /* 0x000fe400078e020b */
[----:B------:R-:W-:Y:S01]  /*0640*/  IMAD.HI.U32 R4, R5, R0, R4 ;  /* 0x0000000005047227 */ /* 0x000fe200078e0004 */
[----:B------:R-:W-:Y:S01]  /*0650*/  SHF.R.S32.HI R0, RZ, 0x1f, R13 ;  /* 0x0000001fff007819 */ /* 0x000fe2000001140d */
[----:B-1----:R-:W-:Y:S02]  /*0660*/  ULEA UR5, UR5, UR8, 0x18 ;  /* 0x0000000805057291 */ /* 0x002fe4000f8ec03f */
[----:B------:R-:W-:Y:S01]  /*0670*/  IMAD.WIDE.U32 R2, R16, UR6, R2 ;  /* 0x0000000610027c25 */ /* 0x000fe2000f8e0002 */
[----:B------:R-:W-:Y:S01]  /*0680*/  LEA.HI R5, R0, R12, RZ, 0x2 ;  /* 0x0000000c00057211 */ /* 0x000fe200078f10ff */
[----:B------:R-:W1:Y:S01]  /*0690*/  @!P3 LDC.64 R16, c[0x0][0x318] ;  /* 0x0000c600ff10bb82 */ /* 0x000e620000000a00 */
[----:B------:R-:W-:Y:S01]  /*06a0*/  ULDC.64 UR6, c[0x0][0x210] ;  /* 0x0000840000067ab9 */ /* 0x000fe20000000a00 */
[----:B------:R-:W-:Y:S01]  /*06b0*/  IMAD.HI.U32 R11, R4, R14, RZ ;  /* 0x0000000e040b7227 */ /* 0x000fe200078e00ff */
[----:B------:R-:W-:Y:S01]  /*06c0*/  LEA R4, P0, R2, UR6, 0x1 ;  /* 0x0000000602047c11 */ /* 0x000fe2000f8008ff */
[----:B------:R-:W-:Y:S01]  /*06d0*/  ULDC.64 UR8, c[0x0][0x248] ;  /* 0x0000920000087ab9 */ /* 0x000fe20000000a00 */
[----:B------:R-:W-:Y:S01]  /*06e0*/  LEA R226, R226, UR5, 0x1 ;  /* 0x00000005e2e27c11 */ /* 0x000fe2000f8e08ff */
[----:B------:R-:W-:Y:S01]  /*06f0*/  IMAD.IADD R0, R3, 0x1, R10 ;  /* 0x0000000103007824 */ /* 0x000fe200078e020a */
[----:B------:R-:W-:Y:S01]  /*0700*/  LOP3.LUT R3, R5, 0xfffffffc, RZ, 0xc0, !PT ;  /* 0xfffffffc05037812 */ /* 0x000fe200078ec0ff */
[----:B------:R-:W-:Y:S01]  /*0710*/  IMAD.MOV R10, RZ, RZ, -R11 ;  /* 0x000000ffff0a7224 */ /* 0x000fe200078e0a0b */
[----:B------:R-:W-:-:S02]  /*0720*/  USHF.L.U64.HI UR12, UR8, 0x7, UR9 ;  /* 0x00000007080c7899 */ /* 0x000fc40008010209 */
[----:B------:R-:W-:Y:S01]  /*0730*/  LEA.HI.X R5, R2, UR7, R0, 0x1, P0 ;  /* 0x0000000702057c11 */ /* 0x000fe200080f0c00 */
[C---:B------:R-:W-:Y:S01]  /*0740*/  IMAD R10, R25.reuse, R10, R14 ;  /* 0x0000000a190a7224 */ /* 0x040fe200078e020e */
[----:B------:R-:W-:Y:S01]  /*0750*/  IADD3 R2, P0, R4, UR13, RZ ;  /* 0x0000000d04027c10 */ /* 0x000fe2000ff1e0ff */
[----:B------:R-:W2:Y:S01]  /*0760*/  @!P3 LDC.64 R14, c[0x0][0x2c8] ;  /* 0x0000b200ff0ebb82 */ /* 0x000ea20000000a00 */
[----:B------:R-:W-:Y:S01]  /*0770*/  IMAD.IADD R45, R12, 0x1, -R3 ;  /* 0x000000010c2d7824 */ /* 0x000fe200078e0a03 */
[----:B------:R-:W-:Y:S01]  /*0780*/  @!PT LDS RZ, [RZ] ;  /* 0x00000000fffff984 */ /* 0x000fe20000000800 */
[----:B------:R-:W-:Y:S01]  /*0790*/  @!PT LDS RZ, [RZ] ;  /* 0x00000000fffff984 */ /* 0x000fe20000000800 */
[----:B------:R-:W-:Y:S01]  /*07a0*/  @!PT LDS RZ, [RZ] ;  /* 0x00000000fffff984 */ /* 0x000fe20000000800 */
[----:B------:R3:W-:Y:S01]  /*07b0*/  LDGSTS.E.BYPASS.LTC128B.128 [R226], desc[UR16][R4.64] ;  /* 0x0000000004e27fae */ /* 0x0007e2000b901d50 */
[----:B------:R-:W-:Y:S01]  /*07c0*/  ISETP.GT.U32.AND P1, PT, R25, R10, PT ;  /* 0x0000000a1900720c */ /* 0x000fe20003f24070 */
[----:B------:R-:W-:Y:S01]  /*07d0*/  ULDC.64 UR6, c[0x0][0x230] ;  /* 0x00008c0000067ab9 */ /* 0x000fe20000000a00 */
[----:B------:R-:W-:Y:S01]  /*07e0*/  IADD3.X R3, R5, UR4, RZ, P0, !PT ;  /* 0x0000000405037c10 */ /* 0x000fe200087fe4ff */
[----:B------:R-:W-:Y:S01]  /*07f0*/  USHF.L.U32 UR19, UR8, 0x7, URZ ;  /* 0x0000000708137899 */ /* 0x000fe2000800063f */
[----:B------:R-:W-:Y:S01]  /*0800*/  IADD3 R12, P0, R2, UR13, RZ ;  /* 0x0000000d020c7c10 */ /* 0x000fe2000ff1e0ff */
[----:B------:R-:W-:Y:S01]  /*0810*/  USHF.L.U32 UR15, UR8, 0x6, URZ ;  /* 0x00000006080f7899 */ /* 0x000fe2000800063f */
[----:B-1----:R-:W-:Y:S01]  /*0820*/  @!P3 ISETP.NE.U32.AND P2, PT, R16, RZ, PT ;  /* 0x000000ff1000b20c */ /* 0x002fe20003f45070 */
[----:B------:R1:W-:Y:S01]  /*0830*/  LDGSTS.E.BYPASS.LTC128B.128 [R226+0x800], desc[UR16][R2.64] ;  /* 0x0080000002e27fae */ /* 0x0003e2000b901d50 */
[----:B------:R-:W-:Y:S01]  /*0840*/  IADD3.X R13, R3, UR4, RZ, P0, !PT ;  /* 0x00000004030d7c10 */ /* 0x000fe200087fe4ff */
[----:B------:R-:W-:Y:S01]  /*0850*/  USHF.L.U64.HI UR14, UR8, 0x6, UR9 ;  /* 0x00000006080e7899 */ /* 0x000fe20008010209 */
[----:B------:R-:W-:-:S03]  /*0860*/  @!P3 ISETP.NE.AND.EX P2, PT, R17, RZ, PT, P2 ;  /* 0x000000ff1100b20c */ /* 0x000fc60003f45320 */
[----:B------:R-:W-:Y:S01]  /*0870*/  @!P1 IMAD.IADD R10, R10, 0x1, -R25 ;  /* 0x000000010a0a9824 */ /* 0x000fe200078e0a19 */
[----:B------:R-:W-:Y:S01]  /*0880*/  LDGSTS.E.BYPASS.LTC128B.128 [R226+0x1000], desc[UR16][R12.64] ;  /* 0x010000000ce27fae */ /* 0x000fe2000b901d50 */
[----:B------:R-:W-:Y:S01]  /*0890*/  @!P1 VIADD R11, R11, 0x1 ;  /* 0x000000010b0b9836 */ /* 0x000fe20000000000 */
[----:B------:R-:W-:Y:S02]  /*08a0*/  ISETP.NE.AND P1, PT, R28, RZ, PT ;  /* 0x000000ff1c00720c */ /* 0x000fe40003f25270 */
[----:B------:R-:W-:Y:S02]  /*08b0*/  ISETP.GE.U32.AND P4, PT, R10, R25, PT ;  /* 0x000000190a00720c */ /* 0x000fe40003f86070 */
[----:B---3--:R-:W-:-:S04]  /*08c0*/  IADD3 R4, P0, R6, R18, RZ ;  /* 0x0000001206047210 */ /* 0x008fc80007f1e0ff */
[----:B------:R-:W-:-:S07]  /*08d0*/  LEA.HI.X.SX32 R0, R18, R7, 0x1, P0 ;  /* 0x0000000712007211 */ /* 0x000fce00000f0eff */
[----:B------:R-:W-:Y:S01]  /*08e0*/  @P4 VIADD R11, R11, 0x1 ;  /* 0x000000010b0b4836 */ /* 0x000fe20000000000 */
[----:B------:R-:W-:Y:S01]  /*08f0*/  LOP3.LUT R7, R29, R28, RZ, 0x3c, !PT ;  /* 0x0000001c1d077212 */ /* 0x000fe200078e3cff */
[----:B-1----:R-:W-:-:S03]  /*0900*/  IMAD R2, R0, UR8, RZ ;  /* 0x0000000800027c24 */ /* 0x002fc6000f8e02ff */
[----:B------:R-:W-:Y:S01]  /*0910*/  ISETP.GE.AND P0, PT, R7, RZ, PT ;  /* 0x000000ff0700720c */ /* 0x000fe20003f06270 */
[----:B------:R-:W-:Y:S02]  /*0920*/  IMAD R0, R0, UR10, RZ ;  /* 0x0000000a00007c24 */ /* 0x000fe4000f8e02ff */
[C---:B------:R-:W-:Y:S02]  /*0930*/  IMAD R6, R4.reuse, UR9, R2 ;  /* 0x0000000904067c24 */ /* 0x040fe4000f8e0202 */
[C---:B------:R-:W-:Y:S01]  /*0940*/  IMAD R10, R4.reuse, UR11, R0 ;  /* 0x0000000b040a7c24 */ /* 0x040fe2000f8e0200 */
[----:B--2---:R-:W-:Y:S01]  /*0950*/  @!P3 SEL R0, R15, RZ, P2 ;  /* 0x000000ff0f00b207 */ /* 0x004fe20001000000 */
[----:B------:R-:W-:Y:S01]  /*0960*/  IMAD.WIDE.U32 R2, R4, UR8, R8 ;  /* 0x0000000804027c25 */ /* 0x000fe2000f8e0008 */
[----:B------:R-:W-:Y:S02]  /*0970*/  ULDC.64 UR8, c[0x0][0x220] ;  /* 0x0000880000087ab9 */ /* 0x000fe40000000a00 */
[----:B------:R-:W-:Y:S01]  /*0980*/  @!P3 IADD3 R88, R0, R14, -R18 ;  /* 0x0000000e0058b210 */ /* 0x000fe20007ffe812 */
[----:B------:R-:W-:-:S04]  /*0990*/  IMAD.WIDE.U32 R4, R4, UR10, R8 ;  /* 0x0000000a04047c25 */ /* 0x000fc8000f8e0008 */
[----:B------:R-:W-:Y:S02]  /*09a0*/  IMAD.IADD R3, R3, 0x1, R6 ;  /* 0x0000000103037824 */ /* 0x000fe400078e0206 */
[----:B------:R-:W-:Y:S02]  /*09b0*/  IMAD R9, R26, UR6, RZ ;  /* 0x000000061a097c24 */ /* 0x000fe4000f8e02ff */
[----:B------:R-:W-:Y:S02]  /*09c0*/  IMAD.MOV.U32 R0, RZ, RZ, R11 ;  /* 0x000000ffff007224 */ /* 0x000fe400078e000b */
[----:B------:R-:W-:Y:S02]  /*09d0*/  VIADD R8, R88, 0x7f ;  /* 0x0000007f58087836 */ /* 0x000fe40000000000 */
[C---:B------:R-:W-:Y:S02]  /*09e0*/  IMAD R9, R27.reuse, UR7, R9 ;  /* 0x000000071b097c24 */ /* 0x040fe4000f8e0209 */
[----:B------:R-:W-:Y:S01]  /*09f0*/  IMAD.WIDE.U32 R6, R27, UR6, R2 ;  /* 0x000000061b067c25 */ /* 0x000fe2000f8e0002 */
[----:B------:R-:W-:-:S03]  /*0a00*/  ULDC.64 UR6, c[0x0][0x238] ;  /* 0x00008e0000067ab9 */ /* 0x000fc60000000a00 */
[----:B------:R-:W-:Y:S01]  /*0a10*/  @!P0 IMAD.MOV R0, RZ, RZ, -R0 ;  /* 0x000000ffff008224 */ /* 0x000fe200078e0a00 */
[----:B------:R-:W-:Y:S01]  /*0a20*/  @!P1 LOP3.LUT R0, RZ, R28, RZ, 0x33, !PT ;  /* 0x0000001cff009212 */ /* 0x000fe200078e33ff */
[----:B------:R-:W-:Y:S02]  /*0a30*/  IMAD.IADD R3, R5, 0x1, R10 ;  /* 0x0000000105037824 */ /* 0x000fe400078e020a */
[----:B------:R-:W-:Y:S02]  /*0a40*/  IMAD R10, R26, UR6, RZ ;  /* 0x000000061a0a7c24 */ /* 0x000fe4000f8e02ff */
[----:B------:R-:W-:Y:S01]  /*0a50*/  IMAD.MOV.U32 R2, RZ, RZ, R4 ;  /* 0x000000ffff027224 */ /* 0x000fe200078e0004 */
[----:B------:R-:W-:Y:S01]  /*0a60*/  SHF.R.S32.HI R4, RZ, 0x1f, R8 ;  /* 0x0000001fff047819 */ /* 0x000fe20000011408 */
[----:B------:R-:W-:Y:S01]  /*0a70*/  IMAD.IADD R5, R7, 0x1, R9 ;  /* 0x0000000107057824 */ /* 0x000fe200078e0209 */
[----:B------:R-:W-:Y:S01]  /*0a80*/  SHF.R.S32.HI R7, RZ, 0x1f, R0 ;  /* 0x0000001fff077819 */ /* 0x000fe20000011400 */
[C---:B------:R-:W-:Y:S01]  /*0a90*/  IMAD R10, R27.reuse, UR7, R10 ;  /* 0x000000071b0a7c24 */ /* 0x040fe2000f8e020a */
[----:B------:R-:W-:Y:S01]  /*0aa0*/  LEA.HI R225, R4, R8, RZ, 0x7 ;  /* 0x0000000804e17211 */ /* 0x000fe200078f38ff */
[----:B------:R-:W-:Y:S01]  /*0ab0*/  IMAD.WIDE.U32 R2, R27, UR6, R2 ;  /* 0x000000061b027c25 */ /* 0x000fe2000f8e0002 */
[----:B------:R-:W-:-:S02]  /*0ac0*/  ULDC.64 UR6, c[0x0][0x260] ;  /* 0x0000980000067ab9 */ /* 0x000fc40000000a00 */
[----:B------:R-:W-:Y:S01]  /*0ad0*/  LEA.HI.SX32 R9, R225, 0xffffffff, 0x19 ;  /* 0xffffffffe1097811 */ /* 0x000fe200078fcaff */
[----:B------:R-:W-:Y:S02]  /*0ae0*/  IMAD.MOV.U32 R4, RZ, RZ, R6 ;  /* 0x000000ffff047224 */ /* 0x000fe400078e0006 */
[----:B------:R-:W-:Y:S01]  /*0af0*/  IMAD R6, R7, UR6, RZ ;  /* 0x0000000607067c24 */ /* 0x000fe2000f8e02ff */
[----:B------:R-:W-:Y:S01]  /*0b00*/  SHF.R.S32.HI R8, RZ, 0x1f, R9 ;  /* 0x0000001fff087819 */ /* 0x000fe20000011409 */
[----:B------:R-:W-:-:S04]  /*0b10*/  IMAD.WIDE.U32 R30, R0, UR6, R4 ;  /* 0x00000006001e7c25 */ /* 0x000fc8000f8e0004 */
[----:B------:R-:W-:Y:S01]  /*0b20*/  IMAD R4, R0, UR7, R6 ;  /* 0x0000000700047c24 */ /* 0x000fe2000f8e0206 */
[----:B------:R-:W-:Y:S01]  /*0b30*/  ULDC.64 UR6, c[0x0][0x268] ;  /* 0x00009a0000067ab9 */ /* 0x000fe20000000a00 */
[----:B------:R-:W-:Y:S01]  /*0b40*/  IMAD.IADD R3, R3, 0x1, R10 ;  /* 0x0000000103037824 */ /* 0x000fe200078e020a */
[----:B------:R-:W-:Y:S01]  /*0b50*/  STL.64 [R1], R30 ;  /* 0x0000001e01007387 */ /* 0x000fe20000100a00 */
[----:B------:R-:W-:Y:S02]  /*0b60*/  IMAD R6, R9, UR12, RZ ;  /* 0x0000000c09067c24 */ /* 0x000fe4000f8e02ff */
[----:B------:R-:W-:Y:S02]  /*0b70*/  IMAD.IADD R249, R31, 0x1, R4 ;  /* 0x000000011ff97824 */ /* 0x000fe400078e0204 */
[----:B------:R-:W-:Y:S02]  /*0b80*/  IMAD R7, R7, UR6, RZ ;  /* 0x0000000607077c24 */ /* 0x000fe4000f8e02ff */
[----:B------:R-:W-:-:S02]  /*0b90*/  IMAD.MOV.U32 R248, RZ, RZ, R30 ;  /* 0x000000fffff87224 */ /* 0x000fc400078e001e */
[----:B------:R-:W-:Y:S02]  /*0ba0*/  IMAD R6, R8, UR19, R6 ;  /* 0x0000001308067c24 */ /* 0x000fe4000f8e0206 */
[----:B------:R-:W-:-:S04]  /*0bb0*/  IMAD.WIDE.U32 R4, R9, UR19, R248 ;  /* 0x0000001309047c25 */ /* 0x000fc8000f8e00f8 */
[----:B------:R-:W-:Y:S01]  /*0bc0*/  IMAD.WIDE.U32 R250, R0, UR6, R2 ;  /* 0x0000000600fa7c25 */ /* 0x000fe2000f8e0002 */
[----:B------:R-:W-:-:S03]  /*0bd0*/  IADD3 R2, P1, R12, UR13, RZ ;  /* 0x0000000d0c027c10 */ /* 0x000fc6000ff3e0ff */
[----:B------:R-:W-:Y:S01]  /*0be0*/  IMAD R10, R0, UR7, R7 ;  /* 0x00000007000a7c24 */ /* 0x000fe2000f8e0207 */
[----:B------:R-:W-:Y:S01]  /*0bf0*/  ULDC.64 UR6, c[0x0][0x218] ;  /* 0x0000860000067ab9 */ /* 0x000fe20000000a00 */
[----:B------:R-:W-:Y:S02]  /*0c00*/  IMAD R0, R8, UR10, RZ ;  /* 0x0000000a08007c24 */ /* 0x000fe4000f8e02ff */
[----:B------:R-:W-:Y:S01]  /*0c10*/  IMAD.IADD R3, R5, 0x1, R6 ;  /* 0x0000000105037824 */ /* 0x000fe200078e0206 */
[C---:B------:R-:W-:Y:S01]  /*0c20*/  LEA R6, P0, R4.reuse, UR6, 0x1 ;  /* 0x0000000604067c11 */ /* 0x040fe2000f8008ff */
[C---:B------:R-:W-:Y:S02]  /*0c30*/  IMAD R0, R9.reuse, UR11, R0 ;  /* 0x0000000b09007c24 */ /* 0x040fe4000f8e0200 */
[----:B------:R-:W-:Y:S01]  /*0c40*/  IMAD.WIDE.U32 R8, R9, UR10, RZ ;  /* 0x0000000a09087c25 */ /* 0x000fe2000f8e00ff */
[----:B------:R-:W-:Y:S02]  /*0c50*/  LEA.HI.X R7, R4, UR7, R3, 0x1, P0 ;  /* 0x0000000704077c11 */ /* 0x000fe400080f0c03 */
[----:B------:R-:W-:Y:S01]  /*0c60*/  IADD3.X R3, R13, UR4, RZ, P1, !PT ;  /* 0x000000040d037c10 */ /* 0x000fe20008ffe4ff */
[----:B------:R-:W-:Y:S01]  /*0c70*/  IMAD.IADD R0, R9, 0x1, R0 ;  /* 0x0000000109007824 */ /* 0x000fe200078e0200 */
[----:B------:R-:W-:Y:S01]  /*0c80*/  LEA R9, P0, R8, R250, 0x7 ;  /* 0x000000fa08097211 */ /* 0x000fe200078038ff */
[----:B------:R-:W-:Y:S01]  /*0c90*/  IMAD.IADD R247, R251, 0x1, R10 ;  /* 0x00000001fbf77824 */ /* 0x000fe200078e020a */
[----:B------:R-:W-:Y:S01]  /*0ca0*/  IADD3 R4, P1, R6, UR15, RZ ;  /* 0x0000000f06047c10 */ /* 0x000fe2000ff3e0ff */
[----:B------:R1:W-:Y:S01]  /*0cb0*/  LDGSTS.E.BYPASS.LTC128B.128 [R226+0x1800], desc[UR16][R2.64] ;  /* 0x0180000002e27fae */ /* 0x0003e2000b901d50 */
[----:B------:R-:W-:-:S02]  /*0cc0*/  UIADD3 UR4, UR5, 0x2000, URZ ;  /* 0x0000200005047890 */ /* 0x000fc4000fffe03f */
[----:B------:R-:W-:Y:S01]  /*0cd0*/  LEA.HI.X R8, R8, R247, R0, 0x7, P0 ;  /* 0x000000f708087211 */ /* 0x000fe200000f3c00 */
[----:B------:R-:W-:Y:S01]  /*0ce0*/  LDGSTS.E.BYPASS.LTC128B.128 [R226+0x2000], desc[UR16][R6.64] ;  /* 0x0200000006e27fae */ /* 0x000fe2000b901d50 */
[----:B------:R-:W-:Y:S01]  /*0cf0*/  IADD3.X R5, R7, UR14, RZ, P1, !PT ;  /* 0x0000000e07057c10 */ /* 0x000fe20008ffe4ff */
[----:B------:R-:W-:-:S04]  /*0d00*/  IMAD.SHL.U32 R0, R44, 0x40, RZ ;  /* 0x000000402c007824 */ /* 0x000fc800078e00ff */
[----:B------:R2:W-:Y:S01]  /*0d10*/  LDGSTS.E.BYPASS.LTC128B.128 [R226+0x2800], desc[UR16][R4.64] ;  /* 0x0280000004e27fae */ /* 0x0005e2000b901d50 */
[----:B------:R-:W-:Y:S02]  /*0d20*/  LOP3.LUT R0, R0, 0xc0, RZ, 0xc0, !PT ;  /* 0x000000c000007812 */ /* 0x000fe400078ec0ff */
[----:B-1----:R-:W-:-:S04]  /*0d30*/  IADD3 R2, P0, R4, UR15, RZ ;  /* 0x0000000f04027c10 */ /* 0x002fc8000ff1e0ff */
[----:B------:R-:W-:-:S05]  /*0d40*/  IADD3.X R3, R5, UR14, RZ, P0, !PT ;  /* 0x0000000e05037c10 */ /* 0x000fca00087fe4ff */
[----:B------:R1:W-:Y:S01]  /*0d50*/  LDGSTS.E.BYPASS.LTC128B.128 [R226+0x3000], desc[UR16][R2.64] ;  /* 0x0300000002e27fae */ /* 0x0003e2000b901d50 */
[----:B--2---:R-:W-:-:S04]  /*0d60*/  IADD3 R4, P0, R2, UR15, RZ ;  /* 0x0000000f02047c10 */ /* 0x004fc8000ff1e0ff */
[----:B------:R-:W-:-:S05]  /*0d70*/  IADD3.X R5, R3, UR14, RZ, P0, !PT ;  /* 0x0000000e03057c10 */ /* 0x000fca00087fe4ff */
[----:B------:R2:W-:Y:S04]  /*0d80*/  LDGSTS.E.BYPASS.LTC128B.128 [R226+0x3800], desc[UR16][R4.64] ;  /* 0x0380000004e27fae */ /* 0x0005e8000b901d50 */
[----:B------:R-:W0:Y:S01]  /*0d90*/  LDGDEPBAR ;  /* 0x00000000000079af */ /* 0x000e220000000000 */
[----:B-1----:R-:W-:Y:S02]  /*0da0*/  LOP3.LUT R3, R0, 0x8, R23, 0xf8, !PT ;  /* 0x0000000800037812 */ /* 0x002fe400078ef817 */
[----:B------:R-:W-:Y:S02]  /*0db0*/  SHF.R.U32.HI R0, RZ, 0x3, R0 ;  /* 0x00000003ff007819 */ /* 0x000fe40000011600 */
[----:B------:R-:W-:Y:S02]  /*0dc0*/  LEA R2, P0, R9, UR8, 0x1 ;  /* 0x0000000809027c11 */ /* 0x000fe4000f8008ff */
[----:B------:R-:W-:Y:S01]  /*0dd0*/  LOP3.LUT R10, R3, R0, RZ, 0x3c, !PT ;  /* 0x00000000030a7212 */ /* 0x000fe200078e3cff */
[----:B------:R-:W-:Y:S01]  /*0de0*/  IMAD.SHL.U32 R0, R45, 0x40, RZ ;  /* 0x000000402d007824 */ /* 0x000fe200078e00ff */
[----:B------:R-:W-:Y:S01]  /*0df0*/  LEA.HI.X R3, R9, UR9, R8, 0x1, P0 ;  /* 0x0000000909037c11 */ /* 0x000fe200080f0c08 */
[----:B------:R-:W-:Y:S01]  /*0e00*/  IMAD R8, R20, 0x8, R22 ;  /* 0x0000000814087824 */ /* 0x000fe200078e0216 */
[----:B------:R-:W-:-:S04]  /*0e10*/  DEPBAR.LE SB0, 0x0 ;  /* 0x000080000000791a */ /* 0x000fc80000000000 */
[----:B------:R-:W-:Y:S01]  /*0e20*/  BAR.SYNC.DEFER_BLOCKING 0x0 ;  /* 0x0000000000007b1d */ /* 0x000fe20000010000 */
[----:B--2---:R-:W-:Y:S01]  /*0e30*/  IMAD.SHL.U32 R4, R24, 0x20, RZ ;  /* 0x0000002018047824 */ /* 0x004fe200078e00ff */
[----:B------:R-:W-:Y:S01]  /*0e40*/  LOP3.LUT R0, R0, 0xc0, RZ, 0xc0, !PT ;  /* 0x000000c000007812 */ /* 0x000fe200078ec0ff */
[----:B------:R-:W-:-:S03]  /*0e50*/  IMAD.SHL.U32 R5, R20, 0x8, RZ ;  /* 0x0000000814057824 */ /* 0x000fc600078e00ff */
[----:B------:R-:W-:Y:S02]  /*0e60*/  LOP3.LUT R90, R4, 0xffffff00, RZ, 0xc0, !PT ;  /* 0xffffff00045a7812 */ /* 0x000fe400078ec0ff */
[----:B------:R-:W-:Y:S02]  /*0e70*/  LOP3.LUT R7, R0, 0x8, R5, 0xf8, !PT ;  /* 0x0000000800077812 */ /* 0x000fe400078ef805 */
[----:B------:R-:W-:Y:S01]  /*0e80*/  SHF.R.U32.HI R6, RZ, 0x3, R0 ;  /* 0x00000003ff067819 */ /* 0x000fe20000011600 */
[----:B------:R-:W-:Y:S01]  /*0e90*/  IMAD R5, R19, 0x200, R90 ;  /* 0x0000020013057824 */ /* 0x000fe200078e025a */
[----:B------:R-:W-:Y:S01]  /*0ea0*/  IADD3 R4, P0, R2, UR18, RZ ;  /* 0x0000001202047c10 */ /* 0x000fe2000ff1e0ff */
[----:B------:R-:W-:Y:S01]  /*0eb0*/  IMAD.U32 R0, R8, 0x20, R10 ;  /* 0x0000002008007824 */ /* 0x000fe200078e000a */
[----:B------:R-:W-:Y:S01]  /*0ec0*/  LOP3.LUT R89, R7, R6, RZ, 0x3c, !PT ;  /* 0x0000000607597212 */ /* 0x000fe200078e3cff */
[----:B------:R-:W-:Y:S01]  /*0ed0*/  IMAD R9, R91, 0x20, R5 ;  /* 0x000000205b097824 */ /* 0x000fe200078e0205 */
[----:B------:R-:W-:-:S02]  /*0ee0*/  IADD3 R6, P1, R4, UR18, RZ ;  /* 0x0000001204067c10 */ /* 0x000fc4000ff3e0ff */
[----:B------:R-:W-:Y:S02]  /*0ef0*/  IADD3.X R5, R3, UR20, RZ, P0, !PT ;  /* 0x0000001403057c10 */ /* 0x000fe400087fe4ff */
[----:B------:R-:W-:Y:S02]  /*0f00*/  IADD3 R8, P0, R6, UR18, RZ ;  /* 0x0000001206087c10 */ /* 0x000fe4000ff1e0ff */
[----:B------:R-:W-:Y:S01]  /*0f10*/  IADD3.X R7, R5, UR20, RZ, P1, !PT ;  /* 0x0000001405077c10 */ /* 0x000fe20008ffe4ff */
[----:B------:R-:W-:Y:S01]  /*0f20*/  @!PT LDS RZ, [RZ] ;  /* 0x00000000fffff984 */ /* 0x000fe20000000800 */
[----:B------:R-:W-:Y:S01]  /*0f30*/  @!PT LDS RZ, [RZ] ;  /* 0x00000000fffff984 */ /* 0x000fe20000000800 */
[----:B------:R-:W-:Y:S01]  /*0f40*/  @!PT LDS RZ, [RZ] ;  /* 0x00000000fffff984 */ /* 0x000fe20000000800 */
[----:B------:R1:W-:Y:S01]  /*0f50*/  LDGSTS.E.BYPASS.LTC128B.128 [R226+0x4000], desc[UR16][R2.64] ;  /* 0x0400000002e27fae */ /* 0x0003e2000b901d50 */
[----:B------:R-:W-:Y:S02]  /*0f60*/  LOP3.LUT P1, RZ, R45, 0x2, RZ, 0xc0, !PT ;  /* 0x000000022dff7812 */ /* 0x000fe4000782c0ff */
[----:B------:R-:W-:Y:S01]  /*0f70*/  LEA R214, R0, UR4, 0x1 ;  /* 0x0000000400d67c11 */ /* 0x000fe2000f8e08ff */
[----:B------:R-:W-:Y:S04]  /*0f80*/  LDGSTS.E.BYPASS.LTC128B.128 [R226+0x4800], desc[UR16][R4.64] ;  /* 0x0480000004e27fae */ /* 0x000fe8000b901d50 */
[----:B------:R2:W-:Y:S01]  /*0f90*/  LDGSTS.E.BYPASS.LTC128B.128 [R226+0x5000], desc[UR16][R6.64] ;  /* 0x0500000006e27fae */ /* 0x0005e2000b901d50 */
[----:B------:R-:W-:-:S02]  /*0fa0*/  VIADD R217, R214, 0x20 ;  /* 0x00000020d6d97836 */ /* 0x000fc40000000000 */
[----:B-1----:R-:W-:Y:S01]  /*0fb0*/  IMAD.IADD R2, R89, 0x1, R9 ;  /* 0x0000000159027824 */ /* 0x002fe200078e0209 */
[----:B------:R-:W-:Y:S02]  /*0fc0*/  IADD3.X R9, R7, UR20, RZ, P0, !PT ;  /* 0x0000001407097c10 */ /* 0x000fe400087fe4ff */
[----:B------:R-:W-:Y:S02]  /*0fd0*/  LEA R3, R0, UR5, 0x1 ;  /* 0x0000000500037c11 */ /* 0x000fe4000f8e08ff */
[----:B------:R-:W-:Y:S01]  /*0fe0*/  LEA R215, R2, UR5, 0x1 ;  /* 0x0000000502d77c11 */ /* 0x000fe2000f8e08ff */
[----:B------:R1:W-:Y:S01]  /*0ff0*/  LDGSTS.E.BYPASS.LTC128B.128 [R226+0x5800], desc[UR16][R8.64] ;  /* 0x0580000008e27fae */ /* 0x0003e2000b901d50 */
[----:B------:R-:W-:Y:S01]  /*1000*/  LOP3.LUT P0, RZ, R44, 0x2, RZ, 0xc0, !PT ;  /* 0x000000022cff7812 */ /* 0x000fe2000780c0ff */
[----:B------:R-:W-:Y:S02]  /*1010*/  IMAD.MOV.U32 R2, RZ, RZ, 0x20 ;  /* 0x00000020ff027424 */ /* 0x000fe400078e00ff */
[----:B------:R-:W-:Y:S03]  /*1020*/  LDSM.16.M88.4 R12, [R3+0x2000] ;  /* 0x00200000030c783b */ /* 0x000fe60000000200 */
[----:B------:R-:W-:Y:S01]  /*1030*/  SEL R0, R2, 0xffffffe0, !P1 ;  /* 0xffffffe002007807 */ /* 0x000fe20004800000 */
[----:B--2---:R-:W2:Y:S04]  /*1040*/  LDSM.16.M88.4 R4, [R215+0x1000] ;  /* 0x00100000d704783b */ /* 0x004ea80000000200 */
[----:B------:R-:W3:Y:S01]  /*1050*/  LDSM.16.M88.4 R36, [R3+0x2400] ;  /* 0x002400000324783b */ /* 0x000ee20000000200 */
[----:B------:R-:W-:-:S02]  /*1060*/  IMAD.IADD R216, R215, 0x1, R0 ;  /* 0x00000001d7d87824 */ /* 0x000fc400078e0200 */
[----:B------:R-:W-:Y:S01]  /*1070*/  @P0 VIADD R217, R214, 0xffffffe0 ;  /* 0xffffffe0d6d90836 */ /* 0x000fe20000000000 */
[----:B------:R-:W4:Y:S01]  /*1080*/  LDSM.16.M88.4 R32, [R3+0x2800] ;  /* 0x002800000320783b */ /* 0x000f220000000200 */
[----:B------:R-:W-:-:S03]  /*1090*/  ISETP.GE.AND P0, PT, R88, 0x81, PT ;  /* 0x000000815800780c */ /* 0x000fc60003f06270 */
[----:B------:R-:W-:Y:S04]  /*10a0*/  LDSM.16.M88.4 R28, [R3+0x2c00] ;  /* 0x002c0000031c783b */ /* 0x000fe80000000200 */
[----:B------:R-:W-:Y:S04]  /*10b0*/  LDSM.16.M88.4 R24, [R3+0x3000] ;  /* 0x003000000318783b */ /* 0x000fe80000000200 */
[----:B-1----:R-:W1:Y:S04]  /*10c0*/  LDSM.16.M88.4 R8, [R215] ;  /* 0x00000000d708783b */ /* 0x002e680000000200 */
[----:B------:R-:W1:Y:S04]  /*10d0*/  LDSM.16.M88.4 R20, [R3+0x3400] ;  /* 0x003400000314783b */ /* 0x000e680000000200 */
[----:B------:R-:W1:Y:S04]  /*10e0*/  LDSM.16.M88.4 R16, [R3+0x3800] ;  /* 0x003800000310783b */ /* 0x000e680000000200 */
[----:B------:R-:W1:Y:S04]  /*10f0*/  LDSM.16.M88.4 R40, [R3+0x3c00] ;  /* 0x003c00000328783b */ /* 0x000e680000000200 */
[----:B------:R-:W-:Y:S01]  /*1100*/  LDSM.16.M88.4 R44, [R217] ;  /* 0x00000000d92c783b */ /* 0x000fe20000000200 */
[C---:B--2---:R-:W-:Y:S03]  /*1110*/  HMMA.16816.F32.BF16 R124, R4.reuse, R12, RZ ;  /* 0x0000000c047c723c */ /* 0x044fe600000418ff */
[----:B------:R-:W-:Y:S04]  /*1120*/  LDSM.16.M88.4 R56, [R217+0x400] ;  /* 0x00040000d938783b */ /* 0x000fe80000000200 */
[----:B------:R-:W0:Y:S01]  /*1130*/  LDGDEPBAR ;  /* 0x00000000000079af */ /* 0x000e220000000000 */
[C---:B------:R-:W-:Y:S06]  /*1140*/  HMMA.16816.F32.BF16 R160, R4.reuse, R14, RZ ;  /* 0x0000000e04a0723c */ /* 0x040fec00000418ff */
[C---:B---3--:R-:W-:Y:S06]  /*1150*/  HMMA.16816.F32.BF16 R128, R4.reuse, R36, RZ ;  /* 0x000000240480723c */ /* 0x048fec00000418ff */
[----:B----4-:R-:W-:Y:S06]  /*1160*/  HMMA.16816.F32.BF16 R132, R4, R32, RZ ;  /* 0x000000200484723c */ /* 0x010fec00000418ff */
[C---:B-1----:R-:W-:Y:S06]  /*1170*/  HMMA.16816.F32.BF16 R52, R8.reuse, R12, RZ ;  /* 0x0000000c0834723c */ /* 0x042fec00000418ff */
[----:B------:R-:W-:Y:S01]  /*1180*/  HMMA.16816.F32.BF16 R48, R8, R14, RZ ;  /* 0x0000000e0830723c */ /* 0x000fe200000418ff */
[----:B------:R-:W1:Y:S05]  /*1190*/  LDSM.16.M88.4 R12, [R216] ;  /* 0x00000000d80c783b */ /* 0x000e6a0000000200 */
        /* <DEDUP_REMOVED lines=12> */
[C---:B------:R-:W-:Y:S06]  /*1260*/  HMMA.16816.F32.BF16 R76, R8.reuse, R32, RZ ;  /* 0x00000020084c723c */ /* 0x040fec00000418ff */
[C---:B------:R-:W-:Y:S01]  /*1270*/  HMMA.16816.F32.BF16 R80, R8.reuse, R34, RZ ;  /* 0x000000220850723c */ /* 0x040fe200000418ff */
[----:B------:R-:W2:Y:S05]  /*1280*/  LDSM.16.M88.4 R32, [R217+0x800] ;  /* 0x00080000d920783b */ /* 0x000eaa0000000200 */
[C---:B------:R-:W-:Y:S06]  /*1290*/  HMMA.16816.F32.BF16 R4, R8.reuse, R36, RZ ;  /* 0x000000240804723c */ /* 0x040fec00000418ff */
[----:B------:R-:W-:Y:S06]  /*12a0*/  HMMA.16816.F32.BF16 R84, R8, R38, RZ ;  /* 0x000000260854723c */ /* 0x000fec00000418ff */
[----:B-1----:R-:W-:Y:S06]  /*12b0*/  HMMA.16816.F32.BF16 R52, R12, R44, R52 ;  /* 0x0000002c0c34723c */ /* 0x002fec0000041834 */
[C---:B------:R-:W-:Y:S06]  /*12c0*/  HMMA.16816.F32.BF16 R68, R8.reuse, R28, RZ ;  /* 0x0000001c0844723c */ /* 0x040fec00000418ff */
[----:B------:R-:W-:Y:S01]  /*12d0*/  HMMA.16816.F32.BF16 R100, R8, R30, RZ ;  /* 0x0000001e0864723c */ /* 0x000fe200000418ff */
[----:B------:R-:W1:Y:S05]  /*12e0*/  LDSM.16.M88.4 R28, [R217+0xc00] ;  /* 0x000c0000d91c783b */ /* 0x000e6a0000000200 */
[C---:B------:R-:W-:Y:S06]  /*12f0*/  HMMA.16816.F32.BF16 R96, R12.reuse, R46, R48 ;  /* 0x0000002e0c60723c */ /* 0x040fec0000041830 */
[----:B------:R-:W-:Y:S01]  /*1300*/  HMMA.16816.F32.BF16 R92, R12, R56, R4 ;  /* 0x000000380c5c723c */ /* 0x000fe20000041804 */
[----:B------:R-:W-:Y:S01]  /*1310*/  FMNMX.FTZ R2, R52, R53, !PT ;  /* 0x0000003534027209 */ /* 0x000fe20007810000 */
[----:B------:R-:W-:Y:S04]  /*1320*/  LDSM.16.M88.4 R4, [R216+0x1000] ;  /* 0x00100000d804783b */ /* 0x000fe80000000200 */
[C---:B------:R-:W-:Y:S06]  /*1330*/  HMMA.16816.F32.BF16 R60, R8.reuse, R16, RZ ;  /* 0x00000010083c723c */ /* 0x040fec00000418ff */
[----:B------:R-:W-:Y:S01]  /*1340*/  HMMA.16816.F32.BF16 R120, R8, R18, RZ ;  /* 0x000000120878723c */ /* 0x000fe200000418ff */
[----:B------:R-:W3:Y:S05]  /*1350*/  LDSM.16.M88.4 R16, [R217+0x1000] ;  /* 0x00100000d910783b */ /* 0x000eea0000000200 */
[----:B------:R-:W-:Y:S01]  /*1360*/  HMMA.16816.F32.BF16 R84, R12, R58, R84 ;  /* 0x0000003a0c54723c */ /* 0x000fe20000041854 */
[----:B------:R-:W-:-:S04]  /*1370*/  FMNMX.FTZ R2, R96, R2, !PT ;  /* 0x0000000260027209 */ /* 0x000fc80007810000 */
[----:B------:R-:W-:Y:S01]  /*1380*/  FMNMX.FTZ R2, R97, R2, !PT ;  /* 0x0000000261027209 */ /* 0x000fe20007810000 */
[----:B------:R-:W-:Y:S03]  /*1390*/  HMMA.16816.F32.BF16 R36, R8, R40, RZ ;  /* 0x000000280824723c */ /* 0x000fe600000418ff */
[----:B------:R-:W-:-:S03]  /*13a0*/  FMNMX.FTZ R2, R92, R2, !PT ;  /* 0x000000025c027209 */ /* 0x000fc60007810000 */
[----:B------:R-:W-:Y:S01]  /*13b0*/  HMMA.16816.F32.BF16 R72, R8, R24, RZ ;  /* 0x000000180848723c */ /* 0x000fe200000418ff */
[----:B------:R-:W-:-:S05]  /*13c0*/  FMNMX.FTZ R2, R93, R2, !PT ;  /* 0x000000025d027209 */ /* 0x000fca0007810000 */
[C---:B------:R-:W-:Y:S01]  /*13d0*/  HMMA.16816.F32.BF16 R104, R8.reuse, R26, RZ ;  /* 0x0000001a0868723c */ /* 0x040fe200000418ff */
[----:B------:R-:W-:Y:S05]  /*13e0*/  LDSM.16.M88.4 R24, [R217+0x1800] ;  /* 0x00180000d918783b */ /* 0x000fea0000000200 */
[----:B------:R-:W-:Y:S01]  /*13f0*/  HMMA.16816.F32.BF16 R64, R8, R20, RZ ;  /* 0x000000140840723c */ /* 0x000fe200000418ff */
[----:B------:R-:W-:-:S04]  /*1400*/  FMNMX.FTZ R2, R84, R2, !PT ;  /* 0x0000000254027209 */ /* 0x000fc80007810000 */
[----:B------:R-:W-:Y:S01]  /*1410*/  FMNMX.FTZ R2, R85, R2, !PT ;  /* 0x0000000255027209 */ /* 0x000fe20007810000 */
[C---:B------:R-:W-:Y:S01]  /*1420*/  HMMA.16816.F32.BF16 R116, R8.reuse, R22, RZ ;  /* 0x000000160874723c */ /* 0x040fe200000418ff */
[----:B------:R-:W4:Y:S05]  /*1430*/  LDSM.16.M88.4 R20, [R217+0x1400] ;  /* 0x00140000d914783b */ /* 0x000f2a0000000200 */
[----:B------:R-:W-:Y:S01]  /*1440*/  HMMA.16816.F32.BF16 R40, R8, R42, RZ ;  /* 0x0000002a0828723c */ /* 0x000fe200000418ff */
[----:B------:R-:W4:Y:S01]  /*1450*/  LDSM.16.M88.4 R8, [R217+0x1c00] ;  /* 0x001c0000d908783b */ /* 0x000f220000000200 */
[----:B------:R-:W-:-:S04]  /*1460*/  DEPBAR.LE SB0, 0x0 ;  /* 0x000080000000791a */ /* 0x000fc80000000000 */
[C---:B--2---:R-:W-:Y:S06]  /*1470*/  HMMA.16816.F32.BF16 R76, R12.reuse, R32, R76 ;  /* 0x000000200c4c723c */ /* 0x044fec000004184c */
[C---:B------:R-:W-:Y:S06]  /*1480*/  HMMA.16816.F32.BF16 R80, R12.reuse, R34, R80 ;  /* 0x000000220c50723c */ /* 0x040fec0000041850 */
[C---:B-1----:R-:W-:Y:S06]  /*1490*/  HMMA.16816.F32.BF16 R68, R12.reuse, R28, R68 ;  /* 0x0000001c0c44723c */ /* 0x042fec0000041844 */
[C---:B------:R-:W-:Y:S06]  /*14a0*/  HMMA.16816.F32.BF16 R48, R12.reuse, R30, R100 ;  /* 0x0000001e0c30723c */ /* 0x040fec0000041864 */
[----:B------:R-:W-:Y:S01]  /*14b0*/  FMNMX.FTZ R2, R76, R2, !PT ;  /* 0x000000024c027209 */ /* 0x000fe20007810000 */
[----:B---3--:R-:W-:Y:S03]  /*14c0*/  HMMA.16816.F32.BF16 R72, R12, R16, R72 ;  /* 0x000000100c48723c */ /* 0x008fe60000041848 */
[----:B------:R-:W-:-:S03]  /*14d0*/  FMNMX.FTZ R2, R77, R2, !PT ;  /* 0x000000024d027209 */ /* 0x000fc60007810000 */
[----:B----4-:R-:W-:Y:S01]  /*14e0*/  HMMA.16816.F32.BF16 R108, R12, R20, R64 ;  /* 0x000000140c6c723c */ /* 0x010fe20000041840 */
[----:B------:R-:W-:-:S04]  /*14f0*/  FMNMX.FTZ R2, R80, R2, !PT ;  /* 0x0000000250027209 */ /* 0x000fc80007810000 */
[----:B------:R-:W-:Y:S01]  /*1500*/  FMNMX.FTZ R2, R81, R2, !PT ;  /* 0x0000000251027209 */ /* 0x000fe20007810000 */
[----:B------:R-:W-:Y:S03]  /*1510*/  HMMA.16816.F32.BF16 R168, R12, R8, R36 ;  /* 0x000000080ca8723c */ /* 0x000fe60000041824 */
[----:B------:R-:W-:-:S03]  /*1520*/  FMNMX.FTZ R2, R68, R2, !PT ;  /* 0x0000000244027209 */ /* 0x000fc60007810000 */
[----:B------:R-:W-:Y:S01]  /*1530*/  HMMA.16816.F32.BF16 R36, R12, R18, R104 ;  /* 0x000000120c24723c */ /* 0x000fe20000041868 */
[----:B------:R-:W-:-:S04]  /*1540*/  FMNMX.FTZ R2, R69, R2, !PT ;  /* 0x0000000245027209 */ /* 0x000fc80007810000 */
[----:B------:R-:W-:Y:S01]  /*1550*/  FMNMX.FTZ R2, R48, R2, !PT ;  /* 0x0000000230027209 */ /* 0x000fe20007810000 */
[----:B------:R-:W-:Y:S03]  /*1560*/  HMMA.16816.F32.BF16 R112, R12, R24, R60 ;  /* 0x000000180c70723c */ /* 0x000fe6000004183c */
[----:B------:R-:W-:-:S03]  /*1570*/  FMNMX.FTZ R2, R49, R2, !PT ;  /* 0x0000000231027209 */ /* 0x000fc60007810000 */
[----:B------:R-:W-:Y:S01]  /*1580*/  HMMA.16816.F32.BF16 R60, R12, R22, R116 ;  /* 0x000000160c3c723c */ /* 0x000fe20000041874 */
[----:B------:R-:W-:-:S04]  /*1590*/  FMNMX.FTZ R2, R72, R2, !PT ;  /* 0x0000000248027209 */ /* 0x000fc80007810000 */
[----:B------:R-:W-:Y:S01]  /*15a0*/  FMNMX.FTZ R2, R73, R2, !PT ;  /* 0x0000000249027209 */ /* 0x000fe20007810000 */
[C---:B------:R-:W-:Y:S06]  /*15b0*/  HMMA.16816.F32.BF16 R64, R12.reuse, R26, R120 ;  /* 0x0000001a0c40723c */ /* 0x040fec0000041878 */
        /* <DEDUP_REMOVED lines=22> */
[C---:B------:R-:W-:Y:S06]  /*1720*/  HMMA.16816.F32.BF16 R44, R4.reuse, R46, R160 ;  /* 0x0000002e042c723c */ /* 0x040fec00000418a0 */
[C---:B------:R-:W-:Y:S06]  /*1730*/  HMMA.16816.F32.BF16 R56, R4.reuse, R58, R156 ;  /* 0x0000003a0438723c */ /* 0x040fec000004189c */
[C---:B------:R-:W-:Y:S06]  /*1740*/  HMMA.16816.F32.BF16 R100, R4.reuse, R34, R164 ;  /* 0x000000220464723c */ /* 0x040fec00000418a4 */
[C---:B------:R-:W-:Y:S06]  /*1750*/  HMMA.16816.F32.BF16 R104, R4.reuse, R30, R172 ;  /* 0x0000001e0468723c */ /* 0x040fec00000418ac */
[C---:B------:R-:W-:Y:S06]  /*1760*/  HMMA.16816.F32.BF16 R116, R4.reuse, R18, R176 ;  /* 0x000000120474723c */ /* 0x040fec00000418b0 */
[C---:B------:R-:W-:Y:S06]  /*1770*/  HMMA.16816.F32.BF16 R20, R4.reuse, R22, R180 ;  /* 0x000000160414723c */ /* 0x040fec00000418b4 */
[C---:B------:R-:W-:Y:S06]  /*1780*/  HMMA.16816.F32.BF16 R188, R4.reuse, R26, R188 ;  /* 0x0000001a04bc723c */ /* 0x040fec00000418bc */
[----:B------:R-:W-:Y:S07]  /*1790*/  HMMA.16816.F32.BF16 R184, R4, R10, R184 ;  /* 0x0000000a04b8723c */ /* 0x000fee00000418b8 */
[----:B------:R-:W-:Y:S01]  /*17a0*/  FMNMX.FTZ R10, R193, R2, !PT ;  /* 0x00000002c10a7209 */ /* 0x000fe20007810000 */
[----:B------:R-:W-:Y:S06]  /*17b0*/  BAR.SYNC.DEFER_BLOCKING 0x0 ;  /* 0x0000000000007b1d */ /* 0x000fec0000010000 */
[----:B------:R-:W-:Y:S10]  /*17c0*/  @!P0 BRA `(.L_x_35) ;  /* 0x0000000000588947 */ /* 0x000ff40003800000 */
[----:B------:R-:W-:-:S04]  /*17d0*/  LEA.HI.SX32 R2, R225, 0xfffffffe, 0x19 ;  /* 0xfffffffee1027811 */ /* 0x000fc800078fcaff */
[----:B------:R-:W-:Y:S01]  /*17e0*/  SHF.R.S32.HI R5, RZ, 0x1f, R2 ;  /* 0x0000001fff057819 */ /* 0x000fe20000011402 */
[C---:B------:R-:W-:Y:S02]  /*17f0*/  IMAD R4, R2.reuse, UR12, RZ ;  /* 0x0000000c02047c24 */ /* 0x040fe4000f8e02ff */
[----:B------:R-:W-:-:S04]  /*1800*/  IMAD.WIDE.U32 R2, R2, UR19, R248 ;  /* 0x0000001302027c25 */ /* 0x000fc8000f8e00f8 */
[----:B------:R-:W-:Y:S01]  /*1810*/  IMAD R4, R5, UR19, R4 ;  /* 0x0000001305047c24 */ /* 0x000fe2000f8e0204 */
[----:B------:R-:W-:-:S03]  /*1820*/  LEA R6, P2, R2, UR6, 0x1 ;  /* 0x0000000602067c11 */ /* 0x000fc6000f8408ff */
[----:B------:R-:W-:Y:S01]  /*1830*/  IMAD.IADD R3, R3, 0x1, R4 ;  /* 0x0000000103037824 */ /* 0x000fe200078e0204 */
[----:B------:R-:W-:-:S04]  /*1840*/  IADD3 R4, P1, R6, UR15, RZ ;  /* 0x0000000f06047c10 */ /* 0x000fc8000ff3e0ff */
        /* <DEDUP_REMOVED lines=13> */
[----:B------:R-:W0:Y:S02]  /*1920*/  LDGDEPBAR ;  /* 0x00000000000079af */ /* 0x000e240000000000 */
.L_x_35:
[----:B-1----:R-:W1:Y:S01]  /*1930*/  SHFL.BFLY PT, R2, R10, 0x2, 0x1f ;  /* 0x0c401f000a027f89 */ /* 0x002e6200000e0000 */
[----:B------:R-:W-:Y:S01]  /*1940*/  ULDC UR4, c[0x0][0x2ec] ;  /* 0x0000bb0000047ab9 */ /* 0x000fe20000000800 */
[----:B------:R-:W-:Y:S02]  /*1950*/  FMNMX.FTZ R4, R54, R55, !PT ;  /* 0x0000003736047209 */ /* 0x000fe40007810000 */
[----:B-1----:R-:W-:-:S05]  /*1960*/  FMNMX.FTZ R2, R10, R2, !PT ;  /* 0x000000020a027209 */ /* 0x002fca0007810000 */
[----:B------:R-:W1:Y:S02]  /*1970*/  SHFL.BFLY PT, R3, R2, 0x1, 0x1f ;  /* 0x0c201f0002037f89 */ /* 0x000e6400000e0000 */
[----:B-1----:R-:W-:-:S04]  /*1980*/  FMNMX.FTZ R139, R2, R3, !PT ;  /* 0x00000003028b7209 */ /* 0x002fc80007810000 */
[C---:B------:R-:W-:Y:S01]  /*1990*/  FSETP.NEU.FTZ.AND P1, PT, R139.reuse, -INF , PT ;  /* 0xff8000008b00780b */ /* 0x040fe20003f3d000 */
[----:B------:R-:W-:-:S05]  /*19a0*/  FMUL.FTZ R2, R139, UR4 ;  /* 0x000000048b027c20 */ /* 0x000fca0008410000 */
[----:B------:R-:W-:-:S05]  /*19b0*/  FSEL R2, R2, RZ, P1 ;  /* 0x000000ff02027208 */ /* 0x000fca0000800000 */
[----:B------:R-:W-:-:S04]  /*19c0*/  FFMA.FTZ R3, R52, UR4, -R2 ;  /* 0x0000000434037c23 */ /* 0x000fc80008010802 */
[----:B------:R1:W-:Y:S02]  /*19d0*/  MUFU.EX2 R165, R3 ;  /* 0x0000000300a57308 */ /* 0x0003e40000000800 */
[----:B-1----:R-:W-:-:S06]  /*19e0*/  FFMA.FTZ R3, R53, UR4, -R2 ;  /* 0x0000000435037c23 */ /* 0x002fcc0008010802 */
[----:B------:R1:W2:Y:S02]  /*19f0*/  MUFU.EX2 R164, R3 ;  /* 0x0000000300a47308 */ /* 0x0002a40000000800 */
[----:B-1----:R-:W-:-:S06]  /*1a00*/  FFMA.FTZ R3, R96, UR4, -R2 ;  /* 0x0000000460037c23 */ /* 0x002fcc0008010802 */
[----:B------:R1:W-:Y:S02]  /*1a10*/  MUFU.EX2 R166, R3 ;  /* 0x0000000300a67308 */ /* 0x0003e40000000800 */
[----:B-1----:R-:W-:-:S06]  /*1a20*/  FFMA.FTZ R3, R97, UR4, -R2 ;  /* 0x0000000461037c23 */ /* 0x002fcc0008010802 */
[----:B------:R1:W-:Y:S02]  /*1a30*/  MUFU.EX2 R167, R3 ;  /* 0x0000000300a77308 */ /* 0x0003e40000000800 */
[----:B-1----:R-:W-:Y:S01]  /*1a40*/  FMNMX.FTZ R3, R98, R4, !PT ;  /* 0x0000000462037209 */ /* 0x002fe20007810000 */
[----:B------:R-:W-:-:S03]  /*1a50*/  FFMA.FTZ R4, R92, UR4, -R2 ;  /* 0x000000045c047c23 */ /* 0x000fc60008010802 */
[----:B------:R-:W-:Y:S02]  /*1a60*/  FMNMX.FTZ R3, R99, R3, !PT ;  /* 0x0000000363037209 */ /* 0x000fe40007810000 */
[----:B------:R1:W-:Y:S02]  /*1a70*/  MUFU.EX2 R205, R4 ;  /* 0x0000000400cd7308 */ /* 0x0003e40000000800 */
        /* <DEDUP_REMOVED lines=37> */
[----:B------:R-:W-:-:S05]  /*1cd0*/  FMNMX.FTZ R3, R195, R3, !PT ;  /* 0x00000003c3037209 */ /* 0x000fca0007810000 */
[----:B------:R-:W3:Y:S01]  /*1ce0*/  SHFL.BFLY PT, R5, R3, 0x2, 0x1f ;  /* 0x0c401f0003057f89 */ /* 0x000ee200000e0000 */
[----:B-1----:R-:W-:-:S04]  /*1cf0*/  FFMA.FTZ R4, R80, UR4, -R2 ;  /* 0x0000000450047c23 */ /* 0x002fc80008010802 */
[----:B------:R1:W-:Y:S01]  /*1d00*/  MUFU.EX2 R223, R4 ;  /* 0x0000000400df7308 */ /* 0x0003e20000000800 */
[----:B---3--:R-:W-:Y:S01]  /*1d10*/  FMNMX.FTZ R3, R3, R5, !PT ;  /* 0x0000000503037209 */ /* 0x008fe20007810000 */
[----:B-1----:R-:W-:-:S04]  /*1d20*/  FFMA.FTZ R4, R81, UR4, -R2 ;  /* 0x0000000451047c23 */ /* 0x002fc80008010802 */
[----:B------:R-:W1:Y:S02]  /*1d30*/  SHFL.BFLY PT, R5, R3, 0x1, 0x1f ;  /* 0x0c201f0003057f89 */ /* 0x000e6400000e0000 */
[----:B------:R3:W-:Y:S02]  /*1d40*/  MUFU.EX2 R222, R4 ;  /* 0x0000000400de7308 */ /* 0x0007e40000000800 */
[----:B---3--:R-:W-:-:S06]  /*1d50*/  FFMA.FTZ R4, R68, UR4, -R2 ;  /* 0x0000000444047c23 */ /* 0x008fcc0008010802 */
[----:B------:R3:W-:Y:S01]  /*1d60*/  MUFU.EX2 R221, R4 ;  /* 0x0000000400dd7308 */ /* 0x0007e20000000800 */
[----:B-1----:R-:W-:Y:S01]  /*1d70*/  FMNMX.FTZ R138, R3, R5, !PT ;  /* 0x00000005038a7209 */ /* 0x002fe20007810000 */
[----:B------:R-:W-:-:S03]  /*1d80*/  FFMA.FTZ R3, R192, UR4, -R2 ;  /* 0x00000004c0037c23 */ /* 0x000fc60008010802 */
[C---:B------:R-:W-:Y:S01]  /*1d90*/  FSETP.NEU.FTZ.AND P1, PT, R138.reuse, -INF , PT ;  /* 0xff8000008a00780b */ /* 0x040fe20003f3d000 */
[----:B------:R-:W-:Y:S02]  /*1da0*/  FMUL.FTZ R5, R138, UR4 ;  /* 0x000000048a057c20 */ /* 0x000fe40008410000 */
[----:B------:R1:W-:Y:S03]  /*1db0*/  MUFU.EX2 R242, R3 ;  /* 0x0000000300f27308 */ /* 0x0003e60000000800 */
[----:B------:R-:W-:Y:S01]  /*1dc0*/  FSEL R5, R5, RZ, P1 ;  /* 0x000000ff05057208 */ /* 0x000fe20000800000 */
[----:B---3--:R-:W-:-:S04]  /*1dd0*/  FFMA.FTZ R4, R69, UR4, -R2 ;  /* 0x0000000445047c23 */ /* 0x008fc80008010802 */
[----:B------:R3:W-:Y:S01]  /*1de0*/  MUFU.EX2 R220, R4 ;  /* 0x0000000400dc7308 */ /* 0x0007e20000000800 */
[----:B-1----:R-:W-:-:S07]  /*1df0*/  FFMA.FTZ R3, R98, UR4, -R5 ;  /* 0x0000000462037c23 */ /* 0x002fce0008010805 */
[----:B------:R1:W-:Y:S01]  /*1e00*/  MUFU.EX2 R130, R3 ;  /* 0x0000000300827308 */ /* 0x0003e20000000800 */
[----:B---3--:R-:W-:-:S07]  /*1e10*/  FFMA.FTZ R4, R48, UR4, -R2 ;  /* 0x0000000430047c23 */ /* 0x008fce0008010802 */
        /* <DEDUP_REMOVED lines=50> */
[----:B------:R-:W-:Y:S01]  /*2140*/  MUFU.EX2 R174, R3 ;  /* 0x0000000300ae7308 */ /* 0x000fe20000000800 */
[----:B---3--:R-:W-:-:S07]  /*2150*/  FFMA.FTZ R4, R65, UR4, -R2 ;  /* 0x0000000441047c23 */ /* 0x008fce0008010802 */
[----:B------:R1:W-:Y:S02]  /*2160*/  MUFU.EX2 R238, R4 ;  /* 0x0000000400ee7308 */ /* 0x0003e40000000800 */
[----:B-1----:R-:W-:-:S06]  /*2170*/  FFMA.FTZ R4, R168, UR4, -R2 ;  /* 0x00000004a8047c23 */ /* 0x002fcc0008010802 */
[----:B------:R1:W-:Y:S02]  /*2180*/  MUFU.EX2 R240, R4 ;  /* 0x0000000400f07308 */ /* 0x0003e40000000800 */
[--C-:B-1----:R-:W-:Y:S01]  /*2190*/  FFMA.FTZ R4, R169, UR4, -R2.reuse ;  /* 0x00000004a9047c23 */ /* 0x102fe20008010802 */
[----:B------:R-:W-:-:S05]  /*21a0*/  FFMA.FTZ R2, R193, UR4, -R2 ;  /* 0x00000004c1027c23 */ /* 0x000fca0008010802 */
[----:B------:R-:W-:Y:S08]  /*21b0*/  MUFU.EX2 R239, R4 ;  /* 0x0000000400ef7308 */ /* 0x000ff00000000800 */
[----:B------:R1:W-:Y:S02]  /*21c0*/  MUFU.EX2 R241, R2 ;  /* 0x0000000200f17308 */ /* 0x0003e40000000800 */
[----:B-1----:R-:W-:-:S06]  /*21d0*/  FFMA.FTZ R2, R54, UR4, -R5 ;  /* 0x0000000436027c23 */ /* 0x002fcc0008010805 */
[----:B------:R1:W-:Y:S02]  /*21e0*/  MUFU.EX2 R131, R2 ;  /* 0x0000000200837308 */ /* 0x0003e40000000800 */
[----:B-1----:R-:W-:-:S06]  /*21f0*/  FFMA.FTZ R2, R55, UR4, -R5 ;  /* 0x0000000437027c23 */ /* 0x002fcc0008010805 */
[----:B------:R1:W3:Y:S02]  /*2200*/  MUFU.EX2 R129, R2 ;  /* 0x0000000200817308 */ /* 0x0002e40000000800 */
[----:B-1----:R-:W-:-:S04]  /*2210*/  FMNMX.FTZ R2, R12, R13, !PT ;  /* 0x0000000d0c027209 */ /* 0x002fc80007810000 */
        /* <DEDUP_REMOVED lines=27> */
[----:B------:R-:W-:Y:S01]  /*23d0*/  FMNMX.FTZ R3, R125, R2, !PT ;  /* 0x000000027d037209 */ /* 0x000fe20007810000 */
[----:B------:R-:W-:-:S03]  /*23e0*/  FFMA.FTZ R2, R74, UR4, -R5 ;  /* 0x000000044a027c23 */ /* 0x000fc60008010805 */
[----:B------:R-:W-:Y:S01]  /*23f0*/  FMNMX.FTZ R4, R184, R3, !PT ;  /* 0x00000003b8047209 */ /* 0x000fe20007810000 */
[----:B------:R1:W-:Y:S01]  /*2400*/  MUFU.EX2 R173, R2 ;  /* 0x0000000200ad7308 */ /* 0x0003e20000000800 */
[----:B------:R-:W-:-:S07]  /*2410*/  FFMA.FTZ R3, R75, UR4, -R5 ;  /* 0x000000044b037c23 */ /* 0x000fce0008010805 */
[----:B------:R4:W-:Y:S01]  /*2420*/  MUFU.EX2 R181, R3 ;  /* 0x0000000300b57308 */ /* 0x0009e20000000800 */
[----:B-1----:R-:W-:Y:S01]  /*2430*/  FMNMX.FTZ R2, R185, R4, !PT ;  /* 0x00000004b9027209 */ /* 0x002fe20007810000 */
[----:B------:R-:W-:-:S04]  /*2440*/  FFMA.FTZ R4, R62, UR4, -R5 ;  /* 0x000000043e047c23 */ /* 0x000fc80008010805 */
[----:B------:R-:W1:Y:S02]  /*2450*/  SHFL.BFLY PT, R6, R2, 0x2, 0x1f ;  /* 0x0c401f0002067f89 */ /* 0x000e6400000e0000 */
[----:B------:R5:W-:Y:S01]  /*2460*/  MUFU.EX2 R193, R4 ;  /* 0x0000000400c17308 */ /* 0x000be20000000800 */
[----:B----4-:R-:W-:-:S07]  /*2470*/  FFMA.FTZ R3, R38, UR4, -R5 ;  /* 0x0000000426037c23 */ /* 0x010fce0008010805 */
[----:B------:R4:W-:Y:S01]  /*2480*/  MUFU.EX2 R182, R3 ;  /* 0x0000000300b67308 */ /* 0x0009e20000000800 */
[----:B-----5:R-:W-:-:S07]  /*2490*/  FFMA.FTZ R4, R66, UR4, -R5 ;  /* 0x0000000442047c23 */ /* 0x020fce0008010805 */
[----:B------:R-:W-:Y:S01]  /*24a0*/  MUFU.EX2 R203, R4 ;  /* 0x0000000400cb7308 */ /* 0x000fe20000000800 */
[----:B-1----:R-:W-:Y:S01]  /*24b0*/  FMNMX.FTZ R2, R2, R6, !PT ;  /* 0x0000000602027209 */ /* 0x002fe20007810000 */
[----:B----4-:R-:W-:-:S04]  /*24c0*/  FFMA.FTZ R3, R39, UR4, -R5 ;  /* 0x0000000427037c23 */ /* 0x010fc80008010805 */
[----:B------:R-:W1:Y:S02]  /*24d0*/  SHFL.BFLY PT, R6, R2, 0x1, 0x1f ;  /* 0x0c201f0002067f89 */ /* 0x000e6400000e0000 */
[----:B------:R4:W-:Y:S02]  /*24e0*/  MUFU.EX2 R183, R3 ;  /* 0x0000000300b77308 */ /* 0x0009e40000000800 */
[----:B----4-:R-:W-:-:S06]  /*24f0*/  FFMA.FTZ R3, R110, UR4, -R5 ;  /* 0x000000046e037c23 */ /* 0x010fcc0008010805 */
[----:B------:R4:W-:Y:S01]  /*2500*/  MUFU.EX2 R192, R3 ;  /* 0x0000000300c07308 */ /* 0x0009e20000000800 */
[----:B-1----:R-:W-:Y:S01]  /*2510*/  FMNMX.FTZ R137, R2, R6, !PT ;  /* 0x0000000602897209 */ /* 0x002fe20007810000 */
[--C-:B------:R-:W-:Y:S01]  /*2520*/  FFMA.FTZ R2, R67, UR4, -R5.reuse ;  /* 0x0000000443027c23 */ /* 0x100fe20008010805 */
[----:B------:R-:W-:Y:S02]  /*2530*/  FFMA.FTZ R6, R170, UR4, -R5 ;  /* 0x00000004aa067c23 */ /* 0x000fe40008010805 */
[----:B------:R-:W-:-:S03]  /*2540*/  FSETP.NEU.FTZ.AND P1, PT, R137, -INF , PT ;  /* 0xff8000008900780b */ /* 0x000fc60003f3d000 */
[----:B------:R1:W-:Y:S08]  /*2550*/  MUFU.EX2 R201, R2 ;  /* 0x0000000200c97308 */ /* 0x0003f00000000800 */
[----:B------:R5:W-:Y:S01]  /*2560*/  MUFU.EX2 R199, R6 ;  /* 0x0000000600c77308 */ /* 0x000be20000000800 */
[----:B----4-:R-:W-:-:S07]  /*2570*/  FFMA.FTZ R3, R111, UR4, -R5 ;  /* 0x000000046f037c23 */ /* 0x010fce0008010805 */
[----:B------:R4:W-:Y:S01]  /*2580*/  MUFU.EX2 R197, R3 ;  /* 0x0000000300c57308 */ /* 0x0009e20000000800 */
[----:B-1----:R-:W-:-:S05]  /*2590*/  FMUL.FTZ R2, R137, UR4 ;  /* 0x0000000489027c20 */ /* 0x002fca0008410000 */
[----:B------:R-:W-:-:S05]  /*25a0*/  FSEL R4, R2, RZ, P1 ;  /* 0x000000ff02047208 */ /* 0x000fca0000800000 */
[----:B-----5:R-:W-:-:S04]  /*25b0*/  FFMA.FTZ R6, R141, UR4, -R4 ;  /* 0x000000048d067c23 */ /* 0x020fc80008010804 */
[----:B------:R-:W-:Y:S01]  /*25c0*/  MUFU.EX2 R112, R6 ;  /* 0x0000000600707308 */ /* 0x000fe20000000800 */
[----:B----4-:R-:W-:-:S07]  /*25d0*/  FFMA.FTZ R3, R63, UR4, -R5 ;  /* 0x000000043f037c23 */ /* 0x010fce0008010805 */
[----:B------:R1:W-:Y:S02]  /*25e0*/  MUFU.EX2 R198, R3 ;  /* 0x0000000300c67308 */ /* 0x0003e40000000800 */
[----:B-1----:R-:W-:-:S06]  /*25f0*/  FFMA.FTZ R3, R114, UR4, -R5 ;  /* 0x0000000472037c23 */ /* 0x002fcc0008010805 */
[----:B------:R1:W-:Y:S02]  /*2600*/  MUFU.EX2 R200, R3 ;  /* 0x0000000300c87308 */ /* 0x0003e40000000800 */
[----:B-1----:R-:W-:-:S06]  /*2610*/  FFMA.FTZ R3, R115, UR4, -R5 ;  /* 0x0000000473037c23 */ /* 0x002fcc0008010805 */
[----:B------:R1:W-:Y:S02]  /*2620*/  MUFU.EX2 R202, R3 ;  /* 0x0000000300ca7308 */ /* 0x0003e40000000800 */
[----:B-1----:R-:W-:-:S04]  /*2630*/  FMNMX.FTZ R3, R14, R15, !PT ;  /* 0x0000000f0e037209 */ /* 0x002fc80007810000 */
[----:B------:R-:W-:-:S04]  /*2640*/  FMNMX.FTZ R3, R46, R3, !PT ;  /* 0x000000032e037209 */ /* 0x000fc80007810000 */
[----:B------:R-:W-:-:S04]  /*2650*/  FMNMX.FTZ R3, R47, R3, !PT ;  /* 0x000000032f037209 */ /* 0x000fc80007810000 */
[----:B------:R-:W-:-:S04]  /*2660*/  FMNMX.FTZ R3, R42, R3, !PT ;  /* 0x000000032a037209 */ /* 0x000fc80007810000 */
[----:B------:R-:W-:-:S04]  /*2670*/  FMNMX.FTZ R3, R43, R3, !PT ;  /* 0x000000032b037209 */ /* 0x000fc80007810000 */
[----:B------:R-:W-:-:S04]  /*2680*/  FMNMX.FTZ R3, R58, R3, !PT ;  /* 0x000000033a037209 */ /* 0x000fc80007810000 */
[----:B------:R-:W-:Y:S01]  /*2690*/  FMNMX.FTZ R2, R59, R3, !PT ;  /* 0x000000033b027209 */ /* 0x000fe20007810000 */
[----:B------:R-:W-:Y:S01]  /*26a0*/  FFMA.FTZ R3, R12, UR4, -R4 ;  /* 0x000000040c037c23 */ /* 0x000fe20008010804 */
[----:B--2---:R-:W-:Y:S02]  /*26b0*/  F2FP.BF16.F32.PACK_AB R12, R164, R165 ;  /* 0x000000a5a40c723e */ /* 0x004fe400000010ff */
[----:B------:R-:W-:Y:S01]  /*26c0*/  FMNMX.FTZ R2, R134, R2, !PT ;  /* 0x0000000286027209 */ /* 0x000fe20007810000 */
[----:B------:R1:W-:Y:S03]  /*26d0*/  MUFU.EX2 R95, R3 ;  /* 0x00000003005f7308 */ /* 0x0003e60000000800 */
[----:B------:R-:W-:-:S04]  /*26e0*/  FMNMX.FTZ R2, R135, R2, !PT ;  /* 0x0000000287027209 */ /* 0x000fc80007810000 */
[----:B------:R-:W-:-:S04]  /*26f0*/  FMNMX.FTZ R2, R102, R2, !PT ;  /* 0x0000000266027209 */ /* 0x000fc80007810000 */
[----:B------:R-:W-:-:S04]  /*2700*/  FMNMX.FTZ R2, R103, R2, !PT ;  /* 0x0000000267027209 */ /* 0x000fc80007810000 */
[----:B------:R-:W-:Y:S01]  /*2710*/  FMNMX.FTZ R2, R122, R2, !PT ;  /* 0x000000027a027209 */ /* 0x000fe20007810000 */
[----:B-1----:R-:W-:Y:S01]  /*2720*/  FFMA.FTZ R3, R13, UR4, -R4 ;  /* 0x000000040d037c23 */ /* 0x002fe20008010804 */
[----:B---3--:R-:W-:Y:S02]  /*2730*/  F2FP.BF16.F32.PACK_AB R13, R129, R131 ;  /* 0x00000083810d723e */ /* 0x008fe400000010ff */
[----:B------:R-:W-:Y:S01]  /*2740*/  FMNMX.FTZ R2, R123, R2, !PT ;  /* 0x000000027b027209 */ /* 0x000fe20007810000 */
[----:B------:R1:W2:Y:S03]  /*2750*/  MUFU.EX2 R92, R3 ;  /* 0x00000003005c7308 */ /* 0x0002a60000000800 */
[----:B------:R-:W-:-:S04]  /*2760*/  FMNMX.FTZ R2, R106, R2, !PT ;  /* 0x000000026a027209 */ /* 0x000fc80007810000 */
[----:B------:R-:W-:-:S04]  /*2770*/  FMNMX.FTZ R2, R107, R2, !PT ;  /* 0x000000026b027209 */ /* 0x000fc80007810000 */
[----:B------:R-:W-:-:S04]  /*2780*/  FMNMX.FTZ R2, R142, R2, !PT ;  /* 0x000000028e027209 */ /* 0x000fc80007810000 */
[----:B------:R-:W-:Y:S01]  /*2790*/  FMNMX.FTZ R2, R143, R2, !PT ;  /* 0x000000028f027209 */ /* 0x000fe20007810000 */
[----:B-1----:R-:W-:Y:S01]  /*27a0*/  FFMA.FTZ R3, R44, UR4, -R4 ;  /* 0x000000042c037c23 */ /* 0x002fe20008010804 */
[----:B--2---:R-:W-:Y:S02]  /*27b0*/  F2FP.BF16.F32.PACK_AB R8, R92, R95 ;  /* 0x0000005f5c08723e */ /* 0x004fe400000010ff */
        /* <DEDUP_REMOVED lines=8> */
[----:B------:R1:W2:Y:S03]  /*2840*/  MUFU.EX2 R93, R3 ;  /* 0x00000003005d7308 */ /* 0x0002a60000000800 */
[----:B------:R-:W-:-:S04]  /*2850*/  FMNMX.FTZ R2, R150, R2, !PT ;  /* 0x0000000296027209 */ /* 0x000fc80007810000 */
[----:B------:R-:W-:-:S04]  /*2860*/  FMNMX.FTZ R2, R151, R2, !PT ;  /* 0x0000000297027209 */ /* 0x000fc80007810000 */
[----:B------:R-:W-:-:S04]  /*2870*/  FMNMX.FTZ R2, R190, R2, !PT ;  /* 0x00000002be027209 */ /* 0x000fc80007810000 */
[----:B------:R-:W-:Y:S01]  /*2880*/  FMNMX.FTZ R2, R191, R2, !PT ;  /* 0x00000002bf027209 */ /* 0x000fe20007810000 */
[----:B-1----:R-:W-:-:S03]  /*2890*/  FFMA.FTZ R3, R40, UR4, -R4 ;  /* 0x0000000428037c23 */ /* 0x002fc60008010804 */
[----:B------:R-:W-:Y:S02]  /*28a0*/  FMNMX.FTZ R2, R126, R2, !PT ;  /* 0x000000027e027209 */ /* 0x000fe40007810000 */
[----:B--2---:R-:W-:Y:S01]  /*28b0*/  F2FP.BF16.F32.PACK_AB R10, R93, R94 ;  /* 0x0000005e5d0a723e */ /* 0x004fe200000010ff */
[----:B------:R1:W-:Y:S01]  /*28c0*/  MUFU.EX2 R96, R3 ;  /* 0x0000000300607308 */ /* 0x0003e20000000800 */
[----:B------:R-:W-:-:S04]  /*28d0*/  FMNMX.FTZ R2, R127, R2, !PT ;  /* 0x000000027f027209 */ /* 0x000fc80007810000 */
[----:B------:R-:W-:-:S04]  /*28e0*/  FMNMX.FTZ R2, R186, R2, !PT ;  /* 0x00000002ba027209 */ /* 0x000fc80007810000 */
[----:B------:R-:W-:-:S05]  /*28f0*/  FMNMX.FTZ R2, R187, R2, !PT ;  /* 0x00000002bb027209 */ /* 0x000fca0007810000 */
[----:B------:R-:W2:Y:S01]  /*2900*/  SHFL.BFLY PT, R7, R2, 0x2, 0x1f ;  /* 0x0c401f0002077f89 */ /* 0x000ea200000e0000 */
[----:B-1----:R-:W-:-:S04]  /*2910*/  FFMA.FTZ R3, R41, UR4, -R4 ;  /* 0x0000000429037c23 */ /* 0x002fc80008010804 */
[----:B------:R1:W-:Y:S02]  /*2920*/  MUFU.EX2 R97, R3 ;  /* 0x0000000300617308 */ /* 0x0003e40000000800 */
[----:B-1----:R-:W-:Y:S01]  /*2930*/  FFMA.FTZ R3, R56, UR4, -R4 ;  /* 0x0000000438037c23 */ /* 0x002fe20008010804 */
[----:B--2---:R-:W-:-:S05]  /*2940*/  FMNMX.FTZ R2, R2, R7, !PT ;  /* 0x0000000702027209 */ /* 0x004fca0007810000 */
[----:B------:R1:W-:Y:S01]  /*2950*/  MUFU.EX2 R99, R3 ;  /* 0x0000000300637308 */ /* 0x0003e20000000800 */
[----:B------:R-:W2:Y:S01]  /*2960*/  SHFL.BFLY PT, R6, R2, 0x1, 0x1f ;  /* 0x0c201f0002067f89 */ /* 0x000ea200000e0000 */
        /* <DEDUP_REMOVED lines=28> */
[--C-:B-1----:R-:W-:Y:S01]  /*2b30*/  FFMA.FTZ R3, R20, UR4, -R4.reuse ;  /* 0x0000000414037c23 */ /* 0x102fe20008010804 */
[----:B--2---:R-:W-:Y:S01]  /*2b40*/  FMNMX.FTZ R20, R2, R6, !PT ;  /* 0x0000000602147209 */ /* 0x004fe20007810000 */
[----:B------:R-:W-:Y:S01]  /*2b50*/  FFMA.FTZ R2, R21, UR4, -R4 ;  /* 0x0000000415027c23 */ /* 0x000fe20008010804 */
[----:B------:R-:W-:-:S03]  /*2b60*/  LEA R6, R91, R90, 0x5 ;  /* 0x0000005a5b067211 */ /* 0x000fc600078e28ff */
[----:B------:R1:W-:Y:S01]  /*2b70*/  MUFU.EX2 R128, R3 ;  /* 0x0000000300807308 */ /* 0x0003e20000000800 */
[----:B------:R-:W-:-:S07]  /*2b80*/  FSETP.NEU.FTZ.AND P1, PT, R20, -INF , PT ;  /* 0xff8000001400780b */ /* 0x000fce0003f3d000 */
[----:B------:R2:W-:Y:S01]  /*2b90*/  MUFU.EX2 R121, R2 ;  /* 0x0000000200797308 */ /* 0x0005e20000000800 */
[----:B-1----:R-:W-:-:S05]  /*2ba0*/  FMUL.FTZ R3, R20, UR4 ;  /* 0x0000000414037c20 */ /* 0x002fca0008410000 */
[----:B------:R-:W-:Y:S01]  /*2bb0*/  FSEL R3, R3, RZ, P1 ;  /* 0x000000ff03037208 */ /* 0x000fe20000800000 */
[----:B--2---:R-:W-:-:S04]  /*2bc0*/  FFMA.FTZ R2, R148, UR4, -R4 ;  /* 0x0000000494027c23 */ /* 0x004fc80008010804 */
[----:B------:R1:W-:Y:S02]  /*2bd0*/  MUFU.EX2 R120, R2 ;  /* 0x0000000200787308 */ /* 0x0003e40000000800 */
[----:B-1----:R-:W-:Y:S01]  /*2be0*/  IADD3 R2, R89, R6, RZ ;  /* 0x0000000659027210 */ /* 0x002fe20007ffe0ff */
[--C-:B------:R-:W-:Y:S01]  /*2bf0*/  FFMA.FTZ R6, R14, UR4, -R3.reuse ;  /* 0x000000040e067c23 */ /* 0x100fe20008010803 */
[----:B------:R-:W-:Y:S02]  /*2c00*/  F2FP.BF16.F32.PACK_AB R14, R167, R166 ;  /* 0x000000a6a70e723e */ /* 0x000fe400000010ff */
[----:B------:R-:W-:Y:S01]  /*2c10*/  LEA R212, R2, UR5, 0x1 ;  /* 0x0000000502d47c11 */ /* 0x000fe2000f8e08ff */
[--C-:B------:R-:W-:Y:S01]  /*2c20*/  FFMA.FTZ R2, R15, UR4, -R3.reuse ;  /* 0x000000040f027c23 */ /* 0x100fe20008010803 */
[----:B------:R-:W-:Y:S01]  /*2c30*/  MUFU.EX2 R7, R6 ;  /* 0x0000000600077308 */ /* 0x000fe20000000800 */
[----:B------:R-:W-:Y:S02]  /*2c40*/  F2FP.BF16.F32.PACK_AB R15, R136, R130 ;  /* 0x00000082880f723e */ /* 0x000fe400000010ff */
[----:B------:R-:W1:Y:S01]  /*2c50*/  LDSM.16.MT88.4 R16, [R212+0x4000] ;  /* 0x00400000d410783b */ /* 0x000e620000004200 */
[----:B------:R-:W-:Y:S01]  /*2c60*/  IADD3 R213, R0, R212, RZ ;  /* 0x000000d400d57210 */ /* 0x000fe20007ffe0ff */
[----:B------:R-:W-:-:S02]  /*2c70*/  FFMA.FTZ R0, R46, UR4, -R3 ;  /* 0x000000042e007c23 */ /* 0x000fc40008010803 */
[----:B------:R-:W-:Y:S01]  /*2c80*/  LDSM.16.MT88.4 R28, [R212+0x4400] ;  /* 0x00440000d41c783b */ /* 0x000fe20000004200 */
[----:B------:R-:W2:Y:S03]  /*2c90*/  MUFU.EX2 R6, R2 ;  /* 0x0000000200067308 */ /* 0x000ea60000000800 */
[----:B------:R-:W3:Y:S04]  /*2ca0*/  LDSM.16.MT88.4 R24, [R213+0x4000] ;  /* 0x00400000d518783b */ /* 0x000ee80000004200 */
[----:B------:R-:W4:Y:S01]  /*2cb0*/  LDSM.16.MT88.4 R32, [R213+0x4400] ;  /* 0x00440000d520783b */ /* 0x000f220000004200 */
[----:B------:R5:W-:Y:S01]  /*2cc0*/  MUFU.EX2 R78, R0 ;  /* 0x00000000004e7308 */ /* 0x000be20000000800 */
[----:B--2---:R-:W-:-:S02]  /*2cd0*/  F2FP.BF16.F32.PACK_AB R9, R6, R7 ;  /* 0x000000070609723e */ /* 0x004fc400000010ff */
[----:B------:R-:W-:-:S04]  /*2ce0*/  LOP3.LUT R2, R196, 0xffffffe0, RZ, 0xc0, !PT ;  /* 0xffffffe0c4027812 */ /* 0x000fc800078ec0ff */
[----:B------:R-:W-:Y:S01]  /*2cf0*/  IADD3 R252, -R2, R252, RZ ;  /* 0x000000fc02fc7210 */ /* 0x000fe20007ffe1ff */
[----:B------:R-:W-:Y:S01]  /*2d00*/  FADD.FTZ R2, R165, R164 ;  /* 0x000000a4a5027221 */ /* 0x000fe20000010000 */
[----:B-----5:R-:W-:Y:S01]  /*2d10*/  FFMA.FTZ R0, R47, UR4, -R3 ;  /* 0x000000042f007c23 */ /* 0x020fe20008010803 */
[----:B------:R-:W-:-:S03]  /*2d20*/  F2FP.BF16.F32.PACK_AB R164, R239, R240 ;  /* 0x000000f0efa4723e */ /* 0x000fc600000010ff */
[----:B------:R2:W5:Y:S01]  /*2d30*/  MUFU.EX2 R80, R0 ;  /* 0x0000000000507308 */ /* 0x0005620000000800 */
[C---:B-1----:R-:W-:Y:S06]  /*2d40*/  HMMA.16816.F32.BF16 R52, R12.reuse, R18, RZ ;  /* 0x000000120c34723c */ /* 0x042fec00000418ff */
[----:B---3--:R-:W-:Y:S01]  /*2d50*/  HMMA.16816.F32.BF16 R44, R12, R24, RZ ;  /* 0x000000180c2c723c */ /* 0x008fe200000418ff */
[----:B--2---:R-:W-:Y:S01]  /*2d60*/  FFMA.FTZ R0, R149, UR4, -R4 ;  /* 0x0000000495007c23 */ /* 0x004fe20008010804 */
[----:B-----5:R-:W-:-:S03]  /*2d70*/  F2FP.BF16.F32.PACK_AB R11, R80, R78 ;  /* 0x0000004e500b723e */ /* 0x020fc600000010ff */
[----:B------:R1:W-:Y:S04]  /*2d80*/  MUFU.EX2 R91, R0 ;  /* 0x00000000005b7308 */ /* 0x0003e80000000800 */
[C---:B------:R-:W-:Y:S06]  /*2d90*/  HMMA.16816.F32.BF16 R36, R8.reuse, R16, RZ ;  /* 0x000000100824723c */ /* 0x040fec00000418ff */
[C---:B------:R-:W-:Y:S06]  /*2da0*/  HMMA.16816.F32.BF16 R64, R8.reuse, R18, RZ ;  /* 0x000000120840723c */ /* 0x040fec00000418ff */
[----:B------:R-:W-:Y:S01]  /*2db0*/  HMMA.16816.F32.BF16 R48, R8, R24, RZ ;  /* 0x000000180830723c */ /* 0x000fe200000418ff */
[----:B-1----:R-:W-:-:S04]  /*2dc0*/  FFMA.FTZ R0, R42, UR4, -R3 ;  /* 0x000000042a007c23 */ /* 0x002fc80008010803 */
[----:B------:R1:W-:Y:S01]  /*2dd0*/  MUFU.EX2 R82, R0 ;  /* 0x0000000000527308 */ /* 0x0003e20000000800 */
[----:B------:R-:W-:Y:S07]  /*2de0*/  HMMA.16816.F32.BF16 R60, R8, R26, RZ ;  /* 0x0000001a083c723c */ /* 0x000fee00000418ff */
[----:B------:R-:W-:Y:S02]  /*2df0*/  F2FP.BF16.F32.PACK_AB R8, R97, R96 ;  /* 0x000000606108723e */ /* 0x000fe400000010ff */
[----:B------:R-:W-:Y:S01]  /*2e00*/  F2FP.BF16.F32.PACK_AB R10, R98, R99 ;  /* 0x00000063620a723e */ /* 0x000fe200000010ff */
[----:B-1----:R-:W-:-:S02]  /*2e10*/  FFMA.FTZ R0, R43, UR4, -R3 ;  /* 0x000000042b007c23 */ /* 0x002fc40008010803 */
[----:B------:R-:W-:Y:S02]  /*2e20*/  HMMA.16816.F32.BF16 R40, R12, R26, RZ ;  /* 0x0000001a0c28723c */ /* 0x000fe400000418ff */
[----:B------:R1:W2:Y:S02]  /*2e30*/  MUFU.EX2 R84, R0 ;  /* 0x0000000000547308 */ /* 0x0002a40000000800 */
[----:B-1----:R-:W-:Y:S01]  /*2e40*/  FFMA.FTZ R0, R58, UR4, -R3 ;  /* 0x000000043a007c23 */ /* 0x002fe20008010803 */
[----:B--2---:R-:W-:-:S05]  /*2e50*/  F2FP.BF16.F32.PACK_AB R9, R84, R82 ;  /* 0x000000525409723e */ /* 0x004fca00000010ff */
[----:B------:R1:W-:Y:S02]  /*2e60*/  MUFU.EX2 R87, R0 ;  /* 0x0000000000577308 */ /* 0x0003e40000000800 */
[----:B-1----:R-:W-:Y:S02]  /*2e70*/  FFMA.FTZ R0, R59, UR4, -R3 ;  /* 0x000000043b007c23 */ /* 0x002fe40008010803 */
[----:B------:R-:W-:Y:S01]  /*2e80*/  HMMA.16816.F32.BF16 R56, R12, R16, RZ ;  /* 0x000000100c38723c */ /* 0x000fe200000418ff */
[----:B------:R-:W1:Y:S03]  /*2e90*/  LDSM.16.MT88.4 R16, [R212+0x4800] ;  /* 0x00480000d410783b */ /* 0x000e660000004200 */
[----:B------:R2:W3:Y:S03]  /*2ea0*/  MUFU.EX2 R88, R0 ;  /* 0x0000000000587308 */ /* 0x0004e60000000800 */
[----:B------:R-:W-:-:S02]  /*2eb0*/  F2FP.BF16.F32.PACK_AB R12, R204, R205 ;  /* 0x000000cdcc0c723e */ /* 0x000fc400000010ff */
[----:B------:R-:W-:Y:S02]  /*2ec0*/  F2FP.BF16.F32.PACK_AB R13, R162, R160 ;  /* 0x000000a0a20d723e */ /* 0x000fe400000010ff */
[----:B------:R-:W-:Y:S02]  /*2ed0*/  F2FP.BF16.F32.PACK_AB R14, R207, R206 ;  /* 0x000000cecf0e723e */ /* 0x000fe400000010ff */
[----:B------:R-:W-:Y:S01]  /*2ee0*/  F2FP.BF16.F32.PACK_AB R15, R163, R161 ;  /* 0x000000a1a30f723e */ /* 0x000fe200000010ff */
[----:B--2---:R-:W-:Y:S01]  /*2ef0*/  FFMA.FTZ R0, R188, UR4, -R4 ;  /* 0x00000004bc007c23 */ /* 0x004fe20008010804 */
[----:B---3--:R-:W-:-:S05]  /*2f00*/  F2FP.BF16.F32.PACK_AB R11, R88, R87 ;  /* 0x00000057580b723e */ /* 0x008fca00000010ff */
[----:B----4-:R-:W-:Y:S01]  /*2f10*/  HMMA.16816.F32.BF16 R40, R12, R34, R40 ;  /* 0x000000220c28723c */ /* 0x010fe20000041828 */
[----:B------:R2:W-:Y:S05]  /*2f20*/  MUFU.EX2 R90, R0 ;  /* 0x00000000005a7308 */ /* 0x0005ea0000000800 */
[C---:B------:R-:W-:Y:S01]  /*2f30*/  HMMA.16816.F32.BF16 R24, R8.reuse, R28, R36 ;  /* 0x0000001c0818723c */ /* 0x040fe20000041824 */
[----:B------:R-:W3:Y:S05]  /*2f40*/  LDSM.16.MT88.4 R36, [R213+0x4800] ;  /* 0x00480000d524783b */ /* 0x000eea0000004200 */
[C---:B------:R-:W-:Y:S06]  /*2f50*/  HMMA.16816.F32.BF16 R48, R8.reuse, R32, R48 ;  /* 0x000000200830723c */ /* 0x040fec0000041830 */
[----:B------:R-:W-:Y:S01]  /*2f60*/  HMMA.16816.F32.BF16 R68, R8, R30, R64 ;  /* 0x0000001e0844723c */ /* 0x000fe20000041840 */
[----:B--2---:R-:W-:-:S04]  /*2f70*/  FFMA.FTZ R0, R134, UR4, -R3 ;  /* 0x0000000486007c23 */ /* 0x004fc80008010803 */
[----:B------:R2:W-:Y:S01]  /*2f80*/  MUFU.EX2 R86, R0 ;  /* 0x0000000000567308 */ /* 0x0005e20000000800 */
[----:B------:R-:W-:Y:S06]  /*2f90*/  HMMA.16816.F32.BF16 R60, R8, R34, R60 ;  /* 0x00000022083c723c */ /* 0x000fec000004183c */
[----:B------:R-:W-:Y:S01]  /*2fa0*/  HMMA.16816.F32.BF16 R64, R12, R32, R44 ;  /* 0x000000200c40723c */ /* 0x000fe2000004182c */
[----:B------:R-:W-:Y:S02]  /*2fb0*/  F2FP.BF16.F32.PACK_AB R8, R110, R108 ;  /* 0x0000006c6e08723e */ /* 0x000fe400000010ff */
[----:B------:R-:W-:-:S03]  /*2fc0*/  F2FP.BF16.F32.PACK_AB R10, R100, R109 ;  /* 0x0000006d640a723e */ /* 0x000fc600000010ff */
[----:B------:R-:W-:Y:S01]  /*2fd0*/  HMMA.16816.F32.BF16 R56, R12, R28, R56 ;  /* 0x0000001c0c38723c */ /* 0x000fe20000041838 */
[----:B--2---:R-:W-:-:S05]  /*2fe0*/  FFMA.FTZ R0, R135, UR4, -R3 ;  /* 0x0000000487007c23 */ /* 0x004fca0008010803 */
[----:B------:R-:W-:Y:S01]  /*2ff0*/  HMMA.16816.F32.BF16 R44, R12, R30, R52 ;  /* 0x0000001e0c2c723c */ /* 0x000fe20000041834 */
[----:B------:R-:W-:Y:S01]  /*3000*/  LDSM.16.MT88.4 R28, [R213+0x4c00] ;  /* 0x004c0000d51c783b */ /* 0x000fe20000004200 */
[----:B------:R2:W4:Y:S05]  /*3010*/  MUFU.EX2 R85, R0 ;  /* 0x0000000000557308 */ /* 0x00052a0000000800 */
[----:B------:R-:W-:Y:S02]  /*3020*/  F2FP.BF16.F32.PACK_AB R12, R224, R208 ;  /* 0x000000d0e00c723e */ /* 0x000fe400000010ff */
[----:B------:R-:W-:Y:S02]  /*3030*/  F2FP.BF16.F32.PACK_AB R13, R180, R172 ;  /* 0x000000acb40d723e */ /* 0x000fe400000010ff */
[----:B------:R-:W-:-:S02]  /*3040*/  F2FP.BF16.F32.PACK_AB R14, R222, R223 ;  /* 0x000000dfde0e723e */ /* 0x000fc400000010ff */
[----:B------:R-:W-:Y:S01]  /*3050*/  F2FP.BF16.F32.PACK_AB R15, R178, R179 ;  /* 0x000000b3b20f723e */ /* 0x000fe200000010ff */
[----:B--2---:R-:W-:Y:S01]  /*3060*/  FFMA.FTZ R0, R102, UR4, -R3 ;  /* 0x0000000466007c23 */ /* 0x004fe20008010803 */
[----:B----4-:R-:W-:-:S05]  /*3070*/  F2FP.BF16.F32.PACK_AB R9, R85, R86 ;  /* 0x000000565509723e */ /* 0x010fca00000010ff */
[----:B-1----:R-:W-:Y:S01]  /*3080*/  HMMA.16816.F32.BF16 R56, R12, R16, R56 ;  /* 0x000000100c38723c */ /* 0x002fe20000041838 */
[----:B------:R1:W-:Y:S02]  /*3090*/  MUFU.EX2 R83, R0 ;  /* 0x0000000000537308 */ /* 0x0003e40000000800 */
[----:B-1----:R-:W-:-:S06]  /*30a0*/  FFMA.FTZ R0, R103, UR4, -R3 ;  /* 0x0000000467007c23 */ /* 0x002fcc0008010803 */
[----:B------:R1:W2:Y:S02]  /*30b0*/  MUFU.EX2 R79, R0 ;  /* 0x00000000004f7308 */ /* 0x0002a40000000800 */
[----:B-1----:R-:W-:Y:S01]  /*30c0*/  FFMA.FTZ R0, R189, UR4, -R4 ;  /* 0x00000004bd007c23 */ /* 0x002fe20008010804 */
[----:B--2---:R-:W-:-:S05]  /*30d0*/  F2FP.BF16.F32.PACK_AB R11, R79, R83 ;  /* 0x000000534f0b723e */ /* 0x004fca00000010ff */
[----:B------:R1:W-:Y:S02]  /*30e0*/  MUFU.EX2 R89, R0 ;  /* 0x0000000000597308 */ /* 0x0003e40000000800 */
[C---:B------:R-:W-:Y:S01]  /*30f0*/  HMMA.16816.F32.BF16 R32, R8.reuse, R16, R24 ;  /* 0x000000100820723c */ /* 0x040fe20000041818 */
[----:B------:R-:W2:Y:S05]  /*3100*/  LDSM.16.MT88.4 R24, [R212+0x4c00] ;  /* 0x004c0000d418783b */ /* 0x000eaa0000004200 */
[C---:B---3--:R-:W-:Y:S06]  /*3110*/  HMMA.16816.F32.BF16 R156, R8.reuse, R36, R48 ;  /* 0x00000024089c723c */ /* 0x048fec0000041830 */
[----:B------:R-:W-:Y:S01]  /*3120*/  HMMA.16816.F32.BF16 R52, R8, R18, R68 ;  /* 0x000000120834723c */ /* 0x000fe20000041844 */
[----:B-1----:R-:W-:-:S04]  /*3130*/  FFMA.FTZ R0, R122, UR4, -R3 ;  /* 0x000000047a007c23 */ /* 0x002fc80008010803 */
[----:B------:R1:W-:Y:S01]  /*3140*/  MUFU.EX2 R77, R0 ;  /* 0x00000000004d7308 */ /* 0x0003e20000000800 */
[----:B------:R-:W-:Y:S01]  /*3150*/  HMMA.16816.F32.BF16 R48, R12, R18, R44 ;  /* 0x000000120c30723c */ /* 0x000fe2000004182c */
[----:B------:R-:W3:Y:S05]  /*3160*/  LDSM.16.MT88.4 R16, [R212+0x5000] ;  /* 0x00500000d410783b */ /* 0x000eea0000004200 */
[----:B------:R-:W-:Y:S06]  /*3170*/  HMMA.16816.F32.BF16 R60, R8, R38, R60 ;  /* 0x00000026083c723c */ /* 0x000fec000004183c */
[----:B------:R-:W-:Y:S01]  /*3180*/  HMMA.16816.F32.BF16 R44, R12, R36, R64 ;  /* 0x000000240c2c723c */ /* 0x000fe20000041840 */
[----:B------:R-:W-:-:S02]  /*3190*/  F2FP.BF16.F32.PACK_AB R8, R111, R101 ;  /* 0x000000656f08723e */ /* 0x000fc400000010ff */
[----:B------:R-:W-:Y:S01]  /*31a0*/  F2FP.BF16.F32.PACK_AB R10, R105, R104 ;  /* 0x00000068690a723e */ /* 0x000fe200000010ff */
[----:B-1----:R-:W-:Y:S02]  /*31b0*/  FFMA.FTZ R0, R123, UR4, -R3 ;  /* 0x000000047b007c23 */ /* 0x002fe40008010803 */
[----:B------:R-:W-:Y:S01]  /*31c0*/  HMMA.16816.F32.BF16 R36, R12, R38, R40 ;  /* 0x000000260c24723c */ /* 0x000fe20000041828 */
[----:B------:R-:W1:Y:S01]  /*31d0*/  LDSM.16.MT88.4 R40, [R213+0x5000] ;  /* 0x00500000d528783b */ /* 0x000e620000004200 */
[----:B------:R4:W5:Y:S05]  /*31e0*/  MUFU.EX2 R76, R0 ;  /* 0x00000000004c7308 */ /* 0x00096a0000000800 */
[----:B------:R-:W-:-:S02]  /*31f0*/  F2FP.BF16.F32.PACK_AB R12, R220, R221 ;  /* 0x000000dddc0c723e */ /* 0x000fc400000010ff */
[----:B------:R-:W-:Y:S02]  /*3200*/  F2FP.BF16.F32.PACK_AB R13, R176, R177 ;  /* 0x000000b1b00d723e */ /* 0x000fe400000010ff */
[----:B------:R-:W-:Y:S02]  /*3210*/  F2FP.BF16.F32.PACK_AB R14, R218, R219 ;  /* 0x000000dbda0e723e */ /* 0x000fe400000010ff */
[----:B------:R-:W-:Y:S01]  /*3220*/  F2FP.BF16.F32.PACK_AB R15, R174, R175 ;  /* 0x000000afae0f723e */ /* 0x000fe200000010ff */
[----:B----4-:R-:W-:Y:S01]  /*3230*/  FFMA.FTZ R0, R106, UR4, -R3 ;  /* 0x000000046a007c23 */ /* 0x010fe20008010803 */
[----:B-----5:R-:W-:-:S05]  /*3240*/  F2FP.BF16.F32.PACK_AB R9, R76, R77 ;  /* 0x0000004d4c09723e */ /* 0x020fca00000010ff */
[C---:B--2---:R-:W-:Y:S01]  /*3250*/  HMMA.16816.F32.BF16 R56, R12.reuse, R24, R56 ;  /* 0x000000180c38723c */ /* 0x044fe20000041838 */
[----:B------:R2:W-:Y:S05]  /*3260*/  MUFU.EX2 R75, R0 ;  /* 0x00000000004b7308 */ /* 0x0005ea0000000800 */
[C---:B------:R-:W-:Y:S06]  /*3270*/  HMMA.16816.F32.BF16 R48, R12.reuse, R26, R48 ;  /* 0x0000001a0c30723c */ /* 0x040fec0000041830 */
[----:B------:R-:W-:Y:S01]  /*3280*/  HMMA.16816.F32.BF16 R44, R12, R28, R44 ;  /* 0x0000001c0c2c723c */ /* 0x000fe2000004182c */
[----:B--2---:R-:W-:-:S04]  /*3290*/  FFMA.FTZ R0, R107, UR4, -R3 ;  /* 0x000000046b007c23 */ /* 0x004fc80008010803 */
[----:B------:R2:W4:Y:S02]  /*32a0*/  MUFU.EX2 R74, R0 ;  /* 0x00000000004a7308 */ /* 0x0005240000000800 */
[----:B--2---:R-:W-:Y:S01]  /*32b0*/  FFMA.FTZ R0, R124, UR4, -R4 ;  /* 0x000000047c007c23 */ /* 0x004fe20008010804 */
[----:B----4-:R-:W-:-:S05]  /*32c0*/  F2FP.BF16.F32.PACK_AB R11, R74, R75 ;  /* 0x0000004b4a0b723e */ /* 0x010fca00000010ff */
[----:B------:R2:W-:Y:S02]  /*32d0*/  MUFU.EX2 R81, R0 ;  /* 0x0000000000517308 */ /* 0x0005e40000000800 */
[C---:B------:R-:W-:Y:S06]  /*32e0*/  HMMA.16816.F32.BF16 R32, R8.reuse, R24, R32 ;  /* 0x000000180820723c */ /* 0x040fec0000041820 */
[C---:B------:R-:W-:Y:S06]  /*32f0*/  HMMA.16816.F32.BF16 R52, R8.reuse, R26, R52 ;  /* 0x0000001a0834723c */ /* 0x040fec0000041834 */
[----:B------:R-:W-:Y:S01]  /*3300*/  HMMA.16816.F32.BF16 R156, R8, R28, R156 ;  /* 0x0000001c089c723c */ /* 0x000fe2000004189c */
[----:B--2---:R-:W-:-:S04]  /*3310*/  FFMA.FTZ R0, R142, UR4, -R3 ;  /* 0x000000048e007c23 */ /* 0x004fc80008010803 */
[----:B------:R2:W-:Y:S01]  /*3320*/  MUFU.EX2 R72, R0 ;  /* 0x0000000000487308 */ /* 0x0005e20000000800 */
[-C--:B------:R-:W-:Y:S06]  /*3330*/  HMMA.16816.F32.BF16 R60, R8, R30.reuse, R60 ;  /* 0x0000001e083c723c */ /* 0x080fec000004183c */
[----:B------:R-:W-:Y:S01]  /*3340*/  HMMA.16816.F32.BF16 R28, R12, R30, R36 ;  /* 0x0000001e0c1c723c */ /* 0x000fe20000041824 */
[----:B------:R-:W-:Y:S01]  /*3350*/  F2FP.BF16.F32.PACK_AB R8, R112, R113 ;  /* 0x000000717008723e */ /* 0x000fe200000010ff */
[----:B------:R-:W-:Y:S01]  /*3360*/  LDSM.16.MT88.4 R36, [R213+0x5400] ;  /* 0x00540000d524783b */ /* 0x000fe20000004200 */
[----:B------:R-:W-:-:S04]  /*3370*/  F2FP.BF16.F32.PACK_AB R10, R115, R114 ;  /* 0x00000072730a723e */ /* 0x000fc800000010ff */
[----:B------:R-:W-:Y:S02]  /*3380*/  F2FP.BF16.F32.PACK_AB R12, R210, R211 ;  /* 0x000000d3d20c723e */ /* 0x000fe400000010ff */
[----:B------:R-:W-:Y:S01]  /*3390*/  F2FP.BF16.F32.PACK_AB R13, R181, R173 ;  /* 0x000000adb50d723e */ /* 0x000fe200000010ff */
[--C-:B--2---:R-:W-:Y:S01]  /*33a0*/  FFMA.FTZ R0, R143, UR4, -R3.reuse ;  /* 0x000000048f007c23 */ /* 0x104fe20008010803 */
[----:B------:R-:W-:Y:S02]  /*33b0*/  F2FP.BF16.F32.PACK_AB R14, R227, R209 ;  /* 0x000000d1e30e723e */ /* 0x000fe400000010ff */
[----:B------:R-:W-:Y:S01]  /*33c0*/  F2FP.BF16.F32.PACK_AB R15, R183, R182 ;  /* 0x000000b6b70f723e */ /* 0x000fe200000010ff */
[----:B------:R2:W4:Y:S06]  /*33d0*/  MUFU.EX2 R71, R0 ;  /* 0x0000000000477308 */ /* 0x00052c0000000800 */
[C---:B---3--:R-:W-:Y:S06]  /*33e0*/  HMMA.16816.F32.BF16 R48, R12.reuse, R18, R48 ;  /* 0x000000120c30723c */ /* 0x048fec0000041830 */
[----:B-1----:R-:W-:Y:S01]  /*33f0*/  HMMA.16816.F32.BF16 R44, R12, R40, R44 ;  /* 0x000000280c2c723c */ /* 0x002fe2000004182c */
[----:B--2---:R-:W-:Y:S01]  /*3400*/  FFMA.FTZ R0, R118, UR4, -R3 ;  /* 0x0000000476007c23 */ /* 0x004fe20008010803 */
[----:B----4-:R-:W-:-:S03]  /*3410*/  F2FP.BF16.F32.PACK_AB R9, R71, R72 ;  /* 0x000000484709723e */ /* 0x010fc600000010ff */
[----:B------:R1:W-:Y:S02]  /*3420*/  MUFU.EX2 R70, R0 ;  /* 0x0000000000467308 */ /* 0x0003e40000000800 */
[----:B-1----:R-:W-:-:S06]  /*3430*/  FFMA.FTZ R0, R119, UR4, -R3 ;  /* 0x0000000477007c23 */ /* 0x002fcc0008010803 */
[----:B------:R1:W2:Y:S02]  /*3440*/  MUFU.EX2 R69, R0 ;  /* 0x0000000000457308 */ /* 0x0002a40000000800 */
[----:B-1----:R-:W-:Y:S01]  /*3450*/  FFMA.FTZ R0, R125, UR4, -R4 ;  /* 0x000000047d007c23 */ /* 0x002fe20008010804 */
[----:B--2---:R-:W-:-:S05]  /*3460*/  F2FP.BF16.F32.PACK_AB R11, R69, R70 ;  /* 0x00000046450b723e */ /* 0x004fca00000010ff */
[----:B------:R1:W2:Y:S02]  /*3470*/  MUFU.EX2 R73, R0 ;  /* 0x0000000000497308 */ /* 0x0002a40000000800 */
[C---:B------:R-:W-:Y:S01]  /*3480*/  HMMA.16816.F32.BF16 R24, R8.reuse, R16, R32 ;  /* 0x000000100818723c */ /* 0x040fe20000041820 */
[----:B------:R-:W3:Y:S05]  /*3490*/  LDSM.16.MT88.4 R32, [R212+0x5400] ;  /* 0x00540000d420783b */ /* 0x000eea0000004200 */
[----:B------:R-:W-:Y:S06]  /*34a0*/  HMMA.16816.F32.BF16 R152, R8, R18, R52 ;  /* 0x000000120898723c */ /* 0x000fec0000041834 */
[----:B------:R-:W-:Y:S01]  /*34b0*/  HMMA.16816.F32.BF16 R52, R12, R16, R56 ;  /* 0x000000100c34723c */ /* 0x000fe20000041838 */
[----:B-1----:R-:W-:Y:S01]  /*34c0*/  FFMA.FTZ R0, R146, UR4, -R3 ;  /* 0x0000000492007c23 */ /* 0x002fe20008010803 */
[----:B------:R-:W-:-:S02]  /*34d0*/  F2FP.BF16.F32.PACK_AB R18, R235, R233 ;  /* 0x000000e9eb12723e */ /* 0x000fc400000010ff */
[----:B------:R-:W-:Y:S01]  /*34e0*/  F2FP.BF16.F32.PACK_AB R19, R198, R193 ;  /* 0x000000c1c613723e */ /* 0x000fe200000010ff */
[----:B------:R1:W-:Y:S01]  /*34f0*/  MUFU.EX2 R68, R0 ;  /* 0x0000000000447308 */ /* 0x0003e20000000800 */
[C---:B------:R-:W-:Y:S01]  /*3500*/  HMMA.16816.F32.BF16 R156, R8.reuse, R40, R156 ;  /* 0x00000028089c723c */ /* 0x040fe2000004189c */
[----:B------:R-:W-:Y:S02]  /*3510*/  F2FP.BF16.F32.PACK_AB R16, R232, R231 ;  /* 0x000000e7e810723e */ /* 0x000fe400000010ff */
[----:B------:R-:W-:Y:S02]  /*3520*/  F2FP.BF16.F32.PACK_AB R17, R197, R192 ;  /* 0x000000c0c511723e */ /* 0x000fe400000010ff */
[----:B--2---:R-:W-:Y:S01]  /*3530*/  F2FP.BF16.F32.PACK_AB R168, R73, R81 ;  /* 0x0000005149a8723e */ /* 0x004fe200000010ff */
[-C--:B------:R-:W-:Y:S06]  /*3540*/  HMMA.16816.F32.BF16 R60, R8, R42.reuse, R60 ;  /* 0x0000002a083c723c */ /* 0x080fec000004183c */
[----:B------:R-:W-:Y:S01]  /*3550*/  HMMA.16816.F32.BF16 R40, R12, R42, R28 ;  /* 0x0000002a0c28723c */ /* 0x000fe2000004181c */
[----:B------:R-:W-:Y:S01]  /*3560*/  F2FP.BF16.F32.PACK_AB R8, R117, R116 ;  /* 0x000000747508723e */ /* 0x000fe200000010ff */
[----:B------:R-:W-:Y:S01]  /*3570*/  LDSM.16.MT88.4 R28, [R213+0x5800] ;  /* 0x00580000d51c783b */ /* 0x000fe20000004200 */
[----:B------:R-:W-:Y:S01]  /*3580*/  F2FP.BF16.F32.PACK_AB R10, R121, R128 ;  /* 0x00000080790a723e */ /* 0x000fe200000010ff */
[----:B-1----:R-:W-:-:S03]  /*3590*/  FFMA.FTZ R0, R147, UR4, -R3 ;  /* 0x0000000493007c23 */ /* 0x002fc60008010803 */
[----:B------:R-:W-:Y:S01]  /*35a0*/  F2FP.BF16.F32.PACK_AB R12, R91, R120 ;  /* 0x000000785b0c723e */ /* 0x000fe200000010ff */
[----:B------:R1:W2:Y:S01]  /*35b0*/  MUFU.EX2 R66, R0 ;  /* 0x0000000000427308 */ /* 0x0002a20000000800 */
[----:B------:R-:W-:Y:S01]  /*35c0*/  F2FP.BF16.F32.PACK_AB R14, R89, R90 ;  /* 0x0000005a590e723e */ /* 0x000fe200000010ff */
[C---:B---3--:R-:W-:Y:S06]  /*35d0*/  HMMA.16816.F32.BF16 R52, R16.reuse, R32, R52 ;  /* 0x000000201034723c */ /* 0x048fec0000041834 */
[----:B------:R-:W-:Y:S01]  /*35e0*/  HMMA.16816.F32.BF16 R48, R16, R34, R48 ;  /* 0x000000221030723c */ /* 0x000fe20000041830 */
[----:B-1----:R-:W-:Y:S01]  /*35f0*/  FFMA.FTZ R0, R22, UR4, -R3 ;  /* 0x0000000416007c23 */ /* 0x002fe20008010803 */
[----:B--2---:R-:W-:-:S03]  /*3600*/  F2FP.BF16.F32.PACK_AB R9, R66, R68 ;  /* 0x000000444209723e */ /* 0x004fc600000010ff */
        /* <DEDUP_REMOVED lines=8> */
[----:B------:R-:W-:Y:S06]  /*3690*/  HMMA.16816.F32.BF16 R152, R8, R34, R152 ;  /* 0x000000220898723c */ /* 0x000fec0000041898 */
[----:B------:R-:W-:Y:S01]  /*36a0*/  HMMA.16816.F32.BF16 R32, R16, R36, R44 ;  /* 0x000000241020723c */ /* 0x000fe2000004182c */
[----:B-1----:R-:W-:-:S04]  /*36b0*/  FFMA.FTZ R0, R150, UR4, -R3 ;  /* 0x0000000496007c23 */ /* 0x002fc80008010803 */
[----:B------:R1:W-:Y:S01]  /*36c0*/  MUFU.EX2 R59, R0 ;  /* 0x00000000003b7308 */ /* 0x0003e20000000800 */
[----:B------:R-:W-:Y:S06]  /*36d0*/  HMMA.16816.F32.BF16 R16, R16, R38, R40 ;  /* 0x000000261010723c */ /* 0x000fec0000041828 */
[C---:B------:R-:W-:Y:S06]  /*36e0*/  HMMA.16816.F32.BF16 R156, R8.reuse, R36, R156 ;  /* 0x00000024089c723c */ /* 0x040fec000004189c */
[----:B------:R-:W-:Y:S01]  /*36f0*/  HMMA.16816.F32.BF16 R60, R8, R38, R60 ;  /* 0x00000026083c723c */ /* 0x000fe2000004183c */
[----:B------:R-:W-:Y:S01]  /*3700*/  LDSM.16.MT88.4 R36, [R213+0x5c00] ;  /* 0x005c0000d524783b */ /* 0x000fe20000004200 */
[----:B-1----:R-:W-:-:S03]  /*3710*/  FFMA.FTZ R0, R151, UR4, -R3 ;  /* 0x0000000497007c23 */ /* 0x002fc60008010803 */
[----:B------:R-:W1:Y:S02]  /*3720*/  LDSM.16.MT88.4 R148, [R212+0x5c00] ;  /* 0x005c0000d494783b */ /* 0x000e640000004200 */
[----:B------:R-:W-:Y:S01]  /*3730*/  F2FP.BF16.F32.PACK_AB R8, R236, R234 ;  /* 0x000000eaec08723e */ /* 0x000fe200000010ff */
[----:B------:R3:W4:Y:S01]  /*3740*/  MUFU.EX2 R58, R0 ;  /* 0x00000000003a7308 */ /* 0x0007220000000800 */
[----:B------:R-:W-:Y:S02]  /*3750*/  F2FP.BF16.F32.PACK_AB R9, R202, R200 ;  /* 0x000000c8ca09723e */ /* 0x000fe400000010ff */
[----:B------:R-:W-:Y:S02]  /*3760*/  F2FP.BF16.F32.PACK_AB R10, R238, R237 ;  /* 0x000000edee0a723e */ /* 0x000fe400000010ff */
[----:B------:R-:W-:-:S07]  /*3770*/  F2FP.BF16.F32.PACK_AB R11, R201, R203 ;  /* 0x000000cbc90b723e */ /* 0x000fce00000010ff */
[----:B--2---:R-:W-:Y:S01]  /*3780*/  HMMA.16816.F32.BF16 R52, R8, R24, R52 ;  /* 0x000000180834723c */ /* 0x004fe20000041834 */
[----:B---3--:R-:W-:Y:S01]  /*3790*/  FFMA.FTZ R0, R190, UR4, -R3 ;  /* 0x00000004be007c23 */ /* 0x008fe20008010803 */
[----:B----4-:R-:W-:-:S04]  /*37a0*/  F2FP.BF16.F32.PACK_AB R13, R58, R59 ;  /* 0x0000003b3a0d723e */ /* 0x010fc800000010ff */
[C---:B------:R-:W-:Y:S01]  /*37b0*/  HMMA.16816.F32.BF16 R48, R8.reuse, R26, R48 ;  /* 0x0000001a0830723c */ /* 0x040fe20000041830 */
[----:B------:R2:W-:Y:S05]  /*37c0*/  MUFU.EX2 R57, R0 ;  /* 0x0000000000397308 */ /* 0x0005ea0000000800 */
[C---:B------:R-:W-:Y:S06]  /*37d0*/  HMMA.16816.F32.BF16 R32, R8.reuse, R28, R32 ;  /* 0x0000001c0820723c */ /* 0x040fec0000041820 */
[----:B------:R-:W-:Y:S01]  /*37e0*/  HMMA.16816.F32.BF16 R16, R8, R30, R16 ;  /* 0x0000001e0810723c */ /* 0x000fe20000041810 */
[----:B--2---:R-:W-:-:S04]  /*37f0*/  FFMA.FTZ R0, R191, UR4, -R3 ;  /* 0x00000004bf007c23 */ /* 0x004fc80008010803 */
[----:B------:R2:W3:Y:S02]  /*3800*/  MUFU.EX2 R56, R0 ;  /* 0x0000000000387308 */ /* 0x0004e40000000800 */
[----:B--2---:R-:W-:Y:S01]  /*3810*/  FFMA.FTZ R0, R185, UR4, -R4 ;  /* 0x00000004b9007c23 */ /* 0x004fe20008010804 */
[----:B------:R-:W-:Y:S01]  /*3820*/  FADD.FTZ R4, R95, R92 ;  /* 0x0000005c5f047221 */ /* 0x000fe20000010000 */
[----:B---3--:R-:W-:-:S04]  /*3830*/  F2FP.BF16.F32.PACK_AB R15, R56, R57 ;  /* 0x00000039380f723e */ /* 0x008fc800000010ff */
[----:B------:R2:W3:Y:S03]  /*3840*/  MUFU.EX2 R228, R0 ;  /* 0x0000000000e47308 */ /* 0x0004e60000000800 */
[C---:B------:R-:W-:Y:S06]  /*3850*/  HMMA.16816.F32.BF16 R140, R12.reuse, R24, R140 ;  /* 0x000000180c8c723c */ /* 0x040fec000004188c */
[----:B------:R-:W-:Y:S01]  /*3860*/  HMMA.16816.F32.BF16 R152, R12, R26, R152 ;  /* 0x0000001a0c98723c */ /* 0x000fe20000041898 */
[----:B--2---:R-:W-:-:S05]  /*3870*/  FFMA.FTZ R0, R126, UR4, -R3 ;  /* 0x000000047e007c23 */ /* 0x004fca0008010803 */
[C---:B------:R-:W-:Y:S01]  /*3880*/  HMMA.16816.F32.BF16 R156, R12.reuse, R28, R156 ;  /* 0x0000001c0c9c723c */ /* 0x040fe2000004189c */
[----:B---3--:R-:W-:Y:S01]  /*3890*/  F2FP.BF16.F32.PACK_AB R170, R228, R67 ;  /* 0x00000043e4aa723e */ /* 0x008fe200000010ff */
[----:B------:R2:W-:Y:S04]  /*38a0*/  MUFU.EX2 R44, R0 ;  /* 0x00000000002c7308 */ /* 0x0005e80000000800 */
[----:B------:R-:W-:Y:S01]  /*38b0*/  HMMA.16816.F32.BF16 R12, R12, R30, R60 ;  /* 0x0000001e0c0c723c */ /* 0x000fe2000004183c */
[----:B--2---:R-:W-:-:S04]  /*38c0*/  FFMA.FTZ R0, R127, UR4, -R3 ;  /* 0x000000047f007c23 */ /* 0x004fc80008010803 */
[----:B------:R2:W3:Y:S02]  /*38d0*/  MUFU.EX2 R40, R0 ;  /* 0x0000000000287308 */ /* 0x0004e40000000800 */
[--C-:B--2---:R-:W-:Y:S01]  /*38e0*/  FFMA.FTZ R0, R186, UR4, -R3.reuse ;  /* 0x00000004ba007c23 */ /* 0x104fe20008010803 */
[----:B------:R-:W-:Y:S01]  /*38f0*/  FFMA.FTZ R3, R187, UR4, -R3 ;  /* 0x00000004bb037c23 */ /* 0x000fe20008010803 */
[----:B---3--:R-:W-:-:S04]  /*3900*/  F2FP.BF16.F32.PACK_AB R169, R40, R44 ;  /* 0x0000002c28a9723e */ /* 0x008fc800000010ff */
[----:B------:R2:W-:Y:S08]  /*3910*/  MUFU.EX2 R23, R0 ;  /* 0x0000000000177308 */ /* 0x0005f00000000800 */
[----:B------:R3:W4:Y:S01]  /*3920*/  MUFU.EX2 R230, R3 ;  /* 0x0000000300e67308 */ /* 0x0007220000000800 */
[----:B--2---:R-:W-:-:S07]  /*3930*/  FFMA.FTZ R0, R171, UR4, -R5 ;  /* 0x00000004ab007c23 */ /* 0x004fce0008010805 */
[----:B------:R2:W5:Y:S01]  /*3940*/  MUFU.EX2 R22, R0 ;  /* 0x0000000000167308 */ /* 0x0005620000000800 */
[----:B---3--:R-:W-:Y:S01]  /*3950*/  FADD.FTZ R3, R166, R2 ;  /* 0x00000002a6037221 */ /* 0x008fe20000010000 */
[----:B----4-:R-:W-:Y:S02]  /*3960*/  F2FP.BF16.F32.PACK_AB R171, R230, R23 ;  /* 0x00000017e6ab723e */ /* 0x010fe400000010ff */
[----:B------:R-:W-:-:S05]  /*3970*/  F2FP.BF16.F32.PACK_AB R166, R241, R242 ;  /* 0x000000f2f1a6723e */ /* 0x000fca00000010ff */
[----:B-1----:R-:W-:Y:S01]  /*3980*/  HMMA.16816.F32.BF16 R140, R168, R148, R140 ;  /* 0x00000094a88c723c */ /* 0x002fe2000004188c */
[----:B--2---:R-:W-:Y:S01]  /*3990*/  FFMA.FTZ R0, R194, UR4, -R5 ;  /* 0x00000004c2007c23 */ /* 0x004fe20008010805 */
[----:B-----5:R-:W-:-:S04]  /*39a0*/  F2FP.BF16.F32.PACK_AB R165, R22, R199 ;  /* 0x000000c716a5723e */ /* 0x020fc800000010ff */
[C---:B------:R-:W-:Y:S01]  /*39b0*/  HMMA.16816.F32.BF16 R152, R168.reuse, R150, R152 ;  /* 0x00000096a898723c */ /* 0x040fe20000041898 */
[----:B------:R1:W-:Y:S05]  /*39c0*/  MUFU.EX2 R21, R0 ;  /* 0x0000000000157308 */ /* 0x0003ea0000000800 */
[C---:B------:R-:W-:Y:S06]  /*39d0*/  HMMA.16816.F32.BF16 R156, R168.reuse, R36, R156 ;  /* 0x00000024a89c723c */ /* 0x040fec000004189c */
[----:B------:R-:W-:Y:S01]  /*39e0*/  HMMA.16816.F32.BF16 R168, R168, R38, R12 ;  /* 0x00000026a8a8723c */ /* 0x000fe2000004180c */
[----:B-1----:R-:W-:Y:S01]  /*39f0*/  FFMA.FTZ R0, R195, UR4, -R5 ;  /* 0x00000004c3007c23 */ /* 0x002fe20008010805 */
[----:B------:R-:W-:Y:S01]  /*3a00*/  FADD.FTZ R5, R7, R6 ;  /* 0x0000000607057221 */ /* 0x000fe20000010000 */
[----:B------:R-:W-:-:S02]  /*3a10*/  FADD.FTZ R6, R167, R3 ;  /* 0x00000003a7067221 */ /* 0x000fc40000010000 */
[----:B------:R1:W2:Y:S02]  /*3a20*/  MUFU.EX2 R229, R0 ;  /* 0x0000000000e57308 */ /* 0x0002a40000000800 */
[----:B-1----:R-:W-:Y:S01]  /*3a30*/  FADD.FTZ R0, R131, R129 ;  /* 0x0000008183007221 */ /* 0x002fe20000010000 */
[----:B--2---:R-:W-:-:S03]  /*3a40*/  F2FP.BF16.F32.PACK_AB R167, R229, R21 ;  /* 0x00000015e5a7723e */ /* 0x004fc600000010ff */
[----:B------:R-:W-:Y:S01]  /*3a50*/  FADD.FTZ R2, R130, R0 ;  /* 0x0000000082027221 */ /* 0x000fe20000010000 */
[----:B------:R-:W-:Y:S01]  /*3a60*/  FADD.FTZ R0, R94, R4 ;  /* 0x000000045e007221 */ /* 0x000fe20000010000 */
[----:B------:R-:W-:Y:S02]  /*3a70*/  FADD.FTZ R4, R78, R5 ;  /* 0x000000054e047221 */ /* 0x000fe40000010000 */
        /* <DEDUP_REMOVED lines=128> */
[----:B------:R-:W-:Y:S01]  /*4280*/  LEA.HI.SX32 R225, R225, 0xfffffffe, 0x19 ;  /* 0xfffffffee1e17811 */ /* 0x000fe200078fcaff */
[----:B------:R-:W-:Y:S01]  /*4290*/  IMAD.MOV.U32 R133, RZ, RZ, R138 ;  /* 0x000000ffff857224 */ /* 0x000fe200078e008a */
[----:B------:R-:W-:Y:S01]  /*42a0*/  MOV R135, R20 ;  /* 0x0000001400877202 */ /* 0x000fe20000000f00 */
[----:B------:R-:W-:Y:S01]  /*42b0*/  IMAD.MOV.U32 R3, RZ, RZ, R139 ;  /* 0x000000ffff037224 */ /* 0x000fe200078e008b */
[----:B------:R-:W-:Y:S01]  /*42c0*/  MOV R134, R137 ;  /* 0x0000008900867202 */ /* 0x000fe20000000f00 */
[----:B------:R-:W-:Y:S01]  /*42d0*/  ULDC UR4, c[0x0][0x2ec] ;  /* 0x0000bb0000047ab9 */ /* 0x000fe20000000800 */
[----:B------:R-:W-:Y:S01]  /*42e0*/  ULDC.64 UR10, c[0x0][0x220] ;  /* 0x00008800000a7ab9 */ /* 0x000fe20000000a00 */
[----:B------:R-:W-:Y:S01]  /*42f0*/  ULDC.64 UR12, c[0x0][0x250] ;  /* 0x00009400000c7ab9 */ /* 0x000fe20000000a00 */
[----:B------:R-:W-:Y:S01]  /*4300*/  ULDC.64 UR6, c[0x0][0x218] ;  /* 0x0000860000067ab9 */ /* 0x000fe20000000a00 */
[----:B------:R-:W-:Y:S01]  /*4310*/  ULDC.64 UR8, c[0x0][0x248] ;  /* 0x0000920000087ab9 */ /* 0x000fe20000000a00 */
[----:B------:R-:W-:Y:S05]  /*4320*/  BRA `(.L_x_37) ;  /* 0x0000000000687947 */ /* 0x000fea0003800000 */
.L_x_39:
[----:B------:R-:W2:Y:S01]  /*4330*/  LDL.64 R232, [R1] ;  /* 0x0000000001e87983 */ /* 0x000ea20000100a00 */
        /* <DEDUP_REMOVED lines=25> */
.L_x_37:
[----:B------:R-:W-:Y:S01]  /*44d0*/  SHF.R.S32.HI R0, RZ, 0x1f, R225 ;  /* 0x0000001fff007819 */ /* 0x000fe200000114e1 */
[----:B------:R-:W-:Y:S04]  /*44e0*/  DEPBAR.LE SB0, 0x0 ;  /* 0x000080000000791a */ /* 0x000fe80000000000 */
[----:B------:R-:W-:Y:S01]  /*44f0*/  BAR.SYNC.DEFER_BLOCKING 0x0 ;  /* 0x0000000000007b1d */ /* 0x000fe20000010000 */
[----:B------:R-:W-:Y:S02]  /*4500*/  IMAD R0, R0, UR12, RZ ;  /* 0x0000000c00007c24 */ /* 0x000fe4000f8e02ff */
[C---:B------:R-:W-:Y:S04]  /*4510*/  IMAD.WIDE.U32 R4, R225.reuse, UR12, RZ ;  /* 0x0000000ce1047c25 */ /* 0x040fe8000f8e00ff */
[----:B------:R-:W-:Y:S01]  /*4520*/  IMAD R2, R225, UR13, R0 ;  /* 0x0000000de1027c24 */ /* 0x000fe2000f8e0200 */
[----:B------:R-:W-:Y:S03]  /*4530*/  LEA R0, P0, R4, R250, 0x7 ;  /* 0x000000fa04007211 */ /* 0x000fe600078038ff */
[----:B------:R-:W-:Y:S01]  /*4540*/  IMAD.IADD R2, R5, 0x1, R2 ;  /* 0x0000000105027824 */ /* 0x000fe200078e0202 */
[----:B------:R-:W-:Y:S04]  /*4550*/  LEA R8, P1, R0, UR10, 0x1 ;  /* 0x0000000a00087c11 */ /* 0x000fe8000f8208ff */
        /* <DEDUP_REMOVED lines=8> */
[----:B------:R-:W-:Y:S01]  /*45e0*/  LDGSTS.E.BYPASS.LTC128B.128 [R226+0x4000], desc[UR16][R8.64] ;  /* 0x0400000008e27fae */ /* 0x000fe2000b901d50 */
[----:B------:R-:W-:Y:S02]  /*45f0*/  IADD3 R10, P0, R4, UR18, RZ ;  /* 0x00000012040a7c10 */ /* 0x000fe4000ff1e0ff */
[----:B------:R-:W-:Y:S04]  /*4600*/  IADD3.X R5, R7, UR20, RZ, P1, !PT ;  /* 0x0000001407057c10 */ /* 0x000fe80008ffe4ff */
[----:B------:R-:W-:Y:S01]  /*4610*/  IADD3.X R11, R5, UR20, RZ, P0, !PT ;  /* 0x00000014050b7c10 */ /* 0x000fe200087fe4ff */
[----:B------:R-:W-:Y:S01]  /*4620*/  LDGSTS.E.BYPASS.LTC128B.128 [R226+0x4800], desc[UR16][R6.64] ;  /* 0x0480000006e27fae */ /* 0x000fe2000b901d50 */
[----:B------:R-:W-:Y:S07]  /*4630*/  ISETP.GT.AND P0, PT, R225, RZ, PT ;  /* 0x000000ffe100720c */ /* 0x000fee0003f04270 */
[----:B------:R1:W-:Y:S08]  /*4640*/  LDGSTS.E.BYPASS.LTC128B.128 [R226+0x5000], desc[UR16][R4.64] ;  /* 0x0500000004e27fae */ /* 0x0003f0000b901d50 */
[----:B------:R2:W-:Y:S08]  /*4650*/  LDGSTS.E.BYPASS.LTC128B.128 [R226+0x5800], desc[UR16][R10.64] ;  /* 0x058000000ae27fae */ /* 0x0005f0000b901d50 */
[----:B------:R-:W-:Y:S08]  /*4660*/  LDSM.16.M88.4 R128, [R215] ;  /* 0x00000000d780783b */ /* 0x000ff00000000200 */
[----:B------:R-:W1:Y:S08]  /*4670*/  LDSM.16.M88.4 R16, [R214] ;  /* 0x00000000d610783b */ /* 0x000e700000000200 */
        /* <DEDUP_REMOVED lines=206> */
.L_x_38:
        /* <DEDUP_REMOVED lines=609> */
[C---:B------:R-:W-:Y:S05]  /*7970*/  HMMA.16816.F32.BF16 R156, R168.reuse, R44, R24 ;  /* 0x0000002ca89c723c */ /* 0x040fea0000041818 */
[----:B------:R-:W-:Y:S01]  /*7980*/  MOV R20, R3 ;  /* 0x0000000300147202 */ /* 0x000fe20000000f00 */
[-C--:B------:R-:W-:Y:S05]  /*7990*/  HMMA.16816.F32.BF16 R168, R168, R46.reuse, R28 ;  /* 0x0000002ea8a8723c */ /* 0x080fea000004181c */
[----:B------:R-:W-:Y:S01]  /*79a0*/  MOV R3, R139 ;  /* 0x0000008b00037202 */ /* 0x000fe20000000f00 */
[----:B------:R-:W-:Y:S01]  /*79b0*/  HMMA.16816.F32.BF16 R164, R164, R46, R32 ;  /* 0x0000002ea4a4723c */ /* 0x000fe20000041820 */
[----:B------:R-:W-:Y:S11]  /*79c0*/  @!UPT UIADD3 URZ, URZ, URZ, URZ ;  /* 0x0000003f3f3ff290 */ /* 0x000ff6000fffe03f */
[----:B------:R-:W-:Y:S01]  /*79d0*/  @!UPT UIADD3 URZ, URZ, URZ, URZ ;  /* 0x0000003f3f3ff290 */ /* 0x000fe2000fffe03f */
[----:B------:R-:W-:Y:S11]  /*79e0*/  @P0 BRA `(.L_x_37) ;  /* 0xffffffc800b80947 */ /* 0x000ff6000383ffff */
.L_x_36:
[----:B------:R-:W1:Y:S01]  /*79f0*/  SHFL.BFLY PT, R2, R227, 0x2, 0x1f ;  /* 0x0c401f00e3027f89 */ /* 0x000e6200000e0000 */
[----:B------:R-:W2:Y:S01]  /*7a00*/  S2UR UR4, SR_CgaCtaId ;  /* 0x00000000000479c3 */ /* 0x000ea20000008800 */
[----:B------:R-:W-:Y:S01]  /*7a10*/  ULDC.U8 UR6, c[0x0][0x3d9] ;  /* 0x0000f64000067ab9 */ /* 0x000fe20000000000 */
[----:B------:R-:W-:Y:S01]  /*7a20*/  UMOV UR5, 0x400 ;  /* 0x0000040000057882 */ /* 0x000fe20000000000 */
[----:B------:R-:W3:Y:S01]  /*7a30*/  SHFL.BFLY PT, R0, R229, 0x2, 0x1f ;  /* 0x0c401f00e5007f89 */ /* 0x000ee200000e0000 */
[----:B------:R-:W-:Y:S01]  /*7a40*/  ISETP.NE.AND P0, PT, RZ, UR6, PT ;  /* 0x00000006ff007c0c */ /* 0x000fe2000bf05270 */
[----:B------:R-:W-:Y:S02]  /*7a50*/  BSSY B0, `(.L_x_40) ;  /* 0x00000e0000007945 */ /* 0x000fe40003800000 */
[----:B------:R-:W4:Y:S04]  /*7a60*/  SHFL.BFLY PT, R3, R228, 0x2, 0x1f ;  /* 0x0c401f00e4037f89 */ /* 0x000f2800000e0000 */
[----:B------:R-:W5:Y:S01]  /*7a70*/  SHFL.BFLY PT, R4, R230, 0x2, 0x1f ;  /* 0x0c401f00e6047f89 */ /* 0x000f6200000e0000 */
[----:B------:R-:W5:Y:S05]  /*7a80*/  S2R R27, SR_TID.X ;  /* 0x00000000001b7919 */ /* 0x000f6a0000002100 */
[----:B------:R-:W5:Y:S01]  /*7a90*/  @P0 LDC.64 R18, c[0x0][0x2c0] ;  /* 0x0000b000ff120b82 */ /* 0x000f620000000a00 */
[----:B------:R-:W5:Y:S01]  /*7aa0*/  S2R R30, SR_CTAID.Y ;  /* 0x00000000001e7919 */ /* 0x000f620000002600 */
[----:B-1----:R-:W-:Y:S01]  /*7ab0*/  FADD.FTZ R2, R2, R227 ;  /* 0x000000e302027221 */ /* 0x002fe20000010000 */
[----:B--2---:R-:W-:-:S05]  /*7ac0*/  ULEA UR4, UR4, UR5, 0x18 ;  /* 0x0000000504047291 */ /* 0x004fca000f8ec03f */
[----:B------:R-:W1:Y:S01]  /*7ad0*/  @!P0 LDC R25, c[0x0][0x2e4] ;  /* 0x0000b900ff198b82 */ /* 0x000e620000000800 */
[----:B------:R-:W2:Y:S01]  /*7ae0*/  S2R R32, SR_CTAID.X ;  /* 0x0000000000207919 */ /* 0x000ea20000002500 */
[----:B---3--:R-:W-:Y:S01]  /*7af0*/  FADD.FTZ R0, R0, R229 ;  /* 0x000000e500007221 */ /* 0x008fe20000010000 */
[----:B------:R-:W3:Y:S01]  /*7b00*/  SHFL.BFLY PT, R5, R2, 0x1, 0x1f ;  /* 0x0c201f0002057f89 */ /* 0x000ee200000e0000 */
[----:B----4-:R-:W-:-:S03]  /*7b10*/  FADD.FTZ R3, R3, R228 ;  /* 0x000000e403037221 */ /* 0x010fc60000010000 */
[----:B------:R-:W4:Y:S01]  /*7b20*/  SHFL.BFLY PT, R7, R0, 0x1, 0x1f ;  /* 0x0c201f0000077f89 */ /* 0x000f2200000e0000 */
[----:B-----5:R-:W-:-:S03]  /*7b30*/  FADD.FTZ R4, R4, R230 ;  /* 0x000000e604047221 */ /* 0x020fc60000010000 */
[----:B------:R-:W5:Y:S01]  /*7b40*/  SHFL.BFLY PT, R6, R3, 0x1, 0x1f ;  /* 0x0c201f0003067f89 */ /* 0x000f6200000e0000 */
[----:B------:R-:W2:Y:S01]  /*7b50*/  S2R R31, SR_CTAID.Z ;  /* 0x00000000001f7919 */ /* 0x000ea20000002700 */
[----:B------:R-:W-:-:S04]  /*7b60*/  SHF.R.S32.HI R15, RZ, 0x1f, R27 ;  /* 0x0000001fff0f7819 */ /* 0x000fc8000001141b */
[CC--:B------:R-:W-:Y:S02]  /*7b70*/  LEA.HI R28, R15.reuse, R27.reuse, RZ, 0x2 ;  /* 0x0000001b0f1c7211 */ /* 0x0c0fe400078f10ff */
[----:B------:R-:W-:Y:S01]  /*7b80*/  LEA.HI R15, R15, R27, RZ, 0x5 ;  /* 0x0000001b0f0f7211 */ /* 0x000fe200078f28ff */
[----:B---3--:R-:W-:Y:S01]  /*7b90*/  FADD.FTZ R22, R2, R5 ;  /* 0x0000000502167221 */ /* 0x008fe20000010000 */
[----:B------:R-:W-:Y:S01]  /*7ba0*/  MOV R2, 0x3f800000 ;  /* 0x3f80000000027802 */ /* 0x000fe20000000f00 */
[----:B------:R-:W3:Y:S01]  /*7bb0*/  SHFL.BFLY PT, R5, R4, 0x1, 0x1f ;  /* 0x0c201f0004057f89 */ /* 0x000ee200000e0000 */
[----:B------:R-:W-:Y:S01]  /*7bc0*/  SHF.R.S32.HI R15, RZ, 0x5, R15 ;  /* 0x00000005ff0f7819 */ /* 0x000fe2000001140f */
[----:B----4-:R-:W-:Y:S01]  /*7bd0*/  FADD.FTZ R23, R0, R7 ;  /* 0x0000000700177221 */ /* 0x010fe20000010000 */
[----:B------:R-:W-:Y:S01]  /*7be0*/  FSETP.NE.FTZ.AND P6, PT, R22, RZ, PT ;  /* 0x000000ff1600720b */ /* 0x000fe20003fd5000 */
[----:B------:R-:W-:Y:S02]  /*7bf0*/  IMAD.MOV.U32 R0, RZ, RZ, 0x3f800000 ;  /* 0x3f800000ff007424 */ /* 0x000fe400078e00ff */
[----:B-----5:R-:W-:Y:S01]  /*7c00*/  FADD.FTZ R24, R3, R6 ;  /* 0x0000000603187221 */ /* 0x020fe20000010000 */
[----:B------:R-:W-:-:S02]  /*7c10*/  FSETP.NE.FTZ.AND P5, PT, R23, RZ, PT ;  /* 0x000000ff1700720b */ /* 0x000fc40003fb5000 */
[----:B------:R-:W-:Y:S02]  /*7c20*/  MOV R3, 0x3f800000 ;  /* 0x3f80000000037802 */ /* 0x000fe40000000f00 */
[----:B------:R-:W-:-:S05]  /*7c30*/  FSETP.NE.FTZ.AND P4, PT, R24, RZ, PT ;  /* 0x000000ff1800720b */ /* 0x000fca0003f95000 */
[----:B------:R-:W4:Y:S08]  /*7c40*/  @P6 MUFU.RCP R2, R22 ;  /* 0x0000001600026308 */ /* 0x000f300000001000 */
[----:B------:R-:W5:Y:S01]  /*7c50*/  @P5 MUFU.RCP R3, R23 ;  /* 0x0000001700035308 */ /* 0x000f620000001000 */
[----:B---3--:R-:W-:Y:S01]  /*7c60*/  FADD.FTZ R26, R4, R5 ;  /* 0x00000005041a7221 */ /* 0x008fe20000010000 */
[----:B------:R-:W-:-:S02]  /*7c70*/  LOP3.LUT R4, R28, 0xfffffffc, RZ, 0xc0, !PT ;  /* 0xfffffffc1c047812 */ /* 0x000fc400078ec0ff */
[----:B------:R-:W-:Y:S02]  /*7c80*/  SHF.R.S32.HI R28, RZ, 0x2, R28 ;  /* 0x00000002ff1c7819 */ /* 0x000fe4000001141c */
[----:B------:R-:W-:Y:S02]  /*7c90*/  FSETP.NE.FTZ.AND P3, PT, R26, RZ, PT ;  /* 0x000000ff1a00720b */ /* 0x000fe40003f75000 */
[----:B------:R-:W-:Y:S01]  /*7ca0*/  IADD3 R27, -R4, R27, RZ ;  /* 0x0000001b041b7210 */ /* 0x000fe20007ffe1ff */
[----:B------:R-:W-:Y:S01]  /*7cb0*/  IMAD.MOV.U32 R4, RZ, RZ, 0x3f800000 ;  /* 0x3f800000ff047424 */ /* 0x000fe200078e00ff */
[----:B------:R-:W3:Y:S01]  /*7cc0*/  @P4 MUFU.RCP R0, R24 ;  /* 0x0000001800004308 */ /* 0x000ee20000001000 */
[C---:B----4-:R-:W-:Y:S01]  /*7cd0*/  FMUL.FTZ R144, R2.reuse, R144 ;  /* 0x0000009002907220 */ /* 0x050fe20000410000 */
[C---:B------:R-:W-:Y:S01]  /*7ce0*/  FMUL.FTZ R8, R2.reuse, R145 ;  /* 0x0000009102087220 */ /* 0x040fe20000410000 */
[C---:B------:R-:W-:Y:S01]  /*7cf0*/  FMUL.FTZ R148, R2.reuse, R148 ;  /* 0x0000009402947220 */ /* 0x040fe20000410000 */
[C---:B------:R-:W-:Y:S01]  /*7d00*/  FMUL.FTZ R17, R2.reuse, R149 ;  /* 0x0000009502117220 */ /* 0x040fe20000410000 */
[C---:B------:R-:W-:Y:S01]  /*7d10*/  FMUL.FTZ R160, R2.reuse, R160 ;  /* 0x000000a002a07220 */ /* 0x040fe20000410000 */
[C---:B------:R-:W-:Y:S01]  /*7d20*/  FMUL.FTZ R10, R2.reuse, R161 ;  /* 0x000000a1020a7220 */ /* 0x040fe20000410000 */
[C---:B-----5:R-:W-:Y:S01]  /*7d30*/  FMUL.FTZ R146, R3.reuse, R146 ;  /* 0x0000009203927220 */ /* 0x060fe20000410000 */
[C---:B------:R-:W-:Y:S01]  /*7d40*/  FMUL.FTZ R21, R3.reuse, R147 ;  /* 0x0000009303157220 */ /* 0x040fe20000410000 */
[C---:B------:R-:W-:Y:S01]  /*7d50*/  FMUL.FTZ R150, R3.reuse, R150 ;  /* 0x0000009603967220 */ /* 0x040fe20000410000 */
[C---:B------:R-:W-:Y:S01]  /*7d60*/  FMUL.FTZ R16, R3.reuse, R151 ;  /* 0x0000009703107220 */ /* 0x040fe20000410000 */
[C---:B------:R-:W-:Y:S01]  /*7d70*/  FMUL.FTZ R162, R3.reuse, R162 ;  /* 0x000000a203a27220 */ /* 0x040fe20000410000 */
[C---:B------:R-:W-:Y:S01]  /*7d80*/  FMUL.FTZ R12, R3.reuse, R163 ;  /* 0x000000a3030c7220 */ /* 0x040fe20000410000 */
[C---:B------:R-:W-:Y:S01]  /*7d90*/  FMUL.FTZ R166, R3.reuse, R166 ;  /* 0x000000a603a67220 */ /* 0x040fe20000410000 */
[----:B------:R-:W-:Y:S01]  /*7da0*/  FMUL.FTZ R7, R3, R167 ;  /* 0x000000a703077220 */ /* 0x000fe20000410000 */
[----:B------:R-:W-:Y:S01]  /*7db0*/  SHF.R.S32.HI R3, RZ, 0x1f, R28 ;  /* 0x0000001fff037819 */ /* 0x000fe2000001141c */
[----:B------:R-:W4:Y:S01]  /*7dc0*/  @P3 MUFU.RCP R4, R26 ;  /* 0x0000001a00043308 */ /* 0x000f220000001000 */
[C---:B------:R-:W-:Y:S01]  /*7dd0*/  FMUL.FTZ R164, R2.reuse, R164 ;  /* 0x000000a402a47220 */ /* 0x040fe20000410000 */
[----:B------:R-:W-:Y:S01]  /*7de0*/  FMUL.FTZ R9, R2, R165 ;  /* 0x000000a502097220 */ /* 0x000fe20000410000 */
[----:B------:R-:W-:Y:S01]  /*7df0*/  LEA.HI R3, R3, R28, RZ, 0x3 ;  /* 0x0000001c03037211 */ /* 0x000fe200078f18ff */
[C---:B---3--:R-:W-:Y:S01]  /*7e00*/  FMUL.FTZ R140, R0.reuse, R140 ;  /* 0x0000008c008c7220 */ /* 0x048fe20000410000 */
[C---:B------:R-:W-:Y:S01]  /*7e10*/  FMUL.FTZ R141, R0.reuse, R141 ;  /* 0x0000008d008d7220 */ /* 0x040fe20000410000 */
[C---:B------:R-:W-:Y:S01]  /*7e20*/  FMUL.FTZ R152, R0.reuse, R152 ;  /* 0x0000009800987220 */ /* 0x040fe20000410000 */
[----:B------:R-:W-:Y:S01]  /*7e30*/  LOP3.LUT R3, R3, 0xfffffff8, RZ, 0xc0, !PT ;  /* 0xfffffff803037812 */ /* 0x000fe200078ec0ff */
[C---:B------:R-:W-:Y:S01]  /*7e40*/  FMUL.FTZ R11, R0.reuse, R153 ;  /* 0x00000099000b7220 */ /* 0x040fe20000410000 */
[C---:B------:R-:W-:Y:S01]  /*7e50*/  FMUL.FTZ R156, R0.reuse, R156 ;  /* 0x0000009c009c7220 */ /* 0x040fe20000410000 */
[----:B------:R-:W-:Y:S01]  /*7e60*/  FMUL.FTZ R14, R0, R157 ;  /* 0x0000009d000e7220 */ /* 0x000fe20000410000 */
[----:B------:R-:W-:Y:S01]  /*7e70*/  IADD3 R3, R28, -R3, RZ ;  /* 0x800000031c037210 */ /* 0x000fe20007ffe0ff */
[C---:B------:R-:W-:Y:S01]  /*7e80*/  FMUL.FTZ R168, R0.reuse, R168 ;  /* 0x000000a800a87220 */ /* 0x040fe20000410000 */
[----:B------:R-:W-:Y:S01]  /*7e90*/  FMUL.FTZ R6, R0, R169 ;  /* 0x000000a900067220 */ /* 0x000fe20000410000 */
[----:B------:R-:W-:-:S02]  /*7ea0*/  F2FP.BF16.F32.PACK_AB R8, R8, R144 ;  /* 0x000000900808723e */ /* 0x000fc400000010ff */
[C---:B------:R-:W-:Y:S01]  /*7eb0*/  LEA.HI R2, R3.reuse, R3, RZ, 0x1 ;  /* 0x0000000303027211 */ /* 0x040fe200078f08ff */
[C---:B----4-:R-:W-:Y:S01]  /*7ec0*/  FMUL.FTZ R143, R4.reuse, R143 ;  /* 0x0000008f048f7220 */ /* 0x050fe20000410000 */
[C---:B------:R-:W-:Y:S01]  /*7ed0*/  FMUL.FTZ R142, R4.reuse, R142 ;  /* 0x0000008e048e7220 */ /* 0x040fe20000410000 */
[C---:B------:R-:W-:Y:S01]  /*7ee0*/  FMUL.FTZ R155, R4.reuse, R155 ;  /* 0x0000009b049b7220 */ /* 0x040fe20000410000 */
[----:B------:R-:W-:Y:S01]  /*7ef0*/  SHF.R.S32.HI R0, RZ, 0x1, R2 ;  /* 0x00000001ff007819 */ /* 0x000fe20000011402 */
[----:B------:R-:W-:Y:S01]  /*7f00*/  FMUL.FTZ R154, R4, R154 ;  /* 0x0000009a049a7220 */ /* 0x000fe20000410000 */
[----:B------:R-:W-:Y:S01]  /*7f10*/  LOP3.LUT R2, R2, 0x3fffffe, RZ, 0xc0, !PT ;  /* 0x03fffffe02027812 */ /* 0x000fe200078ec0ff */
[C---:B------:R-:W-:Y:S01]  /*7f20*/  FMUL.FTZ R159, R4.reuse, R159 ;  /* 0x0000009f049f7220 */ /* 0x040fe20000410000 */
[C---:B------:R-:W-:Y:S01]  /*7f30*/  FMUL.FTZ R13, R4.reuse, R158 ;  /* 0x0000009e040d7220 */ /* 0x040fe20000410000 */
[C---:B------:R-:W-:Y:S01]  /*7f40*/  FMUL.FTZ R171, R4.reuse, R171 ;  /* 0x000000ab04ab7220 */ /* 0x040fe20000410000 */
[----:B------:R-:W-:Y:S01]  /*7f50*/  FMUL.FTZ R5, R4, R170 ;  /* 0x000000aa04057220 */ /* 0x000fe20000410000 */
[C---:B------:R-:W-:Y:S01]  /*7f60*/  IMAD.SHL.U32 R4, R0.reuse, 0x40, RZ ;  /* 0x0000004000047824 */ /* 0x040fe200078e00ff */
[----:B------:R-:W-:Y:S01]  /*7f70*/  IADD3 R3, R3, -R2, RZ ;  /* 0x8000000203037210 */ /* 0x000fe20007ffe0ff */
[----:B------:R-:W-:Y:S01]  /*7f80*/  IMAD R2, R15, 0x100, R27 ;  /* 0x000001000f027824 */ /* 0x000fe200078e021b */
[----:B------:R-:W-:-:S02]  /*7f90*/  LOP3.LUT P2, RZ, R0, 0x2, RZ, 0xc0, !PT ;  /* 0x0000000200ff7812 */ /* 0x000fc4000784c0ff */
[----:B------:R-:W-:Y:S02]  /*7fa0*/  LOP3.LUT R4, R4, 0xc0, RZ, 0xc0, !PT ;  /* 0x000000c004047812 */ /* 0x000fe400078ec0ff */
[----:B------:R-:W-:Y:S02]  /*7fb0*/  LEA R2, R3, R2, 0x4 ;  /* 0x0000000203027211 */ /* 0x000fe400078e20ff */
[----:B------:R-:W-:Y:S02]  /*7fc0*/  LEA.HI R3, R4, R4, RZ, 0x1d ;  /* 0x0000000404037211 */ /* 0x000fe400078fe8ff */
[----:B------:R-:W-:Y:S02]  /*7fd0*/  LOP3.LUT R4, R0, 0x1, RZ, 0xc0, !PT ;  /* 0x0000000100047812 */ /* 0x000fe400078ec0ff */
[----:B------:R-:W-:Y:S01]  /*7fe0*/  F2FP.BF16.F32.PACK_AB R21, R21, R146 ;  /* 0x000000921515723e */ /* 0x000fe200000010ff */
[----:B------:R-:W-:Y:S01]  /*7ff0*/  IMAD.U32 R0, R2, 0x2, R3 ;  /* 0x0000000202007824 */ /* 0x000fe200078e0003 */
[----:B------:R-:W-:-:S02]  /*8000*/  ISETP.NE.U32.AND P1, PT, R4, 0x1, PT ;  /* 0x000000010400780c */ /* 0x000fc40003f25070 */
[----:B------:R-:W-:Y:S02]  /*8010*/  MOV R4, 0xfffffff0 ;  /* 0xfffffff000047802 */ /* 0x000fe40000000f00 */
[----:B------:R-:W-:Y:S01]  /*8020*/  LEA R0, R0, UR4, 0x1 ;  /* 0x0000000400007c11 */ /* 0x000fe2000f8e08ff */
[----:B------:R-:W-:Y:S01]  /*8030*/  ULDC.U8 UR4, c[0x0][0x3d8] ;  /* 0x0000f60000047ab9 */ /* 0x000fe20000000000 */
[----:B------:R-:W-:Y:S02]  /*8040*/  SEL R4, R4, 0x10, !P1 ;  /* 0x0000001004047807 */ /* 0x000fe40004800000 */
[----:B------:R-:W-:Y:S01]  /*8050*/  ISETP.NE.AND P1, PT, RZ, UR4, PT ;  /* 0x00000004ff007c0c */ /* 0x000fe2000bf25270 */
[C---:B------:R-:W-:Y:S01]  /*8060*/  VIADD R2, R0.reuse, 0x20 ;  /* 0x0000002000027836 */ /* 0x040fe20000000000 */
[C---:B------:R-:W-:Y:S01]  /*8070*/  @P2 IADD3 R2, R0.reuse, -0x20, RZ ;  /* 0xffffffe000022810 */ /* 0x040fe20007ffe0ff */
[----:B------:R3:W-:Y:S01]  /*8080*/  STS [R0], R8 ;  /* 0x0000000800007388 */ /* 0x0007e20000000800 */
[----:B------:R-:W-:Y:S01]  /*8090*/  ISETP.NE.OR P2, PT, RZ, UR6, !P1 ;  /* 0x00000006ff007c0c */ /* 0x000fe2000cf45670 */
[----:B------:R-:W-:Y:S01]  /*80a0*/  IMAD.IADD R3, R0, 0x1, R4 ;  /* 0x0000000100037824 */ /* 0x000fe200078e0204 */
[----:B------:R-:W-:Y:S01]  /*80b0*/  F2FP.BF16.F32.PACK_AB R17, R17, R148 ;  /* 0x000000941111723e */ /* 0x000fe200000010ff */
[----:B------:R-:W-:Y:S01]  /*80c0*/  STS [R0+0x200], R21 ;  /* 0x0002001500007388 */ /* 0x000fe20000000800 */
[----:B------:R-:W-:-:S02]  /*80d0*/  F2FP.BF16.F32.PACK_AB R16, R16, R150 ;  /* 0x000000961010723e */ /* 0x000fc400000010ff */
[----:B------:R-:W-:Y:S01]  /*80e0*/  F2FP.BF16.F32.PACK_AB R140, R141, R140 ;  /* 0x0000008c8d8c723e */ /* 0x000fe200000010ff */
[----:B------:R4:W-:Y:S01]  /*80f0*/  STS [R3], R17 ;  /* 0x0000001103007388 */ /* 0x0009e20000000800 */
[----:B------:R-:W-:Y:S02]  /*8100*/  F2FP.BF16.F32.PACK_AB R142, R143, R142 ;  /* 0x0000008e8f8e723e */ /* 0x000fe400000010ff */
[----:B------:R-:W-:Y:S01]  /*8110*/  F2FP.BF16.F32.PACK_AB R11, R11, R152 ;  /* 0x000000980b0b723e */ /* 0x000fe200000010ff */
[----:B------:R-:W-:Y:S01]  /*8120*/  STS [R3+0x200], R16 ;  /* 0x0002001003007388 */ /* 0x000fe20000000800 */
[----:B------:R-:W-:Y:S02]  /*8130*/  F2FP.BF16.F32.PACK_AB R154, R155, R154 ;  /* 0x0000009a9b9a723e */ /* 0x000fe400000010ff */
[----:B------:R-:W-:Y:S01]  /*8140*/  F2FP.BF16.F32.PACK_AB R12, R12, R162 ;  /* 0x000000a20c0c723e */ /* 0x000fe200000010ff */
[----:B------:R-:W-:Y:S01]  /*8150*/  STS [R0+0x1000], R140 ;  /* 0x0010008c00007388 */ /* 0x000fe20000000800 */
[----:B------:R-:W-:-:S02]  /*8160*/  F2FP.BF16.F32.PACK_AB R10, R10, R160 ;  /* 0x000000a00a0a723e */ /* 0x000fc400000010ff */
[----:B------:R-:W-:Y:S01]  /*8170*/  F2FP.BF16.F32.PACK_AB R9, R9, R164 ;  /* 0x000000a40909723e */ /* 0x000fe200000010ff */
[----:B------:R5:W-:Y:S01]  /*8180*/  STS [R0+0x1200], R142 ;  /* 0x0012008e00007388 */ /* 0x000be20000000800 */
[----:B------:R-:W-:Y:S02]  /*8190*/  F2FP.BF16.F32.PACK_AB R7, R7, R166 ;  /* 0x000000a60707723e */ /* 0x000fe400000010ff */
[----:B------:R-:W-:Y:S01]  /*81a0*/  F2FP.BF16.F32.PACK_AB R13, R159, R13 ;  /* 0x0000000d9f0d723e */ /* 0x000fe200000010ff */
[----:B------:R2:W-:Y:S01]  /*81b0*/  STS [R3+0x1000], R11 ;  /* 0x0010000b03007388 */ /* 0x0005e20000000800 */
[----:B---3--:R-:W-:Y:S01]  /*81c0*/  @P0 IMAD R8, R19, R18, RZ ;  /* 0x0000001213080224 */ /* 0x008fe200078e02ff */
[----:B------:R-:W-:Y:S01]  /*81d0*/  F2FP.BF16.F32.PACK_AB R14, R14, R156 ;  /* 0x0000009c0e0e723e */ /* 0x000fe200000010ff */
[----:B------:R-:W1:Y:S01]  /*81e0*/  @!P0 LDC R19, c[0x0][0x2c4] ;  /* 0x0000b100ff138b82 */ /* 0x000e620000000800 */
[----:B------:R-:W-:Y:S01]  /*81f0*/  STS [R3+0x1200], R154 ;  /* 0x0012009a03007388 */ /* 0x000fe20000000800 */
[----:B------:R-:W-:-:S02]  /*8200*/  F2FP.BF16.F32.PACK_AB R6, R6, R168 ;  /* 0x000000a80606723e */ /* 0x000fc400000010ff */
[----:B------:R-:W-:Y:S01]  /*8210*/  F2FP.BF16.F32.PACK_AB R5, R171, R5 ;  /* 0x00000005ab05723e */ /* 0x000fe200000010ff */
[----:B------:R3:W-:Y:S01]  /*8220*/  STS [R2+0x200], R12 ;  /* 0x0002000c02007388 */ /* 0x0007e20000000800 */
[----:B----4-:R4:W3:Y:S02]  /*8230*/  @P6 MUFU.LG2 R17, R22 ;  /* 0x0000001600116308 */ /* 0x0108e40000000c00 */
[----:B------:R-:W3:Y:S01]  /*8240*/  @!P0 LDC R21, c[0x0][0x270] ;  /* 0x00009c00ff158b82 */ /* 0x000ee20000000800 */
[----:B------:R3:W-:Y:S07]  /*8250*/  STS [R2], R10 ;  /* 0x0000000a02007388 */ /* 0x0007ee0000000800 */
[----:B------:R-:W3:Y:S01]  /*8260*/  @!P2 LDC R18, c[0x0][0x2c4] ;  /* 0x0000b100ff12ab82 */ /* 0x000ee20000000800 */
[----:B-----5:R-:W-:Y:S01]  /*8270*/  IADD3 R0, R4, R2, RZ ;  /* 0x0000000204007210 */ /* 0x020fe20007ffe0ff */
[----:B------:R-:W-:-:S04]  /*8280*/  @P0 IMAD.MOV.U32 R4, RZ, RZ, 0x1 ;  /* 0x00000001ff040424 */ /* 0x000fc800078e00ff */
[----:B------:R5:W-:Y:S02]  /*8290*/  STS [R0], R9 ;  /* 0x0000000900007388 */ /* 0x000be40000000800 */
[----:B--2---:R-:W2:Y:S01]  /*82a0*/  @P0 LDC R11, c[0x0][0x2c0] ;  /* 0x0000b000ff0b0b82 */ /* 0x004ea20000000800 */
[----:B-1----:R-:W-:Y:S01]  /*82b0*/  @!P0 SEL R8, R19, R25, !P1 ;  /* 0x0000001913088207 */ /* 0x002fe20004800000 */
[----:B------:R-:W-:Y:S01]  /*82c0*/  IMAD.MOV.U32 R25, RZ, RZ, 0x7f800000 ;  /* 0x7f800000ff197424 */ /* 0x000fe200078e00ff */
[----:B------:R-:W-:Y:S01]  /*82d0*/  STS [R0+0x200], R7 ;  /* 0x0002000700007388 */ /* 0x000fe20000000800 */
[----:B----4-:R-:W-:-:S03]  /*82e0*/  MOV R22, 0x7f800000 ;  /* 0x7f80000000167802 */ /* 0x010fc60000000f00 */
[----:B------:R1:W-:Y:S01]  /*82f0*/  STS [R2+0x1200], R13 ;  /* 0x0012000d02007388 */ /* 0x0003e20000000800 */
[----:B---3--:R-:W3:Y:S01]  /*8300*/  @P5 LDC R12, c[0x0][0x2e8] ;  /* 0x0000ba00ff0c5b82 */ /* 0x008ee20000000800 */
[----:B------:R-:W-:Y:S01]  /*8310*/  @!P0 IMAD R4, R8, R21, RZ ;  /* 0x0000001508048224 */ /* 0x000fe200078e02ff */
[----:B------:R4:W-:Y:S01]  /*8320*/  @P3 MUFU.LG2 R10, R26 ;  /* 0x0000001a000a3308 */ /* 0x0009e20000000c00 */
[----:B------:R2:W-:Y:S02]  /*8330*/  STS [R2+0x1000], R14 ;  /* 0x0010000e02007388 */ /* 0x0005e40000000800 */
[----:B------:R-:W-:Y:S02]  /*8340*/  IMAD R4, R30, R4, RZ ;  /* 0x000000041e047224 */ /* 0x000fe400078e02ff */
[----:B------:R2:W-:Y:S01]  /*8350*/  STS [R0+0x1000], R6 ;  /* 0x0010000600007388 */ /* 0x0005e20000000800 */
[----:B------:R-:W3:Y:S02]  /*8360*/  @P6 LDC R16, c[0x0][0x2e8] ;  /* 0x0000ba00ff106b82 */ /* 0x000ee40000000800 */
[----:B------:R-:W-:Y:S01]  /*8370*/  SEL R4, R4, RZ, P2 ;  /* 0x000000ff04047207 */ /* 0x000fe20001000000 */
[----:B------:R2:W-:Y:S04]  /*8380*/  STS [R0+0x1200], R5 ;  /* 0x0012000500007388 */ /* 0x0005e80000000800 */
[----:B------:R-:W-:Y:S01]  /*8390*/  IMAD R4, R31, R8, R4 ;  /* 0x000000081f047224 */ /* 0x000fe200078e0204 */
[----:B-----5:R5:W5:Y:S01]  /*83a0*/  @P5 MUFU.LG2 R9, R23 ;  /* 0x0000001700095308 */ /* 0x020b620000000c00 */
[----:B------:R-:W-:-:S02]  /*83b0*/  @!P0 MOV R11, 0x1 ;  /* 0x00000001000b8802 */ /* 0x000fc40000000f00 */
[----:B----4-:R-:W-:Y:S01]  /*83c0*/  SHF.R.S32.HI R26, RZ, 0x1f, R30 ;  /* 0x0000001fff1a7819 */ /* 0x010fe2000001141e */
[----:B-1----:R-:W1:Y:S04]  /*83d0*/  @P4 LDC R13, c[0x0][0x2e8] ;  /* 0x0000ba00ff0d4b82 */ /* 0x002e680000000800 */
[----:B------:R4:W4:Y:S01]  /*83e0*/  @P4 MUFU.LG2 R7, R24 ;  /* 0x0000001800074308 */ /* 0x0009220000000c00 */
[----:B--2---:R-:W-:-:S03]  /*83f0*/  CS2R R2, SRZ ;  /* 0x0000000000027805 */ /* 0x004fc6000001ff00 */
[----:B------:R-:W2:Y:S01]  /*8400*/  @P3 LDC R14, c[0x0][0x2e8] ;  /* 0x0000ba00ff0e3b82 */ /* 0x000ea20000000800 */
[----:B------:R-:W-:Y:S01]  /*8410*/  @P6 FMUL.FTZ R6, R17, 0.69314718246459960938 ;  /* 0x3f31721811066820 */ /* 0x000fe20000410000 */
[----:B-----5:R-:W-:Y:S01]  /*8420*/  MOV R23, 0x7f800000 ;  /* 0x7f80000000177802 */ /* 0x020fe20000000f00 */
[----:B------:R-:W-:Y:S02]  /*8430*/  @!P2 IMAD R0, R30, R18, RZ ;  /* 0x000000121e00a224 */ /* 0x000fe400078e02ff */
[----:B------:R-:W-:Y:S02]  /*8440*/  @P5 FMUL.FTZ R5, R9, 0.69314718246459960938 ;  /* 0x3f31721809055820 */ /* 0x000fe40000410000 */
[--C-:B------:R-:W-:Y:S01]  /*8450*/  @!P2 IMAD.MOV.U32 R2, RZ, RZ, R0.reuse ;  /* 0x000000ffff02a224 */ /* 0x100fe200078e0000 */
[----:B------:R-:W-:Y:S01]  /*8460*/  @!P2 SHF.R.S32.HI R3, RZ, 0x1f, R0 ;  /* 0x0000001fff03a819 */ /* 0x000fe20000011400 */
[----:B---3--:R-:W-:Y:S01]  /*8470*/  @P5 FFMA.FTZ R25, R138, R12, R5 ;  /* 0x0000000c8a195223 */ /* 0x008fe20000010005 */
[----:B------:R-:W-:Y:S01]  /*8480*/  BAR.SYNC.DEFER_BLOCKING 0x0 ;  /* 0x0000000000007b1d */ /* 0x000fe20000010000 */
[----:B------:R-:W-:Y:S01]  /*8490*/  LOP3.LUT P2, RZ, R252, 0x3, RZ, 0xc0, !PT ;  /* 0x00000003fcff7812 */ /* 0x000fe2000784c0ff */
[----:B------:R-:W-:Y:S01]  /*84a0*/  IMAD R5, R32, R11, RZ ;  /* 0x0000000b20057224 */ /* 0x000fe200078e02ff */
[----:B----4-:R-:W-:Y:S01]  /*84b0*/  MOV R24, 0x7f800000 ;  /* 0x7f80000000187802 */ /* 0x010fe20000000f00 */
[----:B------:R-:W-:Y:S01]  /*84c0*/  @P6 FFMA.FTZ R24, R139, R16, R6 ;  /* 0x000000108b186223 */ /* 0x000fe20000010006 */
[----:B------:R-:W-:Y:S01]  /*84d0*/  @P3 FMUL.FTZ R6, R10, 0.69314718246459960938 ;  /* 0x3f3172180a063820 */ /* 0x000fe20000410000 */
[----:B------:R-:W-:-:S02]  /*84e0*/  IMAD.SHL.U32 R0, R5, 0x80, RZ ;  /* 0x0000008005007824 */ /* 0x000fc400078e00ff */
[----:B------:R-:W-:Y:S01]  /*84f0*/  @P4 FMUL.FTZ R7, R7, 0.69314718246459960938 ;  /* 0x3f31721807074820 */ /* 0x000fe20000410000 */
[----:B------:R-:W-:Y:S02]  /*8500*/  IMAD.SHL.U32 R12, R27, 0x8, RZ ;  /* 0x000000081b0c7824 */ /* 0x000fe400078e00ff */
[----:B------:R-:W-:Y:S01]  /*8510*/  IADD3 R10, P1, P0, R0, R2, R4 ;  /* 0x00000002000a7210 */ /* 0x000fe2000783e004 */
[----:B-1----:R-:W-:Y:S01]  /*8520*/  @P4 FFMA.FTZ R23, R137, R13, R7 ;  /* 0x0000000d89174223 */ /* 0x002fe20000010007 */
[----:B------:R-:W-:Y:S01]  /*8530*/  SHF.R.S32.HI R5, RZ, 0x1f, R0 ;  /* 0x0000001fff057819 */ /* 0x000fe20000011400 */
[----:B--2---:R-:W-:Y:S01]  /*8540*/  @P3 FFMA.FTZ R22, R20, R14, R6 ;  /* 0x0000000e14163223 */ /* 0x004fe20000010006 */
[----:B------:R-:W-:Y:S02]  /*8550*/  SHF.R.S32.HI R4, RZ, 0x1f, R4 ;  /* 0x0000001fff047819 */ /* 0x000fe40000011404 */
[----:B------:R-:W-:Y:S02]  /*8560*/  SHF.R.S32.HI R13, RZ, 0x1f, R12 ;  /* 0x0000001fff0d7819 */ /* 0x000fe4000001140c */
[----:B------:R-:W-:Y:S01]  /*8570*/  IADD3.X R9, R5, R3, R4, P1, P0 ;  /* 0x0000000305097210 */ /* 0x000fe20000fe0404 */
[----:B------:R-:W-:Y:S06]  /*8580*/  @P2 BRA `(.L_x_41) ;  /* 0x0000000000b02947 */ /* 0x000fec0003800000 */
[----:B------:R-:W-:Y:S02]  /*8590*/  SHF.R.S32.HI R0, RZ, 0x1f, R15 ;  /* 0x0000001fff007819 */ /* 0x000fe4000001140f */
[----:B------:R-:W-:Y:S02]  /*85a0*/  SHF.R.S32.HI R3, RZ, 0x1f, R252 ;  /* 0x0000001fff037819 */ /* 0x000fe400000114fc */
[----:B------:R-:W-:Y:S02]  /*85b0*/  LEA.HI R2, R0, R15, RZ, 0x2 ;  /* 0x0000000f00027211 */ /* 0x000fe400078f10ff */
[----:B------:R-:W-:Y:S02]  /*85c0*/  LEA.HI R0, R3, R252, RZ, 0x2 ;  /* 0x000000fc03007211 */ /* 0x000fe400078f10ff */
[----:B------:R-:W-:Y:S02]  /*85d0*/  LOP3.LUT R2, R2, 0xffffffc, RZ, 0xc0, !PT ;  /* 0x0ffffffc02027812 */ /* 0x000fe400078ec0ff */
[----:B------:R-:W-:-:S03]  /*85e0*/  SHF.R.S32.HI R0, RZ, 0x2, R0 ;  /* 0x00000002ff007819 */ /* 0x000fc60000011400 */
[----:B------:R-:W-:-:S04]  /*85f0*/  IMAD.IADD R2, R15, 0x1, -R2 ;  /* 0x000000010f027824 */ /* 0x000fc800078e0a02 */
[----:B------:R-:W-:Y:S02]  /*8600*/  IMAD R0, R2, 0x10, R0 ;  /* 0x0000001002007824 */ /* 0x000fe400078e0200 */
[----:B------:R-:W-:Y:S02]  /*8610*/  IMAD R2, R32, -0x80, R19 ;  /* 0xffffff8020027824 */ /* 0x000fe400078e0213 */
[C---:B------:R-:W-:Y:S02]  /*8620*/  VIADD R3, R0.reuse, 0x8 ;  /* 0x0000000800037836 */ /* 0x040fe40000000000 */
[C---:B------:R-:W-:Y:S01]  /*8630*/  VIADD R4, R0.reuse, 0x40 ;  /* 0x0000004000047836 */ /* 0x040fe20000000000 */
[CC--:B------:R-:W-:Y:S01]  /*8640*/  ISETP.GE.AND P6, PT, R0.reuse, R2.reuse, PT ;  /* 0x000000020000720c */ /* 0x0c0fe20003fc6270 */
[----:B------:R-:W-:Y:S01]  /*8650*/  VIADD R5, R0, 0x48 ;  /* 0x0000004800057836 */ /* 0x000fe20000000000 */
[-C--:B------:R-:W-:Y:S02]  /*8660*/  ISETP.GE.AND P5, PT, R3, R2.reuse, PT ;  /* 0x000000020300720c */ /* 0x080fe40003fa6270 */
[----:B------:R-:W-:-:S02]  /*8670*/  ISETP.GE.AND P4, PT, R4, R2, PT ;  /* 0x000000020400720c */ /* 0x000fc40003f86270 */
[----:B------:R-:W-:-:S07]  /*8680*/  ISETP.GE.AND P3, PT, R5, R2, PT ;  /* 0x000000020500720c */ /* 0x000fce0003f66270 */
[----:B------:R-:W1:Y:S01]  /*8690*/  @!P6 LDC.64 R14, c[0x0][0x2b0] ;  /* 0x0000ac00ff0eeb82 */ /* 0x000e620000000a00 */
[-C--:B------:R-:W-:Y:S02]  /*86a0*/  @!P6 IMAD R2, R0, R11.reuse, RZ ;  /* 0x0000000b0002e224 */ /* 0x080fe400078e02ff */
[-C--:B------:R-:W-:Y:S02]  /*86b0*/  @!P5 IMAD R0, R3, R11.reuse, RZ ;  /* 0x0000000b0300d224 */ /* 0x080fe400078e02ff */
[-C--:B------:R-:W-:Y:S01]  /*86c0*/  @!P4 IMAD R3, R4, R11.reuse, RZ ;  /* 0x0000000b0403c224 */ /* 0x080fe200078e02ff */
[-C--:B------:R-:W-:Y:S01]  /*86d0*/  @!P6 IADD3 R7, P0, R2, R10.reuse, RZ ;  /* 0x0000000a0207e210 */ /* 0x080fe20007f1e0ff */
[----:B------:R-:W-:Y:S01]  /*86e0*/  @!P3 IMAD R5, R5, R11, RZ ;  /* 0x0000000b0505b224 */ /* 0x000fe200078e02ff */
[----:B------:R-:W2:Y:S01]  /*86f0*/  @!P5 LDC.64 R16, c[0x0][0x2b0] ;  /* 0x0000ac00ff10db82 */ /* 0x000ea20000000a00 */
[-C--:B------:R-:W-:Y:S02]  /*8700*/  @!P5 IADD3 R4, P2, R0, R10.reuse, RZ ;  /* 0x0000000a0004d210 */ /* 0x080fe40007f5e0ff */
[----:B------:R-:W-:-:S02]  /*8710*/  @!P4 IADD3 R11, P1, R3, R10, RZ ;  /* 0x0000000a030bc210 */ /* 0x000fc40007f3e0ff */
[-C--:B------:R-:W-:Y:S02]  /*8720*/  @!P6 LEA.HI.X.SX32 R2, R2, R9.reuse, 0x1, P0 ;  /* 0x000000090202e211 */ /* 0x080fe400000f0eff */
[----:B------:R-:W-:Y:S01]  /*8730*/  @!P5 LEA.HI.X.SX32 R0, R0, R9, 0x1, P2 ;  /* 0x000000090000d211 */ /* 0x000fe200010f0eff */
[----:B------:R-:W3:Y:S01]  /*8740*/  @!P4 LDC.64 R18, c[0x0][0x2b0] ;  /* 0x0000ac00ff12cb82 */ /* 0x000ee20000000a00 */
[----:B------:R-:W-:-:S07]  /*8750*/  @!P3 IADD3 R10, P0, R5, R10, RZ ;  /* 0x0000000a050ab210 */ /* 0x000fce0007f1e0ff */
[----:B------:R-:W4:Y:S01]  /*8760*/  @!P3 LDC.64 R20, c[0x0][0x2b0] ;  /* 0x0000ac00ff14bb82 */ /* 0x000f220000000a00 */
[----:B-1----:R-:W-:Y:S02]  /*8770*/  @!P6 LEA R8, P2, R7, R14, 0x2 ;  /* 0x0000000e0708e211 */ /* 0x002fe400078410ff */
[-C--:B------:R-:W-:Y:S02]  /*8780*/  @!P4 LEA.HI.X.SX32 R14, R3, R9.reuse, 0x1, P1 ;  /* 0x00000009030ec211 */ /* 0x080fe400008f0eff */
[----:B------:R-:W-:Y:S02]  /*8790*/  @!P3 LEA.HI.X.SX32 R3, R5, R9, 0x1, P0 ;  /* 0x000000090503b211 */ /* 0x000fe400000f0eff */
[----:B------:R-:W-:Y:S02]  /*87a0*/  @!P6 LEA.HI.X R9, R7, R15, R2, 0x2, P2 ;  /* 0x0000000f0709e211 */ /* 0x000fe400010f1402 */
[----:B--2---:R-:W-:-:S03]  /*87b0*/  @!P5 LEA R6, P1, R4, R16, 0x2 ;  /* 0x000000100406d211 */ /* 0x004fc600078210ff */
[----:B------:R1:W-:Y:S01]  /*87c0*/  @!P6 STG.E desc[UR16][R8.64], R24 ;  /* 0x000000180800e986 */ /* 0x0003e2000c101910 */
[----:B------:R-:W-:Y:S02]  /*87d0*/  @!P5 LEA.HI.X R7, R4, R17, R0, 0x2, P1 ;  /* 0x000000110407d211 */ /* 0x000fe400008f1400 */
[----:B---3--:R-:W-:-:S03]  /*87e0*/  @!P4 LEA R4, P1, R11, R18, 0x2 ;  /* 0x000000120b04c211 */ /* 0x008fc600078210ff */
[----:B------:R1:W-:Y:S01]  /*87f0*/  @!P5 STG.E desc[UR16][R6.64], R25 ;  /* 0x000000190600d986 */ /* 0x0003e2000c101910 */
[----:B------:R-:W-:Y:S02]  /*8800*/  @!P4 LEA.HI.X R5, R11, R19, R14, 0x2, P1 ;  /* 0x000000130b05c211 */ /* 0x000fe400008f140e */
[----:B----4-:R-:W-:-:S03]  /*8810*/  @!P3 LEA R2, P0, R10, R20, 0x2 ;  /* 0x000000140a02b211 */ /* 0x010fc600078010ff */
[----:B------:R1:W-:Y:S01]  /*8820*/  @!P4 STG.E desc[UR16][R4.64], R23 ;  /* 0x000000170400c986 */ /* 0x0003e2000c101910 */
[----:B------:R-:W-:-:S05]  /*8830*/  @!P3 LEA.HI.X R3, R10, R21, R3, 0x2, P0 ;  /* 0x000000150a03b211 */ /* 0x000fca00000f1403 */
[----:B------:R1:W-:Y:S04]  /*8840*/  @!P3 STG.E desc[UR16][R2.64], R22 ;  /* 0x000000160200b986 */ /* 0x0003e8000c101910 */
.L_x_41:
[----:B------:R-:W-:Y:S05]  /*8850*/  BSYNC B0 ;  /* 0x0000000000007941 */ /* 0x000fea0003800000 */
.L_x_40:
[----:B------:R-:W-:Y:S01]  /*8860*/  ULDC.64 UR4, c[0x0][0x290] ;  /* 0x0000a40000047ab9 */ /* 0x000fe20000000a00 */
[----:B-1----:R-:W-:Y:S01]  /*8870*/  SHF.R.S32.HI R4, RZ, 0x1f, R31 ;  /* 0x0000001fff047819 */ /* 0x002fe2000001141f */
[----:B------:R-:W-:Y:S01]  /*8880*/  IMAD R0, R26, UR4, RZ ;  /* 0x000000041a007c24 */ /* 0x000fe2000f8e02ff */
[----:B------:R-:W-:Y:S01]  /*8890*/  SHF.R.S32.HI R29, RZ, 0x1f, R28 ;  /* 0x0000001fff1d7819 */ /* 0x000fe2000001141c */
[C---:B------:R-:W-:Y:S01]  /*88a0*/  IMAD.WIDE.U32 R2, R30.reuse, UR4, R12 ;  /* 0x000000041e027c25 */ /* 0x040fe2000f8e000c */
[----:B------:R-:W1:Y:S01]  /*88b0*/  LDS.128 R24, [R226] ;  /* 0x00000000e2187984 */ /* 0x000e620000000c00 */
[----:B------:R-:W-:Y:S02]  /*88c0*/  ULDC.64 UR6, c[0x0][0x298] ;  /* 0x0000a60000067ab9 */ /* 0x000fe40000000a00 */
[----:B------:R-:W-:Y:S01]  /*88d0*/  IMAD R0, R30, UR5, R0 ;  /* 0x000000051e007c24 */ /* 0x000fe2000f8e0200 */
[----:B------:R-:W-:Y:S01]  /*88e0*/  ULDC.64 UR4, c[0x0][0x2a0] ;  /* 0x0000a80000047ab9 */ /* 0x000fe20000000a00 */
[----:B------:R-:W2:Y:S01]  /*88f0*/  LDS.128 R20, [R226+0x800] ;  /* 0x00080000e2147984 */ /* 0x000ea20000000c00 */
[----:B------:R-:W-:-:S02]  /*8900*/  USHF.L.U32 UR8, UR6, 0x6, URZ ;  /* 0x0000000606087899 */ /* 0x000fc4000800063f */
[----:B------:R-:W-:Y:S01]  /*8910*/  IADD3 R3, R3, R0, RZ ;  /* 0x0000000003037210 */ /* 0x000fe20007ffe0ff */
[----:B------:R-:W-:Y:S01]  /*8920*/  IMAD R0, R4, UR4, RZ ;  /* 0x0000000404007c24 */ /* 0x000fe2000f8e02ff */
[----:B------:R-:W3:Y:S01]  /*8930*/  LDS.128 R16, [R226+0x1000] ;  /* 0x00100000e2107984 */ /* 0x000ee20000000c00 */
[----:B------:R-:W-:-:S03]  /*8940*/  IMAD.WIDE R4, R32, 0x80, R28 ;  /* 0x0000008020047825 */ /* 0x000fc600078e021c */
[----:B------:R-:W4:Y:S01]  /*8950*/  LDS.128 R12, [R226+0x1800] ;  /* 0x00180000e20c7984 */ /* 0x000f220000000c00 */
[C---:B------:R-:W-:Y:S02]  /*8960*/  IMAD R0, R31.reuse, UR5, R0 ;  /* 0x000000051f007c24 */ /* 0x040fe4000f8e0200 */
[----:B------:R-:W-:Y:S01]  /*8970*/  IMAD.WIDE.U32 R2, R31, UR4, R2 ;  /* 0x000000041f027c25 */ /* 0x000fe2000f8e0002 */
[----:B------:R-:W-:-:S04]  /*8980*/  ULDC.64 UR4, c[0x0][0x280] ;  /* 0x0000a00000047ab9 */ /* 0x000fc80000000a00 */
[----:B------:R-:W-:Y:S01]  /*8990*/  IADD3 R3, R3, R0, RZ ;  /* 0x0000000003037210 */ /* 0x000fe20007ffe0ff */
[----:B------:R-:W-:-:S04]  /*89a0*/  IMAD R0, R5, UR6, RZ ;  /* 0x0000000605007c24 */ /* 0x000fc8000f8e02ff */
[C---:B------:R-:W-:Y:S02]  /*89b0*/  IMAD R0, R4.reuse, UR7, R0 ;  /* 0x0000000704007c24 */ /* 0x040fe4000f8e0200 */
[----:B------:R-:W-:Y:S01]  /*89c0*/  IMAD.WIDE.U32 R2, R4, UR6, R2 ;  /* 0x0000000604027c25 */ /* 0x000fe2000f8e0002 */
[----:B------:R-:W-:-:S04]  /*89d0*/  USHF.L.U64.HI UR6, UR6, 0x6, UR7 ;  /* 0x0000000606067899 */ /* 0x000fc80008010207 */
[----:B------:R-:W-:Y:S02]  /*89e0*/  IADD3 R0, R3, R0, RZ ;  /* 0x0000000003007210 */ /* 0x000fe40007ffe0ff */
[----:B------:R-:W-:-:S04]  /*89f0*/  LEA R6, P0, R2, UR4, 0x1 ;  /* 0x0000000402067c11 */ /* 0x000fc8000f8008ff */
[----:B------:R-:W-:Y:S02]  /*8a00*/  LEA.HI.X R7, R2, UR5, R0, 0x1, P0 ;  /* 0x0000000502077c11 */ /* 0x000fe400080f0c00 */
[----:B------:R-:W-:-:S03]  /*8a10*/  IADD3 R4, P0, R6, UR8, RZ ;  /* 0x0000000806047c10 */ /* 0x000fc6000ff1e0ff */
[----:B-1----:R-:W-:Y:S01]  /*8a20*/  STG.E.128 desc[UR16][R6.64], R24 ;  /* 0x0000001806007986 */ /* 0x002fe2000c101d10 */
[----:B------:R-:W-:Y:S02]  /*8a30*/  IADD3.X R5, R7, UR6, RZ, P0, !PT ;  /* 0x0000000607057c10 */ /* 0x000fe400087fe4ff */
[----:B------:R-:W-:-:S03]  /*8a40*/  IADD3 R2, P0, R4, UR8, RZ ;  /* 0x0000000804027c10 */ /* 0x000fc6000ff1e0ff */
[----:B--2---:R-:W-:Y:S01]  /*8a50*/  STG.E.128 desc[UR16][R4.64], R20 ;  /* 0x0000001404007986 */ /* 0x004fe2000c101d10 */
[----:B------:R-:W-:Y:S02]  /*8a60*/  IADD3.X R3, R5, UR6, RZ, P0, !PT ;  /* 0x0000000605037c10 */ /* 0x000fe400087fe4ff */
[----:B------:R-:W-:-:S03]  /*8a70*/  IADD3 R8, P0, R2, UR8, RZ ;  /* 0x0000000802087c10 */ /* 0x000fc6000ff1e0ff */
[----:B---3--:R-:W-:Y:S01]  /*8a80*/  STG.E.128 desc[UR16][R2.64], R16 ;  /* 0x0000001002007986 */ /* 0x008fe2000c101d10 */
[----:B------:R-:W-:-:S05]  /*8a90*/  IADD3.X R9, R3, UR6, RZ, P0, !PT ;  /* 0x0000000603097c10 */ /* 0x000fca00087fe4ff */
[----:B----4-:R-:W-:Y:S01]  /*8aa0*/  STG.E.128 desc[UR16][R8.64], R12 ;  /* 0x0000000c08007986 */ /* 0x010fe2000c101d10 */
[----:B------:R-:W-:Y:S05]  /*8ab0*/  EXIT ;  /* 0x000000000000794d */ /* 0x000fea0003800000 */
.L_x_42:
        /* <DEDUP_REMOVED lines=12> */
.L_x_1305:


//--------------------- .text._ZN5flash16flash_fwd_kernelI23Flash_fwd_kernel_traitsILi32ELi128ELi128ELi4ELb0ELb0EN7cutlass10bfloat16_tE19Flash_kernel_traitsILi32ELi128ELi128ELi4ES3_EELb0ELb0ELb0ELb0ELb0ELb0ELb0ELb0EEEvNS_16Flash_fwd_paramsE --------------------------
	.section	.text._ZN5flash16flash_fwd_kernelI23Flash_fwd_kernel_traitsILi32ELi128ELi128ELi4ELb0ELb0EN7cutlass10bfloat16_tE19Flash_kernel_traitsILi32ELi128ELi128ELi4ES3_EELb0ELb0ELb0ELb0ELb0ELb0ELb0ELb0EEEvNS_16Flash_fwd_paramsE,"ax",@progbits
	.align	128
        .global         _ZN5flash16flash_fwd_kernelI23Flash_fwd_kernel_traitsILi32ELi128ELi128ELi4ELb0ELb0EN7cutlass10bfloat16_tE19Flash_kernel_traitsILi32ELi128ELi128ELi4ES3_EELb0ELb0ELb0ELb0ELb0ELb0ELb0ELb0EEEvNS_16Flash_fwd_paramsE
        .type           _ZN5flash16flash_fwd_kernelI23Flash_fwd_kernel_traitsILi32ELi128ELi128ELi4ELb0ELb0EN7cutlass10bfloat16_tE19Flash_kernel_traitsILi32ELi128ELi128ELi4ES3_EELb0ELb0ELb0ELb0ELb0ELb0ELb0ELb0EEEvNS_16Flash_fwd_paramsE,@function
        .size           _ZN5flash16flash_fwd_kernelI23Flash_fwd_kernel_traitsILi32ELi128ELi128ELi4ELb0ELb0EN7cutlass10bfloat16_tE19Flash_kernel_traitsILi32ELi128ELi128ELi4ES3_EELb0ELb0ELb0ELb0ELb0ELb0ELb0ELb0EEEvNS_16Flash_fwd_paramsE,(.L_x_1306 - _ZN5flash16flash_fwd_kernelI23Flash_fwd_kernel_traitsILi32ELi128ELi128ELi4ELb0ELb0EN7cutlass10bfloat16_tE19Flash_kernel_traitsILi32ELi128ELi128ELi4ES3_EELb0ELb0ELb0ELb0ELb0ELb0ELb0ELb0EEEvNS_16Flash_fwd_paramsE)
        .other          _ZN5flash16flash_fwd_kernelI23Flash_fwd_kernel_traitsILi32ELi128ELi128ELi4ELb0ELb0EN7cutlass10bfloat16_tE19Flash_kernel_traitsILi32ELi128ELi128ELi4ES3_EELb0ELb0ELb0ELb0ELb0ELb0ELb0ELb0EEEvNS_16Flash_fwd_paramsE,@"STO_CUDA_ENTRY STV_DEFAULT"
_ZN5flash16flash_fwd_kernelI23Flash_fwd_kernel_traitsILi32ELi128ELi128ELi4ELb0ELb0EN7cutlass10bfloat16_tE19Flash_kernel_traitsILi32ELi128ELi128ELi4ES3_EELb0ELb0ELb0ELb0ELb0ELb0ELb0ELb0EEEvNS_16Flash_fwd_paramsE:
.text._ZN5flash16flash_fwd_kernelI23Flash_fwd_kernel_traitsILi32ELi128ELi128ELi4ELb0ELb0EN7cutlass10bfloat16_tE19Flash_kernel_traitsILi32ELi128ELi128ELi4ES3_EELb0ELb0ELb0ELb0ELb0ELb0ELb0ELb0EEEvNS_16Flash_fwd_paramsE:
        /* <DEDUP_REMOVED lines=31> */
[----:B------:R1:W-:Y:S01]  /*01f0*/  STL [R1+0x50], R33 ;  /* 0x0000502101007387 */ /* 0x0003e20000100800 */
        /* <DEDUP_REMOVED lines=9> */
.L_x_43:
[----:B-1----:R-:W1:Y:S02]  /*0290*/  LDC R4, c[0x0][0x2c8] ;  /* 0x0000b200ff047b82 */ /* 0x002e640000000800 */
.L_x_44:
        /* <DEDUP_REMOVED lines=24> */
[----:B------:R-:W-:Y:S01]  /*0420*/  ISETP.NE.AND P1, PT, R33, -0x1, PT ;  /* 0xffffffff2100780c */ /* 0x000fe20003f25270 */
[----:B------:R-:W-:Y:S01]  /*0430*/  IMAD.MOV.U32 R231, RZ, RZ, R23 ;  /* 0x000000ffffe77224 */ /* 0x000fe200078e0017 */
[CC--:B------:R-:W-:Y:S02]  /*0440*/  LEA.HI R7, R18.reuse, R101.reuse, RZ, 0x2 ;  /* 0x0000006512077211 */ /* 0x0c0fe400078f10ff */
[CC--:B------:R-:W-:Y:S01]  /*0450*/  LEA.HI R21, R18.reuse, R101.reuse, RZ, 0x3 ;  /* 0x0000006512157211 */ /* 0x0c0fe200078f18ff */
[----:B------:R-:W-:Y:S01]  /*0460*/  STL [R1+0x54], R35 ;  /* 0x0000542301007387 */ /* 0x000fe20000100800 */
[----:B------:R-:W-:Y:S02]  /*0470*/  LEA.HI R5, R18, R101, RZ, 0x4 ;  /* 0x0000006512057211 */ /* 0x000fe400078f20ff */
[----:B------:R-:W-:-:S02]  /*0480*/  SHF.R.S32.HI R26, RZ, 0x3, R21 ;  /* 0x00000003ff1a7819 */ /* 0x000fc40000011415 */
[----:B------:R-:W-:Y:S02]  /*0490*/  IABS R4, R31 ;  /* 0x0000001f00047213 */ /* 0x000fe40000000000 */
[----:B------:R-:W-:Y:S01]  /*04a0*/  SHF.R.S32.HI R6, RZ, 0x4, R5 ;  /* 0x00000004ff067819 */ /* 0x000fe20000011405 */
[----:B------:R-:W2:Y:S01]  /*04b0*/  @!P1 LDC.64 R16, c[0x0][0x228] ;  /* 0x00008a00ff109b82 */ /* 0x000ea20000000a00 */
[----:B------:R-:W-:Y:S01]  /*04c0*/  ISETP.NE.AND P0, PT, R13, -0x1, PT ;  /* 0xffffffff0d00780c */ /* 0x000fe20003f05270 */
[----:B------:R-:W-:Y:S01]  /*04d0*/  IMAD.MOV.U32 R19, RZ, RZ, R4 ;  /* 0x000000ffff137224 */ /* 0x000fe200078e0004 */
[----:B------:R-:W-:Y:S02]  /*04e0*/  LEA.HI R4, R5, R6, RZ, 0x1 ;  /* 0x0000000605047211 */ /* 0x000fe400078f08ff */
[----:B------:R-:W-:Y:S02]  /*04f0*/  SHF.R.S32.HI R10, RZ, 0x2, R7 ;  /* 0x00000002ff0a7819 */ /* 0x000fe40000011407 */
[----:B------:R-:W-:Y:S01]  /*0500*/  LEA.HI R144, R18, R101, RZ, 0x5 ;  /* 0x0000006512907211 */ /* 0x000fe200078f28ff */
[----:B------:R-:W3:Y:S01]  /*0510*/  @P1 LDC.64 R14, c[0x0][0x240] ;  /* 0x00009000ff0e1b82 */ /* 0x000ee20000000a00 */
[----:B-1----:R-:W-:-:S02]  /*0520*/  IABS R0, R32 ;  /* 0x0000002000007213 */ /* 0x002fc40000000000 */
[----:B------:R-:W-:Y:S02]  /*0530*/  SHF.R.S32.HI R11, RZ, 0x1f, R10 ;  /* 0x0000001fff0b7819 */ /* 0x000fe4000001140a */
[----:B------:R-:W-:Y:S01]  /*0540*/  SHF.R.S32.HI R29, RZ, 0x5, R144 ;  /* 0x00000005ff1d7819 */ /* 0x000fe20000011490 */
[----:B------:R-:W-:Y:S02]  /*0550*/  IMAD.MOV.U32 R24, RZ, RZ, R0 ;  /* 0x000000ffff187224 */ /* 0x000fe400078e0000 */
[----:B------:R-:W1:Y:S01]  /*0560*/  @P0 LDC.64 R102, c[0x0][0x250] ;  /* 0x00009400ff660b82 */ /* 0x000e620000000a00 */
[----:B------:R-:W-:Y:S01]  /*0570*/  IMAD.WIDE R36, R27, 0x80, R10 ;  /* 0x000000801b247825 */ /* 0x000fe200078e020a */
[----:B------:R-:W4:Y:S08]  /*0580*/  I2F.RP R2, R24 ;  /* 0x0000001800027306 */ /* 0x000f300000209400 */
[----:B----4-:R-:W4:Y:S02]  /*0590*/  MUFU.RCP R2, R2 ;  /* 0x0000000200027308 */ /* 0x010f240000001000 */
[----:B----4-:R-:W-:-:S06]  /*05a0*/  VIADD R2, R2, 0xffffffe ;  /* 0x0ffffffe02027836 */ /* 0x010fcc0000000000 */
[----:B------:R-:W4:Y:S02]  /*05b0*/  F2I.FTZ.U32.TRUNC.NTZ R3, R2 ;  /* 0x0000000200037305 */ /* 0x000f24000021f000 */
[----:B----4-:R-:W-:Y:S01]  /*05c0*/  IMAD.MOV R0, RZ, RZ, -R3 ;  /* 0x000000ffff007224 */ /* 0x010fe200078e0a03 */
[----:B------:R-:W-:-:S03]  /*05d0*/  MOV R2, RZ ;  /* 0x000000ff00027202 */ /* 0x000fc60000000f00 */
[----:B------:R-:W-:-:S04]  /*05e0*/  IMAD R0, R0, R24, RZ ;  /* 0x0000001800007224 */ /* 0x000fc800078e02ff */
[----:B------:R-:W-:Y:S01]  /*05f0*/  IMAD.HI.U32 R3, R3, R0, R2 ;  /* 0x0000000003037227 */ /* 0x000fe200078e0002 */
[----:B------:R-:W-:-:S05]  /*0600*/  LOP3.LUT R0, R7, 0xfffffffc, RZ, 0xc0, !PT ;  /* 0xfffffffc07007812 */ /* 0x000fca00078ec0ff */
[----:B------:R-:W-:Y:S02]  /*0610*/  IMAD.IADD R2, R101, 0x1, -R0 ;  /* 0x0000000165027824 */ /* 0x000fe400078e0a00 */
[----:B------:R-:W-:Y:S02]  /*0620*/  IMAD.SHL.U32 R0, R26, 0x40, RZ ;  /* 0x000000401a007824 */ /* 0x000fe400078e00ff */
[----:B------:R-:W-:Y:S02]  /*0630*/  IMAD.SHL.U32 R22, R2, 0x8, RZ ;  /* 0x0000000802167824 */ /* 0x000fe400078e00ff */
[----:B------:R-:W-:Y:S01]  /*0640*/  IMAD.HI.U32 R12, R3, R19, RZ ;  /* 0x00000013030c7227 */ /* 0x000fe200078e00ff */
[----:B------:R-:W-:Y:S02]  /*0650*/  LOP3.LUT R0, R0, 0xc0, RZ, 0xc0, !PT ;  /* 0x000000c000007812 */ /* 0x000fe400078ec0ff */
[----:B------:R-:W-:Y:S01]  /*0660*/  MOV R230, R22 ;  /* 0x0000001600e67202 */ /* 0x000fe20000000f00 */
[----:B------:R-:W-:Y:S01]  /*0670*/  IMAD.MOV.U32 R230, RZ, RZ, R22 ;  /* 0x000000ffffe67224 */ /* 0x000fe200078e0016 */
[----:B------:R-:W-:Y:S01]  /*0680*/  LOP3.LUT R3, R4, 0xfffffffe, RZ, 0xc0, !PT ;  /* 0xfffffffe04037812 */ /* 0x000fe200078ec0ff */
[----:B------:R4:W-:Y:S01]  /*0690*/  STL [R1+0x20], R22 ;  /* 0x0000201601007387 */ /* 0x0009e20000100800 */
[----:B------:R-:W-:-:S02]  /*06a0*/  SHF.R.U32.HI R2, RZ, 0x3, R0 ;  /* 0x00000003ff027819 */ /* 0x000fc40000011600 */
[----:B------:R-:W-:Y:S01]  /*06b0*/  LOP3.LUT R4, R0, 0x18, R230, 0xf8, !PT ;  /* 0x0000001800047812 */ /* 0x000fe200078ef8e6 */
[----:B------:R-:W-:Y:S01]  /*06c0*/  IMAD.MOV R0, RZ, RZ, -R12 ;  /* 0x000000ffff007224 */ /* 0x000fe200078e0a0c */
[----:B------:R1:W-:Y:S01]  /*06d0*/  STL.64 [R1+0x48], R36 ;  /* 0x0000482401007387 */ /* 0x0003e20000100a00 */
[----:B------:R-:W-:Y:S01]  /*06e0*/  IMAD.IADD R27, R6, 0x1, -R3 ;  /* 0x00000001061b7824 */ /* 0x000fe200078e0a03 */
[----:B------:R-:W-:Y:S01]  /*06f0*/  LOP3.LUT R9, R4, R2, RZ, 0x3c, !PT ;  /* 0x0000000204097212 */ /* 0x000fe200078e3cff */
[----:B------:R-:W-:Y:S01]  /*0700*/  IMAD R4, R24, R0, R19 ;  /* 0x0000000018047224 */ /* 0x000fe200078e0213 */
[----:B------:R-:W-:Y:S02]  /*0710*/  LEA.HI R2, R7, R10, RZ, 0x1 ;  /* 0x0000000a07027211 */ /* 0x000fe400078f08ff */
[----:B------:R-:W-:Y:S02]  /*0720*/  LOP3.LUT R0, R5, 0xfffffff0, RZ, 0xc0, !PT ;  /* 0xfffffff005007812 */ /* 0x000fe400078ec0ff */
[----:B------:R-:W-:-:S02]  /*0730*/  LOP3.LUT R2, R2, 0x7fffffe, RZ, 0xc0, !PT ;  /* 0x07fffffe02027812 */ /* 0x000fc400078ec0ff */
[----:B------:R-:W-:Y:S02]  /*0740*/  IADD3 R0, -R0, R101, RZ ;  /* 0x0000006500007210 */ /* 0x000fe40007ffe1ff */
[----:B------:R-:W-:Y:S01]  /*0750*/  ISETP.GT.U32.AND P2, PT, R24, R4, PT ;  /* 0x000000041800720c */ /* 0x000fe20003f44070 */
[----:B------:R-:W-:Y:S01]  /*0760*/  IMAD.IADD R2, R10, 0x1, -R2 ;  /* 0x000000010a027824 */ /* 0x000fe200078e0a02 */
[----:B------:R-:W-:Y:S02]  /*0770*/  @!P1 SHF.R.S32.HI R7, RZ, 0x1f, R30 ;  /* 0x0000001fff079819 */ /* 0x000fe4000001141e */
[----:B------:R-:W-:Y:S01]  /*0780*/  LEA.HI R19, R0, R0, RZ, 0x1 ;  /* 0x0000000000137211 */ /* 0x000fe200078f08ff */
[----:B------:R-:W-:Y:S01]  /*0790*/  IMAD R6, R29, 0x8, R2 ;  /* 0x000000081d067824 */ /* 0x000fe200078e0202 */
[----:B------:R-:W-:Y:S01]  /*07a0*/  SHF.R.S32.HI R18, RZ, 0x1f, R0 ;  /* 0x0000001fff127819 */ /* 0x000fe20000011400 */
[----:B--2---:R-:W-:Y:S01]  /*07b0*/  @!P1 IMAD R7, R7, R16, RZ ;  /* 0x0000001007079224 */ /* 0x004fe200078e02ff */
[----:B----4-:R-:W2:Y:S01]  /*07c0*/  @P0 LDC.64 R22, c[0x0][0x248] ;  /* 0x00009200ff160b82 */ /* 0x010ea20000000a00 */
[----:B------:R-:W-:Y:S01]  /*07d0*/  LOP3.LUT R5, R19, 0x7fffffe, RZ, 0xc0, !PT ;  /* 0x07fffffe13057812 */ /* 0x000fe200078ec0ff */
[----:B---3--:R-:W-:Y:S01]  /*07e0*/  @P1 IMAD.WIDE.U32 R2, R33, R14, RZ ;  /* 0x0000000e21021225 */ /* 0x008fe200078e00ff */
[----:B------:R-:W-:-:S02]  /*07f0*/  LEA.HI R28, R18, R0, RZ, 0x3 ;  /* 0x00000000121c7211 */ /* 0x000fc400078f18ff */
[----:B------:R-:W-:Y:S01]  /*0800*/  LEA R225, R6, R9, 0x5 ;  /* 0x0000000906e17211 */ /* 0x000fe200078e28ff */
[----:B------:R-:W-:Y:S02]  /*0810*/  @!P1 IMAD R14, R30, R17, R7 ;  /* 0x000000111e0e9224 */ /* 0x000fe400078e0207 */
[----:B------:R-:W-:Y:S01]  /*0820*/  @P1 IMAD R17, R33, R15, R3 ;  /* 0x0000000f21111224 */ /* 0x000fe200078e0203 */
[----:B------:R-:W-:Y:S01]  /*0830*/  LOP3.LUT R3, R31, R32, RZ, 0x3c, !PT ;  /* 0x000000201f037212 */ /* 0x000fe200078e3cff */
[----:B------:R-:W-:Y:S01]  /*0840*/  IMAD.IADD R139, R0, 0x1, -R5 ;  /* 0x00000001008b7824 */ /* 0x000fe200078e0a05 */
[----:B------:R-:W-:Y:S01]  /*0850*/  @P0 IADD3 R5, R8, R13, RZ ;  /* 0x0000000d08050210 */ /* 0x000fe20007ffe0ff */
[----:B------:R-:W-:Y:S01]  /*0860*/  @!P2 IMAD.IADD R4, R4, 0x1, -R24 ;  /* 0x000000010404a824 */ /* 0x000fe200078e0a18 */
[----:B------:R-:W-:Y:S01]  /*0870*/  ISETP.GE.AND P4, PT, R3, RZ, PT ;  /* 0x000000ff0300720c */ /* 0x000fe20003f86270 */
[----:B------:R-:W-:Y:S02]  /*0880*/  @P0 IMAD.IADD R0, R8, 0x1, R13 ;  /* 0x0000000108000824 */ /* 0x000fe400078e020d */
[----:B------:R-:W-:Y:S01]  /*0890*/  @P1 IMAD.MOV.U32 R15, RZ, RZ, R2 ;  /* 0x000000ffff0f1224 */ /* 0x000fe200078e0002 */
[----:B------:R-:W-:Y:S01]  /*08a0*/  ISETP.GE.U32.AND P5, PT, R4, R24, PT ;  /* 0x000000180400720c */ /* 0x000fe20003fa6070 */
[----:B-1----:R-:W-:-:S02]  /*08b0*/  @P0 IMAD R9, R0, R103, RZ ;  /* 0x0000006700090224 */ /* 0x002fc400078e02ff */
[----:B------:R-:W-:-:S04]  /*08c0*/  @P0 IMAD.WIDE.U32 R2, R0, R102, RZ ;  /* 0x0000006600020225 */ /* 0x000fc800078e00ff */
[----:B--2---:R-:W-:Y:S01]  /*08d0*/  @P0 IMAD R0, R5, R23, RZ ;  /* 0x0000001705000224 */ /* 0x004fe200078e02ff */
[----:B------:R-:W-:Y:S01]  /*08e0*/  @P0 MOV R24, R2 ;  /* 0x0000000200180202 */ /* 0x000fe20000000f00 */
[----:B------:R-:W-:-:S04]  /*08f0*/  @!P1 IMAD.WIDE.U32 R6, R30, R16, RZ ;  /* 0x000000101e069225 */ /* 0x000fc800078e00ff */
[----:B------:R-:W-:-:S04]  /*0900*/  @P0 IMAD.WIDE.U32 R4, R5, R22, RZ ;  /* 0x0000001605040225 */ /* 0x000fc800078e00ff */
[----:B------:R-:W-:Y:S02]  /*0910*/  @!P1 IMAD.IADD R17, R7, 0x1, R14 ;  /* 0x0000000107119824 */ /* 0x000fe400078e020e */
[----:B------:R-:W-:Y:S02]  /*0920*/  @!P1 IMAD.MOV.U32 R15, RZ, RZ, R6 ;  /* 0x000000ffff0f9224 */ /* 0x000fe400078e0006 */
[----:B------:R-:W-:Y:S02]  /*0930*/  @P0 IMAD.IADD R25, R3, 0x1, R9 ;  /* 0x0000000103190824 */ /* 0x000fe400078e0209 */
[----:B------:R-:W-:Y:S02]  /*0940*/  @P0 IMAD.IADD R18, R5, 0x1, R0 ;  /* 0x0000000105120824 */ /* 0x000fe400078e0200 */
[----:B------:R-:W-:Y:S01]  /*0950*/  @P0 IMAD.MOV.U32 R16, RZ, RZ, R4 ;  /* 0x000000ffff100224 */ /* 0x000fe200078e0004 */
[----:B------:R-:W-:Y:S06]  /*0960*/  @P0 BRA `(.L_x_46) ;  /* 0x0000000000340947 */ /* 0x000fec0003800000 */
        /* <DEDUP_REMOVED lines=13> */
.L_x_46:
        /* <DEDUP_REMOVED lines=14> */
.L_x_47:
[----:B------:R-:W1:Y:S01]  /*0b20*/  S2UR UR4, SR_CgaCtaId ;  /* 0x00000000000479c3 */ /* 0x000e620000008800 */
[C---:B------:R-:W-:Y:S01]  /*0b30*/  VIADD R34, R10.reuse, 0x20 ;  /* 0x000000200a227836 */ /* 0x040fe20000000000 */
[----:B------:R-:W-:Y:S01]  /*0b40*/  SHF.R.S32.HI R231, RZ, 0x1f, R230 ;  /* 0x0000001fffe77819 */ /* 0x000fe200000114e6 */
[C---:B------:R-:W-:Y:S01]  /*0b50*/  VIADD R33, R10.reuse, 0x40 ;  /* 0x000000400a217836 */ /* 0x040fe20000000000 */
[----:B------:R-:W-:Y:S01]  /*0b60*/  LOP3.LUT R0, R21, 0xfffffff8, RZ, 0xc0, !PT ;  /* 0xfffffff815007812 */ /* 0x000fe200078ec0ff */
[C---:B------:R-:W-:Y:S01]  /*0b70*/  VIADD R30, R10.reuse, 0x60 ;  /* 0x000000600a1e7836 */ /* 0x040fe20000000000 */
[----:B------:R2:W-:Y:S01]  /*0b80*/  STL [R1+0x58], R34 ;  /* 0x0000582201007387 */ /* 0x0005e20000100800 */
[----:B------:R-:W-:Y:S01]  /*0b90*/  ISETP.GE.AND P1, PT, R10, R35, PT ;  /* 0x000000230a00720c */ /* 0x000fe20003f26270 */
[----:B------:R-:W-:Y:S01]  /*0ba0*/  ULDC.64 UR6, c[0x0][0x258] ;  /* 0x0000960000067ab9 */ /* 0x000fe20000000a00 */
[----:B------:R-:W-:Y:S01]  /*0bb0*/  IMAD.IADD R0, R101, 0x1, -R0 ;  /* 0x0000000165007824 */ /* 0x000fe200078e0a00 */
[----:B------:R2:W-:Y:S01]  /*0bc0*/  STL [R1+0x24], R231 ;  /* 0x000024e701007387 */ /* 0x0005e20000100800 */
[----:B------:R-:W-:Y:S01]  /*0bd0*/  SHF.R.S32.HI R6, RZ, 0x1f, R31 ;  /* 0x0000001fff067819 */ /* 0x000fe2000001141f */
[----:B------:R-:W-:Y:S01]  /*0be0*/  @!P2 VIADD R12, R12, 0x1 ;  /* 0x000000010c0ca836 */ /* 0x000fe20000000000 */
[----:B------:R-:W-:Y:S01]  /*0bf0*/  ISETP.NE.AND P6, PT, R32, RZ, PT ;  /* 0x000000ff2000720c */ /* 0x000fe20003fc5270 */
[----:B------:R2:W-:Y:S01]  /*0c00*/  STL [R1+0x60], R33 ;  /* 0x0000602101007387 */ /* 0x0005e20000100800 */
[----:B------:R-:W-:Y:S01]  /*0c10*/  IADD3 R2, P0, R230, R15, RZ ;  /* 0x0000000fe6027210 */ /* 0x000fe20007f1e0ff */
[----:B------:R-:W-:Y:S01]  /*0c20*/  UMOV UR5, 0x400 ;  /* 0x0000040000057882 */ /* 0x000fe20000000000 */
[----:B------:R-:W-:Y:S01]  /*0c30*/  LEA.HI R14, R0, R0, RZ, 0x1 ;  /* 0x00000000000e7211 */ /* 0x000fe200078f08ff */
[----:B------:R2:W-:Y:S01]  /*0c40*/  STL [R1+0x5c], R30 ;  /* 0x00005c1e01007387 */ /* 0x0005e20000100800 */
[----:B------:R-:W-:Y:S01]  /*0c50*/  IMAD R6, R6, UR6, RZ ;  /* 0x0000000606067c24 */ /* 0x000fe2000f8e02ff */
[----:B------:R-:W-:Y:S01]  /*0c60*/  LEA.HI.SX32 R21, R226, 0xffffffff, 0x19 ;  /* 0xffffffffe2157811 */ /* 0x000fe200078fcaff */
[----:B------:R-:W-:Y:S01]  /*0c70*/  IMAD.X R3, R231, 0x1, R17, P0 ;  /* 0x00000001e7037824 */ /* 0x000fe200000e0611 */
[----:B------:R-:W-:Y:S01]  /*0c80*/  LOP3.LUT R4, R14, 0x3fffffe, RZ, 0xc0, !PT ;  /* 0x03fffffe0e047812 */ /* 0x000fe200078ec0ff */
[----:B------:R-:W-:Y:S01]  /*0c90*/  @P5 VIADD R12, R12, 0x1 ;  /* 0x000000010c0c5836 */ /* 0x000fe20000000000 */
[----:B-1----:R-:W-:Y:S01]  /*0ca0*/  ULEA UR4, UR4, UR5, 0x18 ;  /* 0x0000000504047291 */ /* 0x002fe2000f8ec03f */
[----:B------:R-:W-:Y:S01]  /*0cb0*/  IMAD.WIDE.U32 R8, R31, UR6, R2 ;  /* 0x000000061f087c25 */ /* 0x000fe2000f8e0002 */
[----:B------:R-:W-:Y:S01]  /*0cc0*/  BSSY B0, `(.L_x_48) ;  /* 0x000001f000007945 */ /* 0x000fe20003800000 */
[----:B------:R-:W-:-:S02]  /*0cd0*/  ISETP.GE.AND P3, PT, R34, R35, PT ;  /* 0x000000232200720c */ /* 0x000fc40003f66270 */
[----:B------:R-:W-:Y:S01]  /*0ce0*/  IMAD R6, R31, UR7, R6 ;  /* 0x000000071f067c24 */ /* 0x000fe2000f8e0206 */
[-C--:B------:R-:W-:Y:S01]  /*0cf0*/  ISETP.GE.AND P2, PT, R33, R35.reuse, PT ;  /* 0x000000232100720c */ /* 0x080fe20003f46270 */
[----:B------:R-:W-:Y:S01]  /*0d00*/  @!P4 IMAD.MOV R12, RZ, RZ, -R12 ;  /* 0x000000ffff0cc224 */ /* 0x000fe200078e0a0c */
[----:B------:R-:W-:Y:S01]  /*0d10*/  ISETP.GE.AND P5, PT, R30, R35, PT ;  /* 0x000000231e00720c */ /* 0x000fe20003fa6270 */
[----:B------:R-:W-:Y:S01]  /*0d20*/  IMAD.IADD R17, R0, 0x1, -R4 ;  /* 0x0000000100117824 */ /* 0x000fe200078e0a04 */
[----:B------:R-:W-:Y:S01]  /*0d30*/  @!P6 LOP3.LUT R12, RZ, R32, RZ, 0x33, !PT ;  /* 0x00000020ff0ce212 */ /* 0x000fe200078e33ff */
[----:B------:R-:W-:Y:S01]  /*0d40*/  IMAD R13, R21, -0x80, R20 ;  /* 0xffffff80150d7824 */ /* 0x000fe200078e0214 */
[----:B------:R-:W-:Y:S01]  /*0d50*/  LEA R225, R225, UR4, 0x1 ;  /* 0x00000004e1e17c11 */ /* 0x000fe2000f8e08ff */
[----:B------:R-:W-:Y:S01]  /*0d60*/  IMAD.IADD R7, R9, 0x1, R6 ;  /* 0x0000000109077824 */ /* 0x000fe200078e0206 */
[----:B------:R-:W-:Y:S07]  /*0d70*/  @P1 BRA `(.L_x_49) ;  /* 0x00000000004c1947 */ /* 0x000fee0003800000 */
[----:B------:R-:W-:Y:S02]  /*0d80*/  ULDC UR5, c[0x0][0x2d0] ;  /* 0x0000b40000057ab9 */ /* 0x000fe40000000800 */
[----:B------:R-:W-:-:S13]  /*0d90*/  ISETP.GE.AND P0, PT, R230, UR5, PT ;  /* 0x00000005e6007c0c */ /* 0x000fda000bf06270 */
[----:B------:R1:W-:Y:S04]  /*0da0*/  @P0 STS [R225], RZ ;  /* 0x000000ffe1000388 */ /* 0x0003e80000000800 */
[----:B------:R1:W-:Y:S04]  /*0db0*/  @P0 STS [R225+0x4], RZ ;  /* 0x000004ffe1000388 */ /* 0x0003e80000000800 */
[----:B------:R1:W-:Y:S01]  /*0dc0*/  @P0 STS.64 [R225+0x8], RZ ;  /* 0x000008ffe1000388 */ /* 0x0003e20000000a00 */
[----:B------:R-:W-:Y:S05]  /*0dd0*/  @P0 BRA `(.L_x_49) ;  /* 0x0000000000340947 */ /* 0x000fea0003800000 */
        /* <DEDUP_REMOVED lines=9> */
[----:B------:R-:W-:Y:S01]  /*0e70*/  @!PT LDS RZ, [RZ] ;  /* 0x00000000fffff984 */ /* 0x000fe20000000800 */
[----:B------:R-:W-:Y:S01]  /*0e80*/  @!PT LDS RZ, [RZ] ;  /* 0x00000000fffff984 */ /* 0x000fe20000000800 */
[----:B------:R-:W-:Y:S01]  /*0e90*/  @!PT LDS RZ, [RZ] ;  /* 0x00000000fffff984 */ /* 0x000fe20000000800 */
[----:B------:R3:W-:Y:S02]  /*0ea0*/  LDGSTS.E.BYPASS.LTC128B.128 [R225], desc[UR8][R4.64] ;  /* 0x0000000004e17fae */ /* 0x0007e4000b901d48 */
.L_x_49:
[----:B------:R-:W-:Y:S05]  /*0eb0*/  BSYNC B0 ;  /* 0x0000000000007941 */ /* 0x000fea0003800000 */
.L_x_48:
[----:B------:R-:W-:Y:S04]  /*0ec0*/  BSSY B0, `(.L_x_50) ;  /* 0x0000016000007945 */ /* 0x000fe80003800000 */
[----:B------:R-:W-:Y:S05]  /*0ed0*/  @P3 BRA `(.L_x_51) ;  /* 0x0000000000503947 */ /* 0x000fea0003800000 */
[----:B------:R-:W-:Y:S02]  /*0ee0*/  ULDC UR5, c[0x0][0x2d0] ;  /* 0x0000b40000057ab9 */ /* 0x000fe40000000800 */
[----:B------:R-:W-:-:S13]  /*0ef0*/  ISETP.GE.AND P0, PT, R230, UR5, PT ;  /* 0x00000005e6007c0c */ /* 0x000fda000bf06270 */
[----:B------:R4:W-:Y:S01]  /*0f00*/  @P0 STS.128 [R225+0x800], RZ ;  /* 0x000800ffe1000388 */ /* 0x0009e20000000c00 */
[----:B------:R-:W-:Y:S05]  /*0f10*/  @P0 BRA `(.L_x_51) ;  /* 0x0000000000400947 */ /* 0x000fea0003800000 */
[----:B------:R-:W-:Y:S01]  /*0f20*/  IADD3 R0, P0, R36, 0x20, RZ ;  /* 0x0000002024007810 */ /* 0x000fe20007f1e0ff */
[----:B------:R-:W-:Y:S01]  /*0f30*/  ULDC.64 UR6, c[0x0][0x240] ;  /* 0x0000900000067ab9 */ /* 0x000fe20000000a00 */
[----:B------:R-:W-:-:S03]  /*0f40*/  MOV R3, R7 ;  /* 0x0000000700037202 */ /* 0x000fc60000000f00 */
[----:B------:R-:W-:-:S04]  /*0f50*/  IMAD.X R2, RZ, RZ, R37, P0 ;  /* 0x000000ffff027224 */ /* 0x000fc800000e0625 */
[----:B---3--:R-:W-:Y:S02]  /*0f60*/  IMAD R4, R2, UR6, RZ ;  /* 0x0000000602047c24 */ /* 0x008fe4000f8e02ff */
[----:B------:R-:W-:-:S04]  /*0f70*/  IMAD.MOV.U32 R2, RZ, RZ, R8 ;  /* 0x000000ffff027224 */ /* 0x000fc800078e0008 */
        /* <DEDUP_REMOVED lines=9> */
[----:B------:R3:W-:Y:S02]  /*1010*/  LDGSTS.E.BYPASS.LTC128B.128 [R225+0x800], desc[UR8][R4.64] ;  /* 0x0080000004e17fae */ /* 0x0007e4000b901d48 */
.L_x_51:
[----:B------:R-:W-:Y:S05]  /*1020*/  BSYNC B0 ;  /* 0x0000000000007941 */ /* 0x000fea0003800000 */
.L_x_50:
        /* <DEDUP_REMOVED lines=22> */
.L_x_53:
[----:B------:R-:W-:Y:S05]  /*1190*/  BSYNC B0 ;  /* 0x0000000000007941 */ /* 0x000fea0003800000 */
.L_x_52:
        /* <DEDUP_REMOVED lines=10> */
[----:B------:R-:W-:Y:S02]  /*1240*/  IMAD R6, R2, UR6, RZ ;  /* 0x0000000602067c24 */ /* 0x000fe4000f8e02ff */
[----:B------:R-:W-:-:S04]  /*1250*/  IMAD.MOV.U32 R2, RZ, RZ, R8 ;  /* 0x000000ffff027224 */ /* 0x000fc800078e0008 */
[----:B---3--:R-:W-:-:S04]  /*1260*/  IMAD.WIDE.U32 R4, R0, UR6, R2 ;  /* 0x0000000600047c25 */ /* 0x008fc8000f8e0002 */
        /* <DEDUP_REMOVED lines=9> */
.L_x_55:
[----:B------:R-:W-:Y:S05]  /*1300*/  BSYNC B0 ;  /* 0x0000000000007941 */ /* 0x000fea0003800000 */
.L_x_54:
[--C-:B------:R-:W-:Y:S01]  /*1310*/  SHF.R.S32.HI R9, RZ, 0x1, R19.reuse ;  /* 0x00000001ff097819 */ /* 0x100fe20000011413 */
[CC--:B------:R-:W-:Y:S01]  /*1320*/  IMAD R0, R11.reuse, R22.reuse, RZ ;  /* 0x000000160b007224 */ /* 0x0c0fe200078e02ff */
[----:B---3--:R-:W-:Y:S01]  /*1330*/  SHF.R.S32.HI R2, RZ, 0x1f, R19 ;  /* 0x0000001fff027819 */ /* 0x008fe20000011413 */
[----:B------:R-:W-:Y:S01]  /*1340*/  IMAD.WIDE.U32 R4, R10, R22, R230 ;  /* 0x000000160a047225 */ /* 0x000fe200078e00e6 */
[----:B------:R-:W-:Y:S01]  /*1350*/  SHF.R.S32.HI R19, RZ, 0x1, R14 ;  /* 0x00000001ff137819 */ /* 0x000fe2000001140e */
[----:B------:R-:W-:Y:S01]  /*1360*/  ULDC.64 UR6, c[0x0][0x260] ;  /* 0x0000980000067ab9 */ /* 0x000fe20000000a00 */
[----:B------:R-:W-:Y:S01]  /*1370*/  LEA.HI R8, R2, R9, RZ, 0x2 ;  /* 0x0000000902087211 */ /* 0x000fe200078f10ff */
[----:B------:R-:W-:Y:S01]  /*1380*/  IMAD R7, R11, R102, RZ ;  /* 0x000000660b077224 */ /* 0x000fe200078e02ff */
[----:B------:R-:W-:Y:S01]  /*1390*/  IADD3 R6, P0, R16, R4, RZ ;  /* 0x0000000410067210 */ /* 0x000fe20007f1e0ff */
[----:B------:R-:W-:Y:S01]  /*13a0*/  IMAD.SHL.U32 R2, R19, 0x40, RZ ;  /* 0x0000004013027824 */ /* 0x000fe200078e00ff */
[C---:B------:R-:W-:Y:S01]  /*13b0*/  ISETP.GE.AND P2, PT, R10.reuse, R13, PT ;  /* 0x0000000d0a00720c */ /* 0x040fe20003f46270 */
[C---:B------:R-:W-:Y:S01]  /*13c0*/  IMAD R0, R10.reuse, R23, R0 ;  /* 0x000000170a007224 */ /* 0x040fe200078e0200 */
[----:B------:R-:W-:Y:S01]  /*13d0*/  ISETP.GE.AND P3, PT, R10, R13, PT ;  /* 0x0000000d0a00720c */ /* 0x000fe20003f66270 */
[----:B------:R-:W-:Y:S01]  /*13e0*/  IMAD.SHL.U32 R15, R26, 0x8, RZ ;  /* 0x000000081a0f7824 */ /* 0x000fe200078e00ff */
[----:B------:R-:W-:Y:S01]  /*13f0*/  LOP3.LUT R4, R2, 0xc0, RZ, 0xc0, !PT ;  /* 0x000000c002047812 */ /* 0x000fe200078ec0ff */
[----:B------:R-:W-:Y:S01]  /*1400*/  IMAD R11, R10, R103, R7 ;  /* 0x000000670a0b7224 */ /* 0x000fe200078e0207 */
[----:B------:R-:W-:Y:S01]  /*1410*/  IADD3.X R7, R18, R5, R0, P0, !PT ;  /* 0x0000000512077210 */ /* 0x000fe200007fe400 */
[----:B------:R-:W-:Y:S01]  /*1420*/  IMAD.WIDE.U32 R2, R10, R102, R230 ;  /* 0x000000660a027225 */ /* 0x000fe200078e00e6 */
[----:B------:R-:W-:Y:S01]  /*1430*/  SHF.R.S32.HI R0, RZ, 0x1f, R12 ;  /* 0x0000001fff007819 */ /* 0x000fe2000001140c */
[----:B------:R-:W-:Y:S01]  /*1440*/  BSSY B0, `(.L_x_56) ;  /* 0x0000030000007945 */ /* 0x000fe20003800000 */
[----:B------:R-:W-:Y:S01]  /*1450*/  LOP3.LUT R10, R4, 0x8, R15, 0xf8, !PT ;  /* 0x00000008040a7812 */ /* 0x000fe200078ef80f */
[----:B------:R-:W-:Y:S01]  /*1460*/  IMAD.WIDE.U32 R36, R12, UR6, R6 ;  /* 0x000000060c247c25 */ /* 0x000fe2000f8e0006 */
[----:B------:R-:W-:-:S02]  /*1470*/  SHF.R.U32.HI R5, RZ, 0x3, R4 ;  /* 0x00000003ff057819 */ /* 0x000fc40000011604 */
[----:B------:R-:W-:Y:S01]  /*1480*/  IADD3 R4, P0, R24, R2, RZ ;  /* 0x0000000218047210 */ /* 0x000fe20007f1e0ff */
[----:B------:R-:W-:Y:S01]  /*1490*/  IMAD R2, R0, UR6, RZ ;  /* 0x0000000600027c24 */ /* 0x000fe2000f8e02ff */
[----:B------:R-:W-:Y:S01]  /*14a0*/  LOP3.LUT R15, R10, R5, RZ, 0x3c, !PT ;  /* 0x000000050a0f7212 */ /* 0x000fe200078e3cff */
[----:B------:R3:W-:Y:S01]  /*14b0*/  STL.64 [R1+0x38], R36 ;  /* 0x0000382401007387 */ /* 0x0007e20000100a00 */
[----:B------:R-:W-:Y:S01]  /*14c0*/  IADD3.X R5, R25, R3, R11, P0, !PT ;  /* 0x0000000319057210 */ /* 0x000fe200007fe40b */
[----:B------:R-:W-:Y:S01]  /*14d0*/  IMAD R3, R12, UR7, R2 ;  /* 0x000000070c037c24 */ /* 0x000fe2000f8e0202 */
[----:B------:R-:W-:Y:S01]  /*14e0*/  ULDC.64 UR6, c[0x0][0x268] ;  /* 0x00009a0000067ab9 */ /* 0x000fe20000000a00 */
[----:B------:R-:W-:Y:S01]  /*14f0*/  MOV R228, R36 ;  /* 0x0000002400e47202 */ /* 0x000fe20000000f00 */
[----:B------:R-:W-:Y:S01]  /*1500*/  IMAD R0, R0, UR6, RZ ;  /* 0x0000000600007c24 */ /* 0x000fe2000f8e02ff */
[----:B------:R-:W-:Y:S01]  /*1510*/  LOP3.LUT R8, R8, 0xfffffffc, RZ, 0xc0, !PT ;  /* 0xfffffffc08087812 */ /* 0x000fe200078ec0ff */
[----:B------:R-:W-:Y:S01]  /*1520*/  IMAD.IADD R229, R37, 0x1, R3 ;  /* 0x0000000125e57824 */ /* 0x000fe200078e0203 */
[----:B------:R-:W-:Y:S01]  /*1530*/  SHF.L.U64.HI R138, R22, 0x7, R23 ;  /* 0x00000007168a7819 */ /* 0x000fe20000010217 */
[----:B------:R-:W-:Y:S01]  /*1540*/  IMAD.WIDE.U32 R24, R12, UR6, R4 ;  /* 0x000000060c187c25 */ /* 0x000fe2000f8e0004 */
[----:B------:R-:W-:-:S02]  /*1550*/  SHF.L.U32 R100, R22, 0x7, RZ ;  /* 0x0000000716647819 */ /* 0x000fc400000006ff */
[----:B------:R3:W-:Y:S01]  /*1560*/  STL.64 [R1+0x28], R228 ;  /* 0x000028e401007387 */ /* 0x0007e20000100a00 */
[----:B------:R-:W-:Y:S01]  /*1570*/  IMAD.IADD R16, R9, 0x1, -R8 ;  /* 0x0000000109107824 */ /* 0x000fe200078e0a08 */
[----:B------:R-:W-:Y:S01]  /*1580*/  SHF.R.S32.HI R9, RZ, 0x1f, R21 ;  /* 0x0000001fff097819 */ /* 0x000fe20000011415 */
[----:B------:R-:W-:Y:S01]  /*1590*/  IMAD R2, R138, R21, RZ ;  /* 0x000000158a027224 */ /* 0x000fe200078e02ff */
[----:B------:R3:W-:Y:S01]  /*15a0*/  STL.64 [R1+0x30], R24 ;  /* 0x0000301801007387 */ /* 0x0007e20000100a00 */
[----:B------:R-:W-:Y:S01]  /*15b0*/  IMAD.SHL.U32 R7, R16, 0x40, RZ ;  /* 0x0000004010077824 */ /* 0x000fe200078e00ff */
[-C--:B------:R-:W-:Y:S01]  /*15c0*/  ISETP.GE.AND P1, PT, R34, R13.reuse, PT ;  /* 0x0000000d2200720c */ /* 0x080fe20003f26270 */
[-C--:B------:R-:W-:Y:S01]  /*15d0*/  IMAD R6, R9, R100.reuse, R2 ;  /* 0x0000006409067224 */ /* 0x080fe200078e0202 */
[-C--:B------:R-:W-:Y:S01]  /*15e0*/  ISETP.GE.AND P4, PT, R33, R13.reuse, PT ;  /* 0x0000000d2100720c */ /* 0x080fe20003f86270 */
[----:B------:R-:W-:Y:S01]  /*15f0*/  IMAD.WIDE.U32 R2, R21, R100, R228 ;  /* 0x0000006415027225 */ /* 0x000fe200078e00e4 */
[----:B------:R-:W-:-:S02]  /*1600*/  ISETP.GE.AND P5, PT, R30, R13, PT ;  /* 0x0000000d1e00720c */ /* 0x000fc40003fa6270 */
[----:B------:R-:W-:Y:S01]  /*1610*/  LOP3.LUT R8, R7, 0xc0, RZ, 0xc0, !PT ;  /* 0x000000c007087812 */ /* 0x000fe200078ec0ff */
[----:B------:R-:W-:Y:S01]  /*1620*/  IMAD R14, R12, UR7, R0 ;  /* 0x000000070c0e7c24 */ /* 0x000fe2000f8e0200 */
[----:B------:R-:W-:Y:S01]  /*1630*/  IADD3 R5, R3, R6, RZ ;  /* 0x0000000603057210 */ /* 0x000fe20007ffe0ff */
[C---:B------:R-:W-:Y:S02]  /*1640*/  IMAD R11, R27.reuse, 0x8, R17 ;  /* 0x000000081b0b7824 */ /* 0x040fe400078e0211 */
[----:B------:R-:W-:Y:S01]  /*1650*/  IMAD.SHL.U32 R10, R27, 0x8, RZ ;  /* 0x000000081b0a7824 */ /* 0x000fe200078e00ff */
[----:B------:R-:W-:Y:S06]  /*1660*/  @P2 BRA `(.L_x_57) ;  /* 0x0000000000342947 */ /* 0x000fec0003800000 */
[----:B------:R-:W-:Y:S02]  /*1670*/  ULDC UR5, c[0x0][0x2d0] ;  /* 0x0000b40000057ab9 */ /* 0x000fe40000000800 */
[----:B------:R-:W-:-:S13]  /*1680*/  ISETP.GE.AND P0, PT, R230, UR5, PT ;  /* 0x00000005e6007c0c */ /* 0x000fda000bf06270 */
[----:B------:R1:W-:Y:S04]  /*1690*/  @P0 STS [R225+0x2000], RZ ;  /* 0x002000ffe1000388 */ /* 0x0003e80000000800 */
[----:B------:R1:W-:Y:S04]  /*16a0*/  @P0 STS [R225+0x2004], RZ ;  /* 0x002004ffe1000388 */ /* 0x0003e80000000800 */
[----:B------:R1:W-:Y:S01]  /*16b0*/  @P0 STS.64 [R225+0x2008], RZ ;  /* 0x002008ffe1000388 */ /* 0x0003e20000000a00 */
[----:B------:R-:W-:Y:S05]  /*16c0*/  @P0 BRA `(.L_x_57) ;  /* 0x00000000001c0947 */ /* 0x000fea0003800000 */
[----:B------:R-:W-:Y:S02]  /*16d0*/  ULDC.64 UR6, c[0x0][0x218] ;  /* 0x0000860000067ab9 */ /* 0x000fe40000000a00 */
[----:B------:R-:W-:-:S04]  /*16e0*/  LEA R6, P0, R2, UR6, 0x1 ;  /* 0x0000000602067c11 */ /* 0x000fc8000f8008ff */
[----:B------:R-:W-:-:S05]  /*16f0*/  LEA.HI.X R7, R2, UR7, R5, 0x1, P0 ;  /* 0x0000000702077c11 */ /* 0x000fca00080f0c05 */
[----:B------:R-:W-:Y:S01]  /*1700*/  @!PT LDS RZ, [RZ] ;  /* 0x00000000fffff984 */ /* 0x000fe20000000800 */
[----:B------:R-:W-:Y:S01]  /*1710*/  @!PT LDS RZ, [RZ] ;  /* 0x00000000fffff984 */ /* 0x000fe20000000800 */
[----:B------:R-:W-:Y:S01]  /*1720*/  @!PT LDS RZ, [RZ] ;  /* 0x00000000fffff984 */ /* 0x000fe20000000800 */
[----:B------:R1:W-:Y:S04]  /*1730*/  LDGSTS.E.BYPASS.LTC128B.128 [R225+0x2000], desc[UR8][R6.64] ;  /* 0x0200000006e17fae */ /* 0x0003e8000b901d48 */
.L_x_57:
[----:B------:R-:W-:Y:S05]  /*1740*/  BSYNC B0 ;  /* 0x0000000000007941 */ /* 0x000fea0003800000 */
.L_x_56:
[C---:B------:R-:W-:Y:S01]  /*1750*/  SHF.L.U64.HI R201, R22.reuse, 0x5, R23 ;  /* 0x0000000516c97819 */ /* 0x040fe20000010217 */
[----:B------:R-:W-:Y:S01]  /*1760*/  BSSY B0, `(.L_x_58) ;  /* 0x0000012000007945 */ /* 0x000fe20003800000 */
[----:B------:R-:W-:-:S03]  /*1770*/  SHF.L.U32 R202, R22, 0x5, RZ ;  /* 0x0000000516ca7819 */ /* 0x000fc600000006ff */
[----:B------:R1:W-:Y:S04]  /*1780*/  STL [R1+0x1c], R201 ;  /* 0x00001cc901007387 */ /* 0x0003e80000100800 */
[----:B------:R1:W-:Y:S01]  /*1790*/  STL [R1+0x40], R202 ;  /* 0x000040ca01007387 */ /* 0x0003e20000100800 */
[----:B------:R-:W-:Y:S05]  /*17a0*/  @P1 BRA `(.L_x_59) ;  /* 0x0000000000341947 */ /* 0x000fea0003800000 */
[----:B------:R-:W-:Y:S02]  /*17b0*/  ULDC UR5, c[0x0][0x2d0] ;  /* 0x0000b40000057ab9 */ /* 0x000fe40000000800 */
[----:B------:R-:W-:-:S13]  /*17c0*/  ISETP.GE.AND P0, PT, R230, UR5, PT ;  /* 0x00000005e6007c0c */ /* 0x000fda000bf06270 */
[----:B------:R1:W-:Y:S01]  /*17d0*/  @P0 STS.128 [R225+0x2800], RZ ;  /* 0x002800ffe1000388 */ /* 0x0003e20000000c00 */
[----:B------:R-:W-:Y:S05]  /*17e0*/  @P0 BRA `(.L_x_59) ;  /* 0x0000000000240947 */ /* 0x000fea0003800000 */
[----:B------:R-:W-:Y:S01]  /*17f0*/  IADD3 R0, P0, R202, R2, RZ ;  /* 0x00000002ca007210 */ /* 0x000fe20007f1e0ff */
[----:B------:R-:W-:-:S04]  /*1800*/  ULDC.64 UR6, c[0x0][0x218] ;  /* 0x0000860000067ab9 */ /* 0x000fc80000000a00 */
[----:B-1----:R-:W-:Y:S01]  /*1810*/  IMAD.X R7, R201, 0x1, R5, P0 ;  /* 0x00000001c9077824 */ /* 0x002fe200000e0605 */
[----:B------:R-:W-:-:S04]  /*1820*/  LEA R6, P0, R0, UR6, 0x1 ;  /* 0x0000000600067c11 */ /* 0x000fc8000f8008ff */
[----:B------:R-:W-:-:S05]  /*1830*/  LEA.HI.X R7, R0, UR7, R7, 0x1, P0 ;  /* 0x0000000700077c11 */ /* 0x000fca00080f0c07 */
[----:B------:R-:W-:Y:S01]  /*1840*/  @!PT LDS RZ, [RZ] ;  /* 0x00000000fffff984 */ /* 0x000fe20000000800 */
[----:B------:R-:W-:Y:S01]  /*1850*/  @!PT LDS RZ, [RZ] ;  /* 0x00000000fffff984 */ /* 0x000fe20000000800 */
[----:B------:R-:W-:Y:S01]  /*1860*/  @!PT LDS RZ, [RZ] ;  /* 0x00000000fffff984 */ /* 0x000fe20000000800 */
[----:B------:R1:W-:Y:S04]  /*1870*/  LDGSTS.E.BYPASS.LTC128B.128 [R225+0x2800], desc[UR8][R6.64] ;  /* 0x0280000006e17fae */ /* 0x0003e8000b901d48 */
.L_x_59:
[----:B------:R-:W-:Y:S05]  /*1880*/  BSYNC B0 ;  /* 0x0000000000007941 */ /* 0x000fea0003800000 */
.L_x_58:
[----:B------:R-:W-:Y:S04]  /*1890*/  BSSY B0, `(.L_x_60) ;  /* 0x000000f000007945 */ /* 0x000fe80003800000 */
[----:B------:R-:W-:Y:S05]  /*18a0*/  @P4 BRA `(.L_x_61) ;  /* 0x0000000000344947 */ /* 0x000fea0003800000 */
[----:B------:R-:W-:Y:S02]  /*18b0*/  ULDC UR5, c[0x0][0x2d0] ;  /* 0x0000b40000057ab9 */ /* 0x000fe40000000800 */
[----:B------:R-:W-:-:S13]  /*18c0*/  ISETP.GE.AND P0, PT, R230, UR5, PT ;  /* 0x00000005e6007c0c */ /* 0x000fda000bf06270 */
[----:B------:R1:W-:Y:S01]  /*18d0*/  @P0 STS.128 [R225+0x3000], RZ ;  /* 0x003000ffe1000388 */ /* 0x0003e20000000c00 */
[----:B------:R-:W-:Y:S05]  /*18e0*/  @P0 BRA `(.L_x_61) ;  /* 0x0000000000240947 */ /* 0x000fea0003800000 */
[----:B------:R-:W-:Y:S01]  /*18f0*/  LEA R0, P0, R22, R2, 0x6 ;  /* 0x0000000216007211 */ /* 0x000fe200078030ff */
[----:B------:R-:W-:-:S03]  /*1900*/  ULDC.64 UR6, c[0x0][0x218] ;  /* 0x0000860000067ab9 */ /* 0x000fc60000000a00 */
[----:B-1----:R-:W-:Y:S02]  /*1910*/  LEA.HI.X R7, R22, R5, R23, 0x6, P0 ;  /* 0x0000000516077211 */ /* 0x002fe400000f3417 */
[----:B------:R-:W-:-:S04]  /*1920*/  LEA R6, P0, R0, UR6, 0x1 ;  /* 0x0000000600067c11 */ /* 0x000fc8000f8008ff */
[----:B------:R-:W-:-:S05]  /*1930*/  LEA.HI.X R7, R0, UR7, R7, 0x1, P0 ;  /* 0x0000000700077c11 */ /* 0x000fca00080f0c07 */
[----:B------:R-:W-:Y:S01]  /*1940*/  @!PT LDS RZ, [RZ] ;  /* 0x00000000fffff984 */ /* 0x000fe20000000800 */
[----:B------:R-:W-:Y:S01]  /*1950*/  @!PT LDS RZ, [RZ] ;  /* 0x00000000fffff984 */ /* 0x000fe20000000800 */
[----:B------:R-:W-:Y:S01]  /*1960*/  @!PT LDS RZ, [RZ] ;  /* 0x00000000fffff984 */ /* 0x000fe20000000800 */
[----:B------:R1:W-:Y:S04]  /*1970*/  LDGSTS.E.BYPASS.LTC128B.128 [R225+0x3000], desc[UR8][R6.64] ;  /* 0x0300000006e17fae */ /* 0x0003e8000b901d48 */
.L_x_61:
[----:B------:R-:W-:Y:S05]  /*1980*/  BSYNC B0 ;  /* 0x0000000000007941 */ /* 0x000fea0003800000 */
.L_x_60:
[----:B------:R-:W-:Y:S04]  /*1990*/  BSSY B0, `(.L_x_62) ;  /* 0x0000011000007945 */ /* 0x000fe80003800000 */
[----:B------:R-:W-:Y:S05]  /*19a0*/  @P5 BRA `(.L_x_63) ;  /* 0x00000000003c5947 */ /* 0x000fea0003800000 */
[----:B------:R-:W-:Y:S02]  /*19b0*/  ULDC UR5, c[0x0][0x2d0] ;  /* 0x0000b40000057ab9 */ /* 0x000fe40000000800 */
[----:B------:R-:W-:-:S13]  /*19c0*/  ISETP.GE.AND P0, PT, R230, UR5, PT ;  /* 0x00000005e6007c0c */ /* 0x000fda000bf06270 */
[----:B------:R1:W-:Y:S01]  /*19d0*/  @P0 STS.128 [R225+0x3800], RZ ;  /* 0x003800ffe1000388 */ /* 0x0003e20000000c00 */
[----:B------:R-:W-:Y:S05]  /*19e0*/  @P0 BRA `(.L_x_63) ;  /* 0x00000000002c0947 */ /* 0x000fea0003800000 */
[----:B------:R-:W-:Y:S01]  /*19f0*/  MOV R4, R2 ;  /* 0x0000000200047202 */ /* 0x000fe20000000f00 */
[----:B------:R-:W-:Y:S01]  /*1a00*/  IMAD R0, R23, 0x60, RZ ;  /* 0x0000006017007824 */ /* 0x000fe200078e02ff */
[----:B------:R-:W-:-:S03]  /*1a10*/  ULDC.64 UR6, c[0x0][0x218] ;  /* 0x0000860000067ab9 */ /* 0x000fc60000000a00 */
[----:B------:R-:W-:-:S05]  /*1a20*/  IMAD.WIDE.U32 R2, R22, 0x60, R4 ;  /* 0x0000006016027825 */ /* 0x000fca00078e0004 */
[----:B------:R-:W-:Y:S02]  /*1a30*/  IADD3 R0, R3, R0, RZ ;  /* 0x0000000003007210 */ /* 0x000fe40007ffe0ff */
[----:B------:R-:W-:-:S04]  /*1a40*/  LEA R4, P0, R2, UR6, 0x1 ;  /* 0x0000000602047c11 */ /* 0x000fc8000f8008ff */
[----:B------:R-:W-:-:S05]  /*1a50*/  LEA.HI.X R5, R2, UR7, R0, 0x1, P0 ;  /* 0x0000000702057c11 */ /* 0x000fca00080f0c00 */
[----:B------:R-:W-:Y:S01]  /*1a60*/  @!PT LDS RZ, [RZ] ;  /* 0x00000000fffff984 */ /* 0x000fe20000000800 */
[----:B------:R-:W-:Y:S01]  /*1a70*/  @!PT LDS RZ, [RZ] ;  /* 0x00000000fffff984 */ /* 0x000fe20000000800 */
[----:B------:R-:W-:Y:S01]  /*1a80*/  @!PT LDS RZ, [RZ] ;  /* 0x00000000fffff984 */ /* 0x000fe20000000800 */
[----:B------:R1:W-:Y:S04]  /*1a90*/  LDGSTS.E.BYPASS.LTC128B.128 [R225+0x3800], desc[UR8][R4.64] ;  /* 0x0380000004e17fae */ /* 0x0003e8000b901d48 */
.L_x_63:
[----:B------:R-:W-:Y:S05]  /*1aa0*/  BSYNC B0 ;  /* 0x0000000000007941 */ /* 0x000fea0003800000 */
.L_x_62:
[----:B------:R-:W0:Y:S01]  /*1ab0*/  LDGDEPBAR ;  /* 0x00000000000079af */ /* 0x000e220000000000 */
[----:B------:R-:W-:Y:S01]  /*1ac0*/  LOP3.LUT R3, R8, 0x8, R10, 0xf8, !PT ;  /* 0x0000000808037812 */ /* 0x000fe200078ef80a */
[----:B------:R-:W-:Y:S01]  /*1ad0*/  IMAD.SHL.U32 R0, R28, 0x20, RZ ;  /* 0x000000201c007824 */ /* 0x000fe200078e00ff */
[----:B------:R-:W-:Y:S01]  /*1ae0*/  SHF.R.U32.HI R2, RZ, 0x3, R8 ;  /* 0x00000003ff027819 */ /* 0x000fe20000011608 */
[----:B------:R-:W-:Y:S01]  /*1af0*/  IMAD.IADD R8, R25, 0x1, R14 ;  /* 0x0000000119087824 */ /* 0x000fe200078e020e */
[----:B------:R-:W-:Y:S01]  /*1b00*/  BSSY B0, `(.L_x_64) ;  /* 0x0000026000007945 */ /* 0x000fe20003800000 */
[-C--:B-1----:R-:W-:Y:S01]  /*1b10*/  IMAD R4, R9, R102.reuse, RZ ;  /* 0x0000006609047224 */ /* 0x082fe200078e02ff */
[----:B------:R-:W-:Y:S01]  /*1b20*/  LOP3.LUT R136, R0, 0xffffff00, RZ, 0xc0, !PT ;  /* 0xffffff0000887812 */ /* 0x000fe200078ec0ff */
[----:B------:R-:W-:Y:S01]  /*1b30*/  IMAD.WIDE.U32 R6, R21, R102, RZ ;  /* 0x0000006615067225 */ /* 0x000fe200078e00ff */
[----:B------:R1:W-:Y:S01]  /*1b40*/  STL [R1+0x44], R8 ;  /* 0x0000440801007387 */ /* 0x0003e20000100800 */
[----:B------:R-:W-:-:S02]  /*1b50*/  LOP3.LUT R137, R3, R2, RZ, 0x3c, !PT ;  /* 0x0000000203897212 */ /* 0x000fc400078e3cff */
[----:B------:R-:W-:Y:S01]  /*1b60*/  IMAD R2, R29, 0x200, R136 ;  /* 0x000002001d027824 */ /* 0x000fe200078e0288 */
[----:B------:R-:W-:Y:S01]  /*1b70*/  ISETP.GE.AND P1, PT, R34, R13, PT ;  /* 0x0000000d2200720c */ /* 0x000fe20003f26270 */
[----:B------:R-:W-:Y:S01]  /*1b80*/  IMAD R3, R21, R103, R4 ;  /* 0x0000006715037224 */ /* 0x000fe200078e0204 */
[----:B------:R-:W-:Y:S01]  /*1b90*/  LEA R4, P0, R6, R24, 0x7 ;  /* 0x0000001806047211 */ /* 0x000fe200078038ff */
[----:B------:R-:W-:Y:S01]  /*1ba0*/  IMAD R2, R139, 0x20, R2 ;  /* 0x000000208b027824 */ /* 0x000fe200078e0202 */
[-C--:B------:R-:W-:Y:S01]  /*1bb0*/  ISETP.GE.AND P2, PT, R33, R13.reuse, PT ;  /* 0x0000000d2100720c */ /* 0x080fe20003f46270 */
[----:B------:R-:W-:Y:S01]  /*1bc0*/  IMAD.U32 R0, R11, 0x20, R15 ;  /* 0x000000200b007824 */ /* 0x000fe200078e000f */
[----:B------:R-:W-:Y:S01]  /*1bd0*/  ISETP.GE.AND P4, PT, R30, R13, PT ;  /* 0x0000000d1e00720c */ /* 0x000fe20003f86270 */
[----:B------:R-:W-:Y:S02]  /*1be0*/  IMAD.IADD R3, R7, 0x1, R3 ;  /* 0x0000000107037824 */ /* 0x000fe400078e0203 */
[----:B------:R-:W-:Y:S01]  /*1bf0*/  IMAD.IADD R2, R137, 0x1, R2 ;  /* 0x0000000189027824 */ /* 0x000fe200078e0202 */
[----:B------:R-:W-:Y:S01]  /*1c00*/  LEA R212, R0, UR4, 0x1 ;  /* 0x0000000400d47c11 */ /* 0x000fe2000f8e08ff */
[----:B------:R-:W-:-:S04]  /*1c10*/  DEPBAR.LE SB0, 0x0 ;  /* 0x000080000000791a */ /* 0x000fc80000000000 */
[----:B------:R-:W-:Y:S01]  /*1c20*/  BAR.SYNC.DEFER_BLOCKING 0x0 ;  /* 0x0000000000007b1d */ /* 0x000fe20000010000 */
[----:B------:R-:W-:Y:S02]  /*1c30*/  LEA.HI.X R5, R6, R8, R3, 0x7, P0 ;  /* 0x0000000806057211 */ /* 0x000fe400000f3c03 */
[----:B------:R-:W-:-:S03]  /*1c40*/  LEA R215, R2, UR4, 0x1 ;  /* 0x0000000402d77c11 */ /* 0x000fc6000f8e08ff */
[----:B------:R1:W-:Y:S04]  /*1c50*/  @P3 STS [R225+0x4000], RZ ;  /* 0x004000ffe1003388 */ /* 0x0003e80000000800 */
[----:B------:R1:W-:Y:S04]  /*1c60*/  @P3 STS [R225+0x4004], RZ ;  /* 0x004004ffe1003388 */ /* 0x0003e80000000800 */
[----:B------:R1:W-:Y:S01]  /*1c70*/  @P3 STS.64 [R225+0x4008], RZ ;  /* 0x004008ffe1003388 */ /* 0x0003e20000000a00 */
[----:B------:R-:W-:Y:S05]  /*1c80*/  @P3 BRA `(.L_x_65) ;  /* 0x0000000000343947 */ /* 0x000fea0003800000 */
        /* <DEDUP_REMOVED lines=13> */
.L_x_65:
[----:B------:R-:W-:Y:S05]  /*1d60*/  BSYNC B0 ;  /* 0x0000000000007941 */ /* 0x000fea0003800000 */
.L_x_64:
[----:B------:R1:W-:Y:S01]  /*1d70*/  @P1 STS.128 [R225+0x4800], RZ ;  /* 0x004800ffe1001388 */ /* 0x0003e20000000c00 */
        /* <DEDUP_REMOVED lines=15> */
.L_x_67:
[----:B------:R-:W-:Y:S05]  /*1e70*/  BSYNC B0 ;  /* 0x0000000000007941 */ /* 0x000fea0003800000 */
.L_x_66:
        /* <DEDUP_REMOVED lines=16> */
.L_x_69:
[----:B------:R-:W-:Y:S05]  /*1f80*/  BSYNC B0 ;  /* 0x0000000000007941 */ /* 0x000fea0003800000 */
.L_x_68:
[----:B------:R1:W-:Y:S01]  /*1f90*/  @P4 STS.128 [R225+0x5800], RZ ;  /* 0x005800ffe1004388 */ /* 0x0003e20000000c00 */
[----:B------:R-:W-:Y:S04]  /*1fa0*/  BSSY B0, `(.L_x_70) ;  /* 0x0000010000007945 */ /* 0x000fe80003800000 */
[----:B------:R-:W-:Y:S05]  /*1fb0*/  @P4 BRA `(.L_x_71) ;  /* 0x0000000000384947 */ /* 0x000fea0003800000 */
[----:B------:R-:W-:Y:S02]  /*1fc0*/  ULDC UR5, c[0x0][0x2d0] ;  /* 0x0000b40000057ab9 */ /* 0x000fe40000000800 */
[----:B------:R-:W-:-:S13]  /*1fd0*/  ISETP.GE.AND P0, PT, R230, UR5, PT ;  /* 0x00000005e6007c0c */ /* 0x000fda000bf06270 */
[----:B------:R1:W-:Y:S01]  /*1fe0*/  @P0 STS.128 [R225+0x5800], RZ ;  /* 0x005800ffe1000388 */ /* 0x0003e20000000c00 */
[----:B------:R-:W-:Y:S05]  /*1ff0*/  @P0 BRA `(.L_x_71) ;  /* 0x0000000000280947 */ /* 0x000fea0003800000 */
[----:B------:R-:W-:Y:S01]  /*2000*/  IMAD R0, R103, 0x60, RZ ;  /* 0x0000006067007824 */ /* 0x000fe200078e02ff */
[----:B------:R-:W-:Y:S01]  /*2010*/  ULDC.64 UR6, c[0x0][0x220] ;  /* 0x0000880000067ab9 */ /* 0x000fe20000000a00 */
[----:B------:R-:W-:-:S05]  /*2020*/  IMAD.WIDE.U32 R4, R102, 0x60, R4 ;  /* 0x0000006066047825 */ /* 0x000fca00078e0004 */
[----:B------:R-:W-:Y:S02]  /*2030*/  IADD3 R0, R5, R0, RZ ;  /* 0x0000000005007210 */ /* 0x000fe40007ffe0ff */
[----:B-1----:R-:W-:-:S04]  /*2040*/  LEA R2, P0, R4, UR6, 0x1 ;  /* 0x0000000604027c11 */ /* 0x002fc8000f8008ff */
[----:B------:R-:W-:-:S05]  /*2050*/  LEA.HI.X R3, R4, UR7, R0, 0x1, P0 ;  /* 0x0000000704037c11 */ /* 0x000fca00080f0c00 */
[----:B------:R-:W-:Y:S01]  /*2060*/  @!PT LDS RZ, [RZ] ;  /* 0x00000000fffff984 */ /* 0x000fe20000000800 */
[----:B------:R-:W-:Y:S01]  /*2070*/  @!PT LDS RZ, [RZ] ;  /* 0x00000000fffff984 */ /* 0x000fe20000000800 */
[----:B------:R-:W-:Y:S01]  /*2080*/  @!PT LDS RZ, [RZ] ;  /* 0x00000000fffff984 */ /* 0x000fe20000000800 */
[----:B------:R1:W-:Y:S04]  /*2090*/  LDGSTS.E.BYPASS.LTC128B.128 [R225+0x5800], desc[UR8][R2.64] ;  /* 0x0580000002e17fae */ /* 0x0003e8000b901d48 */
.L_x_71:
[----:B------:R-:W-:Y:S05]  /*20a0*/  BSYNC B0 ;  /* 0x0000000000007941 */ /* 0x000fea0003800000 */
.L_x_70:
[----:B-1----:R-:W-:Y:S01]  /*20b0*/  LDSM.16.M88.4 R8, [R215] ;  /* 0x00000000d708783b */ /* 0x002fe20000000200 */
[----:B------:R-:W-:Y:S01]  /*20c0*/  LOP3.LUT P0, RZ, R19, 0x2, RZ, 0xc0, !PT ;  /* 0x0000000213ff7812 */ /* 0x000fe2000780c0ff */
[----:B------:R-:W-:Y:S01]  /*20d0*/  IMAD.MOV.U32 R0, RZ, RZ, 0x10 ;  /* 0x00000010ff007424 */ /* 0x000fe200078e00ff */
[----:B------:R-:W-:Y:S01]  /*20e0*/  LOP3.LUT P1, RZ, R16, 0x2, RZ, 0xc0, !PT ;  /* 0x0000000210ff7812 */ /* 0x000fe2000782c0ff */
[----:B------:R-:W1:Y:S01]  /*20f0*/  LDSM.16.M88.4 R12, [R212+0x2000] ;  /* 0x00200000d40c783b */ /* 0x000e620000000200 */
[----:B------:R-:W-:Y:S01]  /*2100*/  VIADD R2, R212, 0x2000 ;  /* 0x00002000d4027836 */ /* 0x000fe20000000000 */
[----:B------:R-:W-:Y:S01]  /*2110*/  LOP3.LUT R3, R144, 0xffffffe0, RZ, 0xc0, !PT ;  /* 0xffffffe090037812 */ /* 0x000fe200078ec0ff */
[----:B------:R-:W-:Y:S01]  /*2120*/  VIADD R217, R212, 0x2020 ;  /* 0x00002020d4d97836 */ /* 0x000fe20000000000 */
[----:B------:R-:W5:Y:S01]  /*2130*/  LDSM.16.M88.4 R4, [R215+0x1000] ;  /* 0x00100000d704783b */ /* 0x000f620000000200 */
[----:B------:R-:W-:-:S03]  /*2140*/  SEL R0, R0, 0xfffffff0, !P1 ;  /* 0xfffffff000007807 */ /* 0x000fc60004800000 */
[----:B------:R-:W4:Y:S02]  /*2150*/  LDSM.16.M88.4 R40, [R212+0x2400] ;  /* 0x00240000d428783b */ /* 0x000f240000000200 */
[----:B------:R-:W-:Y:S02]  /*2160*/  IMAD R216, R0, 0x2, R215 ;  /* 0x0000000200d87824 */ /* 0x000fe400078e02d7 */
[----:B---3--:R-:W3:Y:S01]  /*2170*/  LDSM.16.M88.4 R36, [R212+0x2800] ;  /* 0x00280000d424783b */ /* 0x008ee20000000200 */
[----:B------:R-:W-:Y:S02]  /*2180*/  @P0 VIADD R217, R2, 0xffffffe0 ;  /* 0xffffffe002d90836 */ /* 0x000fe40000000000 */
[----:B------:R-:W-:Y:S01]  /*2190*/  IMAD.SHL.U32 R2, R101, 0x2, RZ ;  /* 0x0000000265027824 */ /* 0x000fe200078e00ff */
[----:B--2---:R-:W2:Y:S01]  /*21a0*/  LDSM.16.M88.4 R32, [R212+0x2c00] ;  /* 0x002c0000d420783b */ /* 0x004ea20000000200 */
[C---:B------:R-:W-:Y:S02]  /*21b0*/  VIADD R224, R217.reuse, 0x400 ;  /* 0x00000400d9e07836 */ /* 0x040fe40000000000 */
[C---:B------:R-:W-:Y:S01]  /*21c0*/  VIADD R223, R217.reuse, 0x800 ;  /* 0x00000800d9df7836 */ /* 0x040fe20000000000 */
[----:B------:R-:W2:Y:S01]  /*21d0*/  LDSM.16.M88.4 R28, [R212+0x3000] ;  /* 0x00300000d41c783b */ /* 0x000ea20000000200 */
[----:B------:R-:W-:Y:S01]  /*21e0*/  LOP3.LUT R2, R2, 0x6, RZ, 0xc0, !PT ;  /* 0x0000000602027812 */ /* 0x000fe200078ec0ff */
[----:B------:R-:W-:-:S02]  /*21f0*/  VIADD R222, R217, 0xc00 ;  /* 0x00000c00d9de7836 */ /* 0x000fc40000000000 */
[----:B------:R-:W2:Y:S01]  /*2200*/  LDSM.16.M88.4 R24, [R212+0x3400] ;  /* 0x00340000d418783b */ /* 0x000ea20000000200 */
[----:B------:R-:W-:Y:S02]  /*2210*/  VIADD R221, R217, 0x1000 ;  /* 0x00001000d9dd7836 */ /* 0x000fe40000000000 */
[----:B------:R-:W-:Y:S01]  /*2220*/  IMAD R2, R21, 0x80, R2 ;  /* 0x0000008015027824 */ /* 0x000fe200078e0202 */
[----:B------:R-:W2:Y:S01]  /*2230*/  LDSM.16.M88.4 R44, [R212+0x3800] ;  /* 0x00380000d42c783b */ /* 0x000ea20000000200 */
[C---:B------:R-:W-:Y:S02]  /*2240*/  VIADD R220, R217.reuse, 0x1400 ;  /* 0x00001400d9dc7836 */ /* 0x040fe40000000000 */
[C---:B------:R-:W-:Y:S01]  /*2250*/  VIADD R21, R2.reuse, 0x9 ;  /* 0x0000000902157836 */ /* 0x040fe20000000000 */
[----:B------:R-:W2:Y:S01]  /*2260*/  LDSM.16.M88.4 R48, [R212+0x3c00] ;  /* 0x003c0000d430783b */ /* 0x000ea20000000200 */
[----:B------:R-:W-:Y:S01]  /*2270*/  ISETP.GE.AND P2, PT, R2, R20, PT ;  /* 0x000000140200720c */ /* 0x000fe20003f46270 */
[----:B------:R-:W-:-:S02]  /*2280*/  VIADD R219, R217, 0x1800 ;  /* 0x00001800d9db7836 */ /* 0x000fc40000000000 */
[----:B------:R-:W-:Y:S01]  /*2290*/  LDSM.16.M88.4 R16, [R216] ;  /* 0x00000000d810783b */ /* 0x000fe20000000200 */
[-C--:B------:R-:W-:Y:S01]  /*22a0*/  ISETP.GE.AND P4, PT, R21, R20.reuse, PT ;  /* 0x000000141500720c */ /* 0x080fe20003f86270 */
[----:B------:R-:W-:Y:S02]  /*22b0*/  VIADD R21, R2, 0x10 ;  /* 0x0000001002157836 */ /* 0x000fe40000000000 */
[----:B------:R-:W2:Y:S01]  /*22c0*/  LDSM.16.M88.4 R52, [R217] ;  /* 0x00000000d934783b */ /* 0x000ea20000000200 */
[-C--:B-1----:R-:W-:Y:S01]  /*22d0*/  HMMA.16816.F32.BF16 R60, R8, R12.reuse, RZ ;  /* 0x0000000c083c723c */ /* 0x082fe200000418ff */
[----:B------:R-:W-:Y:S01]  /*22e0*/  VIADD R218, R217, 0x1c00 ;  /* 0x00001c00d9da7836 */ /* 0x000fe20000000000 */
[----:B------:R-:W-:Y:S01]  /*22f0*/  ISETP.GE.AND P5, PT, R21, R20, PT ;  /* 0x000000141500720c */ /* 0x000fe20003fa6270 */
[----:B------:R-:W1:Y:S03]  /*2300*/  LDSM.16.M88.4 R56, [R217+0x400] ;  /* 0x00040000d938783b */ /* 0x000e660000000200 */
[C---:B-----5:R-:W-:Y:S01]  /*2310*/  HMMA.16816.F32.BF16 R64, R4.reuse, R12, RZ ;  /* 0x0000000c0440723c */ /* 0x060fe200000418ff */
[----:B------:R-:W0:Y:S05]  /*2320*/  LDGDEPBAR ;  /* 0x00000000000079af */ /* 0x000e2a0000000000 */
[-C--:B------:R-:W-:Y:S06]  /*2330*/  HMMA.16816.F32.BF16 R72, R4, R14.reuse, RZ ;  /* 0x0000000e0448723c */ /* 0x080fec00000418ff */
[----:B------:R-:W-:Y:S01]  /*2340*/  HMMA.16816.F32.BF16 R80, R8, R14, RZ ;  /* 0x0000000e0850723c */ /* 0x000fe200000418ff */
[----:B------:R-:W5:Y:S05]  /*2350*/  LDSM.16.M88.4 R12, [R216+0x1000] ;  /* 0x00100000d80c783b */ /* 0x000f6a0000000200 */
[C---:B----4-:R-:W-:Y:S06]  /*2360*/  HMMA.16816.F32.BF16 R68, R4.reuse, R40, RZ ;  /* 0x000000280444723c */ /* 0x050fec00000418ff */
[C---:B---3--:R-:W-:Y:S06]  /*2370*/  HMMA.16816.F32.BF16 R84, R4.reuse, R36, RZ ;  /* 0x000000240454723c */ /* 0x048fec00000418ff */
[C---:B--2---:R-:W-:Y:S06]  /*2380*/  HMMA.16816.F32.BF16 R104, R4.reuse, R32, RZ ;  /* 0x000000200468723c */ /* 0x044fec00000418ff */
        /* <DEDUP_REMOVED lines=12> */
[C---:B------:R-:W-:Y:S06]  /*2450*/  HMMA.16816.F32.BF16 R128, R8.reuse, R24, RZ ;  /* 0x000000180880723c */ /* 0x040fec00000418ff */
[C---:B------:R-:W-:Y:S01]  /*2460*/  HMMA.16816.F32.BF16 R160, R8.reuse, R26, RZ ;  /* 0x0000001a08a0723c */ /* 0x040fe200000418ff */
[----:B------:R-:W2:Y:S05]  /*2470*/  LDSM.16.M88.4 R24, [R217+0x800] ;  /* 0x00080000d918783b */ /* 0x000eaa0000000200 */
[C---:B------:R-:W-:Y:S06]  /*2480*/  HMMA.16816.F32.BF16 R112, R8.reuse, R28, RZ ;  /* 0x0000001c0870723c */ /* 0x040fec00000418ff */
[----:B------:R-:W-:Y:S06]  /*2490*/  HMMA.16816.F32.BF16 R140, R8, R30, RZ ;  /* 0x0000001e088c723c */ /* 0x000fec00000418ff */
[C---:B------:R-:W-:Y:S06]  /*24a0*/  HMMA.16816.F32.BF16 R28, R16.reuse, R52, R60 ;  /* 0x00000034101c723c */ /* 0x040fec000004183c */
[----:B-1----:R-:W-:Y:S06]  /*24b0*/  HMMA.16816.F32.BF16 R60, R16, R56, R4 ;  /* 0x00000038103c723c */ /* 0x002fec0000041804 */
[----:B------:R-:W-:Y:S01]  /*24c0*/  HMMA.16816.F32.BF16 R92, R8, R42, RZ ;  /* 0x0000002a085c723c */ /* 0x000fe200000418ff */
[----:B------:R-:W-:-:S02]  /*24d0*/  IMAD.IADD R5, R101, 0x1, -R3 ;  /* 0x0000000165057824 */ /* 0x000fc400078e0a03 */
[C---:B------:R-:W-:Y:S02]  /*24e0*/  VIADD R4, R2.reuse, 0x1 ;  /* 0x0000000102047836 */ /* 0x040fe40000000000 */
[----:B------:R-:W-:Y:S01]  /*24f0*/  VIADD R3, R2, 0x8 ;  /* 0x0000000802037836 */ /* 0x000fe20000000000 */
[C---:B------:R-:W-:Y:S01]  /*2500*/  HMMA.16816.F32.BF16 R76, R8.reuse, R36, RZ ;  /* 0x00000024084c723c */ /* 0x040fe200000418ff */
[----:B------:R-:W-:Y:S01]  /*2510*/  STL [R1+0x64], R5 ;  /* 0x0000640501007387 */ /* 0x000fe20000100800 */
[-C--:B------:R-:W-:Y:S02]  /*2520*/  ISETP.GE.AND P1, PT, R4, R20.reuse, PT ;  /* 0x000000140400720c */ /* 0x080fe40003f26270 */
[----:B------:R-:W-:Y:S01]  /*2530*/  ISETP.GE.AND P0, PT, R3, R20, PT ;  /* 0x000000140300720c */ /* 0x000fe20003f06270 */
[----:B------:R-:W1:Y:S01]  /*2540*/  LDSM.16.M88.4 R4, [R217+0xc00] ;  /* 0x000c0000d904783b */ /* 0x000e620000000200 */
[----:B------:R-:W-:Y:S01]  /*2550*/  HMMA.16816.F32.BF16 R108, R8, R38, RZ ;  /* 0x00000026086c723c */ /* 0x000fe200000418ff */
[----:B------:R-:W-:Y:S01]  /*2560*/  VIADD R3, R2, 0x18 ;  /* 0x0000001802037836 */ /* 0x000fe20000000000 */
[----:B------:R-:W-:-:S02]  /*2570*/  FSEL R145, R30, -INF , !P2 ;  /* 0xff8000001e917808 */ /* 0x000fc40005000000 */
[----:B------:R-:W-:Y:S02]  /*2580*/  FSEL R101, R28, -INF , !P2 ;  /* 0xff8000001c657808 */ /* 0x000fe40005000000 */
[C---:B------:R-:W-:Y:S01]  /*2590*/  HMMA.16816.F32.BF16 R88, R8.reuse, R32, RZ ;  /* 0x000000200858723c */ /* 0x040fe200000418ff */
[-C--:B------:R-:W-:Y:S01]  /*25a0*/  ISETP.GE.AND P3, PT, R3, R20.reuse, PT ;  /* 0x000000140300720c */ /* 0x080fe20003f66270 */
[C---:B------:R-:W-:Y:S01]  /*25b0*/  VIADD R3, R2.reuse, 0x19 ;  /* 0x0000001902037836 */ /* 0x040fe20000000000 */
[----:B------:R-:W-:Y:S02]  /*25c0*/  FSEL R144, R31, -INF , !P1 ;  /* 0xff8000001f907808 */ /* 0x000fe40004800000 */
[----:B------:R-:W-:Y:S01]  /*25d0*/  P2R R21, PR, RZ, 0x8 ;  /* 0x00000008ff157803 */ /* 0x000fe20000000000 */
[----:B------:R-:W-:Y:S01]  /*25e0*/  HMMA.16816.F32.BF16 R124, R8, R34, RZ ;  /* 0x00000022087c723c */ /* 0x000fe200000418ff */
[----:B------:R-:W-:Y:S01]  /*25f0*/  ISETP.GE.AND P6, PT, R3, R20, PT ;  /* 0x000000140300720c */ /* 0x000fe20003fc6270 */
[----:B------:R-:W-:-:S04]  /*2600*/  VIADD R3, R2, 0x20 ;  /* 0x0000002002037836 */ /* 0x000fc80000000000 */
[----:B------:R-:W-:Y:S01]  /*2610*/  HMMA.16816.F32.BF16 R148, R8, R44, RZ ;  /* 0x0000002c0894723c */ /* 0x000fe200000418ff */
[----:B------:R-:W-:Y:S01]  /*2620*/  ISETP.GE.AND P3, PT, R3, R20, PT ;  /* 0x000000140300720c */ /* 0x000fe20003f66270 */
[----:B------:R-:W-:-:S04]  /*2630*/  VIADD R3, R2, 0x21 ;  /* 0x0000002102037836 */ /* 0x000fc80000000000 */
[C---:B------:R-:W-:Y:S06]  /*2640*/  HMMA.16816.F32.BF16 R184, R8.reuse, R46, RZ ;  /* 0x0000002e08b8723c */ /* 0x040fec00000418ff */
[C---:B------:R-:W-:Y:S06]  /*2650*/  HMMA.16816.F32.BF16 R164, R8.reuse, R48, RZ ;  /* 0x0000003008a4723c */ /* 0x040fec00000418ff */
[----:B------:R-:W-:Y:S06]  /*2660*/  HMMA.16816.F32.BF16 R192, R8, R50, RZ ;  /* 0x0000003208c0723c */ /* 0x000fec00000418ff */
[C---:B-----5:R-:W-:Y:S06]  /*2670*/  HMMA.16816.F32.BF16 R8, R12.reuse, R52, R64 ;  /* 0x000000340c08723c */ /* 0x060fec0000041840 */
[----:B------:R-:W-:Y:S01]  /*2680*/  HMMA.16816.F32.BF16 R44, R12, R56, R68 ;  /* 0x000000380c2c723c */ /* 0x000fe20000041844 */
[----:B------:R-:W-:-:S05]  /*2690*/  VIADD R52, R2, 0x11 ;  /* 0x0000001102347836 */ /* 0x000fca0000000000 */
[-C--:B------:R-:W-:Y:S06]  /*26a0*/  HMMA.16816.F32.BF16 R40, R12, R54.reuse, R72 ;  /* 0x000000360c28723c */ /* 0x080fec0000041848 */
[----:B------:R-:W-:Y:S06]  /*26b0*/  HMMA.16816.F32.BF16 R36, R16, R54, R80 ;  /* 0x000000361024723c */ /* 0x000fec0000041850 */
[----:B--2---:R-:W-:Y:S01]  /*26c0*/  HMMA.16816.F32.BF16 R64, R12, R24, R84 ;  /* 0x000000180c40723c */ /* 0x004fe20000041854 */
[----:B------:R-:W-:-:S02]  /*26d0*/  FSEL R190, R10, -INF , !P2 ;  /* 0xff8000000abe7808 */ /* 0x000fc40005000000 */
[----:B------:R-:W-:Y:S02]  /*26e0*/  FSEL R179, R8, -INF , !P2 ;  /* 0xff80000008b37808 */ /* 0x000fe40005000000 */
[----:B------:R-:W-:Y:S01]  /*26f0*/  ISETP.GE.AND P2, PT, R3, R20, PT ;  /* 0x000000140300720c */ /* 0x000fe20003f46270 */
[-C--:B------:R-:W-:Y:S01]  /*2700*/  HMMA.16816.F32.BF16 R48, R12, R58.reuse, R96 ;  /* 0x0000003a0c30723c */ /* 0x080fe20000041860 */
[----:B------:R-:W-:Y:S01]  /*2710*/  FSEL R87, R29, -INF , !P1 ;  /* 0xff8000001d577808 */ /* 0x000fe20004800000 */
[----:B------:R-:W-:Y:S01]  /*2720*/  VIADD R3, R2, 0x28 ;  /* 0x0000002802037836 */ /* 0x000fe20000000000 */
[----:B------:R-:W2:Y:S01]  /*2730*/  LDSM.16.M88.4 R28, [R217+0x1000] ;  /* 0x00100000d91c783b */ /* 0x000ea20000000200 */
[----:B------:R-:W-:Y:S02]  /*2740*/  FSEL R188, R11, -INF , !P1 ;  /* 0xff8000000bbc7808 */ /* 0x000fe40004800000 */
[----:B------:R-:W-:Y:S01]  /*2750*/  HMMA.16816.F32.BF16 R32, R16, R58, R92 ;  /* 0x0000003a1020723c */ /* 0x000fe2000004185c */
[----:B------:R-:W-:-:S02]  /*2760*/  FSEL R177, R9, -INF , !P1 ;  /* 0xff80000009b17808 */ /* 0x000fc40004800000 */
[----:B------:R-:W-:Y:S01]  /*2770*/  ISETP.GE.AND P1, PT, R3, R20, PT ;  /* 0x000000140300720c */ /* 0x000fe20003f26270 */
[----:B------:R-:W-:Y:S01]  /*2780*/  VIADD R3, R2, 0x29 ;  /* 0x0000002902037836 */ /* 0x000fe20000000000 */
[----:B------:R-:W-:Y:S01]  /*2790*/  FSEL R97, R62, -INF , !P5 ;  /* 0xff8000003e617808 */ /* 0x000fe20006800000 */
[C---:B------:R-:W-:Y:S01]  /*27a0*/  HMMA.16816.F32.BF16 R76, R16.reuse, R24, R76 ;  /* 0x00000018104c723c */ /* 0x040fe2000004184c */
[----:B------:R-:W-:Y:S01]  /*27b0*/  FSEL R182, R46, -INF , !P5 ;  /* 0xff8000002eb67808 */ /* 0x000fe20006800000 */
[----:B------:R-:W3:Y:S01]  /*27c0*/  LDSM.16.M88.4 R8, [R217+0x1400] ;  /* 0x00140000d908783b */ /* 0x000ee20000000200 */
[----:B------:R-:W-:Y:S02]  /*27d0*/  FSEL R147, R44, -INF , !P5 ;  /* 0xff8000002c937808 */ /* 0x000fe40006800000 */
[----:B------:R-:W-:Y:S01]  /*27e0*/  FSEL R84, R60, -INF , !P5 ;  /* 0xff8000003c547808 */ /* 0x000fe20006800000 */
[----:B-1----:R-:W-:Y:S01]  /*27f0*/  HMMA.16816.F32.BF16 R72, R16, R4, R88 ;  /* 0x000000041048723c */ /* 0x002fe20000041858 */
[----:B------:R-:W-:-:S02]  /*2800*/  FSEL R191, R42, -INF , !P0 ;  /* 0xff8000002abf7808 */ /* 0x000fc40004000000 */
[----:B------:R-:W-:Y:S02]  /*2810*/  FSEL R178, R40, -INF , !P0 ;  /* 0xff80000028b27808 */ /* 0x000fe40004000000 */
[----:B------:R-:W-:Y:S01]  /*2820*/  FSEL R99, R38, -INF , !P0 ;  /* 0xff80000026637808 */ /* 0x000fe20004000000 */
[----:B------:R-:W-:Y:S01]  /*2830*/  HMMA.16816.F32.BF16 R56, R12, R4, R104 ;  /* 0x000000040c38723c */ /* 0x000fe20000041868 */
[----:B------:R-:W-:Y:S02]  /*2840*/  FSEL R86, R36, -INF , !P0 ;  /* 0xff80000024567808 */ /* 0x000fe40004000000 */
[-C--:B------:R-:W-:Y:S02]  /*2850*/  ISETP.GE.AND P5, PT, R52, R20.reuse, PT ;  /* 0x000000143400720c */ /* 0x080fe40003fa6270 */
[----:B------:R-:W-:Y:S01]  /*2860*/  ISETP.GE.AND P0, PT, R3, R20, PT ;  /* 0x000000140300720c */ /* 0x000fe20003f06270 */
[C---:B------:R-:W-:Y:S01]  /*2870*/  VIADD R3, R2.reuse, 0x30 ;  /* 0x0000003002037836 */ /* 0x040fe20000000000 */
[----:B------:R-:W-:Y:S01]  /*2880*/  FSEL R98, R39, -INF , !P4 ;  /* 0xff80000027627808 */ /* 0x000fe20006000000 */
[C---:B------:R-:W-:Y:S01]  /*2890*/  VIADD R4, R2.reuse, 0x39 ;  /* 0x0000003902047836 */ /* 0x040fe20000000000 */
[----:B------:R-:W-:Y:S01]  /*28a0*/  FSEL R85, R37, -INF , !P4 ;  /* 0xff80000025557808 */ /* 0x000fe20006000000 */
[----:B------:R-:W-:Y:S01]  /*28b0*/  VIADD R5, R2, 0x31 ;  /* 0x0000003102057836 */ /* 0x000fe20000000000 */
[----:B------:R-:W-:Y:S01]  /*28c0*/  FSEL R181, R47, -INF , !P5 ;  /* 0xff8000002fb57808 */ /* 0x000fe20006800000 */
[----:B------:R-:W-:Y:S01]  /*28d0*/  HMMA.16816.F32.BF16 R36, R16, R26, R108 ;  /* 0x0000001a1024723c */ /* 0x000fe2000004186c */
[----:B------:R-:W-:-:S02]  /*28e0*/  FSEL R146, R45, -INF , !P5 ;  /* 0xff8000002d927808 */ /* 0x000fc40006800000 */
[----:B------:R-:W-:Y:S02]  /*28f0*/  FSEL R96, R63, -INF , !P5 ;  /* 0xff8000003f607808 */ /* 0x000fe40006800000 */
[----:B------:R-:W-:Y:S01]  /*2900*/  FSEL R83, R61, -INF , !P5 ;  /* 0xff8000003d537808 */ /* 0x000fe20006800000 */
[C---:B------:R-:W-:Y:S01]  /*2910*/  HMMA.16816.F32.BF16 R44, R12.reuse, R26, R116 ;  /* 0x0000001a0c2c723c */ /* 0x040fe20000041874 */
[----:B------:R-:W-:Y:S01]  /*2920*/  FSEL R189, R43, -INF , !P4 ;  /* 0xff8000002bbd7808 */ /* 0x000fe20006000000 */
[----:B------:R-:W1:Y:S01]  /*2930*/  LDSM.16.M88.4 R24, [R217+0x1800] ;  /* 0x00180000d918783b */ /* 0x000e620000000200 */
[----:B------:R-:W-:Y:S02]  /*2940*/  FSEL R176, R41, -INF , !P4 ;  /* 0xff80000029b07808 */ /* 0x000fe40006000000 */
[----:B------:R-:W-:Y:S01]  /*2950*/  ISETP.GE.AND P5, PT, R3, R20, PT ;  /* 0x000000140300720c */ /* 0x000fe20003fa6270 */
[----:B------:R-:W-:Y:S01]  /*2960*/  VIADD R3, R2, 0x38 ;  /* 0x0000003802037836 */ /* 0x000fe20000000000 */
[----:B------:R-:W-:Y:S01]  /*2970*/  ISETP.NE.AND P4, PT, R21, RZ, PT ;  /* 0x000000ff1500720c */ /* 0x000fe20003f85270 */
[----:B--2---:R-:W-:Y:S01]  /*2980*/  HMMA.16816.F32.BF16 R52, R12, R28, R120 ;  /* 0x0000001c0c34723c */ /* 0x004fe20000041878 */
[----:B------:R-:W-:-:S02]  /*2990*/  FSEL R183, R51, -INF , !P6 ;  /* 0xff80000033b77808 */ /* 0x000fc40007000000 */
[----:B------:R-:W-:Y:S02]  /*29a0*/  FSEL R116, R49, -INF , !P6 ;  /* 0xff80000031747808 */ /* 0x000fe40007000000 */
[----:B------:R-:W-:Y:S01]  /*29b0*/  FSEL R94, R35, -INF , !P6 ;  /* 0xff800000235e7808 */ /* 0x000fe20007000000 */
[C---:B------:R-:W-:Y:S01]  /*29c0*/  HMMA.16816.F32.BF16 R68, R16.reuse, R28, R112 ;  /* 0x0000001c1044723c */ /* 0x040fe20000041870 */
[----:B------:R-:W-:Y:S02]  /*29d0*/  FSEL R81, R33, -INF , !P6 ;  /* 0xff80000021517808 */ /* 0x000fe40007000000 */
[----:B------:R-:W-:Y:S02]  /*29e0*/  FSEL R180, R50, -INF , !P4 ;  /* 0xff80000032b47808 */ /* 0x000fe40006000000 */
[----:B------:R-:W-:Y:S01]  /*29f0*/  FSEL R117, R48, -INF , !P4 ;  /* 0xff80000030757808 */ /* 0x000fe20006000000 */
[----:B------:R-:W-:Y:S01]  /*2a00*/  HMMA.16816.F32.BF16 R40, R16, R6, R124 ;  /* 0x000000061028723c */ /* 0x000fe2000004187c */
[----:B------:R-:W-:-:S02]  /*2a10*/  FSEL R95, R34, -INF , !P4 ;  /* 0xff800000225f7808 */ /* 0x000fc40006000000 */
[----:B------:R-:W-:Y:S02]  /*2a20*/  FSEL R82, R32, -INF , !P4 ;  /* 0xff80000020527808 */ /* 0x000fe40006000000 */
[-C--:B------:R-:W-:Y:S01]  /*2a30*/  ISETP.GE.AND P6, PT, R4, R20.reuse, PT ;  /* 0x000000140400720c */ /* 0x080fe20003fc6270 */
[----:B------:R-:W-:Y:S01]  /*2a40*/  VIADD R4, R2, 0x40 ;  /* 0x0000004002047836 */ /* 0x000fe20000000000 */
[-C--:B------:R-:W-:Y:S01]  /*2a50*/  ISETP.GE.AND P4, PT, R3, R20.reuse, PT ;  /* 0x000000140300720c */ /* 0x080fe20003f86270 */
[C---:B------:R-:W-:Y:S01]  /*2a60*/  HMMA.16816.F32.BF16 R48, R12.reuse, R6, R132 ;  /* 0x000000060c30723c */ /* 0x040fe20000041884 */
[----:B------:R-:W-:Y:S02]  /*2a70*/  FSEL R93, R78, -INF , !P3 ;  /* 0xff8000004e5d7808 */ /* 0x000fe40005800000 */
[----:B------:R-:W-:Y:S02]  /*2a80*/  P2R R3, PR, RZ, 0x10 ;  /* 0x00000010ff037803 */ /* 0x000fe40000000000 */
[----:B------:R-:W-:Y:S01]  /*2a90*/  ISETP.GE.AND P4, PT, R4, R20, PT ;  /* 0x000000140400720c */ /* 0x000fe20003f86270 */
[----:B------:R-:W-:Y:S01]  /*2aa0*/  VIADD R4, R2, 0x41 ;  /* 0x0000004102047836 */ /* 0x000fe20000000000 */
[----:B------:R-:W-:Y:S01]  /*2ab0*/  FSEL R200, R66, -INF , !P3 ;  /* 0xff80000042c87808 */ /* 0x000fe20005800000 */
[----:B------:R-:W-:Y:S01]  /*2ac0*/  HMMA.16816.F32.BF16 R32, R12, R30, R156 ;  /* 0x0000001e0c20723c */ /* 0x000fe2000004189c */
[----:B------:R-:W-:-:S02]  /*2ad0*/  FSEL R110, R64, -INF , !P3 ;  /* 0xff800000406e7808 */ /* 0x000fc40005800000 */
[----:B------:R-:W-:Y:S02]  /*2ae0*/  FSEL R80, R76, -INF , !P3 ;  /* 0xff8000004c507808 */ /* 0x000fe40005800000 */
[----:B------:R-:W-:Y:S01]  /*2af0*/  ISETP.GE.AND P3, PT, R4, R20, PT ;  /* 0x000000140400720c */ /* 0x000fe20003f66270 */
[----:B------:R-:W-:Y:S01]  /*2b00*/  VIADD R4, R2, 0x48 ;  /* 0x0000004802047836 */ /* 0x000fe20000000000 */
[----:B------:R-:W-:Y:S01]  /*2b10*/  FSEL R78, R77, -INF , !P2 ;  /* 0xff8000004d4e7808 */ /* 0x000fe20005000000 */
[----:B------:R-:W-:Y:S01]  /*2b20*/  HMMA.16816.F32.BF16 R28, R16, R30, R140 ;  /* 0x0000001e101c723c */ /* 0x000fe2000004188c */
[----:B------:R-:W-:Y:S02]  /*2b30*/  FSEL R122, R46, -INF , !P1 ;  /* 0xff8000002e7a7808 */ /* 0x000fe40004800000 */
[----:B------:R-:W-:Y:S02]  /*2b40*/  FSEL R107, R44, -INF , !P1 ;  /* 0xff8000002c6b7808 */ /* 0x000fe40004800000 */
[----:B------:R-:W-:Y:S01]  /*2b50*/  FSEL R91, R38, -INF , !P1 ;  /* 0xff800000265b7808 */ /* 0x000fe20004800000 */
[----:B---3--:R-:W-:Y:S01]  /*2b60*/  HMMA.16816.F32.BF16 R60, R12, R8, R152 ;  /* 0x000000080c3c723c */ /* 0x008fe20000041898 */
[----:B------:R-:W-:-:S02]  /*2b70*/  FSEL R77, R36, -INF , !P1 ;  /* 0xff800000244d7808 */ /* 0x000fc40004800000 */
[----:B------:R-:W-:Y:S01]  /*2b80*/  ISETP.GE.AND P1, PT, R4, R20, PT ;  /* 0x000000140400720c */ /* 0x000fe20003f26270 */
[----:B------:R-:W-:Y:S01]  /*2b90*/  VIADD R4, R2, 0x49 ;  /* 0x0000004902047836 */ /* 0x000fe20000000000 */
[----:B------:R-:W-:Y:S02]  /*2ba0*/  FSEL R123, R67, -INF , !P2 ;  /* 0xff800000437b7808 */ /* 0x000fe40005000000 */
[----:B------:R-:W-:Y:S02]  /*2bb0*/  FSEL R108, R65, -INF , !P2 ;  /* 0xff800000416c7808 */ /* 0x000fe40005000000 */
[----:B------:R-:W-:Y:S01]  /*2bc0*/  FSEL R92, R79, -INF , !P2 ;  /* 0xff8000004f5c7808 */ /* 0x000fe20005000000 */
[----:B------:R-:W-:Y:S01]  /*2bd0*/  HMMA.16816.F32.BF16 R64, R16, R8, R128 ;  /* 0x000000081040723c */ /* 0x000fe20000041880 */
[----:B------:R-:W-:Y:S02]  /*2be0*/  FSEL R124, R47, -INF , !P0 ;  /* 0xff8000002f7c7808 */ /* 0x000fe40004000000 */
[----:B------:R-:W-:-:S02]  /*2bf0*/  FSEL R106, R45, -INF , !P0 ;  /* 0xff8000002d6a7808 */ /* 0x000fc40004000000 */
[----:B------:R-:W-:Y:S01]  /*2c00*/  FSEL R90, R39, -INF , !P0 ;  /* 0xff800000275a7808 */ /* 0x000fe20004000000 */
[----:B-1----:R-:W-:Y:S01]  /*2c10*/  HMMA.16816.F32.BF16 R44, R12, R24, R168 ;  /* 0x000000180c2c723c */ /* 0x002fe200000418a8 */
[----:B------:R-:W-:Y:S01]  /*2c20*/  FSEL R76, R37, -INF , !P0 ;  /* 0xff800000254c7808 */ /* 0x000fe20004000000 */
[----:B------:R-:W-:Y:S01]  /*2c30*/  VIADD R8, R2, 0x51 ;  /* 0x0000005102087836 */ /* 0x000fe20000000000 */
[-C--:B------:R-:W-:Y:S02]  /*2c40*/  ISETP.GE.AND P2, PT, R5, R20.reuse, PT ;  /* 0x000000140500720c */ /* 0x080fe40003f46270 */
[----:B------:R-:W-:Y:S01]  /*2c50*/  ISETP.GE.AND P0, PT, R4, R20, PT ;  /* 0x000000140400720c */ /* 0x000fe20003f06270 */
[----:B------:R-:W-:Y:S01]  /*2c60*/  HMMA.16816.F32.BF16 R36, R16, R10, R160 ;  /* 0x0000000a1024723c */ /* 0x000fe200000418a0 */
[----:B------:R-:W1:Y:S01]  /*2c70*/  LDSM.16.M88.4 R4, [R217+0x1c00] ;  /* 0x001c0000d904783b */ /* 0x000e620000000200 */
[----:B------:R-:W-:Y:S01]  /*2c80*/  FSEL R89, R74, -INF , !P5 ;  /* 0xff8000004a597808 */ /* 0x000fe20006800000 */
[----:B------:R-:W-:-:S04]  /*2c90*/  DEPBAR.LE SB0, 0x0 ;  /* 0x000080000000791a */ /* 0x000fc80000000000 */
[----:B------:R-:W-:Y:S02]  /*2ca0*/  FSEL R133, R58, -INF , !P5 ;  /* 0xff8000003a857808 */ /* 0x000fe40006800000 */
[----:B------:R-:W-:Y:S01]  /*2cb0*/  FSEL R104, R56, -INF , !P5 ;  /* 0xff80000038687808 */ /* 0x000fe20006800000 */
[----:B------:R-:W-:Y:S01]  /*2cc0*/  VIADD R56, R2, 0x58 ;  /* 0x0000005802387836 */ /* 0x000fe20000000000 */
[----:B------:R-:W-:Y:S02]  /*2cd0*/  FSEL R74, R72, -INF , !P5 ;  /* 0xff800000484a7808 */ /* 0x000fe40006800000 */
[----:B------:R-:W-:Y:S01]  /*2ce0*/  ISETP.NE.AND P5, PT, R3, RZ, PT ;  /* 0x000000ff0300720c */ /* 0x000fe20003fa5270 */
[----:B------:R-:W-:Y:S01]  /*2cf0*/  VIADD R3, R2, 0x50 ;  /* 0x0000005002037836 */ /* 0x000fe20000000000 */
[----:B------:R-:W-:Y:S02]  /*2d00*/  FSEL R131, R59, -INF , !P2 ;  /* 0xff8000003b837808 */ /* 0x000fe40005000000 */
[----:B------:R-:W-:-:S02]  /*2d10*/  FSEL R105, R57, -INF , !P2 ;  /* 0xff80000039697808 */ /* 0x000fc40005000000 */
[----:B------:R-:W-:Y:S02]  /*2d20*/  FSEL R88, R75, -INF , !P2 ;  /* 0xff8000004b587808 */ /* 0x000fe40005000000 */
[----:B------:R-:W-:Y:S02]  /*2d30*/  FSEL R73, R73, -INF , !P2 ;  /* 0xff80000049497808 */ /* 0x000fe40005000000 */
[----:B------:R-:W-:Y:S01]  /*2d40*/  ISETP.GE.AND P2, PT, R3, R20, PT ;  /* 0x000000140300720c */ /* 0x000fe20003f46270 */
        /* <DEDUP_REMOVED lines=8> */
[----:B------:R-:W-:Y:S02]  /*2dd0*/  FSEL R72, R40, -INF , !P5 ;  /* 0xff80000028487808 */ /* 0x000fe40006800000 */
[----:B------:R-:W-:Y:S02]  /*2de0*/  FSEL R75, R43, -INF , !P6 ;  /* 0xff8000002b4b7808 */ /* 0x000fe40007000000 */
[----:B------:R-:W-:-:S02]  /*2df0*/  FSEL R59, R41, -INF , !P6 ;  /* 0xff800000293b7808 */ /* 0x000fc40007000000 */
[----:B------:R-:W-:Y:S01]  /*2e00*/  FSEL R132, R51, -INF , !P6 ;  /* 0xff80000033847808 */ /* 0x000fe20007000000 */
[----:B------:R-:W-:Y:S01]  /*2e10*/  HMMA.16816.F32.BF16 R40, R12, R10, R172 ;  /* 0x0000000a0c28723c */ /* 0x000fe200000418ac */
[----:B------:R-:W-:Y:S02]  /*2e20*/  FSEL R109, R49, -INF , !P6 ;  /* 0xff800000316d7808 */ /* 0x000fe40007000000 */
[----:B------:R-:W-:Y:S02]  /*2e30*/  FSEL R130, R50, -INF , !P5 ;  /* 0xff80000032827808 */ /* 0x000fe40006800000 */
[----:B------:R-:W-:Y:S02]  /*2e40*/  FSEL R112, R48, -INF , !P5 ;  /* 0xff80000030707808 */ /* 0x000fe40006800000 */
[----:B------:R-:W-:Y:S01]  /*2e50*/  ISETP.GE.AND P6, PT, R3, R20, PT ;  /* 0x000000140300720c */ /* 0x000fe20003fc6270 */
[----:B------:R-:W-:Y:S01]  /*2e60*/  HMMA.16816.F32.BF16 R48, R16, R24, R148 ;  /* 0x000000181030723c */ /* 0x000fe20000041894 */
[----:B------:R-:W-:Y:S01]  /*2e70*/  VIADD R3, R2, 0x61 ;  /* 0x0000006102037836 */ /* 0x000fe20000000000 */
[----:B------:R-:W-:-:S02]  /*2e80*/  P2R R21, PR, RZ, 0x10 ;  /* 0x00000010ff157803 */ /* 0x000fc40000000000 */
[----:B------:R-:W-:Y:S02]  /*2e90*/  FSEL R134, R34, -INF , !P1 ;  /* 0xff80000022867808 */ /* 0x000fe40004800000 */
[----:B------:R-:W-:Y:S01]  /*2ea0*/  ISETP.GE.AND P5, PT, R3, R20, PT ;  /* 0x000000140300720c */ /* 0x000fe20003fa6270 */
[----:B------:R-:W-:Y:S01]  /*2eb0*/  VIADD R3, R2, 0x70 ;  /* 0x0000007002037836 */ /* 0x000fe20000000000 */
[----:B------:R-:W-:Y:S02]  /*2ec0*/  FSEL R113, R32, -INF , !P1 ;  /* 0xff80000020717808 */ /* 0x000fe40004800000 */
[----:B------:R-:W-:Y:S02]  /*2ed0*/  FSEL R152, R35, -INF , !P0 ;  /* 0xff80000023987808 */ /* 0x000fe40004000000 */
[----:B------:R-:W-:Y:S02]  /*2ee0*/  FSEL R115, R33, -INF , !P0 ;  /* 0xff80000021737808 */ /* 0x000fe40004000000 */
[----:B------:R-:W-:Y:S01]  /*2ef0*/  FSEL R68, R31, -INF , !P0 ;  /* 0xff8000001f447808 */ /* 0x000fe20004000000 */
[----:B-1----:R-:W-:Y:S01]  /*2f00*/  HMMA.16816.F32.BF16 R32, R16, R4, R164 ;  /* 0x000000041020723c */ /* 0x002fe200000418a4 */
[----:B------:R-:W-:-:S02]  /*2f10*/  FSEL R54, R29, -INF , !P0 ;  /* 0xff8000001d367808 */ /* 0x000fc40004000000 */
[-C--:B------:R-:W-:Y:S02]  /*2f20*/  ISETP.GE.AND P4, PT, R8, R20.reuse, PT ;  /* 0x000000140800720c */ /* 0x080fe40003f86270 */
[----:B------:R-:W-:Y:S01]  /*2f30*/  FSEL R135, R55, -INF , !P3 ;  /* 0xff80000037877808 */ /* 0x000fe20005800000 */
[----:B------:R-:W-:Y:S01]  /*2f40*/  HMMA.16816.F32.BF16 R8, R12, R4, R196 ;  /* 0x000000040c08723c */ /* 0x000fe200000418c4 */
[----:B------:R-:W-:Y:S02]  /*2f50*/  FSEL R57, R69, -INF , !P3 ;  /* 0xff80000045397808 */ /* 0x000fe40005800000 */
[----:B------:R-:W-:Y:S01]  /*2f60*/  ISETP.GE.AND P0, PT, R3, R20, PT ;  /* 0x000000140300720c */ /* 0x000fe20003f06270 */
[----:B------:R-:W-:Y:S01]  /*2f70*/  VIADD R3, R2, 0x71 ;  /* 0x0000007102037836 */ /* 0x000fe20000000000 */
[----:B------:R-:W-:Y:S02]  /*2f80*/  FSEL R69, R30, -INF , !P1 ;  /* 0xff8000001e457808 */ /* 0x000fe40004800000 */
[----:B------:R-:W-:-:S02]  /*2f90*/  FSEL R55, R28, -INF , !P1 ;  /* 0xff8000001c377808 */ /* 0x000fc40004800000 */
[-C--:B------:R-:W-:Y:S01]  /*2fa0*/  HMMA.16816.F32.BF16 R28, R12, R26.reuse, R204 ;  /* 0x0000001a0c1c723c */ /* 0x080fe200000418cc */
[----:B------:R-:W-:Y:S02]  /*2fb0*/  FSEL R114, R53, -INF , !P3 ;  /* 0xff80000035727808 */ /* 0x000fe40005800000 */
[----:B------:R-:W-:Y:S02]  /*2fc0*/  FSEL R66, R66, -INF , !P2 ;  /* 0xff80000042427808 */ /* 0x000fe40005000000 */
[----:B------:R-:W-:Y:S01]  /*2fd0*/  FSEL R157, R62, -INF , !P2 ;  /* 0xff8000003e9d7808 */ /* 0x000fe20005000000 */
[C---:B------:R-:W-:Y:S01]  /*2fe0*/  HMMA.16816.F32.BF16 R24, R16.reuse, R26, R184 ;  /* 0x0000001a1018723c */ /* 0x040fe200000418b8 */
[----:B------:R-:W-:Y:S02]  /*2ff0*/  FSEL R119, R60, -INF , !P2 ;  /* 0xff8000003c777808 */ /* 0x000fe40005000000 */
[----:B------:R-:W-:Y:S02]  /*3000*/  FSEL R53, R64, -INF , !P2 ;  /* 0xff80000040357808 */ /* 0x000fe40005000000 */
[----:B------:R-:W-:Y:S01]  /*3010*/  FSEL R71, R71, -INF , !P3 ;  /* 0xff80000047477808 */ /* 0x000fe20005800000 */
[----:B------:R-:W-:Y:S01]  /*3020*/  HMMA.16816.F32.BF16 R16, R16, R6, R192 ;  /* 0x000000061010723c */ /* 0x000fe200000418c0 */
[-C--:B------:R-:W-:Y:S01]  /*3030*/  ISETP.GE.AND P2, PT, R3, R20.reuse, PT ;  /* 0x000000140300720c */ /* 0x080fe20003f46270 */
[----:B------:R-:W-:Y:S01]  /*3040*/  VIADD R3, R2, 0x68 ;  /* 0x0000006802037836 */ /* 0x000fe20000000000 */
[----:B------:R-:W-:-:S02]  /*3050*/  ISETP.GE.AND P3, PT, R56, R20, PT ;  /* 0x000000143800720c */ /* 0x000fc40003f66270 */
[----:B------:R-:W-:Y:S01]  /*3060*/  FSEL R155, R63, -INF , !P4 ;  /* 0xff8000003f9b7808 */ /* 0x000fe20006000000 */
[----:B------:R-:W-:Y:S01]  /*3070*/  HMMA.16816.F32.BF16 R12, R12, R6, R208 ;  /* 0x000000060c0c723c */ /* 0x000fe200000418d0 */
[----:B------:R-:W-:Y:S02]  /*3080*/  FSEL R118, R61, -INF , !P4 ;  /* 0xff8000003d767808 */ /* 0x000fe40006000000 */
[----:B------:R-:W-:Y:S02]  /*3090*/  FSEL R60, R67, -INF , !P4 ;  /* 0xff800000433c7808 */ /* 0x000fe40006000000 */
[----:B------:R-:W-:Y:S02]  /*30a0*/  FSEL R52, R65, -INF , !P4 ;  /* 0xff80000041347808 */ /* 0x000fe40006000000 */
[----:B------:R-:W-:Y:S02]  /*30b0*/  FSEL R121, R40, -INF , !P3 ;  /* 0xff80000028797808 */ /* 0x000fe40005800000 */
[----:B------:R-:W-:Y:S01]  /*30c0*/  ISETP.GE.AND P4, PT, R3, R20, PT ;  /* 0x000000140300720c */ /* 0x000fe20003f86270 */
[----:B------:R-:W-:Y:S01]  /*30d0*/  VIADD R3, R2, 0x69 ;  /* 0x0000006902037836 */ /* 0x000fe20000000000 */
[----:B------:R-:W-:-:S02]  /*30e0*/  FSEL R154, R42, -INF , !P3 ;  /* 0xff8000002a9a7808 */ /* 0x000fc40005800000 */
[----:B------:R-:W-:Y:S02]  /*30f0*/  FSEL R40, R36, -INF , !P3 ;  /* 0xff80000024287808 */ /* 0x000fe40005800000 */
[----:B------:R-:W-:Y:S02]  /*3100*/  FSEL R160, R47, -INF , !P5 ;  /* 0xff8000002fa07808 */ /* 0x000fe40006800000 */
[----:B------:R-:W-:Y:S02]  /*3110*/  FSEL R126, R45, -INF , !P5 ;  /* 0xff8000002d7e7808 */ /* 0x000fe40006800000 */
[----:B------:R-:W-:Y:S02]  /*3120*/  FSEL R42, R51, -INF , !P5 ;  /* 0xff800000332a7808 */ /* 0x000fe40006800000 */
[----:B------:R-:W-:Y:S02]  /*3130*/  FSEL R36, R49, -INF , !P5 ;  /* 0xff80000031247808 */ /* 0x000fe40006800000 */
[----:B------:R-:W-:-:S02]  /*3140*/  ISETP.GE.AND P5, PT, R20, 0x81, PT ;  /* 0x000000811400780c */ /* 0x000fc40003fa6270 */
[----:B------:R-:W-:Y:S02]  /*3150*/  FSEL R56, R38, -INF , !P3 ;  /* 0xff80000026387808 */ /* 0x000fe40005800000 */
[----:B------:R-:W-:Y:S01]  /*3160*/  ISETP.GE.AND P3, PT, R3, R20, PT ;  /* 0x000000140300720c */ /* 0x000fe20003f66270 */
[----:B------:R-:W-:Y:S01]  /*3170*/  VIADD R3, R2, 0x78 ;  /* 0x0000007802037836 */ /* 0x000fe20000000000 */
[----:B------:R-:W-:Y:S01]  /*3180*/  FSEL R50, R50, -INF , !P6 ;  /* 0xff80000032327808 */ /* 0x000fe20007000000 */
[----:B------:R-:W-:Y:S01]  /*3190*/  VIADD R2, R2, 0x79 ;  /* 0x0000007902027836 */ /* 0x000fe20000000000 */
[----:B------:R-:W-:Y:S02]  /*31a0*/  FSEL R162, R46, -INF , !P6 ;  /* 0xff8000002ea27808 */ /* 0x000fe40007000000 */
[----:B------:R-:W-:Y:S02]  /*31b0*/  FSEL R125, R44, -INF , !P6 ;  /* 0xff8000002c7d7808 */ /* 0x000fe40007000000 */
[----:B------:R-:W-:-:S02]  /*31c0*/  FSEL R38, R48, -INF , !P6 ;  /* 0xff80000030267808 */ /* 0x000fc40007000000 */
[----:B------:R-:W-:Y:S02]  /*31d0*/  ISETP.NE.AND P6, PT, R21, RZ, PT ;  /* 0x000000ff1500720c */ /* 0x000fe40003fc5270 */
[----:B------:R-:W-:Y:S01]  /*31e0*/  ISETP.GE.AND P1, PT, R3, R20, PT ;  /* 0x000000140300720c */ /* 0x000fe20003f26270 */
[----:B------:R-:W-:Y:S01]  /*31f0*/  IMAD R3, R139, 0x20, R136 ;  /* 0x000000208b037824 */ /* 0x000fe200078e0288 */
[----:B------:R-:W-:Y:S02]  /*3200*/  FSEL R34, R34, -INF , !P0 ;  /* 0xff80000022227808 */ /* 0x000fe40004000000 */
[----:B------:R-:W-:Y:S02]  /*3210*/  FSEL R166, R10, -INF , !P0 ;  /* 0xff8000000aa67808 */ /* 0x000fe40004000000 */
[----:B------:R-:W-:Y:S02]  /*3220*/  FSEL R156, R8, -INF , !P0 ;  /* 0xff800000089c7808 */ /* 0x000fe40004000000 */
[----:B------:R-:W-:-:S02]  /*3230*/  FSEL R21, R32, -INF , !P0 ;  /* 0xff80000020157808 */ /* 0x000fc40004000000 */
[----:B------:R-:W-:Y:S01]  /*3240*/  ISETP.GE.AND P0, PT, R2, R20, PT ;  /* 0x000000140200720c */ /* 0x000fe20003f06270 */
[----:B------:R-:W-:Y:S01]  /*3250*/  IMAD.IADD R2, R137, 0x1, R3 ;  /* 0x0000000189027824 */ /* 0x000fe200078e0203 */
[----:B------:R-:W-:Y:S02]  /*3260*/  FSEL R169, R18, -INF , !P1 ;  /* 0xff80000012a97808 */ /* 0x000fe40004800000 */
[----:B------:R-:W-:Y:S02]  /*3270*/  FSEL R165, R11, -INF , !P2 ;  /* 0xff8000000ba57808 */ /* 0x000fe40005000000 */
        /* <DEDUP_REMOVED lines=21> */
[----:B------:R-:W-:Y:S01]  /*33d0*/  FSEL R18, R17, -INF , !P0 ;  /* 0xff80000011127808 */ /* 0x000fe20004000000 */
[----:B------:R-:W-:Y:S06]  /*33e0*/  BAR.SYNC.DEFER_BLOCKING 0x0 ;  /* 0x0000000000007b1d */ /* 0x000fec0000010000 */
[----:B------:R-:W-:Y:S05]  /*33f0*/  @!P5 BRA `(.L_x_72) ;  /* 0x0000000000d8d947 */ /* 0x000fea0003800000 */
[----:B------:R-:W-:Y:S01]  /*3400*/  ULDC UR5, c[0x0][0x2d0] ;  /* 0x0000b40000057ab9 */ /* 0x000fe20000000800 */
[----:B------:R-:W-:Y:S01]  /*3410*/  LEA.HI.SX32 R4, R226, 0xfffffffe, 0x19 ;  /* 0xfffffffee2047811 */ /* 0x000fe200078fcaff */
[----:B------:R-:W-:Y:S01]  /*3420*/  BSSY B0, `(.L_x_73) ;  /* 0x0000032000007945 */ /* 0x000fe20003800000 */
[----:B------:R-:W-:Y:S02]  /*3430*/  ISETP.GE.AND P0, PT, R230, UR5, PT ;  /* 0x00000005e6007c0c */ /* 0x000fe4000bf06270 */
[----:B------:R-:W-:Y:S01]  /*3440*/  SHF.R.S32.HI R3, RZ, 0x1f, R4 ;  /* 0x0000001fff037819 */ /* 0x000fe20000011404 */
[----:B------:R-:W-:Y:S02]  /*3450*/  IMAD R6, R138, R4, RZ ;  /* 0x000000048a067224 */ /* 0x000fe400078e02ff */
[----:B------:R-:W-:-:S04]  /*3460*/  IMAD.WIDE.U32 R4, R4, R100, R228 ;  /* 0x0000006404047225 */ /* 0x000fc800078e00e4 */
[----:B------:R-:W-:-:S04]  /*3470*/  IMAD R6, R3, R100, R6 ;  /* 0x0000006403067224 */ /* 0x000fc800078e0206 */
[----:B------:R-:W1:Y:S01]  /*3480*/  @!P0 LDC.64 R12, c[0x0][0x218] ;  /* 0x00008600ff0c8b82 */ /* 0x000e620000000a00 */
[-C--:B------:R-:W-:Y:S01]  /*3490*/  @!P0 IADD3 R9, P1, R202, R4.reuse, RZ ;  /* 0x00000004ca098210 */ /* 0x080fe20007f3e0ff */
[----:B------:R-:W-:Y:S01]  /*34a0*/  IMAD.IADD R7, R5, 0x1, R6 ;  /* 0x0000000105077824 */ /* 0x000fe200078e0206 */
[----:B------:R-:W-:Y:S01]  /*34b0*/  @!P0 LEA R3, P2, R22, R4, 0x6 ;  /* 0x0000000416038211 */ /* 0x000fe200078430ff */
[----:B------:R2:W-:Y:S02]  /*34c0*/  @P0 STS [R225+0x2000], RZ ;  /* 0x002000ffe1000388 */ /* 0x0005e40000000800 */
[----:B------:R-:W-:Y:S02]  /*34d0*/  @!P0 IMAD.X R11, R201, 0x1, R7, P1 ;  /* 0x00000001c90b8824 */ /* 0x000fe400008e0607 */
[----:B------:R-:W3:Y:S01]  /*34e0*/  @!P0 LDC.64 R14, c[0x0][0x218] ;  /* 0x00008600ff0e8b82 */ /* 0x000ee20000000a00 */
[----:B------:R2:W-:Y:S04]  /*34f0*/  @P0 STS [R225+0x2004], RZ ;  /* 0x002004ffe1000388 */ /* 0x0005e80000000800 */
[----:B------:R2:W-:Y:S03]  /*3500*/  @P0 STS.64 [R225+0x2008], RZ ;  /* 0x002008ffe1000388 */ /* 0x0005e60000000a00 */
[----:B------:R-:W4:Y:S01]  /*3510*/  @!P0 LDC.64 R16, c[0x0][0x218] ;  /* 0x00008600ff108b82 */ /* 0x000f220000000a00 */
[----:B-1----:R-:W-:-:S04]  /*3520*/  @!P0 LEA R12, P4, R4, R12, 0x1 ;  /* 0x0000000c040c8211 */ /* 0x002fc800078808ff */
[----:B------:R-:W-:Y:S02]  /*3530*/  @!P0 LEA.HI.X R13, R4, R13, R7, 0x1, P4 ;  /* 0x0000000d040d8211 */ /* 0x000fe400020f0c07 */
[----:B---3--:R-:W-:-:S03]  /*3540*/  @!P0 LEA R10, P3, R9, R14, 0x1 ;  /* 0x0000000e090a8211 */ /* 0x008fc600078608ff */
[----:B------:R-:W-:Y:S01]  /*3550*/  @!PT LDS RZ, [RZ] ;  /* 0x00000000fffff984 */ /* 0x000fe20000000800 */
[----:B------:R-:W-:Y:S01]  /*3560*/  @!PT LDS RZ, [RZ] ;  /* 0x00000000fffff984 */ /* 0x000fe20000000800 */
[----:B------:R-:W-:Y:S01]  /*3570*/  @!PT LDS RZ, [RZ] ;  /* 0x00000000fffff984 */ /* 0x000fe20000000800 */
[----:B------:R2:W-:Y:S01]  /*3580*/  @!P0 LDGSTS.E.BYPASS.LTC128B.128 [R225+0x2000], desc[UR8][R12.64] ;  /* 0x020000000ce18fae */ /* 0x0005e2000b901d48 */
[----:B------:R-:W-:Y:S02]  /*3590*/  @!P0 LEA.HI.X R14, R22, R7, R23, 0x6, P2 ;  /* 0x00000007160e8211 */ /* 0x000fe400010f3417 */
[----:B------:R-:W-:Y:S01]  /*35a0*/  @!P0 LEA.HI.X R11, R9, R15, R11, 0x1, P3 ;  /* 0x0000000f090b8211 */ /* 0x000fe200018f0c0b */
[----:B------:R2:W-:Y:S01]  /*35b0*/  @P0 STS.128 [R225+0x2800], RZ ;  /* 0x002800ffe1000388 */ /* 0x0005e20000000c00 */
[----:B----4-:R-:W-:-:S03]  /*35c0*/  @!P0 LEA R8, P1, R3, R16, 0x1 ;  /* 0x0000001003088211 */ /* 0x010fc600078208ff */
[----:B------:R-:W-:Y:S01]  /*35d0*/  @!PT LDS RZ, [RZ] ;  /* 0x00000000fffff984 */ /* 0x000fe20000000800 */
[----:B------:R-:W-:Y:S01]  /*35e0*/  @!PT LDS RZ, [RZ] ;  /* 0x00000000fffff984 */ /* 0x000fe20000000800 */
[----:B------:R-:W-:Y:S01]  /*35f0*/  @!PT LDS RZ, [RZ] ;  /* 0x00000000fffff984 */ /* 0x000fe20000000800 */
[----:B------:R2:W-:Y:S01]  /*3600*/  @!P0 LDGSTS.E.BYPASS.LTC128B.128 [R225+0x2800], desc[UR8][R10.64] ;  /* 0x028000000ae18fae */ /* 0x0005e2000b901d48 */
[----:B------:R-:W-:-:S03]  /*3610*/  @!P0 LEA.HI.X R9, R3, R17, R14, 0x1, P1 ;  /* 0x0000001103098211 */ /* 0x000fc600008f0c0e */
[----:B------:R2:W-:Y:S04]  /*3620*/  @P0 STS.128 [R225+0x3000], RZ ;  /* 0x003000ffe1000388 */ /* 0x0005e80000000c00 */
[----:B------:R-:W-:Y:S01]  /*3630*/  @!PT LDS RZ, [RZ] ;  /* 0x00000000fffff984 */ /* 0x000fe20000000800 */
[----:B------:R-:W-:Y:S01]  /*3640*/  @!PT LDS RZ, [RZ] ;  /* 0x00000000fffff984 */ /* 0x000fe20000000800 */
[----:B------:R-:W-:Y:S01]  /*3650*/  @!PT LDS RZ, [RZ] ;  /* 0x00000000fffff984 */ /* 0x000fe20000000800 */
[----:B------:R2:W-:Y:S04]  /*3660*/  @!P0 LDGSTS.E.BYPASS.LTC128B.128 [R225+0x3000], desc[UR8][R8.64] ;  /* 0x0300000008e18fae */ /* 0x0005e8000b901d48 */
        /* <DEDUP_REMOVED lines=13> */
.L_x_74:
[----:B------:R-:W-:Y:S05]  /*3740*/  BSYNC B0 ;  /* 0x0000000000007941 */ /* 0x000fea0003800000 */
.L_x_73:
[----:B------:R-:W0:Y:S02]  /*3750*/  LDGDEPBAR ;  /* 0x00000000000079af */ /* 0x000e240000000000 */
.L_x_72:
[----:B------:R-:W-:Y:S01]  /*3760*/  FMNMX.FTZ R139, R101, R87, !PT ;  /* 0x00000057658b7209 */ /* 0x000fe20007810000 */
[----:B------:R-:W-:Y:S01]  /*3770*/  ULDC UR5, c[0x0][0x2ec] ;  /* 0x0000bb0000057ab9 */ /* 0x000fe20000000800 */
[----:B------:R-:W-:Y:S02]  /*3780*/  FMNMX.FTZ R138, R145, R144, !PT ;  /* 0x00000090918a7209 */ /* 0x000fe40007810000 */
[----:B------:R-:W-:Y:S02]  /*3790*/  FMNMX.FTZ R139, R86, R139, !PT ;  /* 0x0000008b568b7209 */ /* 0x000fe40007810000 */
[----:B------:R-:W-:Y:S02]  /*37a0*/  FMNMX.FTZ R138, R99, R138, !PT ;  /* 0x0000008a638a7209 */ /* 0x000fe40007810000 */
[----:B------:R-:W-:Y:S02]  /*37b0*/  FMNMX.FTZ R139, R85, R139, !PT ;  /* 0x0000008b558b7209 */ /* 0x000fe40007810000 */
[----:B------:R-:W-:-:S02]  /*37c0*/  FMNMX.FTZ R138, R98, R138, !PT ;  /* 0x0000008a628a7209 */ /* 0x000fc40007810000 */
[----:B------:R-:W-:Y:S02]  /*37d0*/  FMNMX.FTZ R139, R84, R139, !PT ;  /* 0x0000008b548b7209 */ /* 0x000fe40007810000 */
        /* <DEDUP_REMOVED lines=55> */
[----:B------:R-:W-:Y:S01]  /*3b50*/  FMNMX.FTZ R6, R190, R188, !PT ;  /* 0x000000bcbe067209 */ /* 0x000fe20007810000 */
[----:B------:R-:W3:Y:S01]  /*3b60*/  SHFL.BFLY PT, R3, R139, 0x2, 0x1f ;  /* 0x0c401f008b037f89 */ /* 0x000ee200000e0000 */
[----:B------:R-:W-:-:S03]  /*3b70*/  LEA R213, R2, UR4, 0x1 ;  /* 0x0000000402d57c11 */ /* 0x000fc6000f8e08ff */
[----:B-1----:R-:W1:Y:S01]  /*3b80*/  SHFL.BFLY PT, R5, R138, 0x2, 0x1f ;  /* 0x0c401f008a057f89 */ /* 0x002e6200000e0000 */
[----:B------:R-:W-:-:S03]  /*3b90*/  LEA R214, R0, R213, 0x1 ;  /* 0x000000d500d67211 */ /* 0x000fc600078e08ff */
[----:B------:R-:W-:Y:S01]  /*3ba0*/  LDSM.16.MT88.4 R28, [R213+0x4400] ;  /* 0x00440000d51c783b */ /* 0x000fe20000004200 */
[----:B---3--:R-:W-:Y:S02]  /*3bb0*/  FMNMX.FTZ R139, R139, R3, !PT ;  /* 0x000000038b8b7209 */ /* 0x008fe40007810000 */
[----:B-1----:R-:W-:-:S03]  /*3bc0*/  FMNMX.FTZ R138, R138, R5, !PT ;  /* 0x000000058a8a7209 */ /* 0x002fc60007810000 */
[----:B------:R-:W1:Y:S04]  /*3bd0*/  SHFL.BFLY PT, R3, R139, 0x1, 0x1f ;  /* 0x0c201f008b037f89 */ /* 0x000e6800000e0000 */
[----:B------:R-:W3:Y:S01]  /*3be0*/  SHFL.BFLY PT, R5, R138, 0x1, 0x1f ;  /* 0x0c201f008a057f89 */ /* 0x000ee200000e0000 */
[----:B-1----:R-:W-:-:S04]  /*3bf0*/  FMNMX.FTZ R139, R139, R3, !PT ;  /* 0x000000038b8b7209 */ /* 0x002fc80007810000 */
[C---:B------:R-:W-:Y:S01]  /*3c00*/  FSETP.NEU.FTZ.AND P0, PT, R139.reuse, -INF , PT ;  /* 0xff8000008b00780b */ /* 0x040fe20003f1d000 */
[----:B------:R-:W-:Y:S01]  /*3c10*/  FMUL.FTZ R3, R139, UR5 ;  /* 0x000000058b037c20 */ /* 0x000fe20008410000 */
[----:B---3--:R-:W-:-:S04]  /*3c20*/  FMNMX.FTZ R138, R138, R5, !PT ;  /* 0x000000058a8a7209 */ /* 0x008fc80007810000 */
[----:B------:R-:W-:Y:S01]  /*3c30*/  FSEL R3, R3, RZ, P0 ;  /* 0x000000ff03037208 */ /* 0x000fe20000000000 */
[C---:B------:R-:W-:Y:S01]  /*3c40*/  FMUL.FTZ R5, R138.reuse, UR5 ;  /* 0x000000058a057c20 */ /* 0x040fe20008410000 */
[----:B------:R-:W-:-:S03]  /*3c50*/  FSETP.NEU.FTZ.AND P0, PT, R138, -INF , PT ;  /* 0xff8000008a00780b */ /* 0x000fc60003f1d000 */
[----:B------:R-:W-:Y:S01]  /*3c60*/  FFMA.FTZ R4, R101, UR5, -R3 ;  /* 0x0000000565047c23 */ /* 0x000fe20008010803 */
[----:B------:R-:W-:-:S03]  /*3c70*/  FSEL R5, R5, RZ, P0 ;  /* 0x000000ff05057208 */ /* 0x000fc60000000000 */
[----:B------:R1:W-:Y:S02]  /*3c80*/  MUFU.EX2 R234, R4 ;  /* 0x0000000400ea7308 */ /* 0x0003e40000000800 */
[----:B------:R-:W-:Y:S01]  /*3c90*/  FFMA.FTZ R2, R168, UR5, -R5 ;  /* 0x00000005a8027c23 */ /* 0x000fe20008010805 */
[----:B-1----:R-:W-:-:S05]  /*3ca0*/  FFMA.FTZ R4, R87, UR5, -R3 ;  /* 0x0000000557047c23 */ /* 0x002fca0008010803 */
        /* <DEDUP_REMOVED lines=42> */
[----:B--2---:R1:W-:Y:S02]  /*3f50*/  MUFU.EX2 R12, R4 ;  /* 0x00000004000c7308 */ /* 0x0043e40000000800 */
        /* <DEDUP_REMOVED lines=15> */
[----:B------:R-:W-:-:S05]  /*4050*/  FFMA.FTZ R3, R18, UR5, -R3 ;  /* 0x0000000512037c23 */ /* 0x000fca0008010803 */
[----:B------:R1:W-:Y:S08]  /*4060*/  MUFU.EX2 R16, R4 ;  /* 0x0000000400107308 */ /* 0x0003f00000000800 */
[----:B------:R2:W3:Y:S01]  /*4070*/  MUFU.EX2 R22, R3 ;  /* 0x0000000300167308 */ /* 0x0004e20000000800 */
[----:B-1----:R-:W-:-:S07]  /*4080*/  FFMA.FTZ R4, R96, UR5, -R5 ;  /* 0x0000000560047c23 */ /* 0x002fce0008010805 */
[----:B------:R1:W-:Y:S01]  /*4090*/  MUFU.EX2 R204, R4 ;  /* 0x0000000400cc7308 */ /* 0x0003e20000000800 */
[----:B--2---:R-:W-:-:S07]  /*40a0*/  FFMA.FTZ R3, R145, UR5, -R5 ;  /* 0x0000000591037c23 */ /* 0x004fce0008010805 */
        /* <DEDUP_REMOVED lines=12> */
[----:B------:R2:W4:Y:S01]  /*4170*/  MUFU.EX2 R185, R3 ;  /* 0x0000000300b97308 */ /* 0x0005220000000800 */
[----:B-1----:R-:W-:-:S07]  /*4180*/  FFMA.FTZ R4, R92, UR5, -R5 ;  /* 0x000000055c047c23 */ /* 0x002fce0008010805 */
[----:B------:R1:W-:Y:S01]  /*4190*/  MUFU.EX2 R227, R4 ;  /* 0x0000000400e37308 */ /* 0x0003e20000000800 */
[----:B--2---:R-:W-:-:S07]  /*41a0*/  FFMA.FTZ R3, R97, UR5, -R5 ;  /* 0x0000000561037c23 */ /* 0x004fce0008010805 */
[----:B------:R2:W-:Y:S01]  /*41b0*/  MUFU.EX2 R192, R3 ;  /* 0x0000000300c07308 */ /* 0x0005e20000000800 */
[----:B-1----:R-:W-:-:S07]  /*41c0*/  FFMA.FTZ R4, R91, UR5, -R5 ;  /* 0x000000055b047c23 */ /* 0x002fce0008010805 */
[----:B------:R1:W-:Y:S01]  /*41d0*/  MUFU.EX2 R233, R4 ;  /* 0x0000000400e97308 */ /* 0x0003e20000000800 */
[----:B--2---:R-:W-:-:S04]  /*41e0*/  FMNMX.FTZ R3, R179, R177, !PT ;  /* 0x000000b1b3037209 */ /* 0x004fc80007810000 */
        /* <DEDUP_REMOVED lines=17> */
[----:B------:R-:W-:-:S04]  /*4300*/  FMNMX.FTZ R3, R109, R3, !PT ;  /* 0x000000036d037209 */ /* 0x000fc80007810000 */
[----:B------:R-:W-:-:S04]  /*4310*/  FMNMX.FTZ R3, R111, R3, !PT ;  /* 0x000000036f037209 */ /* 0x000fc80007810000 */
[----:B-1----:R-:W-:Y:S02]  /*4320*/  FMNMX.FTZ R4, R114, R3, !PT ;  /* 0x0000000372047209 */ /* 0x002fe40007810000 */
[----:B------:R-:W-:Y:S01]  /*4330*/  FMNMX.FTZ R3, R191, R6, !PT ;  /* 0x00000006bf037209 */ /* 0x000fe20007810000 */
[----:B------:R-:W-:Y:S01]  /*4340*/  FFMA.FTZ R6, R88, UR5, -R5 ;  /* 0x0000000558067c23 */ /* 0x000fe20008010805 */
[----:B------:R-:W-:Y:S02]  /*4350*/  FMNMX.FTZ R4, R113, R4, !PT ;  /* 0x0000000471047209 */ /* 0x000fe40007810000 */
[----:B------:R-:W-:Y:S01]  /*4360*/  FMNMX.FTZ R3, R189, R3, !PT ;  /* 0x00000003bd037209 */ /* 0x000fe20007810000 */
[----:B------:R1:W-:Y:S01]  /*4370*/  MUFU.EX2 R211, R6 ;  /* 0x0000000600d37308 */ /* 0x0003e20000000800 */
        /* <DEDUP_REMOVED lines=9> */
[----:B-1----:R-:W-:Y:S01]  /*4410*/  FFMA.FTZ R6, R79, UR5, -R5 ;  /* 0x000000054f067c23 */ /* 0x002fe20008010805 */
[----:B------:R-:W-:Y:S02]  /*4420*/  FMNMX.FTZ R3, R200, R3, !PT ;  /* 0x00000003c8037209 */ /* 0x000fe40007810000 */
[----:B------:R-:W-:Y:S01]  /*4430*/  FMNMX.FTZ R4, R125, R4, !PT ;  /* 0x000000047d047209 */ /* 0x000fe20007810000 */
[----:B------:R1:W-:Y:S01]  /*4440*/  MUFU.EX2 R209, R6 ;  /* 0x0000000600d17308 */ /* 0x0003e20000000800 */
[----:B------:R-:W-:Y:S02]  /*4450*/  FMNMX.FTZ R3, R123, R3, !PT ;  /* 0x000000037b037209 */ /* 0x000fe40007810000 */
[----:B------:R-:W-:Y:S02]  /*4460*/  FMNMX.FTZ R4, R126, R4, !PT ;  /* 0x000000047e047209 */ /* 0x000fe40007810000 */
[----:B------:R-:W-:-:S02]  /*4470*/  FMNMX.FTZ R3, R122, R3, !PT ;  /* 0x000000037a037209 */ /* 0x000fc40007810000 */
[----:B------:R-:W-:Y:S02]  /*4480*/  FMNMX.FTZ R4, R128, R4, !PT ;  /* 0x0000000480047209 */ /* 0x000fe40007810000 */
[----:B------:R-:W-:Y:S02]  /*4490*/  FMNMX.FTZ R3, R124, R3, !PT ;  /* 0x000000037c037209 */ /* 0x000fe40007810000 */
[----:B------:R-:W-:Y:S02]  /*44a0*/  FMNMX.FTZ R4, R129, R4, !PT ;  /* 0x0000000481047209 */ /* 0x000fe40007810000 */
[----:B------:R-:W-:Y:S02]  /*44b0*/  FMNMX.FTZ R3, R133, R3, !PT ;  /* 0x0000000385037209 */ /* 0x000fe40007810000 */
[----:B------:R-:W-:Y:S01]  /*44c0*/  FMNMX.FTZ R4, R156, R4, !PT ;  /* 0x000000049c047209 */ /* 0x000fe20007810000 */
[----:B-1----:R-:W-:Y:S01]  /*44d0*/  FFMA.FTZ R6, R75, UR5, -R5 ;  /* 0x000000054b067c23 */ /* 0x002fe20008010805 */
[----:B------:R-:W-:-:S02]  /*44e0*/  FMNMX.FTZ R3, R131, R3, !PT ;  /* 0x0000000383037209 */ /* 0x000fc40007810000 */
[----:B------:R-:W-:Y:S01]  /*44f0*/  FMNMX.FTZ R137, R161, R4, !PT ;  /* 0x00000004a1897209 */ /* 0x000fe20007810000 */
[----:B------:R1:W-:Y:S01]  /*4500*/  MUFU.EX2 R208, R6 ;  /* 0x0000000600d07308 */ /* 0x0003e20000000800 */
[----:B------:R-:W-:Y:S01]  /*4510*/  FMNMX.FTZ R4, R130, R3, !PT ;  /* 0x0000000382047209 */ /* 0x000fe20007810000 */
[--C-:B------:R-:W-:Y:S01]  /*4520*/  FFMA.FTZ R3, R68, UR5, -R5.reuse ;  /* 0x0000000544037c23 */ /* 0x100fe20008010805 */
[----:B------:R-:W-:Y:S02]  /*4530*/  FMNMX.FTZ R137, R159, R137, !PT ;  /* 0x000000899f897209 */ /* 0x000fe40007810000 */
[----:B------:R-:W-:Y:S02]  /*4540*/  FMNMX.FTZ R4, R132, R4, !PT ;  /* 0x0000000484047209 */ /* 0x000fe40007810000 */
[----:B------:R-:W-:Y:S01]  /*4550*/  FMNMX.FTZ R137, R163, R137, !PT ;  /* 0x00000089a3897209 */ /* 0x000fe20007810000 */
[----:B------:R2:W-:Y:S01]  /*4560*/  MUFU.EX2 R201, R3 ;  /* 0x0000000300c97308 */ /* 0x0005e20000000800 */
[----:B------:R-:W-:Y:S01]  /*4570*/  FMNMX.FTZ R4, R153, R4, !PT ;  /* 0x0000000499047209 */ /* 0x000fe20007810000 */
[----:B-1----:R-:W-:-:S06]  /*4580*/  FFMA.FTZ R6, R70, UR5, -R5 ;  /* 0x0000000546067c23 */ /* 0x002fcc0008010805 */
[----:B------:R1:W-:Y:S01]  /*4590*/  MUFU.EX2 R206, R6 ;  /* 0x0000000600ce7308 */ /* 0x0003e20000000800 */
[----:B--2---:R-:W-:-:S07]  /*45a0*/  FFMA.FTZ R3, R66, UR5, -R5 ;  /* 0x0000000542037c23 */ /* 0x004fce0008010805 */
[----:B------:R2:W-:Y:S01]  /*45b0*/  MUFU.EX2 R199, R3 ;  /* 0x0000000300c77308 */ /* 0x0005e20000000800 */
[----:B-1----:R-:W-:-:S07]  /*45c0*/  FFMA.FTZ R6, R71, UR5, -R5 ;  /* 0x0000000547067c23 */ /* 0x002fce0008010805 */
[----:B------:R1:W-:Y:S01]  /*45d0*/  MUFU.EX2 R205, R6 ;  /* 0x0000000600cd7308 */ /* 0x0003e20000000800 */
[----:B--2---:R-:W-:Y:S01]  /*45e0*/  FMNMX.FTZ R3, R135, R4, !PT ;  /* 0x0000000487037209 */ /* 0x004fe20007810000 */
[----:B------:R-:W-:-:S03]  /*45f0*/  FFMA.FTZ R4, R60, UR5, -R5 ;  /* 0x000000053c047c23 */ /* 0x000fc60008010805 */
[----:B------:R-:W-:-:S03]  /*4600*/  FMNMX.FTZ R3, R134, R3, !PT ;  /* 0x0000000386037209 */ /* 0x000fc60007810000 */
[----:B------:R2:W-:Y:S01]  /*4610*/  MUFU.EX2 R198, R4 ;  /* 0x0000000400c67308 */ /* 0x0005e20000000800 */
[----:B------:R-:W-:-:S04]  /*4620*/  FMNMX.FTZ R3, R152, R3, !PT ;  /* 0x0000000398037209 */ /* 0x000fc80007810000 */
[----:B------:R-:W-:Y:S01]  /*4630*/  FMNMX.FTZ R3, R157, R3, !PT ;  /* 0x000000039d037209 */ /* 0x000fe20007810000 */
[----:B-1----:R-:W-:-:S03]  /*4640*/  FFMA.FTZ R6, R69, UR5, -R5 ;  /* 0x0000000545067c23 */ /* 0x002fc60008010805 */
[----:B------:R-:W-:Y:S01]  /*4650*/  FMNMX.FTZ R3, R155, R3, !PT ;  /* 0x000000039b037209 */ /* 0x000fe20007810000 */
[----:B------:R1:W-:Y:S03]  /*4660*/  MUFU.EX2 R202, R6 ;  /* 0x0000000600ca7308 */ /* 0x0003e60000000800 */
[----:B------:R-:W-:Y:S01]  /*4670*/  FMNMX.FTZ R3, R154, R3, !PT ;  /* 0x000000039a037209 */ /* 0x000fe20007810000 */
[----:B--2---:R-:W-:-:S03]  /*4680*/  FFMA.FTZ R4, R56, UR5, -R5 ;  /* 0x0000000538047c23 */ /* 0x004fc60008010805 */
[----:B------:R-:W-:Y:S01]  /*4690*/  FMNMX.FTZ R3, R127, R3, !PT ;  /* 0x000000037f037209 */ /* 0x000fe20007810000 */
[----:B------:R2:W-:Y:S03]  /*46a0*/  MUFU.EX2 R197, R4 ;  /* 0x0000000400c57308 */ /* 0x0005e60000000800 */
[----:B------:R-:W-:-:S04]  /*46b0*/  FMNMX.FTZ R3, R162, R3, !PT ;  /* 0x00000003a2037209 */ /* 0x000fc80007810000 */
[----:B------:R-:W-:Y:S01]  /*46c0*/  FMNMX.FTZ R3, R160, R3, !PT ;  /* 0x00000003a0037209 */ /* 0x000fe20007810000 */
[----:B-1----:R-:W1:Y:S03]  /*46d0*/  SHFL.BFLY PT, R6, R137, 0x2, 0x1f ;  /* 0x0c401f0089067f89 */ /* 0x002e6600000e0000 */
[----:B------:R-:W-:-:S04]  /*46e0*/  FMNMX.FTZ R3, R136, R3, !PT ;  /* 0x0000000388037209 */ /* 0x000fc80007810000 */
[----:B------:R-:W-:Y:S01]  /*46f0*/  FMNMX.FTZ R3, R158, R3, !PT ;  /* 0x000000039e037209 */ /* 0x000fe20007810000 */
[----:B--2---:R-:W-:-:S03]  /*4700*/  FFMA.FTZ R4, R39, UR5, -R5 ;  /* 0x0000000527047c23 */ /* 0x004fc60008010805 */
[----:B------:R-:W-:Y:S01]  /*4710*/  FMNMX.FTZ R3, R166, R3, !PT ;  /* 0x00000003a6037209 */ /* 0x000fe20007810000 */
[----:B------:R2:W-:Y:S01]  /*4720*/  MUFU.EX2 R196, R4 ;  /* 0x0000000400c47308 */ /* 0x0005e20000000800 */
[----:B-1----:R-:W-:-:S05]  /*4730*/  FMNMX.FTZ R137, R137, R6, !PT ;  /* 0x0000000689897209 */ /* 0x002fca0007810000 */
[----:B------:R-:W1:Y:S01]  /*4740*/  SHFL.BFLY PT, R6, R137, 0x1, 0x1f ;  /* 0x0c201f0089067f89 */ /* 0x000e6200000e0000 */
[----:B--2---:R-:W-:-:S04]  /*4750*/  FFMA.FTZ R4, R50, UR5, -R5 ;  /* 0x0000000532047c23 */ /* 0x004fc80008010805 */
[----:B------:R2:W-:Y:S02]  /*4760*/  MUFU.EX2 R195, R4 ;  /* 0x0000000400c37308 */ /* 0x0005e40000000800 */
[--C-:B--2---:R-:W-:Y:S01]  /*4770*/  FFMA.FTZ R4, R42, UR5, -R5.reuse ;  /* 0x000000052a047c23 */ /* 0x104fe20008010805 */
[----:B-1----:R-:W-:Y:S01]  /*4780*/  FMNMX.FTZ R137, R137, R6, !PT ;  /* 0x0000000689897209 */ /* 0x002fe20007810000 */
[----:B------:R-:W-:-:S04]  /*4790*/  FFMA.FTZ R6, R34, UR5, -R5 ;  /* 0x0000000522067c23 */ /* 0x000fc80008010805 */
[----:B------:R1:W-:Y:S01]  /*47a0*/  MUFU.EX2 R194, R4 ;  /* 0x0000000400c27308 */ /* 0x0003e20000000800 */
[----:B------:R-:W-:Y:S01]  /*47b0*/  LDSM.16.MT88.4 R32, [R214+0x4400] ;  /* 0x00440000d620783b */ /* 0x000fe20000004200 */
[----:B------:R-:W-:-:S06]  /*47c0*/  FSETP.NEU.FTZ.AND P0, PT, R137, -INF , PT ;  /* 0xff8000008900780b */ /* 0x000fcc0003f1d000 */
[----:B------:R-:W-:Y:S01]  /*47d0*/  MUFU.EX2 R186, R6 ;  /* 0x0000000600ba7308 */ /* 0x000fe20000000800 */
[----:B-1----:R-:W-:-:S07]  /*47e0*/  FFMA.FTZ R4, R26, UR5, -R5 ;  /* 0x000000051a047c23 */ /* 0x002fce0008010805 */
[----:B------:R1:W-:Y:S02]  /*47f0*/  MUFU.EX2 R193, R4 ;  /* 0x0000000400c17308 */ /* 0x0003e40000000800 */
[----:B-1----:R-:W-:Y:S01]  /*4800*/  FMNMX.FTZ R4, R165, R3, !PT ;  /* 0x00000003a5047209 */ /* 0x002fe20007810000 */
[----:B------:R-:W-:Y:S02]  /*4810*/  FFMA.FTZ R3, R27, UR5, -R5 ;  /* 0x000000051b037c23 */ /* 0x000fe40008010805 */
[----:B------:R-:W-:Y:S01]  /*4820*/  LDSM.16.MT88.4 R24, [R214+0x4000] ;  /* 0x00400000d618783b */ /* 0x000fe20000004200 */
[----:B------:R-:W-:Y:S02]  /*4830*/  FMNMX.FTZ R4, R164, R4, !PT ;  /* 0x00000004a4047209 */ /* 0x000fe40007810000 */
[----:B------:R1:W-:Y:S02]  /*4840*/  MUFU.EX2 R187, R3 ;  /* 0x0000000300bb7308 */ /* 0x0003e40000000800 */
[----:B-1----:R-:W-:Y:S01]  /*4850*/  FMNMX.FTZ R3, R167, R4, !PT ;  /* 0x00000004a7037209 */ /* 0x002fe20007810000 */
[----:B------:R-:W-:-:S04]  /*4860*/  FMUL.FTZ R4, R137, UR5 ;  /* 0x0000000589047c20 */ /* 0x000fc80008410000 */
[----:B------:R-:W1:Y:S01]  /*4870*/  SHFL.BFLY PT, R7, R3, 0x2, 0x1f ;  /* 0x0c401f0003077f89 */ /* 0x000e6200000e0000 */
[----:B------:R-:W-:-:S05]  /*4880*/  FSEL R4, R4, RZ, P0 ;  /* 0x000000ff04047208 */ /* 0x000fca0000000000 */
[--C-:B------:R-:W-:Y:S01]  /*4890*/  FFMA.FTZ R6, R179, UR5, -R4.reuse ;  /* 0x00000005b3067c23 */ /* 0x100fe20008010804 */
[----:B---3--:R-:W-:Y:S02]  /*48a0*/  MOV R179, R22 ;  /* 0x0000001600b37202 */ /* 0x008fe40000000f00 */
[----:B------:R-:W-:Y:S01]  /*48b0*/  LDSM.16.MT88.4 R20, [R213+0x4000] ;  /* 0x00400000d514783b */ /* 0x000fe20000004200 */
[----:B------:R2:W-:Y:S01]  /*48c0*/  MUFU.EX2 R99, R6 ;  /* 0x0000000600637308 */ /* 0x0005e20000000800 */
[----:B-1----:R-:W-:Y:S01]  /*48d0*/  FMNMX.FTZ R3, R3, R7, !PT ;  /* 0x0000000703037209 */ /* 0x002fe20007810000 */
[----:B--2---:R-:W-:Y:S01]  /*48e0*/  FFMA.FTZ R6, R177, UR5, -R4 ;  /* 0x00000005b1067c23 */ /* 0x004fe20008010804 */
[----:B------:R-:W-:-:S03]  /*48f0*/  MOV R177, R16 ;  /* 0x0000001000b17202 */ /* 0x000fc60000000f00 */
[----:B------:R-:W1:Y:S02]  /*4900*/  SHFL.BFLY PT, R16, R3, 0x1, 0x1f ;  /* 0x0c201f0003107f89 */ /* 0x000e6400000e0000 */
[----:B------:R2:W-:Y:S02]  /*4910*/  MUFU.EX2 R97, R6 ;  /* 0x0000000600617308 */ /* 0x0005e40000000800 */
[----:B--2---:R-:W-:Y:S01]  /*4920*/  FFMA.FTZ R6, R178, UR5, -R4 ;  /* 0x00000005b2067c23 */ /* 0x004fe20008010804 */
[----:B------:R-:W-:Y:S02]  /*4930*/  MOV R178, R15 ;  /* 0x0000000f00b27202 */ /* 0x000fe40000000f00 */
[----:B----4-:R-:W-:-:S03]  /*4940*/  F2FP.BF16.F32.PACK_AB R15, R185, R184 ;  /* 0x000000b8b90f723e */ /* 0x010fc600000010ff */
[----:B------:R2:W-:Y:S01]  /*4950*/  MUFU.EX2 R100, R6 ;  /* 0x0000000600647308 */ /* 0x0005e20000000800 */
[----:B-1----:R-:W-:Y:S01]  /*4960*/  FMNMX.FTZ R16, R3, R16, !PT ;  /* 0x0000001003107209 */ /* 0x002fe20007810000 */
[----:B------:R-:W-:-:S03]  /*4970*/  FFMA.FTZ R3, R107, UR5, -R4 ;  /* 0x000000056b037c23 */ /* 0x000fc60008010804 */
[----:B------:R-:W-:Y:S01]  /*4980*/  FSETP.NEU.FTZ.AND P0, PT, R16, -INF , PT ;  /* 0xff8000001000780b */ /* 0x000fe20003f1d000 */
[----:B--2---:R-:W-:-:S04]  /*4990*/  FFMA.FTZ R6, R176, UR5, -R4 ;  /* 0x00000005b0067c23 */ /* 0x004fc80008010804 */
[----:B------:R1:W2:Y:S02]  /*49a0*/  MUFU.EX2 R101, R6 ;  /* 0x0000000600657308 */ /* 0x0002a40000000800 */
        /* <DEDUP_REMOVED lines=11> */
[----:B------:R1:W-:Y:S08]  /*4a60*/  MUFU.EX2 R108, R3 ;  /* 0x00000003006c7308 */ /* 0x0003f00000000800 */
[----:B------:R3:W-:Y:S01]  /*4a70*/  MUFU.EX2 R174, R6 ;  /* 0x0000000600ae7308 */ /* 0x0007e20000000800 */
[----:B-1----:R-:W-:-:S05]  /*4a80*/  FMUL.FTZ R3, R16, UR5 ;  /* 0x0000000510037c20 */ /* 0x002fca0008410000 */
[----:B------:R-:W-:Y:S01]  /*4a90*/  FSEL R3, R3, RZ, P0 ;  /* 0x000000ff03037208 */ /* 0x000fe20000000000 */
[----:B---3--:R-:W-:-:S04]  /*4aa0*/  FFMA.FTZ R6, R106, UR5, -R4 ;  /* 0x000000056a067c23 */ /* 0x008fc80008010804 */
[----:B------:R-:W-:Y:S01]  /*4ab0*/  FFMA.FTZ R0, R188, UR5, -R3 ;  /* 0x00000005bc007c23 */ /* 0x000fe20008010803 */
[----:B------:R-:W-:Y:S01]  /*4ac0*/  MOV R188, R11 ;  /* 0x0000000b00bc7202 */ /* 0x000fe20000000f00 */
[----:B------:R1:W-:Y:S02]  /*4ad0*/  MUFU.EX2 R175, R6 ;  /* 0x0000000600af7308 */ /* 0x0003e40000000800 */
[----:B-1----:R-:W-:-:S06]  /*4ae0*/  FFMA.FTZ R6, R104, UR5, -R4 ;  /* 0x0000000568067c23 */ /* 0x002fcc0008010804 */
[----:B------:R1:W-:Y:S02]  /*4af0*/  MUFU.EX2 R176, R6 ;  /* 0x0000000600b07308 */ /* 0x0003e40000000800 */
[----:B-1----:R-:W-:Y:S01]  /*4b00*/  FFMA.FTZ R6, R190, UR5, -R3 ;  /* 0x00000005be067c23 */ /* 0x002fe20008010803 */
[----:B------:R-:W-:Y:S02]  /*4b10*/  MOV R190, R14 ;  /* 0x0000000e00be7202 */ /* 0x000fe40000000f00 */
[----:B------:R-:W-:-:S03]  /*4b20*/  F2FP.BF16.F32.PACK_AB R14, R236, R235 ;  /* 0x000000ebec0e723e */ /* 0x000fc600000010ff */
[----:B------:R-:W-:Y:S08]  /*4b30*/  MUFU.EX2 R7, R6 ;  /* 0x0000000600077308 */ /* 0x000ff00000000800 */
[----:B------:R1:W3:Y:S02]  /*4b40*/  MUFU.EX2 R6, R0 ;  /* 0x0000000000067308 */ /* 0x0002e40000000800 */
[----:B-1----:R-:W-:Y:S01]  /*4b50*/  FFMA.FTZ R0, R191, UR5, -R3 ;  /* 0x00000005bf007c23 */ /* 0x002fe20008010803 */
[----:B------:R-:W-:-:S02]  /*4b60*/  MOV R191, R10 ;  /* 0x0000000a00bf7202 */ /* 0x000fc40000000f00 */
[----:B--2---:R-:W-:-:S03]  /*4b70*/  F2FP.BF16.F32.PACK_AB R10, R101, R100 ;  /* 0x00000064650a723e */ /* 0x004fc600000010ff */
[----:B------:R1:W-:Y:S02]  /*4b80*/  MUFU.EX2 R87, R0 ;  /* 0x0000000000577308 */ /* 0x0003e40000000800 */
[----:B-1----:R-:W-:Y:S01]  /*4b90*/  FFMA.FTZ R0, R189, UR5, -R3 ;  /* 0x00000005bd007c23 */ /* 0x002fe20008010803 */
[----:B------:R-:W-:Y:S02]  /*4ba0*/  MOV R189, R9 ;  /* 0x0000000900bd7202 */ /* 0x000fe40000000f00 */
[----:B---3--:R-:W-:-:S03]  /*4bb0*/  F2FP.BF16.F32.PACK_AB R9, R6, R7 ;  /* 0x000000070609723e */ /* 0x008fc600000010ff */
[----:B------:R1:W2:Y:S02]  /*4bc0*/  MUFU.EX2 R89, R0 ;  /* 0x0000000000597308 */ /* 0x0002a40000000800 */
[----:B-1----:R-:W-:Y:S01]  /*4bd0*/  FFMA.FTZ R0, R105, UR5, -R4 ;  /* 0x0000000569007c23 */ /* 0x002fe20008010804 */
[----:B--2---:R-:W-:-:S05]  /*4be0*/  F2FP.BF16.F32.PACK_AB R11, R89, R87 ;  /* 0x00000057590b723e */ /* 0x004fca00000010ff */
[----:B------:R1:W-:Y:S02]  /*4bf0*/  MUFU.EX2 R107, R0 ;  /* 0x00000000006b7308 */ /* 0x0003e40000000800 */
[----:B-1----:R-:W-:Y:S01]  /*4c00*/  FFMA.FTZ R0, R182, UR5, -R3 ;  /* 0x00000005b6007c23 */ /* 0x002fe20008010803 */
[----:B------:R-:W-:Y:S02]  /*4c10*/  MOV R182, R8 ;  /* 0x0000000800b67202 */ /* 0x000fe40000000f00 */
[----:B------:R-:W-:-:S03]  /*4c20*/  F2FP.BF16.F32.PACK_AB R8, R97, R99 ;  /* 0x000000636108723e */ /* 0x000fc600000010ff */
[----:B------:R1:W-:Y:S04]  /*4c30*/  MUFU.EX2 R93, R0 ;  /* 0x00000000005d7308 */ /* 0x0003e80000000800 */
[C---:B------:R-:W-:Y:S06]  /*4c40*/  HMMA.16816.F32.BF16 R40, R8.reuse, R24, RZ ;  /* 0x000000180828723c */ /* 0x040fec00000418ff */
[----:B------:R-:W-:Y:S01]  /*4c50*/  HMMA.16816.F32.BF16 R36, R8, R20, RZ ;  /* 0x000000140824723c */ /* 0x000fe200000418ff */
[----:B-1----:R-:W-:Y:S01]  /*4c60*/  FFMA.FTZ R0, R181, UR5, -R3 ;  /* 0x00000005b5007c23 */ /* 0x002fe20008010803 */
[----:B------:R-:W-:-:S04]  /*4c70*/  MOV R181, R13 ;  /* 0x0000000d00b57202 */ /* 0x000fc80000000f00 */
[----:B------:R-:W-:Y:S01]  /*4c80*/  HMMA.16816.F32.BF16 R44, R8, R22, RZ ;  /* 0x00000016082c723c */ /* 0x000fe200000418ff */
[----:B------:R-:W-:Y:S01]  /*4c90*/  F2FP.BF16.F32.PACK_AB R13, R17, R171 ;  /* 0x000000ab110d723e */ /* 0x000fe200000010ff */
[----:B------:R1:W2:Y:S02]  /*4ca0*/  MUFU.EX2 R95, R0 ;  /* 0x00000000005f7308 */ /* 0x0002a40000000800 */
        /* <DEDUP_REMOVED lines=9> */
[----:B------:R-:W-:Y:S01]  /*4d40*/  LDSM.16.MT88.4 R20, [R214+0x4800] ;  /* 0x00480000d614783b */ /* 0x000fe20000004200 */
[----:B------:R1:W3:Y:S04]  /*4d50*/  MUFU.EX2 R98, R0 ;  /* 0x0000000000627308 */ /* 0x0002e80000000800 */
[-C--:B------:R-:W-:Y:S06]  /*4d60*/  HMMA.16816.F32.BF16 R48, R8, R26.reuse, RZ ;  /* 0x0000001a0830723c */ /* 0x080fec00000418ff */
[----:B------:R-:W-:Y:S01]  /*4d70*/  HMMA.16816.F32.BF16 R60, R12, R26, RZ ;  /* 0x0000001a0c3c723c */ /* 0x000fe200000418ff */
[----:B------:R-:W4:Y:S01]  /*4d80*/  LDSM.16.MT88.4 R24, [R213+0x4800] ;  /* 0x00480000d518783b */ /* 0x000f220000004200 */
[----:B------:R-:W-:-:S02]  /*4d90*/  F2FP.BF16.F32.PACK_AB R8, R173, R172 ;  /* 0x000000acad08723e */ /* 0x000fc400000010ff */
[----:B--2---:R-:W-:Y:S02]  /*4da0*/  F2FP.BF16.F32.PACK_AB R9, R95, R93 ;  /* 0x0000005d5f09723e */ /* 0x004fe400000010ff */
[----:B------:R-:W-:Y:S01]  /*4db0*/  F2FP.BF16.F32.PACK_AB R10, R116, R117 ;  /* 0x00000075740a723e */ /* 0x000fe200000010ff */
[----:B-1----:R-:W-:Y:S01]  /*4dc0*/  FFMA.FTZ R0, R112, UR5, -R4 ;  /* 0x0000000570007c23 */ /* 0x002fe20008010804 */
[----:B------:R-:W-:Y:S02]  /*4dd0*/  F2FP.BF16.F32.PACK_AB R12, R237, R238 ;  /* 0x000000eeed0c723e */ /* 0x000fe400000010ff */
[----:B------:R-:W-:Y:S01]  /*4de0*/  F2FP.BF16.F32.PACK_AB R13, R204, R192 ;  /* 0x000000c0cc0d723e */ /* 0x000fe200000010ff */
[----:B------:R1:W-:Y:S01]  /*4df0*/  MUFU.EX2 R106, R0 ;  /* 0x00000000006a7308 */ /* 0x0003e20000000800 */
[----:B------:R-:W-:Y:S02]  /*4e00*/  F2FP.BF16.F32.PACK_AB R14, R240, R239 ;  /* 0x000000eff00e723e */ /* 0x000fe400000010ff */
[----:B------:R-:W-:-:S02]  /*4e10*/  F2FP.BF16.F32.PACK_AB R15, R207, R203 ;  /* 0x000000cbcf0f723e */ /* 0x000fc400000010ff */
[----:B---3--:R-:W-:Y:S02]  /*4e20*/  F2FP.BF16.F32.PACK_AB R11, R98, R96 ;  /* 0x00000060620b723e */ /* 0x008fe400000010ff */
[----:B------:R-:W-:-:S03]  /*4e30*/  MOV R112, R19 ;  /* 0x0000001300707202 */ /* 0x000fc60000000f00 */
[----:B------:R-:W-:Y:S06]  /*4e40*/  HMMA.16816.F32.BF16 R68, R12, R28, R68 ;  /* 0x0000001c0c44723c */ /* 0x000fec0000041844 */
[----:B------:R-:W-:Y:S01]  /*4e50*/  HMMA.16816.F32.BF16 R52, R8, R32, R40 ;  /* 0x000000200834723c */ /* 0x000fe20000041828 */
[----:B-1----:R-:W-:-:S04]  /*4e60*/  FFMA.FTZ R0, R109, UR5, -R4 ;  /* 0x000000056d007c23 */ /* 0x002fc80008010804 */
[----:B------:R1:W-:Y:S01]  /*4e70*/  MUFU.EX2 R105, R0 ;  /* 0x0000000000697308 */ /* 0x0003e20000000800 */
[----:B------:R-:W-:Y:S06]  /*4e80*/  HMMA.16816.F32.BF16 R40, R8, R34, R48 ;  /* 0x000000220828723c */ /* 0x000fec0000041830 */
[----:B------:R-:W-:Y:S06]  /*4e90*/  HMMA.16816.F32.BF16 R72, R12, R32, R56 ;  /* 0x000000200c48723c */ /* 0x000fec0000041838 */
[----:B------:R-:W-:Y:S01]  /*4ea0*/  HMMA.16816.F32.BF16 R140, R8, R28, R36 ;  /* 0x0000001c088c723c */ /* 0x000fe20000041824 */
[----:B-1----:R-:W-:-:S05]  /*4eb0*/  FFMA.FTZ R0, R111, UR5, -R4 ;  /* 0x000000056f007c23 */ /* 0x002fca0008010804 */
[-C--:B------:R-:W-:Y:S01]  /*4ec0*/  HMMA.16816.F32.BF16 R36, R8, R30.reuse, R44 ;  /* 0x0000001e0824723c */ /* 0x080fe2000004182c */
[----:B------:R1:W-:Y:S05]  /*4ed0*/  MUFU.EX2 R104, R0 ;  /* 0x0000000000687308 */ /* 0x0003ea0000000800 */
[----:B------:R-:W-:Y:S01]  /*4ee0*/  HMMA.16816.F32.BF16 R44, R12, R30, R64 ;  /* 0x0000001e0c2c723c */ /* 0x000fe20000041840 */
[----:B------:R-:W-:Y:S01]  /*4ef0*/  F2FP.BF16.F32.PACK_AB R8, R174, R110 ;  /* 0x0000006eae08723e */ /* 0x000fe200000010ff */
[----:B------:R-:W-:Y:S01]  /*4f00*/  LDSM.16.MT88.4 R28, [R214+0x4c00] ;  /* 0x004c0000d61c783b */ /* 0x000fe20000004200 */
[----:B------:R-:W-:-:S03]  /*4f10*/  F2FP.BF16.F32.PACK_AB R10, R175, R108 ;  /* 0x0000006caf0a723e */ /* 0x000fc600000010ff */
[----:B------:R-:W-:Y:S01]  /*4f20*/  HMMA.16816.F32.BF16 R48, R12, R34, R60 ;  /* 0x000000220c30723c */ /* 0x000fe2000004183c */
[----:B------:R-:W2:Y:S01]  /*4f30*/  LDSM.16.MT88.4 R32, [R213+0x4c00] ;  /* 0x004c0000d520783b */ /* 0x000ea20000004200 */
[----:B-1----:R-:W-:-:S05]  /*4f40*/  FFMA.FTZ R0, R200, UR5, -R3 ;  /* 0x00000005c8007c23 */ /* 0x002fca0008010803 */
[----:B------:R-:W-:Y:S02]  /*4f50*/  F2FP.BF16.F32.PACK_AB R12, R251, R241 ;  /* 0x000000f1fb0c723e */ /* 0x000fe400000010ff */
[----:B------:R-:W-:Y:S01]  /*4f60*/  F2FP.BF16.F32.PACK_AB R13, R227, R210 ;  /* 0x000000d2e30d723e */ /* 0x000fe200000010ff */
[----:B------:R1:W-:Y:S01]  /*4f70*/  MUFU.EX2 R91, R0 ;  /* 0x00000000005b7308 */ /* 0x0003e20000000800 */
[----:B------:R-:W-:Y:S02]  /*4f80*/  F2FP.BF16.F32.PACK_AB R14, R249, R250 ;  /* 0x000000faf90e723e */ /* 0x000fe400000010ff */
[----:B------:R-:W-:-:S07]  /*4f90*/  F2FP.BF16.F32.PACK_AB R15, R229, R233 ;  /* 0x000000e9e50f723e */ /* 0x000fce00000010ff */
[----:B----4-:R-:W-:Y:S01]  /*4fa0*/  HMMA.16816.F32.BF16 R64, R12, R24, R68 ;  /* 0x000000180c40723c */ /* 0x010fe20000041844 */
[----:B-1----:R-:W-:-:S04]  /*4fb0*/  FFMA.FTZ R0, R123, UR5, -R3 ;  /* 0x000000057b007c23 */ /* 0x002fc80008010803 */
[----:B------:R1:W3:Y:S02]  /*4fc0*/  MUFU.EX2 R92, R0 ;  /* 0x00000000005c7308 */ /* 0x0002e40000000800 */
[----:B-1----:R-:W-:Y:S01]  /*4fd0*/  FFMA.FTZ R0, R122, UR5, -R3 ;  /* 0x000000057a007c23 */ /* 0x002fe20008010803 */
[----:B---3--:R-:W-:-:S05]  /*4fe0*/  F2FP.BF16.F32.PACK_AB R9, R92, R91 ;  /* 0x0000005b5c09723e */ /* 0x008fca00000010ff */
[----:B------:R1:W-:Y:S02]  /*4ff0*/  MUFU.EX2 R86, R0 ;  /* 0x0000000000567308 */ /* 0x0003e40000000800 */
[----:B-1----:R-:W-:-:S06]  /*5000*/  FFMA.FTZ R0, R124, UR5, -R3 ;  /* 0x000000057c007c23 */ /* 0x002fcc0008010803 */
[----:B------:R1:W3:Y:S02]  /*5010*/  MUFU.EX2 R88, R0 ;  /* 0x0000000000587308 */ /* 0x0002e40000000800 */
[----:B-1----:R-:W-:Y:S01]  /*5020*/  FFMA.FTZ R0, R114, UR5, -R4 ;  /* 0x0000000572007c23 */ /* 0x002fe20008010804 */
[----:B---3--:R-:W-:-:S05]  /*5030*/  F2FP.BF16.F32.PACK_AB R11, R88, R86 ;  /* 0x00000056580b723e */ /* 0x008fca00000010ff */
[----:B------:R1:W-:Y:S02]  /*5040*/  MUFU.EX2 R94, R0 ;  /* 0x00000000005e7308 */ /* 0x0003e40000000800 */
[----:B------:R-:W-:Y:S06]  /*5050*/  HMMA.16816.F32.BF16 R56, R8, R22, R40 ;  /* 0x000000160838723c */ /* 0x000fec0000041828 */
[-C--:B------:R-:W-:Y:S06]  /*5060*/  HMMA.16816.F32.BF16 R40, R12, R20.reuse, R72 ;  /* 0x000000140c28723c */ /* 0x080fec0000041848 */
[----:B------:R-:W-:Y:S01]  /*5070*/  HMMA.16816.F32.BF16 R60, R8, R20, R52 ;  /* 0x00000014083c723c */ /* 0x000fe20000041834 */
[----:B-1----:R-:W-:-:S04]  /*5080*/  FFMA.FTZ R0, R113, UR5, -R4 ;  /* 0x0000000571007c23 */ /* 0x002fc80008010804 */
[----:B------:R1:W-:Y:S01]  /*5090*/  MUFU.EX2 R90, R0 ;  /* 0x00000000005a7308 */ /* 0x0003e20000000800 */
[C---:B------:R-:W-:Y:S06]  /*50a0*/  HMMA.16816.F32.BF16 R140, R8.reuse, R24, R140 ;  /* 0x00000018088c723c */ /* 0x040fec000004188c */
[-C--:B------:R-:W-:Y:S06]  /*50b0*/  HMMA.16816.F32.BF16 R148, R8, R26.reuse, R36 ;  /* 0x0000001a0894723c */ /* 0x080fec0000041824 */
[----:B------:R-:W-:Y:S01]  /*50c0*/  HMMA.16816.F32.BF16 R52, R12, R26, R44 ;  /* 0x0000001a0c34723c */ /* 0x000fe2000004182c */
[----:B------:R-:W3:Y:S01]  /*50d0*/  LDSM.16.MT88.4 R24, [R213+0x5000] ;  /* 0x00500000d518783b */ /* 0x000ee20000004200 */
[----:B------:R-:W-:Y:S01]  /*50e0*/  F2FP.BF16.F32.PACK_AB R8, R107, R176 ;  /* 0x000000b06b08723e */ /* 0x000fe200000010ff */
[----:B-1----:R-:W-:Y:S01]  /*50f0*/  FFMA.FTZ R0, R115, UR5, -R4 ;  /* 0x0000000573007c23 */ /* 0x002fe20008010804 */
[----:B------:R-:W-:-:S02]  /*5100*/  F2FP.BF16.F32.PACK_AB R10, R105, R106 ;  /* 0x0000006a690a723e */ /* 0x000fc400000010ff */
[----:B------:R-:W-:Y:S01]  /*5110*/  HMMA.16816.F32.BF16 R36, R12, R22, R48 ;  /* 0x000000160c24723c */ /* 0x000fe20000041830 */
[----:B------:R-:W1:Y:S01]  /*5120*/  LDSM.16.MT88.4 R20, [R214+0x5000] ;  /* 0x00500000d614783b */ /* 0x000e620000004200 */
[----:B------:R4:W-:Y:S05]  /*5130*/  MUFU.EX2 R85, R0 ;  /* 0x0000000000557308 */ /* 0x0009ea0000000800 */
[----:B------:R-:W-:Y:S02]  /*5140*/  F2FP.BF16.F32.PACK_AB R12, R247, R248 ;  /* 0x000000f8f70c723e */ /* 0x000fe400000010ff */
[----:B------:R-:W-:Y:S02]  /*5150*/  F2FP.BF16.F32.PACK_AB R13, R211, R228 ;  /* 0x000000e4d30d723e */ /* 0x000fe400000010ff */
[----:B------:R-:W-:-:S02]  /*5160*/  F2FP.BF16.F32.PACK_AB R14, R245, R246 ;  /* 0x000000f6f50e723e */ /* 0x000fc400000010ff */
[----:B------:R-:W-:Y:S01]  /*5170*/  F2FP.BF16.F32.PACK_AB R15, R208, R209 ;  /* 0x000000d1d00f723e */ /* 0x000fe200000010ff */
[----:B----4-:R-:W-:-:S06]  /*5180*/  FFMA.FTZ R0, R133, UR5, -R3 ;  /* 0x0000000585007c23 */ /* 0x010fcc0008010803 */
[C---:B--2---:R-:W-:Y:S01]  /*5190*/  HMMA.16816.F32.BF16 R64, R12.reuse, R32, R64 ;  /* 0x000000200c40723c */ /* 0x044fe20000041840 */
[----:B------:R2:W-:Y:S05]  /*51a0*/  MUFU.EX2 R83, R0 ;  /* 0x0000000000537308 */ /* 0x0005ea0000000800 */
[C---:B------:R-:W-:Y:S06]  /*51b0*/  HMMA.16816.F32.BF16 R52, R12.reuse, R34, R52 ;  /* 0x000000220c34723c */ /* 0x040fec0000041834 */
[C---:B------:R-:W-:Y:S06]  /*51c0*/  HMMA.16816.F32.BF16 R48, R12.reuse, R28, R40 ;  /* 0x0000001c0c30723c */ /* 0x040fec0000041828 */
[----:B------:R-:W-:Y:S01]  /*51d0*/  HMMA.16816.F32.BF16 R36, R12, R30, R36 ;  /* 0x0000001e0c24723c */ /* 0x000fe20000041824 */
[----:B--2---:R-:W-:-:S04]  /*51e0*/  FFMA.FTZ R0, R131, UR5, -R3 ;  /* 0x0000000583007c23 */ /* 0x004fc80008010803 */
[----:B------:R2:W4:Y:S02]  /*51f0*/  MUFU.EX2 R82, R0 ;  /* 0x0000000000527308 */ /* 0x0005240000000800 */
[----:B------:R-:W-:Y:S02]  /*5200*/  F2FP.BF16.F32.PACK_AB R12, R243, R244 ;  /* 0x000000f4f30c723e */ /* 0x000fe400000010ff */
[----:B------:R-:W-:Y:S02]  /*5210*/  F2FP.BF16.F32.PACK_AB R13, R205, R206 ;  /* 0x000000cecd0d723e */ /* 0x000fe400000010ff */
[----:B------:R-:W-:Y:S02]  /*5220*/  F2FP.BF16.F32.PACK_AB R14, R252, R242 ;  /* 0x000000f2fc0e723e */ /* 0x000fe400000010ff */
[----:B------:R-:W-:-:S07]  /*5230*/  F2FP.BF16.F32.PACK_AB R15, R201, R202 ;  /* 0x000000cac90f723e */ /* 0x000fce00000010ff */
[----:B---3--:R-:W-:Y:S01]  /*5240*/  HMMA.16816.F32.BF16 R144, R12, R24, R64 ;  /* 0x000000180c90723c */ /* 0x008fe20000041840 */
[----:B--2---:R-:W-:Y:S01]  /*5250*/  FFMA.FTZ R0, R130, UR5, -R3 ;  /* 0x0000000582007c23 */ /* 0x004fe20008010803 */
[----:B----4-:R-:W-:-:S04]  /*5260*/  F2FP.BF16.F32.PACK_AB R9, R82, R83 ;  /* 0x000000535209723e */ /* 0x010fc800000010ff */
[C---:B------:R-:W-:Y:S01]  /*5270*/  HMMA.16816.F32.BF16 R52, R12.reuse, R26, R52 ;  /* 0x0000001a0c34723c */ /* 0x040fe20000041834 */
[----:B------:R2:W-:Y:S05]  /*5280*/  MUFU.EX2 R79, R0 ;  /* 0x00000000004f7308 */ /* 0x0005ea0000000800 */
[C---:B-1----:R-:W-:Y:S06]  /*5290*/  HMMA.16816.F32.BF16 R48, R12.reuse, R20, R48 ;  /* 0x000000140c30723c */ /* 0x042fec0000041830 */
[----:B------:R-:W-:Y:S01]  /*52a0*/  HMMA.16816.F32.BF16 R36, R12, R22, R36 ;  /* 0x000000160c24723c */ /* 0x000fe20000041824 */
[----:B--2---:R-:W-:-:S06]  /*52b0*/  FFMA.FTZ R0, R132, UR5, -R3 ;  /* 0x0000000584007c23 */ /* 0x004fcc0008010803 */
[----:B------:R-:W-:Y:S02]  /*52c0*/  F2FP.BF16.F32.PACK_AB R12, R183, R112 ;  /* 0x00000070b70c723e */ /* 0x000fe400000010ff */
[----:B------:R-:W-:Y:S01]  /*52d0*/  F2FP.BF16.F32.PACK_AB R13, R198, R199 ;  /* 0x000000c7c60d723e */ /* 0x000fe200000010ff */
[----:B------:R1:W2:Y:S01]  /*52e0*/  MUFU.EX2 R80, R0 ;  /* 0x0000000000507308 */ /* 0x0002a20000000800 */
[----:B------:R-:W-:Y:S02]  /*52f0*/  F2FP.BF16.F32.PACK_AB R14, R181, R180 ;  /* 0x000000b4b50e723e */ /* 0x000fe400000010ff */
[----:B------:R-:W-:Y:S01]  /*5300*/  F2FP.BF16.F32.PACK_AB R15, R196, R197 ;  /* 0x000000c5c40f723e */ /* 0x000fe200000010ff */
[----:B-1----:R-:W-:Y:S01]  /*5310*/  FFMA.FTZ R0, R119, UR5, -R4 ;  /* 0x0000000577007c23 */ /* 0x002fe20008010804 */
[----:B--2---:R-:W-:-:S03]  /*5320*/  F2FP.BF16.F32.PACK_AB R11, R80, R79 ;  /* 0x0000004f500b723e */ /* 0x004fc600000010ff */
[----:B------:R1:W-:Y:S04]  /*5330*/  MUFU.EX2 R84, R0 ;  /* 0x0000000000547308 */ /* 0x0003e80000000800 */
[C---:B------:R-:W-:Y:S06]  /*5340*/  HMMA.16816.F32.BF16 R44, R8.reuse, R28, R60 ;  /* 0x0000001c082c723c */ /* 0x040fec000004183c */
[C---:B------:R-:W-:Y:S06]  /*5350*/  HMMA.16816.F32.BF16 R148, R8.reuse, R34, R148 ;  /* 0x000000220894723c */ /* 0x040fec0000041894 */
[C---:B------:R-:W-:Y:S01]  /*5360*/  HMMA.16816.F32.BF16 R56, R8.reuse, R30, R56 ;  /* 0x0000001e0838723c */ /* 0x040fe20000041838 */
[----:B-1----:R-:W-:Y:S01]  /*5370*/  FFMA.FTZ R0, R118, UR5, -R4 ;  /* 0x0000000576007c23 */ /* 0x002fe20008010804 */
[----:B------:R-:W1:Y:S03]  /*5380*/  LDSM.16.MT88.4 R28, [R214+0x5400] ;  /* 0x00540000d61c783b */ /* 0x000e660000004200 */
[----:B------:R2:W-:Y:S01]  /*5390*/  MUFU.EX2 R81, R0 ;  /* 0x0000000000517308 */ /* 0x0005e20000000800 */
[----:B------:R-:W-:Y:S01]  /*53a0*/  HMMA.16816.F32.BF16 R140, R8, R32, R140 ;  /* 0x00000020088c723c */ /* 0x000fe2000004188c */
[----:B------:R-:W3:Y:S06]  /*53b0*/  LDSM.16.MT88.4 R32, [R213+0x5400] ;  /* 0x00540000d520783b */ /* 0x000eec0000004200 */
[----:B------:R-:W-:-:S02]  /*53c0*/  F2FP.BF16.F32.PACK_AB R8, R94, R104 ;  /* 0x000000685e08723e */ /* 0x000fc400000010ff */
[----:B------:R-:W-:Y:S01]  /*53d0*/  F2FP.BF16.F32.PACK_AB R10, R85, R90 ;  /* 0x0000005a550a723e */ /* 0x000fe200000010ff */
[----:B--2---:R-:W-:-:S04]  /*53e0*/  FFMA.FTZ R0, R121, UR5, -R4 ;  /* 0x0000000579007c23 */ /* 0x004fc80008010804 */
[----:B------:R2:W-:Y:S01]  /*53f0*/  MUFU.EX2 R78, R0 ;  /* 0x00000000004e7308 */ /* 0x0005e20000000800 */
[----:B-1----:R-:W-:Y:S01]  /*5400*/  HMMA.16816.F32.BF16 R48, R12, R28, R48 ;  /* 0x0000001c0c30723c */ /* 0x002fe20000041830 */
[----:B--2---:R-:W-:-:S06]  /*5410*/  FFMA.FTZ R0, R153, UR5, -R3 ;  /* 0x0000000599007c23 */ /* 0x004fcc0008010803 */
[----:B------:R1:W-:Y:S01]  /*5420*/  MUFU.EX2 R77, R0 ;  /* 0x00000000004d7308 */ /* 0x0003e20000000800 */
[C---:B---3--:R-:W-:Y:S06]  /*5430*/  HMMA.16816.F32.BF16 R52, R12.reuse, R34, R52 ;  /* 0x000000220c34723c */ /* 0x048fec0000041834 */
[C---:B------:R-:W-:Y:S06]  /*5440*/  HMMA.16816.F32.BF16 R144, R12.reuse, R32, R144 ;  /* 0x000000200c90723c */ /* 0x040fec0000041890 */
[----:B------:R-:W-:Y:S01]  /*5450*/  HMMA.16816.F32.BF16 R12, R12, R30, R36 ;  /* 0x0000001e0c0c723c */ /* 0x000fe20000041824 */
[----:B-1----:R-:W-:-:S04]  /*5460*/  FFMA.FTZ R0, R135, UR5, -R3 ;  /* 0x0000000587007c23 */ /* 0x002fc80008010803 */
[----:B------:R1:W2:Y:S02]  /*5470*/  MUFU.EX2 R76, R0 ;  /* 0x00000000004c7308 */ /* 0x0002a40000000800 */
[----:B-1----:R-:W-:Y:S01]  /*5480*/  FFMA.FTZ R0, R134, UR5, -R3 ;  /* 0x0000000586007c23 */ /* 0x002fe20008010803 */
[----:B--2---:R-:W-:-:S05]  /*5490*/  F2FP.BF16.F32.PACK_AB R9, R76, R77 ;  /* 0x0000004d4c09723e */ /* 0x004fca00000010ff */
[----:B------:R1:W-:Y:S02]  /*54a0*/  MUFU.EX2 R73, R0 ;  /* 0x0000000000497308 */ /* 0x0003e40000000800 */
[----:B-1----:R-:W-:-:S06]  /*54b0*/  FFMA.FTZ R0, R152, UR5, -R3 ;  /* 0x0000000598007c23 */ /* 0x002fcc0008010803 */
[----:B------:R1:W2:Y:S02]  /*54c0*/  MUFU.EX2 R74, R0 ;  /* 0x00000000004a7308 */ /* 0x0002a40000000800 */
[----:B-1----:R-:W-:Y:S01]  /*54d0*/  FFMA.FTZ R0, R120, UR5, -R4 ;  /* 0x0000000578007c23 */ /* 0x002fe20008010804 */
[----:B--2---:R-:W-:-:S05]  /*54e0*/  F2FP.BF16.F32.PACK_AB R11, R74, R73 ;  /* 0x000000494a0b723e */ /* 0x004fca00000010ff */
[----:B------:R1:W2:Y:S02]  /*54f0*/  MUFU.EX2 R75, R0 ;  /* 0x00000000004b7308 */ /* 0x0002a40000000800 */
[C---:B------:R-:W-:Y:S06]  /*5500*/  HMMA.16816.F32.BF16 R148, R8.reuse, R26, R148 ;  /* 0x0000001a0894723c */ /* 0x040fec0000041894 */
[C---:B------:R-:W-:Y:S06]  /*5510*/  HMMA.16816.F32.BF16 R40, R8.reuse, R20, R44 ;  /* 0x000000140828723c */ /* 0x040fec000004182c */
[C---:B------:R-:W-:Y:S01]  /*5520*/  HMMA.16816.F32.BF16 R44, R8.reuse, R22, R56 ;  /* 0x00000016082c723c */ /* 0x040fe20000041838 */
[----:B-1----:R-:W-:Y:S01]  /*5530*/  FFMA.FTZ R0, R125, UR5, -R4 ;  /* 0x000000057d007c23 */ /* 0x002fe20008010804 */
[----:B------:R-:W1:Y:S03]  /*5540*/  LDSM.16.MT88.4 R20, [R213+0x5800] ;  /* 0x00580000d514783b */ /* 0x000e660000004200 */
[----:B------:R3:W-:Y:S01]  /*5550*/  MUFU.EX2 R72, R0 ;  /* 0x0000000000487308 */ /* 0x0007e20000000800 */
[----:B------:R-:W-:Y:S01]  /*5560*/  HMMA.16816.F32.BF16 R140, R8, R24, R140 ;  /* 0x00000018088c723c */ /* 0x000fe2000004188c */
[----:B------:R-:W4:Y:S06]  /*5570*/  LDSM.16.MT88.4 R24, [R214+0x5800] ;  /* 0x00580000d618783b */ /* 0x000f2c0000004200 */
[----:B------:R-:W-:-:S02]  /*5580*/  F2FP.BF16.F32.PACK_AB R8, R81, R84 ;  /* 0x000000545108723e */ /* 0x000fc400000010ff */
[----:B--2---:R-:W-:Y:S01]  /*5590*/  F2FP.BF16.F32.PACK_AB R10, R75, R78 ;  /* 0x0000004e4b0a723e */ /* 0x004fe200000010ff */
[----:B---3--:R-:W-:-:S04]  /*55a0*/  FFMA.FTZ R0, R126, UR5, -R4 ;  /* 0x000000057e007c23 */ /* 0x008fc80008010804 */
[----:B------:R2:W-:Y:S02]  /*55b0*/  MUFU.EX2 R71, R0 ;  /* 0x0000000000477308 */ /* 0x0005e40000000800 */
[----:B--2---:R-:W-:-:S06]  /*55c0*/  FFMA.FTZ R0, R157, UR5, -R3 ;  /* 0x000000059d007c23 */ /* 0x004fcc0008010803 */
[----:B------:R2:W-:Y:S02]  /*55d0*/  MUFU.EX2 R70, R0 ;  /* 0x0000000000467308 */ /* 0x0005e40000000800 */
[----:B--2---:R-:W-:-:S06]  /*55e0*/  FFMA.FTZ R0, R155, UR5, -R3 ;  /* 0x000000059b007c23 */ /* 0x004fcc0008010803 */
[----:B------:R2:W3:Y:S02]  /*55f0*/  MUFU.EX2 R69, R0 ;  /* 0x0000000000457308 */ /* 0x0004e40000000800 */
[--C-:B--2---:R-:W-:Y:S01]  /*5600*/  FFMA.FTZ R0, R154, UR5, -R3.reuse ;  /* 0x000000059a007c23 */ /* 0x104fe20008010803 */
[----:B---3--:R-:W-:Y:S01]  /*5610*/  F2FP.BF16.F32.PACK_AB R9, R69, R70 ;  /* 0x000000464509723e */ /* 0x008fe200000010ff */
[----:B------:R-:W2:Y:S04]  /*5620*/  LDSM.16.MT88.4 R152, [R213+0x5c00] ;  /* 0x005c0000d598783b */ /* 0x000ea80000004200 */
[----:B------:R3:W-:Y:S02]  /*5630*/  MUFU.EX2 R63, R0 ;  /* 0x00000000003f7308 */ /* 0x0007e40000000800 */
[----:B---3--:R-:W-:-:S06]  /*5640*/  FFMA.FTZ R0, R127, UR5, -R3 ;  /* 0x000000057f007c23 */ /* 0x008fcc0008010803 */
[----:B------:R3:W5:Y:S02]  /*5650*/  MUFU.EX2 R68, R0 ;  /* 0x0000000000447308 */ /* 0x0007640000000800 */
[----:B---3--:R-:W-:Y:S01]  /*5660*/  FFMA.FTZ R0, R128, UR5, -R4 ;  /* 0x0000000580007c23 */ /* 0x008fe20008010804 */
[----:B-----5:R-:W-:-:S05]  /*5670*/  F2FP.BF16.F32.PACK_AB R11, R68, R63 ;  /* 0x0000003f440b723e */ /* 0x020fca00000010ff */
[----:B------:R3:W-:Y:S02]  /*5680*/  MUFU.EX2 R64, R0 ;  /* 0x0000000000407308 */ /* 0x0007e40000000800 */
[C---:B------:R-:W-:Y:S06]  /*5690*/  HMMA.16816.F32.BF16 R148, R8.reuse, R34, R148 ;  /* 0x000000220894723c */ /* 0x040fec0000041894 */
[C---:B------:R-:W-:Y:S06]  /*56a0*/  HMMA.16816.F32.BF16 R140, R8.reuse, R32, R140 ;  /* 0x00000020088c723c */ /* 0x040fec000004188c */
[----:B------:R-:W-:Y:S01]  /*56b0*/  HMMA.16816.F32.BF16 R40, R8, R28, R40 ;  /* 0x0000001c0828723c */ /* 0x000fe20000041828 */
[----:B---3--:R-:W-:-:S04]  /*56c0*/  FFMA.FTZ R0, R129, UR5, -R4 ;  /* 0x0000000581007c23 */ /* 0x008fc80008010804 */
[----:B------:R3:W5:Y:S01]  /*56d0*/  MUFU.EX2 R62, R0 ;  /* 0x00000000003e7308 */ /* 0x0007620000000800 */
[----:B------:R-:W-:Y:S01]  /*56e0*/  HMMA.16816.F32.BF16 R44, R8, R30, R44 ;  /* 0x0000001e082c723c */ /* 0x000fe2000004182c */
[----:B------:R-:W2:Y:S06]  /*56f0*/  LDSM.16.MT88.4 R28, [R214+0x5c00] ;  /* 0x005c0000d61c783b */ /* 0x000eac0000004200 */
[----:B------:R-:W-:Y:S01]  /*5700*/  F2FP.BF16.F32.PACK_AB R8, R71, R72 ;  /* 0x000000484708723e */ /* 0x000fe200000010ff */
[----:B---3--:R-:W-:Y:S01]  /*5710*/  FFMA.FTZ R0, R156, UR5, -R4 ;  /* 0x000000059c007c23 */ /* 0x008fe20008010804 */
[----:B-----5:R-:W-:-:S03]  /*5720*/  F2FP.BF16.F32.PACK_AB R10, R62, R64 ;  /* 0x000000403e0a723e */ /* 0x020fc600000010ff */
[----:B------:R3:W-:Y:S02]  /*5730*/  MUFU.EX2 R61, R0 ;  /* 0x00000000003d7308 */ /* 0x0007e40000000800 */
[----:B---3--:R-:W-:-:S06]  /*5740*/  FFMA.FTZ R0, R162, UR5, -R3 ;  /* 0x00000005a2007c23 */ /* 0x008fcc0008010803 */
        /* <DEDUP_REMOVED lines=10> */
[----:B------:R3:W5:Y:S02]  /*57f0*/  MUFU.EX2 R57, R0 ;  /* 0x0000000000397308 */ /* 0x0007640000000800 */
[C---:B-1----:R-:W-:Y:S06]  /*5800*/  HMMA.16816.F32.BF16 R140, R8.reuse, R20, R140 ;  /* 0x00000014088c723c */ /* 0x042fec000004188c */
[C---:B------:R-:W-:Y:S06]  /*5810*/  HMMA.16816.F32.BF16 R148, R8.reuse, R22, R148 ;  /* 0x000000160894723c */ /* 0x040fec0000041894 */
[----:B----4-:R-:W-:Y:S01]  /*5820*/  HMMA.16816.F32.BF16 R40, R8, R24, R40 ;  /* 0x000000180828723c */ /* 0x010fe20000041828 */
[----:B---3--:R-:W-:Y:S01]  /*5830*/  FFMA.FTZ R0, R159, UR5, -R4 ;  /* 0x000000059f007c23 */ /* 0x008fe20008010804 */
[----:B-----5:R-:W-:-:S03]  /*5840*/  F2FP.BF16.F32.PACK_AB R168, R57, R61 ;  /* 0x0000003d39a8723e */ /* 0x020fc600000010ff */
[----:B------:R1:W-:Y:S01]  /*5850*/  MUFU.EX2 R34, R0 ;  /* 0x0000000000227308 */ /* 0x0003e20000000800 */
[----:B------:R-:W-:Y:S07]  /*5860*/  HMMA.16816.F32.BF16 R44, R8, R26, R44 ;  /* 0x0000001a082c723c */ /* 0x000fee000004182c */
[----:B------:R-:W-:Y:S02]  /*5870*/  F2FP.BF16.F32.PACK_AB R8, R189, R182 ;  /* 0x000000b6bd08723e */ /* 0x000fe400000010ff */
[----:B------:R-:W-:-:S02]  /*5880*/  F2FP.BF16.F32.PACK_AB R9, R194, R195 ;  /* 0x000000c3c209723e */ /* 0x000fc400000010ff */
[----:B------:R-:W-:Y:S02]  /*5890*/  F2FP.BF16.F32.PACK_AB R10, R188, R191 ;  /* 0x000000bfbc0a723e */ /* 0x000fe400000010ff */
[----:B------:R-:W-:Y:S01]  /*58a0*/  F2FP.BF16.F32.PACK_AB R11, R187, R193 ;  /* 0x000000c1bb0b723e */ /* 0x000fe200000010ff */
[----:B-1----:R-:W-:Y:S01]  /*58b0*/  FFMA.FTZ R0, R163, UR5, -R4 ;  /* 0x00000005a3007c23 */ /* 0x002fe20008010804 */
[----:B------:R-:W-:-:S03]  /*58c0*/  FADD.FTZ R4, R7, R6 ;  /* 0x0000000607047221 */ /* 0x000fc60000010000 */
[----:B------:R1:W3:Y:S01]  /*58d0*/  MUFU.EX2 R231, R0 ;  /* 0x0000000000e77308 */ /* 0x0002e20000000800 */
[----:B------:R-:W-:Y:S01]  /*58e0*/  FADD.FTZ R4, R87, R4 ;  /* 0x0000000457047221 */ /* 0x000fe20000010000 */
[C---:B------:R-:W-:Y:S06]  /*58f0*/  HMMA.16816.F32.BF16 R144, R8.reuse, R20, R144 ;  /* 0x000000140890723c */ /* 0x040fec0000041890 */
[C---:B------:R-:W-:Y:S06]  /*5900*/  HMMA.16816.F32.BF16 R52, R8.reuse, R22, R52 ;  /* 0x000000160834723c */ /* 0x040fec0000041834 */
[----:B------:R-:W-:Y:S01]  /*5910*/  HMMA.16816.F32.BF16 R48, R8, R24, R48 ;  /* 0x000000180830723c */ /* 0x000fe20000041830 */
[----:B-1----:R-:W-:Y:S01]  /*5920*/  FFMA.FTZ R0, R166, UR5, -R3 ;  /* 0x00000005a6007c23 */ /* 0x002fe20008010803 */
[----:B------:R-:W-:-:S04]  /*5930*/  F2FP.BF16.F32.PACK_AB R166, R179, R177 ;  /* 0x000000b1b3a6723e */ /* 0x000fc800000010ff */
[----:B------:R-:W-:Y:S01]  /*5940*/  HMMA.16816.F32.BF16 R12, R8, R26, R12 ;  /* 0x0000001a080c723c */ /* 0x000fe2000004180c */
[----:B------:R1:W-:Y:S02]  /*5950*/  MUFU.EX2 R33, R0 ;  /* 0x0000000000217308 */ /* 0x0003e40000000800 */
[----:B-1----:R-:W-:-:S06]  /*5960*/  FFMA.FTZ R0, R165, UR5, -R3 ;  /* 0x00000005a5007c23 */ /* 0x002fcc0008010803 */
[----:B------:R1:W4:Y:S02]  /*5970*/  MUFU.EX2 R32, R0 ;  /* 0x0000000000207308 */ /* 0x0003240000000800 */
[--C-:B-1----:R-:W-:Y:S01]  /*5980*/  FFMA.FTZ R0, R164, UR5, -R3.reuse ;  /* 0x00000005a4007c23 */ /* 0x102fe20008010803 */
[----:B------:R-:W-:Y:S01]  /*5990*/  FFMA.FTZ R3, R167, UR5, -R3 ;  /* 0x00000005a7037c23 */ /* 0x000fe20008010803 */
[----:B------:R-:W-:-:S04]  /*59a0*/  F2FP.BF16.F32.PACK_AB R164, R178, R190 ;  /* 0x000000beb2a4723e */ /* 0x000fc800000010ff */
[----:B------:R1:W-:Y:S08]  /*59b0*/  MUFU.EX2 R19, R0 ;  /* 0x0000000000137308 */ /* 0x0003f00000000800 */
[----:B------:R5:W2:Y:S01]  /*59c0*/  MUFU.EX2 R232, R3 ;  /* 0x0000000300e87308 */ /* 0x000aa20000000800 */
[----:B-1----:R-:W-:Y:S01]  /*59d0*/  FFMA.FTZ R0, R170, UR5, -R5 ;  /* 0x00000005aa007c23 */ /* 0x002fe20008010805 */
[----:B---3--:R-:W-:-:S06]  /*59e0*/  F2FP.BF16.F32.PACK_AB R170, R231, R34 ;  /* 0x00000022e7aa723e */ /* 0x008fcc00000010ff */
[----:B------:R1:W3:Y:S01]  /*59f0*/  MUFU.EX2 R18, R0 ;  /* 0x0000000000127308 */ /* 0x0002e20000000800 */
[----:B-----5:R-:W-:-:S07]  /*5a00*/  FADD.FTZ R3, R234, R230 ;  /* 0x000000e6ea037221 */ /* 0x020fce0000010000 */
[----:B------:R5:W-:Y:S01]  /*5a10*/  MUFU.EX2 R230, R2 ;  /* 0x0000000200e67308 */ /* 0x000be20000000800 */
[----:B------:R-:W-:-:S04]  /*5a20*/  FADD.FTZ R3, R235, R3 ;  /* 0x00000003eb037221 */ /* 0x000fc80000010000 */
[----:B------:R-:W-:Y:S01]  /*5a30*/  FADD.FTZ R6, R236, R3 ;  /* 0x00000003ec067221 */ /* 0x000fe20000010000 */
[----:B-1----:R-:W-:Y:S01]  /*5a40*/  FFMA.FTZ R0, R169, UR5, -R5 ;  /* 0x00000005a9007c23 */ /* 0x002fe20008010805 */
[----:B------:R-:W-:Y:S01]  /*5a50*/  FADD.FTZ R5, R171, R17 ;  /* 0x00000011ab057221 */ /* 0x000fe20000010000 */
[----:B----4-:R-:W-:Y:S02]  /*5a60*/  F2FP.BF16.F32.PACK_AB R169, R32, R33 ;  /* 0x0000002120a9723e */ /* 0x010fe400000010ff */
[----:B------:R1:W4:Y:S01]  /*5a70*/  MUFU.EX2 R17, R0 ;  /* 0x0000000000117308 */ /* 0x0003220000000800 */
[----:B--2---:R-:W-:Y:S02]  /*5a80*/  F2FP.BF16.F32.PACK_AB R171, R232, R19 ;  /* 0x00000013e8ab723e */ /* 0x004fe400000010ff */
[----:B---3--:R-:W-:Y:S01]  /*5a90*/  F2FP.BF16.F32.PACK_AB R165, R18, R186 ;  /* 0x000000ba12a5723e */ /* 0x008fe200000010ff */
[----:B-----5:R-:W-:-:S04]  /*5aa0*/  FADD.FTZ R2, R184, R5 ;  /* 0x00000005b8027221 */ /* 0x020fc80000010000 */
[----:B------:R-:W-:Y:S01]  /*5ab0*/  FADD.FTZ R3, R185, R2 ;  /* 0x00000002b9037221 */ /* 0x000fe20000010000 */
[----:B------:R-:W-:Y:S01]  /*5ac0*/  FADD.FTZ R2, R89, R4 ;  /* 0x0000000459027221 */ /* 0x000fe20000010000 */
[----:B------:R-:W-:Y:S02]  /*5ad0*/  HMMA.16816.F32.BF16 R140, R168, R152, R140 ;  /* 0x00000098a88c723c */ /* 0x000fe4000004188c */
[----:B------:R-:W-:Y:S01]  /*5ae0*/  FADD.FTZ R3, R192, R3 ;  /* 0x00000003c0037221 */ /* 0x000fe20000010000 */
[----:B------:R-:W-:-:S03]  /*5af0*/  FADD.FTZ R4, R93, R2 ;  /* 0x000000025d047221 */ /* 0x000fc60000010000 */
[C---:B------:R-:W-:Y:S01]  /*5b00*/  HMMA.16816.F32.BF16 R148, R168.reuse, R154, R148 ;  /* 0x0000009aa894723c */ /* 0x040fe20000041894 */
[----:B-1----:R-:W-:Y:S01]  /*5b10*/  FADD.FTZ R0, R99, R97 ;  /* 0x0000006163007221 */ /* 0x002fe20000010000 */
[----:B------:R-:W-:Y:S01]  /*5b20*/  FADD.FTZ R4, R95, R4 ;  /* 0x000000045f047221 */ /* 0x000fe20000010000 */
[----:B----4-:R-:W-:Y:S02]  /*5b30*/  F2FP.BF16.F32.PACK_AB R167, R230, R17 ;  /* 0x00000011e6a7723e */ /* 0x010fe400000010ff */
[----:B------:R-:W-:Y:S01]  /*5b40*/  FADD.FTZ R0, R100, R0 ;  /* 0x0000000064007221 */ /* 0x000fe20000010000 */
[----:B------:R-:W-:Y:S01]  /*5b50*/  FADD.FTZ R4, R96, R4 ;  /* 0x0000000460047221 */ /* 0x000fe20000010000 */
[----:B------:R-:W-:Y:S02]  /*5b60*/  HMMA.16816.F32.BF16 R160, R168, R28, R40 ;  /* 0x0000001ca8a0723c */ /* 0x000fe40000041828 */
[----:B------:R-:W-:Y:S01]  /*5b70*/  FADD.FTZ R5, R101, R0 ;  /* 0x0000000065057221 */ /* 0x000fe20000010000 */
[----:B------:R-:W-:-:S03]  /*5b80*/  FADD.FTZ R0, R238, R6 ;  /* 0x00000006ee007221 */ /* 0x000fc60000010000 */
[----:B------:R-:W-:Y:S01]  /*5b90*/  FADD.FTZ R5, R172, R5 ;  /* 0x00000005ac057221 */ /* 0x000fe20000010000 */
[----:B------:R-:W-:Y:S01]  /*5ba0*/  FADD.FTZ R2, R237, R0 ;  /* 0x00000000ed027221 */ /* 0x000fe20000010000 */
[----:B------:R-:W-:Y:S01]  /*5bb0*/  FADD.FTZ R0, R204, R3 ;  /* 0x00000003cc007221 */ /* 0x000fe20000010000 */
[C---:B------:R-:W-:Y:S01]  /*5bc0*/  HMMA.16816.F32.BF16 R144, R164.reuse, R152, R144 ;  /* 0x00000098a490723c */ /* 0x040fe20000041890 */
[----:B------:R-:W-:Y:S01]  /*5bd0*/  FADD.FTZ R5, R173, R5 ;  /* 0x00000005ad057221 */ /* 0x000fe20000010000 */
[----:B------:R-:W-:Y:S01]  /*5be0*/  FADD.FTZ R3, R239, R2 ;  /* 0x00000002ef037221 */ /* 0x000fe20000010000 */
[----:B------:R-:W-:Y:S02]  /*5bf0*/  FADD.FTZ R2, R203, R0 ;  /* 0x00000000cb027221 */ /* 0x000fe40000010000 */
        /* <DEDUP_REMOVED lines=103> */
[----:B------:R-:W-:-:S03]  /*6270*/  FADD.FTZ R232, R232, R0 ;  /* 0x00000000e8e87221 */ /* 0x000fc60000010000 */
[----:B------:R-:W-:Y:S01]  /*6280*/  HMMA.16816.F32.BF16 R164, R164, R30, R12 ;  /* 0x0000001ea4a4723c */ /* 0x000fe2000004180c */
[----:B------:R-:W-:-:S08]  /*6290*/  NOP ;  /* 0x0000000000007918 */ /* 0x000fd00000000000 */
[----:B------:R-:W-:-:S15]  /*62a0*/  @!P5 BRA `(.L_x_75) ;  /* 0x0000003800f8d947 */ /* 0x000fde0003800000 */
[----:B------:R-:W2:Y:S01]  /*62b0*/  LDL.64 R178, [R1+0x20] ;  /* 0x0000200001b27983 */ /* 0x000ea20000100a00 */
[----:B------:R-:W-:Y:S01]  /*62c0*/  ULDC UR4, c[0x0][0x2d0] ;  /* 0x0000b40000047ab9 */ /* 0x000fe20000000800 */
[C---:B------:R-:W-:Y:S01]  /*62d0*/  IMAD.SHL.U32 R0, R102.reuse, 0x20, RZ ;  /* 0x0000002066007824 */ /* 0x040fe200078e00ff */
[----:B------:R-:W1:Y:S01]  /*62e0*/  LDC.64 R228, c[0x0][0x250] ;  /* 0x00009400ffe47b82 */ /* 0x000e620000000a00 */
[----:B------:R-:W-:Y:S01]  /*62f0*/  SHF.L.U64.HI R252, R102, 0x5, R103 ;  /* 0x0000000566fc7819 */ /* 0x000fe20000010267 */
[----:B------:R-:W-:Y:S01]  /*6300*/  IMAD.MOV.U32 R134, RZ, RZ, R137 ;  /* 0x000000ffff867224 */ /* 0x000fe200078e0089 */
[----:B------:R-:W-:Y:S02]  /*6310*/  LEA.HI.SX32 R226, R226, 0xfffffffe, 0x19 ;  /* 0xfffffffee2e27811 */ /* 0x000fe400078fcaff */
[----:B------:R-:W-:Y:S02]  /*6320*/  MOV R133, R138 ;  /* 0x0000008a00857202 */ /* 0x000fe40000000f00 */
[----:B------:R-:W-:-:S02]  /*6330*/  MOV R135, R16 ;  /* 0x0000001000877202 */ /* 0x000fc40000000f00 */
[----:B--2---:R-:W-:Y:S01]  /*6340*/  ISETP.GE.AND P0, PT, R178, UR4, PT ;  /* 0x00000004b2007c0c */ /* 0x004fe2000bf06270 */
[----:B------:R-:W-:-:S12]  /*6350*/  ULDC UR4, c[0x0][0x2ec] ;  /* 0x0000bb0000047ab9 */ /* 0x000fd80000000800 */
[----:B------:R-:W2:Y:S01]  /*6360*/  @!P0 LDC.64 R6, c[0x0][0x220] ;  /* 0x00008800ff068b82 */ /* 0x000ea20000000a00 */
[----:B-1----:R-:W-:-:S07]  /*6370*/  @!P0 IMAD R249, R229, 0x60, RZ ;  /* 0x00000060e5f98824 */ /* 0x002fce00078e02ff */
[----:B------:R-:W1:Y:S08]  /*6380*/  @!P0 LDC.64 R4, c[0x0][0x220] ;  /* 0x00008800ff048b82 */ /* 0x000e700000000a00 */
[----:B------:R-:W3:Y:S01]  /*6390*/  @!P0 LDC.64 R2, c[0x0][0x220] ;  /* 0x00008800ff028b82 */ /* 0x000ee20000000a00 */
[----:B--2---:R-:W-:Y:S07]  /*63a0*/  @!P0 STL.64 [R1+0x10], R6 ;  /* 0x0000100601008387 */ /* 0x004fee0000100a00 */
[----:B------:R-:W2:Y:S01]  /*63b0*/  @!P0 LDC.64 R250, c[0x0][0x220] ;  /* 0x00008800fffa8b82 */ /* 0x000ea20000000a00 */
[----:B-1----:R-:W-:Y:S04]  /*63c0*/  @!P0 STL.64 [R1+0x8], R4 ;  /* 0x0000080401008387 */ /* 0x002fe80000100a00 */
[----:B---3--:R1:W-:Y:S04]  /*63d0*/  @!P0 STL.64 [R1], R2 ;  /* 0x0000000201008387 */ /* 0x0083e80000100a00 */
[----:B------:R3:W-:Y:S01]  /*63e0*/  STL [R1+0x18], R0 ;  /* 0x0000180001007387 */ /* 0x0007e20000100800 */
[----:B-1----:R-:W-:Y:S01]  /*63f0*/  IMAD.MOV.U32 R3, RZ, RZ, R139 ;  /* 0x000000ffff037224 */ /* 0x002fe200078e008b */
[----:B------:R-:W-:Y:S06]  /*6400*/  BRA `(.L_x_76) ;  /* 0x0000000000e07947 */ /* 0x000fec0003800000 */
.L_x_78:
[----:B------:R-:W2:Y:S01]  /*6410*/  LDL.64 R238, [R1+0x38] ;  /* 0x0000380001ee7983 */ /* 0x000ea20000100a00 */
[----:B------:R-:W1:Y:S01]  /*6420*/  LDC.64 R138, c[0x0][0x248] ;  /* 0x00009200ff8a7b82 */ /* 0x000e620000000a00 */
[----:B------:R-:W-:Y:S02]  /*6430*/  VIADD R0, R226, 0xffffffff ;  /* 0xffffffffe2007836 */ /* 0x000fe40000000000 */
[----:B------:R-:W3:Y:S03]  /*6440*/  LDL.64 R236, [R1+0x28] ;  /* 0x0000280001ec7983 */ /* 0x000ee60000100a00 */
[----:B------:R-:W-:Y:S01]  /*6450*/  SHF.R.S32.HI R2, RZ, 0x1f, R0 ;  /* 0x0000001fff027819 */ /* 0x000fe20000011400 */
[----:B------:R-:W4:Y:S01]  /*6460*/  LDL R234, [R1+0x40] ;  /* 0x0000400001ea7983 */ /* 0x000f220000100800 */
[----:B------:R-:W5:Y:S03]  /*6470*/  @!P0 LDC.64 R176, c[0x0][0x218] ;  /* 0x00008600ffb08b82 */ /* 0x000f660000000a00 */
[----:B------:R-:W4:Y:S04]  /*6480*/  LDL R233, [R1+0x1c] ;  /* 0x00001c0001e97983 */ /* 0x000f280000100800 */
[----:B------:R1:W-:Y:S01]  /*6490*/  @P0 STS [R225+0x2000], RZ ;  /* 0x002000ffe1000388 */ /* 0x0003e20000000800 */
[----:B------:R-:W4:Y:S03]  /*64a0*/  @!P0 LDC.64 R174, c[0x0][0x218] ;  /* 0x00008600ffae8b82 */ /* 0x000f260000000a00 */
[----:B------:R1:W-:Y:S04]  /*64b0*/  @P0 STS [R225+0x2004], RZ ;  /* 0x002004ffe1000388 */ /* 0x0003e80000000800 */
[----:B------:R1:W-:Y:S01]  /*64c0*/  @P0 STS.64 [R225+0x2008], RZ ;  /* 0x002008ffe1000388 */ /* 0x0003e20000000a00 */
[----:B------:R-:W4:Y:S08]  /*64d0*/  @!P0 LDC.64 R180, c[0x0][0x218] ;  /* 0x00008600ffb48b82 */ /* 0x000f300000000a00 */
[----:B------:R-:W4:Y:S01]  /*64e0*/  @!P0 LDC.64 R182, c[0x0][0x218] ;  /* 0x00008600ffb68b82 */ /* 0x000f220000000a00 */
[-C--:B-1----:R-:W-:Y:S02]  /*64f0*/  IMAD R2, R2, R138.reuse, RZ ;  /* 0x0000008a02027224 */ /* 0x082fe400078e02ff */
[C---:B------:R-:W-:Y:S04]  /*6500*/  IMAD.WIDE.U32 R172, R0.reuse, R138, RZ ;  /* 0x0000008a00ac7225 */ /* 0x040fe800078e00ff */
[----:B------:R-:W-:Y:S02]  /*6510*/  IMAD R0, R0, R139, R2 ;  /* 0x0000008b00007224 */ /* 0x000fe400078e0202 */
[----:B------:R-:W-:Y:S02]  /*6520*/  @!P0 IMAD R179, R139, 0x60, RZ ;  /* 0x000000608bb38824 */ /* 0x000fe400078e02ff */
[----:B------:R-:W-:Y:S01]  /*6530*/  IMAD.IADD R0, R173, 0x1, R0 ;  /* 0x00000001ad007824 */ /* 0x000fe200078e0200 */
[----:B--2---:R-:W-:Y:S04]  /*6540*/  LEA R136, P1, R172, R238, 0x7 ;  /* 0x000000eeac887211 */ /* 0x004fe800078238ff */
[----:B-----5:R-:W-:Y:S02]  /*6550*/  @!P0 LEA R176, P5, R136, R176, 0x1 ;  /* 0x000000b088b08211 */ /* 0x020fe400078a08ff */
[----:B---3--:R-:W-:Y:S02]  /*6560*/  LEA.HI.X R137, R172, R237, R0, 0x7, P1 ;  /* 0x000000edac897211 */ /* 0x008fe400008f3c00 */
[----:B----4-:R-:W-:Y:S02]  /*6570*/  @!P0 IADD3 R0, P4, R234, R136, RZ ;  /* 0x00000088ea008210 */ /* 0x010fe40007f9e0ff */
[--C-:B------:R-:W-:Y:S02]  /*6580*/  @!P0 LEA.HI.X R177, R136, R177, R137.reuse, 0x1, P5 ;  /* 0x000000b188b18211 */ /* 0x100fe400028f0c89 */
[----:B------:R-:W-:Y:S01]  /*6590*/  @!P0 LEA R174, P3, R0, R174, 0x1 ;  /* 0x000000ae00ae8211 */ /* 0x000fe200078608ff */
[----:B------:R-:W-:Y:S01]  /*65a0*/  @!P0 IMAD.X R132, R233, 0x1, R137, P4 ;  /* 0x00000001e9848824 */ /* 0x000fe200020e0689 */
[----:B------:R-:W-:Y:S01]  /*65b0*/  @!P0 LEA R2, P2, R138, R136, 0x6 ;  /* 0x000000888a028211 */ /* 0x000fe200078430ff */
[----:B------:R-:W-:Y:S01]  /*65c0*/  @!PT LDS RZ, [RZ] ;  /* 0x00000000fffff984 */ /* 0x000fe20000000800 */
[----:B------:R-:W-:Y:S01]  /*65d0*/  @!PT LDS RZ, [RZ] ;  /* 0x00000000fffff984 */ /* 0x000fe20000000800 */
[----:B------:R-:W-:Y:S01]  /*65e0*/  @!PT LDS RZ, [RZ] ;  /* 0x00000000fffff984 */ /* 0x000fe20000000800 */
[----:B------:R1:W-:Y:S03]  /*65f0*/  @!P0 LDGSTS.E.BYPASS.LTC128B.128 [R225+0x2000], desc[UR8][R176.64] ;  /* 0x02000000b0e18fae */ /* 0x0003e6000b901d48 */
[----:B------:R-:W-:Y:S01]  /*6600*/  @!P0 LEA.HI.X R175, R0, R175, R132, 0x1, P3 ;  /* 0x000000af00af8211 */ /* 0x000fe200018f0c84 */
[----:B------:R1:W-:Y:S01]  /*6610*/  @P0 STS.128 [R225+0x2800], RZ ;  /* 0x002800ffe1000388 */ /* 0x0003e20000000c00 */
[----:B------:R-:W-:Y:S02]  /*6620*/  @!P0 LEA R172, P1, R2, R180, 0x1 ;  /* 0x000000b402ac8211 */ /* 0x000fe400078208ff */
[C---:B------:R-:W-:Y:S01]  /*6630*/  @!P0 LEA.HI.X R173, R138.reuse, R137, R139, 0x6, P2 ;  /* 0x000000898aad8211 */ /* 0x040fe200010f348b */
[----:B------:R-:W-:Y:S01]  /*6640*/  @!PT LDS RZ, [RZ] ;  /* 0x00000000fffff984 */ /* 0x000fe20000000800 */
[----:B------:R-:W-:Y:S01]  /*6650*/  @!PT LDS RZ, [RZ] ;  /* 0x00000000fffff984 */ /* 0x000fe20000000800 */
[----:B------:R-:W-:Y:S01]  /*6660*/  @!PT LDS RZ, [RZ] ;  /* 0x00000000fffff984 */ /* 0x000fe20000000800 */
[----:B------:R1:W-:Y:S01]  /*6670*/  @!P0 LDGSTS.E.BYPASS.LTC128B.128 [R225+0x2800], desc[UR8][R174.64] ;  /* 0x02800000aee18fae */ /* 0x0003e2000b901d48 */
[----:B------:R-:W-:Y:S03]  /*6680*/  @!P0 IMAD.WIDE.U32 R138, R138, 0x60, R136 ;  /* 0x000000608a8a8825 */ /* 0x000fe600078e0088 */
[----:B------:R1:W-:Y:S01]  /*6690*/  @P0 STS.128 [R225+0x3000], RZ ;  /* 0x003000ffe1000388 */ /* 0x0003e20000000c00 */
[----:B------:R-:W-:Y:S01]  /*66a0*/  @!P0 LEA.HI.X R173, R2, R181, R173, 0x1, P1 ;  /* 0x000000b502ad8211 */ /* 0x000fe200008f0cad */
[----:B------:R-:W-:Y:S01]  /*66b0*/  @!P0 IMAD.IADD R0, R179, 0x1, R139 ;  /* 0x00000001b3008824 */ /* 0x000fe200078e028b */
[C---:B------:R-:W-:Y:S03]  /*66c0*/  @!P0 LEA R136, P1, R138.reuse, R182, 0x1 ;  /* 0x000000b68a888211 */ /* 0x040fe600078208ff */
[----:B------:R-:W-:Y:S01]  /*66d0*/  @!PT LDS RZ, [RZ] ;  /* 0x00000000fffff984 */ /* 0x000fe20000000800 */
[----:B------:R-:W-:Y:S01]  /*66e0*/  @!PT LDS RZ, [RZ] ;  /* 0x00000000fffff984 */ /* 0x000fe20000000800 */
[----:B------:R-:W-:Y:S01]  /*66f0*/  @!PT LDS RZ, [RZ] ;  /* 0x00000000fffff984 */ /* 0x000fe20000000800 */
[----:B------:R1:W-:Y:S01]  /*6700*/  @!P0 LDGSTS.E.BYPASS.LTC128B.128 [R225+0x3000], desc[UR8][R172.64] ;  /* 0x03000000ace18fae */ /* 0x0003e2000b901d48 */
[----:B------:R-:W-:Y:S03]  /*6710*/  @!P0 LEA.HI.X R137, R138, R183, R0, 0x1, P1 ;  /* 0x000000b78a898211 */ /* 0x000fe600008f0c00 */
[----:B------:R1:W-:Y:S04]  /*6720*/  @P0 STS.128 [R225+0x3800], RZ ;  /* 0x003800ffe1000388 */ /* 0x0003e80000000c00 */
[----:B------:R-:W-:Y:S01]  /*6730*/  @!PT LDS RZ, [RZ] ;  /* 0x00000000fffff984 */ /* 0x000fe20000000800 */
[----:B------:R-:W-:Y:S01]  /*6740*/  @!PT LDS RZ, [RZ] ;  /* 0x00000000fffff984 */ /* 0x000fe20000000800 */
[----:B------:R-:W-:Y:S01]  /*6750*/  @!PT LDS RZ, [RZ] ;  /* 0x00000000fffff984 */ /* 0x000fe20000000800 */
[----:B------:R1:W-:Y:S04]  /*6760*/  @!P0 LDGSTS.E.BYPASS.LTC128B.128 [R225+0x3800], desc[UR8][R136.64] ;  /* 0x0380000088e18fae */ /* 0x0003e8000b901d48 */
[----:B------:R-:W0:Y:S01]  /*6770*/  LDGDEPBAR ;  /* 0x00000000000079af */ /* 0x000e220000000000 */
[----:B------:R-:W-:Y:S05]  /*6780*/  BRA `(.L_x_77) ;  /* 0x00000010001c7947 */ /* 0x000fea0003800000 */
.L_x_76:
[----:B------:R-:W4:Y:S01]  /*6790*/  LDL.64 R12, [R1+0x30] ;  /* 0x00003000010c7983 */ /* 0x000f220000100a00 */
[----:B------:R-:W-:Y:S04]  /*67a0*/  DEPBAR.LE SB0, 0x0 ;  /* 0x000080000000791a */ /* 0x000fe80000000000 */
[----:B---3--:R-:W-:Y:S01]  /*67b0*/  SHF.R.S32.HI R0, RZ, 0x1f, R226 ;  /* 0x0000001fff007819 */ /* 0x008fe200000114e2 */
[----:B------:R-:W3:Y:S01]  /*67c0*/  LDL R11, [R1+0x44] ;  /* 0x00004400010b7983 */ /* 0x000ee20000100800 */
[CC--:B------:R-:W-:Y:S01]  /*67d0*/  IMAD.WIDE.U32 R6, R226.reuse, R228.reuse, RZ ;  /* 0x000000e4e2067225 */ /* 0x0c0fe200078e00ff */
[----:B------:R-:W-:Y:S02]  /*67e0*/  ISETP.GT.AND P6, PT, R226, RZ, PT ;  /* 0x000000ffe200720c */ /* 0x000fe40003fc4270 */
[----:B------:R-:W5:Y:S01]  /*67f0*/  LDL R10, [R1+0x10] ;  /* 0x00001000010a7983 */ /* 0x000f620000100800 */
[----:B------:R-:W-:Y:S03]  /*6800*/  IMAD R0, R0, R228, RZ ;  /* 0x000000e400007224 */ /* 0x000fe600078e02ff */
[----:B------:R-:W2:Y:S01]  /*6810*/  LDL R15, [R1+0x14] ;  /* 0x00001400010f7983 */ /* 0x000ea20000100800 */
[----:B------:R-:W-:Y:S03]  /*6820*/  IMAD R0, R226, R229, R0 ;  /* 0x000000e5e2007224 */ /* 0x000fe600078e0200 */
[----:B------:R-:W2:Y:S01]  /*6830*/  LDL R2, [R1+0x18] ;  /* 0x0000180001027983 */ /* 0x000ea20000100800 */
[----:B------:R-:W-:Y:S03]  /*6840*/  IMAD.IADD R0, R7, 0x1, R0 ;  /* 0x0000000107007824 */ /* 0x000fe600078e0200 */
[----:B------:R-:W2:Y:S04]  /*6850*/  LDL R9, [R1+0x8] ;  /* 0x0000080001097983 */ /* 0x000ea80000100800 */
[----:B------:R-:W2:Y:S04]  /*6860*/  LDL R16, [R1+0xc] ;  /* 0x00000c0001107983 */ /* 0x000ea80000100800 */
[----:B------:R-:W2:Y:S04]  /*6870*/  LDL R8, [R1] ;  /* 0x0000000001087983 */ /* 0x000ea80000100800 */
[----:B------:R-:W2:Y:S01]  /*6880*/  LDL R14, [R1+0x4] ;  /* 0x00000400010e7983 */ /* 0x000ea20000100800 */
[----:B------:R-:W-:Y:S06]  /*6890*/  BAR.SYNC.DEFER_BLOCKING 0x0 ;  /* 0x0000000000007b1d */ /* 0x000fec0000010000 */
[----:B------:R-:W-:Y:S06]  /*68a0*/  @P0 STS.64 [R225+0x4008], RZ ;  /* 0x004008ffe1000388 */ /* 0x000fec0000000a00 */
[----:B------:R-:W-:Y:S04]  /*68b0*/  @P0 STS [R225+0x4000], RZ ;  /* 0x004000ffe1000388 */ /* 0x000fe80000000800 */
[----:B------:R-:W-:Y:S01]  /*68c0*/  @P0 STS [R225+0x4004], RZ ;  /* 0x004004ffe1000388 */ /* 0x000fe20000000800 */
[C---:B----4-:R-:W-:Y:S04]  /*68d0*/  LEA R4, P1, R6.reuse, R12, 0x7 ;  /* 0x0000000c06047211 */ /* 0x050fe800078238ff */
[----:B---3--:R-:W-:Y:S02]  /*68e0*/  LEA.HI.X R5, R6, R11, R0, 0x7, P1 ;  /* 0x0000000b06057211 */ /* 0x008fe400008f3c00 */
[----:B------:R-:W-:Y:S02]  /*68f0*/  @!P0 LEA R0, P2, R228, R4, 0x6 ;  /* 0x00000004e4008211 */ /* 0x000fe400078430ff */
[----:B-----5:R-:W-:Y:S02]  /*6900*/  @!P0 LEA R12, P5, R4, R10, 0x1 ;  /* 0x0000000a040c8211 */ /* 0x020fe400078a08ff */
[----:B------:R-:W-:Y:S02]  /*6910*/  @!P0 LEA.HI.X R7, R228, R5, R229, 0x6, P2 ;  /* 0x00000005e4078211 */ /* 0x000fe400010f34e5 */
[C-C-:B--2---:R-:W-:Y:S02]  /*6920*/  @!P0 LEA.HI.X R13, R4.reuse, R15, R5.reuse, 0x1, P5 ;  /* 0x0000000f040d8211 */ /* 0x144fe400028f0c05 */
[----:B------:R-:W-:Y:S03]  /*6930*/  @!P0 IADD3 R2, P4, R4, R2, RZ ;  /* 0x0000000204028210 */ /* 0x000fe60007f9e0ff */
[----:B------:R-:W-:Y:S01]  /*6940*/  @!PT LDS RZ, [RZ] ;  /* 0x00000000fffff984 */ /* 0x000fe20000000800 */
[----:B------:R-:W-:Y:S01]  /*6950*/  @!PT LDS RZ, [RZ] ;  /* 0x00000000fffff984 */ /* 0x000fe20000000800 */
[----:B------:R-:W-:Y:S01]  /*6960*/  @!PT LDS RZ, [RZ] ;  /* 0x00000000fffff984 */ /* 0x000fe20000000800 */
[----:B------:R-:W-:Y:S01]  /*6970*/  @!P0 LDGSTS.E.BYPASS.LTC128B.128 [R225+0x4000], desc[UR8][R12.64] ;  /* 0x040000000ce18fae */ /* 0x000fe2000b901d48 */
[----:B------:R-:W-:Y:S01]  /*6980*/  @!P0 LEA R10, P3, R2, R9, 0x1 ;  /* 0x00000009020a8211 */ /* 0x000fe200078608ff */
[----:B------:R-:W-:Y:S02]  /*6990*/  @!P0 IMAD.X R6, R5, 0x1, R252, P4 ;  /* 0x0000000105068824 */ /* 0x000fe400020e06fc */
[----:B------:R-:W-:Y:S04]  /*69a0*/  @!P0 IMAD.WIDE.U32 R4, R228, 0x60, R4 ;  /* 0x00000060e4048825 */ /* 0x000fe800078e0004 */
[----:B------:R-:W-:Y:S01]  /*69b0*/  @P0 STS.128 [R225+0x4800], RZ ;  /* 0x004800ffe1000388 */ /* 0x000fe20000000c00 */
[----:B------:R-:W-:Y:S02]  /*69c0*/  @!P0 LEA.HI.X R11, R2, R16, R6, 0x1, P3 ;  /* 0x00000010020b8211 */ /* 0x000fe400018f0c06 */
[C---:B------:R-:W-:Y:S04]  /*69d0*/  @!P0 LEA R8, P1, R0.reuse, R8, 0x1 ;  /* 0x0000000800088211 */ /* 0x040fe800078208ff */
[----:B------:R-:W-:Y:S01]  /*69e0*/  @!P0 LEA.HI.X R9, R0, R14, R7, 0x1, P1 ;  /* 0x0000000e00098211 */ /* 0x000fe200008f0c07 */
[----:B------:R-:W-:Y:S01]  /*69f0*/  @!PT LDS RZ, [RZ] ;  /* 0x00000000fffff984 */ /* 0x000fe20000000800 */
[----:B------:R-:W-:Y:S01]  /*6a00*/  @!PT LDS RZ, [RZ] ;  /* 0x00000000fffff984 */ /* 0x000fe20000000800 */
[----:B------:R-:W-:Y:S01]  /*6a10*/  @!PT LDS RZ, [RZ] ;  /* 0x00000000fffff984 */ /* 0x000fe20000000800 */
[----:B------:R-:W-:Y:S01]  /*6a20*/  @!P0 LDGSTS.E.BYPASS.LTC128B.128 [R225+0x4800], desc[UR8][R10.64] ;  /* 0x048000000ae18fae */ /* 0x000fe2000b901d48 */
[----:B------:R-:W-:Y:S01]  /*6a30*/  @!P0 IMAD.IADD R0, R249, 0x1, R5 ;  /* 0x00000001f9008824 */ /* 0x000fe200078e0205 */
[C---:B------:R-:W-:Y:S04]  /*6a40*/  @!P0 LEA R6, P1, R4.reuse, R250, 0x1 ;  /* 0x000000fa04068211 */ /* 0x040fe800078208ff */
[----:B------:R-:W-:Y:S02]  /*6a50*/  @!P0 LEA.HI.X R7, R4, R251, R0, 0x1, P1 ;  /* 0x000000fb04078211 */ /* 0x000fe400008f0c00 */
[----:B------:R-:W-:Y:S08]  /*6a60*/  @P0 STS.128 [R225+0x5000], RZ ;  /* 0x005000ffe1000388 */ /* 0x000ff00000000c00 */
[----:B------:R-:W-:Y:S01]  /*6a70*/  @!PT LDS RZ, [RZ] ;  /* 0x00000000fffff984 */ /* 0x000fe20000000800 */
[----:B------:R-:W-:Y:S01]  /*6a80*/  @!PT LDS RZ, [RZ] ;  /* 0x00000000fffff984 */ /* 0x000fe20000000800 */
[----:B------:R-:W-:Y:S01]  /*6a90*/  @!PT LDS RZ, [RZ] ;  /* 0x00000000fffff984 */ /* 0x000fe20000000800 */
[----:B------:R-:W-:Y:S08]  /*6aa0*/  @!P0 LDGSTS.E.BYPASS.LTC128B.128 [R225+0x5000], desc[UR8][R8.64] ;  /* 0x0500000008e18fae */ /* 0x000ff0000b901d48 */
[----:B------:R-:W-:Y:S08]  /*6ab0*/  @P0 STS.128 [R225+0x5800], RZ ;  /* 0x005800ffe1000388 */ /* 0x000ff00000000c00 */
[----:B------:R-:W-:Y:S01]  /*6ac0*/  @!PT LDS RZ, [RZ] ;  /* 0x00000000fffff984 */ /* 0x000fe20000000800 */
[----:B------:R-:W-:Y:S01]  /*6ad0*/  @!PT LDS RZ, [RZ] ;  /* 0x00000000fffff984 */ /* 0x000fe20000000800 */
[----:B------:R-:W-:Y:S01]  /*6ae0*/  @!PT LDS RZ, [RZ] ;  /* 0x00000000fffff984 */ /* 0x000fe20000000800 */
[----:B------:R1:W-:Y:S08]  /*6af0*/  @!P0 LDGSTS.E.BYPASS.LTC128B.128 [R225+0x5800], desc[UR8][R6.64] ;  /* 0x0580000006e18fae */ /* 0x0003f0000b901d48 */
        /* <DEDUP_REMOVED lines=208> */
.L_x_77:
[----:B-1----:R-:W-:Y:S01]  /*7800*/  FMNMX.FTZ R136, R131, R185, !PT ;  /* 0x000000b983887209 */ /* 0x002fe20007810000 */
[----:B------:R-:W-:Y:S01]  /*7810*/  SHFL.BFLY PT, R139, R178, 0x2, 0x1f ;  /* 0x0c401f00b28b7f89 */ /* 0x000fe200000e0000 */
[----:B------:R-:W-:Y:S02]  /*7820*/  FMNMX.FTZ R0, R122, R186, !PT ;  /* 0x000000ba7a007209 */ /* 0x000fe40007810000 */
[----:B------:R-:W-:Y:S05]  /*7830*/  FMNMX.FTZ R2, R121, R184, !PT ;  /* 0x000000b879027209 */ /* 0x000fea0007810000 */
        /* <DEDUP_REMOVED lines=42> */
[----:B------:R-:W-:Y:S03]  /*7ae0*/  FSEL R134, R134, RZ, P1 ;  /* 0x000000ff86867208 */ /* 0x000fe60000800000 */
[----:B------:R-:W-:Y:S01]  /*7af0*/  MUFU.EX2 R241, R48 ;  /* 0x0000003000f17308 */ /* 0x000fe20000000800 */
[--C-:B------:R-:W-:Y:S01]  /*7b00*/  FFMA.FTZ R16, R16, UR4, -R132.reuse ;  /* 0x0000000410107c23 */ /* 0x100fe20008010884 */
[----:B------:R-:W-:Y:S01]  /*7b10*/  FFMA.FTZ R17, R17, UR4, -R132 ;  /* 0x0000000411117c23 */ /* 0x000fe20008010884 */
[----:B------:R-:W-:Y:S01]  /*7b20*/  FSETP.NEU.FTZ.AND P1, PT, R137, -INF , PT ;  /* 0xff8000008900780b */ /* 0x000fe20003f3d000 */
[--C-:B------:R-:W-:Y:S01]  /*7b30*/  FFMA.FTZ R50, R50, UR4, -R134.reuse ;  /* 0x0000000432327c23 */ /* 0x100fe20008010886 */
[--C-:B------:R-:W-:Y:S01]  /*7b40*/  FFMA.FTZ R51, R51, UR4, -R134.reuse ;  /* 0x0000000433337c23 */ /* 0x100fe20008010886 */
[--C-:B------:R-:W-:Y:S01]  /*7b50*/  FFMA.FTZ R54, R54, UR4, -R134.reuse ;  /* 0x0000000436367c23 */ /* 0x100fe20008010886 */
[--C-:B------:R-:W-:Y:S03]  /*7b60*/  FFMA.FTZ R55, R55, UR4, -R134.reuse ;  /* 0x0000000437377c23 */ /* 0x100fe60008010886 */
[----:B------:R2:W-:Y:S01]  /*7b70*/  MUFU.EX2 R195, R16 ;  /* 0x0000001000c37308 */ /* 0x0005e20000000800 */
[----:B------:R-:W-:Y:S01]  /*7b80*/  FSEL R135, R135, RZ, P1 ;  /* 0x000000ff87877208 */ /* 0x000fe20000800000 */
[--C-:B------:R-:W-:Y:S01]  /*7b90*/  FFMA.FTZ R18, R18, UR4, -R134.reuse ;  /* 0x0000000412127c23 */ /* 0x100fe20008010886 */
[----:B------:R-:W-:Y:S01]  /*7ba0*/  FFMA.FTZ R19, R19, UR4, -R134 ;  /* 0x0000000413137c23 */ /* 0x000fe20008010886 */
[----:B------:R-:W-:Y:S01]  /*7bb0*/  FSETP.NEU.FTZ.AND P1, PT, R3, -INF , PT ;  /* 0xff8000000300780b */ /* 0x000fe20003f3d000 */
[--C-:B------:R-:W-:Y:S01]  /*7bc0*/  FFMA.FTZ R36, R36, UR4, -R132.reuse ;  /* 0x0000000424247c23 */ /* 0x100fe20008010884 */
[--C-:B------:R-:W-:Y:S01]  /*7bd0*/  FFMA.FTZ R24, R24, UR4, -R135.reuse ;  /* 0x0000000418187c23 */ /* 0x100fe20008010887 */
[--C-:B------:R-:W-:Y:S03]  /*7be0*/  FFMA.FTZ R25, R25, UR4, -R135.reuse ;  /* 0x0000000419197c23 */ /* 0x100fe60008010887 */
[----:B------:R3:W-:Y:S01]  /*7bf0*/  MUFU.EX2 R203, R17 ;  /* 0x0000001100cb7308 */ /* 0x0007e20000000800 */
[--C-:B------:R-:W-:Y:S01]  /*7c00*/  FFMA.FTZ R44, R44, UR4, -R135.reuse ;  /* 0x000000042c2c7c23 */ /* 0x100fe20008010887 */
[--C-:B------:R-:W-:Y:S01]  /*7c10*/  FFMA.FTZ R45, R45, UR4, -R135.reuse ;  /* 0x000000042d2d7c23 */ /* 0x100fe20008010887 */
[----:B------:R-:W-:Y:S01]  /*7c20*/  FSEL R172, R172, RZ, P1 ;  /* 0x000000ffacac7208 */ /* 0x000fe20000800000 */
[----:B------:R-:W-:Y:S01]  /*7c30*/  FFMA.FTZ R37, R37, UR4, -R132 ;  /* 0x0000000425257c23 */ /* 0x000fe20008010884 */
[--C-:B------:R-:W-:Y:S01]  /*7c40*/  FFMA.FTZ R38, R38, UR4, -R134.reuse ;  /* 0x0000000426267c23 */ /* 0x100fe20008010886 */
[----:B------:R-:W-:Y:S01]  /*7c50*/  FFMA.FTZ R39, R39, UR4, -R134 ;  /* 0x0000000427277c23 */ /* 0x000fe20008010886 */
[--C-:B------:R-:W-:Y:S03]  /*7c60*/  FFMA.FTZ R40, R40, UR4, -R135.reuse ;  /* 0x0000000428287c23 */ /* 0x100fe60008010887 */
[----:B------:R-:W-:Y:S01]  /*7c70*/  MUFU.EX2 R180, R24 ;  /* 0x0000001800b47308 */ /* 0x000fe20000000800 */
[--C-:B------:R-:W-:Y:S01]  /*7c80*/  FFMA.FTZ R26, R26, UR4, -R172.reuse ;  /* 0x000000041a1a7c23 */ /* 0x100fe200080108ac */
[--C-:B------:R-:W-:Y:S01]  /*7c90*/  FFMA.FTZ R27, R27, UR4, -R172.reuse ;  /* 0x000000041b1b7c23 */ /* 0x100fe200080108ac */
[--C-:B------:R-:W-:Y:S01]  /*7ca0*/  FFMA.FTZ R46, R46, UR4, -R172.reuse ;  /* 0x000000042e2e7c23 */ /* 0x100fe200080108ac */
[--C-:B------:R-:W-:Y:S01]  /*7cb0*/  FFMA.FTZ R47, R47, UR4, -R172.reuse ;  /* 0x000000042f2f7c23 */ /* 0x100fe200080108ac */
[----:B--2---:R-:W-:Y:S01]  /*7cc0*/  FMUL.FTZ R16, R136, R152 ;  /* 0x0000009888107220 */ /* 0x004fe20000410000 */
[--C-:B------:R-:W-:Y:S01]  /*7cd0*/  FFMA.FTZ R41, R41, UR4, -R135.reuse ;  /* 0x0000000429297c23 */ /* 0x100fe20008010887 */
[--C-:B------:R-:W-:Y:S03]  /*7ce0*/  FFMA.FTZ R42, R42, UR4, -R172.reuse ;  /* 0x000000042a2a7c23 */ /* 0x100fe600080108ac */
[----:B------:R-:W-:Y:S01]  /*7cf0*/  MUFU.EX2 R185, R25 ;  /* 0x0000001900b97308 */ /* 0x000fe20000000800 */
[----:B---3--:R-:W-:Y:S01]  /*7d00*/  FMUL.FTZ R17, R136, R153 ;  /* 0x0000009988117220 */ /* 0x008fe20000410000 */
[----:B------:R-:W-:Y:S01]  /*7d10*/  FFMA.FTZ R43, R43, UR4, -R172 ;  /* 0x000000042b2b7c23 */ /* 0x000fe200080108ac */
[--C-:B------:R-:W-:Y:S01]  /*7d20*/  FFMA.FTZ R20, R20, UR4, -R132.reuse ;  /* 0x0000000414147c23 */ /* 0x100fe20008010884 */
[----:B------:R-:W-:Y:S01]  /*7d30*/  FFMA.FTZ R21, R21, UR4, -R132 ;  /* 0x0000000415157c23 */ /* 0x000fe20008010884 */
[--C-:B------:R-:W-:Y:S01]  /*7d40*/  FFMA.FTZ R22, R22, UR4, -R134.reuse ;  /* 0x0000000416167c23 */ /* 0x100fe20008010886 */
[----:B------:R-:W-:Y:S01]  /*7d50*/  FFMA.FTZ R23, R23, UR4, -R134 ;  /* 0x0000000417177c23 */ /* 0x000fe20008010886 */
[--C-:B------:R-:W-:Y:S03]  /*7d60*/  FFMA.FTZ R28, R28, UR4, -R135.reuse ;  /* 0x000000041c1c7c23 */ /* 0x100fe60008010887 */
[----:B------:R-:W-:Y:S01]  /*7d70*/  MUFU.EX2 R182, R26 ;  /* 0x0000001a00b67308 */ /* 0x000fe20000000800 */
[--C-:B------:R-:W-:Y:S01]  /*7d80*/  FFMA.FTZ R29, R29, UR4, -R135.reuse ;  /* 0x000000041d1d7c23 */ /* 0x100fe20008010887 */
[--C-:B------:R-:W-:Y:S01]  /*7d90*/  FFMA.FTZ R30, R30, UR4, -R172.reuse ;  /* 0x000000041e1e7c23 */ /* 0x100fe200080108ac */
[----:B------:R-:W-:Y:S01]  /*7da0*/  FFMA.FTZ R31, R31, UR4, -R172 ;  /* 0x000000041f1f7c23 */ /* 0x000fe200080108ac */
[--C-:B------:R-:W-:Y:S01]  /*7db0*/  FFMA.FTZ R32, R32, UR4, -R132.reuse ;  /* 0x0000000420207c23 */ /* 0x100fe20008010884 */
[----:B------:R-:W-:Y:S01]  /*7dc0*/  FFMA.FTZ R33, R33, UR4, -R132 ;  /* 0x0000000421217c23 */ /* 0x000fe20008010884 */
[--C-:B------:R-:W-:Y:S01]  /*7dd0*/  FFMA.FTZ R34, R34, UR4, -R134.reuse ;  /* 0x0000000422227c23 */ /* 0x100fe20008010886 */
[----:B------:R-:W-:Y:S03]  /*7de0*/  FFMA.FTZ R35, R35, UR4, -R134 ;  /* 0x0000000423237c23 */ /* 0x000fe60008010886 */
[----:B------:R2:W-:Y:S01]  /*7df0*/  MUFU.EX2 R186, R27 ;  /* 0x0000001b00ba7308 */ /* 0x0005e20000000800 */
[--C-:B------:R-:W-:Y:S01]  /*7e00*/  FFMA.FTZ R68, R68, UR4, -R132.reuse ;  /* 0x0000000444447c23 */ /* 0x100fe20008010884 */
[----:B------:R-:W-:Y:S01]  /*7e10*/  FFMA.FTZ R69, R69, UR4, -R132 ;  /* 0x0000000445457c23 */ /* 0x000fe20008010884 */
[--C-:B------:R-:W-:Y:S01]  /*7e20*/  FFMA.FTZ R70, R70, UR4, -R134.reuse ;  /* 0x0000000446467c23 */ /* 0x100fe20008010886 */
[--C-:B------:R-:W-:Y:S01]  /*7e30*/  FFMA.FTZ R71, R71, UR4, -R134.reuse ;  /* 0x0000000447477c23 */ /* 0x100fe20008010886 */
[----:B------:R-:W-:Y:S01]  /*7e40*/  FFMA.FTZ R82, R82, UR4, -R134 ;  /* 0x0000000452527c23 */ /* 0x000fe20008010886 */
[--C-:B------:R-:W-:Y:S01]  /*7e50*/  FFMA.FTZ R73, R73, UR4, -R135.reuse ;  /* 0x0000000449497c23 */ /* 0x100fe20008010887 */
[--C-:B------:R-:W-:Y:S03]  /*7e60*/  FFMA.FTZ R76, R76, UR4, -R135.reuse ;  /* 0x000000044c4c7c23 */ /* 0x100fe60008010887 */
[----:B------:R-:W-:Y:S01]  /*7e70*/  MUFU.EX2 R208, R44 ;  /* 0x0000002c00d07308 */ /* 0x000fe20000000800 */
[--C-:B------:R-:W-:Y:S01]  /*7e80*/  FFMA.FTZ R4, R4, UR4, -R132.reuse ;  /* 0x0000000404047c23 */ /* 0x100fe20008010884 */
[----:B------:R-:W-:Y:S01]  /*7e90*/  FFMA.FTZ R5, R5, UR4, -R132 ;  /* 0x0000000405057c23 */ /* 0x000fe20008010884 */
[--C-:B------:R-:W-:Y:S01]  /*7ea0*/  FFMA.FTZ R6, R6, UR4, -R134.reuse ;  /* 0x0000000406067c23 */ /* 0x100fe20008010886 */
[----:B------:R-:W-:Y:S01]  /*7eb0*/  FFMA.FTZ R7, R7, UR4, -R134 ;  /* 0x0000000407077c23 */ /* 0x000fe20008010886 */
[----:B------:R-:W-:Y:S01]  /*7ec0*/  FMUL.FTZ R0, R0, UR4 ;  /* 0x0000000400007c20 */ /* 0x000fe20008410000 */
[--C-:B------:R-:W-:Y:S01]  /*7ed0*/  FFMA.FTZ R8, R8, UR4, -R135.reuse ;  /* 0x0000000408087c23 */ /* 0x100fe20008010887 */
[--C-:B------:R-:W-:Y:S03]  /*7ee0*/  FFMA.FTZ R9, R9, UR4, -R135.reuse ;  /* 0x0000000409097c23 */ /* 0x100fe60008010887 */
[----:B------:R-:W-:Y:S01]  /*7ef0*/  MUFU.EX2 R235, R45 ;  /* 0x0000002d00eb7308 */ /* 0x000fe20000000800 */
[----:B--2---:R-:W2:Y:S01]  /*7f00*/  LDSM.16.MT88.4 R24, [R213+0x4000] ;  /* 0x00400000d518783b */ /* 0x004ea20000004200 */
[--C-:B------:R-:W-:Y:S01]  /*7f10*/  FFMA.FTZ R10, R10, UR4, -R172.reuse ;  /* 0x000000040a0a7c23 */ /* 0x100fe200080108ac */
[--C-:B------:R-:W-:Y:S01]  /*7f20*/  FFMA.FTZ R11, R11, UR4, -R172.reuse ;  /* 0x000000040b0b7c23 */ /* 0x100fe200080108ac */
[--C-:B------:R-:W-:Y:S01]  /*7f30*/  FFMA.FTZ R12, R12, UR4, -R135.reuse ;  /* 0x000000040c0c7c23 */ /* 0x100fe20008010887 */
[--C-:B------:R-:W-:Y:S01]  /*7f40*/  FFMA.FTZ R13, R13, UR4, -R135.reuse ;  /* 0x000000040d0d7c23 */ /* 0x100fe20008010887 */
[--C-:B------:R-:W-:Y:S01]  /*7f50*/  FFMA.FTZ R14, R14, UR4, -R172.reuse ;  /* 0x000000040e0e7c23 */ /* 0x100fe200080108ac */
[----:B------:R-:W-:Y:S03]  /*7f60*/  FFMA.FTZ R15, R15, UR4, -R172 ;  /* 0x000000040f0f7c23 */ /* 0x000fe600080108ac */
[----:B------:R-:W-:Y:S01]  /*7f70*/  MUFU.EX2 R211, R46 ;  /* 0x0000002e00d37308 */ /* 0x000fe20000000800 */
[----:B------:R-:W-:Y:S01]  /*7f80*/  FFMA.FTZ R67, R67, UR4, -R134 ;  /* 0x0000000443437c23 */ /* 0x000fe20008010886 */
[--C-:B------:R-:W-:Y:S01]  /*7f90*/  FFMA.FTZ R64, R64, UR4, -R132.reuse ;  /* 0x0000000440407c23 */ /* 0x100fe20008010884 */
[----:B------:R-:W-:Y:S01]  /*7fa0*/  FFMA.FTZ R65, R65, UR4, -R132 ;  /* 0x0000000441417c23 */ /* 0x000fe20008010884 */
[----:B------:R-:W-:Y:S01]  /*7fb0*/  FFMA.FTZ R66, R66, UR4, -R134 ;  /* 0x0000000442427c23 */ /* 0x000fe20008010886 */
[--C-:B------:R-:W-:Y:S01]  /*7fc0*/  FFMA.FTZ R59, R59, UR4, -R172.reuse ;  /* 0x000000043b3b7c23 */ /* 0x100fe200080108ac */
[--C-:B------:R-:W-:Y:S01]  /*7fd0*/  FFMA.FTZ R60, R60, UR4, -R135.reuse ;  /* 0x000000043c3c7c23 */ /* 0x100fe20008010887 */
[--C-:B------:R-:W-:Y:S03]  /*7fe0*/  FFMA.FTZ R61, R61, UR4, -R135.reuse ;  /* 0x000000043d3d7c23 */ /* 0x100fe60008010887 */
[----:B------:R3:W-:Y:S01]  /*7ff0*/  MUFU.EX2 R237, R47 ;  /* 0x0000002f00ed7308 */ /* 0x0007e20000000800 */
[--C-:B------:R-:W-:Y:S01]  /*8000*/  FFMA.FTZ R62, R62, UR4, -R172.reuse ;  /* 0x000000043e3e7c23 */ /* 0x100fe200080108ac */
[--C-:B------:R-:W-:Y:S01]  /*8010*/  FFMA.FTZ R63, R63, UR4, -R172.reuse ;  /* 0x000000043f3f7c23 */ /* 0x100fe200080108ac */
[--C-:B------:R-:W-:Y:S01]  /*8020*/  FFMA.FTZ R56, R56, UR4, -R135.reuse ;  /* 0x0000000438387c23 */ /* 0x100fe20008010887 */
[--C-:B------:R-:W-:Y:S01]  /*8030*/  FFMA.FTZ R57, R57, UR4, -R135.reuse ;  /* 0x0000000439397c23 */ /* 0x100fe20008010887 */
[----:B------:R-:W-:Y:S01]  /*8040*/  FFMA.FTZ R58, R58, UR4, -R172 ;  /* 0x000000043a3a7c23 */ /* 0x000fe200080108ac */
[--C-:B------:R-:W-:Y:S01]  /*8050*/  FFMA.FTZ R80, R80, UR4, -R132.reuse ;  /* 0x0000000450507c23 */ /* 0x100fe20008010884 */
[----:B------:R-:W-:Y:S03]  /*8060*/  FFMA.FTZ R81, R81, UR4, -R132 ;  /* 0x0000000451517c23 */ /* 0x000fe60008010884 */
[----:B------:R4:W-:Y:S01]  /*8070*/  MUFU.EX2 R177, R4 ;  /* 0x0000000400b17308 */ /* 0x0009e20000000800 */
[----:B------:R-:W-:Y:S01]  /*8080*/  FFMA.FTZ R83, R83, UR4, -R134 ;  /* 0x0000000453537c23 */ /* 0x000fe20008010886 */
[--C-:B------:R-:W-:Y:S01]  /*8090*/  FFMA.FTZ R72, R72, UR4, -R135.reuse ;  /* 0x0000000448487c23 */ /* 0x100fe20008010887 */
[--C-:B------:R-:W-:Y:S01]  /*80a0*/  FFMA.FTZ R74, R74, UR4, -R172.reuse ;  /* 0x000000044a4a7c23 */ /* 0x100fe200080108ac */
[--C-:B------:R-:W-:Y:S01]  /*80b0*/  FFMA.FTZ R75, R75, UR4, -R172.reuse ;  /* 0x000000044b4b7c23 */ /* 0x100fe200080108ac */
[--C-:B------:R-:W-:Y:S01]  /*80c0*/  FFMA.FTZ R77, R77, UR4, -R135.reuse ;  /* 0x000000044d4d7c23 */ /* 0x100fe20008010887 */
[--C-:B------:R-:W-:Y:S01]  /*80d0*/  FFMA.FTZ R78, R78, UR4, -R172.reuse ;  /* 0x000000044e4e7c23 */ /* 0x100fe200080108ac */
[----:B------:R-:W-:Y:S03]  /*80e0*/  FFMA.FTZ R79, R79, UR4, -R172 ;  /* 0x000000044f4f7c23 */ /* 0x000fe600080108ac */
[----:B------:R5:W2:Y:S01]  /*80f0*/  MUFU.EX2 R179, R5 ;  /* 0x0000000500b37308 */ /* 0x000aa20000000800 */
[----:B---3--:R-:W3:Y:S01]  /*8100*/  LDSM.16.MT88.4 R44, [R214+0x4000] ;  /* 0x00400000d62c783b */ /* 0x008ee20000004200 */
[--C-:B------:R-:W-:Y:S01]  /*8110*/  FFMA.FTZ R84, R84, UR4, -R132.reuse ;  /* 0x0000000454547c23 */ /* 0x100fe20008010884 */
[----:B------:R-:W-:Y:S01]  /*8120*/  FFMA.FTZ R85, R85, UR4, -R132 ;  /* 0x0000000455557c23 */ /* 0x000fe20008010884 */
[--C-:B------:R-:W-:Y:S01]  /*8130*/  FFMA.FTZ R86, R86, UR4, -R134.reuse ;  /* 0x0000000456567c23 */ /* 0x100fe20008010886 */
[----:B------:R-:W-:Y:S01]  /*8140*/  FFMA.FTZ R87, R87, UR4, -R134 ;  /* 0x0000000457577c23 */ /* 0x000fe20008010886 */
[--C-:B------:R-:W-:Y:S01]  /*8150*/  FFMA.FTZ R96, R96, UR4, -R132.reuse ;  /* 0x0000000460607c23 */ /* 0x100fe20008010884 */
[----:B------:R-:W-:Y:S03]  /*8160*/  FFMA.FTZ R97, R97, UR4, -R132 ;  /* 0x0000000461617c23 */ /* 0x000fe60008010884 */
[----:B------:R1:W-:Y:S01]  /*8170*/  MUFU.EX2 R175, R6 ;  /* 0x0000000600af7308 */ /* 0x0003e20000000800 */
[----:B----4-:R-:W-:Y:S01]  /*8180*/  FMUL.FTZ R4, R136, R144 ;  /* 0x0000009088047220 */ /* 0x010fe20000410000 */
[--C-:B------:R-:W-:Y:S01]  /*8190*/  FFMA.FTZ R98, R98, UR4, -R134.reuse ;  /* 0x0000000462627c23 */ /* 0x100fe20008010886 */
[----:B------:R-:W-:Y:S01]  /*81a0*/  FFMA.FTZ R99, R99, UR4, -R134 ;  /* 0x0000000463637c23 */ /* 0x000fe20008010886 */
[--C-:B------:R-:W-:Y:S01]  /*81b0*/  FFMA.FTZ R88, R88, UR4, -R135.reuse ;  /* 0x0000000458587c23 */ /* 0x100fe20008010887 */
[--C-:B------:R-:W-:Y:S01]  /*81c0*/  FFMA.FTZ R89, R89, UR4, -R135.reuse ;  /* 0x0000000459597c23 */ /* 0x100fe20008010887 */
[--C-:B------:R-:W-:Y:S01]  /*81d0*/  FFMA.FTZ R90, R90, UR4, -R172.reuse ;  /* 0x000000045a5a7c23 */ /* 0x100fe200080108ac */
[--C-:B------:R-:W-:Y:S03]  /*81e0*/  FFMA.FTZ R91, R91, UR4, -R172.reuse ;  /* 0x000000045b5b7c23 */ /* 0x100fe600080108ac */
[----:B------:R4:W3:Y:S01]  /*81f0*/  MUFU.EX2 R178, R7 ;  /* 0x0000000700b27308 */ /* 0x0008e20000000800 */
[----:B-----5:R-:W-:Y:S01]  /*8200*/  FMUL.FTZ R5, R136, R145 ;  /* 0x0000009188057220 */ /* 0x020fe20000410000 */
[--C-:B------:R-:W-:Y:S01]  /*8210*/  FFMA.FTZ R92, R92, UR4, -R135.reuse ;  /* 0x000000045c5c7c23 */ /* 0x100fe20008010887 */
[--C-:B------:R-:W-:Y:S01]  /*8220*/  FFMA.FTZ R93, R93, UR4, -R135.reuse ;  /* 0x000000045d5d7c23 */ /* 0x100fe20008010887 */
[--C-:B------:R-:W-:Y:S01]  /*8230*/  FFMA.FTZ R94, R94, UR4, -R172.reuse ;  /* 0x000000045e5e7c23 */ /* 0x100fe200080108ac */
[----:B------:R-:W-:Y:S01]  /*8240*/  FFMA.FTZ R95, R95, UR4, -R172 ;  /* 0x000000045f5f7c23 */ /* 0x000fe200080108ac */
[--C-:B------:R-:W-:Y:S01]  /*8250*/  FFMA.FTZ R100, R100, UR4, -R132.reuse ;  /* 0x0000000464647c23 */ /* 0x100fe20008010884 */
[----:B------:R-:W-:Y:S03]  /*8260*/  FFMA.FTZ R101, R101, UR4, -R132 ;  /* 0x0000000465657c23 */ /* 0x000fe60008010884 */
[----:B------:R5:W-:Y:S01]  /*8270*/  MUFU.EX2 R192, R18 ;  /* 0x0000001200c07308 */ /* 0x000be20000000800 */
[----:B-1----:R-:W-:Y:S01]  /*8280*/  FMUL.FTZ R6, R133, R146 ;  /* 0x0000009285067220 */ /* 0x002fe20000410000 */
[--C-:B------:R-:W-:Y:S01]  /*8290*/  FFMA.FTZ R102, R102, UR4, -R134.reuse ;  /* 0x0000000466667c23 */ /* 0x100fe20008010886 */
[----:B------:R-:W-:Y:S01]  /*82a0*/  FFMA.FTZ R103, R103, UR4, -R134 ;  /* 0x0000000467677c23 */ /* 0x000fe20008010886 */
[--C-:B------:R-:W-:Y:S01]  /*82b0*/  FFMA.FTZ R112, R112, UR4, -R132.reuse ;  /* 0x0000000470707c23 */ /* 0x100fe20008010884 */
[----:B------:R-:W-:Y:S01]  /*82c0*/  FFMA.FTZ R113, R113, UR4, -R132 ;  /* 0x0000000471717c23 */ /* 0x000fe20008010884 */
[--C-:B------:R-:W-:Y:S01]  /*82d0*/  FFMA.FTZ R114, R114, UR4, -R134.reuse ;  /* 0x0000000472727c23 */ /* 0x100fe20008010886 */
[----:B------:R-:W-:Y:S03]  /*82e0*/  FFMA.FTZ R115, R115, UR4, -R134 ;  /* 0x0000000473737c23 */ /* 0x000fe60008010886 */
[----:B------:R1:W3:Y:S01]  /*82f0*/  MUFU.EX2 R201, R19 ;  /* 0x0000001300c97308 */ /* 0x0002e20000000800 */
[----:B----4-:R-:W-:Y:S01]  /*8300*/  FMUL.FTZ R7, R133, R147 ;  /* 0x0000009385077220 */ /* 0x010fe20000410000 */
[--C-:B------:R-:W-:Y:S01]  /*8310*/  FFMA.FTZ R104, R104, UR4, -R135.reuse ;  /* 0x0000000468687c23 */ /* 0x100fe20008010887 */
        /* <DEDUP_REMOVED lines=8> */
[----:B------:R-:W-:Y:S01]  /*83a0*/  FFMA.FTZ R111, R111, UR4, -R172 ;  /* 0x000000046f6f7c23 */ /* 0x000fe200080108ac */
[--C-:B------:R-:W-:Y:S01]  /*83b0*/  FFMA.FTZ R116, R116, UR4, -R132.reuse ;  /* 0x0000000474747c23 */ /* 0x100fe20008010884 */
[--C-:B------:R-:W-:Y:S01]  /*83c0*/  FFMA.FTZ R117, R117, UR4, -R132.reuse ;  /* 0x0000000475757c23 */ /* 0x100fe20008010884 */
[----:B------:R-:W-:Y:S01]  /*83d0*/  FFMA.FTZ R128, R128, UR4, -R132 ;  /* 0x0000000480807c23 */ /* 0x000fe20008010884 */
[--C-:B------:R-:W-:Y:S03]  /*83e0*/  FFMA.FTZ R118, R118, UR4, -R134.reuse ;  /* 0x0000000476767c23 */ /* 0x100fe60008010886 */
[----:B------:R3:W-:Y:S01]  /*83f0*/  MUFU.EX2 R240, R37 ;  /* 0x0000002500f07308 */ /* 0x0007e20000000800 */
[----:B-1----:R-:W-:Y:S01]  /*8400*/  FMUL.FTZ R19, R133, R155 ;  /* 0x0000009b85137220 */ /* 0x002fe20000410000 */
[--C-:B------:R-:W-:Y:S01]  /*8410*/  FFMA.FTZ R119, R119, UR4, -R134.reuse ;  /* 0x0000000477777c23 */ /* 0x100fe20008010886 */
[----:B------:R-:W-:Y:S01]  /*8420*/  LDSM.16.MT88.4 R152, [R213+0x5c00] ;  /* 0x005c0000d598783b */ /* 0x000fe20000004200 */
[----:B------:R-:W-:Y:S01]  /*8430*/  FFMA.FTZ R130, R130, UR4, -R134 ;  /* 0x0000000482827c23 */ /* 0x000fe20008010886 */
[----:B------:R-:W-:Y:S01]  /*8440*/  FFMA.FTZ R132, R129, UR4, -R132 ;  /* 0x0000000481847c23 */ /* 0x000fe20008010884 */
[----:B------:R-:W-:Y:S01]  /*8450*/  FFMA.FTZ R134, R131, UR4, -R134 ;  /* 0x0000000483867c23 */ /* 0x000fe20008010886 */
[--C-:B------:R-:W-:Y:S03]  /*8460*/  FFMA.FTZ R120, R120, UR4, -R135.reuse ;  /* 0x0000000478787c23 */ /* 0x100fe60008010887 */
[----:B------:R1:W-:Y:S01]  /*8470*/  MUFU.EX2 R206, R38 ;  /* 0x0000002600ce7308 */ /* 0x0003e20000000800 */
[----:B--2---:R-:W-:Y:S01]  /*8480*/  F2FP.BF16.F32.PACK_AB R36, R179, R177 ;  /* 0x000000b1b324723e */ /* 0x004fe200000010ff */
[--C-:B------:R-:W-:Y:S01]  /*8490*/  FFMA.FTZ R121, R121, UR4, -R135.reuse ;  /* 0x0000000479797c23 */ /* 0x100fe20008010887 */
[--C-:B------:R-:W-:Y:S01]  /*84a0*/  FFMA.FTZ R124, R124, UR4, -R135.reuse ;  /* 0x000000047c7c7c23 */ /* 0x100fe20008010887 */
[--C-:B------:R-:W-:Y:S01]  /*84b0*/  FFMA.FTZ R122, R122, UR4, -R172.reuse ;  /* 0x000000047a7a7c23 */ /* 0x100fe200080108ac */
[--C-:B------:R-:W-:Y:S01]  /*84c0*/  FFMA.FTZ R123, R123, UR4, -R172.reuse ;  /* 0x000000047b7b7c23 */ /* 0x100fe200080108ac */
[--C-:B------:R-:W-:Y:S01]  /*84d0*/  FFMA.FTZ R126, R126, UR4, -R172.reuse ;  /* 0x000000047e7e7c23 */ /* 0x100fe200080108ac */
[----:B------:R-:W-:Y:S03]  /*84e0*/  FFMA.FTZ R135, R125, UR4, -R135 ;  /* 0x000000047d877c23 */ /* 0x000fe60008010887 */
[----:B------:R2:W-:Y:S01]  /*84f0*/  MUFU.EX2 R238, R39 ;  /* 0x0000002700ee7308 */ /* 0x0005e20000000800 */
[----:B---3--:R-:W-:Y:S01]  /*8500*/  F2FP.BF16.F32.PACK_AB R37, R178, R175 ;  /* 0x000000afb225723e */ /* 0x008fe200000010ff */
[----:B------:R-:W-:Y:S08]  /*8510*/  FFMA.FTZ R172, R127, UR4, -R172 ;  /* 0x000000047fac7c23 */ /* 0x000ff000080108ac */
[----:B------:R-:W3:Y:S01]  /*8520*/  MUFU.EX2 R0, R0 ;  /* 0x0000000000007308 */ /* 0x000ee20000000800 */
[----:B-1----:R-:W-:Y:S09]  /*8530*/  F2FP.BF16.F32.PACK_AB R38, R203, R195 ;  /* 0x000000c3cb26723e */ /* 0x002ff200000010ff */
        /* <DEDUP_REMOVED lines=28> */
[----:B------:R1:W-:Y:S01]  /*8700*/  MUFU.EX2 R243, R51 ;  /* 0x0000003300f37308 */ /* 0x0003e20000000800 */
[C---:B------:R-:W-:Y:S06]  /*8710*/  HMMA.16816.F32.BF16 R8, R40.reuse, R24, R8 ;  /* 0x000000182808723c */ /* 0x040fec0000041808 */
[-C--:B------:R-:W-:Y:S03]  /*8720*/  HMMA.16816.F32.BF16 R12, R40, R26.reuse, R12 ;  /* 0x0000001a280c723c */ /* 0x080fe6000004180c */
[----:B------:R2:W-:Y:S02]  /*8730*/  MUFU.EX2 R190, R20 ;  /* 0x0000001400be7308 */ /* 0x0005e40000000800 */
[C---:B------:R-:W-:Y:S01]  /*8740*/  FMUL.FTZ R24, R2.reuse, R160 ;  /* 0x000000a002187220 */ /* 0x040fe20000410000 */
[C---:B------:R-:W-:Y:S07]  /*8750*/  HMMA.16816.F32.BF16 R16, R36.reuse, R26, R16 ;  /* 0x0000001a2410723c */ /* 0x040fee0000041810 */
[----:B------:R3:W4:Y:S01]  /*8760*/  MUFU.EX2 R197, R21 ;  /* 0x0000001500c57308 */ /* 0x0007220000000800 */
[----:B-1----:R-:W1:Y:S03]  /*8770*/  LDSM.16.MT88.4 R48, [R213+0x4400] ;  /* 0x00440000d530783b */ /* 0x002e660000004200 */
[----:B------:R-:W-:Y:S01]  /*8780*/  FMUL.FTZ R25, R2, R161 ;  /* 0x000000a102197220 */ /* 0x000fe20000410000 */
[C---:B------:R-:W-:Y:S01]  /*8790*/  FMUL.FTZ R26, R0.reuse, R162 ;  /* 0x000000a2001a7220 */ /* 0x040fe20000410000 */
[----:B------:R-:W-:Y:S04]  /*87a0*/  FMUL.FTZ R27, R0, R163 ;  /* 0x000000a3001b7220 */ /* 0x000fe80000410000 */
[----:B------:R5:W-:Y:S01]  /*87b0*/  MUFU.EX2 R189, R22 ;  /* 0x0000001600bd7308 */ /* 0x000be20000000800 */
[C---:B--2---:R-:W-:Y:S09]  /*87c0*/  FMUL.FTZ R20, R136.reuse, R156 ;  /* 0x0000009c88147220 */ /* 0x044ff20000410000 */
[----:B------:R2:W4:Y:S01]  /*87d0*/  MUFU.EX2 R194, R23 ;  /* 0x0000001700c27308 */ /* 0x0005220000000800 */
[----:B---3--:R-:W-:Y:S09]  /*87e0*/  FMUL.FTZ R21, R136, R157 ;  /* 0x0000009d88157220 */ /* 0x008ff20000410000 */
[----:B------:R3:W-:Y:S01]  /*87f0*/  MUFU.EX2 R187, R28 ;  /* 0x0000001c00bb7308 */ /* 0x0007e20000000800 */
[C---:B-----5:R-:W-:Y:S09]  /*8800*/  FMUL.FTZ R22, R133.reuse, R158 ;  /* 0x0000009e85167220 */ /* 0x060ff20000410000 */
[----:B------:R5:W-:Y:S01]  /*8810*/  MUFU.EX2 R200, R29 ;  /* 0x0000001d00c87308 */ /* 0x000be20000000800 */
[----:B--2---:R-:W-:Y:S09]  /*8820*/  FMUL.FTZ R23, R133, R159 ;  /* 0x0000009f85177220 */ /* 0x004ff20000410000 */
[----:B------:R2:W-:Y:S01]  /*8830*/  MUFU.EX2 R188, R30 ;  /* 0x0000001e00bc7308 */ /* 0x0005e20000000800 */
[-C--:B------:R-:W-:Y:S03]  /*8840*/  HMMA.16816.F32.BF16 R20, R36, R44.reuse, R20 ;  /* 0x0000002c2414723c */ /* 0x080fe60000041814 */
[C---:B---3--:R-:W-:Y:S03]  /*8850*/  FMUL.FTZ R28, R2.reuse, R168 ;  /* 0x000000a8021c7220 */ /* 0x048fe60000410000 */
[C---:B------:R-:W-:Y:S03]  /*8860*/  HMMA.16816.F32.BF16 R24, R40.reuse, R44, R24 ;  /* 0x0000002c2818723c */ /* 0x040fe60000041818 */
[----:B------:R3:W-:Y:S02]  /*8870*/  MUFU.EX2 R210, R31 ;  /* 0x0000001f00d27308 */ /* 0x0007e40000000800 */
[C---:B-----5:R-:W-:Y:S01]  /*8880*/  FMUL.FTZ R29, R2.reuse, R169 ;  /* 0x000000a9021d7220 */ /* 0x060fe20000410000 */
        /* <DEDUP_REMOVED lines=11> */
[----:B----4-:R-:W-:Y:S02]  /*8940*/  F2FP.BF16.F32.PACK_AB R40, R197, R190 ;  /* 0x000000bec528723e */ /* 0x010fe400000010ff */
        /* <DEDUP_REMOVED lines=44> */
[----:B------:R-:W4:Y:S01]  /*8c10*/  LDSM.16.MT88.4 R52, [R213+0x4c00] ;  /* 0x004c0000d534783b */ /* 0x000f220000004200 */
        /* <DEDUP_REMOVED lines=13> */
[----:B------:R-:W1:Y:S03]  /*8cf0*/  MUFU.EX2 R69, R69 ;  /* 0x0000004500457308 */ /* 0x000e660000000800 */
[----:B------:R-:W-:Y:S02]  /*8d00*/  F2FP.BF16.F32.PACK_AB R42, R235, R208 ;  /* 0x000000d0eb2a723e */ /* 0x000fe400000010ff */
[----:B------:R-:W-:Y:S02]  /*8d10*/  F2FP.BF16.F32.PACK_AB R43, R237, R211 ;  /* 0x000000d3ed2b723e */ /* 0x000fe400000010ff */
[----:B------:R-:W-:Y:S03]  /*8d20*/  MOV R133, R138 ;  /* 0x0000008a00857202 */ /* 0x000fe60000000f00 */
[----:B------:R-:W-:Y:S02]  /*8d30*/  MUFU.EX2 R70, R70 ;  /* 0x0000004600467308 */ /* 0x000fe40000000800 */
[C---:B------:R-:W-:Y:S08]  /*8d40*/  HMMA.16816.F32.BF16 R8, R40.reuse, R44, R8 ;  /* 0x0000002c2808723c */ /* 0x040ff00000041808 */
[----:B------:R-:W1:Y:S01]  /*8d50*/  MUFU.EX2 R71, R71 ;  /* 0x0000004700477308 */ /* 0x000e620000000800 */
        /* <DEDUP_REMOVED lines=11> */
[----:B------:R-:W5:Y:S01]  /*8e10*/  LDSM.16.MT88.4 R48, [R213+0x5000] ;  /* 0x00500000d530783b */ /* 0x000f620000004200 */
        /* <DEDUP_REMOVED lines=9> */
[-C--:B----4-:R-:W-:Y:S06]  /*8eb0*/  HMMA.16816.F32.BF16 R4, R36, R52.reuse, R4 ;  /* 0x000000342404723c */ /* 0x090fec0000041804 */
[----:B------:R-:W-:Y:S01]  /*8ec0*/  MUFU.EX2 R74, R74 ;  /* 0x0000004a004a7308 */ /* 0x000fe20000000800 */
[----:B-1----:R-:W-:Y:S09]  /*8ed0*/  F2FP.BF16.F32.PACK_AB R43, R63, R62 ;  /* 0x0000003e3f2b723e */ /* 0x002ff200000010ff */
[----:B------:R-:W1:Y:S01]  /*8ee0*/  MUFU.EX2 R75, R75 ;  /* 0x0000004b004b7308 */ /* 0x000e620000000800 */
[C---:B------:R-:W-:Y:S06]  /*8ef0*/  HMMA.16816.F32.BF16 R8, R40.reuse, R52, R8 ;  /* 0x000000342808723c */ /* 0x040fec0000041808 */
[-C--:B------:R-:W-:Y:S03]  /*8f00*/  HMMA.16816.F32.BF16 R12, R40, R54.reuse, R12 ;  /* 0x00000036280c723c */ /* 0x080fe6000004180c */
[----:B------:R-:W-:Y:S03]  /*8f10*/  MUFU.EX2 R76, R76 ;  /* 0x0000004c004c7308 */ /* 0x000fe60000000800 */
[C---:B------:R-:W-:Y:S01]  /*8f20*/  HMMA.16816.F32.BF16 R16, R36.reuse, R54, R16 ;  /* 0x000000362410723c */ /* 0x040fe20000041810 */
[----:B------:R-:W2:Y:S06]  /*8f30*/  LDSM.16.MT88.4 R52, [R214+0x5000] ;  /* 0x00500000d634783b */ /* 0x000eac0000004200 */
[----:B------:R-:W3:Y:S01]  /*8f40*/  MUFU.EX2 R77, R77 ;  /* 0x0000004d004d7308 */ /* 0x000ee20000000800 */
[-C--:B------:R-:W-:Y:S09]  /*8f50*/  HMMA.16816.F32.BF16 R20, R36, R44.reuse, R20 ;  /* 0x0000002c2414723c */ /* 0x080ff20000041814 */
        /* <DEDUP_REMOVED lines=85> */
[----:B------:R-:W-:Y:S01]  /*94b0*/  FADD.FTZ R0, R211, R2 ;  /* 0x00000002d3007221 */ /* 0x000fe20000010000 */
[-C--:B-1----:R-:W-:Y:S03]  /*94c0*/  HMMA.16816.F32.BF16 R20, R36, R48.reuse, R20 ;  /* 0x000000302414723c */ /* 0x082fe60000041814 */
[----:B------:R-:W1:Y:S01]  /*94d0*/  MUFU.EX2 R113, R113 ;  /* 0x0000007100717308 */ /* 0x000e620000000800 */
[----:B------:R-:W-:Y:S01]  /*94e0*/  FADD.FTZ R44, R243, R44 ;  /* 0x0000002cf32c7221 */ /* 0x000fe20000010000 */
[----:B------:R-:W-:Y:S01]  /*94f0*/  FADD.FTZ R45, R241, R45 ;  /* 0x0000002df12d7221 */ /* 0x000fe20000010000 */
[----:B------:R-:W-:Y:S01]  /*9500*/  FADD.FTZ R2, R235, R56 ;  /* 0x00000038eb027221 */ /* 0x000fe20000010000 */
[C---:B------:R-:W-:Y:S06]  /*9510*/  HMMA.16816.F32.BF16 R24, R40.reuse, R48, R24 ;  /* 0x000000302818723c */ /* 0x040fec0000041818 */
[----:B------:R-:W-:Y:S01]  /*9520*/  MUFU.EX2 R114, R114 ;  /* 0x0000007200727308 */ /* 0x000fe20000000800 */
[----:B------:R-:W-:Y:S01]  /*9530*/  FADD.FTZ R45, R245, R45 ;  /* 0x0000002df52d7221 */ /* 0x000fe20000010000 */
[----:B------:R-:W-:Y:S01]  /*9540*/  FADD.FTZ R56, R234, R44 ;  /* 0x0000002cea387221 */ /* 0x000fe20000010000 */
[-C--:B------:R-:W-:Y:S03]  /*9550*/  HMMA.16816.F32.BF16 R28, R40, R50.reuse, R28 ;  /* 0x00000032281c723c */ /* 0x080fe6000004181c */
[----:B------:R-:W-:Y:S04]  /*9560*/  FADD.FTZ R57, R236, R45 ;  /* 0x0000002dec397221 */ /* 0x000fe80000010000 */
[----:B------:R-:W5:Y:S01]  /*9570*/  MUFU.EX2 R115, R115 ;  /* 0x0000007300737308 */ /* 0x000f620000000800 */
[----:B------:R-:W3:Y:S01]  /*9580*/  LDSM.16.MT88.4 R44, [R214+0x5800] ;  /* 0x00580000d62c783b */ /* 0x000ee20000004200 */
[----:B------:R-:W-:Y:S04]  /*9590*/  HMMA.16816.F32.BF16 R32, R36, R50, R32 ;  /* 0x000000322420723c */ /* 0x000fe80000041820 */
[----:B----4-:R-:W-:Y:S01]  /*95a0*/  F2FP.BF16.F32.PACK_AB R40, R101, R100 ;  /* 0x000000646528723e */ /* 0x010fe200000010ff */
[----:B------:R-:W-:Y:S03]  /*95b0*/  FADD.FTZ R2, R64, R2 ;  /* 0x0000000240027221 */ /* 0x000fe60000010000 */
[----:B------:R-:W-:Y:S03]  /*95c0*/  MUFU.EX2 R104, R104 ;  /* 0x0000006800687308 */ /* 0x000fe60000000800 */
[----:B--2---:R-:W-:Y:S01]  /*95d0*/  F2FP.BF16.F32.PACK_AB R41, R103, R102 ;  /* 0x000000666729723e */ /* 0x004fe200000010ff */
[----:B------:R-:W-:Y:S01]  /*95e0*/  FADD.FTZ R57, R244, R57 ;  /* 0x00000039f4397221 */ /* 0x000fe20000010000 */
[----:B-1----:R-:W-:Y:S01]  /*95f0*/  F2FP.BF16.F32.PACK_AB R42, R113, R112 ;  /* 0x00000070712a723e */ /* 0x002fe200000010ff */
[----:B------:R-:W-:Y:S02]  /*9600*/  FADD.FTZ R48, R66, R2 ;  /* 0x0000000242307221 */ /* 0x000fe40000010000 */
[----:B------:R-:W-:Y:S02]  /*9610*/  FADD.FTZ R2, R247, R57 ;  /* 0x00000039f7027221 */ /* 0x000fe40000010000 */
[----:B------:R-:W1:Y:S01]  /*9620*/  MUFU.EX2 R105, R105 ;  /* 0x0000006900697308 */ /* 0x000e620000000800 */
[----:B-----5:R-:W-:Y:S01]  /*9630*/  F2FP.BF16.F32.PACK_AB R43, R115, R114 ;  /* 0x00000072732b723e */ /* 0x020fe200000010ff */
[----:B------:R-:W-:Y:S01]  /*9640*/  FADD.FTZ R50, R60, R48 ;  /* 0x000000303c327221 */ /* 0x000fe20000010000 */
[----:B------:R-:W-:Y:S01]  /*9650*/  FADD.FTZ R48, R248, R2 ;  /* 0x00000002f8307221 */ /* 0x000fe20000010000 */
[----:B------:R-:W-:Y:S01]  /*9660*/  FADD.FTZ R49, R242, R56 ;  /* 0x00000038f2317221 */ /* 0x000fe20000010000 */
[----:B------:R-:W-:Y:S05]  /*9670*/  FADD.FTZ R0, R237, R0 ;  /* 0x00000000ed007221 */ /* 0x000fea0000010000 */
[----:B------:R-:W-:Y:S01]  /*9680*/  MUFU.EX2 R106, R106 ;  /* 0x0000006a006a7308 */ /* 0x000fe20000000800 */
[-C--:B---3--:R-:W-:Y:S05]  /*9690*/  HMMA.16816.F32.BF16 R4, R40, R52.reuse, R4 ;  /* 0x000000342804723c */ /* 0x088fea0000041804 */
[----:B------:R-:W-:Y:S01]  /*96a0*/  FADD.FTZ R49, R246, R49 ;  /* 0x00000031f6317221 */ /* 0x000fe20000010000 */
[----:B------:R-:W-:Y:S03]  /*96b0*/  FADD.FTZ R0, R65, R0 ;  /* 0x0000000041007221 */ /* 0x000fe60000010000 */
[----:B------:R-:W2:Y:S02]  /*96c0*/  MUFU.EX2 R107, R107 ;  /* 0x0000006b006b7308 */ /* 0x000ea40000000800 */
[----:B-1----:R-:W-:Y:S01]  /*96d0*/  F2FP.BF16.F32.PACK_AB R36, R105, R104 ;  /* 0x000000686924723e */ /* 0x002fe200000010ff */
[----:B------:R-:W-:Y:S01]  /*96e0*/  FADD.FTZ R2, R67, R49 ;  /* 0x0000003143027221 */ /* 0x000fe20000010000 */
[----:B------:R-:W-:Y:S06]  /*96f0*/  FADD.FTZ R0, R59, R0 ;  /* 0x000000003b007221 */ /* 0x000fec0000010000 */
[----:B------:R-:W-:Y:S01]  /*9700*/  MUFU.EX2 R108, R108 ;  /* 0x0000006c006c7308 */ /* 0x000fe20000000800 */
[----:B------:R-:W-:Y:S01]  /*9710*/  FADD.FTZ R51, R62, R0 ;  /* 0x000000003e337221 */ /* 0x000fe20000010000 */
[----:B------:R-:W-:Y:S01]  /*9720*/  FADD.FTZ R0, R61, R50 ;  /* 0x000000323d007221 */ /* 0x000fe20000010000 */
[----:B------:R-:W-:Y:S02]  /*9730*/  FADD.FTZ R50, R70, R2 ;  /* 0x0000000246327221 */ /* 0x000fe40000010000 */
[----:B------:R-:W-:Y:S01]  /*9740*/  FADD.FTZ R49, R63, R51 ;  /* 0x000000333f317221 */ /* 0x000fe20000010000 */
[----:B------:R-:W-:Y:S01]  /*9750*/  FADD.FTZ R51, R68, R48 ;  /* 0x0000003044337221 */ /* 0x000fe20000010000 */
[----:B------:R-:W-:Y:S03]  /*9760*/  FADD.FTZ R48, R72, R0 ;  /* 0x0000000048307221 */ /* 0x000fe60000010000 */
[----:B------:R-:W1:Y:S01]  /*9770*/  MUFU.EX2 R109, R109 ;  /* 0x0000006d006d7308 */ /* 0x000e620000000800 */
[----:B------:R-:W-:Y:S01]  /*9780*/  FADD.FTZ R0, R74, R49 ;  /* 0x000000314a007221 */ /* 0x000fe20000010000 */
[----:B------:R-:W-:Y:S01]  /*9790*/  FADD.FTZ R49, R71, R50 ;  /* 0x0000003247317221 */ /* 0x000fe20000010000 */
[----:B------:R-:W-:Y:S01]  /*97a0*/  FADD.FTZ R48, R73, R48 ;  /* 0x0000003049307221 */ /* 0x000fe20000010000 */
[----:B------:R-:W-:Y:S01]  /*97b0*/  FADD.FTZ R2, R69, R51 ;  /* 0x0000003345027221 */ /* 0x000fe20000010000 */
[----:B--2---:R-:W-:Y:S01]  /*97c0*/  F2FP.BF16.F32.PACK_AB R37, R107, R106 ;  /* 0x0000006a6b25723e */ /* 0x004fe200000010ff */
[----:B------:R-:W-:Y:S04]  /*97d0*/  FADD.FTZ R0, R75, R0 ;  /* 0x000000004b007221 */ /* 0x000fe80000010000 */
[----:B------:R-:W-:Y:S01]  /*97e0*/  MUFU.EX2 R110, R110 ;  /* 0x0000006e006e7308 */ /* 0x000fe20000000800 */
[----:B------:R-:W-:Y:S01]  /*97f0*/  FADD.FTZ R2, R80, R2 ;  /* 0x0000000250027221 */ /* 0x000fe20000010000 */
[----:B------:R-:W-:Y:S03]  /*9800*/  FADD.FTZ R0, R78, R0 ;  /* 0x000000004e007221 */ /* 0x000fe60000010000 */
[----:B------:R-:W-:Y:S05]  /*9810*/  FADD.FTZ R2, R81, R2 ;  /* 0x0000000251027221 */ /* 0x000fea0000010000 */
        /* <DEDUP_REMOVED lines=10> */
[----:B------:R-:W-:Y:S01]  /*98c0*/  FADD.FTZ R52, R76, R48 ;  /* 0x000000304c347221 */ /* 0x000fe20000010000 */
[----:B-1----:R-:W-:Y:S01]  /*98d0*/  F2FP.BF16.F32.PACK_AB R164, R117, R116 ;  /* 0x0000007475a4723e */ /* 0x002fe200000010ff */
[----:B------:R-:W1:Y:S05]  /*98e0*/  LDSM.16.MT88.4 R48, [R214+0x5c00] ;  /* 0x005c0000d630783b */ /* 0x000e6a0000004200 */
[----:B------:R-:W-:Y:S01]  /*98f0*/  MUFU.EX2 R128, R128 ;  /* 0x0000008000807308 */ /* 0x000fe20000000800 */
[C---:B------:R-:W-:Y:S04]  /*9900*/  HMMA.16816.F32.BF16 R16, R40.reuse, R54, R16 ;  /* 0x000000362810723c */ /* 0x040fe80000041810 */
[----:B------:R-:W-:Y:S01]  /*9910*/  FADD.FTZ R53, R83, R53 ;  /* 0x0000003553357221 */ /* 0x000fe20000010000 */
[----:B------:R-:W-:Y:S01]  /*9920*/  FADD.FTZ R52, R77, R52 ;  /* 0x000000344d347221 */ /* 0x000fe20000010000 */
[-C--:B------:R-:W-:Y:S03]  /*9930*/  HMMA.16816.F32.BF16 R20, R40, R44.reuse, R20 ;  /* 0x0000002c2814723c */ /* 0x080fe60000041814 */
[----:B------:R-:W3:Y:S02]  /*9940*/  MUFU.EX2 R132, R132 ;  /* 0x0000008400847308 */ /* 0x000ee40000000800 */
[----:B--2---:R-:W-:Y:S01]  /*9950*/  F2FP.BF16.F32.PACK_AB R165, R119, R118 ;  /* 0x0000007677a5723e */ /* 0x004fe200000010ff */
[C---:B------:R-:W-:Y:S07]  /*9960*/  HMMA.16816.F32.BF16 R24, R36.reuse, R44, R24 ;  /* 0x0000002c2418723c */ /* 0x040fee0000041818 */
[----:B------:R-:W-:Y:S01]  /*9970*/  MUFU.EX2 R130, R130 ;  /* 0x0000008200827308 */ /* 0x000fe20000000800 */
[-C--:B------:R-:W-:Y:S09]  /*9980*/  HMMA.16816.F32.BF16 R28, R36, R46.reuse, R28 ;  /* 0x0000002e241c723c */ /* 0x080ff2000004181c */
[----:B------:R-:W2:Y:S02]  /*9990*/  MUFU.EX2 R134, R134 ;  /* 0x0000008600867308 */ /* 0x000ea40000000800 */
[----:B---3--:R-:W-:Y:S01]  /*99a0*/  F2FP.BF16.F32.PACK_AB R166, R132, R128 ;  /* 0x0000008084a6723e */ /* 0x008fe200000010ff */
[----:B------:R-:W-:Y:S04]  /*99b0*/  HMMA.16816.F32.BF16 R32, R40, R46, R32 ;  /* 0x0000002e2820723c */ /* 0x000fe80000041820 */
[----:B------:R-:W-:Y:S01]  /*99c0*/  FADD.FTZ R44, R79, R0 ;  /* 0x000000004f2c7221 */ /* 0x000fe20000010000 */
[----:B------:R-:W-:Y:S02]  /*99d0*/  FADD.FTZ R37, R84, R2 ;  /* 0x0000000254257221 */ /* 0x000fe40000010000 */
[----:B------:R-:W-:Y:S01]  /*99e0*/  MUFU.EX2 R120, R120 ;  /* 0x0000007800787308 */ /* 0x000fe20000000800 */
[----:B------:R-:W-:Y:S03]  /*99f0*/  FADD.FTZ R36, R86, R53 ;  /* 0x0000003556247221 */ /* 0x000fe60000010000 */
[----:B------:R-:W-:Y:S01]  /*9a00*/  FADD.FTZ R0, R88, R52 ;  /* 0x0000003458007221 */ /* 0x000fe20000010000 */
[----:B------:R-:W-:Y:S05]  /*9a10*/  FADD.FTZ R2, R90, R44 ;  /* 0x0000002c5a027221 */ /* 0x000fea0000010000 */
[----:B------:R-:W3:Y:S01]  /*9a20*/  MUFU.EX2 R121, R121 ;  /* 0x0000007900797308 */ /* 0x000ee20000000800 */
[----:B--2---:R-:W-:Y:S09]  /*9a30*/  F2FP.BF16.F32.PACK_AB R167, R134, R130 ;  /* 0x0000008286a7723e */ /* 0x004ff200000010ff */
[----:B------:R-:W-:Y:S01]  /*9a40*/  MUFU.EX2 R122, R122 ;  /* 0x0000007a007a7308 */ /* 0x000fe20000000800 */
[-C--:B------:R-:W-:Y:S09]  /*9a50*/  HMMA.16816.F32.BF16 R144, R164, R152.reuse, R4 ;  /* 0x00000098a490723c */ /* 0x080ff20000041804 */
[----:B------:R-:W2:Y:S02]  /*9a60*/  MUFU.EX2 R123, R123 ;  /* 0x0000007b007b7308 */ /* 0x000ea40000000800 */
[----:B---3--:R-:W-:Y:S01]  /*9a70*/  F2FP.BF16.F32.PACK_AB R168, R121, R120 ;  /* 0x0000007879a8723e */ /* 0x008fe200000010ff */
        /* <DEDUP_REMOVED lines=12> */
[----:B------:R-:W3:Y:S01]  /*9b40*/  MUFU.EX2 R135, R135 ;  /* 0x0000008700877308 */ /* 0x000ee20000000800 */
[----:B--2---:R-:W-:Y:S01]  /*9b50*/  F2FP.BF16.F32.PACK_AB R169, R123, R122 ;  /* 0x0000007a7ba9723e */ /* 0x004fe200000010ff */
        /* <DEDUP_REMOVED lines=15> */
[----:B---3--:R-:W-:Y:S01]  /*9c50*/  F2FP.BF16.F32.PACK_AB R170, R135, R124 ;  /* 0x0000007c87aa723e */ /* 0x008fe200000010ff */
        /* <DEDUP_REMOVED lines=15> */
[----:B--2---:R-:W-:Y:S01]  /*9d50*/  F2FP.BF16.F32.PACK_AB R171, R172, R54 ;  /* 0x00000036acab723e */ /* 0x004fe200000010ff */
        /* <DEDUP_REMOVED lines=10> */
[-C--:B-1----:R-:W-:Y:S05]  /*9e00*/  HMMA.16816.F32.BF16 R156, R164, R48.reuse, R20 ;  /* 0x00000030a49c723c */ /* 0x082fea0000041814 */
[----:B------:R-:W-:Y:S01]  /*9e10*/  MOV R16, R3 ;  /* 0x0000000300107202 */ /* 0x000fe20000000f00 */
[C---:B------:R-:W-:Y:S05]  /*9e20*/  HMMA.16816.F32.BF16 R160, R168.reuse, R48, R24 ;  /* 0x00000030a8a0723c */ /* 0x040fea0000041818 */
[----:B------:R-:W-:Y:S01]  /*9e30*/  MOV R3, R139 ;  /* 0x0000008b00037202 */ /* 0x000fe20000000f00 */
[-C--:B------:R-:W-:Y:S06]  /*9e40*/  HMMA.16816.F32.BF16 R168, R168, R50.reuse, R28 ;  /* 0x00000032a8a8723c */ /* 0x080fec000004181c */
[----:B------:R-:W-:Y:S01]  /*9e50*/  HMMA.16816.F32.BF16 R164, R164, R50, R32 ;  /* 0x00000032a4a4723c */ /* 0x000fe20000041820 */
[----:B------:R-:W-:Y:S11]  /*9e60*/  @!UPT UIADD3 URZ, URZ, URZ, URZ ;  /* 0x0000003f3f3ff290 */ /* 0x000ff6000fffe03f */
[----:B------:R-:W-:Y:S01]  /*9e70*/  @!UPT UIADD3 URZ, URZ, URZ, URZ ;  /* 0x0000003f3f3ff290 */ /* 0x000fe2000fffe03f */
[----:B------:R-:W-:Y:S11]  /*9e80*/  @P6 BRA `(.L_x_76) ;  /* 0xffffffc800406947 */ /* 0x000ff6000383ffff */
.L_x_75:
[----:B------:R-:W2:Y:S01]  /*9e90*/  LDL R11, [R1+0x50] ;  /* 0x00005000010b7983 */ /* 0x000ea20000100800 */
[----:B------:R-:W1:Y:S01]  /*9ea0*/  S2UR UR4, SR_CgaCtaId ;  /* 0x00000000000479c3 */ /* 0x000e620000008800 */
[----:B------:R-:W-:Y:S01]  /*9eb0*/  UMOV UR5, 0x400 ;  /* 0x0000040000057882 */ /* 0x000fe20000000000 */
[----:B------:R-:W3:Y:S01]  /*9ec0*/  S2R R8, SR_TID.X ;  /* 0x0000000000087919 */ /* 0x000ee20000002100 */
[----:B------:R-:W4:Y:S04]  /*9ed0*/  SHFL.BFLY PT, R5, R227, 0x2, 0x1f ;  /* 0x0c401f00e3057f89 */ /* 0x000f2800000e0000 */
[----:B------:R-:W5:Y:S04]  /*9ee0*/  SHFL.BFLY PT, R4, R230, 0x2, 0x1f ;  /* 0x0c401f00e6047f89 */ /* 0x000f6800000e0000 */
[----:B------:R-:W5:Y:S04]  /*9ef0*/  SHFL.BFLY PT, R9, R231, 0x2, 0x1f ;  /* 0x0c401f00e7097f89 */ /* 0x000f6800000e0000 */
[----:B------:R-:W-:Y:S01]  /*9f00*/  SHFL.BFLY PT, R10, R232, 0x2, 0x1f ;  /* 0x0c401f00e80a7f89 */ /* 0x000fe200000e0000 */
[----:B-1----:R-:W-:Y:S01]  /*9f10*/  ULEA UR4, UR4, UR5, 0x18 ;  /* 0x0000000504047291 */ /* 0x002fe2000f8ec03f */
[----:B----4-:R-:W-:Y:S01]  /*9f20*/  FADD.FTZ R5, R5, R227 ;  /* 0x000000e305057221 */ /* 0x010fe20000010000 */
[----:B---3--:R-:W-:-:S04]  /*9f30*/  SHF.R.S32.HI R7, RZ, 0x1f, R8 ;  /* 0x0000001fff077819 */ /* 0x008fc80000011408 */
[----:B------:R-:W1:Y:S01]  /*9f40*/  SHFL.BFLY PT, R29, R5, 0x1, 0x1f ;  /* 0x0c201f00051d7f89 */ /* 0x000e6200000e0000 */
[----:B-----5:R-:W-:Y:S01]  /*9f50*/  FADD.FTZ R4, R4, R230 ;  /* 0x000000e604047221 */ /* 0x020fe20000010000 */
[CC--:B------:R-:W-:Y:S02]  /*9f60*/  LEA.HI R6, R7.reuse, R8.reuse, RZ, 0x2 ;  /* 0x0000000807067211 */ /* 0x0c0fe400078f10ff */
[----:B------:R-:W-:Y:S02]  /*9f70*/  LEA.HI R7, R7, R8, RZ, 0x5 ;  /* 0x0000000807077211 */ /* 0x000fe400078f28ff */
[----:B------:R-:W3:Y:S01]  /*9f80*/  SHFL.BFLY PT, R28, R4, 0x1, 0x1f ;  /* 0x0c201f00041c7f89 */ /* 0x000ee200000e0000 */
[----:B------:R-:W-:Y:S02]  /*9f90*/  SHF.R.S32.HI R38, RZ, 0x2, R6 ;  /* 0x00000002ff267819 */ /* 0x000fe40000011406 */
[----:B------:R-:W-:Y:S02]  /*9fa0*/  LOP3.LUT R6, R6, 0xfffffffc, RZ, 0xc0, !PT ;  /* 0xfffffffc06067812 */ /* 0x000fe400078ec0ff */
[----:B------:R-:W-:-:S02]  /*9fb0*/  SHF.R.S32.HI R3, RZ, 0x1f, R38 ;  /* 0x0000001fff037819 */ /* 0x000fc40000011426 */
[----:B------:R-:W-:Y:S01]  /*9fc0*/  SHF.R.S32.HI R30, RZ, 0x5, R7 ;  /* 0x00000005ff1e7819 */ /* 0x000fe20000011407 */
[----:B------:R-:W-:Y:S01]  /*9fd0*/  IMAD.IADD R8, R8, 0x1, -R6 ;  /* 0x0000000108087824 */ /* 0x000fe200078e0a06 */
[----:B------:R-:W-:Y:S01]  /*9fe0*/  LEA.HI R3, R3, R38, RZ, 0x3 ;  /* 0x0000002603037211 */ /* 0x000fe200078f18ff */
[----:B------:R-:W-:-:S03]  /*9ff0*/  FADD.FTZ R6, R9, R231 ;  /* 0x000000e709067221 */ /* 0x000fc60000010000 */
[----:B------:R-:W-:Y:S02]  /*a000*/  LOP3.LUT R3, R3, 0xfffffff8, RZ, 0xc0, !PT ;  /* 0xfffffff803037812 */ /* 0x000fe400078ec0ff */
[----:B------:R4:W2:Y:S03]  /*a010*/  SHFL.BFLY PT, R26, R6, 0x1, 0x1f ;  /* 0x0c201f00061a7f89 */ /* 0x0008a600000e0000 */
[----:B------:R-:W-:Y:S02]  /*a020*/  IMAD.IADD R3, R38, 0x1, -R3 ;  /* 0x0000000126037824 */ /* 0x000fe400078e0a03 */
[----:B-1----:R-:W-:-:S03]  /*a030*/  FADD.FTZ R29, R5, R29 ;  /* 0x0000001d051d7221 */ /* 0x002fc60000010000 */
[----:B------:R-:W-:Y:S01]  /*a040*/  LEA.HI R2, R3, R3, RZ, 0x1 ;  /* 0x0000000303027211 */ /* 0x000fe200078f08ff */
[----:B---3--:R-:W-:-:S03]  /*a050*/  FADD.FTZ R28, R4, R28 ;  /* 0x0000001c041c7221 */ /* 0x008fc60000010000 */
        /* <DEDUP_REMOVED lines=9> */
[----:B------:R-:W-:Y:S02]  /*a0f0*/  LEA.HI R5, R3, R3, RZ, 0x1d ;  /* 0x0000000303057211 */ /* 0x000fe400078fe8ff */
[----:B------:R4:W1:Y:S03]  /*a100*/  SHFL.BFLY PT, R27, R7, 0x1, 0x1f ;  /* 0x0c201f00071b7f89 */ /* 0x00086600000e0000 */
[----:B------:R-:W-:-:S05]  /*a110*/  IMAD.U32 R15, R15, 0x2, R5 ;  /* 0x000000020f0f7824 */ /* 0x000fca00078e0005 */
[----:B------:R-:W-:Y:S02]  /*a120*/  LEA R15, R15, UR4, 0x1 ;  /* 0x000000040f0f7c11 */ /* 0x000fe4000f8e08ff */
[----:B--2---:R-:W-:-:S13]  /*a130*/  ISETP.NE.AND P1, PT, R11, -0x1, PT ;  /* 0xffffffff0b00780c */ /* 0x004fda0003f25270 */
[----:B------:R-:W2:Y:S02]  /*a140*/  @P1 LDC.64 R12, c[0x0][0x298] ;  /* 0x0000a600ff0c1b82 */ /* 0x000ea40000000a00 */
[----:B--2---:R-:W-:-:S04]  /*a150*/  @P1 IMAD.WIDE.U32 R2, R11, R12, RZ ;  /* 0x0000000c0b021225 */ /* 0x004fc800078e00ff */
[----:B------:R-:W-:Y:S02]  /*a160*/  @P1 IMAD R37, R11, R13, R3 ;  /* 0x0000000d0b251224 */ /* 0x000fe400078e0203 */
[----:B------:R-:W-:Y:S01]  /*a170*/  @P1 IMAD.MOV.U32 R36, RZ, RZ, R2 ;  /* 0x000000ffff241224 */ /* 0x000fe200078e0002 */
[----:B-1--4-:R-:W-:Y:S06]  /*a180*/  @P1 BRA `(.L_x_79) ;  /* 0x0000000000201947 */ /* 0x012fec0003800000 */
[----:B------:R-:W1:Y:S01]  /*a190*/  S2R R10, SR_CTAID.Y ;  /* 0x00000000000a7919 */ /* 0x000e620000002600 */
[----:B------:R-:W2:Y:S01]  /*a1a0*/  LDC.64 R4, c[0x0][0x290] ;  /* 0x0000a400ff047b82 */ /* 0x000ea20000000a00 */
[----:B-1----:R-:W-:Y:S01]  /*a1b0*/  SHF.R.S32.HI R8, RZ, 0x1f, R10 ;  /* 0x0000001fff087819 */ /* 0x002fe2000001140a */
[----:B--2---:R-:W-:-:S04]  /*a1c0*/  IMAD.WIDE.U32 R2, R10, R4, RZ ;  /* 0x000000040a027225 */ /* 0x004fc800078e00ff */
[----:B------:R-:W-:Y:S01]  /*a1d0*/  IMAD R8, R8, R4, RZ ;  /* 0x0000000408087224 */ /* 0x000fe200078e02ff */
[----:B------:R-:W-:-:S03]  /*a1e0*/  MOV R36, R2 ;  /* 0x0000000200247202 */ /* 0x000fc60000000f00 */
[----:B------:R-:W-:-:S05]  /*a1f0*/  IMAD R5, R10, R5, R8 ;  /* 0x000000050a057224 */ /* 0x000fca00078e0208 */
[----:B------:R-:W-:-:S07]  /*a200*/  IADD3 R37, R3, R5, RZ ;  /* 0x0000000503257210 */ /* 0x000fce0007ffe0ff */
.L_x_79:
        /* <DEDUP_REMOVED lines=13> */
[----:B------:R-:W1:Y:S01]  /*a2e0*/  S2R R2, SR_CTAID.Y ;  /* 0x0000000000027919 */ /* 0x000e620000002600 */
[----:B------:R-:W1:Y:S01]  /*a2f0*/  LDC R4, c[0x0][0x2c4] ;  /* 0x0000b100ff047b82 */ /* 0x000e620000000800 */
[----:B------:R-:W-:Y:S01]  /*a300*/  PLOP3.LUT P6, PT, PT, PT, PT, 0x80, 0x0 ;  /* 0x000000000000781c */ /* 0x000fe20003fcf070 */
[----:B-1----:R-:W-:-:S05]  /*a310*/  IMAD R2, R2, R4, RZ ;  /* 0x0000000402027224 */ /* 0x002fca00078e02ff */
[----:B------:R-:W-:-:S04]  /*a320*/  SEL R2, R2, R11, !P1 ;  /* 0x0000000b02027207 */ /* 0x000fc80004800000 */
[--C-:B------:R-:W-:Y:S01]  /*a330*/  SHF.R.S32.HI R25, RZ, 0x1f, R2.reuse ;  /* 0x0000001fff197819 */ /* 0x100fe20000011402 */
[----:B------:R-:W-:-:S07]  /*a340*/  IMAD.MOV.U32 R24, RZ, RZ, R2 ;  /* 0x000000ffff187224 */ /* 0x000fce00078e0002 */
.L_x_80:
[----:B------:R-:W2:Y:S04]  /*a350*/  LDL R41, [R1+0x64] ;  /* 0x0000640001297983 */ /* 0x000ea80000100800 */
[----:B------:R1:W5:Y:S01]  /*a360*/  LDL R40, [R1+0x54] ;  /* 0x0000540001287983 */ /* 0x0003620000100800 */
[----:B------:R-:W-:Y:S01]  /*a370*/  MOV R31, 0x10 ;  /* 0x00000010001f7802 */ /* 0x000fe20000000f00 */
[----:B------:R-:W-:Y:S01]  /*a380*/  FADD.FTZ R27, R7, R27 ;  /* 0x0000001b071b7221 */ /* 0x000fe20000010000 */
[----:B------:R-:W-:Y:S01]  /*a390*/  ISETP.NE.AND P5, PT, RZ, UR4, PT ;  /* 0x00000004ff007c0c */ /* 0x000fe2000bfa5270 */
[----:B------:R-:W3:Y:S01]  /*a3a0*/  S2R R39, SR_CTAID.Y ;  /* 0x0000000000277919 */ /* 0x000ee20000002600 */
[----:B------:R-:W-:Y:S01]  /*a3b0*/  SEL R31, R31, 0xfffffff0, P4 ;  /* 0xfffffff01f1f7807 */ /* 0x000fe20002000000 */
[----:B------:R-:W4:Y:S01]  /*a3c0*/  S2UR UR4, SR_CTAID.X ;  /* 0x00000000000479c3 */ /* 0x000f220000002500 */
[----:B------:R-:W-:Y:S01]  /*a3d0*/  LOP3.LUT P4, RZ, R0, 0x2, RZ, 0xc0, !PT ;  /* 0x0000000200ff7812 */ /* 0x000fe2000788c0ff */
[----:B------:R-:W-:Y:S01]  /*a3e0*/  BSSY B0, `(.L_x_81) ;  /* 0x00000a9000007945 */ /* 0x000fe20003800000 */
[----:B------:R-:W-:-:S02]  /*a3f0*/  ISETP.NE.AND P0, PT, R3, RZ, PT ;  /* 0x000000ff0300720c */ /* 0x000fc40003f05270 */
[C---:B------:R-:W-:Y:S02]  /*a400*/  IADD3 R19, R15.reuse, 0x20, RZ ;  /* 0x000000200f137810 */ /* 0x040fe40007ffe0ff */
[----:B------:R-:W-:Y:S02]  /*a410*/  FSETP.NE.FTZ.AND P1, PT, R26, RZ, PT ;  /* 0x000000ff1a00720b */ /* 0x000fe40003f35000 */
[----:B------:R-:W-:Y:S01]  /*a420*/  MOV R3, 0x3f800000 ;  /* 0x3f80000000037802 */ /* 0x000fe20000000f00 */
[----:B------:R-:W1:Y:S01]  /*a430*/  @!P5 LDC R17, c[0x0][0x2c4] ;  /* 0x0000b100ff11db82 */ /* 0x000e620000000800 */
[----:B------:R-:W-:Y:S02]  /*a440*/  MOV R4, 0x3f800000 ;  /* 0x3f80000000047802 */ /* 0x000fe40000000f00 */
[----:B------:R-:W-:Y:S02]  /*a450*/  MOV R0, 0x3f800000 ;  /* 0x3f80000000007802 */ /* 0x000fe40000000f00 */
[----:B------:R-:W-:Y:S01]  /*a460*/  @P4 IADD3 R19, R15, -0x20, RZ ;  /* 0xffffffe00f134810 */ /* 0x000fe20007ffe0ff */
[----:B------:R-:W4:Y:S01]  /*a470*/  @P3 MUFU.RCP R3, R29 ;  /* 0x0000001d00033308 */ /* 0x000f220000001000 */
[----:B------:R-:W-:Y:S01]  /*a480*/  PLOP3.LUT P4, PT, PT, PT, PT, 0x8, 0x0 ;  /* 0x000000000000781c */ /* 0x000fe20003f8e170 */
[----:B------:R-:W3:Y:S01]  /*a490*/  @P5 LDC.64 R22, c[0x0][0x2c0] ;  /* 0x0000b000ff165b82 */ /* 0x000ee20000000a00 */
[----:B------:R-:W-:-:S02]  /*a4a0*/  @!P5 PLOP3.LUT P4, PT, P0, PT, PT, 0x80, 0x0 ;  /* 0x000000000000d81c */ /* 0x000fc4000078f070 */
[----:B------:R-:W-:Y:S02]  /*a4b0*/  FSETP.NE.FTZ.AND P0, PT, R27, RZ, PT ;  /* 0x000000ff1b00720b */ /* 0x000fe40003f15000 */
[----:B------:R-:W-:Y:S01]  /*a4c0*/  MOV R2, 0x3f800000 ;  /* 0x3f80000000027802 */ /* 0x000fe20000000f00 */
[----:B------:R-:W4:Y:S08]  /*a4d0*/  @P2 MUFU.RCP R4, R28 ;  /* 0x0000001c00042308 */ /* 0x000f300000001000 */
[----:B------:R-:W1:Y:S01]  /*a4e0*/  @P1 MUFU.RCP R0, R26 ;  /* 0x0000001a00001308 */ /* 0x000e620000001000 */
[C---:B----4-:R-:W-:Y:S01]  /*a4f0*/  FMUL.FTZ R144, R3.reuse, R144 ;  /* 0x0000009003907220 */ /* 0x050fe20000410000 */
[C---:B------:R-:W-:Y:S01]  /*a500*/  FMUL.FTZ R145, R3.reuse, R145 ;  /* 0x0000009103917220 */ /* 0x040fe20000410000 */
[C---:B------:R-:W-:Y:S01]  /*a510*/  FMUL.FTZ R152, R3.reuse, R152 ;  /* 0x0000009803987220 */ /* 0x040fe20000410000 */
[C---:B------:R-:W-:Y:S01]  /*a520*/  FMUL.FTZ R153, R3.reuse, R153 ;  /* 0x0000009903997220 */ /* 0x040fe20000410000 */
[C---:B------:R-:W-:Y:S01]  /*a530*/  FMUL.FTZ R156, R3.reuse, R156 ;  /* 0x0000009c039c7220 */ /* 0x040fe20000410000 */
[C---:B------:R-:W-:Y:S01]  /*a540*/  FMUL.FTZ R12, R3.reuse, R157 ;  /* 0x0000009d030c7220 */ /* 0x040fe20000410000 */
[C---:B------:R-:W-:Y:S01]  /*a550*/  FMUL.FTZ R164, R3.reuse, R164 ;  /* 0x000000a403a47220 */ /* 0x040fe20000410000 */
[----:B------:R-:W4:Y:S01]  /*a560*/  @P0 MUFU.RCP R2, R27 ;  /* 0x0000001b00020308 */ /* 0x000f220000001000 */
        /* <DEDUP_REMOVED lines=16> */
[C---:B----4-:R-:W-:Y:S01]  /*a670*/  FMUL.FTZ R143, R2.reuse, R143 ;  /* 0x0000008f028f7220 */ /* 0x050fe20000410000 */
        /* <DEDUP_REMOVED lines=12> */
[----:B------:R-:W4:Y:S01]  /*a740*/  @P4 LDC R17, c[0x0][0x2e4] ;  /* 0x0000b900ff114b82 */ /* 0x000f220000000800 */
[----:B------:R-:W-:Y:S01]  /*a750*/  F2FP.BF16.F32.PACK_AB R3, R3, R154 ;  /* 0x0000009a0303723e */ /* 0x000fe200000010ff */
[----:B------:R3:W-:Y:S01]  /*a760*/  STS [R15+0x200], R7 ;  /* 0x000200070f007388 */ /* 0x0007e20000000800 */
[----:B------:R-:W-:-:S02]  /*a770*/  IADD3 R2, R15, R31, RZ ;  /* 0x0000001f0f027210 */ /* 0x000fc40007ffe0ff */
[----:B------:R-:W-:Y:S02]  /*a780*/  F2FP.BF16.F32.PACK_AB R6, R6, R140 ;  /* 0x0000008c0606723e */ /* 0x000fe400000010ff */
[----:B------:R-:W-:Y:S01]  /*a790*/  F2FP.BF16.F32.PACK_AB R5, R143, R5 ;  /* 0x000000058f05723e */ /* 0x000fe200000010ff */
[----:B------:R-:W-:Y:S01]  /*a7a0*/  STS [R2], R4 ;  /* 0x0000000402007388 */ /* 0x000fe20000000800 */
[----:B------:R-:W-:Y:S02]  /*a7b0*/  F2FP.BF16.F32.PACK_AB R14, R14, R148 ;  /* 0x000000940e0e723e */ /* 0x000fe400000010ff */
[----:B------:R-:W-:Y:S01]  /*a7c0*/  F2FP.BF16.F32.PACK_AB R13, R151, R13 ;  /* 0x0000000d970d723e */ /* 0x000fe200000010ff */
[----:B------:R3:W-:Y:S01]  /*a7d0*/  STS [R2+0x200], R3 ;  /* 0x0002000302007388 */ /* 0x0007e20000000800 */
[----:B------:R-:W-:Y:S02]  /*a7e0*/  F2FP.BF16.F32.PACK_AB R12, R12, R156 ;  /* 0x0000009c0c0c723e */ /* 0x000fe400000010ff */
[----:B------:R-:W-:Y:S01]  /*a7f0*/  F2FP.BF16.F32.PACK_AB R11, R11, R158 ;  /* 0x0000009e0b0b723e */ /* 0x000fe200000010ff */
[----:B------:R-:W-:Y:S01]  /*a800*/  STS [R15+0x1000], R6 ;  /* 0x001000060f007388 */ /* 0x000fe20000000800 */
[----:B------:R-:W-:-:S02]  /*a810*/  F2FP.BF16.F32.PACK_AB R9, R9, R164 ;  /* 0x000000a40909723e */ /* 0x000fc400000010ff */
[----:B------:R-:W-:Y:S01]  /*a820*/  F2FP.BF16.F32.PACK_AB R8, R8, R166 ;  /* 0x000000a60808723e */ /* 0x000fe200000010ff */
[----:B------:R4:W-:Y:S01]  /*a830*/  STS [R15+0x1200], R5 ;  /* 0x001200050f007388 */ /* 0x0009e20000000800 */
[----:B------:R-:W-:Y:S02]  /*a840*/  F2FP.BF16.F32.PACK_AB R10, R10, R160 ;  /* 0x000000a00a0a723e */ /* 0x000fe400000010ff */
[----:B-1----:R-:W-:Y:S01]  /*a850*/  IADD3 R0, R31, R19, RZ ;  /* 0x000000131f007210 */ /* 0x002fe20007ffe0ff */
[----:B------:R-:W-:Y:S01]  /*a860*/  STS [R2+0x1000], R14 ;  /* 0x0010000e02007388 */ /* 0x000fe20000000800 */
[----:B------:R-:W-:Y:S02]  /*a870*/  F2FP.BF16.F32.PACK_AB R18, R163, R18 ;  /* 0x00000012a312723e */ /* 0x000fe400000010ff */
[----:B------:R-:W-:Y:S01]  /*a880*/  F2FP.BF16.F32.PACK_AB R21, R21, R168 ;  /* 0x000000a81515723e */ /* 0x000fe200000010ff */
[----:B------:R1:W-:Y:S01]  /*a890*/  STS [R2+0x1200], R13 ;  /* 0x0012000d02007388 */ /* 0x0003e20000000800 */
[----:B------:R-:W-:Y:S01]  /*a8a0*/  F2FP.BF16.F32.PACK_AB R20, R171, R20 ;  /* 0x00000014ab14723e */ /* 0x000fe200000010ff */
[----:B---3--:R-:W3:Y:S02]  /*a8b0*/  @!P5 LDC R7, c[0x0][0x270] ;  /* 0x00009c00ff07db82 */ /* 0x008ee40000000800 */
[----:B------:R3:W-:Y:S04]  /*a8c0*/  STS [R19], R12 ;  /* 0x0000000c13007388 */ /* 0x0007e80000000800 */
[----:B------:R3:W-:Y:S01]  /*a8d0*/  STS [R19+0x200], R11 ;  /* 0x0002000b13007388 */ /* 0x0007e20000000800 */
[----:B------:R-:W3:Y:S01]  /*a8e0*/  @P3 MUFU.LG2 R3, R29 ;  /* 0x0000001d00033308 */ /* 0x000ee20000000c00 */
[----:B------:R-:W3:Y:S02]  /*a8f0*/  @P3 LDC R4, c[0x0][0x2e8] ;  /* 0x0000ba00ff043b82 */ /* 0x000ee40000000800 */
[----:B------:R-:W-:Y:S04]  /*a900*/  STS [R0], R9 ;  /* 0x0000000900007388 */ /* 0x000fe80000000800 */
[----:B------:R3:W-:Y:S01]  /*a910*/  STS [R0+0x200], R8 ;  /* 0x0002000800007388 */ /* 0x0007e20000000800 */
[----:B----4-:R-:W-:Y:S01]  /*a920*/  @P0 MUFU.LG2 R5, R27 ;  /* 0x0000001b00050308 */ /* 0x010fe20000000c00 */
[----:B------:R-:W4:Y:S02]  /*a930*/  @P5 LDC R6, c[0x0][0x2c0] ;  /* 0x0000b000ff065b82 */ /* 0x000f240000000800 */
[----:B------:R4:W-:Y:S04]  /*a940*/  STS [R19+0x1000], R10 ;  /* 0x0010000a13007388 */ /* 0x0009e80000000800 */
[----:B------:R-:W-:Y:S01]  /*a950*/  STS [R19+0x1200], R18 ;  /* 0x0012001213007388 */ /* 0x000fe20000000800 */
[----:B-1----:R-:W-:Y:S01]  /*a960*/  @P5 MOV R2, 0x1 ;  /* 0x0000000100025802 */ /* 0x002fe20000000f00 */
[----:B---3--:R-:W-:-:S02]  /*a970*/  @!P5 IMAD R2, R17, R7, RZ ;  /* 0x000000071102d224 */ /* 0x008fc400078e02ff */
[----:B------:R-:W-:Y:S01]  /*a980*/  @P3 FMUL.FTZ R3, R3, 0.69314718246459960938 ;  /* 0x3f31721803033820 */ /* 0x000fe20000410000 */
[----:B------:R1:W-:Y:S01]  /*a990*/  STS [R0+0x1000], R21 ;  /* 0x0010001500007388 */ /* 0x0003e20000000800 */
[----:B------:R-:W3:Y:S01]  /*a9a0*/  @P1 LDC R12, c[0x0][0x2e8] ;  /* 0x0000ba00ff0c1b82 */ /* 0x000ee20000000800 */
[----:B------:R-:W-:Y:S01]  /*a9b0*/  IMAD R2, R39, R2, RZ ;  /* 0x0000000227027224 */ /* 0x000fe200078e02ff */
[----:B------:R-:W-:Y:S01]  /*a9c0*/  @P1 MUFU.LG2 R7, R26 ;  /* 0x0000001a00071308 */ /* 0x000fe20000000c00 */
[----:B------:R1:W-:Y:S03]  /*a9d0*/  STS [R0+0x1200], R20 ;  /* 0x0012001400007388 */ /* 0x0003e60000000800 */
[----:B------:R-:W-:Y:S02]  /*a9e0*/  SEL R2, R2, RZ, !P6 ;  /* 0x000000ff02027207 */ /* 0x000fe40007000000 */
[----:B------:R-:W-:Y:S08]  /*a9f0*/  BAR.SYNC.DEFER_BLOCKING 0x0 ;  /* 0x0000000000007b1d */ /* 0x000ff00000010000 */
[----:B------:R-:W3:Y:S01]  /*aa00*/  @P0 LDC R11, c[0x0][0x2e8] ;  /* 0x0000ba00ff0b0b82 */ /* 0x000ee20000000800 */
[----:B------:R-:W1:Y:S01]  /*aa10*/  @P2 MUFU.LG2 R8, R28 ;  /* 0x0000001c00082308 */ /* 0x000e620000000c00 */
[----:B------:R-:W3:Y:S01]  /*aa20*/  S2R R31, SR_CTAID.Z ;  /* 0x00000000001f7919 */ /* 0x000ee20000002700 */
[----:B------:R-:W-:-:S05]  /*aa30*/  @!P5 MOV R6, 0x1 ;  /* 0x000000010006d802 */ /* 0x000fca0000000f00 */
[----:B----4-:R-:W4:Y:S01]  /*aa40*/  @P2 LDC R10, c[0x0][0x2e8] ;  /* 0x0000ba00ff0a2b82 */ /* 0x010f220000000800 */
[----:B-1----:R-:W-:Y:S01]  /*aa50*/  MOV R21, 0x7f800000 ;  /* 0x7f80000000157802 */ /* 0x002fe20000000f00 */
[----:B------:R-:W-:Y:S01]  /*aa60*/  @P5 IMAD R0, R23, R22, RZ ;  /* 0x0000001617005224 */ /* 0x000fe200078e02ff */
[----:B------:R-:W-:Y:S01]  /*aa70*/  @!P5 MOV R0, R17 ;  /* 0x000000110000d202 */ /* 0x000fe20000000f00 */
[----:B------:R1:W1:Y:S01]  /*aa80*/  LDS.128 R32, [R225+0x1800] ;  /* 0x00180000e1207984 */ /* 0x0002620000000c00 */
[----:B------:R-:W-:Y:S01]  /*aa90*/  MOV R23, 0x7f800000 ;  /* 0x7f80000000177802 */ /* 0x000fe20000000f00 */
[----:B------:R-:W-:Y:S01]  /*aaa0*/  @P3 FFMA.FTZ R23, R139, R4, R3 ;  /* 0x000000048b173223 */ /* 0x000fe20000010003 */
[----:B------:R-:W-:Y:S01]  /*aab0*/  @P2 FMUL.FTZ R3, R8, 0.69314718246459960938 ;  /* 0x3f31721808032820 */ /* 0x000fe20000410000 */
[----:B------:R-:W-:Y:S01]  /*aac0*/  @P1 FMUL.FTZ R4, R7, 0.69314718246459960938 ;  /* 0x3f31721807041820 */ /* 0x000fe20000410000 */
[----:B------:R-:W-:Y:S02]  /*aad0*/  MOV R22, 0x7f800000 ;  /* 0x7f80000000167802 */ /* 0x000fe40000000f00 */
[----:B------:R-:W-:Y:S01]  /*aae0*/  MOV R20, 0x7f800000 ;  /* 0x7f80000000147802 */ /* 0x000fe20000000f00 */
[----:B---3--:R-:W-:Y:S01]  /*aaf0*/  @P1 FFMA.FTZ R20, R137, R12, R4 ;  /* 0x0000000c89141223 */ /* 0x008fe20000010004 */
[----:B----4-:R-:W-:Y:S01]  /*ab00*/  @P2 FFMA.FTZ R22, R138, R10, R3 ;  /* 0x0000000a8a162223 */ /* 0x010fe20000010003 */
[----:B------:R-:W-:-:S02]  /*ab10*/  IMAD R0, R31, R0, R2 ;  /* 0x000000001f007224 */ /* 0x000fc400078e0202 */
[----:B------:R-:W-:-:S05]  /*ab20*/  IMAD R2, R6, UR4, RZ ;  /* 0x0000000406027c24 */ /* 0x000fca000f8e02ff */
[----:B------:R-:W-:Y:S01]  /*ab30*/  SHF.L.U32 R9, R2, 0x7, RZ ;  /* 0x0000000702097819 */ /* 0x000fe200000006ff */
[----:B------:R-:W-:-:S03]  /*ab40*/  @P0 FMUL.FTZ R2, R5, 0.69314718246459960938 ;  /* 0x3f31721805020820 */ /* 0x000fc60000410000 */
[----:B------:R-:W-:Y:S01]  /*ab50*/  IADD3 R8, P4, P3, R9, R24, R0 ;  /* 0x0000001809087210 */ /* 0x000fe20007b9e000 */
[----:B------:R-:W-:Y:S01]  /*ab60*/  @P0 FFMA.FTZ R21, R16, R11, R2 ;  /* 0x0000000b10150223 */ /* 0x000fe20000010002 */
[----:B------:R-:W-:Y:S02]  /*ab70*/  SHF.R.S32.HI R5, RZ, 0x1f, R9 ;  /* 0x0000001fff057819 */ /* 0x000fe40000011409 */
[----:B------:R-:W-:-:S04]  /*ab80*/  SHF.R.S32.HI R0, RZ, 0x1f, R0 ;  /* 0x0000001fff007819 */ /* 0x000fc80000011400 */
[----:B------:R-:W-:Y:S02]  /*ab90*/  IADD3.X R9, R5, R25, R0, P4, P3 ;  /* 0x0000001905097210 */ /* 0x000fe400027e6400 */
[----:B--2---:R-:W-:-:S13]  /*aba0*/  LOP3.LUT P5, RZ, R41, 0x3, RZ, 0xc0, !PT ;  /* 0x0000000329ff7812 */ /* 0x004fda00078ac0ff */
[----:B-1----:R-:W-:Y:S05]  /*abb0*/  @P5 BRA `(.L_x_82) ;  /* 0x0000000000ac5947 */ /* 0x002fea0003800000 */
        /* <DEDUP_REMOVED lines=25> */
[----:B------:R-:W3:Y:S01]  /*ad50*/  @!P1 LDC.64 R16, c[0x0][0x2b0] ;  /* 0x0000ac00ff109b82 */ /* 0x000ee20000000a00 */
[----:B------:R-:W-:Y:S02]  /*ad60*/  @!P0 IADD3 R10, P6, R5, R8, RZ ;  /* 0x00000008050a8210 */ /* 0x000fe40007fde0ff */
[----:B------:R-:W-:-:S05]  /*ad70*/  @!P2 LEA.HI.X.SX32 R2, R2, R9, 0x1, P5 ;  /* 0x000000090202a211 */ /* 0x000fca00028f0eff */
        /* <DEDUP_REMOVED lines=15> */
.L_x_82:
[----:B------:R-:W-:Y:S05]  /*ae70*/  BSYNC B0 ;  /* 0x0000000000007941 */ /* 0x000fea0003800000 */
.L_x_81:
[----:B-1----:R-:W2:Y:S01]  /*ae80*/  LDL.LU.64 R8, [R1+0x20] ;  /* 0x0000200001087983 */ /* 0x002ea20000300a00 */
[----:B------:R-:W-:-:S03]  /*ae90*/  ULDC UR4, c[0x0][0x2d0] ;  /* 0x0000b40000047ab9 */ /* 0x000fc60000000800 */
[----:B------:R-:W3:Y:S04]  /*aea0*/  LDL.LU R7, [R1+0x58] ;  /* 0x0000580001077983 */ /* 0x000ee80000300800 */
[----:B------:R-:W4:Y:S04]  /*aeb0*/  LDL.LU R5, [R1+0x60] ;  /* 0x0000600001057983 */ /* 0x000f280000300800 */
[----:B------:R-:W4:Y:S04]  /*aec0*/  LDL.LU R4, [R1+0x5c] ;  /* 0x00005c0001047983 */ /* 0x000f280000300800 */
[----:B------:R1:W5:Y:S01]  /*aed0*/  LDL.64 R10, [R1+0x48] ;  /* 0x00004800010a7983 */ /* 0x0003620000100a00 */
[----:B------:R-:W-:Y:S01]  /*aee0*/  SHF.R.S32.HI R0, RZ, 0x1f, R31 ;  /* 0x0000001fff007819 */ /* 0x000fe2000001141f */
[----:B------:R-:W-:Y:S02]  /*aef0*/  BSSY B0, `(.L_x_83) ;  /* 0x0000019000007945 */ /* 0x000fe40003800000 */
[----:B------:R1:W1:Y:S01]  /*af00*/  LDS.128 R12, [R225] ;  /* 0x00000000e10c7984 */ /* 0x0002620000000c00 */
[----:B--2---:R-:W-:-:S02]  /*af10*/  IADD3 R2, P1, R8, R36, RZ ;  /* 0x0000002408027210 */ /* 0x004fc40007f3e0ff */
[----:B------:R-:W-:Y:S01]  /*af20*/  ISETP.GE.AND P0, PT, R8, UR4, PT ;  /* 0x0000000408007c0c */ /* 0x000fe2000bf06270 */
[----:B------:R-:W-:Y:S02]  /*af30*/  ULDC.64 UR4, c[0x0][0x2a0] ;  /* 0x0000a80000047ab9 */ /* 0x000fe40000000a00 */
[----:B------:R-:W-:Y:S01]  /*af40*/  IMAD.X R3, R9, 0x1, R37, P1 ;  /* 0x0000000109037824 */ /* 0x000fe200008e0625 */
[-C--:B-----5:R-:W-:Y:S01]  /*af50*/  ISETP.GE.OR P1, PT, R38, R40.reuse, P0 ;  /* 0x000000282600720c */ /* 0x0a0fe20000726670 */
[----:B------:R-:W-:Y:S01]  /*af60*/  IMAD R0, R0, UR4, RZ ;  /* 0x0000000400007c24 */ /* 0x000fe2000f8e02ff */
[-C--:B---3--:R-:W-:Y:S01]  /*af70*/  ISETP.GE.OR P2, PT, R7, R40.reuse, P0 ;  /* 0x000000280700720c */ /* 0x088fe20000746670 */
[----:B------:R-:W-:Y:S01]  /*af80*/  IMAD.WIDE.U32 R8, R31, UR4, R2 ;  /* 0x000000041f087c25 */ /* 0x000fe2000f8e0002 */
[-C--:B----4-:R-:W-:Y:S02]  /*af90*/  ISETP.GE.OR P3, PT, R5, R40.reuse, P0 ;  /* 0x000000280500720c */ /* 0x090fe40000766670 */
[----:B------:R-:W-:Y:S01]  /*afa0*/  ISETP.GE.OR P4, PT, R4, R40, P0 ;  /* 0x000000280400720c */ /* 0x000fe20000786670 */
[----:B------:R-:W-:-:S04]  /*afb0*/  IMAD R0, R31, UR5, R0 ;  /* 0x000000051f007c24 */ /* 0x000fc8000f8e0200 */
[----:B------:R-:W-:Y:S02]  /*afc0*/  IMAD.IADD R7, R9, 0x1, R0 ;  /* 0x0000000109077824 */ /* 0x000fe400078e0200 */
[----:B-1----:R-:W-:Y:S06]  /*afd0*/  @P1 BRA `(.L_x_84) ;  /* 0x0000000000281947 */ /* 0x002fec0003800000 */
        /* <DEDUP_REMOVED lines=9> */
[----:B------:R1:W-:Y:S02]  /*b070*/  STG.E.128 desc[UR8][R4.64], R12 ;  /* 0x0000000c04007986 */ /* 0x0003e4000c101d08 */
.L_x_84:
[----:B------:R-:W-:Y:S05]  /*b080*/  BSYNC B0 ;  /* 0x0000000000007941 */ /* 0x000fea0003800000 */
.L_x_83:
[----:B-1----:R1:W2:Y:S01]  /*b090*/  LDS.128 R12, [R225+0x800] ;  /* 0x00080000e10c7984 */ /* 0x0022a20000000c00 */
        /* <DEDUP_REMOVED lines=14> */
[----:B--2---:R3:W-:Y:S02]  /*b180*/  STG.E.128 desc[UR8][R4.64], R12 ;  /* 0x0000000c04007986 */ /* 0x0047e4000c101d08 */
.L_x_86:
[----:B------:R-:W-:Y:S05]  /*b190*/  BSYNC B0 ;  /* 0x0000000000007941 */ /* 0x000fea0003800000 */
.L_x_85:
        /* <DEDUP_REMOVED lines=16> */
.L_x_88:
[----:B------:R-:W-:Y:S05]  /*b2a0*/  BSYNC B0 ;  /* 0x0000000000007941 */ /* 0x000fea0003800000 */
.L_x_87:
        /* <DEDUP_REMOVED lines=15> */
.L_x_45:
[----:B------:R-:W2:Y:S01]  /*b3a0*/  LDL.LU R19, [R1+0x50] ;  /* 0x0000500001137983 */ /* 0x000ea20000300800 */
[----:B------:R-:W1:Y:S01]  /*b3b0*/  LDC.U8 R2, c[0x0][0x3d9] ;  /* 0x0000f640ff027b82 */ /* 0x000e620000000000 */
[----:B------:R-:W-:Y:S01]  /*b3c0*/  SHF.R.S32.HI R14, RZ, 0x1f, R101 ;  /* 0x0000001fff0e7819 */ /* 0x000fe20000011465 */
[----:B------:R-:W-:Y:S01]  /*b3d0*/  IMAD.IADD R12, R12, 0x1, -R25 ;  /* 0x000000010c0c7824 */ /* 0x000fe200078e0a19 */
[----:B------:R-:W-:Y:S01]  /*b3e0*/  ULDC UR6, c[0x0][0x2d0] ;  /* 0x0000b40000067ab9 */ /* 0x000fe20000000800 */
[----:B------:R-:W-:Y:S01]  /*b3f0*/  ULDC.64 UR4, c[0x0][0x2a0] ;  /* 0x0000a80000047ab9 */ /* 0x000fe20000000a00 */
[----:B------:R-:W-:Y:S02]  /*b400*/  LEA.HI R14, R14, R101, RZ, 0x2 ;  /* 0x000000650e0e7211 */ /* 0x000fe400078f10ff */
[----:B------:R-:W-:Y:S01]  /*b410*/  CS2R R16, SRZ ;  /* 0x0000000000107805 */ /* 0x000fe2000001ff00 */
[----:B------:R-:W-:Y:S01]  /*b420*/  BSSY B0, `(.L_x_89) ;  /* 0x000004c000007945 */ /* 0x000fe20003800000 */
[----:B------:R-:W3:Y:S01]  /*b430*/  LDC.U8 R0, c[0x0][0x3d8] ;  /* 0x0000f600ff007b82 */ /* 0x000ee20000000000 */
[----:B-1----:R-:W-:-:S02]  /*b440*/  ISETP.NE.AND P3, PT, R2, RZ, PT ;  /* 0x000000ff0200720c */ /* 0x002fc40003f65270 */
[C---:B---3--:R-:W-:Y:S02]  /*b450*/  ISETP.NE.AND P2, PT, R0.reuse, RZ, PT ;  /* 0x000000ff0000720c */ /* 0x048fe40003f45270 */
[----:B------:R-:W-:Y:S02]  /*b460*/  ISETP.NE.AND P1, PT, R0, RZ, !P3 ;  /* 0x000000ff0000720c */ /* 0x000fe40005f25270 */
[----:B------:R-:W-:-:S07]  /*b470*/  ISETP.NE.OR P2, PT, R2, RZ, !P2 ;  /* 0x000000ff0200720c */ /* 0x000fce0005745670 */
[----:B------:R-:W1:Y:S08]  /*b480*/  @!P3 LDC R6, c[0x0][0x2c4] ;  /* 0x0000b100ff06bb82 */ /* 0x000e700000000800 */
[----:B------:R-:W3:Y:S08]  /*b490*/  @!P3 LDC R13, c[0x0][0x270] ;  /* 0x00009c00ff0dbb82 */ /* 0x000ef00000000800 */
[----:B------:R-:W4:Y:S08]  /*b4a0*/  @!P2 LDC R15, c[0x0][0x2c4] ;  /* 0x0000b100ff0fab82 */ /* 0x000f300000000800 */
[----:B-1----:R-:W3:Y:S08]  /*b4b0*/  @P1 LDC R6, c[0x0][0x2e4] ;  /* 0x0000b900ff061b82 */ /* 0x002ef00000000800 */
[----:B------:R-:W1:Y:S08]  /*b4c0*/  @P3 LDC.64 R10, c[0x0][0x2c0] ;  /* 0x0000b000ff0a3b82 */ /* 0x000e700000000a00 */
[----:B------:R-:W1:Y:S01]  /*b4d0*/  @P3 LDC R18, c[0x0][0x2c0] ;  /* 0x0000b000ff123b82 */ /* 0x000e620000000800 */
[----:B------:R-:W-:Y:S01]  /*b4e0*/  @!P3 IMAD.MOV.U32 R18, RZ, RZ, 0x1 ;  /* 0x00000001ff12b424 */ /* 0x000fe200078e00ff */
[----:B--2---:R-:W-:-:S02]  /*b4f0*/  ISETP.NE.AND P0, PT, R19, -0x1, PT ;  /* 0xffffffff1300780c */ /* 0x004fc40003f05270 */
[----:B------:R-:W-:-:S11]  /*b500*/  ISETP.NE.OR P1, PT, R19, -0x1, P2 ;  /* 0xffffffff1300780c */ /* 0x000fd60001725670 */
[----:B------:R-:W2:Y:S01]  /*b510*/  @!P0 LDC.64 R4, c[0x0][0x290] ;  /* 0x0000a400ff048b82 */ /* 0x000ea20000000a00 */
[----:B------:R-:W-:-:S07]  /*b520*/  @!P0 SHF.R.S32.HI R0, RZ, 0x1f, R30 ;  /* 0x0000001fff008819 */ /* 0x000fce000001141e */
[----:B------:R-:W5:Y:S01]  /*b530*/  @P0 LDC.64 R8, c[0x0][0x298] ;  /* 0x0000a600ff080b82 */ /* 0x000f620000000a00 */
[----:B--2---:R-:W-:-:S04]  /*b540*/  @!P0 IMAD R0, R0, R4, RZ ;  /* 0x0000000400008224 */ /* 0x004fc800078e02ff */
[----:B------:R-:W-:Y:S01]  /*b550*/  @!P0 IMAD R7, R30, R5, R0 ;  /* 0x000000051e078224 */ /* 0x000fe200078e0200 */
[----:B------:R-:W-:Y:S01]  /*b560*/  LOP3.LUT R0, R14, 0xfffffffc, RZ, 0xc0, !PT ;  /* 0xfffffffc0e007812 */ /* 0x000fe200078ec0ff */
[----:B------:R-:W-:-:S04]  /*b570*/  @!P0 IMAD.WIDE.U32 R4, R30, R4, RZ ;  /* 0x000000041e048225 */ /* 0x000fc800078e00ff */
[----:B-----5:R-:W-:Y:S01]  /*b580*/  @P0 IMAD.WIDE.U32 R2, R19, R8, RZ ;  /* 0x0000000813020225 */ /* 0x020fe200078e00ff */
[----:B------:R-:W-:-:S03]  /*b590*/  SHF.R.S32.HI R8, RZ, 0x2, R14 ;  /* 0x00000002ff087819 */ /* 0x000fc6000001140e */
[----:B------:R-:W-:Y:S01]  /*b5a0*/  @P0 IMAD R9, R19, R9, R3 ;  /* 0x0000000913090224 */ /* 0x000fe200078e0203 */
[-C--:B------:R-:W-:Y:S01]  /*b5b0*/  ISETP.GE.AND P5, PT, R8, R12.reuse, PT ;  /* 0x0000000c0800720c */ /* 0x080fe20003fa6270 */
[----:B----4-:R-:W-:Y:S02]  /*b5c0*/  @!P1 IMAD R19, R30, R15, RZ ;  /* 0x0000000f1e139224 */ /* 0x010fe400078e02ff */
[C---:B------:R-:W-:Y:S02]  /*b5d0*/  VIADD R20, R8.reuse, 0x20 ;  /* 0x0000002008147836 */ /* 0x040fe40000000000 */
[C---:B------:R-:W-:Y:S01]  /*b5e0*/  VIADD R21, R8.reuse, 0x40 ;  /* 0x0000004008157836 */ /* 0x040fe20000000000 */
[----:B------:R2:W-:Y:S01]  /*b5f0*/  @!P1 STL [R1+0x50], R19 ;  /* 0x0000501301009387 */ /* 0x0005e20000100800 */
[----:B------:R-:W-:Y:S01]  /*b600*/  VIADD R22, R8, 0x60 ;  /* 0x0000006008167836 */ /* 0x000fe20000000000 */
[-C--:B------:R-:W-:Y:S01]  /*b610*/  ISETP.GE.AND P4, PT, R20, R12.reuse, PT ;  /* 0x0000000c1400720c */ /* 0x080fe20003f86270 */
[----:B------:R-:W-:Y:S01]  /*b620*/  @P0 IMAD.MOV.U32 R3, RZ, RZ, R2 ;  /* 0x000000ffff030224 */ /* 0x000fe200078e0002 */
[----:B------:R-:W-:Y:S01]  /*b630*/  ISETP.GE.AND P1, PT, R21, R12, PT ;  /* 0x0000000c1500720c */ /* 0x000fe20003f26270 */
[----:B------:R-:W-:Y:S01]  /*b640*/  IMAD.IADD R0, R101, 0x1, -R0 ;  /* 0x0000000165007824 */ /* 0x000fe200078e0a00 */
[----:B------:R-:W-:Y:S01]  /*b650*/  @!P2 SHF.R.S32.HI R17, RZ, 0x1f, R19 ;  /* 0x0000001fff11a819 */ /* 0x000fe20000011413 */
[----:B------:R-:W-:-:S02]  /*b660*/  @!P0 IMAD.IADD R9, R5, 0x1, R7 ;  /* 0x0000000105098824 */ /* 0x000fc400078e0207 */
[----:B------:R-:W-:Y:S01]  /*b670*/  @!P0 IMAD.MOV.U32 R3, RZ, RZ, R4 ;  /* 0x000000ffff038224 */ /* 0x000fe200078e0004 */
[----:B------:R-:W-:Y:S01]  /*b680*/  ISETP.GE.AND P0, PT, R22, R12, PT ;  /* 0x0000000c1600720c */ /* 0x000fe20003f06270 */
[----:B------:R-:W-:Y:S01]  /*b690*/  @P3 IMAD.MOV.U32 R2, RZ, RZ, 0x1 ;  /* 0x00000001ff023424 */ /* 0x000fe200078e00ff */
[----:B------:R-:W-:Y:S01]  /*b6a0*/  ISETP.NE.OR P5, PT, R0, RZ, P5 ;  /* 0x000000ff0000720c */ /* 0x000fe20002fa5670 */
[----:B---3--:R-:W-:Y:S01]  /*b6b0*/  @!P3 IMAD R2, R6, R13, RZ ;  /* 0x0000000d0602b224 */ /* 0x008fe200078e02ff */
[C---:B------:R-:W-:Y:S01]  /*b6c0*/  ISETP.NE.OR P6, PT, R0.reuse, RZ, P4 ;  /* 0x000000ff0000720c */ /* 0x040fe200027c5670 */
[----:B-1----:R-:W-:Y:S01]  /*b6d0*/  @P3 IMAD R13, R11, R10, RZ ;  /* 0x0000000a0b0d3224 */ /* 0x002fe200078e02ff */
[----:B------:R-:W-:Y:S01]  /*b6e0*/  ISETP.NE.OR P1, PT, R0, RZ, P1 ;  /* 0x000000ff0000720c */ /* 0x000fe20000f25670 */
[----:B------:R-:W-:Y:S01]  /*b6f0*/  IMAD R5, R30, R2, RZ ;  /* 0x000000021e057224 */ /* 0x000fe200078e02ff */
[C---:B------:R-:W-:Y:S01]  /*b700*/  ISETP.NE.OR P0, PT, R0.reuse, RZ, P0 ;  /* 0x000000ff0000720c */ /* 0x040fe20000705670 */
[----:B------:R-:W-:Y:S01]  /*b710*/  IMAD.SHL.U32 R0, R0, 0x8, RZ ;  /* 0x0000000800007824 */ /* 0x000fe200078e00ff */
[----:B------:R-:W-:Y:S01]  /*b720*/  P2R R23, PR, RZ, 0x2 ;  /* 0x00000002ff177803 */ /* 0x000fe20000000000 */
[----:B------:R-:W-:Y:S01]  /*b730*/  @!P3 IMAD.MOV.U32 R13, RZ, RZ, R6 ;  /* 0x000000ffff0db224 */ /* 0x000fe200078e0006 */
[----:B------:R-:W-:Y:S01]  /*b740*/  P2R R24, PR, RZ, 0x1 ;  /* 0x00000001ff187803 */ /* 0x000fe20000000000 */
[----:B------:R-:W-:Y:S01]  /*b750*/  @!P2 IMAD.MOV.U32 R16, RZ, RZ, R19 ;  /* 0x000000ffff10a224 */ /* 0x000fe200078e0013 */
[----:B------:R-:W-:-:S02]  /*b760*/  IADD3 R2, P0, R0, R3, RZ ;  /* 0x0000000300027210 */ /* 0x000fc40007f1e0ff */
[C---:B------:R-:W-:Y:S02]  /*b770*/  ISETP.GE.AND P1, PT, R0.reuse, UR6, PT ;  /* 0x0000000600007c0c */ /* 0x040fe4000bf26270 */
[----:B------:R-:W-:Y:S02]  /*b780*/  LEA.HI.X.SX32 R3, R0, R9, 0x1, P0 ;  /* 0x0000000900037211 */ /* 0x000fe400000f0eff */
[-C--:B------:R-:W-:Y:S02]  /*b790*/  ISETP.GE.OR P0, PT, R8, R12.reuse, P1 ;  /* 0x0000000c0800720c */ /* 0x080fe40000f06670 */
[----:B------:R-:W-:Y:S01]  /*b7a0*/  SHF.R.S32.HI R4, RZ, 0x1f, R31 ;  /* 0x0000001fff047819 */ /* 0x000fe2000001141f */
[----:B------:R-:W-:Y:S01]  /*b7b0*/  IMAD.WIDE.U32 R6, R31, UR4, R2 ;  /* 0x000000041f067c25 */ /* 0x000fe2000f8e0002 */
[--C-:B------:R-:W-:Y:S02]  /*b7c0*/  SHF.R.S32.HI R9, RZ, 0x1f, R8.reuse ;  /* 0x0000001fff097819 */ /* 0x100fe40000011408 */
[----:B--2---:R-:W-:Y:S01]  /*b7d0*/  SEL R19, R5, RZ, P2 ;  /* 0x000000ff05137207 */ /* 0x004fe20001000000 */
[----:B------:R-:W-:Y:S01]  /*b7e0*/  IMAD R4, R4, UR4, RZ ;  /* 0x0000000404047c24 */ /* 0x000fe2000f8e02ff */
[----:B------:R-:W-:Y:S01]  /*b7f0*/  ISETP.GE.OR P3, PT, R20, R12, P1 ;  /* 0x0000000c1400720c */ /* 0x000fe20000f66670 */
[----:B------:R-:W-:-:S04]  /*b800*/  IMAD.WIDE R2, R27, 0x80, R8 ;  /* 0x000000801b027825 */ /* 0x000fc800078e0208 */
[----:B------:R-:W-:-:S04]  /*b810*/  IMAD R4, R31, UR5, R4 ;  /* 0x000000051f047c24 */ /* 0x000fc8000f8e0204 */
[----:B------:R-:W-:Y:S01]  /*b820*/  IMAD.IADD R5, R4, 0x1, R7 ;  /* 0x0000000104057824 */ /* 0x000fe200078e0207 */
[----:B------:R-:W-:Y:S06]  /*b830*/  @P0 BRA `(.L_x_90) ;  /* 0x0000000000280947 */ /* 0x000fec0003800000 */
        /* <DEDUP_REMOVED lines=10> */
.L_x_90:
[----:B------:R-:W-:Y:S05]  /*b8e0*/  BSYNC B0 ;  /* 0x0000000000007941 */ /* 0x000fea0003800000 */
.L_x_89:
[----:B------:R-:W-:Y:S01]  /*b8f0*/  BSSY B0, `(.L_x_91) ;  /* 0x0000013000007945 */ /* 0x000fe20003800000 */
[-C--:B------:R-:W-:Y:S01]  /*b900*/  ISETP.GE.OR P2, PT, R21, R12.reuse, P1 ;  /* 0x0000000c1500720c */ /* 0x080fe20000f46670 */
[----:B-1----:R-:W-:Y:S01]  /*b910*/  IMAD R15, R31, R13, R19 ;  /* 0x0000000d1f0f7224 */ /* 0x002fe200078e0213 */
[----:B------:R-:W-:Y:S01]  /*b920*/  ISETP.GE.OR P4, PT, R22, R12, P1 ;  /* 0x0000000c1600720c */ /* 0x000fe20000f86670 */
[----:B------:R-:W-:Y:S01]  /*b930*/  IMAD R14, R25, R18, RZ ;  /* 0x00000012190e7224 */ /* 0x000fe200078e02ff */
[----:B------:R-:W-:Y:S11]  /*b940*/  @P3 BRA `(.L_x_92) ;  /* 0x0000000000343947 */ /* 0x000ff60003800000 */
        /* <DEDUP_REMOVED lines=13> */
.L_x_92:
[----:B------:R-:W-:Y:S05]  /*ba20*/  BSYNC B0 ;  /* 0x0000000000007941 */ /* 0x000fea0003800000 */
.L_x_91:
[----:B------:R-:W-:Y:S04]  /*ba30*/  BSSY B0, `(.L_x_93) ;  /* 0x000000f000007945 */ /* 0x000fe80003800000 */
[----:B------:R-:W-:Y:S05]  /*ba40*/  @P2 BRA `(.L_x_94) ;  /* 0x0000000000342947 */ /* 0x000fea0003800000 */
        /* <DEDUP_REMOVED lines=13> */
.L_x_94:
[----:B------:R-:W-:Y:S05]  /*bb20*/  BSYNC B0 ;  /* 0x0000000000007941 */ /* 0x000fea0003800000 */
.L_x_93:
        /* <DEDUP_REMOVED lines=17> */
.L_x_96:
[----:B------:R-:W-:Y:S05]  /*bc40*/  BSYNC B0 ;  /* 0x0000000000007941 */ /* 0x000fea0003800000 */
.L_x_95:
[----:B------:R-:W-:Y:S01]  /*bc50*/  BSSY B0, `(.L_x_97) ;  /* 0x000000b000007945 */ /* 0x000fe20003800000 */
[----:B------:R-:W-:-:S03]  /*bc60*/  IADD3.X R16, R14, R17, R15, P2, P1 ;  /* 0x000000110e107210 */ /* 0x000fc600017e240f */
[----:B------:R-:W-:Y:S05]  /*bc70*/  @P5 BRA `(.L_x_98) ;  /* 0x0000000000205947 */ /* 0x000fea0003800000 */
[----:B------:R-:W-:Y:S01]  /*bc80*/  IMAD R0, R8, R18, RZ ;  /* 0x0000001208007224 */ /* 0x000fe200078e02ff */
[----:B------:R-:W-:-:S04]  /*bc90*/  ULDC.64 UR4, c[0x0][0x2b0] ;  /* 0x0000ac0000047ab9 */ /* 0x000fc80000000a00 */
[----:B---3--:R-:W-:-:S04]  /*bca0*/  IADD3 R3, P0, R0, R10, RZ ;  /* 0x0000000a00037210 */ /* 0x008fc80007f1e0ff */
[----:B------:R-:W-:Y:S02]  /*bcb0*/  LEA.HI.X.SX32 R0, R0, R16, 0x1, P0 ;  /* 0x0000001000007211 */ /* 0x000fe400000f0eff */
[----:B------:R-:W-:-:S04]  /*bcc0*/  LEA R2, P0, R3, UR4, 0x2 ;  /* 0x0000000403027c11 */ /* 0x000fc8000f8010ff */
[----:B------:R-:W-:Y:S01]  /*bcd0*/  LEA.HI.X R3, R3, UR5, R0, 0x2, P0 ;  /* 0x0000000503037c11 */ /* 0x000fe200080f1400 */
[----:B------:R-:W-:-:S05]  /*bce0*/  IMAD.MOV.U32 R0, RZ, RZ, 0x7f800000 ;  /* 0x7f800000ff007424 */ /* 0x000fca00078e00ff */
[----:B------:R4:W-:Y:S03]  /*bcf0*/  STG.E desc[UR8][R2.64], R0 ;  /* 0x0000000002007986 */ /* 0x0009e6000c101908 */
.L_x_98:
[----:B------:R-:W-:Y:S05]  /*bd00*/  BSYNC B0 ;  /* 0x0000000000007941 */ /* 0x000fea0003800000 */
.L_x_97:
[----:B------:R-:W-:Y:S04]  /*bd10*/  BSSY B0, `(.L_x_99) ;  /* 0x000000a000007945 */ /* 0x000fe80003800000 */
[----:B------:R-:W-:Y:S05]  /*bd20*/  @P6 BRA `(.L_x_100) ;  /* 0x0000000000206947 */ /* 0x000fea0003800000 */
[----:B----4-:R-:W-:Y:S01]  /*bd30*/  IMAD R0, R20, R18, RZ ;  /* 0x0000001214007224 */ /* 0x010fe200078e02ff */
[----:B------:R-:W-:-:S04]  /*bd40*/  ULDC.64 UR4, c[0x0][0x2b0] ;  /* 0x0000ac0000047ab9 */ /* 0x000fc80000000a00 */
[----:B---3--:R-:W-:-:S04]  /*bd50*/  IADD3 R3, P0, R0, R10, RZ ;  /* 0x0000000a00037210 */ /* 0x008fc80007f1e0ff */
[----:B------:R-:W-:Y:S02]  /*bd60*/  LEA.HI.X.SX32 R0, R0, R16, 0x1, P0 ;  /* 0x0000001000007211 */ /* 0x000fe400000f0eff */
[----:B------:R-:W-:-:S04]  /*bd70*/  LEA R2, P0, R3, UR4, 0x2 ;  /* 0x0000000403027c11 */ /* 0x000fc8000f8010ff */
[----:B------:R-:W-:Y:S01]  /*bd80*/  LEA.HI.X R3, R3, UR5, R0, 0x2, P0 ;  /* 0x0000000503037c11 */ /* 0x000fe200080f1400 */
[----:B------:R-:W-:-:S05]  /*bd90*/  IMAD.MOV.U32 R0, RZ, RZ, 0x7f800000 ;  /* 0x7f800000ff007424 */ /* 0x000fca00078e00ff */
[----:B------:R3:W-:Y:S03]  /*bda0*/  STG.E desc[UR8][R2.64], R0 ;  /* 0x0000000002007986 */ /* 0x0007e6000c101908 */
.L_x_100:
[----:B------:R-:W-:Y:S05]  /*bdb0*/  BSYNC B0 ;  /* 0x0000000000007941 */ /* 0x000fea0003800000 */
.L_x_99:
[----:B------:R-:W-:Y:S01]  /*bdc0*/  ISETP.NE.AND P0, PT, R23, RZ, PT ;  /* 0x000000ff1700720c */ /* 0x000fe20003f05270 */
[----:B------:R-:W-:-:S12]  /*bdd0*/  BSSY B0, `(.L_x_101) ;  /* 0x000000a000007945 */ /* 0x000fd80003800000 */
[----:B------:R-:W-:Y:S05]  /*bde0*/  @P0 BRA `(.L_x_102) ;  /* 0x0000000000200947 */ /* 0x000fea0003800000 */
[----:B---34-:R-:W-:Y:S01]  /*bdf0*/  IMAD R0, R21, R18, RZ ;  /* 0x0000001215007224 */ /* 0x018fe200078e02ff */
[----:B------:R-:W-:-:S04]  /*be00*/  ULDC.64 UR4, c[0x0][0x2b0] ;  /* 0x0000ac0000047ab9 */ /* 0x000fc80000000a00 */
[----:B------:R-:W-:-:S04]  /*be10*/  IADD3 R3, P0, R0, R10, RZ ;  /* 0x0000000a00037210 */ /* 0x000fc80007f1e0ff */
[----:B------:R-:W-:Y:S02]  /*be20*/  LEA.HI.X.SX32 R0, R0, R16, 0x1, P0 ;  /* 0x0000001000007211 */ /* 0x000fe400000f0eff */
[----:B------:R-:W-:-:S04]  /*be30*/  LEA R2, P0, R3, UR4, 0x2 ;  /* 0x0000000403027c11 */ /* 0x000fc8000f8010ff */
[----:B------:R-:W-:Y:S01]  /*be40*/  LEA.HI.X R3, R3, UR5, R0, 0x2, P0 ;  /* 0x0000000503037c11 */ /* 0x000fe200080f1400 */
[----:B------:R-:W-:-:S05]  /*be50*/  IMAD.MOV.U32 R0, RZ, RZ, 0x7f800000 ;  /* 0x7f800000ff007424 */ /* 0x000fca00078e00ff */
[----:B------:R3:W-:Y:S03]  /*be60*/  STG.E desc[UR8][R2.64], R0 ;  /* 0x0000000002007986 */ /* 0x0007e6000c101908 */
.L_x_102:
[----:B------:R-:W-:Y:S05]  /*be70*/  BSYNC B0 ;  /* 0x0000000000007941 */ /* 0x000fea0003800000 */
.L_x_101:
[----:B------:R-:W-:-:S13]  /*be80*/  ISETP.NE.AND P0, PT, R24, RZ, PT ;  /* 0x000000ff1800720c */ /* 0x000fda0003f05270 */
[----:B------:R-:W-:Y:S05]  /*be90*/  @P0 EXIT ;  /* 0x000000000000094d */ /* 0x000fea0003800000 */
[----:B---34-:R-:W-:Y:S01]  /*bea0*/  IMAD R0, R22, R18, RZ ;  /* 0x0000001216007224 */ /* 0x018fe200078e02ff */
        /* <DEDUP_REMOVED lines=8> */
.L_x_103:
        /* <DEDUP_REMOVED lines=13> */
.L_x_1306:


//--------------------- .text._ZN5flash16flash_fwd_kernelI23Flash_fwd_kernel_traitsILi32ELi128ELi128ELi4ELb0ELb0EN7cutlass10bfloat16_tE19Flash_kernel_traitsILi32ELi128ELi128ELi4ES3_EELb0ELb0ELb0ELb1ELb0ELb0ELb0ELb0EEEvNS_16Flash_fwd_paramsE --------------------------
	.section	.text._ZN5flash16flash_fwd_kernelI23Flash_fwd_kernel_traitsILi32ELi128ELi128ELi4ELb0ELb0EN7cutlass10bfloat16_tE19Flash_kernel_traitsILi32ELi128ELi128ELi4ES3_EELb0ELb0ELb0ELb1ELb0ELb0ELb0ELb0EEEvNS_16Flash_fwd_paramsE,"ax",@progbits
	.align	128
        .global         _ZN5flash16flash_fwd_kernelI23Flash_fwd_kernel_traitsILi32ELi128ELi128ELi4ELb0ELb0EN7cutlass10bfloat16_tE19Flash_kernel_traitsILi32ELi128ELi128ELi4ES3_EELb0ELb0ELb0ELb1ELb0ELb0ELb0ELb0EEEvNS_16Flash_fwd_paramsE
        .type           _ZN5flash16flash_fwd_kernelI23Flash_fwd_kernel_traitsILi32ELi128ELi128ELi4ELb0ELb0EN7cutlass10bfloat16_tE19Flash_kernel_traitsILi32ELi128ELi128ELi4ES3_EELb0ELb0ELb0ELb1ELb0ELb0ELb0ELb0EEEvNS_16Flash_fwd_paramsE,@function
        .size           _ZN5flash16flash_fwd_kernelI23Flash_fwd_kernel_traitsILi32ELi128ELi128ELi4ELb0ELb0EN7cutlass10bfloat16_tE19Flash_kernel_traitsILi32ELi128ELi128ELi4ES3_EELb0ELb0ELb0ELb1ELb0ELb0ELb0ELb0EEEvNS_16Flash_fwd_paramsE,(.L_x_1307 - _ZN5flash16flash_fwd_kernelI23Flash_fwd_kernel_traitsILi32ELi128ELi128ELi4ELb0ELb0EN7cutlass10bfloat16_tE19Flash_kernel_traitsILi32ELi128ELi128ELi4ES3_EELb0ELb0ELb0ELb1ELb0ELb0ELb0ELb0EEEvNS_16Flash_fwd_paramsE)
        .other          _ZN5flash16flash_fwd_kernelI23Flash_fwd_kernel_traitsILi32ELi128ELi128ELi4ELb0ELb0EN7cutlass10bfloat16_tE19Flash_kernel_traitsILi32ELi128ELi128ELi4ES3_EELb0ELb0ELb0ELb1ELb0ELb0ELb0ELb0EEEvNS_16Flash_fwd_paramsE,@"STO_CUDA_ENTRY STV_DEFAULT"
_ZN5flash16flash_fwd_kernelI23Flash_fwd_kernel_traitsILi32ELi128ELi128ELi4ELb0ELb0EN7cutlass10bfloat16_tE19Flash_kernel_traitsILi32ELi128ELi128ELi4ES3_EELb0ELb0ELb0ELb1ELb0ELb0ELb0ELb0EEEvNS_16Flash_fwd_paramsE:
.text._ZN5flash16flash_fwd_kernelI23Flash_fwd_kernel_traitsILi32ELi128ELi128ELi4ELb0ELb0EN7cutlass10bfloat16_tE19Flash_kernel_traitsILi32ELi128ELi128ELi4ES3_EELb0ELb0ELb0ELb1ELb0ELb0ELb0ELb0EEEvNS_16Flash_fwd_paramsE:
        /* <DEDUP_REMOVED lines=41> */
.L_x_104:
[----:B-1----:R-:W1:Y:S02]  /*0290*/  LDC R4, c[0x0][0x2c8] ;  /* 0x0000b200ff047b82 */ /* 0x002e640000000800 */
.L_x_105:
        /* <DEDUP_REMOVED lines=16> */
[----:B------:R-:W-:-:S13]  /*03a0*/  ISETP.GE.AND P0, PT, R53, 0x1, PT ;  /* 0x000000013500780c */ /* 0x000fda0003f06270 */
[----:B------:R-:W-:Y:S05]  /*03b0*/  @!P0 BRA `(.L_x_106) ;  /* 0x000000ec00c88947 */ /* 0x000fea0003800000 */
[----:B------:R-:W1:Y:S01]  /*03c0*/  LDC R29, c[0x0][0x278] ;  /* 0x00009e00ff1d7b82 */ /* 0x000e620000000800 */
[----:B------:R-:W-:Y:S01]  /*03d0*/  ISETP.NE.AND P1, PT, R17, -0x1, PT ;  /* 0xffffffff1100780c */ /* 0x000fe20003f25270 */
[----:B------:R-:W-:Y:S01]  /*03e0*/  IMAD.MOV.U32 R33, RZ, RZ, R13 ;  /* 0x000000ffff217224 */ /* 0x000fe200078e000d */
[----:B------:R-:W-:Y:S02]  /*03f0*/  SHF.R.S32.HI R28, RZ, 0x1f, R193 ;  /* 0x0000001fff1c7819 */ /* 0x000fe400000114c1 */
[----:B------:R-:W-:Y:S02]  /*0400*/  ISETP.NE.AND P0, PT, R9, -0x1, PT ;  /* 0xffffffff0900780c */ /* 0x000fe40003f05270 */
[CC--:B------:R-:W-:Y:S01]  /*0410*/  LEA.HI R26, R28.reuse, R193.reuse, RZ, 0x3 ;  /* 0x000000c11c1a7211 */ /* 0x0c0fe200078f18ff */
[----:B------:R-:W2:Y:S01]  /*0420*/  LDC.64 R24, c[0x0][0x3c8] ;  /* 0x0000f200ff187b82 */ /* 0x000ea20000000a00 */
[----:B------:R-:W-:Y:S02]  /*0430*/  LEA.HI R183, R28, R193, RZ, 0x5 ;  /* 0x000000c11cb77211 */ /* 0x000fe400078f28ff */
[----:B------:R-:W-:-:S02]  /*0440*/  SHF.R.S32.HI R23, RZ, 0x3, R26 ;  /* 0x00000003ff177819 */ /* 0x000fc4000001141a */
[----:B------:R-:W-:Y:S02]  /*0450*/  SHF.R.S32.HI R181, RZ, 0x5, R183 ;  /* 0x00000005ffb57819 */ /* 0x000fe400000114b7 */
[----:B------:R-:W-:Y:S01]  /*0460*/  @!P1 SHF.R.S32.HI R6, RZ, 0x1f, R27 ;  /* 0x0000001fff069819 */ /* 0x000fe2000001141b */
[----:B------:R-:W3:Y:S01]  /*0470*/  @!P1 LDC.64 R14, c[0x0][0x228] ;  /* 0x00008a00ff0e9b82 */ /* 0x000ee20000000a00 */
[----:B-1----:R-:W-:-:S07]  /*0480*/  IABS R0, R29 ;  /* 0x0000001d00007213 */ /* 0x002fce0000000000 */
[----:B------:R-:W1:Y:S01]  /*0490*/  @P1 LDC.64 R20, c[0x0][0x240] ;  /* 0x00009000ff141b82 */ /* 0x000e620000000a00 */
[----:B------:R-:W-:Y:S01]  /*04a0*/  IMAD.MOV.U32 R11, RZ, RZ, R0 ;  /* 0x000000ffff0b7224 */ /* 0x000fe200078e0000 */
[----:B--2---:R-:W-:-:S03]  /*04b0*/  ISETP.NE.U32.AND P3, PT, R24, RZ, PT ;  /* 0x000000ff1800720c */ /* 0x004fc60003f65070 */
[----:B------:R-:W2:Y:S03]  /*04c0*/  I2F.RP R2, R11 ;  /* 0x0000000b00027306 */ /* 0x000ea60000209400 */
[----:B------:R-:W4:Y:S08]  /*04d0*/  @P0 LDC.64 R116, c[0x0][0x248] ;  /* 0x00009200ff740b82 */ /* 0x000f300000000a00 */
[----:B------:R-:W5:Y:S01]  /*04e0*/  @P0 LDC.64 R118, c[0x0][0x250] ;  /* 0x00009400ff760b82 */ /* 0x000f620000000a00 */
[----:B--2---:R-:W2:Y:S02]  /*04f0*/  MUFU.RCP R2, R2 ;  /* 0x0000000200027308 */ /* 0x004ea40000001000 */
[----:B--2---:R-:W-:-:S06]  /*0500*/  VIADD R2, R2, 0xffffffe ;  /* 0x0ffffffe02027836 */ /* 0x004fcc0000000000 */
[----:B------:R-:W2:Y:S02]  /*0510*/  F2I.FTZ.U32.TRUNC.NTZ R3, R2 ;  /* 0x0000000200037305 */ /* 0x000ea4000021f000 */
[----:B--2---:R-:W-:Y:S01]  /*0520*/  IADD3 R0, RZ, -R3, RZ ;  /* 0x80000003ff007210 */ /* 0x004fe20007ffe0ff */
[----:B------:R-:W-:-:S04]  /*0530*/  IMAD.MOV.U32 R2, RZ, RZ, RZ ;  /* 0x000000ffff027224 */ /* 0x000fc800078e00ff */
[----:B------:R-:W-:Y:S01]  /*0540*/  IMAD R4, R0, R11, RZ ;  /* 0x0000000b00047224 */ /* 0x000fe200078e02ff */
[----:B------:R-:W-:-:S03]  /*0550*/  IABS R0, R18 ;  /* 0x0000001200007213 */ /* 0x000fc60000000000 */
[----:B------:R-:W-:Y:S01]  /*0560*/  IMAD.HI.U32 R7, R3, R4, R2 ;  /* 0x0000000403077227 */ /* 0x000fe200078e0002 */
[----:B------:R-:W-:-:S03]  /*0570*/  LEA.HI R3, R28, R193, RZ, 0x2 ;  /* 0x000000c11c037211 */ /* 0x000fc600078f10ff */
[----:B------:R-:W-:Y:S01]  /*0580*/  IMAD.MOV.U32 R5, RZ, RZ, R0 ;  /* 0x000000ffff057224 */ /* 0x000fe200078e0000 */
[----:B------:R-:W-:Y:S01]  /*0590*/  LOP3.LUT R2, R3, 0xfffffffc, RZ, 0xc0, !PT ;  /* 0xfffffffc03027812 */ /* 0x000fe200078ec0ff */
[----:B------:R-:W-:Y:S01]  /*05a0*/  IMAD.SHL.U32 R0, R23, 0x40, RZ ;  /* 0x0000004017007824 */ /* 0x000fe200078e00ff */
[----:B------:R-:W-:Y:S01]  /*05b0*/  SHF.R.S32.HI R10, RZ, 0x2, R3 ;  /* 0x00000002ff0a7819 */ /* 0x000fe20000011403 */
[----:B------:R-:W-:Y:S01]  /*05c0*/  IMAD.HI.U32 R16, R7, R5, RZ ;  /* 0x0000000507107227 */ /* 0x000fe200078e00ff */
[----:B------:R-:W-:Y:S02]  /*05d0*/  IADD3 R2, -R2, R193, RZ ;  /* 0x000000c102027210 */ /* 0x000fe40007ffe1ff */
[----:B------:R-:W-:Y:S02]  /*05e0*/  LEA.HI R3, R3, R10, RZ, 0x1 ;  /* 0x0000000a03037211 */ /* 0x000fe400078f08ff */
[----:B------:R-:W-:Y:S01]  /*05f0*/  LOP3.LUT R0, R0, 0xc0, RZ, 0xc0, !PT ;  /* 0x000000c000007812 */ /* 0x000fe200078ec0ff */
[----:B------:R-:W-:Y:S01]  /*0600*/  IMAD.SHL.U32 R12, R2, 0x8, RZ ;  /* 0x00000008020c7824 */ /* 0x000fe200078e00ff */
[----:B------:R-:W-:Y:S01]  /*0610*/  LOP3.LUT R4, R3, 0x7fffffe, RZ, 0xc0, !PT ;  /* 0x07fffffe03047812 */ /* 0x000fe200078ec0ff */
[----:B---3--:R-:W-:-:S02]  /*0620*/  @!P1 IMAD R2, R6, R14, RZ ;  /* 0x0000000e06029224 */ /* 0x008fc400078e02ff */
[----:B-1----:R-:W-:Y:S01]  /*0630*/  @P1 IMAD.WIDE.U32 R6, R17, R20, RZ ;  /* 0x0000001411061225 */ /* 0x002fe200078e00ff */
[----:B------:R-:W-:Y:S01]  /*0640*/  MOV R32, R12 ;  /* 0x0000000c00207202 */ /* 0x000fe20000000f00 */
[----:B------:R1:W-:Y:S01]  /*0650*/  STL [R1+0x28], R12 ;  /* 0x0000280c01007387 */ /* 0x0003e20000100800 */
[----:B------:R-:W-:Y:S01]  /*0660*/  IADD3 R4, R10, -R4, RZ ;  /* 0x800000040a047210 */ /* 0x000fe20007ffe0ff */
[----:B------:R-:W-:Y:S02]  /*0670*/  IMAD.MOV.U32 R32, RZ, RZ, R12 ;  /* 0x000000ffff207224 */ /* 0x000fe400078e000c */
[----:B------:R-:W-:Y:S02]  /*0680*/  @!P1 IMAD R13, R27, R15, R2 ;  /* 0x0000000f1b0d9224 */ /* 0x000fe400078e0202 */
[----:B------:R-:W-:Y:S01]  /*0690*/  IMAD R4, R181, 0x8, R4 ;  /* 0x00000008b5047824 */ /* 0x000fe200078e0204 */
[----:B------:R-:W-:Y:S01]  /*06a0*/  LOP3.LUT R3, R0, 0x18, R32, 0xf8, !PT ;  /* 0x0000001800037812 */ /* 0x000fe200078ef820 */
[----:B------:R-:W-:Y:S01]  /*06b0*/  @!P1 IMAD.WIDE.U32 R14, R27, R14, RZ ;  /* 0x0000000e1b0e9225 */ /* 0x000fe200078e00ff */
[----:B------:R-:W-:-:S03]  /*06c0*/  SHF.R.U32.HI R0, RZ, 0x3, R0 ;  /* 0x00000003ff007819 */ /* 0x000fc60000011600 */
[----:B------:R-:W-:Y:S01]  /*06d0*/  @P1 IMAD R21, R17, R21, R7 ;  /* 0x0000001511151224 */ /* 0x000fe200078e0207 */
[----:B------:R-:W-:Y:S01]  /*06e0*/  LOP3.LUT R3, R3, R0, RZ, 0x3c, !PT ;  /* 0x0000000003037212 */ /* 0x000fe200078e3cff */
[----:B------:R-:W-:Y:S01]  /*06f0*/  IMAD.MOV R0, RZ, RZ, -R16 ;  /* 0x000000ffff007224 */ /* 0x000fe200078e0a10 */
[----:B------:R-:W-:Y:S02]  /*0700*/  @!P1 IADD3 R21, R15, R13, RZ ;  /* 0x0000000d0f159210 */ /* 0x000fe40007ffe0ff */
[----:B------:R-:W-:Y:S01]  /*0710*/  LEA R221, R4, R3, 0x5 ;  /* 0x0000000304dd7211 */ /* 0x000fe200078e28ff */
[C---:B------:R-:W-:Y:S02]  /*0720*/  @P0 IMAD.IADD R4, R8.reuse, 0x1, R9 ;  /* 0x0000000108040824 */ /* 0x040fe400078e0209 */
[----:B-1----:R-:W-:Y:S02]  /*0730*/  IMAD R12, R11, R0, R5 ;  /* 0x000000000b0c7224 */ /* 0x002fe400078e0205 */
[----:B------:R-:W-:-:S02]  /*0740*/  @P0 IMAD.IADD R0, R8, 0x1, R9 ;  /* 0x0000000108000824 */ /* 0x000fc400078e0209 */
[----:B----4-:R-:W-:Y:S01]  /*0750*/  @P0 IMAD R9, R4, R117, RZ ;  /* 0x0000007504090224 */ /* 0x010fe200078e02ff */
[----:B------:R-:W-:Y:S01]  /*0760*/  ISETP.GT.U32.AND P2, PT, R11, R12, PT ;  /* 0x0000000c0b00720c */ /* 0x000fe20003f44070 */
[----:B-----5:R-:W-:-:S04]  /*0770*/  @P0 IMAD.WIDE.U32 R2, R0, R118, RZ ;  /* 0x0000007600020225 */ /* 0x020fc800078e00ff */
[----:B------:R-:W-:Y:S01]  /*0780*/  @P0 IMAD.WIDE.U32 R4, R4, R116, RZ ;  /* 0x0000007404040225 */ /* 0x000fe200078e00ff */
[----:B------:R-:W-:-:S03]  /*0790*/  @P0 MOV R20, R2 ;  /* 0x0000000200140202 */ /* 0x000fc60000000f00 */
[----:B------:R-:W-:Y:S01]  /*07a0*/  @P0 IMAD R7, R0, R119, RZ ;  /* 0x0000007700070224 */ /* 0x000fe200078e02ff */
[----:B------:R-:W-:Y:S01]  /*07b0*/  @P0 MOV R13, R4 ;  /* 0x00000004000d0202 */ /* 0x000fe20000000f00 */
[----:B------:R-:W-:Y:S02]  /*07c0*/  @P0 IMAD.IADD R17, R5, 0x1, R9 ;  /* 0x0000000105110824 */ /* 0x000fe400078e0209 */
[----:B------:R-:W-:Y:S01]  /*07d0*/  @P0 IMAD.IADD R22, R3, 0x1, R7 ;  /* 0x0000000103160824 */ /* 0x000fe200078e0207 */
        /* <DEDUP_REMOVED lines=14> */
.L_x_107:
        /* <DEDUP_REMOVED lines=14> */
.L_x_108:
[----:B------:R-:W-:Y:S01]  /*09a0*/  @!P2 IMAD.IADD R12, R12, 0x1, -R11 ;  /* 0x000000010c0ca824 */ /* 0x000fe200078e0a0b */
[----:B------:R-:W-:Y:S01]  /*09b0*/  ISETP.NE.AND.EX P4, PT, R25, RZ, PT, P3 ;  /* 0x000000ff1900720c */ /* 0x000fe20003f85330 */
[----:B------:R-:W1:Y:S01]  /*09c0*/  S2UR UR4, SR_CgaCtaId ;  /* 0x00000000000479c3 */ /* 0x000e620000008800 */
[----:B------:R-:W-:Y:S01]  /*09d0*/  IMAD.IADD R4, R188, 0x1, -R252 ;  /* 0x00000001bc047824 */ /* 0x000fe200078e0afc */
[----:B------:R-:W-:Y:S01]  /*09e0*/  SHF.R.S32.HI R33, RZ, 0x1f, R32 ;  /* 0x0000001fff217819 */ /* 0x000fe20000011420 */
[----:B------:R-:W-:Y:S01]  /*09f0*/  VIADD R35, R10, 0x20 ;  /* 0x000000200a237836 */ /* 0x000fe20000000000 */
[----:B------:R-:W-:Y:S01]  /*0a00*/  ISETP.GE.U32.AND P6, PT, R12, R11, PT ;  /* 0x0000000b0c00720c */ /* 0x000fe20003fc6070 */
[C---:B------:R-:W-:Y:S01]  /*0a10*/  VIADD R34, R10.reuse, 0x40 ;  /* 0x000000400a227836 */ /* 0x040fe20000000000 */
[----:B------:R-:W-:Y:S01]  /*0a20*/  SHF.R.S32.HI R11, RZ, 0x1f, R10 ;  /* 0x0000001fff0b7819 */ /* 0x000fe2000001140a */
[----:B------:R-:W-:Y:S01]  /*0a30*/  VIADD R31, R10, 0x60 ;  /* 0x000000600a1f7836 */ /* 0x000fe20000000000 */
[----:B------:R2:W-:Y:S01]  /*0a40*/  STL [R1+0x60], R4 ;  /* 0x0000600401007387 */ /* 0x0005e20000100800 */
[----:B------:R-:W-:Y:S01]  /*0a50*/  LOP3.LUT R0, R18, R29, RZ, 0x3c, !PT ;  /* 0x0000001d12007212 */ /* 0x000fe200078e3cff */
[----:B------:R-:W-:Y:S01]  /*0a60*/  @!P1 IMAD.MOV.U32 R6, RZ, RZ, R14 ;  /* 0x000000ffff069224 */ /* 0x000fe200078e000e */
[----:B------:R-:W-:Y:S01]  /*0a70*/  ISETP.GE.AND P1, PT, R10, R4, PT ;  /* 0x000000040a00720c */ /* 0x000fe20003f26270 */
[----:B------:R-:W-:Y:S01]  /*0a80*/  IMAD.WIDE R36, R30, 0x80, R10 ;  /* 0x000000801e247825 */ /* 0x000fe200078e020a */
[----:B------:R2:W-:Y:S01]  /*0a90*/  STL [R1+0x64], R35 ;  /* 0x0000642301007387 */ /* 0x0005e20000100800 */
[----:B------:R-:W3:Y:S01]  /*0aa0*/  @P4 LDC.64 R14, c[0x0][0x3d0] ;  /* 0x0000f400ff0e4b82 */ /* 0x000ee20000000a00 */
[----:B------:R-:W-:Y:S01]  /*0ab0*/  ISETP.GE.AND P0, PT, R0, RZ, PT ;  /* 0x000000ff0000720c */ /* 0x000fe20003f06270 */
[----:B------:R-:W-:Y:S01]  /*0ac0*/  ULDC.64 UR6, c[0x0][0x258] ;  /* 0x0000960000067ab9 */ /* 0x000fe20000000a00 */
[----:B------:R2:W-:Y:S01]  /*0ad0*/  STL [R1+0x6c], R34 ;  /* 0x00006c2201007387 */ /* 0x0005e20000100800 */
[----:B------:R-:W-:Y:S01]  /*0ae0*/  SHF.R.S32.HI R19, RZ, 0x1f, R18 ;  /* 0x0000001fff137819 */ /* 0x000fe20000011412 */
[----:B------:R-:W-:Y:S01]  /*0af0*/  UMOV UR5, 0x400 ;  /* 0x0000040000057882 */ /* 0x000fe20000000000 */
[----:B------:R-:W-:Y:S01]  /*0b00*/  P2R R12, PR, RZ, 0x1 ;  /* 0x00000001ff0c7803 */ /* 0x000fe20000000000 */
[----:B------:R2:W-:Y:S01]  /*0b10*/  STL [R1+0x2c], R33 ;  /* 0x00002c2101007387 */ /* 0x0005e20000100800 */
[----:B------:R-:W-:Y:S01]  /*0b20*/  IADD3 R2, P0, R32, R6, RZ ;  /* 0x0000000620027210 */ /* 0x000fe20007f1e0ff */
[----:B------:R-:W-:Y:S01]  /*0b30*/  IMAD R0, R19, UR6, RZ ;  /* 0x0000000613007c24 */ /* 0x000fe2000f8e02ff */
[----:B-1----:R-:W-:Y:S01]  /*0b40*/  ULEA UR4, UR4, UR5, 0x18 ;  /* 0x0000000504047291 */ /* 0x002fe2000f8ec03f */
[----:B------:R2:W-:Y:S01]  /*0b50*/  STL [R1+0x68], R31 ;  /* 0x0000681f01007387 */ /* 0x0005e20000100800 */
[----:B------:R-:W-:Y:S01]  /*0b60*/  BSSY B0, `(.L_x_109) ;  /* 0x000001f000007945 */ /* 0x000fe20003800000 */
[----:B------:R-:W-:Y:S01]  /*0b70*/  IMAD.X R3, R33, 0x1, R21, P0 ;  /* 0x0000000121037824 */ /* 0x000fe200000e0615 */
[-C--:B------:R-:W-:Y:S01]  /*0b80*/  ISETP.GE.AND P3, PT, R35, R4.reuse, PT ;  /* 0x000000042300720c */ /* 0x080fe20003f66270 */
[----:B------:R2:W-:Y:S01]  /*0b90*/  STL.64 [R1+0x58], R36 ;  /* 0x0000582401007387 */ /* 0x0005e20000100a00 */
[C---:B------:R-:W-:Y:S01]  /*0ba0*/  IMAD R0, R18.reuse, UR7, R0 ;  /* 0x0000000712007c24 */ /* 0x040fe2000f8e0200 */
[----:B------:R-:W-:Y:S01]  /*0bb0*/  ISETP.GE.AND P5, PT, R31, R4, PT ;  /* 0x000000041f00720c */ /* 0x000fe20003fa6270 */
[----:B------:R-:W-:Y:S01]  /*0bc0*/  IMAD.WIDE.U32 R8, R18, UR6, R2 ;  /* 0x0000000612087c25 */ /* 0x000fe2000f8e0002 */
[----:B------:R-:W-:-:S03]  /*0bd0*/  LEA R221, R221, UR4, 0x1 ;  /* 0x00000004dddd7c11 */ /* 0x000fc6000f8e08ff */
[----:B------:R-:W-:Y:S01]  /*0be0*/  @!P2 VIADD R16, R16, 0x1 ;  /* 0x000000011010a836 */ /* 0x000fe20000000000 */
[----:B------:R-:W-:Y:S01]  /*0bf0*/  ISETP.GE.AND P2, PT, R34, R4, PT ;  /* 0x000000042200720c */ /* 0x000fe20003f46270 */
[----:B------:R-:W-:Y:S01]  /*0c00*/  IMAD.IADD R7, R9, 0x1, R0 ;  /* 0x0000000109077824 */ /* 0x000fe200078e0200 */
[----:B------:R-:W-:Y:S11]  /*0c10*/  @P1 BRA `(.L_x_110) ;  /* 0x00000000004c1947 */ /* 0x000ff60003800000 */
        /* <DEDUP_REMOVED lines=12> */
[----:B--2---:R-:W-:Y:S02]  /*0ce0*/  LEA R4, P0, R2, UR6, 0x1 ;  /* 0x0000000602047c11 */ /* 0x004fe4000f8008ff */
[----:B------:R-:W-:-:S04]  /*0cf0*/  IADD3 R0, R3, R0, RZ ;  /* 0x0000000003007210 */ /* 0x000fc80007ffe0ff */
[----:B------:R-:W-:-:S05]  /*0d00*/  LEA.HI.X R5, R2, UR7, R0, 0x1, P0 ;  /* 0x0000000702057c11 */ /* 0x000fca00080f0c00 */
[----:B------:R-:W-:Y:S01]  /*0d10*/  @!PT LDS RZ, [RZ] ;  /* 0x00000000fffff984 */ /* 0x000fe20000000800 */
[----:B------:R-:W-:Y:S01]  /*0d20*/  @!PT LDS RZ, [RZ] ;  /* 0x00000000fffff984 */ /* 0x000fe20000000800 */
[----:B------:R-:W-:Y:S01]  /*0d30*/  @!PT LDS RZ, [RZ] ;  /* 0x00000000fffff984 */ /* 0x000fe20000000800 */
[----:B------:R4:W-:Y:S02]  /*0d40*/  LDGSTS.E.BYPASS.LTC128B.128 [R221], desc[UR8][R4.64] ;  /* 0x0000000004dd7fae */ /* 0x0009e4000b901d48 */
.L_x_110:
[----:B------:R-:W-:Y:S05]  /*0d50*/  BSYNC B0 ;  /* 0x0000000000007941 */ /* 0x000fea0003800000 */
.L_x_109:
[----:B------:R-:W-:Y:S04]  /*0d60*/  BSSY B0, `(.L_x_111) ;  /* 0x0000016000007945 */ /* 0x000fe80003800000 */
[----:B------:R-:W-:Y:S05]  /*0d70*/  @P3 BRA `(.L_x_112) ;  /* 0x0000000000503947 */ /* 0x000fea0003800000 */
[----:B------:R-:W-:Y:S02]  /*0d80*/  ULDC UR5, c[0x0][0x2d0] ;  /* 0x0000b40000057ab9 */ /* 0x000fe40000000800 */
[----:B------:R-:W-:-:S13]  /*0d90*/  ISETP.GE.AND P0, PT, R32, UR5, PT ;  /* 0x0000000520007c0c */ /* 0x000fda000bf06270 */
[----:B------:R1:W-:Y:S01]  /*0da0*/  @P0 STS.128 [R221+0x800], RZ ;  /* 0x000800ffdd000388 */ /* 0x0003e20000000c00 */
[----:B------:R-:W-:Y:S05]  /*0db0*/  @P0 BRA `(.L_x_112) ;  /* 0x0000000000400947 */ /* 0x000fea0003800000 */
[----:B--2-4-:R-:W-:Y:S01]  /*0dc0*/  IADD3 R4, P0, R36, 0x20, RZ ;  /* 0x0000002024047810 */ /* 0x014fe20007f1e0ff */
[----:B------:R-:W-:Y:S01]  /*0dd0*/  ULDC.64 UR6, c[0x0][0x240] ;  /* 0x0000900000067ab9 */ /* 0x000fe20000000a00 */
[----:B------:R-:W-:Y:S01]  /*0de0*/  MOV R3, R7 ;  /* 0x0000000700037202 */ /* 0x000fe20000000f00 */
[----:B------:R-:W-:Y:S02]  /*0df0*/  IMAD.MOV.U32 R2, RZ, RZ, R8 ;  /* 0x000000ffff027224 */ /* 0x000fe400078e0008 */
[----:B------:R-:W-:Y:S02]  /*0e00*/  IMAD.X R0, RZ, RZ, R37, P0 ;  /* 0x000000ffff007224 */ /* 0x000fe400000e0625 */
[----:B------:R-:W-:-:S04]  /*0e10*/  IMAD.WIDE.U32 R2, R4, UR6, R2 ;  /* 0x0000000604027c25 */ /* 0x000fc8000f8e0002 */
[----:B------:R-:W-:-:S04]  /*0e20*/  IMAD R0, R0, UR6, RZ ;  /* 0x0000000600007c24 */ /* 0x000fc8000f8e02ff */
        /* <DEDUP_REMOVED lines=9> */
.L_x_112:
[----:B------:R-:W-:Y:S05]  /*0ec0*/  BSYNC B0 ;  /* 0x0000000000007941 */ /* 0x000fea0003800000 */
.L_x_111:
        /* <DEDUP_REMOVED lines=22> */
.L_x_114:
[----:B------:R-:W-:Y:S05]  /*1030*/  BSYNC B0 ;  /* 0x0000000000007941 */ /* 0x000fea0003800000 */
.L_x_113:
        /* <DEDUP_REMOVED lines=8> */
[----:B------:R-:W-:Y:S01]  /*10c0*/  MOV R3, R7 ;  /* 0x0000000700037202 */ /* 0x000fe20000000f00 */
[----:B------:R-:W-:Y:S02]  /*10d0*/  IMAD.MOV.U32 R2, RZ, RZ, R8 ;  /* 0x000000ffff027224 */ /* 0x000fe400078e0008 */
[----:B------:R-:W-:Y:S02]  /*10e0*/  IMAD.X R0, RZ, RZ, R37, P0 ;  /* 0x000000ffff007224 */ /* 0x000fe400000e0625 */
[----:B--2-4-:R-:W-:-:S04]  /*10f0*/  IMAD.WIDE.U32 R4, R6, UR6, R2 ;  /* 0x0000000606047c25 */ /* 0x014fc8000f8e0002 */
        /* <DEDUP_REMOVED lines=10> */
.L_x_116:
[----:B------:R-:W-:Y:S05]  /*11a0*/  BSYNC B0 ;  /* 0x0000000000007941 */ /* 0x000fea0003800000 */
.L_x_115:
[----:B------:R-:W-:Y:S01]  /*11b0*/  ISETP.NE.AND P0, PT, R12, RZ, PT ;  /* 0x000000ff0c00720c */ /* 0x000fe20003f05270 */
[----:B------:R-:W-:Y:S01]  /*11c0*/  @P6 VIADD R16, R16, 0x1 ;  /* 0x0000000110106836 */ /* 0x000fe20000000000 */
[----:B------:R-:W-:Y:S01]  /*11d0*/  ISETP.NE.AND P1, PT, R29, RZ, PT ;  /* 0x000000ff1d00720c */ /* 0x000fe20003f25270 */
[-C--:B--2---:R-:W-:Y:S01]  /*11e0*/  IMAD.WIDE.U32 R2, R10, R116.reuse, R32 ;  /* 0x000000740a027225 */ /* 0x084fe200078e0020 */
[----:B------:R-:W-:Y:S01]  /*11f0*/  IADD3 R0, R53, 0x7f, RZ ;  /* 0x0000007f35007810 */ /* 0x000fe20007ffe0ff */
[----:B------:R-:W-:Y:S01]  /*1200*/  ULDC.64 UR6, c[0x0][0x260] ;  /* 0x0000980000067ab9 */ /* 0x000fe20000000a00 */
[C---:B------:R-:W-:Y:S01]  /*1210*/  SHF.L.U64.HI R190, R116.reuse, 0x7, R117 ;  /* 0x0000000774be7819 */ /* 0x040fe20000010275 */
[----:B------:R-:W-:Y:S01]  /*1220*/  IMAD.MOV.U32 R6, RZ, RZ, R16 ;  /* 0x000000ffff067224 */ /* 0x000fe200078e0010 */
[----:B----4-:R-:W-:Y:S01]  /*1230*/  SHF.R.S32.HI R5, RZ, 0x1f, R0 ;  /* 0x0000001fff057819 */ /* 0x010fe20000011400 */
[C---:B------:R-:W-:Y:S01]  /*1240*/  IMAD R4, R11.reuse, R116, RZ ;  /* 0x000000740b047224 */ /* 0x040fe200078e02ff */
[----:B------:R-:W-:Y:S01]  /*1250*/  SHF.L.U32 R182, R116, 0x7, RZ ;  /* 0x0000000774b67819 */ /* 0x000fe200000006ff */
[----:B------:R-:W-:Y:S01]  /*1260*/  IMAD R12, R11, R118, RZ ;  /* 0x000000760b0c7224 */ /* 0x000fe200078e02ff */
[----:B------:R-:W-:Y:S01]  /*1270*/  LEA.HI R191, R5, R0, RZ, 0x7 ;  /* 0x0000000005bf7211 */ /* 0x000fe200078f38ff */
[----:B------:R-:W-:Y:S01]  /*1280*/  IMAD R4, R10, R117, R4 ;  /* 0x000000750a047224 */ /* 0x000fe200078e0204 */
[----:B------:R-:W-:Y:S01]  /*1290*/  @!P0 IADD3 R6, -R6, RZ, RZ ;  /* 0x000000ff06068210 */ /* 0x000fe20007ffe1ff */
[----:B------:R-:W-:Y:S01]  /*12a0*/  IMAD R12, R10, R119, R12 ;  /* 0x000000770a0c7224 */ /* 0x000fe200078e020c */
[----:B------:R-:W-:Y:S01]  /*12b0*/  IADD3 R8, P0, R13, R2, RZ ;  /* 0x000000020d087210 */ /* 0x000fe20007f1e0ff */
[----:B------:R-:W-:Y:S01]  /*12c0*/  BSSY B0, `(.L_x_117) ;  /* 0x0000033000007945 */ /* 0x000fe20003800000 */
[----:B------:R-:W-:-:S02]  /*12d0*/  @P4 SHF.R.S32.HI R2, RZ, 0x1f, R27 ;  /* 0x0000001fff024819 */ /* 0x000fc4000001141b */
[----:B------:R-:W-:Y:S02]  /*12e0*/  @!P1 LOP3.LUT R6, RZ, R29, RZ, 0x33, !PT ;  /* 0x0000001dff069212 */ /* 0x000fe400078e33ff */
[----:B------:R-:W-:Y:S01]  /*12f0*/  IADD3.X R9, R17, R3, R4, P0, !PT ;  /* 0x0000000311097210 */ /* 0x000fe200007fe404 */
[-C--:B---3--:R-:W-:Y:S01]  /*1300*/  @P4 IMAD R0, R2, R14.reuse, RZ ;  /* 0x0000000e02004224 */ /* 0x088fe200078e02ff */
[----:B------:R-:W-:Y:S01]  /*1310*/  SHF.R.S32.HI R7, RZ, 0x1f, R6 ;  /* 0x0000001fff077819 */ /* 0x000fe20000011406 */
[----:B------:R-:W-:Y:S01]  /*1320*/  @P4 IMAD.WIDE.U32 R2, R27, R14, R18 ;  /* 0x0000000e1b024225 */ /* 0x000fe200078e0012 */
[----:B------:R-:W-:-:S03]  /*1330*/  LEA.HI.SX32 R52, R191, 0xffffffff, 0x19 ;  /* 0xffffffffbf347811 */ /* 0x000fc600078fcaff */
[----:B------:R-:W-:Y:S01]  /*1340*/  @P4 IMAD R0, R27, R15, R0 ;  /* 0x0000000f1b004224 */ /* 0x000fe200078e0200 */
[----:B------:R-:W-:Y:S01]  /*1350*/  @P4 LEA R14, P0, R2, R24, 0x2 ;  /* 0x00000018020e4211 */ /* 0x000fe200078010ff */
[----:B------:R-:W-:Y:S01]  /*1360*/  IMAD.WIDE.U32 R4, R10, R118, R32 ;  /* 0x000000760a047225 */ /* 0x000fe200078e0020 */
[----:B------:R-:W-:-:S03]  /*1370*/  SHF.R.S32.HI R13, RZ, 0x1f, R52 ;  /* 0x0000001fff0d7819 */ /* 0x000fc60000011434 */
[----:B------:R-:W-:Y:S01]  /*1380*/  @P4 IMAD.IADD R3, R3, 0x1, R0 ;  /* 0x0000000103034824 */ /* 0x000fe200078e0200 */
[----:B------:R-:W-:Y:S01]  /*1390*/  IADD3 R4, P1, R20, R4, RZ ;  /* 0x0000000414047210 */ /* 0x000fe20007f3e0ff */
[----:B------:R-:W-:Y:S02]  /*13a0*/  IMAD R0, R7, UR6, RZ ;  /* 0x0000000607007c24 */ /* 0x000fe4000f8e02ff */
[----:B------:R-:W-:Y:S01]  /*13b0*/  IMAD.WIDE.U32 R36, R6, UR6, R8 ;  /* 0x0000000606247c25 */ /* 0x000fe2000f8e0008 */
[----:B------:R-:W-:Y:S02]  /*13c0*/  @P4 LEA.HI.X R15, R2, R25, R3, 0x2, P0 ;  /* 0x00000019020f4211 */ /* 0x000fe400000f1403 */
[----:B------:R-:W-:Y:S01]  /*13d0*/  IADD3.X R5, R22, R5, R12, P1, !PT ;  /* 0x0000000516057210 */ /* 0x000fe20000ffe40c */
[----:B------:R-:W-:Y:S01]  /*13e0*/  IMAD R2, R6, UR7, R0 ;  /* 0x0000000706027c24 */ /* 0x000fe2000f8e0200 */
[----:B------:R-:W-:Y:S01]  /*13f0*/  ULDC.64 UR6, c[0x0][0x268] ;  /* 0x00009a0000067ab9 */ /* 0x000fe20000000a00 */
[----:B------:R-:W-:Y:S01]  /*1400*/  MOV R222, R36 ;  /* 0x0000002400de7202 */ /* 0x000fe20000000f00 */
[----:B------:R2:W-:Y:S01]  /*1410*/  STL.64 [R1+0x40], R36 ;  /* 0x0000402401007387 */ /* 0x0005e20000100a00 */
[----:B------:R-:W-:-:S02]  /*1420*/  IMAD.IADD R223, R37, 0x1, R2 ;  /* 0x0000000125df7824 */ /* 0x000fc400078e0202 */
[----:B------:R-:W-:-:S03]  /*1430*/  IMAD.WIDE.U32 R18, R6, UR6, R4 ;  /* 0x0000000606127c25 */ /* 0x000fc6000f8e0004 */
[----:B------:R2:W-:Y:S01]  /*1440*/  STL.64 [R1+0x30], R222 ;  /* 0x000030de01007387 */ /* 0x0005e20000100a00 */
[----:B------:R-:W-:Y:S02]  /*1450*/  IMAD R12, R52, -0x80, R53 ;  /* 0xffffff80340c7824 */ /* 0x000fe400078e0235 */
[----:B------:R-:W-:Y:S01]  /*1460*/  IMAD R0, R190, R52, RZ ;  /* 0x00000034be007224 */ /* 0x000fe200078e02ff */
[----:B------:R2:W-:Y:S01]  /*1470*/  STL.64 [R1+0x38], R18 ;  /* 0x0000381201007387 */ /* 0x0005e20000100a00 */
[----:B------:R-:W-:Y:S01]  /*1480*/  IMAD.WIDE.U32 R2, R52, R182, R222 ;  /* 0x000000b634027225 */ /* 0x000fe200078e00de */
[-C--:B------:R-:W-:Y:S02]  /*1490*/  ISETP.GE.AND P0, PT, R10, R12.reuse, PT ;  /* 0x0000000c0a00720c */ /* 0x080fe40003f06270 */
[----:B------:R-:W-:Y:S01]  /*14a0*/  ISETP.GE.AND P1, PT, R35, R12, PT ;  /* 0x0000000c2300720c */ /* 0x000fe20003f26270 */
[----:B------:R-:W-:Y:S01]  /*14b0*/  IMAD R8, R13, R182, R0 ;  /* 0x000000b60d087224 */ /* 0x000fe200078e0200 */
[-C--:B------:R-:W-:Y:S01]  /*14c0*/  ISETP.GE.AND P2, PT, R34, R12.reuse, PT ;  /* 0x0000000c2200720c */ /* 0x080fe20003f46270 */
[----:B------:R-:W-:Y:S01]  /*14d0*/  IMAD R0, R7, UR6, RZ ;  /* 0x0000000607007c24 */ /* 0x000fe2000f8e02ff */
[----:B------:R-:W-:Y:S01]  /*14e0*/  ISETP.GE.AND P3, PT, R31, R12, PT ;  /* 0x0000000c1f00720c */ /* 0x000fe20003f66270 */
[----:B------:R-:W-:-:S02]  /*14f0*/  IMAD.IADD R5, R3, 0x1, R8 ;  /* 0x0000000103057824 */ /* 0x000fc400078e0208 */
[----:B------:R-:W-:-:S04]  /*1500*/  IMAD R16, R6, UR7, R0 ;  /* 0x0000000706107c24 */ /* 0x000fc8000f8e0200 */
        /* <DEDUP_REMOVED lines=14> */
.L_x_118:
[----:B------:R-:W-:Y:S05]  /*15f0*/  BSYNC B0 ;  /* 0x0000000000007941 */ /* 0x000fea0003800000 */
.L_x_117:
        /* <DEDUP_REMOVED lines=12> */
[----:B----4-:R-:W-:Y:S01]  /*16c0*/  IMAD.X R7, R194, 0x1, R5, P0 ;  /* 0x00000001c2077824 */ /* 0x010fe200000e0605 */
[----:B------:R-:W-:-:S04]  /*16d0*/  LEA R6, P0, R0, UR6, 0x1 ;  /* 0x0000000600067c11 */ /* 0x000fc8000f8008ff */
[----:B------:R-:W-:-:S05]  /*16e0*/  LEA.HI.X R7, R0, UR7, R7, 0x1, P0 ;  /* 0x0000000700077c11 */ /* 0x000fca00080f0c07 */
[----:B------:R-:W-:Y:S01]  /*16f0*/  @!PT LDS RZ, [RZ] ;  /* 0x00000000fffff984 */ /* 0x000fe20000000800 */
[----:B------:R-:W-:Y:S01]  /*1700*/  @!PT LDS RZ, [RZ] ;  /* 0x00000000fffff984 */ /* 0x000fe20000000800 */
[----:B------:R-:W-:Y:S01]  /*1710*/  @!PT LDS RZ, [RZ] ;  /* 0x00000000fffff984 */ /* 0x000fe20000000800 */
[----:B------:R4:W-:Y:S04]  /*1720*/  LDGSTS.E.BYPASS.LTC128B.128 [R221+0x2800], desc[UR8][R6.64] ;  /* 0x0280000006dd7fae */ /* 0x0009e8000b901d48 */
.L_x_120:
[----:B------:R-:W-:Y:S05]  /*1730*/  BSYNC B0 ;  /* 0x0000000000007941 */ /* 0x000fea0003800000 */
.L_x_119:
        /* <DEDUP_REMOVED lines=8> */
[----:B----4-:R-:W-:Y:S02]  /*17c0*/  LEA.HI.X R7, R116, R5, R117, 0x6, P0 ;  /* 0x0000000574077211 */ /* 0x010fe400000f3475 */
[----:B------:R-:W-:-:S04]  /*17d0*/  LEA R6, P0, R0, UR6, 0x1 ;  /* 0x0000000600067c11 */ /* 0x000fc8000f8008ff */
[----:B------:R-:W-:-:S05]  /*17e0*/  LEA.HI.X R7, R0, UR7, R7, 0x1, P0 ;  /* 0x0000000700077c11 */ /* 0x000fca00080f0c07 */
[----:B------:R-:W-:Y:S01]  /*17f0*/  @!PT LDS RZ, [RZ] ;  /* 0x00000000fffff984 */ /* 0x000fe20000000800 */
[----:B------:R-:W-:Y:S01]  /*1800*/  @!PT LDS RZ, [RZ] ;  /* 0x00000000fffff984 */ /* 0x000fe20000000800 */
[----:B------:R-:W-:Y:S01]  /*1810*/  @!PT LDS RZ, [RZ] ;  /* 0x00000000fffff984 */ /* 0x000fe20000000800 */
[----:B------:R4:W-:Y:S04]  /*1820*/  LDGSTS.E.BYPASS.LTC128B.128 [R221+0x3000], desc[UR8][R6.64] ;  /* 0x0300000006dd7fae */ /* 0x0009e8000b901d48 */
.L_x_122:
[----:B------:R-:W-:Y:S05]  /*1830*/  BSYNC B0 ;  /* 0x0000000000007941 */ /* 0x000fea0003800000 */
.L_x_121:
        /* <DEDUP_REMOVED lines=17> */
.L_x_124:
[----:B------:R-:W-:Y:S05]  /*1950*/  BSYNC B0 ;  /* 0x0000000000007941 */ /* 0x000fea0003800000 */
.L_x_123:
[----:B-1----:R-:W-:Y:S01]  /*1960*/  LEA.HI R4, R28, R193, RZ, 0x4 ;  /* 0x000000c11c047211 */ /* 0x002fe200078f20ff */
[----:B------:R-:W0:Y:S03]  /*1970*/  LDGDEPBAR ;  /* 0x00000000000079af */ /* 0x000e260000000000 */
[----:B------:R-:W-:Y:S01]  /*1980*/  LOP3.LUT R0, R4, 0xfffffff0, RZ, 0xc0, !PT ;  /* 0xfffffff004007812 */ /* 0x000fe200078ec0ff */
[----:B------:R1:W5:Y:S01]  /*1990*/  @P4 LDG.E R180, desc[UR8][R14.64] ;  /* 0x000000080eb44981 */ /* 0x000362000c1e1900 */
[----:B------:R-:W-:Y:S01]  /*19a0*/  SHF.R.S32.HI R3, RZ, 0x4, R4 ;  /* 0x00000004ff037819 */ /* 0x000fe20000011404 */
[----:B------:R-:W-:Y:S01]  /*19b0*/  BSSY B0, `(.L_x_125) ;  /* 0x0000049000007945 */ /* 0x000fe20003800000 */
[----:B----4-:R-:W-:Y:S01]  /*19c0*/  LOP3.LUT R7, R26, 0xfffffff8, RZ, 0xc0, !PT ;  /* 0xfffffff81a077812 */ /* 0x010fe200078ec0ff */
[----:B------:R-:W-:Y:S01]  /*19d0*/  IMAD.IADD R0, R193, 0x1, -R0 ;  /* 0x00000001c1007824 */ /* 0x000fe200078e0a00 */
[----:B------:R-:W-:-:S02]  /*19e0*/  LEA.HI R4, R4, R3, RZ, 0x1 ;  /* 0x0000000304047211 */ /* 0x000fc400078f08ff */
[----:B------:R-:W-:Y:S01]  /*19f0*/  ISETP.GE.AND P0, PT, R10, R12, PT ;  /* 0x0000000c0a00720c */ /* 0x000fe20003f06270 */
[----:B------:R-:W-:Y:S01]  /*1a00*/  IMAD.IADD R7, R193, 0x1, -R7 ;  /* 0x00000001c1077824 */ /* 0x000fe200078e0a07 */
[----:B------:R-:W-:Y:S02]  /*1a10*/  LEA.HI R2, R0, R0, RZ, 0x1 ;  /* 0x0000000000027211 */ /* 0x000fe400078f08ff */
[----:B------:R-:W-:Y:S02]  /*1a20*/  LOP3.LUT R4, R4, 0xfffffffe, RZ, 0xc0, !PT ;  /* 0xfffffffe04047812 */ /* 0x000fe400078ec0ff */
[--C-:B------:R-:W-:Y:S02]  /*1a30*/  SHF.R.S32.HI R6, RZ, 0x1, R2.reuse ;  /* 0x00000001ff067819 */ /* 0x100fe40000011402 */
[----:B------:R-:W-:Y:S01]  /*1a40*/  SHF.R.S32.HI R5, RZ, 0x1f, R2 ;  /* 0x0000001fff057819 */ /* 0x000fe20000011402 */
[----:B------:R-:W-:Y:S01]  /*1a50*/  IMAD.IADD R8, R3, 0x1, -R4 ;  /* 0x0000000103087824 */ /* 0x000fe200078e0a04 */
[----:B------:R-:W-:-:S02]  /*1a60*/  LEA.HI R3, R7, R7, RZ, 0x1 ;  /* 0x0000000707037211 */ /* 0x000fc400078f08ff */
[----:B------:R-:W-:Y:S01]  /*1a70*/  LEA.HI R4, R5, R6, RZ, 0x2 ;  /* 0x0000000605047211 */ /* 0x000fe200078f10ff */
[----:B------:R-:W-:-:S04]  /*1a80*/  DEPBAR.LE SB0, 0x0 ;  /* 0x000080000000791a */ /* 0x000fc80000000000 */
[----:B------:R-:W-:Y:S01]  /*1a90*/  LOP3.LUT R2, R2, 0x7fffffe, RZ, 0xc0, !PT ;  /* 0x07fffffe02027812 */ /* 0x000fe200078ec0ff */
[----:B------:R-:W-:Y:S01]  /*1aa0*/  BAR.SYNC.DEFER_BLOCKING 0x0 ;  /* 0x0000000000007b1d */ /* 0x000fe20000010000 */
[----:B------:R-:W-:Y:S01]  /*1ab0*/  SHF.R.S32.HI R9, RZ, 0x1f, R0 ;  /* 0x0000001fff097819 */ /* 0x000fe20000011400 */
[----:B------:R-:W-:Y:S01]  /*1ac0*/  IMAD.SHL.U32 R5, R23, 0x8, RZ ;  /* 0x0000000817057824 */ /* 0x000fe200078e00ff */
[----:B------:R-:W-:Y:S01]  /*1ad0*/  SHF.R.S32.HI R11, RZ, 0x1, R3 ;  /* 0x00000001ff0b7819 */ /* 0x000fe20000011403 */
[----:B------:R-:W-:Y:S01]  /*1ae0*/  IMAD.IADD R55, R0, 0x1, -R2 ;  /* 0x0000000100377824 */ /* 0x000fe200078e0a02 */
[----:B------:R-:W-:Y:S02]  /*1af0*/  LOP3.LUT R4, R4, 0xfffffffc, RZ, 0xc0, !PT ;  /* 0xfffffffc04047812 */ /* 0x000fe400078ec0ff */
[----:B------:R-:W-:Y:S01]  /*1b00*/  LEA.HI R9, R9, R0, RZ, 0x3 ;  /* 0x0000000009097211 */ /* 0x000fe200078f18ff */
[----:B------:R-:W-:Y:S01]  /*1b10*/  IMAD.SHL.U32 R0, R11, 0x40, RZ ;  /* 0x000000400b007824 */ /* 0x000fe200078e00ff */
[----:B------:R-:W-:Y:S01]  /*1b20*/  LOP3.LUT R2, R3, 0x3fffffe, RZ, 0xc0, !PT ;  /* 0x03fffffe03027812 */ /* 0x000fe200078ec0ff */
[----:B------:R-:W-:Y:S01]  /*1b30*/  IMAD.IADD R10, R6, 0x1, -R4 ;  /* 0x00000001060a7824 */ /* 0x000fe200078e0a04 */
[-C--:B------:R-:W-:Y:S01]  /*1b40*/  ISETP.GE.AND P2, PT, R35, R12.reuse, PT ;  /* 0x0000000c2300720c */ /* 0x080fe20003f46270 */
[----:B------:R-:W-:Y:S01]  /*1b50*/  IMAD.SHL.U32 R6, R9, 0x20, RZ ;  /* 0x0000002009067824 */ /* 0x000fe200078e00ff */
[----:B------:R-:W-:Y:S01]  /*1b60*/  LOP3.LUT R0, R0, 0xc0, RZ, 0xc0, !PT ;  /* 0x000000c000007812 */ /* 0x000fe200078ec0ff */
[----:B------:R-:W-:Y:S01]  /*1b70*/  IMAD.IADD R3, R7, 0x1, -R2 ;  /* 0x0000000107037824 */ /* 0x000fe200078e0a02 */
[----:B------:R-:W-:Y:S01]  /*1b80*/  ISETP.GE.AND P3, PT, R34, R12, PT ;  /* 0x0000000c2200720c */ /* 0x000fe20003f66270 */
[----:B------:R-:W-:Y:S01]  /*1b90*/  IMAD.SHL.U32 R2, R10, 0x40, RZ ;  /* 0x000000400a027824 */ /* 0x000fe200078e00ff */
[----:B------:R-:W-:Y:S01]  /*1ba0*/  LOP3.LUT R5, R0, 0x8, R5, 0xf8, !PT ;  /* 0x0000000800057812 */ /* 0x000fe200078ef805 */
[----:B------:R-:W-:Y:S01]  /*1bb0*/  IMAD.SHL.U32 R7, R8, 0x8, RZ ;  /* 0x0000000808077824 */ /* 0x000fe200078e00ff */
[----:B------:R-:W-:-:S02]  /*1bc0*/  SHF.R.U32.HI R4, RZ, 0x3, R0 ;  /* 0x00000003ff047819 */ /* 0x000fc40000011600 */
[----:B------:R-:W-:Y:S01]  /*1bd0*/  LOP3.LUT R0, R2, 0xc0, RZ, 0xc0, !PT ;  /* 0x000000c002007812 */ /* 0x000fe200078ec0ff */
[----:B------:R-:W-:Y:S01]  /*1be0*/  IMAD R2, R8, 0x8, R3 ;  /* 0x0000000808027824 */ /* 0x000fe200078e0203 */
[----:B------:R-:W-:Y:S01]  /*1bf0*/  LOP3.LUT R3, R5, R4, RZ, 0x3c, !PT ;  /* 0x0000000405037212 */ /* 0x000fe200078e3cff */
[----:B------:R-:W-:Y:S01]  /*1c00*/  IMAD.IADD R8, R19, 0x1, R16 ;  /* 0x0000000113087824 */ /* 0x000fe200078e0210 */
[----:B------:R1:W-:Y:S01]  /*1c10*/  @P0 STS [R221+0x4000], RZ ;  /* 0x004000ffdd000388 */ /* 0x0003e20000000800 */
[----:B------:R-:W-:Y:S02]  /*1c20*/  LOP3.LUT R54, R6, 0xffffff00, RZ, 0xc0, !PT ;  /* 0xffffff0006367812 */ /* 0x000fe400078ec0ff */
[----:B------:R-:W-:Y:S01]  /*1c30*/  LOP3.LUT R5, R0, 0x8, R7, 0xf8, !PT ;  /* 0x0000000800057812 */ /* 0x000fe200078ef807 */
[----:B------:R1:W-:Y:S01]  /*1c40*/  STL [R1+0x50], R8 ;  /* 0x0000500801007387 */ /* 0x0003e20000100800 */
[----:B------:R-:W-:Y:S01]  /*1c50*/  SHF.R.U32.HI R4, RZ, 0x3, R0 ;  /* 0x00000003ff047819 */ /* 0x000fe20000011600 */
[----:B------:R-:W-:Y:S01]  /*1c60*/  IMAD.U32 R0, R2, 0x20, R3 ;  /* 0x0000002002007824 */ /* 0x000fe200078e0003 */
[----:B------:R-:W-:Y:S01]  /*1c70*/  ISETP.GE.AND P5, PT, R31, R12, PT ;  /* 0x0000000c1f00720c */ /* 0x000fe20003fa6270 */
[----:B------:R1:W-:Y:S01]  /*1c80*/  @P0 STS [R221+0x4004], RZ ;  /* 0x004004ffdd000388 */ /* 0x0003e20000000800 */
[----:B------:R-:W-:Y:S01]  /*1c90*/  IMAD R3, R13, R118, RZ ;  /* 0x000000760d037224 */ /* 0x000fe200078e02ff */
[----:B------:R-:W-:Y:S01]  /*1ca0*/  LOP3.LUT R189, R5, R4, RZ, 0x3c, !PT ;  /* 0x0000000405bd7212 */ /* 0x000fe200078e3cff */
[----:B------:R-:W-:Y:S01]  /*1cb0*/  IMAD R2, R181, 0x200, R54 ;  /* 0x00000200b5027824 */ /* 0x000fe200078e0236 */
[----:B------:R1:W-:Y:S01]  /*1cc0*/  @P0 STS.64 [R221+0x4008], RZ ;  /* 0x004008ffdd000388 */ /* 0x0003e20000000a00 */
[----:B------:R-:W-:Y:S01]  /*1cd0*/  IMAD.WIDE.U32 R6, R52, R118, RZ ;  /* 0x0000007634067225 */ /* 0x000fe200078e00ff */
[----:B------:R-:W-:-:S03]  /*1ce0*/  LEA R192, R0, UR4, 0x1 ;  /* 0x0000000400c07c11 */ /* 0x000fc6000f8e08ff */
[----:B------:R-:W-:Y:S01]  /*1cf0*/  IMAD R3, R52, R119, R3 ;  /* 0x0000007734037224 */ /* 0x000fe200078e0203 */
[----:B------:R-:W-:Y:S01]  /*1d00*/  LEA R4, P1, R6, R18, 0x7 ;  /* 0x0000001206047211 */ /* 0x000fe200078238ff */
[----:B------:R-:W-:Y:S02]  /*1d10*/  IMAD R2, R55, 0x20, R2 ;  /* 0x0000002037027824 */ /* 0x000fe400078e0202 */
[----:B------:R-:W-:Y:S02]  /*1d20*/  IMAD.IADD R3, R7, 0x1, R3 ;  /* 0x0000000107037824 */ /* 0x000fe400078e0203 */
[----:B------:R-:W-:-:S03]  /*1d30*/  IMAD.IADD R2, R189, 0x1, R2 ;  /* 0x00000001bd027824 */ /* 0x000fc600078e0202 */
[----:B------:R-:W-:Y:S02]  /*1d40*/  LEA.HI.X R5, R6, R8, R3, 0x7, P1 ;  /* 0x0000000806057211 */ /* 0x000fe400008f3c03 */
[----:B------:R-:W-:Y:S01]  /*1d50*/  LEA R195, R2, UR4, 0x1 ;  /* 0x0000000402c37c11 */ /* 0x000fe2000f8e08ff */
        /* <DEDUP_REMOVED lines=14> */
.L_x_126:
[----:B------:R-:W-:Y:S05]  /*1e40*/  BSYNC B0 ;  /* 0x0000000000007941 */ /* 0x000fea0003800000 */
.L_x_125:
        /* <DEDUP_REMOVED lines=16> */
.L_x_128:
[----:B------:R-:W-:Y:S05]  /*1f50*/  BSYNC B0 ;  /* 0x0000000000007941 */ /* 0x000fea0003800000 */
.L_x_127:
        /* <DEDUP_REMOVED lines=16> */
.L_x_130:
[----:B------:R-:W-:Y:S05]  /*2060*/  BSYNC B0 ;  /* 0x0000000000007941 */ /* 0x000fea0003800000 */
.L_x_129:
        /* <DEDUP_REMOVED lines=17> */
.L_x_132:
[----:B------:R-:W-:Y:S05]  /*2180*/  BSYNC B0 ;  /* 0x0000000000007941 */ /* 0x000fea0003800000 */
.L_x_131:
[----:B-1----:R-:W-:Y:S01]  /*2190*/  LDSM.16.M88.4 R12, [R195] ;  /* 0x00000000c30c783b */ /* 0x002fe20000000200 */
[----:B------:R-:W-:Y:S01]  /*21a0*/  LOP3.LUT P0, RZ, R11, 0x2, RZ, 0xc0, !PT ;  /* 0x000000020bff7812 */ /* 0x000fe2000780c0ff */
[----:B------:R-:W-:Y:S01]  /*21b0*/  IMAD.MOV.U32 R0, RZ, RZ, 0x10 ;  /* 0x00000010ff007424 */ /* 0x000fe200078e00ff */
[----:B------:R-:W-:Y:S01]  /*21c0*/  LOP3.LUT P1, RZ, R10, 0x2, RZ, 0xc0, !PT ;  /* 0x000000020aff7812 */ /* 0x000fe2000782c0ff */
[----:B--2---:R-:W1:Y:S01]  /*21d0*/  LDSM.16.M88.4 R36, [R192+0x2000] ;  /* 0x00200000c024783b */ /* 0x004e620000000200 */
[----:B------:R-:W-:Y:S02]  /*21e0*/  VIADD R2, R192, 0x2000 ;  /* 0x00002000c0027836 */ /* 0x000fe40000000000 */
[----:B------:R-:W-:Y:S01]  /*21f0*/  SEL R0, R0, 0xfffffff0, !P1 ;  /* 0xfffffff000007807 */ /* 0x000fe20004800000 */
[----:B------:R-:W2:Y:S01]  /*2200*/  LDSM.16.M88.4 R32, [R192+0x2400] ;  /* 0x00240000c020783b */ /* 0x000ea20000000200 */
[----:B------:R-:W-:-:S03]  /*2210*/  VIADD R197, R192, 0x2020 ;  /* 0x00002020c0c57836 */ /* 0x000fc60000000000 */
[----:B------:R-:W3:Y:S01]  /*2220*/  LDSM.16.M88.4 R28, [R192+0x2800] ;  /* 0x00280000c01c783b */ /* 0x000ee20000000200 */
[----:B------:R-:W-:Y:S02]  /*2230*/  IMAD R196, R0, 0x2, R195 ;  /* 0x0000000200c47824 */ /* 0x000fe400078e02c3 */
[----:B------:R-:W-:Y:S01]  /*2240*/  @P0 VIADD R197, R2, 0xffffffe0 ;  /* 0xffffffe002c50836 */ /* 0x000fe20000000000 */
[----:B------:R-:W4:Y:S01]  /*2250*/  LDSM.16.M88.4 R24, [R192+0x2c00] ;  /* 0x002c0000c018783b */ /* 0x000f220000000200 */
[----:B------:R-:W-:-:S03]  /*2260*/  LOP3.LUT R2, R183, 0xffffffe0, RZ, 0xc0, !PT ;  /* 0xffffffe0b7027812 */ /* 0x000fc600078ec0ff */
[----:B------:R-:W4:Y:S02]  /*2270*/  LDSM.16.M88.4 R20, [R192+0x3000] ;  /* 0x00300000c014783b */ /* 0x000f240000000200 */
[----:B------:R-:W-:Y:S02]  /*2280*/  IMAD.IADD R2, R193, 0x1, -R2 ;  /* 0x00000001c1027824 */ /* 0x000fe400078e0a02 */
[----:B------:R-:W4:Y:S03]  /*2290*/  LDSM.16.M88.4 R16, [R192+0x3400] ;  /* 0x00340000c010783b */ /* 0x000f260000000200 */
[----:B------:R-:W-:Y:S01]  /*22a0*/  SHF.R.S32.HI R3, RZ, 0x1f, R2 ;  /* 0x0000001fff037819 */ /* 0x000fe20000011402 */
[----:B------:R-:W4:Y:S03]  /*22b0*/  LDSM.16.M88.4 R40, [R192+0x3800] ;  /* 0x00380000c028783b */ /* 0x000f260000000200 */
[----:B------:R-:W-:Y:S01]  /*22c0*/  LEA.HI R3, R3, R2, RZ, 0x2 ;  /* 0x0000000203037211 */ /* 0x000fe200078f10ff */
[----:B------:R-:W4:Y:S01]  /*22d0*/  LDSM.16.M88.4 R44, [R192+0x3c00] ;  /* 0x003c0000c02c783b */ /* 0x000f220000000200 */
[----:B------:R-:W-:-:S03]  /*22e0*/  SHF.R.S32.HI R2, RZ, 0x1f, R181 ;  /* 0x0000001fff027819 */ /* 0x000fc600000114b5 */
[----:B------:R-:W4:Y:S01]  /*22f0*/  LDSM.16.M88.4 R8, [R195+0x1000] ;  /* 0x00100000c308783b */ /* 0x000f220000000200 */
[----:B------:R-:W-:-:S03]  /*2300*/  LEA.HI R2, R2, R181, RZ, 0x2 ;  /* 0x000000b502027211 */ /* 0x000fc600078f10ff */
[----:B------:R-:W-:Y:S01]  /*2310*/  LDSM.16.M88.4 R4, [R196] ;  /* 0x00000000c404783b */ /* 0x000fe20000000200 */
[----:B------:R-:W-:-:S03]  /*2320*/  LOP3.LUT R2, R2, 0xfffffffc, RZ, 0xc0, !PT ;  /* 0xfffffffc02027812 */ /* 0x000fc600078ec0ff */
[----:B------:R-:W4:Y:S01]  /*2330*/  LDSM.16.M88.4 R48, [R197] ;  /* 0x00000000c530783b */ /* 0x000f220000000200 */
[C---:B-1----:R-:W-:Y:S01]  /*2340*/  HMMA.16816.F32.BF16 R176, R12.reuse, R36, RZ ;  /* 0x000000240cb0723c */ /* 0x042fe200000418ff */
[----:B------:R-:W-:Y:S02]  /*2350*/  IMAD.IADD R2, R181, 0x1, -R2 ;  /* 0x00000001b5027824 */ /* 0x000fe400078e0a02 */
[----:B------:R-:W1:Y:S03]  /*2360*/  LDSM.16.M88.4 R56, [R197+0x400] ;  /* 0x00040000c538783b */ /* 0x000e660000000200 */
[C---:B--2---:R-:W-:Y:S01]  /*2370*/  HMMA.16816.F32.BF16 R172, R12.reuse, R32, RZ ;  /* 0x000000200cac723c */ /* 0x044fe200000418ff */
[----:B------:R-:W2:Y:S04]  /*2380*/  LDSM.16.M88.4 R60, [R197+0x800] ;  /* 0x00080000c53c783b */ /* 0x000ea80000000200 */
[----:B------:R-:W2:Y:S01]  /*2390*/  LDSM.16.M88.4 R64, [R197+0xc00] ;  /* 0x000c0000c540783b */ /* 0x000ea20000000200 */
[C---:B---3--:R-:W-:Y:S03]  /*23a0*/  HMMA.16816.F32.BF16 R168, R12.reuse, R28, RZ ;  /* 0x0000001c0ca8723c */ /* 0x048fe600000418ff */
[----:B------:R-:W3:Y:S03]  /*23b0*/  LDSM.16.M88.4 R68, [R197+0x1000] ;  /* 0x00100000c544783b */ /* 0x000ee60000000200 */
[C---:B----4-:R-:W-:Y:S01]  /*23c0*/  HMMA.16816.F32.BF16 R164, R12.reuse, R24, RZ ;  /* 0x000000180ca4723c */ /* 0x050fe200000418ff */
[----:B------:R-:W4:Y:S04]  /*23d0*/  LDSM.16.M88.4 R72, [R197+0x1400] ;  /* 0x00140000c548783b */ /* 0x000f280000000200 */
[----:B------:R-:W4:Y:S01]  /*23e0*/  LDSM.16.M88.4 R76, [R197+0x1800] ;  /* 0x00180000c54c783b */ /* 0x000f220000000200 */
[C---:B------:R-:W-:Y:S03]  /*23f0*/  HMMA.16816.F32.BF16 R160, R12.reuse, R20, RZ ;  /* 0x000000140ca0723c */ /* 0x040fe600000418ff */
[----:B------:R-:W4:Y:S03]  /*2400*/  LDSM.16.M88.4 R184, [R197+0x1c00] ;  /* 0x001c0000c5b8783b */ /* 0x000f260000000200 */
[C---:B------:R-:W-:Y:S01]  /*2410*/  HMMA.16816.F32.BF16 R156, R12.reuse, R16, RZ ;  /* 0x000000100c9c723c */ /* 0x040fe200000418ff */
[----:B------:R-:W4:Y:S04]  /*2420*/  LDSM.16.M88.4 R80, [R196+0x1000] ;  /* 0x00100000c450783b */ /* 0x000f280000000200 */
[----:B------:R-:W0:Y:S01]  /*2430*/  LDGDEPBAR ;  /* 0x00000000000079af */ /* 0x000e220000000000 */
[C---:B------:R-:W-:Y:S06]  /*2440*/  HMMA.16816.F32.BF16 R128, R12.reuse, R40, RZ ;  /* 0x000000280c80723c */ /* 0x040fec00000418ff */
[C---:B------:R-:W-:Y:S06]  /*2450*/  HMMA.16816.F32.BF16 R120, R12.reuse, R44, RZ ;  /* 0x0000002c0c78723c */ /* 0x040fec00000418ff */
[C---:B------:R-:W-:Y:S06]  /*2460*/  HMMA.16816.F32.BF16 R152, R12.reuse, R38, RZ ;  /* 0x000000260c98723c */ /* 0x040fec00000418ff */
[----:B------:R-:W-:Y:S01]  /*2470*/  HMMA.16816.F32.BF16 R148, R12, R34, RZ ;  /* 0x000000220c94723c */ /* 0x000fe200000418ff */
[----:B------:R-:W-:-:S05]  /*2480*/  DEPBAR.LE SB0, 0x0 ;  /* 0x000080000000791a */ /* 0x000fca0000000000 */
        /* <DEDUP_REMOVED lines=15> */
[C---:B------:R-:W-:Y:S06]  /*2580*/  HMMA.16816.F32.BF16 R176, R4.reuse, R48, R176 ;  /* 0x0000003004b0723c */ /* 0x040fec00000418b0 */
[C---:B-1----:R-:W-:Y:S06]  /*2590*/  HMMA.16816.F32.BF16 R172, R4.reuse, R56, R172 ;  /* 0x0000003804ac723c */ /* 0x042fec00000418ac */
[C---:B--2---:R-:W-:Y:S06]  /*25a0*/  HMMA.16816.F32.BF16 R168, R4.reuse, R60, R168 ;  /* 0x0000003c04a8723c */ /* 0x044fec00000418a8 */
[C---:B------:R-:W-:Y:S06]  /*25b0*/  HMMA.16816.F32.BF16 R164, R4.reuse, R64, R164 ;  /* 0x0000004004a4723c */ /* 0x040fec00000418a4 */
[C---:B---3--:R-:W-:Y:S06]  /*25c0*/  HMMA.16816.F32.BF16 R160, R4.reuse, R68, R160 ;  /* 0x0000004404a0723c */ /* 0x048fec00000418a0 */
[C---:B----4-:R-:W-:Y:S06]  /*25d0*/  HMMA.16816.F32.BF16 R208, R4.reuse, R72, R156 ;  /* 0x0000004804d0723c */ /* 0x050fec000004189c */
        /* <DEDUP_REMOVED lines=8> */
[----:B------:R-:W-:Y:S01]  /*2660*/  HMMA.16816.F32.BF16 R248, R4, R78, R124 ;  /* 0x0000004e04f8723c */ /* 0x000fe2000004187c */
[----:B------:R-:W-:-:S05]  /*2670*/  IMAD.MOV.U32 R132, RZ, RZ, RZ ;  /* 0x000000ffff847224 */ /* 0x000fca00078e00ff */
[----:B------:R-:W-:Y:S01]  /*2680*/  HMMA.16816.F32.BF16 R112, R4, R186, R112 ;  /* 0x000000ba0470723c */ /* 0x000fe20000041870 */
[----:B------:R-:W1:Y:S05]  /*2690*/  @P4 LDC R4, c[0x0][0x2e8] ;  /* 0x0000ba00ff044b82 */ /* 0x000e6a0000000800 */
[----:B------:R-:W-:Y:S01]  /*26a0*/  HMMA.16816.F32.BF16 R12, R8, R44, RZ ;  /* 0x0000002c080c723c */ /* 0x000fe200000418ff */
[----:B------:R-:W-:-:S05]  /*26b0*/  SHF.R.S32.HI R7, RZ, 0x2, R3 ;  /* 0x00000002ff077819 */ /* 0x000fca0000011403 */
[C---:B------:R-:W-:Y:S01]  /*26c0*/  HMMA.16816.F32.BF16 R92, R8.reuse, R28, RZ ;  /* 0x0000001c085c723c */ /* 0x040fe200000418ff */
[----:B------:R-:W-:Y:S01]  /*26d0*/  IMAD R3, R181, 0x10, R7 ;  /* 0x00000010b5037824 */ /* 0x000fe200078e0207 */
[----:B------:R-:W-:Y:S01]  /*26e0*/  STL [R1+0x70], R7 ;  /* 0x0000700701007387 */ /* 0x000fe20000100800 */
[----:B------:R-:W-:Y:S02]  /*26f0*/  IMAD R181, R55, 0x20, R54 ;  /* 0x0000002037b57824 */ /* 0x000fe400078e0236 */
[----:B------:R-:W-:Y:S01]  /*2700*/  IMAD.IADD R252, R252, 0x1, R3 ;  /* 0x00000001fcfc7824 */ /* 0x000fe200078e0203 */
[C---:B------:R-:W-:Y:S01]  /*2710*/  HMMA.16816.F32.BF16 R88, R8.reuse, R30, RZ ;  /* 0x0000001e0858723c */ /* 0x040fe200000418ff */
[----:B------:R2:W-:Y:S05]  /*2720*/  STL [R1+0x74], R2 ;  /* 0x0000740201007387 */ /* 0x0005ea0000100800 */
[----:B------:R-:W-:Y:S01]  /*2730*/  HMMA.16816.F32.BF16 R28, R8, R18, RZ ;  /* 0x00000012081c723c */ /* 0x000fe200000418ff */
[----:B-1----:R-:W1:Y:S01]  /*2740*/  @P4 MUFU.RCP R4, R4 ;  /* 0x0000000400044308 */ /* 0x002e620000001000 */
[----:B------:R-:W-:-:S02]  /*2750*/  IMAD.MOV.U32 R5, RZ, RZ, R112 ;  /* 0x000000ffff057224 */ /* 0x000fc400078e0070 */
[----:B------:R-:W-:Y:S02]  /*2760*/  IMAD.MOV.U32 R6, RZ, RZ, R113 ;  /* 0x000000ffff067224 */ /* 0x000fe400078e0071 */
[----:B------:R-:W-:Y:S01]  /*2770*/  HMMA.16816.F32.BF16 R16, R8, R40, RZ ;  /* 0x000000280810723c */ /* 0x000fe200000418ff */
[----:B------:R-:W-:Y:S02]  /*2780*/  IMAD.MOV.U32 R199, RZ, RZ, R114 ;  /* 0x000000ffffc77224 */ /* 0x000fe400078e0072 */
[----:B------:R-:W-:Y:S02]  /*2790*/  IMAD.MOV.U32 R183, RZ, RZ, R6 ;  /* 0x000000ffffb77224 */ /* 0x000fe400078e0006 */
[----:B------:R-:W-:Y:S01]  /*27a0*/  IMAD.MOV.U32 R198, RZ, RZ, R115 ;  /* 0x000000ffffc67224 */ /* 0x000fe200078e0073 */
[----:B------:R-:W-:Y:S06]  /*27b0*/  HMMA.16816.F32.BF16 R228, R80, R72, R20 ;  /* 0x0000004850e4723c */ /* 0x000fec0000041814 */
[----:B------:R-:W-:Y:S01]  /*27c0*/  HMMA.16816.F32.BF16 R40, R8, R42, RZ ;  /* 0x0000002a0828723c */ /* 0x000fe200000418ff */
[----:B------:R-:W-:-:S02]  /*27d0*/  IMAD.SHL.U32 R23, R193, 0x2, RZ ;  /* 0x00000002c1177824 */ /* 0x000fc400078e00ff */
[----:B-1---5:R-:W-:Y:S01]  /*27e0*/  @P4 FMUL.FTZ R132, R180, R4 ;  /* 0x00000004b4844220 */ /* 0x022fe20000410000 */
[----:B------:R-:W-:Y:S02]  /*27f0*/  IMAD.MOV.U32 R193, RZ, RZ, R5 ;  /* 0x000000ffffc17224 */ /* 0x000fe400078e0005 */
[----:B------:R-:W-:Y:S01]  /*2800*/  LOP3.LUT R23, R23, 0x6, RZ, 0xc0, !PT ;  /* 0x0000000617177812 */ /* 0x000fe200078ec0ff */
[----:B------:R-:W-:Y:S04]  /*2810*/  HMMA.16816.F32.BF16 R200, R8, R46, RZ ;  /* 0x0000002e08c8723c */ /* 0x000fe800000418ff */
[----:B------:R-:W-:Y:S02]  /*2820*/  IMAD R23, R52, 0x80, R23 ;  /* 0x0000008034177824 */ /* 0x000fe400078e0217 */
[----:B------:R-:W-:Y:S01]  /*2830*/  HMMA.16816.F32.BF16 R244, R80, R184, R12 ;  /* 0x000000b850f4723c */ /* 0x000fe2000004180c */
[----:B------:R-:W-:-:S02]  /*2840*/  IMAD.MOV.U32 R9, RZ, RZ, R122 ;  /* 0x000000ffff097224 */ /* 0x000fc400078e007a */
[----:B------:R-:W-:Y:S01]  /*2850*/  IMAD.MOV.U32 R8, RZ, RZ, R121 ;  /* 0x000000ffff087224 */ /* 0x000fe200078e0079 */
[CC--:B------:R-:W-:Y:S01]  /*2860*/  ISETP.GE.AND P1, PT, R23.reuse, R53.reuse, PT ;  /* 0x000000351700720c */ /* 0x0c0fe20003f26270 */
[----:B------:R-:W-:Y:S01]  /*2870*/  VIADD R21, R23, 0x10 ;  /* 0x0000001017157836 */ /* 0x000fe20000000000 */
[C---:B------:R-:W-:Y:S01]  /*2880*/  HMMA.16816.F32.BF16 R236, R80.reuse, R76, R16 ;  /* 0x0000004c50ec723c */ /* 0x040fe20000041810 */
[----:B------:R-:W-:Y:S01]  /*2890*/  IMAD.MOV.U32 R184, RZ, RZ, R9 ;  /* 0x000000ffffb87224 */ /* 0x000fe200078e0009 */
[----:B------:R-:W-:Y:S01]  /*28a0*/  IADD3 R15, R53, R252, -R188 ;  /* 0x000000fc350f7210 */ /* 0x000fe20007ffe8bc */
[----:B------:R-:W-:Y:S01]  /*28b0*/  VIADD R9, R23, 0x1 ;  /* 0x0000000117097836 */ /* 0x000fe20000000000 */
[-C--:B------:R-:W-:Y:S01]  /*28c0*/  ISETP.GE.AND P6, PT, R21, R53.reuse, PT ;  /* 0x000000351500720c */ /* 0x080fe20003fc6270 */
[C---:B------:R-:W-:Y:S01]  /*28d0*/  VIADD R14, R23.reuse, 0x8 ;  /* 0x00000008170e7836 */ /* 0x040fe20000000000 */
[C---:B------:R-:W-:Y:S01]  /*28e0*/  HMMA.16816.F32.BF16 R240, R80.reuse, R78, R40 ;  /* 0x0000004e50f0723c */ /* 0x040fe20000041828 */
[----:B------:R-:W-:Y:S01]  /*28f0*/  VIADD R16, R23, 0x9 ;  /* 0x0000000917107836 */ /* 0x000fe20000000000 */
[-C--:B------:R-:W-:Y:S01]  /*2900*/  ISETP.GE.AND P0, PT, R9, R53.reuse, PT ;  /* 0x000000350900720c */ /* 0x080fe20003f06270 */
[C---:B--2---:R-:W-:Y:S01]  /*2910*/  IMAD.IADD R2, R15.reuse, 0x1, -R9 ;  /* 0x000000010f027824 */ /* 0x044fe200078e0a09 */
[----:B------:R-:W-:Y:S01]  /*2920*/  ISETP.GE.AND P3, PT, R14, R53, PT ;  /* 0x000000350e00720c */ /* 0x000fe20003f66270 */
[C---:B------:R-:W-:Y:S01]  /*2930*/  IMAD.IADD R3, R15.reuse, 0x1, -R23 ;  /* 0x000000010f037824 */ /* 0x040fe200078e0a17 */
[C---:B------:R-:W-:Y:S01]  /*2940*/  HMMA.16816.F32.BF16 R216, R80.reuse, R68, R24 ;  /* 0x0000004450d8723c */ /* 0x040fe20000041818 */
[C---:B------:R-:W-:Y:S01]  /*2950*/  IMAD.IADD R5, R15.reuse, 0x1, -R14 ;  /* 0x000000010f057824 */ /* 0x040fe200078e0a0e */
[----:B------:R-:W-:Y:S01]  /*2960*/  IABS R4, R2 ;  /* 0x0000000200047213 */ /* 0x000fe20000000000 */
[----:B------:R-:W-:Y:S01]  /*2970*/  IMAD.MOV.U32 R180, RZ, RZ, R8 ;  /* 0x000000ffffb47224 */ /* 0x000fe200078e0008 */
[----:B------:R-:W-:Y:S01]  /*2980*/  IABS R7, R3 ;  /* 0x0000000300077213 */ /* 0x000fe20000000000 */
[C---:B------:R-:W-:Y:S01]  /*2990*/  IMAD.IADD R6, R15.reuse, 0x1, -R16 ;  /* 0x000000010f067824 */ /* 0x040fe200078e0a10 */
[----:B------:R-:W-:Y:S01]  /*29a0*/  IABS R3, R5 ;  /* 0x0000000500037213 */ /* 0x000fe20000000000 */
[----:B------:R-:W-:Y:S01]  /*29b0*/  IMAD.IADD R8, R15, 0x1, -R21 ;  /* 0x000000010f087824 */ /* 0x000fe200078e0a15 */
[C---:B------:R-:W-:Y:S01]  /*29c0*/  HMMA.16816.F32.BF16 R212, R80.reuse, R70, R32 ;  /* 0x0000004650d4723c */ /* 0x040fe20000041820 */
[----:B------:R-:W-:Y:S01]  /*29d0*/  IMAD.MOV.U32 R46, RZ, RZ, R120 ;  /* 0x000000ffff2e7224 */ /* 0x000fe200078e0078 */
[----:B------:R-:W-:Y:S01]  /*29e0*/  IABS R2, R6 ;  /* 0x0000000600027213 */ /* 0x000fe20000000000 */
[----:B------:R-:W-:Y:S01]  /*29f0*/  IMAD.MOV.U32 R6, RZ, RZ, R4 ;  /* 0x000000ffff067224 */ /* 0x000fe200078e0004 */
[----:B------:R-:W-:Y:S01]  /*2a00*/  IABS R5, R8 ;  /* 0x0000000800057213 */ /* 0x000fe20000000000 */
[----:B------:R-:W-:Y:S01]  /*2a10*/  IMAD.MOV.U32 R4, RZ, RZ, R3 ;  /* 0x000000ffff047224 */ /* 0x000fe200078e0003 */
[----:B------:R-:W-:Y:S01]  /*2a20*/  HMMA.16816.F32.BF16 R100, R80, R56, R100 ;  /* 0x000000385064723c */ /* 0x000fe20000041864 */
[----:B------:R-:W-:Y:S01]  /*2a30*/  IMAD.MOV.U32 R3, RZ, RZ, R2 ;  /* 0x000000ffff037224 */ /* 0x000fe200078e0002 */
[----:B------:R-:W-:Y:S01]  /*2a40*/  I2FP.F32.S32 R6, R6 ;  /* 0x0000000600067245 */ /* 0x000fe20000201400 */
[----:B------:R-:W-:Y:S01]  /*2a50*/  IMAD.MOV.U32 R2, RZ, RZ, R5 ;  /* 0x000000ffff027224 */ /* 0x000fe200078e0005 */
[----:B------:R-:W-:Y:S01]  /*2a60*/  I2FP.F32.S32 R7, R7 ;  /* 0x0000000700077245 */ /* 0x000fe20000201400 */
[C---:B------:R-:W-:Y:S01]  /*2a70*/  VIADD R43, R23.reuse, 0x11 ;  /* 0x00000011172b7836 */ /* 0x040fe20000000000 */
[----:B------:R-:W-:Y:S01]  /*2a80*/  I2FP.F32.S32 R3, R3 ;  /* 0x0000000300037245 */ /* 0x000fe20000201400 */
[----:B------:R-:W-:Y:S01]  /*2a90*/  FFMA.FTZ R42, R6, -R132, R177 ;  /* 0x80000084062a7223 */ /* 0x000fe200000100b1 */
[----:B------:R-:W-:Y:S01]  /*2aa0*/  I2FP.F32.S32 R2, R2 ;  /* 0x0000000200027245 */ /* 0x000fe20000201400 */
[----:B------:R-:W-:Y:S01]  /*2ab0*/  IMAD.MOV.U32 R177, RZ, RZ, R46 ;  /* 0x000000ffffb17224 */ /* 0x000fe200078e002e */
[----:B------:R-:W-:Y:S01]  /*2ac0*/  I2FP.F32.S32 R4, R4 ;  /* 0x0000000400047245 */ /* 0x000fe20000201400 */
[----:B------:R-:W-:-:S02]  /*2ad0*/  VIADD R46, R23, 0x18 ;  /* 0x00000018172e7836 */ /* 0x000fc40000000000 */
[-C--:B------:R-:W-:Y:S01]  /*2ae0*/  FFMA.FTZ R55, R3, -R132.reuse, R153 ;  /* 0x8000008403377223 */ /* 0x080fe20000010099 */
[C---:B------:R-:W-:Y:S02]  /*2af0*/  VIADD R24, R23.reuse, 0x19 ;  /* 0x0000001917187836 */ /* 0x040fe40000000000 */
[-C--:B------:R-:W-:Y:S01]  /*2b00*/  FFMA.FTZ R57, R2, -R132.reuse, R172 ;  /* 0x8000008402397223 */ /* 0x080fe200000100ac */
[----:B------:R-:W-:Y:S02]  /*2b10*/  VIADD R34, R23, 0x20 ;  /* 0x0000002017227836 */ /* 0x000fe40000000000 */
[-C--:B------:R-:W-:Y:S01]  /*2b20*/  FFMA.FTZ R27, R7, -R132.reuse, R176 ;  /* 0x80000084071b7223 */ /* 0x080fe200000100b0 */
[----:B------:R-:W-:Y:S02]  /*2b30*/  VIADD R35, R23, 0x21 ;  /* 0x0000002117237836 */ /* 0x000fe40000000000 */
[----:B------:R-:W-:Y:S01]  /*2b40*/  FFMA.FTZ R41, R4, -R132, R152 ;  /* 0x8000008404297223 */ /* 0x000fe20000010098 */
[C---:B------:R-:W-:Y:S01]  /*2b50*/  IMAD.IADD R3, R15.reuse, 0x1, -R43 ;  /* 0x000000010f037824 */ /* 0x040fe200078e0a2b */
[C---:B------:R-:W-:Y:S01]  /*2b60*/  HMMA.16816.F32.BF16 R112, R80.reuse, R62, R88 ;  /* 0x0000003e5070723c */ /* 0x040fe20000041858 */
[C---:B------:R-:W-:Y:S01]  /*2b70*/  IMAD.IADD R2, R15.reuse, 0x1, -R46 ;  /* 0x000000010f027824 */ /* 0x040fe200078e0a2e */
[----:B------:R-:W-:Y:S01]  /*2b80*/  ISETP.GE.AND P4, PT, R16, R53, PT ;  /* 0x000000351000720c */ /* 0x000fe20003f86270 */
[C---:B------:R-:W-:Y:S01]  /*2b90*/  IMAD.IADD R5, R15.reuse, 0x1, -R24 ;  /* 0x000000010f057824 */ /* 0x040fe200078e0a18 */
[----:B------:R-:W-:Y:S01]  /*2ba0*/  IABS R7, R3 ;  /* 0x0000000300077213 */ /* 0x000fe20000000000 */
[C---:B------:R-:W-:Y:S01]  /*2bb0*/  IMAD.IADD R6, R15.reuse, 0x1, -R34 ;  /* 0x000000010f067824 */ /* 0x040fe200078e0a22 */
[----:B------:R-:W-:Y:S01]  /*2bc0*/  IABS R4, R2 ;  /* 0x0000000200047213 */ /* 0x000fe20000000000 */
[----:B------:R-:W-:Y:S01]  /*2bd0*/  IMAD.IADD R8, R15, 0x1, -R35 ;  /* 0x000000010f087824 */ /* 0x000fe200078e0a23 */
[----:B------:R-:W-:Y:S01]  /*2be0*/  IABS R3, R5 ;  /* 0x0000000500037213 */ /* 0x000fe20000000000 */
[----:B------:R-:W-:Y:S01]  /*2bf0*/  IMAD.MOV.U32 R45, RZ, RZ, R201 ;  /* 0x000000ffff2d7224 */ /* 0x000fe200078e00c9 */
[----:B------:R-:W-:Y:S01]  /*2c00*/  IABS R2, R6 ;  /* 0x0000000600027213 */ /* 0x000fe20000000000 */
[----:B------:R-:W-:Y:S01]  /*2c10*/  IMAD.MOV.U32 R6, RZ, RZ, R4 ;  /* 0x000000ffff067224 */ /* 0x000fe200078e0004 */
[----:B------:R-:W-:Y:S01]  /*2c20*/  IABS R5, R8 ;  /* 0x0000000800057213 */ /* 0x000fe20000000000 */
[----:B------:R-:W-:Y:S01]  /*2c30*/  IMAD.MOV.U32 R4, RZ, RZ, R3 ;  /* 0x000000ffff047224 */ /* 0x000fe200078e0003 */
[----:B------:R-:W-:Y:S01]  /*2c40*/  I2FP.F32.S32 R7, R7 ;  /* 0x0000000700077245 */ /* 0x000fe20000201400 */
        /* <DEDUP_REMOVED lines=9> */
[----:B------:R-:W-:Y:S01]  /*2ce0*/  HMMA.16816.F32.BF16 R96, R80, R58, R96 ;  /* 0x0000003a5060723c */ /* 0x000fe20000041860 */
[----:B------:R-:W-:-:S02]  /*2cf0*/  VIADD R40, R23, 0x29 ;  /* 0x0000002917287836 */ /* 0x000fc40000000000 */
[-C--:B------:R-:W-:Y:S01]  /*2d00*/  FFMA.FTZ R56, R7, -R132.reuse, R173 ;  /* 0x8000008407387223 */ /* 0x080fe200000100ad */
[----:B------:R-:W-:Y:S02]  /*2d10*/  IMAD.MOV.U32 R47, RZ, RZ, R123 ;  /* 0x000000ffff2f7224 */ /* 0x000fe400078e007b */
[-C--:B------:R-:W-:Y:S01]  /*2d20*/  FFMA.FTZ R63, R2, -R132.reuse, R169 ;  /* 0x80000084023f7223 */ /* 0x080fe200000100a9 */
[C---:B------:R-:W-:Y:S01]  /*2d30*/  VIADD R52, R23.reuse, 0x30 ;  /* 0x0000003017347836 */ /* 0x040fe20000000000 */
[C---:B------:R-:W-:Y:S01]  /*2d40*/  HMMA.16816.F32.BF16 R200, R80.reuse, R64, R36 ;  /* 0x0000004050c8723c */ /* 0x040fe20000041824 */
[----:B------:R-:W-:Y:S02]  /*2d50*/  IMAD.MOV.U32 R130, RZ, RZ, R44 ;  /* 0x000000ffff827224 */ /* 0x000fe400078e002c */
[-C--:B------:R-:W-:Y:S01]  /*2d60*/  FFMA.FTZ R59, R6, -R132.reuse, R148 ;  /* 0x80000084063b7223 */ /* 0x080fe20000010094 */
[C---:B------:R-:W-:Y:S02]  /*2d70*/  VIADD R54, R23.reuse, 0x31 ;  /* 0x0000003117367836 */ /* 0x040fe40000000000 */
[-C--:B------:R-:W-:Y:S01]  /*2d80*/  FFMA.FTZ R58, R4, -R132.reuse, R149 ;  /* 0x80000084043a7223 */ /* 0x080fe20000010095 */
[C---:B------:R-:W-:Y:S01]  /*2d90*/  VIADD R44, R23.reuse, 0x38 ;  /* 0x00000038172c7836 */ /* 0x040fe20000000000 */
[C---:B------:R-:W-:Y:S01]  /*2da0*/  HMMA.16816.F32.BF16 R120, R80.reuse, R60, R92 ;  /* 0x0000003c5078723c */ /* 0x040fe2000004185c */
[----:B------:R-:W-:Y:S01]  /*2db0*/  VIADD R38, R23, 0x28 ;  /* 0x0000002817267836 */ /* 0x000fe20000000000 */
[-C--:B------:R-:W-:Y:S01]  /*2dc0*/  ISETP.GE.AND P5, PT, R24, R53.reuse, PT ;  /* 0x000000351800720c */ /* 0x080fe20003fa6270 */
[C---:B------:R-:W-:Y:S01]  /*2dd0*/  IMAD.IADD R2, R15.reuse, 0x1, -R40 ;  /* 0x000000010f027824 */ /* 0x040fe200078e0a28 */
[----:B------:R-:W-:Y:S01]  /*2de0*/  ISETP.GE.AND P2, PT, R34, R53, PT ;  /* 0x000000352200720c */ /* 0x000fe20003f46270 */
[----:B------:R-:W-:Y:S01]  /*2df0*/  IMAD.IADD R5, R15, 0x1, -R52 ;  /* 0x000000010f057824 */ /* 0x000fe200078e0a34 */
[C---:B------:R-:W-:Y:S01]  /*2e00*/  HMMA.16816.F32.BF16 R108, R80.reuse, R48, R108 ;  /* 0x00000030506c723c */ /* 0x040fe2000004186c */
[----:B------:R-:W-:Y:S01]  /*2e10*/  FFMA.FTZ R60, R3, -R132, R168 ;  /* 0x80000084033c7223 */ /* 0x000fe200000100a8 */
[C---:B------:R-:W-:Y:S01]  /*2e20*/  IMAD.IADD R3, R15.reuse, 0x1, -R38 ;  /* 0x000000010f037824 */ /* 0x040fe200078e0a26 */
[----:B------:R-:W-:Y:S01]  /*2e30*/  IABS R4, R2 ;  /* 0x0000000200047213 */ /* 0x000fe20000000000 */
[C---:B------:R-:W-:Y:S01]  /*2e40*/  IMAD.IADD R6, R15.reuse, 0x1, -R54 ;  /* 0x000000010f067824 */ /* 0x040fe200078e0a36 */
[----:B------:R-:W-:Y:S01]  /*2e50*/  MOV R95, R45 ;  /* 0x0000002d005f7202 */ /* 0x000fe20000000f00 */
[----:B------:R-:W-:Y:S01]  /*2e60*/  IMAD.IADD R8, R15, 0x1, -R44 ;  /* 0x000000010f087824 */ /* 0x000fe200078e0a2c */
[----:B------:R-:W-:Y:S01]  /*2e70*/  IABS R7, R3 ;  /* 0x0000000300077213 */ /* 0x000fe20000000000 */
[----:B------:R-:W-:Y:S01]  /*2e80*/  IMAD.MOV.U32 R185, RZ, RZ, R47 ;  /* 0x000000ffffb97224 */ /* 0x000fe200078e002f */
[----:B------:R-:W-:Y:S01]  /*2e90*/  IABS R3, R5 ;  /* 0x0000000500037213 */ /* 0x000fe20000000000 */
[C---:B------:R-:W-:Y:S01]  /*2ea0*/  VIADD R45, R23.reuse, 0x39 ;  /* 0x00000039172d7836 */ /* 0x040fe20000000000 */
        /* <DEDUP_REMOVED lines=11> */
[C---:B------:R-:W-:Y:S01]  /*2f60*/  VIADD R48, R23.reuse, 0x41 ;  /* 0x0000004117307836 */ /* 0x040fe20000000000 */
[----:B------:R-:W-:Y:S01]  /*2f70*/  I2FP.F32.S32 R2, R2 ;  /* 0x0000000200027245 */ /* 0x000fe20000201400 */
[----:B------:R-:W-:Y:S01]  /*2f80*/  VIADD R49, R23, 0x48 ;  /* 0x0000004817317836 */ /* 0x000fe20000000000 */
[----:B------:R-:W-:Y:S01]  /*2f90*/  I2FP.F32.S32 R4, R4 ;  /* 0x0000000400047245 */ /* 0x000fe20000201400 */
[----:B------:R-:W-:Y:S01]  /*2fa0*/  FFMA.FTZ R69, R3, -R132, R165 ;  /* 0x8000008403457223 */ /* 0x000fe200000100a5 */
[----:B------:R-:W-:-:S02]  /*2fb0*/  VIADD R50, R23, 0x49 ;  /* 0x0000004917327836 */ /* 0x000fc40000000000 */
[-C--:B------:R-:W-:Y:S01]  /*2fc0*/  FFMA.FTZ R73, R2, -R132.reuse, R140 ;  /* 0x8000008402497223 */ /* 0x080fe2000001008c */
[C---:B------:R-:W-:Y:S02]  /*2fd0*/  IMAD.IADD R3, R15.reuse, 0x1, -R45 ;  /* 0x000000010f037824 */ /* 0x040fe400078e0a2d */
[----:B------:R-:W-:Y:S01]  /*2fe0*/  FFMA.FTZ R64, R6, -R132, R145 ;  /* 0x8000008406407223 */ /* 0x000fe20000010091 */
[C---:B------:R-:W-:Y:S01]  /*2ff0*/  IMAD.IADD R2, R15.reuse, 0x1, -R47 ;  /* 0x000000010f027824 */ /* 0x040fe200078e0a2f */
[C---:B------:R-:W-:Y:S01]  /*3000*/  IADD3 R5, R15.reuse, -R48, RZ ;  /* 0x800000300f057210 */ /* 0x040fe20007ffe0ff */
[C---:B------:R-:W-:Y:S01]  /*3010*/  IMAD.IADD R6, R15.reuse, 0x1, -R49 ;  /* 0x000000010f067824 */ /* 0x040fe200078e0a31 */
[----:B------:R-:W-:Y:S01]  /*3020*/  HMMA.16816.F32.BF16 R156, R80, R66, R84 ;  /* 0x00000042509c723c */ /* 0x000fe20000041854 */
[----:B------:R-:W-:Y:S02]  /*3030*/  IMAD.IADD R8, R15, 0x1, -R50 ;  /* 0x000000010f087824 */ /* 0x000fe400078e0a32 */
[----:B------:R-:W-:Y:S01]  /*3040*/  FFMA.FTZ R61, R7, -R132, R144 ;  /* 0x80000084073d7223 */ /* 0x000fe20000010090 */
[----:B------:R-:W-:Y:S01]  /*3050*/  IABS R7, R3 ;  /* 0x0000000300077213 */ /* 0x000fe20000000000 */
[C---:B------:R-:W-:Y:S01]  /*3060*/  VIADD R51, R23.reuse, 0x50 ;  /* 0x0000005017337836 */ /* 0x040fe20000000000 */
[----:B------:R-:W-:Y:S01]  /*3070*/  IABS R3, R5 ;  /* 0x0000000500037213 */ /* 0x000fe20000000000 */
[----:B------:R-:W-:-:S02]  /*3080*/  VIADD R62, R23, 0x51 ;  /* 0x00000051173e7836 */ /* 0x000fc40000000000 */
[----:B------:R-:W-:Y:S01]  /*3090*/  FFMA.FTZ R67, R4, -R132, R164 ;  /* 0x8000008404437223 */ /* 0x000fe200000100a4 */
[----:B------:R-:W-:Y:S01]  /*30a0*/  IABS R4, R2 ;  /* 0x0000000200047213 */ /* 0x000fe20000000000 */
[C---:B------:R-:W-:Y:S01]  /*30b0*/  VIADD R65, R23.reuse, 0x58 ;  /* 0x0000005817417836 */ /* 0x040fe20000000000 */
[----:B------:R-:W-:Y:S01]  /*30c0*/  IABS R2, R6 ;  /* 0x0000000600027213 */ /* 0x000fe20000000000 */
[C---:B------:R-:W-:Y:S01]  /*30d0*/  VIADD R66, R23.reuse, 0x59 ;  /* 0x0000005917427836 */ /* 0x040fe20000000000 */
[----:B------:R-:W-:Y:S01]  /*30e0*/  IABS R5, R8 ;  /* 0x0000000800057213 */ /* 0x000fe20000000000 */
[----:B------:R-:W-:Y:S01]  /*30f0*/  IMAD.MOV.U32 R6, RZ, RZ, R4 ;  /* 0x000000ffff067224 */ /* 0x000fe200078e0004 */
[----:B------:R-:W-:Y:S01]  /*3100*/  I2FP.F32.S32 R7, R7 ;  /* 0x0000000700077245 */ /* 0x000fe20000201400 */
[----:B------:R-:W-:Y:S01]  /*3110*/  IMAD.MOV.U32 R4, RZ, RZ, R3 ;  /* 0x000000ffff047224 */ /* 0x000fe200078e0003 */
[----:B------:R-:W-:Y:S01]  /*3120*/  HMMA.16816.F32.BF16 R224, R80, R74, R28 ;  /* 0x0000004a50e0723c */ /* 0x000fe2000004181c */
[----:B------:R-:W-:Y:S01]  /*3130*/  IMAD.MOV.U32 R3, RZ, RZ, R2 ;  /* 0x000000ffff037224 */ /* 0x000fe200078e0002 */
[----:B------:R-:W-:Y:S01]  /*3140*/  I2FP.F32.S32 R6, R6 ;  /* 0x0000000600067245 */ /* 0x000fe20000201400 */
[----:B------:R-:W-:Y:S01]  /*3150*/  IMAD.MOV.U32 R2, RZ, RZ, R5 ;  /* 0x000000ffff027224 */ /* 0x000fe200078e0005 */
[----:B------:R-:W-:Y:S01]  /*3160*/  I2FP.F32.S32 R4, R4 ;  /* 0x0000000400047245 */ /* 0x000fe20000201400 */
[----:B------:R-:W-:Y:S01]  /*3170*/  VIADD R77, R23, 0x60 ;  /* 0x00000060174d7836 */ /* 0x000fe20000000000 */
[----:B------:R-:W-:Y:S01]  /*3180*/  I2FP.F32.S32 R3, R3 ;  /* 0x0000000300037245 */ /* 0x000fe20000201400 */
[----:B------:R-:W-:Y:S01]  /*3190*/  FFMA.FTZ R124, R6, -R132, R160 ;  /* 0x80000084067c7223 */ /* 0x000fe200000100a0 */
[----:B------:R-:W-:Y:S01]  /*31a0*/  I2FP.F32.S32 R2, R2 ;  /* 0x0000000200027245 */ /* 0x000fe20000201400 */
[----:B------:R-:W-:Y:S01]  /*31b0*/  FFMA.FTZ R126, R4, -R132, R161 ;  /* 0x80000084047e7223 */ /* 0x000fe200000100a1 */
[----:B------:R-:W-:-:S02]  /*31c0*/  IMAD.IADD R4, R15, 0x1, -R65 ;  /* 0x000000010f047824 */ /* 0x000fc400078e0a41 */
[-C--:B------:R-:W-:Y:S01]  /*31d0*/  FFMA.FTZ R136, R3, -R132.reuse, R136 ;  /* 0x8000008403887223 */ /* 0x080fe20000010088 */
[C---:B------:R-:W-:Y:S02]  /*31e0*/  IMAD.IADD R3, R15.reuse, 0x1, -R51 ;  /* 0x000000010f037824 */ /* 0x040fe400078e0a33 */
[-C--:B------:R-:W-:Y:S01]  /*31f0*/  FFMA.FTZ R137, R2, -R132.reuse, R137 ;  /* 0x8000008402897223 */ /* 0x080fe20000010089 */
[----:B------:R-:W-:Y:S02]  /*3200*/  IMAD.IADD R2, R15, 0x1, -R62 ;  /* 0x000000010f027824 */ /* 0x000fe400078e0a3e */
[----:B------:R-:W-:Y:S01]  /*3210*/  FFMA.FTZ R70, R7, -R132, R141 ;  /* 0x8000008407467223 */ /* 0x000fe2000001008d */
[C---:B------:R-:W-:Y:S01]  /*3220*/  IMAD.IADD R6, R15.reuse, 0x1, -R66 ;  /* 0x000000010f067824 */ /* 0x040fe200078e0a42 */
[----:B------:R-:W-:Y:S01]  /*3230*/  IABS R5, R3 ;  /* 0x0000000300057213 */ /* 0x000fe20000000000 */
[C---:B------:R-:W-:Y:S01]  /*3240*/  IMAD.IADD R7, R15.reuse, 0x1, -R77 ;  /* 0x000000010f077824 */ /* 0x040fe200078e0a4d */
[----:B------:R-:W-:Y:S01]  /*3250*/  IABS R3, R2 ;  /* 0x0000000200037213 */ /* 0x000fe20000000000 */
[----:B------:R-:W-:Y:S01]  /*3260*/  IMAD.MOV.U32 R131, RZ, RZ, R11 ;  /* 0x000000ffff837224 */ /* 0x000fe200078e000b */
[----:B------:R-:W-:Y:S01]  /*3270*/  IABS R2, R4 ;  /* 0x0000000400027213 */ /* 0x000fe20000000000 */
[----:B------:R-:W-:Y:S01]  /*3280*/  IMAD.MOV.U32 R93, RZ, RZ, R10 ;  /* 0x000000ffff5d7224 */ /* 0x000fe200078e000a */
[----:B------:R-:W-:Y:S01]  /*3290*/  IABS R4, R6 ;  /* 0x0000000600047213 */ /* 0x000fe20000000000 */
[----:B------:R-:W-:Y:S01]  /*32a0*/  IMAD.MOV.U32 R6, RZ, RZ, R5 ;  /* 0x000000ffff067224 */ /* 0x000fe200078e0005 */
[----:B------:R-:W-:Y:S01]  /*32b0*/  IABS R7, R7 ;  /* 0x0000000700077213 */ /* 0x000fe20000000000 */
[----:B------:R-:W-:Y:S01]  /*32c0*/  IMAD.MOV.U32 R5, RZ, RZ, R3 ;  /* 0x000000ffff057224 */ /* 0x000fe200078e0003 */
[----:B------:R-:W-:Y:S01]  /*32d0*/  FSEL R94, R42, -INF , !P0 ;  /* 0xff8000002a5e7808 */ /* 0x000fe20004000000 */
        /* <DEDUP_REMOVED lines=11> */
[----:B------:R-:W-:-:S02]  /*3390*/  IMAD.IADD R3, R11, 0x1, -R23 ;  /* 0x000000010b037824 */ /* 0x000fc400078e0a17 */
[-C--:B------:R-:W-:Y:S01]  /*33a0*/  FFMA.FTZ R135, R2, -R132.reuse, R232 ;  /* 0x8000008402877223 */ /* 0x080fe200000100e8 */
[-C--:B------:R-:W-:Y:S01]  /*33b0*/  FFMA.FTZ R133, R4, -R132.reuse, R204 ;  /* 0x8000008404857223 */ /* 0x080fe200000100cc */
[----:B------:R-:W-:Y:S02]  /*33c0*/  IMAD.IADD R2, R10, 0x1, -R23 ;  /* 0x000000010a027824 */ /* 0x000fe400078e0a17 */
[-C--:B------:R-:W-:Y:S01]  /*33d0*/  FFMA.FTZ R129, R5, -R132.reuse, R209 ;  /* 0x8000008405817223 */ /* 0x080fe200000100d1 */
[----:B------:R-:W-:Y:S02]  /*33e0*/  IMAD.IADD R4, R12, 0x1, -R23 ;  /* 0x000000010c047824 */ /* 0x000fe400078e0a17 */
[----:B------:R-:W-:Y:S01]  /*33f0*/  FFMA.FTZ R127, R6, -R132, R208 ;  /* 0x80000084067f7223 */ /* 0x000fe200000100d0 */
[--C-:B------:R-:W-:Y:S01]  /*3400*/  IMAD.IADD R5, R11, 0x1, -R9.reuse ;  /* 0x000000010b057824 */ /* 0x100fe200078e0a09 */
[----:B------:R-:W-:Y:S01]  /*3410*/  IABS R6, R3 ;  /* 0x0000000300067213 */ /* 0x000fe20000000000 */
[----:B------:R-:W-:Y:S01]  /*3420*/  IMAD.IADD R7, R10, 0x1, -R9 ;  /* 0x000000010a077824 */ /* 0x000fe200078e0a09 */
[----:B------:R-:W-:Y:S01]  /*3430*/  IABS R3, R2 ;  /* 0x0000000200037213 */ /* 0x000fe20000000000 */
[----:B------:R-:W-:Y:S01]  /*3440*/  VIADD R204, R197, 0x400 ;  /* 0x00000400c5cc7836 */ /* 0x000fe20000000000 */
[----:B------:R-:W-:-:S02]  /*3450*/  IABS R2, R4 ;  /* 0x0000000400027213 */ /* 0x000fc40000000000 */
[----:B------:R-:W-:Y:S02]  /*3460*/  IABS R4, R5 ;  /* 0x0000000500047213 */ /* 0x000fe40000000000 */
[----:B------:R-:W-:Y:S01]  /*3470*/  IABS R5, R7 ;  /* 0x0000000700057213 */ /* 0x000fe20000000000 */
[----:B------:R-:W-:Y:S01]  /*3480*/  IMAD.MOV.U32 R7, RZ, RZ, R6 ;  /* 0x000000ffff077224 */ /* 0x000fe200078e0006 */
[----:B------:R-:W-:Y:S01]  /*3490*/  FSEL R91, R55, -INF , !P4 ;  /* 0xff800000375b7808 */ /* 0x000fe20006000000 */
[----:B------:R-:W-:Y:S01]  /*34a0*/  IMAD.MOV.U32 R6, RZ, RZ, R3 ;  /* 0x000000ffff067224 */ /* 0x000fe200078e0003 */
[----:B------:R-:W-:Y:S01]  /*34b0*/  FSEL R78, R58, -INF , !P5 ;  /* 0xff8000003a4e7808 */ /* 0x000fe20006800000 */
[----:B------:R-:W-:Y:S01]  /*34c0*/  IMAD.MOV.U32 R3, RZ, RZ, R4 ;  /* 0x000000ffff037224 */ /* 0x000fe200078e0004 */
[----:B------:R-:W-:Y:S01]  /*34d0*/  I2FP.F32.S32 R7, R7 ;  /* 0x0000000700077245 */ /* 0x000fe20000201400 */
[----:B------:R-:W-:Y:S01]  /*34e0*/  IMAD.MOV.U32 R4, RZ, RZ, R5 ;  /* 0x000000ffff047224 */ /* 0x000fe200078e0005 */
[----:B------:R-:W-:-:S02]  /*34f0*/  I2FP.F32.S32 R5, R2 ;  /* 0x0000000200057245 */ /* 0x000fc40000201400 */
[----:B------:R-:W-:Y:S01]  /*3500*/  I2FP.F32.S32 R3, R3 ;  /* 0x0000000300037245 */ /* 0x000fe20000201400 */
[----:B------:R-:W-:Y:S01]  /*3510*/  FFMA.FTZ R20, R7, -R132, R178 ;  /* 0x8000008407147223 */ /* 0x000fe200000100b2 */
[----:B------:R-:W-:Y:S01]  /*3520*/  I2FP.F32.S32 R2, R4 ;  /* 0x0000000400027245 */ /* 0x000fe20000201400 */
[--C-:B------:R-:W-:Y:S01]  /*3530*/  IMAD.IADD R4, R10, 0x1, -R14.reuse ;  /* 0x000000010a047824 */ /* 0x100fe200078e0a0e */
[----:B------:R-:W-:Y:S01]  /*3540*/  I2FP.F32.S32 R6, R6 ;  /* 0x0000000600067245 */ /* 0x000fe20000201400 */
[-C--:B------:R-:W-:Y:S01]  /*3550*/  FFMA.FTZ R30, R3, -R132.reuse, R179 ;  /* 0x80000084031e7223 */ /* 0x080fe200000100b3 */
[----:B------:R-:W-:Y:S02]  /*3560*/  IMAD.IADD R3, R11, 0x1, -R14 ;  /* 0x000000010b037824 */ /* 0x000fe400078e0a0e */
[-C--:B------:R-:W-:Y:S01]  /*3570*/  FFMA.FTZ R22, R2, -R132.reuse, R109 ;  /* 0x8000008402167223 */ /* 0x080fe2000001006d */
[----:B------:R-:W-:Y:S02]  /*3580*/  IMAD.IADD R2, R12, 0x1, -R9 ;  /* 0x000000010c027824 */ /* 0x000fe400078e0a09 */
[----:B------:R-:W-:Y:S01]  /*3590*/  FFMA.FTZ R17, R6, -R132, R108 ;  /* 0x8000008406117223 */ /* 0x000fe2000001006c */
[----:B------:R-:W-:-:S02]  /*35a0*/  IMAD.IADD R6, R12, 0x1, -R14 ;  /* 0x000000010c067824 */ /* 0x000fc400078e0a0e */
[----:B------:R-:W-:Y:S01]  /*35b0*/  FFMA.FTZ R13, R5, -R132, R110 ;  /* 0x80000084050d7223 */ /* 0x000fe2000001006e */
[----:B------:R-:W-:Y:S01]  /*35c0*/  IMAD.IADD R7, R11, 0x1, -R16 ;  /* 0x000000010b077824 */ /* 0x000fe200078e0a10 */
[----:B------:R-:W-:Y:S02]  /*35d0*/  IABS R5, R2 ;  /* 0x0000000200057213 */ /* 0x000fe40000000000 */
[----:B------:R-:W-:Y:S02]  /*35e0*/  IABS R3, R3 ;  /* 0x0000000300037213 */ /* 0x000fe40000000000 */
[----:B------:R-:W-:Y:S02]  /*35f0*/  IABS R2, R4 ;  /* 0x0000000400027213 */ /* 0x000fe40000000000 */
[----:B------:R-:W-:Y:S02]  /*3600*/  IABS R4, R6 ;  /* 0x0000000600047213 */ /* 0x000fe40000000000 */
[----:B------:R-:W-:Y:S01]  /*3610*/  IABS R6, R7 ;  /* 0x0000000700067213 */ /* 0x000fe20000000000 */
[----:B------:R-:W-:Y:S01]  /*3620*/  IMAD.MOV.U32 R7, RZ, RZ, R5 ;  /* 0x000000ffff077224 */ /* 0x000fe200078e0005 */
[----:B------:R-:W-:Y:S01]  /*3630*/  MOV R5, R3 ;  /* 0x0000000300057202 */ /* 0x000fe20000000f00 */
        /* <DEDUP_REMOVED lines=12> */
[C---:B------:R-:W-:Y:S02]  /*3700*/  IMAD.IADD R5, R10.reuse, 0x1, -R21 ;  /* 0x000000010a057824 */ /* 0x040fe400078e0a15 */
        /* <DEDUP_REMOVED lines=9> */
[----:B------:R-:W-:Y:S01]  /*37a0*/  IABS R5, R7 ;  /* 0x0000000700057213 */ /* 0x000fe20000000000 */
[----:B------:R-:W-:Y:S01]  /*37b0*/  IMAD.MOV.U32 R7, RZ, RZ, R6 ;  /* 0x000000ffff077224 */ /* 0x000fe200078e0006 */
[----:B------:R-:W-:Y:S01]  /*37c0*/  I2FP.F32.S32 R3, R3 ;  /* 0x0000000300037245 */ /* 0x000fe20000201400 */
[----:B------:R-:W-:Y:S01]  /*37d0*/  IMAD.MOV.U32 R6, RZ, RZ, R2 ;  /* 0x000000ffff067224 */ /* 0x000fe200078e0002 */
[----:B------:R-:W-:Y:S01]  /*37e0*/  IABS R4, R4 ;  /* 0x0000000400047213 */ /* 0x000fe20000000000 */
[----:B------:R-:W-:Y:S01]  /*37f0*/  IMAD.MOV.U32 R2, RZ, RZ, R5 ;  /* 0x000000ffff027224 */ /* 0x000fe200078e0005 */
[----:B------:R-:W-:Y:S01]  /*3800*/  I2FP.F32.S32 R7, R7 ;  /* 0x0000000700077245 */ /* 0x000fe20000201400 */
[----:B------:R-:W-:Y:S01]  /*3810*/  FFMA.FTZ R32, R3, -R132, R100 ;  /* 0x8000008403207223 */ /* 0x000fe20000010064 */
[----:B------:R-:W-:Y:S01]  /*3820*/  I2FP.F32.S32 R6, R6 ;  /* 0x0000000600067245 */ /* 0x000fe20000201400 */
[C---:B------:R-:W-:Y:S01]  /*3830*/  IMAD.IADD R3, R10.reuse, 0x1, -R43 ;  /* 0x000000010a037824 */ /* 0x040fe200078e0a2b */
[----:B------:R-:W-:Y:S01]  /*3840*/  I2FP.F32.S32 R2, R2 ;  /* 0x0000000200027245 */ /* 0x000fe20000201400 */
[----:B------:R-:W-:Y:S01]  /*3850*/  FFMA.FTZ R21, R7, -R132, R105 ;  /* 0x8000008407157223 */ /* 0x000fe20000010069 */
[--C-:B------:R-:W-:Y:S01]  /*3860*/  IMAD.IADD R5, R11, 0x1, -R46.reuse ;  /* 0x000000010b057824 */ /* 0x100fe200078e0a2e */
[----:B------:R-:W-:Y:S01]  /*3870*/  I2FP.F32.S32 R4, R4 ;  /* 0x0000000400047245 */ /* 0x000fe20000201400 */
[----:B------:R-:W-:-:S02]  /*3880*/  IMAD.IADD R7, R10, 0x1, -R46 ;  /* 0x000000010a077824 */ /* 0x000fc400078e0a2e */
[-C--:B------:R-:W-:Y:S01]  /*3890*/  FFMA.FTZ R31, R2, -R132.reuse, R102 ;  /* 0x80000084021f7223 */ /* 0x080fe20000010066 */
[----:B------:R-:W-:Y:S02]  /*38a0*/  IMAD.IADD R2, R12, 0x1, -R43 ;  /* 0x000000010c027824 */ /* 0x000fe400078e0a2b */
[-C--:B------:R-:W-:Y:S01]  /*38b0*/  FFMA.FTZ R16, R6, -R132.reuse, R107 ;  /* 0x8000008406107223 */ /* 0x080fe2000001006b */
[----:B------:R-:W-:Y:S01]  /*38c0*/  IABS R6, R3 ;  /* 0x0000000300067213 */ /* 0x000fe20000000000 */
[----:B------:R-:W-:Y:S01]  /*38d0*/  FFMA.FTZ R33, R4, -R132, R174 ;  /* 0x8000008404217223 */ /* 0x000fe200000100ae */
[----:B------:R-:W-:Y:S01]  /*38e0*/  IABS R3, R5 ;  /* 0x0000000500037213 */ /* 0x000fe20000000000 */
[----:B------:R-:W-:Y:S01]  /*38f0*/  IMAD.IADD R4, R11, 0x1, -R43 ;  /* 0x000000010b047824 */ /* 0x000fe200078e0a2b */
[----:B------:R-:W-:Y:S02]  /*3900*/  IABS R2, R2 ;  /* 0x0000000200027213 */ /* 0x000fe40000000000 */
[----:B------:R-:W-:Y:S01]  /*3910*/  IABS R5, R7 ;  /* 0x0000000700057213 */ /* 0x000fe20000000000 */
[----:B------:R-:W-:Y:S01]  /*3920*/  IMAD.MOV.U32 R7, RZ, RZ, R6 ;  /* 0x000000ffff077224 */ /* 0x000fe200078e0006 */
[----:B------:R-:W-:Y:S01]  /*3930*/  IABS R4, R4 ;  /* 0x0000000400047213 */ /* 0x000fe20000000000 */
[----:B------:R-:W-:Y:S01]  /*3940*/  IMAD.MOV.U32 R6, RZ, RZ, R2 ;  /* 0x000000ffff067224 */ /* 0x000fe200078e0002 */
[----:B------:R-:W-:Y:S01]  /*3950*/  I2FP.F32.S32 R3, R3 ;  /* 0x0000000300037245 */ /* 0x000fe20000201400 */
[----:B------:R-:W-:Y:S01]  /*3960*/  IMAD.MOV.U32 R2, RZ, RZ, R5 ;  /* 0x000000ffff027224 */ /* 0x000fe200078e0005 */
[----:B------:R-:W-:-:S02]  /*3970*/  I2FP.F32.S32 R8, R4 ;  /* 0x0000000400087245 */ /* 0x000fc40000201400 */
[----:B------:R-:W-:Y:S01]  /*3980*/  I2FP.F32.S32 R4, R6 ;  /* 0x0000000600047245 */ /* 0x000fe20000201400 */
[----:B------:R-:W-:Y:S01]  /*3990*/  FFMA.FTZ R37, R3, -R132, R150 ;  /* 0x8000008403257223 */ /* 0x000fe20000010096 */
[----:B------:R-:W-:Y:S01]  /*39a0*/  I2FP.F32.S32 R2, R2 ;  /* 0x0000000200027245 */ /* 0x000fe20000201400 */
[-C--:B------:R-:W-:Y:S01]  /*39b0*/  FFMA.FTZ R29, R8, -R132.reuse, R175 ;  /* 0x80000084081d7223 */ /* 0x080fe200000100af */
[----:B------:R-:W-:Y:S01]  /*39c0*/  I2FP.F32.S32 R5, R7 ;  /* 0x0000000700057245 */ /* 0x000fe20000201400 */
        /* <DEDUP_REMOVED lines=9> */
[----:B------:R-:W-:Y:S01]  /*3a60*/  IMAD.IADD R7, R11, 0x1, -R34 ;  /* 0x000000010b077824 */ /* 0x000fe200078e0a22 */
        /* <DEDUP_REMOVED lines=10> */
[----:B------:R-:W-:Y:S01]  /*3b10*/  FSEL R176, R13, -INF , !P1 ;  /* 0xff8000000db07808 */ /* 0x000fe20004800000 */
[----:B------:R-:W-:Y:S01]  /*3b20*/  IMAD.MOV.U32 R4, RZ, RZ, R6 ;  /* 0x000000ffff047224 */ /* 0x000fe200078e0006 */
[----:B------:R-:W-:Y:S01]  /*3b30*/  I2FP.F32.S32 R6, R5 ;  /* 0x0000000500067245 */ /* 0x000fe20000201400 */
[----:B------:R-:W-:Y:S01]  /*3b40*/  FFMA.FTZ R28, R7, -R132, R98 ;  /* 0x80000084071c7223 */ /* 0x000fe20000010062 */
[----:B------:R-:W-:Y:S01]  /*3b50*/  I2FP.F32.S32 R5, R3 ;  /* 0x0000000300057245 */ /* 0x000fe20000201400 */
[----:B------:R-:W-:Y:S01]  /*3b60*/  IMAD.IADD R7, R12, 0x1, -R35 ;  /* 0x000000010c077824 */ /* 0x000fe200078e0a23 */
[----:B------:R-:W-:Y:S01]  /*3b70*/  I2FP.F32.S32 R3, R4 ;  /* 0x0000000400037245 */ /* 0x000fe20000201400 */
[----:B------:R-:W-:Y:S01]  /*3b80*/  FFMA.FTZ R27, R6, -R132, R151 ;  /* 0x80000084061b7223 */ /* 0x000fe20000010097 */
[----:B------:R-:W-:Y:S01]  /*3b90*/  I2FP.F32.S32 R2, R2 ;  /* 0x0000000200027245 */ /* 0x000fe20000201400 */
[----:B------:R-:W-:Y:S01]  /*3ba0*/  FFMA.FTZ R24, R5, -R132, R97 ;  /* 0x8000008405187223 */ /* 0x000fe20000010061 */
[----:B------:R-:W-:-:S02]  /*3bb0*/  IMAD.IADD R5, R10, 0x1, -R35 ;  /* 0x000000010a057824 */ /* 0x000fc400078e0a23 */
[-C--:B------:R-:W-:Y:S01]  /*3bc0*/  FFMA.FTZ R39, R3, -R132.reuse, R170 ;  /* 0x8000008403277223 */ /* 0x080fe200000100aa */
[--C-:B------:R-:W-:Y:S02]  /*3bd0*/  IMAD.IADD R3, R10, 0x1, -R34.reuse ;  /* 0x000000010a037824 */ /* 0x100fe400078e0a22 */
[----:B------:R-:W-:Y:S01]  /*3be0*/  FFMA.FTZ R20, R2, -R132, R99 ;  /* 0x8000008402147223 */ /* 0x000fe20000010063 */
[----:B------:R-:W-:Y:S01]  /*3bf0*/  IMAD.IADD R2, R12, 0x1, -R34 ;  /* 0x000000010c027824 */ /* 0x000fe200078e0a22 */
[----:B------:R-:W-:Y:S01]  /*3c00*/  ISETP.GE.AND P1, PT, R35, R53, PT ;  /* 0x000000352300720c */ /* 0x000fe20003f26270 */
[----:B------:R-:W-:Y:S01]  /*3c10*/  IMAD.IADD R4, R11, 0x1, -R35 ;  /* 0x000000010b047824 */ /* 0x000fe200078e0a23 */
[----:B------:R-:W-:Y:S02]  /*3c20*/  IABS R6, R3 ;  /* 0x0000000300067213 */ /* 0x000fe40000000000 */
[----:B------:R-:W-:Y:S02]  /*3c30*/  IABS R2, R2 ;  /* 0x0000000200027213 */ /* 0x000fe40000000000 */
[----:B------:R-:W-:-:S02]  /*3c40*/  IABS R3, R5 ;  /* 0x0000000500037213 */ /* 0x000fc40000000000 */
[----:B------:R-:W-:Y:S01]  /*3c50*/  IABS R5, R7 ;  /* 0x0000000700057213 */ /* 0x000fe20000000000 */
[----:B------:R-:W-:Y:S01]  /*3c60*/  IMAD.MOV.U32 R7, RZ, RZ, R6 ;  /* 0x000000ffff077224 */ /* 0x000fe200078e0006 */
[----:B------:R-:W-:Y:S01]  /*3c70*/  IABS R4, R4 ;  /* 0x0000000400047213 */ /* 0x000fe20000000000 */
[----:B------:R-:W-:Y:S01]  /*3c80*/  IMAD.MOV.U32 R6, RZ, RZ, R2 ;  /* 0x000000ffff067224 */ /* 0x000fe200078e0002 */
[----:B------:R-:W-:Y:S01]  /*3c90*/  I2FP.F32.S32 R3, R3 ;  /* 0x0000000300037245 */ /* 0x000fe20000201400 */
[----:B------:R-:W-:Y:S01]  /*3ca0*/  IMAD.MOV.U32 R2, RZ, RZ, R5 ;  /* 0x000000ffff027224 */ /* 0x000fe200078e0005 */
[----:B------:R-:W-:Y:S01]  /*3cb0*/  I2FP.F32.S32 R4, R4 ;  /* 0x0000000400047245 */ /* 0x000fe20000201400 */
[----:B------:R-:W-:Y:S01]  /*3cc0*/  IMAD.IADD R5, R11, 0x1, -R40 ;  /* 0x000000010b057824 */ /* 0x000fe200078e0a28 */
[----:B------:R-:W-:Y:S01]  /*3cd0*/  I2FP.F32.S32 R7, R7 ;  /* 0x0000000700077245 */ /* 0x000fe20000201400 */
[----:B------:R-:W-:Y:S01]  /*3ce0*/  FFMA.FTZ R35, R3, -R132, R121 ;  /* 0x8000008403237223 */ /* 0x000fe20000010079 */
[----:B------:R-:W-:Y:S01]  /*3cf0*/  I2FP.F32.S32 R2, R2 ;  /* 0x0000000200027245 */ /* 0x000fe20000201400 */
[--C-:B------:R-:W-:Y:S01]  /*3d00*/  IMAD.IADD R3, R11, 0x1, -R38.reuse ;  /* 0x000000010b037824 */ /* 0x100fe200078e0a26 */
[----:B------:R-:W-:Y:S01]  /*3d10*/  I2FP.F32.S32 R6, R6 ;  /* 0x0000000600067245 */ /* 0x000fe20000201400 */
[-C--:B------:R-:W-:Y:S01]  /*3d20*/  FFMA.FTZ R42, R4, -R132.reuse, R171 ;  /* 0x80000084042a7223 */ /* 0x080fe200000100ab */
[----:B------:R-:W-:Y:S01]  /*3d30*/  FSEL R125, R30, -INF , !P0 ;  /* 0xff8000001e7d7808 */ /* 0x000fe20004000000 */
[----:B------:R-:W-:Y:S01]  /*3d40*/  FFMA.FTZ R30, R2, -R132, R123 ;  /* 0x80000084021e7223 */ /* 0x000fe2000001007b */
[----:B------:R-:W-:Y:S01]  /*3d50*/  FSEL R170, R22, -INF , !P0 ;  /* 0xff80000016aa7808 */ /* 0x000fe20004000000 */
[----:B------:R-:W-:Y:S01]  /*3d60*/  IMAD.IADD R4, R12, 0x1, -R38 ;  /* 0x000000010c047824 */ /* 0x000fe200078e0a26 */
[----:B------:R-:W-:Y:S01]  /*3d70*/  IADD3 R2, -R38, R10, RZ ;  /* 0x0000000a26027210 */ /* 0x000fe20007ffe1ff */
[-C--:B------:R-:W-:Y:S01]  /*3d80*/  FFMA.FTZ R22, R7, -R132.reuse, R120 ;  /* 0x8000008407167223 */ /* 0x080fe20000010078 */
[----:B------:R-:W-:Y:S01]  /*3d90*/  FSEL R173, R19, -INF , !P0 ;  /* 0xff80000013ad7808 */ /* 0x000fe20004000000 */
[----:B------:R-:W-:Y:S01]  /*3da0*/  FFMA.FTZ R19, R6, -R132, R122 ;  /* 0x8000008406137223 */ /* 0x000fe2000001007a */
[----:B------:R-:W-:Y:S01]  /*3db0*/  IMAD.IADD R7, R10, 0x1, -R40 ;  /* 0x000000010a077824 */ /* 0x000fe200078e0a28 */
[----:B------:R-:W-:-:S02]  /*3dc0*/  IABS R6, R3 ;  /* 0x0000000300067213 */ /* 0x000fc40000000000 */
[----:B------:R-:W-:Y:S02]  /*3dd0*/  IABS R3, R2 ;  /* 0x0000000200037213 */ /* 0x000fe40000000000 */
[----:B------:R-:W-:Y:S02]  /*3de0*/  IABS R2, R4 ;  /* 0x0000000400027213 */ /* 0x000fe40000000000 */
        /* <DEDUP_REMOVED lines=10> */
[----:B------:R-:W-:Y:S02]  /*3e90*/  I2FP.F32.S32 R3, R3 ;  /* 0x0000000300037245 */ /* 0x000fe40000201400 */
[----:B------:R-:W-:Y:S01]  /*3ea0*/  I2FP.F32.S32 R2, R4 ;  /* 0x0000000400027245 */ /* 0x000fe20000201400 */
[--C-:B------:R-:W-:Y:S01]  /*3eb0*/  IMAD.IADD R4, R10, 0x1, -R52.reuse ;  /* 0x000000010a047824 */ /* 0x100fe200078e0a34 */
[----:B------:R-:W-:Y:S01]  /*3ec0*/  I2FP.F32.S32 R6, R6 ;  /* 0x0000000600067245 */ /* 0x000fe20000201400 */
[-C--:B------:R-:W-:Y:S01]  /*3ed0*/  FFMA.FTZ R41, R3, -R132.reuse, R147 ;  /* 0x8000008403297223 */ /* 0x080fe20000010093 */
[----:B------:R-:W-:Y:S02]  /*3ee0*/  IMAD.IADD R3, R11, 0x1, -R52 ;  /* 0x000000010b037824 */ /* 0x000fe400078e0a34 */
[-C--:B------:R-:W-:Y:S01]  /*3ef0*/  FFMA.FTZ R34, R2, -R132.reuse, R113 ;  /* 0x8000008402227223 */ /* 0x080fe20000010071 */
[----:B------:R-:W-:Y:S01]  /*3f00*/  IMAD.IADD R2, R12, 0x1, -R40 ;  /* 0x000000010c027824 */ /* 0x000fe200078e0a28 */
[----:B------:R-:W-:Y:S01]  /*3f10*/  FSEL R120, R26, -INF , !P4 ;  /* 0xff8000001a787808 */ /* 0x000fe20006000000 */
[-C--:B------:R-:W-:Y:S01]  /*3f20*/  FFMA.FTZ R16, R6, -R132.reuse, R112 ;  /* 0x8000008406107223 */ /* 0x080fe20000010070 */
[----:B------:R-:W-:Y:S01]  /*3f30*/  FSEL R175, R9, -INF , !P3 ;  /* 0xff80000009af7808 */ /* 0x000fe20005800000 */
[----:B------:R-:W-:Y:S01]  /*3f40*/  FFMA.FTZ R26, R7, -R132, R146 ;  /* 0x80000084071a7223 */ /* 0x000fe20000010092 */
[----:B------:R-:W-:-:S02]  /*3f50*/  IMAD.IADD R6, R12, 0x1, -R52 ;  /* 0x000000010c067824 */ /* 0x000fc400078e0a34 */
[----:B------:R-:W-:Y:S01]  /*3f60*/  FFMA.FTZ R9, R5, -R132, R114 ;  /* 0x8000008405097223 */ /* 0x000fe20000010072 */
[----:B------:R-:W-:Y:S01]  /*3f70*/  IMAD.IADD R7, R11, 0x1, -R54 ;  /* 0x000000010b077824 */ /* 0x000fe200078e0a36 */
[----:B------:R-:W-:Y:S01]  /*3f80*/  IABS R5, R2 ;  /* 0x0000000200057213 */ /* 0x000fe20000000000 */
[----:B------:R-:W-:Y:S01]  /*3f90*/  IMAD.MOV.U32 R114, RZ, RZ, R130 ;  /* 0x000000ffff727224 */ /* 0x000fe200078e0082 */
[----:B------:R-:W-:Y:S01]  /*3fa0*/  IABS R3, R3 ;  /* 0x0000000300037213 */ /* 0x000fe20000000000 */
[----:B------:R-:W-:Y:S01]  /*3fb0*/  IMAD.MOV.U32 R113, RZ, RZ, R95 ;  /* 0x000000ffff717224 */ /* 0x000fe200078e005f */
[----:B------:R-:W-:Y:S01]  /*3fc0*/  IABS R2, R4 ;  /* 0x0000000400027213 */ /* 0x000fe20000000000 */
[----:B------:R-:W-:Y:S01]  /*3fd0*/  IMAD.MOV.U32 R112, RZ, RZ, R93 ;  /* 0x000000ffff707224 */ /* 0x000fe200078e005d */
[----:B------:R-:W-:Y:S02]  /*3fe0*/  IABS R4, R6 ;  /* 0x0000000600047213 */ /* 0x000fe40000000000 */
[----:B------:R-:W-:Y:S01]  /*3ff0*/  IABS R6, R7 ;  /* 0x0000000700067213 */ /* 0x000fe20000000000 */
[----:B------:R-:W-:Y:S01]  /*4000*/  IMAD.MOV.U32 R7, RZ, RZ, R5 ;  /* 0x000000ffff077224 */ /* 0x000fe200078e0005 */
[----:B------:R-:W-:Y:S01]  /*4010*/  FSEL R128, R18, -INF , !P3 ;  /* 0xff80000012807808 */ /* 0x000fe20005800000 */
[----:B------:R-:W-:Y:S01]  /*4020*/  IMAD.MOV.U32 R5, RZ, RZ, R3 ;  /* 0x000000ffff057224 */ /* 0x000fe200078e0003 */
[----:B------:R-:W-:Y:S01]  /*4030*/  FSEL R172, R14, -INF , !P3 ;  /* 0xff8000000eac7808 */ /* 0x000fe20005800000 */
[----:B------:R-:W-:Y:S01]  /*4040*/  IMAD.MOV.U32 R3, RZ, RZ, R2 ;  /* 0x000000ffff037224 */ /* 0x000fe200078e0002 */
[----:B------:R-:W-:Y:S01]  /*4050*/  ISETP.GE.AND P3, PT, R43, R53, PT ;  /* 0x000000352b00720c */ /* 0x000fe20003f66270 */
[----:B------:R-:W-:Y:S01]  /*4060*/  IMAD.MOV.U32 R2, RZ, RZ, R4 ;  /* 0x000000ffff027224 */ /* 0x000fe200078e0004 */
[----:B------:R-:W-:Y:S01]  /*4070*/  I2FP.F32.S32 R7, R7 ;  /* 0x0000000700077245 */ /* 0x000fe20000201400 */
[----:B------:R-:W-:Y:S01]  /*4080*/  IMAD.MOV.U32 R4, RZ, RZ, R6 ;  /* 0x000000ffff047224 */ /* 0x000fe200078e0006 */
[----:B------:R-:W-:-:S02]  /*4090*/  I2FP.F32.S32 R6, R5 ;  /* 0x0000000500067245 */ /* 0x000fc40000201400 */
[----:B------:R-:W-:Y:S01]  /*40a0*/  I2FP.F32.S32 R5, R3 ;  /* 0x0000000300057245 */ /* 0x000fe20000201400 */
[----:B------:R-:W-:Y:S01]  /*40b0*/  FFMA.FTZ R18, R7, -R132, R115 ;  /* 0x8000008407127223 */ /* 0x000fe20000010073 */
[----:B------:R-:W-:Y:S01]  /*40c0*/  I2FP.F32.S32 R3, R4 ;  /* 0x0000000400037245 */ /* 0x000fe20000201400 */
[----:B------:R-:W-:Y:S01]  /*40d0*/  IMAD.IADD R7, R12, 0x1, -R44 ;  /* 0x000000010c077824 */ /* 0x000fe200078e0a2c */
[----:B------:R-:W-:Y:S01]  /*40e0*/  I2FP.F32.S32 R2, R2 ;  /* 0x0000000200027245 */ /* 0x000fe20000201400 */
[-C--:B------:R-:W-:Y:S01]  /*40f0*/  FFMA.FTZ R13, R5, -R132.reuse, R200 ;  /* 0x80000084050d7223 */ /* 0x080fe200000100c8 */
[----:B------:R-:W-:Y:S01]  /*4100*/  FSEL R144, R25, -INF , !P3 ;  /* 0xff80000019907808 */ /* 0x000fe20005800000 */
[-C--:B------:R-:W-:Y:S01]  /*4110*/  FFMA.FTZ R25, R3, -R132.reuse, R167 ;  /* 0x8000008403197223 */ /* 0x080fe200000100a7 */
[----:B------:R-:W-:Y:S01]  /*4120*/  FSEL R168, R8, -INF , !P3 ;  /* 0xff80000008a87808 */ /* 0x000fe20005800000 */
[----:B------:R-:W-:Y:S01]  /*4130*/  FFMA.FTZ R8, R2, -R132, R202 ;  /* 0x8000008402087223 */ /* 0x000fe200000100ca */
[----:B------:R-:W-:-:S02]  /*4140*/  IMAD.IADD R3, R10, 0x1, -R54 ;  /* 0x000000010a037824 */ /* 0x000fc400078e0a36 */
[----:B------:R-:W-:Y:S01]  /*4150*/  FFMA.FTZ R17, R6, -R132, R166 ;  /* 0x8000008406117223 */ /* 0x000fe200000100a6 */
[----:B------:R-:W-:Y:S01]  /*4160*/  IMAD.IADD R2, R12, 0x1, -R54 ;  /* 0x000000010c027824 */ /* 0x000fe200078e0a36 */
[----:B------:R-:W-:Y:S01]  /*4170*/  FSEL R88, R56, -INF , !P3 ;  /* 0xff80000038587808 */ /* 0x000fe20005800000 */
[--C-:B------:R-:W-:Y:S01]  /*4180*/  IMAD.IADD R5, R10, 0x1, -R44.reuse ;  /* 0x000000010a057824 */ /* 0x100fe200078e0a2c */
[----:B------:R-:W-:Y:S01]  /*4190*/  IABS R6, R3 ;  /* 0x0000000300067213 */ /* 0x000fe20000000000 */
[----:B------:R-:W-:Y:S01]  /*41a0*/  IMAD.IADD R4, R11, 0x1, -R44 ;  /* 0x000000010b047824 */ /* 0x000fe200078e0a2c */
[----:B------:R-:W-:Y:S01]  /*41b0*/  IABS R2, R2 ;  /* 0x0000000200027213 */ /* 0x000fe20000000000 */
[----:B------:R-:W-:Y:S01]  /*41c0*/  IMAD.MOV.U32 R115, RZ, RZ, R131 ;  /* 0x000000ffff737224 */ /* 0x000fe200078e0083 */
[----:B------:R-:W-:Y:S01]  /*41d0*/  IABS R3, R5 ;  /* 0x0000000500037213 */ /* 0x000fe20000000000 */
[----:B------:R-:W-:Y:S01]  /*41e0*/  VIADD R202, R197, 0xc00 ;  /* 0x00000c00c5ca7836 */ /* 0x000fe20000000000 */
[----:B------:R-:W-:Y:S01]  /*41f0*/  IABS R5, R7 ;  /* 0x0000000700057213 */ /* 0x000fe20000000000 */
[----:B------:R-:W-:Y:S01]  /*4200*/  IMAD.MOV.U32 R7, RZ, RZ, R6 ;  /* 0x000000ffff077224 */ /* 0x000fe200078e0006 */
[----:B------:R-:W-:Y:S01]  /*4210*/  IABS R4, R4 ;  /* 0x0000000400047213 */ /* 0x000fe20000000000 */
[----:B------:R-:W-:Y:S01]  /*4220*/  IMAD.MOV.U32 R6, RZ, RZ, R2 ;  /* 0x000000ffff067224 */ /* 0x000fe200078e0002 */
[----:B------:R-:W-:Y:S01]  /*4230*/  FSEL R103, R29, -INF , !P3 ;  /* 0xff8000001d677808 */ /* 0x000fe20005800000 */
[----:B------:R-:W-:Y:S01]  /*4240*/  IMAD.MOV.U32 R2, RZ, RZ, R5 ;  /* 0x000000ffff027224 */ /* 0x000fe200078e0005 */
[----:B------:R-:W-:Y:S01]  /*4250*/  ISETP.GE.AND P3, PT, R46, R53, PT ;  /* 0x000000352e00720c */ /* 0x000fe20003f66270 */
[----:B------:R-:W-:Y:S01]  /*4260*/  IMAD.IADD R5, R11, 0x1, -R47 ;  /* 0x000000010b057824 */ /* 0x000fe200078e0a2f */
[----:B------:R-:W-:Y:S01]  /*4270*/  I2FP.F32.S32 R3, R3 ;  /* 0x0000000300037245 */ /* 0x000fe20000201400 */
[----:B------:R-:W-:Y:S01]  /*4280*/  HMMA.16816.F32.BF16 R80, R80, R186, R112 ;  /* 0x000000ba5050723c */ /* 0x000fe20000041870 */
[----:B------:R-:W-:Y:S01]  /*4290*/  I2FP.F32.S32 R2, R2 ;  /* 0x0000000200027245 */ /* 0x000fe20000201400 */
[----:B------:R-:W-:Y:S01]  /*42a0*/  VIADD R200, R197, 0x1400 ;  /* 0x00001400c5c87836 */ /* 0x000fe20000000000 */
[----:B------:R-:W-:-:S02]  /*42b0*/  I2FP.F32.S32 R4, R4 ;  /* 0x0000000400047245 */ /* 0x000fc40000201400 */
[----:B------:R-:W-:Y:S01]  /*42c0*/  FSEL R96, R37, -INF , !P3 ;  /* 0xff80000025607808 */ /* 0x000fe20005800000 */
[-C--:B------:R-:W-:Y:S01]  /*42d0*/  FFMA.FTZ R37, R3, -R132.reuse, R156 ;  /* 0x8000008403257223 */ /* 0x080fe2000001009c */
[----:B------:R-:W-:Y:S01]  /*42e0*/  FSEL R131, R36, -INF , !P3 ;  /* 0xff80000024837808 */ /* 0x000fe20005800000 */
[----:B------:R-:W-:Y:S01]  /*42f0*/  FFMA.FTZ R36, R2, -R132, R158 ;  /* 0x8000008402247223 */ /* 0x000fe2000001009e */
[----:B------:R-:W-:Y:S01]  /*4300*/  I2FP.F32.S32 R7, R7 ;  /* 0x0000000700077245 */ /* 0x000fe20000201400 */
[--C-:B------:R-:W-:Y:S01]  /*4310*/  IMAD.IADD R3, R11, 0x1, -R45.reuse ;  /* 0x000000010b037824 */ /* 0x100fe200078e0a2d */
[----:B------:R-:W-:Y:S01]  /*4320*/  I2FP.F32.S32 R6, R6 ;  /* 0x0000000600067245 */ /* 0x000fe20000201400 */
[--C-:B------:R-:W-:Y:S01]  /*4330*/  IMAD.IADD R2, R10, 0x1, -R45.reuse ;  /* 0x000000010a027824 */ /* 0x100fe200078e0a2d */
[----:B------:R-:W-:Y:S01]  /*4340*/  ISETP.GE.AND P0, PT, R38, R53, PT ;  /* 0x000000352600720c */ /* 0x000fe20003f06270 */
[-C--:B------:R-:W-:Y:S01]  /*4350*/  FFMA.FTZ R38, R4, -R132.reuse, R142 ;  /* 0x8000008404267223 */ /* 0x080fe2000001008e */
[----:B------:R-:W-:Y:S01]  /*4360*/  IMAD.IADD R4, R12, 0x1, -R45 ;  /* 0x000000010c047824 */ /* 0x000fe200078e0a2d */
[----:B------:R-:W-:Y:S01]  /*4370*/  FSEL R147, R20, -INF , !P5 ;  /* 0xff80000014937808 */ /* 0x000fe20006800000 */
[-C--:B------:R-:W-:Y:S01]  /*4380*/  FFMA.FTZ R20, R7, -R132.reuse, R201 ;  /* 0x8000008407147223 */ /* 0x080fe200000100c9 */
[----:B------:R-:W-:Y:S01]  /*4390*/  FFMA.FTZ R14, R6, -R132, R203 ;  /* 0x80000084060e7223 */ /* 0x000fe200000100cb */
[----:B------:R-:W-:Y:S01]  /*43a0*/  IMAD.IADD R7, R10, 0x1, -R47 ;  /* 0x000000010a077824 */ /* 0x000fe200078e0a2f */
[----:B------:R-:W-:Y:S01]  /*43b0*/  IABS R6, R3 ;  /* 0x0000000300067213 */ /* 0x000fe20000000000 */
[C---:B------:R-:W-:Y:S01]  /*43c0*/  VIADD R203, R197.reuse, 0x800 ;  /* 0x00000800c5cb7836 */ /* 0x040fe20000000000 */
        /* <DEDUP_REMOVED lines=10> */
[----:B------:R-:W-:Y:S02]  /*4470*/  MOV R4, R5 ;  /* 0x0000000500047202 */ /* 0x000fe40000000f00 */
[----:B------:R-:W-:-:S02]  /*4480*/  I2FP.F32.S32 R5, R2 ;  /* 0x0000000200057245 */ /* 0x000fc40000201400 */
[----:B------:R-:W-:Y:S01]  /*4490*/  I2FP.F32.S32 R2, R4 ;  /* 0x0000000400027245 */ /* 0x000fe20000201400 */
[----:B------:R-:W-:Y:S01]  /*44a0*/  IMAD.IADD R4, R10, 0x1, -R48 ;  /* 0x000000010a047824 */ /* 0x000fe200078e0a30 */
[----:B------:R-:W-:Y:S02]  /*44b0*/  I2FP.F32.S32 R3, R3 ;  /* 0x0000000300037245 */ /* 0x000fe40000201400 */
[----:B------:R-:W-:Y:S01]  /*44c0*/  I2FP.F32.S32 R6, R6 ;  /* 0x0000000600067245 */ /* 0x000fe20000201400 */
[-C--:B------:R-:W-:Y:S01]  /*44d0*/  FFMA.FTZ R39, R2, -R132.reuse, R216 ;  /* 0x8000008402277223 */ /* 0x080fe200000100d8 */
[----:B------:R-:W-:Y:S01]  /*44e0*/  I2FP.F32.S32 R7, R7 ;  /* 0x0000000700077245 */ /* 0x000fe20000201400 */
[----:B------:R-:W-:Y:S01]  /*44f0*/  IMAD.IADD R2, R12, 0x1, -R47 ;  /* 0x000000010c027824 */ /* 0x000fe200078e0a2f */
[----:B------:R-:W-:Y:S01]  /*4500*/  ISETP.GE.AND P4, PT, R40, R53, PT ;  /* 0x000000352800720c */ /* 0x000fe20003f86270 */
[-C--:B------:R-:W-:Y:S01]  /*4510*/  FFMA.FTZ R40, R3, -R132.reuse, R162 ;  /* 0x8000008403287223 */ /* 0x080fe200000100a2 */
[--C-:B------:R-:W-:Y:S01]  /*4520*/  IMAD.IADD R3, R11, 0x1, -R48.reuse ;  /* 0x000000010b037824 */ /* 0x100fe200078e0a30 */
[----:B------:R-:W-:Y:S01]  /*4530*/  FSEL R123, R22, -INF , !P2 ;  /* 0xff800000167b7808 */ /* 0x000fe20005000000 */
[-C--:B------:R-:W-:Y:S01]  /*4540*/  FFMA.FTZ R21, R6, -R132.reuse, R157 ;  /* 0x8000008406157223 */ /* 0x080fe2000001009d */
[----:B------:R-:W-:Y:S01]  /*4550*/  FSEL R164, R19, -INF , !P2 ;  /* 0xff80000013a47808 */ /* 0x000fe20005000000 */
        /* <DEDUP_REMOVED lines=18> */
[----:B------:R-:W-:-:S02]  /*4680*/  I2FP.F32.S32 R6, R5 ;  /* 0x0000000500067245 */ /* 0x000fc40000201400 */
[----:B------:R-:W-:Y:S02]  /*4690*/  I2FP.F32.S32 R5, R3 ;  /* 0x0000000300057245 */ /* 0x000fe40000201400 */
[----:B------:R-:W-:Y:S01]  /*46a0*/  I2FP.F32.S32 R3, R4 ;  /* 0x0000000400037245 */ /* 0x000fe20000201400 */
[----:B------:R-:W-:Y:S01]  /*46b0*/  FFMA.FTZ R29, R6, -R132, R163 ;  /* 0x80000084061d7223 */ /* 0x000fe200000100a3 */
[----:B------:R-:W-:Y:S01]  /*46c0*/  I2FP.F32.S32 R2, R2 ;  /* 0x0000000200027245 */ /* 0x000fe20000201400 */
[-C--:B------:R-:W-:Y:S01]  /*46d0*/  FFMA.FTZ R16, R5, -R132.reuse, R217 ;  /* 0x8000008405107223 */ /* 0x080fe200000100d9 */
[----:B------:R-:W-:Y:S01]  /*46e0*/  FSEL R155, R30, -INF , !P1 ;  /* 0xff8000001e9b7808 */ /* 0x000fe20004800000 */
[-C--:B------:R-:W-:Y:S01]  /*46f0*/  FFMA.FTZ R42, R3, -R132.reuse, R138 ;  /* 0x80000084032a7223 */ /* 0x080fe2000001008a */
[----:B------:R-:W-:Y:S02]  /*4700*/  IMAD.IADD R3, R10, 0x1, -R49 ;  /* 0x000000010a037824 */ /* 0x000fe400078e0a31 */
[-C--:B------:R-:W-:Y:S01]  /*4710*/  FFMA.FTZ R9, R2, -R132.reuse, R219 ;  /* 0x8000008402097223 */ /* 0x080fe200000100db */
[----:B------:R-:W-:Y:S01]  /*4720*/  FFMA.FTZ R30, R7, -R132, R218 ;  /* 0x80000084071e7223 */ /* 0x000fe200000100da */
[----:B------:R-:W-:Y:S01]  /*4730*/  IMAD.IADD R2, R12, 0x1, -R49 ;  /* 0x000000010c027824 */ /* 0x000fe200078e0a31 */
[----:B------:R-:W-:Y:S01]  /*4740*/  FSEL R145, R32, -INF , !P6 ;  /* 0xff80000020917808 */ /* 0x000fe20007000000 */
[--C-:B------:R-:W-:Y:S01]  /*4750*/  IMAD.IADD R5, R10, 0x1, -R50.reuse ;  /* 0x000000010a057824 */ /* 0x100fe200078e0a32 */
[----:B------:R-:W-:Y:S01]  /*4760*/  IABS R6, R3 ;  /* 0x0000000300067213 */ /* 0x000fe20000000000 */
[--C-:B------:R-:W-:Y:S01]  /*4770*/  IMAD.IADD R7, R12, 0x1, -R50.reuse ;  /* 0x000000010c077824 */ /* 0x100fe200078e0a32 */
[----:B------:R-:W-:Y:S01]  /*4780*/  IABS R2, R2 ;  /* 0x0000000200027213 */ /* 0x000fe20000000000 */
[----:B------:R-:W-:Y:S01]  /*4790*/  IMAD.IADD R4, R11, 0x1, -R50 ;  /* 0x000000010b047824 */ /* 0x000fe200078e0a32 */
        /* <DEDUP_REMOVED lines=12> */
[----:B------:R-:W-:Y:S01]  /*4860*/  IMAD.IADD R3, R11, 0x1, -R51 ;  /* 0x000000010b037824 */ /* 0x000fe200078e0a33 */
[----:B------:R-:W-:-:S02]  /*4870*/  FSEL R165, R31, -INF , !P6 ;  /* 0xff8000001fa57808 */ /* 0x000fc40007000000 */
[----:B------:R-:W-:Y:S01]  /*4880*/  I2FP.F32.S32 R6, R6 ;  /* 0x0000000600067245 */ /* 0x000fe20000201400 */
[-C--:B------:R-:W-:Y:S01]  /*4890*/  FFMA.FTZ R31, R2, -R132.reuse, R215 ;  /* 0x80000084021f7223 */ /* 0x080fe200000100d7 */
[----:B------:R-:W-:Y:S01]  /*48a0*/  FSEL R104, R33, -INF , !P6 ;  /* 0xff80000021687808 */ /* 0x000fe20007000000 */
[-C--:B------:R-:W-:Y:S01]  /*48b0*/  FFMA.FTZ R33, R4, -R132.reuse, R139 ;  /* 0x8000008404217223 */ /* 0x080fe2000001008b */
[--C-:B------:R-:W-:Y:S01]  /*48c0*/  IMAD.IADD R2, R10, 0x1, -R51.reuse ;  /* 0x000000010a027824 */ /* 0x100fe200078e0a33 */
[----:B------:R-:W-:Y:S01]  /*48d0*/  FSEL R111, R35, -INF , !P1 ;  /* 0xff800000236f7808 */ /* 0x000fe20004800000 */
[----:B------:R-:W-:Y:S01]  /*48e0*/  IMAD.IADD R4, R12, 0x1, -R51 ;  /* 0x000000010c047824 */ /* 0x000fe200078e0a33 */
[----:B------:R-:W-:Y:S01]  /*48f0*/  FSEL R101, R34, -INF , !P4 ;  /* 0xff80000022657808 */ /* 0x000fe20006000000 */
[-C--:B------:R-:W-:Y:S01]  /*4900*/  FFMA.FTZ R35, R7, -R132.reuse, R212 ;  /* 0x8000008407237223 */ /* 0x080fe200000100d4 */
        /* <DEDUP_REMOVED lines=12> */
[----:B------:R-:W-:Y:S01]  /*49d0*/  FSEL R152, R18, -INF , !P4 ;  /* 0xff80000012987808 */ /* 0x000fe20006000000 */
[----:B------:R-:W-:Y:S01]  /*49e0*/  IMAD.MOV.U32 R4, RZ, RZ, R5 ;  /* 0x000000ffff047224 */ /* 0x000fe200078e0005 */
[----:B------:R-:W-:-:S02]  /*49f0*/  I2FP.F32.S32 R5, R2 ;  /* 0x0000000200057245 */ /* 0x000fc40000201400 */
[----:B------:R-:W-:Y:S02]  /*4a00*/  ISETP.GE.AND P4, PT, R54, R53, PT ;  /* 0x000000353600720c */ /* 0x000fe40003f86270 */
[----:B------:R-:W-:Y:S01]  /*4a10*/  I2FP.F32.S32 R2, R4 ;  /* 0x0000000400027245 */ /* 0x000fe20000201400 */
[----:B------:R-:W-:Y:S01]  /*4a20*/  IMAD.IADD R4, R10, 0x1, -R65 ;  /* 0x000000010a047824 */ /* 0x000fe200078e0a41 */
[----:B------:R-:W-:Y:S02]  /*4a30*/  I2FP.F32.S32 R3, R3 ;  /* 0x0000000300037245 */ /* 0x000fe40000201400 */
[----:B------:R-:W-:Y:S02]  /*4a40*/  I2FP.F32.S32 R6, R6 ;  /* 0x0000000600067245 */ /* 0x000fe40000201400 */
[----:B------:R-:W-:Y:S01]  /*4a50*/  FSEL R130, R24, -INF , !P5 ;  /* 0xff80000018827808 */ /* 0x000fe20006800000 */
[-C--:B------:R-:W-:Y:S01]  /*4a60*/  FFMA.FTZ R24, R2, -R132.reuse, R229 ;  /* 0x8000008402187223 */ /* 0x080fe200000100e5 */
[----:B------:R-:W-:Y:S01]  /*4a70*/  I2FP.F32.S32 R7, R7 ;  /* 0x0000000700077245 */ /* 0x000fe20000201400 */
[----:B------:R-:W-:Y:S01]  /*4a80*/  IMAD.IADD R2, R12, 0x1, -R62 ;  /* 0x000000010c027824 */ /* 0x000fe200078e0a3e */
[----:B------:R-:W-:Y:S01]  /*4a90*/  FSEL R75, R25, -INF , !P4 ;  /* 0xff800000194b7808 */ /* 0x000fe20006000000 */
[-C--:B------:R-:W-:Y:S01]  /*4aa0*/  FFMA.FTZ R25, R3, -R132.reuse, R211 ;  /* 0x8000008403197223 */ /* 0x080fe200000100d3 */
[----:B------:R-:W-:Y:S01]  /*4ab0*/  FSEL R95, R27, -INF , !P5 ;  /* 0xff8000001b5f7808 */ /* 0x000fe20006800000 */
        /* <DEDUP_REMOVED lines=14> */
[----:B------:R-:W-:Y:S01]  /*4ba0*/  ISETP.GE.AND P5, PT, R45, R53, PT ;  /* 0x000000352d00720c */ /* 0x000fe20003fa6270 */
        /* <DEDUP_REMOVED lines=9> */
[----:B------:R-:W-:Y:S02]  /*4c40*/  I2FP.F32.S32 R2, R2 ;  /* 0x0000000200027245 */ /* 0x000fe40000201400 */
[----:B------:R-:W-:Y:S01]  /*4c50*/  I2FP.F32.S32 R3, R4 ;  /* 0x0000000400037245 */ /* 0x000fe20000201400 */
[-C--:B------:R-:W-:Y:S01]  /*4c60*/  FFMA.FTZ R20, R5, -R132.reuse, R224 ;  /* 0x8000008405147223 */ /* 0x080fe200000100e0 */
[----:B------:R-:W-:Y:S01]  /*4c70*/  FSEL R74, R22, -INF , !P5 ;  /* 0xff800000164a7808 */ /* 0x000fe20006800000 */
[-C--:B------:R-:W-:Y:S01]  /*4c80*/  FFMA.FTZ R19, R2, -R132.reuse, R226 ;  /* 0x8000008402137223 */ /* 0x080fe200000100e2 */
[-C--:B------:R-:W-:Y:S01]  /*4c90*/  FFMA.FTZ R22, R7, -R132.reuse, R231 ;  /* 0x8000008407167223 */ /* 0x080fe200000100e7 */
[----:B------:R-:W-:Y:S01]  /*4ca0*/  FFMA.FTZ R18, R3, -R132, R207 ;  /* 0x8000008403127223 */ /* 0x000fe200000100cf */
[----:B------:R-:W-:Y:S01]  /*4cb0*/  IADD3 R3, -R66, R10, RZ ;  /* 0x0000000a42037210 */ /* 0x000fe20007ffe1ff */
[----:B------:R-:W-:Y:S01]  /*4cc0*/  IMAD.IADD R2, R12, 0x1, -R66 ;  /* 0x000000010c027824 */ /* 0x000fe200078e0a42 */
[----:B------:R-:W-:Y:S01]  /*4cd0*/  FSEL R102, R21, -INF , !P5 ;  /* 0xff80000015667808 */ /* 0x000fe20006800000 */
[----:B------:R-:W-:-:S02]  /*4ce0*/  IMAD.IADD R5, R10, 0x1, -R77 ;  /* 0x000000010a057824 */ /* 0x000fc400078e0a4d */
[----:B------:R-:W-:Y:S01]  /*4cf0*/  FFMA.FTZ R21, R6, -R132, R206 ;  /* 0x8000008406157223 */ /* 0x000fe200000100ce */
[--C-:B------:R-:W-:Y:S01]  /*4d00*/  IMAD.IADD R7, R12, 0x1, -R77.reuse ;  /* 0x000000010c077824 */ /* 0x100fe200078e0a4d */
[----:B------:R-:W-:Y:S01]  /*4d10*/  IABS R6, R3 ;  /* 0x0000000300067213 */ /* 0x000fe20000000000 */
[----:B------:R-:W-:Y:S01]  /*4d20*/  IMAD.IADD R4, R11, 0x1, -R77 ;  /* 0x000000010b047824 */ /* 0x000fe200078e0a4d */
[----:B------:R-:W-:Y:S02]  /*4d30*/  IABS R2, R2 ;  /* 0x0000000200027213 */ /* 0x000fe40000000000 */
[----:B------:R-:W-:Y:S02]  /*4d40*/  IABS R3, R5 ;  /* 0x0000000500037213 */ /* 0x000fe40000000000 */
[----:B------:R-:W-:Y:S01]  /*4d50*/  IABS R5, R7 ;  /* 0x0000000700057213 */ /* 0x000fe20000000000 */
[----:B------:R-:W-:Y:S01]  /*4d60*/  IMAD.MOV.U32 R7, RZ, RZ, R6 ;  /* 0x000000ffff077224 */ /* 0x000fe200078e0006 */
[----:B------:R-:W-:Y:S01]  /*4d70*/  FSEL R71, R61, -INF , !P0 ;  /* 0xff8000003d477808 */ /* 0x000fe20004000000 */
[----:B------:R-:W-:Y:S01]  /*4d80*/  IMAD.MOV.U32 R6, RZ, RZ, R2 ;  /* 0x000000ffff067224 */ /* 0x000fe200078e0002 */
[----:B------:R-:W-:Y:S01]  /*4d90*/  ISETP.GE.AND P0, PT, R52, R53, PT ;  /* 0x000000353400720c */ /* 0x000fe20003f06270 */
[----:B------:R-:W-:Y:S01]  /*4da0*/  IMAD.MOV.U32 R2, RZ, RZ, R5 ;  /* 0x000000ffff027224 */ /* 0x000fe200078e0005 */
[----:B------:R-:W-:Y:S01]  /*4db0*/  IABS R4, R4 ;  /* 0x0000000400047213 */ /* 0x000fe20000000000 */
[----:B------:R-:W-:Y:S01]  /*4dc0*/  VIADD R5, R23, 0x69 ;  /* 0x0000006917057836 */ /* 0x000fe20000000000 */
[----:B------:R-:W-:-:S02]  /*4dd0*/  FSEL R76, R60, -INF , !P2 ;  /* 0xff8000003c4c7808 */ /* 0x000fc40005000000 */
[----:B------:R-:W-:Y:S02]  /*4de0*/  FSEL R67, R67, -INF , !P0 ;  /* 0xff80000043437808 */ /* 0x000fe40004000000 */
[----:B------:R-:W-:Y:S02]  /*4df0*/  FSEL R79, R17, -INF , !P0 ;  /* 0xff800000114f7808 */ /* 0x000fe40004000000 */
[----:B------:R-:W-:Y:S02]  /*4e00*/  FSEL R100, R13, -INF , !P0 ;  /* 0xff8000000d647808 */ /* 0x000fe40004000000 */
[----:B------:R-:W-:Y:S01]  /*4e10*/  FSEL R159, R8, -INF , !P0 ;  /* 0xff800000089f7808 */ /* 0x000fe20004000000 */
[----:B------:R-:W-:Y:S01]  /*4e20*/  VIADD R8, R23, 0x79 ;  /* 0x0000007917087836 */ /* 0x000fe20000000000 */
[----:B------:R-:W-:Y:S02]  /*4e30*/  I2FP.F32.S32 R3, R3 ;  /* 0x0000000300037245 */ /* 0x000fe40000201400 */
[----:B------:R-:W-:-:S02]  /*4e40*/  ISETP.GE.AND P2, PT, R48, R53, PT ;  /* 0x000000353000720c */ /* 0x000fc40003f46270 */
[----:B------:R-:W-:Y:S01]  /*4e50*/  ISETP.GE.AND P0, PT, R50, R53, PT ;  /* 0x000000353200720c */ /* 0x000fe20003f06270 */
[----:B------:R-:W-:Y:S01]  /*4e60*/  FFMA.FTZ R13, R3, -R132, R236 ;  /* 0x80000084030d7223 */ /* 0x000fe200000100ec */
[----:B------:R-:W-:Y:S01]  /*4e70*/  I2FP.F32.S32 R6, R6 ;  /* 0x0000000600067245 */ /* 0x000fe20000201400 */
[----:B------:R-:W-:Y:S01]  /*4e80*/  VIADD R3, R23, 0x71 ;  /* 0x0000007117037836 */ /* 0x000fe20000000000 */
[----:B------:R-:W-:Y:S02]  /*4e90*/  I2FP.F32.S32 R2, R2 ;  /* 0x0000000200027245 */ /* 0x000fe40000201400 */
[----:B------:R-:W-:Y:S01]  /*4ea0*/  I2FP.F32.S32 R7, R7 ;  /* 0x0000000700077245 */ /* 0x000fe20000201400 */
[----:B------:R-:W-:Y:S01]  /*4eb0*/  IMAD.IADD R41, R12, 0x1, -R3 ;  /* 0x000000010c297824 */ /* 0x000fe200078e0a03 */
[----:B------:R-:W-:Y:S02]  /*4ec0*/  I2FP.F32.S32 R4, R4 ;  /* 0x0000000400047245 */ /* 0x000fe40000201400 */
[----:B------:R-:W-:Y:S01]  /*4ed0*/  FSEL R72, R63, -INF , !P1 ;  /* 0xff8000003f487808 */ /* 0x000fe20004800000 */
[-C--:B------:R-:W-:Y:S01]  /*4ee0*/  FFMA.FTZ R17, R7, -R132.reuse, R225 ;  /* 0x8000008407117223 */ /* 0x080fe200000100e1 */
[----:B------:R-:W-:Y:S01]  /*4ef0*/  FSEL R99, R16, -INF , !P2 ;  /* 0xff80000010637808 */ /* 0x000fe20005000000 */
[-C--:B------:R-:W-:Y:S01]  /*4f00*/  FFMA.FTZ R16, R6, -R132.reuse, R227 ;  /* 0x8000008406107223 */ /* 0x080fe200000100e3 */
[----:B------:R-:W-:Y:S01]  /*4f10*/  FSEL R154, R9, -INF , !P2 ;  /* 0xff800000099a7808 */ /* 0x000fe20005000000 */
[-C--:B------:R-:W-:Y:S01]  /*4f20*/  FFMA.FTZ R9, R2, -R132.reuse, R238 ;  /* 0x8000008402097223 */ /* 0x080fe200000100ee */
[----:B------:R-:W-:Y:S01]  /*4f30*/  FSEL R52, R137, -INF , !P0 ;  /* 0xff80000089347808 */ /* 0x000fe20004000000 */
[----:B------:R-:W-:Y:S01]  /*4f40*/  VIADD R6, R23, 0x68 ;  /* 0x0000006817067836 */ /* 0x000fe20000000000 */
[----:B------:R-:W-:Y:S01]  /*4f50*/  FSEL R61, R33, -INF , !P0 ;  /* 0xff800000213d7808 */ /* 0x000fe20004000000 */
[C---:B------:R-:W-:Y:S01]  /*4f60*/  VIADD R7, R23.reuse, 0x61 ;  /* 0x0000006117077836 */ /* 0x040fe20000000000 */
[----:B------:R-:W-:Y:S01]  /*4f70*/  FSEL R106, R32, -INF , !P0 ;  /* 0xff800000206a7808 */ /* 0x000fe20004000000 */
[----:B------:R-:W-:Y:S01]  /*4f80*/  VIADD R2, R23, 0x78 ;  /* 0x0000007817027836 */ /* 0x000fe20000000000 */
[----:B------:R-:W-:Y:S01]  /*4f90*/  FSEL R150, R31, -INF , !P0 ;  /* 0xff8000001f967808 */ /* 0x000fe20004000000 */
[--C-:B------:R-:W-:Y:S01]  /*4fa0*/  IMAD.IADD R31, R11, 0x1, -R3.reuse ;  /* 0x000000010b1f7824 */ /* 0x100fe200078e0a03 */
[-C--:B------:R-:W-:Y:S01]  /*4fb0*/  ISETP.GE.AND P1, PT, R49, R53.reuse, PT ;  /* 0x000000353100720c */ /* 0x080fe20003f26270 */
[----:B------:R-:W-:Y:S01]  /*4fc0*/  IMAD.IADD R33, R11, 0x1, -R2 ;  /* 0x000000010b217824 */ /* 0x000fe200078e0a02 */
[----:B------:R-:W-:Y:S01]  /*4fd0*/  FSEL R153, R14, -INF , !P4 ;  /* 0xff8000000e997808 */ /* 0x000fe20006000000 */
[----:B------:R-:W-:Y:S01]  /*4fe0*/  FFMA.FTZ R14, R4, -R132, R234 ;  /* 0x80000084040e7223 */ /* 0x000fe200000100ea */
[----:B------:R-:W-:Y:S01]  /*4ff0*/  ISETP.GE.AND P0, PT, R77, R53, PT ;  /* 0x000000354d00720c */ /* 0x000fe20003f06270 */
[----:B------:R-:W-:Y:S01]  /*5000*/  VIADD R4, R23, 0x70 ;  /* 0x0000007017047836 */ /* 0x000fe20000000000 */
[----:B------:R-:W-:Y:S01]  /*5010*/  FSEL R54, R136, -INF , !P1 ;  /* 0xff80000088367808 */ /* 0x000fe20004800000 */
[----:B------:R-:W-:Y:S01]  /*5020*/  IMAD.IADD R23, R12, 0x1, -R6 ;  /* 0x000000010c177824 */ /* 0x000fe200078e0a06 */
[----:B------:R-:W-:Y:S01]  /*5030*/  FSEL R60, R42, -INF , !P1 ;  /* 0xff8000002a3c7808 */ /* 0x000fe20004800000 */
[--C-:B------:R-:W-:Y:S01]  /*5040*/  IMAD.IADD R42, R10, 0x1, -R8.reuse ;  /* 0x000000010a2a7824 */ /* 0x100fe200078e0a08 */
[----:B------:R-:W-:Y:S01]  /*5050*/  FSEL R105, R35, -INF , !P1 ;  /* 0xff80000023697808 */ /* 0x000fe20004800000 */
[----:B------:R-:W-:Y:S01]  /*5060*/  IMAD.IADD R35, R12, 0x1, -R8 ;  /* 0x000000010c237824 */ /* 0x000fe200078e0a08 */
[----:B------:R-:W-:Y:S01]  /*5070*/  FSEL R148, R34, -INF , !P1 ;  /* 0xff80000022947808 */ /* 0x000fe20004800000 */
[----:B------:R-:W-:Y:S01]  /*5080*/  IMAD.IADD R34, R10, 0x1, -R3 ;  /* 0x000000010a227824 */ /* 0x000fe200078e0a03 */
[----:B------:R-:W-:Y:S01]  /*5090*/  FSEL R142, R13, -INF , !P0 ;  /* 0xff8000000d8e7808 */ /* 0x000fe20004000000 */
[----:B------:R-:W-:Y:S01]  /*50a0*/  IMAD.IADD R13, R15, 0x1, -R6 ;  /* 0x000000010f0d7824 */ /* 0x000fe200078e0a06 */
[----:B------:R-:W-:-:S02]  /*50b0*/  FSEL R84, R59, -INF , !P3 ;  /* 0xff8000003b547808 */ /* 0x000fc40005800000 */
[-C--:B------:R-:W-:Y:S02]  /*50c0*/  ISETP.GE.AND P1, PT, R66, R53.reuse, PT ;  /* 0x000000354200720c */ /* 0x080fe40003f26270 */
[----:B------:R-:W-:Y:S01]  /*50d0*/  FSEL R162, R9, -INF , !P0 ;  /* 0xff80000009a27808 */ /* 0x000fe20004000000 */
[----:B------:R-:W-:Y:S01]  /*50e0*/  IMAD.IADD R9, R15, 0x1, -R7 ;  /* 0x000000010f097824 */ /* 0x000fe200078e0a07 */
[----:B------:R-:W-:Y:S02]  /*50f0*/  FSEL R89, R57, -INF , !P6 ;  /* 0xff80000039597808 */ /* 0x000fe40007000000 */
[----:B------:R-:W-:Y:S02]  /*5100*/  ISETP.GE.AND P3, PT, R47, R53, PT ;  /* 0x000000352f00720c */ /* 0x000fe40003f66270 */
[----:B------:R-:W-:Y:S01]  /*5110*/  FSEL R66, R14, -INF , !P0 ;  /* 0xff8000000e427808 */ /* 0x000fe20004000000 */
[----:B------:R-:W-:Y:S01]  /*5120*/  IMAD.IADD R14, R15, 0x1, -R5 ;  /* 0x000000010f0e7824 */ /* 0x000fe200078e0a05 */
[----:B------:R-:W-:-:S02]  /*5130*/  FSEL R57, R70, -INF , !P5 ;  /* 0xff80000046397808 */ /* 0x000fc40006800000 */
[----:B------:R-:W-:Y:S02]  /*5140*/  FSEL R55, R126, -INF , !P2 ;  /* 0xff8000007e377808 */ /* 0x000fe40005000000 */
[----:B------:R-:W-:Y:S01]  /*5150*/  FSEL R70, R29, -INF , !P2 ;  /* 0xff8000001d467808 */ /* 0x000fe20005000000 */
[----:B------:R-:W-:Y:S01]  /*5160*/  IMAD.IADD R29, R10, 0x1, -R4 ;  /* 0x000000010a1d7824 */ /* 0x000fe200078e0a04 */
[----:B------:R-:W-:Y:S02]  /*5170*/  FSEL R59, R69, -INF , !P4 ;  /* 0xff800000453b7808 */ /* 0x000fe40006000000 */
[----:B------:R-:W-:Y:S02]  /*5180*/  ISETP.GE.AND P2, PT, R65, R53, PT ;  /* 0x000000354100720c */ /* 0x000fe40003f46270 */
[----:B------:R-:W-:Y:S02]  /*5190*/  FSEL R56, R124, -INF , !P3 ;  /* 0xff8000007c387808 */ /* 0x000fe40005800000 */
[----:B------:R-:W-:Y:S01]  /*51a0*/  FSEL R69, R40, -INF , !P3 ;  /* 0xff80000028457808 */ /* 0x000fe20005800000 */
[----:B------:R-:W-:Y:S01]  /*51b0*/  IMAD.IADD R40, R12, 0x1, -R2 ;  /* 0x000000010c287824 */ /* 0x000fe200078e0a02 */
[----:B------:R-:W-:-:S02]  /*51c0*/  FSEL R97, R39, -INF , !P3 ;  /* 0xff80000027617808 */ /* 0x000fc40005800000 */
[----:B------:R-:W-:Y:S01]  /*51d0*/  FSEL R151, R30, -INF , !P3 ;  /* 0xff8000001e977808 */ /* 0x000fe20005800000 */
[----:B------:R-:W-:Y:S01]  /*51e0*/  IMAD.IADD R30, R12, 0x1, -R4 ;  /* 0x000000010c1e7824 */ /* 0x000fe200078e0a04 */
[----:B------:R-:W-:Y:S02]  /*51f0*/  IABS R13, R13 ;  /* 0x0000000d000d7213 */ /* 0x000fe40000000000 */
[-C--:B------:R-:W-:Y:S02]  /*5200*/  ISETP.GE.AND P4, PT, R51, R53.reuse, PT ;  /* 0x000000353300720c */ /* 0x080fe40003f86270 */
[----:B------:R-:W-:Y:S02]  /*5210*/  ISETP.GE.AND P3, PT, R62, R53, PT ;  /* 0x000000353e00720c */ /* 0x000fe40003f66270 */
[----:B------:R-:W-:Y:S02]  /*5220*/  IABS R9, R9 ;  /* 0x0000000900097213 */ /* 0x000fe40000000000 */
[----:B------:R-:W-:-:S02]  /*5230*/  IABS R14, R14 ;  /* 0x0000000e000e7213 */ /* 0x000fc40000000000 */
[----:B------:R-:W-:Y:S01]  /*5240*/  FSEL R160, R19, -INF , !P2 ;  /* 0xff80000013a07808 */ /* 0x000fe20005000000 */
[C---:B------:R-:W-:Y:S01]  /*5250*/  IMAD.IADD R19, R15.reuse, 0x1, -R2 ;  /* 0x000000010f137824 */ /* 0x040fe200078e0a02 */
[----:B------:R-:W-:Y:S02]  /*5260*/  FSEL R48, R134, -INF , !P1 ;  /* 0xff80000086307808 */ /* 0x000fe40004800000 */
[----:B------:R-:W-:Y:S01]  /*5270*/  FSEL R65, R18, -INF , !P1 ;  /* 0xff80000012417808 */ /* 0x000fe20004800000 */
[----:B------:R-:W-:Y:S01]  /*5280*/  IMAD.IADD R18, R15, 0x1, -R8 ;  /* 0x000000010f127824 */ /* 0x000fe200078e0a08 */
[----:B------:R-:W-:Y:S01]  /*5290*/  FSEL R126, R17, -INF , !P1 ;  /* 0xff800000117e7808 */ /* 0x000fe20004800000 */
[C---:B------:R-:W-:Y:S01]  /*52a0*/  IMAD.IADD R17, R15.reuse, 0x1, -R3 ;  /* 0x000000010f117824 */ /* 0x040fe200078e0a03 */
[----:B------:R-:W-:Y:S01]  /*52b0*/  FSEL R161, R16, -INF , !P1 ;  /* 0xff80000010a17808 */ /* 0x000fe20004800000 */
[----:B------:R-:W-:Y:S01]  /*52c0*/  IMAD.IADD R16, R15, 0x1, -R4 ;  /* 0x000000010f107824 */ /* 0x000fe200078e0a04 */
[----:B------:R-:W-:Y:S01]  /*52d0*/  FSEL R49, R133, -INF , !P2 ;  /* 0xff80000085317808 */ /* 0x000fe20005000000 */
[--C-:B------:R-:W-:Y:S01]  /*52e0*/  IMAD.IADD R15, R11, 0x1, -R7.reuse ;  /* 0x000000010b0f7824 */ /* 0x100fe200078e0a07 */
[----:B------:R-:W-:Y:S01]  /*52f0*/  FSEL R62, R21, -INF , !P2 ;  /* 0xff800000153e7808 */ /* 0x000fe20005000000 */
[--C-:B------:R-:W-:Y:S01]  /*5300*/  IMAD.IADD R21, R10, 0x1, -R7.reuse ;  /* 0x000000010a157824 */ /* 0x100fe200078e0a07 */
[----:B------:R-:W-:Y:S01]  /*5310*/  FSEL R122, R20, -INF , !P2 ;  /* 0xff800000147a7808 */ /* 0x000fe20005000000 */
[----:B------:R-:W-:Y:S01]  /*5320*/  IMAD.IADD R20, R12, 0x1, -R7 ;  /* 0x000000010c147824 */ /* 0x000fe200078e0a07 */
[----:B------:R-:W-:-:S02]  /*5330*/  ISETP.GE.AND P1, PT, R2, R53, PT ;  /* 0x000000350200720c */ /* 0x000fc40003f26270 */
[----:B------:R-:W-:Y:S01]  /*5340*/  IADD3 R43, -R2, R10, RZ ;  /* 0x0000000a022b7210 */ /* 0x000fe20007ffe1ff */
[----:B------:R-:W-:Y:S01]  /*5350*/  IMAD.MOV.U32 R2, RZ, RZ, R13 ;  /* 0x000000ffff027224 */ /* 0x000fe200078e000d */
[----:B------:R-:W-:Y:S02]  /*5360*/  FSEL R51, R127, -INF , !P4 ;  /* 0xff8000007f337808 */ /* 0x000fe40006000000 */
        /* <DEDUP_REMOVED lines=8> */
[-C--:B------:R-:W-:Y:S01]  /*53f0*/  ISETP.GE.AND P2, PT, R3, R53.reuse, PT ;  /* 0x000000350300720c */ /* 0x080fe20003f46270 */
[----:B------:R-:W-:Y:S01]  /*5400*/  IMAD.MOV.U32 R3, RZ, RZ, R9 ;  /* 0x000000ffff037224 */ /* 0x000fe200078e0009 */
[----:B------:R-:W-:Y:S01]  /*5410*/  BAR.SYNC.DEFER_BLOCKING 0x0 ;  /* 0x0000000000007b1d */ /* 0x000fe20000010000 */
[----:B------:R-:W-:Y:S01]  /*5420*/  ISETP.GE.AND P4, PT, R5, R53, PT ;  /* 0x000000350500720c */ /* 0x000fe20003f86270 */
[----:B------:R-:W-:Y:S01]  /*5430*/  IMAD.MOV.U32 R5, RZ, RZ, R14 ;  /* 0x000000ffff057224 */ /* 0x000fe200078e000e */
[----:B------:R-:W-:-:S02]  /*5440*/  FSEL R50, R129, -INF , !P3 ;  /* 0xff80000081327808 */ /* 0x000fc40005800000 */
[----:B------:R-:W-:Y:S01]  /*5450*/  FSEL R121, R24, -INF , !P3 ;  /* 0xff80000018797808 */ /* 0x000fe20005800000 */
[--C-:B------:R-:W-:Y:S01]  /*5460*/  IMAD.IADD R24, R10, 0x1, -R6.reuse ;  /* 0x000000010a187824 */ /* 0x100fe200078e0a06 */
[----:B------:R-:W-:Y:S01]  /*5470*/  FSEL R158, R22, -INF , !P3 ;  /* 0xff800000169e7808 */ /* 0x000fe20005800000 */
[C---:B------:R-:W-:Y:S01]  /*5480*/  IMAD.IADD R22, R11.reuse, 0x1, -R6 ;  /* 0x000000010b167824 */ /* 0x040fe200078e0a06 */
[-C--:B------:R-:W-:Y:S01]  /*5490*/  ISETP.GE.AND P3, PT, R4, R53.reuse, PT ;  /* 0x000000350400720c */ /* 0x080fe20003f66270 */
[----:B------:R-:W-:Y:S01]  /*54a0*/  IMAD.IADD R11, R11, 0x1, -R8 ;  /* 0x000000010b0b7824 */ /* 0x000fe200078e0a08 */
[----:B------:R-:W-:Y:S02]  /*54b0*/  ISETP.GE.AND P5, PT, R6, R53, PT ;  /* 0x000000350600720c */ /* 0x000fe40003fa6270 */
[----:B------:R-:W-:Y:S01]  /*54c0*/  I2FP.F32.S32 R4, R2 ;  /* 0x0000000200047245 */ /* 0x000fe20000201400 */
[----:B------:R-:W-:Y:S01]  /*54d0*/  IMAD.IADD R2, R189, 0x1, R181 ;  /* 0x00000001bd027824 */ /* 0x000fe200078e02b5 */
[----:B------:R-:W-:-:S02]  /*54e0*/  I2FP.F32.S32 R6, R3 ;  /* 0x0000000300067245 */ /* 0x000fc40000201400 */
[----:B------:R-:W-:Y:S01]  /*54f0*/  I2FP.F32.S32 R3, R5 ;  /* 0x0000000500037245 */ /* 0x000fe20000201400 */
[-C--:B------:R-:W-:Y:S01]  /*5500*/  FFMA.FTZ R46, R4, -R132.reuse, R248 ;  /* 0x80000084042e7223 */ /* 0x080fe200000100f8 */
[----:B------:R-:W-:Y:S01]  /*5510*/  ISETP.GE.AND P6, PT, R44, R53, PT ;  /* 0x000000352c00720c */ /* 0x000fe20003fc6270 */
[----:B------:R-:W-:Y:S01]  /*5520*/  FFMA.FTZ R44, R6, -R132, R233 ;  /* 0x80000084062c7223 */ /* 0x000fe200000100e9 */
[----:B------:R-:W-:Y:S01]  /*5530*/  IABS R4, R16 ;  /* 0x0000001000047213 */ /* 0x000fe20000000000 */
[----:B------:R-:W-:Y:S01]  /*5540*/  FFMA.FTZ R45, R3, -R132, R249 ;  /* 0x80000084032d7223 */ /* 0x000fe200000100f9 */
[----:B------:R-:W-:Y:S02]  /*5550*/  IABS R6, R18 ;  /* 0x0000001200067213 */ /* 0x000fe40000000000 */
[----:B------:R-:W-:Y:S02]  /*5560*/  IABS R3, R17 ;  /* 0x0000001100037213 */ /* 0x000fe40000000000 */
[----:B------:R-:W-:-:S02]  /*5570*/  FSEL R47, R135, -INF , !P0 ;  /* 0xff800000872f7808 */ /* 0x000fc40004000000 */
[----:B------:R-:W-:Y:S02]  /*5580*/  FSEL R58, R73, -INF , !P6 ;  /* 0xff800000493a7808 */ /* 0x000fe40007000000 */
[-C--:B------:R-:W-:Y:S01]  /*5590*/  ISETP.GE.AND P0, PT, R8, R53.reuse, PT ;  /* 0x000000350800720c */ /* 0x080fe20003f06270 */
[----:B------:R-:W-:Y:S01]  /*55a0*/  IMAD.MOV.U32 R8, RZ, RZ, R4 ;  /* 0x000000ffff087224 */ /* 0x000fe200078e0004 */
[----:B------:R-:W-:Y:S01]  /*55b0*/  FSEL R73, R38, -INF , !P6 ;  /* 0xff80000026497808 */ /* 0x000fe20007000000 */
[----:B------:R-:W-:Y:S01]  /*55c0*/  IMAD.MOV.U32 R4, RZ, RZ, R6 ;  /* 0x000000ffff047224 */ /* 0x000fe200078e0006 */
[----:B------:R-:W-:Y:S02]  /*55d0*/  FSEL R92, R37, -INF , !P6 ;  /* 0xff800000255c7808 */ /* 0x000fe40007000000 */
[----:B------:R-:W-:Y:S02]  /*55e0*/  FSEL R143, R36, -INF , !P6 ;  /* 0xff800000248f7808 */ /* 0x000fe40007000000 */
[----:B------:R-:W-:Y:S01]  /*55f0*/  ISETP.GE.AND P6, PT, R7, R53, PT ;  /* 0x000000350700720c */ /* 0x000fe20003fc6270 */
[----:B------:R-:W-:Y:S01]  /*5600*/  IMAD.MOV.U32 R7, RZ, RZ, R3 ;  /* 0x000000ffff077224 */ /* 0x000fe200078e0003 */
[----:B------:R-:W-:-:S02]  /*5610*/  IABS R5, R19 ;  /* 0x0000001300057213 */ /* 0x000fc40000000000 */
[----:B------:R-:W-:Y:S02]  /*5620*/  IABS R3, R15 ;  /* 0x0000000f00037213 */ /* 0x000fe40000000000 */
[----:B------:R-:W-:Y:S02]  /*5630*/  I2FP.F32.S32 R4, R4 ;  /* 0x0000000400047245 */ /* 0x000fe40000201400 */
[----:B------:R-:W-:Y:S02]  /*5640*/  I2FP.F32.S32 R5, R5 ;  /* 0x0000000500057245 */ /* 0x000fe40000201400 */
[----:B------:R-:W-:Y:S01]  /*5650*/  I2FP.F32.S32 R3, R3 ;  /* 0x0000000300037245 */ /* 0x000fe20000201400 */
[----:B------:R-:W-:Y:S01]  /*5660*/  FFMA.FTZ R36, R4, -R132, R183 ;  /* 0x8000008404247223 */ /* 0x000fe200000100b7 */
[----:B------:R-:W-:Y:S01]  /*5670*/  I2FP.F32.S32 R6, R8 ;  /* 0x0000000800067245 */ /* 0x000fe20000201400 */
[-C--:B------:R-:W-:Y:S01]  /*5680*/  FFMA.FTZ R37, R5, -R132.reuse, R193 ;  /* 0x8000008405257223 */ /* 0x080fe200000100c1 */
[----:B------:R-:W-:Y:S01]  /*5690*/  I2FP.F32.S32 R7, R7 ;  /* 0x0000000700077245 */ /* 0x000fe20000201400 */
[-C--:B------:R-:W-:Y:S01]  /*56a0*/  FFMA.FTZ R32, R3, -R132.reuse, R235 ;  /* 0x8000008403207223 */ /* 0x080fe200000100eb */
[----:B------:R-:W-:Y:S01]  /*56b0*/  IABS R4, R21 ;  /* 0x0000001500047213 */ /* 0x000fe20000000000 */
[----:B------:R-:W-:Y:S01]  /*56c0*/  FFMA.FTZ R39, R6, -R132, R177 ;  /* 0x8000008406277223 */ /* 0x000fe200000100b1 */
[----:B------:R-:W-:Y:S01]  /*56d0*/  IABS R3, R20 ;  /* 0x0000001400037213 */ /* 0x000fe20000000000 */
[----:B------:R-:W-:Y:S01]  /*56e0*/  FFMA.FTZ R38, R7, -R132, R180 ;  /* 0x8000008407267223 */ /* 0x000fe200000100b4 */
        /* <DEDUP_REMOVED lines=11> */
[-C--:B------:R-:W-:Y:S01]  /*57a0*/  FFMA.FTZ R21, R9, -R132.reuse, R237 ;  /* 0x8000008409157223 */ /* 0x080fe200000100ed */
[----:B------:R-:W-:Y:S01]  /*57b0*/  I2FP.F32.S32 R4, R3 ;  /* 0x0000000300047245 */ /* 0x000fe20000201400 */
[-C--:B------:R-:W-:Y:S01]  /*57c0*/  FFMA.FTZ R20, R7, -R132.reuse, R239 ;  /* 0x8000008407147223 */ /* 0x080fe200000100ef */
[----:B------:R-:W-:Y:S01]  /*57d0*/  I2FP.F32.S32 R3, R5 ;  /* 0x0000000500037245 */ /* 0x000fe20000201400 */
[-C--:B------:R-:W-:Y:S01]  /*57e0*/  FFMA.FTZ R24, R6, -R132.reuse, R250 ;  /* 0x8000008406187223 */ /* 0x080fe200000100fa */
[----:B------:R-:W-:Y:S01]  /*57f0*/  IABS R5, R25 ;  /* 0x0000001900057213 */ /* 0x000fe20000000000 */
[-C--:B------:R-:W-:Y:S01]  /*5800*/  FFMA.FTZ R23, R4, -R132.reuse, R240 ;  /* 0x8000008404177223 */ /* 0x080fe200000100f0 */
        /* <DEDUP_REMOVED lines=12> */
[-C--:B------:R-:W-:Y:S01]  /*58d0*/  FFMA.FTZ R19, R9, -R132.reuse, R251 ;  /* 0x8000008409137223 */ /* 0x080fe200000100fb */
[----:B------:R-:W-:Y:S01]  /*58e0*/  I2FP.F32.S32 R7, R7 ;  /* 0x0000000700077245 */ /* 0x000fe20000201400 */
[----:B------:R-:W-:Y:S01]  /*58f0*/  FFMA.FTZ R17, R6, -R132, R243 ;  /* 0x8000008406117223 */ /* 0x000fe200000100f3 */
[----:B------:R-:W-:Y:S01]  /*5900*/  I2FP.F32.S32 R4, R4 ;  /* 0x0000000400047245 */ /* 0x000fe20000201400 */
[----:B------:R-:W-:Y:S01]  /*5910*/  FFMA.FTZ R15, R3, -R132, R244 ;  /* 0x80000084030f7223 */ /* 0x000fe200000100f4 */
        /* <DEDUP_REMOVED lines=16> */
[-C--:B------:R-:W-:Y:S01]  /*5a20*/  FFMA.FTZ R12, R6, -R132.reuse, R199 ;  /* 0x80000084060c7223 */ /* 0x080fe200000100c7 */
[----:B------:R-:W-:Y:S01]  /*5a30*/  IABS R5, R43 ;  /* 0x0000002b00057213 */ /* 0x000fe20000000000 */
[-C--:B------:R-:W-:Y:S01]  /*5a40*/  FFMA.FTZ R11, R4, -R132.reuse, R198 ;  /* 0x80000084040b7223 */ /* 0x080fe200000100c6 */
[----:B------:R-:W-:Y:S01]  /*5a50*/  I2FP.F32.S32 R7, R7 ;  /* 0x0000000700077245 */ /* 0x000fe20000201400 */
[----:B------:R-:W-:Y:S01]  /*5a60*/  FFMA.FTZ R10, R3, -R132, R245 ;  /* 0x80000084030a7223 */ /* 0x000fe200000100f5 */
[----:B------:R-:W-:Y:S01]  /*5a70*/  IABS R4, R42 ;  /* 0x0000002a00047213 */ /* 0x000fe20000000000 */
[----:B------:R-:W-:Y:S01]  /*5a80*/  IMAD.MOV.U32 R9, RZ, RZ, R5 ;  /* 0x000000ffff097224 */ /* 0x000fe200078e0005 */
[----:B------:R-:W-:Y:S01]  /*5a90*/  IABS R3, R41 ;  /* 0x0000002900037213 */ /* 0x000fe20000000000 */
[----:B------:R-:W-:Y:S01]  /*5aa0*/  FFMA.FTZ R13, R7, -R132, R185 ;  /* 0x80000084070d7223 */ /* 0x000fe200000100b9 */
[----:B------:R-:W-:Y:S01]  /*5ab0*/  IABS R6, R40 ;  /* 0x0000002800067213 */ /* 0x000fe20000000000 */
[----:B------:R-:W-:Y:S01]  /*5ac0*/  IMAD.MOV.U32 R7, RZ, RZ, R4 ;  /* 0x000000ffff077224 */ /* 0x000fe200078e0004 */
[----:B------:R-:W-:Y:S01]  /*5ad0*/  I2FP.F32.S32 R9, R9 ;  /* 0x0000000900097245 */ /* 0x000fe20000201400 */
[----:B------:R-:W-:Y:S01]  /*5ae0*/  IMAD.MOV.U32 R4, RZ, RZ, R3 ;  /* 0x000000ffff047224 */ /* 0x000fe200078e0003 */
[----:B------:R-:W-:Y:S01]  /*5af0*/  IABS R8, R35 ;  /* 0x0000002300087213 */ /* 0x000fe20000000000 */
[----:B------:R-:W-:Y:S01]  /*5b00*/  IMAD.MOV.U32 R3, RZ, RZ, R6 ;  /* 0x000000ffff037224 */ /* 0x000fe200078e0006 */
[----:B------:R-:W-:Y:S01]  /*5b10*/  FSEL R26, R44, -INF , !P6 ;  /* 0xff8000002c1a7808 */ /* 0x000fe20007000000 */
[----:B------:R-:W-:Y:S01]  /*5b20*/  FFMA.FTZ R9, R9, -R132, R80 ;  /* 0x8000008409097223 */ /* 0x000fe20000010050 */
[----:B------:R-:W-:Y:S01]  /*5b30*/  FSEL R32, R32, -INF , !P6 ;  /* 0xff80000020207808 */ /* 0x000fe20007000000 */
[----:B------:R-:W-:Y:S01]  /*5b40*/  IMAD.MOV.U32 R5, RZ, RZ, R8 ;  /* 0x000000ffff057224 */ /* 0x000fe200078e0008 */
[----:B------:R-:W-:Y:S01]  /*5b50*/  FSEL R80, R21, -INF , !P6 ;  /* 0xff80000015507808 */ /* 0x000fe20007000000 */
[C---:B------:R-:W-:Y:S01]  /*5b60*/  VIADD R199, R197.reuse, 0x1800 ;  /* 0x00001800c5c77836 */ /* 0x040fe20000000000 */
[----:B------:R-:W-:Y:S01]  /*5b70*/  FSEL R112, R20, -INF , !P6 ;  /* 0xff80000014707808 */ /* 0x000fe20007000000 */
[----:B------:R-:W-:Y:S01]  /*5b80*/  VIADD R198, R197, 0x1c00 ;  /* 0x00001c00c5c67836 */ /* 0x000fe20000000000 */
[----:B------:R-:W-:-:S02]  /*5b90*/  ISETP.GE.AND P6, PT, R53, 0x81, PT ;  /* 0x000000813500780c */ /* 0x000fc40003fc6270 */
[----:B------:R-:W-:Y:S02]  /*5ba0*/  I2FP.F32.S32 R6, R4 ;  /* 0x0000000400067245 */ /* 0x000fe40000201400 */
[----:B------:R-:W-:Y:S02]  /*5bb0*/  I2FP.F32.S32 R4, R3 ;  /* 0x0000000300047245 */ /* 0x000fe40000201400 */
[----:B------:R-:W-:Y:S01]  /*5bc0*/  I2FP.F32.S32 R7, R7 ;  /* 0x0000000700077245 */ /* 0x000fe20000201400 */
[-C--:B------:R-:W-:Y:S01]  /*5bd0*/  FFMA.FTZ R6, R6, -R132.reuse, R247 ;  /* 0x8000008406067223 */ /* 0x080fe200000100f7 */
[----:B------:R-:W-:Y:S01]  /*5be0*/  I2FP.F32.S32 R3, R5 ;  /* 0x0000000500037245 */ /* 0x000fe20000201400 */
[-C--:B------:R-:W-:Y:S01]  /*5bf0*/  FFMA.FTZ R4, R4, -R132.reuse, R82 ;  /* 0x8000008404047223 */ /* 0x080fe20000010052 */
[----:B------:R-:W-:Y:S01]  /*5c00*/  FSEL R27, R24, -INF , !P5 ;  /* 0xff800000181b7808 */ /* 0x000fe20006800000 */
[-C--:B------:R-:W-:Y:S01]  /*5c10*/  FFMA.FTZ R7, R7, -R132.reuse, R81 ;  /* 0x8000008407077223 */ /* 0x080fe20000010051 */
[----:B------:R-:W-:Y:S01]  /*5c20*/  FSEL R81, R23, -INF , !P5 ;  /* 0xff80000017517808 */ /* 0x000fe20006800000 */
[----:B------:R-:W-:Y:S01]  /*5c30*/  FFMA.FTZ R3, R3, -R132, R83 ;  /* 0x8000008403037223 */ /* 0x000fe20000010053 */
        /* <DEDUP_REMOVED lines=21> */
[----:B------:R-:W-:Y:S01]  /*5d90*/  FSEL R133, R3, -INF , !P0 ;  /* 0xff80000003857808 */ /* 0x000fe20004000000 */
[----:B------:R-:W-:Y:S06]  /*5da0*/  @!P6 BRA `(.L_x_133) ;  /* 0x0000000000dce947 */ /* 0x000fec0003800000 */
[----:B------:R-:W2:Y:S01]  /*5db0*/  LDL.64 R184, [R1+0x28] ;  /* 0x0000280001b87983 */ /* 0x000ea20000100a00 */
[----:B------:R-:W-:Y:S01]  /*5dc0*/  ULDC UR5, c[0x0][0x2d0] ;  /* 0x0000b40000057ab9 */ /* 0x000fe20000000800 */
[----:B------:R-:W-:Y:S01]  /*5dd0*/  LEA.HI.SX32 R4, R191, 0xfffffffe, 0x19 ;  /* 0xfffffffebf047811 */ /* 0x000fe200078fcaff */
[----:B------:R-:W-:Y:S03]  /*5de0*/  BSSY B0, `(.L_x_134) ;  /* 0x0000032000007945 */ /* 0x000fe60003800000 */
[----:B------:R-:W-:Y:S01]  /*5df0*/  SHF.R.S32.HI R3, RZ, 0x1f, R4 ;  /* 0x0000001fff037819 */ /* 0x000fe20000011404 */
[----:B------:R-:W-:Y:S02]  /*5e00*/  IMAD R6, R190, R4, RZ ;  /* 0x00000004be067224 */ /* 0x000fe400078e02ff */
[----:B------:R-:W-:-:S04]  /*5e10*/  IMAD.WIDE.U32 R4, R4, R182, R222 ;  /* 0x000000b604047225 */ /* 0x000fc800078e00de */
[----:B------:R-:W-:-:S04]  /*5e20*/  IMAD R6, R3, R182, R6 ;  /* 0x000000b603067224 */ /* 0x000fc800078e0206 */
[----:B------:R-:W-:Y:S01]  /*5e30*/  IMAD.IADD R7, R5, 0x1, R6 ;  /* 0x0000000105077824 */ /* 0x000fe200078e0206 */
[----:B--2---:R-:W-:-:S13]  /*5e40*/  ISETP.GE.AND P0, PT, R184, UR5, PT ;  /* 0x00000005b8007c0c */ /* 0x004fda000bf06270 */
[----:B------:R-:W1:Y:S01]  /*5e50*/  @!P0 LDC.64 R12, c[0x0][0x218] ;  /* 0x00008600ff0c8b82 */ /* 0x000e620000000a00 */
[-C--:B------:R-:W-:Y:S01]  /*5e60*/  @!P0 IADD3 R3, P1, R220, R4.reuse, RZ ;  /* 0x00000004dc038210 */ /* 0x080fe20007f3e0ff */
[----:B------:R2:W-:Y:S01]  /*5e70*/  @P0 STS [R221+0x2000], RZ ;  /* 0x002000ffdd000388 */ /* 0x0005e20000000800 */
[----:B------:R-:W-:-:S03]  /*5e80*/  @!P0 LEA R9, P2, R116, R4, 0x6 ;  /* 0x0000000474098211 */ /* 0x000fc600078430ff */
[----:B------:R-:W-:Y:S01]  /*5e90*/  @!P0 IMAD.X R11, R194, 0x1, R7, P1 ;  /* 0x00000001c20b8824 */ /* 0x000fe200008e0607 */
[----:B------:R2:W-:Y:S01]  /*5ea0*/  @P0 STS [R221+0x2004], RZ ;  /* 0x002004ffdd000388 */ /* 0x0005e20000000800 */
[----:B------:R-:W3:Y:S03]  /*5eb0*/  @!P0 LDC.64 R14, c[0x0][0x218] ;  /* 0x00008600ff0e8b82 */ /* 0x000ee60000000a00 */
[----:B------:R2:W-:Y:S05]  /*5ec0*/  @P0 STS.64 [R221+0x2008], RZ ;  /* 0x002008ffdd000388 */ /* 0x0005ea0000000a00 */
        /* <DEDUP_REMOVED lines=35> */
.L_x_135:
[----:B------:R-:W-:Y:S05]  /*6100*/  BSYNC B0 ;  /* 0x0000000000007941 */ /* 0x000fea0003800000 */
.L_x_134:
[----:B------:R-:W0:Y:S02]  /*6110*/  LDGDEPBAR ;  /* 0x00000000000079af */ /* 0x000e240000000000 */
.L_x_133:
        /* <DEDUP_REMOVED lines=63> */
[----:B------:R-:W-:Y:S01]  /*6510*/  LEA R193, R2, UR4, 0x1 ;  /* 0x0000000402c17c11 */ /* 0x000fe2000f8e08ff */
[----:B------:R-:W3:Y:S03]  /*6520*/  SHFL.BFLY PT, R3, R140, 0x2, 0x1f ;  /* 0x0c401f008c037f89 */ /* 0x000ee600000e0000 */
[----:B------:R-:W-:Y:S01]  /*6530*/  LEA R194, R0, R193, 0x1 ;  /* 0x000000c100c27211 */ /* 0x000fe200078e08ff */
[----:B-1----:R-:W1:Y:S04]  /*6540*/  SHFL.BFLY PT, R5, R139, 0x2, 0x1f ;  /* 0x0c401f008b057f89 */ /* 0x002e6800000e0000 */
[----:B------:R-:W-:Y:S01]  /*6550*/  LDSM.16.MT88.4 R28, [R193+0x4400] ;  /* 0x00440000c11c783b */ /* 0x000fe20000004200 */
[----:B---3--:R-:W-:-:S02]  /*6560*/  FMNMX.FTZ R140, R140, R3, !PT ;  /* 0x000000038c8c7209 */ /* 0x008fc40007810000 */
        /* <DEDUP_REMOVED lines=13> */
[--C-:B------:R-:W-:Y:S01]  /*6640*/  FFMA.FTZ R6, R75, UR5, -R5.reuse ;  /* 0x000000054b067c23 */ /* 0x100fe20008010805 */
[----:B------:R-:W-:-:S05]  /*6650*/  FFMA.FTZ R2, R136, UR5, -R5 ;  /* 0x0000000588027c23 */ /* 0x000fca0008010805 */
[----:B------:R3:W-:Y:S01]  /*6660*/  MUFU.EX2 R220, R6 ;  /* 0x0000000600dc7308 */ /* 0x0007e20000000800 */
[----:B-1----:R-:W-:-:S07]  /*6670*/  FFMA.FTZ R4, R94, UR5, -R3 ;  /* 0x000000055e047c23 */ /* 0x002fce0008010803 */
[----:B------:R1:W2:Y:S01]  /*6680*/  MUFU.EX2 R226, R4 ;  /* 0x0000000400e27308 */ /* 0x0002a20000000800 */
[----:B---3--:R-:W-:-:S07]  /*6690*/  FFMA.FTZ R6, R73, UR5, -R5 ;  /* 0x0000000549067c23 */ /* 0x008fce0008010805 */
[----:B------:R3:W-:Y:S01]  /*66a0*/  MUFU.EX2 R219, R6 ;  /* 0x0000000600db7308 */ /* 0x0007e20000000800 */
[----:B-1----:R-:W-:Y:S01]  /*66b0*/  FFMA.FTZ R4, R98, UR5, -R3 ;  /* 0x0000000562047c23 */ /* 0x002fe20008010803 */
[----:B--2---:R-:W-:-:S06]  /*66c0*/  F2FP.BF16.F32.PACK_AB R12, R226, R227 ;  /* 0x000000e3e20c723e */ /* 0x004fcc00000010ff */
[----:B------:R1:W-:Y:S01]  /*66d0*/  MUFU.EX2 R228, R4 ;  /* 0x0000000400e47308 */ /* 0x0003e20000000800 */
[----:B---3--:R-:W-:-:S07]  /*66e0*/  FFMA.FTZ R6, R74, UR5, -R5 ;  /* 0x000000054a067c23 */ /* 0x008fce0008010805 */
[----:B------:R2:W-:Y:S01]  /*66f0*/  MUFU.EX2 R217, R6 ;  /* 0x0000000600d97308 */ /* 0x0005e20000000800 */
[----:B-1----:R-:W-:-:S07]  /*6700*/  FFMA.FTZ R4, R91, UR5, -R3 ;  /* 0x000000055b047c23 */ /* 0x002fce0008010803 */
[----:B------:R1:W3:Y:S01]  /*6710*/  MUFU.EX2 R229, R4 ;  /* 0x0000000400e57308 */ /* 0x0002e20000000800 */
[----:B--2---:R-:W-:-:S07]  /*6720*/  FFMA.FTZ R6, R69, UR5, -R5 ;  /* 0x0000000545067c23 */ /* 0x004fce0008010805 */
[----:B------:R2:W-:Y:S01]  /*6730*/  MUFU.EX2 R216, R6 ;  /* 0x0000000600d87308 */ /* 0x0005e20000000800 */
[----:B-1----:R-:W-:Y:S01]  /*6740*/  FFMA.FTZ R4, R89, UR5, -R3 ;  /* 0x0000000559047c23 */ /* 0x002fe20008010803 */
[----:B---3--:R-:W-:-:S06]  /*6750*/  F2FP.BF16.F32.PACK_AB R14, R229, R228 ;  /* 0x000000e4e50e723e */ /* 0x008fcc00000010ff */
[----:B------:R1:W-:Y:S01]  /*6760*/  MUFU.EX2 R230, R4 ;  /* 0x0000000400e67308 */ /* 0x0003e20000000800 */
[----:B--2---:R-:W-:-:S07]  /*6770*/  FFMA.FTZ R6, R70, UR5, -R5 ;  /* 0x0000000546067c23 */ /* 0x004fce0008010805 */
[----:B------:R2:W-:Y:S01]  /*6780*/  MUFU.EX2 R214, R6 ;  /* 0x0000000600d67308 */ /* 0x0005e20000000800 */
[----:B-1----:R-:W-:-:S07]  /*6790*/  FFMA.FTZ R4, R88, UR5, -R3 ;  /* 0x0000000558047c23 */ /* 0x002fce0008010803 */
[----:B------:R1:W-:Y:S01]  /*67a0*/  MUFU.EX2 R231, R4 ;  /* 0x0000000400e77308 */ /* 0x0003e20000000800 */
[----:B--2---:R-:W-:-:S07]  /*67b0*/  FFMA.FTZ R6, R60, UR5, -R5 ;  /* 0x000000053c067c23 */ /* 0x004fce0008010805 */
[----:B------:R-:W-:Y:S01]  /*67c0*/  MUFU.EX2 R213, R6 ;  /* 0x0000000600d57308 */ /* 0x000fe20000000800 */
[----:B-1----:R-:W-:-:S07]  /*67d0*/  FFMA.FTZ R4, R84, UR5, -R3 ;  /* 0x0000000554047c23 */ /* 0x002fce0008010803 */
        /* <DEDUP_REMOVED lines=50> */
[----:B------:R2:W-:Y:S01]  /*6b00*/  MUFU.EX2 R88, R3 ;  /* 0x0000000300587308 */ /* 0x0005e20000000800 */
[----:B-1----:R-:W-:Y:S01]  /*6b10*/  FMNMX.FTZ R4, R174, R170, !PT ;  /* 0x000000aaae047209 */ /* 0x002fe20007810000 */
[----:B--2---:R-:W-:-:S06]  /*6b20*/  FFMA.FTZ R3, R141, UR5, -R5 ;  /* 0x000000058d037c23 */ /* 0x004fcc0008010805 */
[----:B------:R1:W-:Y:S02]  /*6b30*/  MUFU.EX2 R166, R3 ;  /* 0x0000000300a67308 */ /* 0x0003e40000000800 */
[----:B-1----:R-:W-:-:S06]  /*6b40*/  FFMA.FTZ R3, R125, UR5, -R5 ;  /* 0x000000057d037c23 */ /* 0x002fcc0008010805 */
        /* <DEDUP_REMOVED lines=31> */
[----:B-1----:R-:W-:-:S04]  /*6d40*/  FFMA.FTZ R4, R90, UR5, -R5 ;  /* 0x000000055a047c23 */ /* 0x002fc80008010805 */
        /* <DEDUP_REMOVED lines=9> */
[----:B-1----:R-:W-:Y:S02]  /*6de0*/  FMNMX.FTZ R4, R105, R3, !PT ;  /* 0x0000000369047209 */ /* 0x002fe40007810000 */
        /* <DEDUP_REMOVED lines=25> */
[----:B------:R-:W-:Y:S01]  /*6f80*/  FFMA.FTZ R3, R61, UR5, -R5 ;  /* 0x000000053d037c23 */ /* 0x000fe20008010805 */
[----:B------:R-:W-:-:S03]  /*6f90*/  FMNMX.FTZ R138, R115, R138, !PT ;  /* 0x0000008a738a7209 */ /* 0x000fc60007810000 */
[----:B------:R1:W-:Y:S02]  /*6fa0*/  MUFU.EX2 R210, R3 ;  /* 0x0000000300d27308 */ /* 0x0003e40000000800 */
[----:B------:R-:W2:Y:S01]  /*6fb0*/  SHFL.BFLY PT, R6, R138, 0x2, 0x1f ;  /* 0x0c401f008a067f89 */ /* 0x000ea200000e0000 */
[----:B-1----:R-:W-:Y:S01]  /*6fc0*/  FMNMX.FTZ R3, R143, R4, !PT ;  /* 0x000000048f037209 */ /* 0x002fe20007810000 */
[----:B------:R-:W-:-:S03]  /*6fd0*/  FFMA.FTZ R4, R64, UR5, -R5 ;  /* 0x0000000540047c23 */ /* 0x000fc60008010805 */
[----:B------:R-:W-:Y:S01]  /*6fe0*/  FMNMX.FTZ R3, R149, R3, !PT ;  /* 0x0000000395037209 */ /* 0x000fe20007810000 */
[----:B------:R1:W-:Y:S03]  /*6ff0*/  MUFU.EX2 R209, R4 ;  /* 0x0000000400d17308 */ /* 0x0003e60000000800 */
[----:B------:R-:W-:Y:S02]  /*7000*/  FMNMX.FTZ R3, R151, R3, !PT ;  /* 0x0000000397037209 */ /* 0x000fe40007810000 */
[----:B--2---:R-:W-:Y:S02]  /*7010*/  FMNMX.FTZ R138, R138, R6, !PT ;  /* 0x000000068a8a7209 */ /* 0x004fe40007810000 */
[----:B------:R-:W-:-:S03]  /*7020*/  FMNMX.FTZ R3, R154, R3, !PT ;  /* 0x000000039a037209 */ /* 0x000fc60007810000 */
[----:B------:R-:W2:Y:S01]  /*7030*/  SHFL.BFLY PT, R6, R138, 0x1, 0x1f ;  /* 0x0c201f008a067f89 */ /* 0x000ea200000e0000 */
[----:B------:R-:W-:-:S04]  /*7040*/  FMNMX.FTZ R3, R148, R3, !PT ;  /* 0x0000000394037209 */ /* 0x000fc80007810000 */
[----:B------:R-:W-:Y:S01]  /*7050*/  FMNMX.FTZ R3, R150, R3, !PT ;  /* 0x0000000396037209 */ /* 0x000fe20007810000 */
[----:B-1----:R-:W-:-:S04]  /*7060*/  FFMA.FTZ R4, R63, UR5, -R5 ;  /* 0x000000053f047c23 */ /* 0x002fc80008010805 */
[----:B------:R1:W-:Y:S01]  /*7070*/  MUFU.EX2 R208, R4 ;  /* 0x0000000400d07308 */ /* 0x0003e20000000800 */
[----:B--2---:R-:W-:Y:S01]  /*7080*/  FMNMX.FTZ R138, R138, R6, !PT ;  /* 0x000000068a8a7209 */ /* 0x004fe20007810000 */
[----:B-1----:R-:W-:-:S04]  /*7090*/  FFMA.FTZ R4, R62, UR5, -R5 ;  /* 0x000000053e047c23 */ /* 0x002fc80008010805 */
[C---:B------:R-:W-:Y:S01]  /*70a0*/  FMUL.FTZ R7, R138.reuse, UR5 ;  /* 0x000000058a077c20 */ /* 0x040fe20008410000 */
[----:B------:R-:W-:Y:S01]  /*70b0*/  FSETP.NEU.FTZ.AND P0, PT, R138, -INF , PT ;  /* 0xff8000008a00780b */ /* 0x000fe20003f1d000 */
[----:B------:R1:W-:Y:S02]  /*70c0*/  MUFU.EX2 R207, R4 ;  /* 0x0000000400cf7308 */ /* 0x0003e40000000800 */
[----:B-1----:R-:W-:Y:S01]  /*70d0*/  FMNMX.FTZ R4, R157, R3, !PT ;  /* 0x000000039d047209 */ /* 0x002fe20007810000 */
[----:B------:R-:W-:-:S03]  /*70e0*/  FFMA.FTZ R3, R65, UR5, -R5 ;  /* 0x0000000541037c23 */ /* 0x000fc60008010805 */
[----:B------:R-:W-:Y:S02]  /*70f0*/  FMNMX.FTZ R4, R158, R4, !PT ;  /* 0x000000049e047209 */ /* 0x000fe40007810000 */
[----:B------:R1:W-:Y:S02]  /*7100*/  MUFU.EX2 R206, R3 ;  /* 0x0000000300ce7308 */ /* 0x0003e40000000800 */
[----:B-1----:R-:W-:Y:S01]  /*7110*/  FMNMX.FTZ R3, R160, R4, !PT ;  /* 0x00000004a0037209 */ /* 0x002fe20007810000 */
[----:B------:R-:W-:-:S03]  /*7120*/  FFMA.FTZ R4, R66, UR5, -R5 ;  /* 0x0000000542047c23 */ /* 0x000fc60008010805 */
[----:B------:R-:W-:Y:S02]  /*7130*/  FMNMX.FTZ R3, R161, R3, !PT ;  /* 0x00000003a1037209 */ /* 0x000fe40007810000 */
[----:B------:R1:W-:Y:S02]  /*7140*/  MUFU.EX2 R205, R4 ;  /* 0x0000000400cd7308 */ /* 0x0003e40000000800 */
[----:B------:R-:W-:-:S04]  /*7150*/  FMNMX.FTZ R3, R162, R3, !PT ;  /* 0x00000003a2037209 */ /* 0x000fc80007810000 */
[----:B------:R-:W-:Y:S01]  /*7160*/  FMNMX.FTZ R3, R112, R3, !PT ;  /* 0x0000000370037209 */ /* 0x000fe20007810000 */
[--C-:B-1----:R-:W-:Y:S02]  /*7170*/  FFMA.FTZ R4, R32, UR5, -R5.reuse ;  /* 0x0000000520047c23 */ /* 0x102fe40008010805 */
[----:B------:R-:W-:Y:S02]  /*7180*/  LDSM.16.MT88.4 R32, [R194+0x4400] ;  /* 0x00440000c220783b */ /* 0x000fe40000004200 */
[----:B------:R1:W-:Y:S02]  /*7190*/  MUFU.EX2 R190, R4 ;  /* 0x0000000400be7308 */ /* 0x0003e40000000800 */
[----:B-1----:R-:W-:Y:S01]  /*71a0*/  FMNMX.FTZ R4, R113, R3, !PT ;  /* 0x0000000371047209 */ /* 0x002fe20007810000 */
[----:B------:R-:W-:-:S03]  /*71b0*/  FFMA.FTZ R3, R27, UR5, -R5 ;  /* 0x000000051b037c23 */ /* 0x000fc60008010805 */
[----:B------:R-:W-:Y:S02]  /*71c0*/  FMNMX.FTZ R4, R124, R4, !PT ;  /* 0x000000047c047209 */ /* 0x000fe40007810000 */
[----:B------:R1:W-:Y:S02]  /*71d0*/  MUFU.EX2 R189, R3 ;  /* 0x0000000300bd7308 */ /* 0x0003e40000000800 */
[----:B-1----:R-:W-:Y:S01]  /*71e0*/  FMNMX.FTZ R3, R127, R4, !PT ;  /* 0x000000047f037209 */ /* 0x002fe20007810000 */
[--C-:B------:R-:W-:Y:S02]  /*71f0*/  FFMA.FTZ R4, R24, UR5, -R5.reuse ;  /* 0x0000000518047c23 */ /* 0x100fe40008010805 */
[----:B------:R-:W1:Y:S01]  /*7200*/  LDSM.16.MT88.4 R24, [R194+0x4000] ;  /* 0x00400000c218783b */ /* 0x000e620000004200 */
[----:B------:R-:W-:Y:S02]  /*7210*/  FMNMX.FTZ R3, R129, R3, !PT ;  /* 0x0000000381037209 */ /* 0x000fe40007810000 */
[----:B------:R2:W3:Y:S02]  /*7220*/  MUFU.EX2 R187, R4 ;  /* 0x0000000400bb7308 */ /* 0x0004e40000000800 */
[----:B------:R-:W-:Y:S01]  /*7230*/  FMNMX.FTZ R6, R135, R3, !PT ;  /* 0x0000000387067209 */ /* 0x000fe20007810000 */
[----:B------:R-:W-:-:S02]  /*7240*/  FFMA.FTZ R3, R23, UR5, -R5 ;  /* 0x0000000517037c23 */ /* 0x000fc40008010805 */
[----:B------:R-:W4:Y:S03]  /*7250*/  LDSM.16.MT88.4 R20, [R193+0x4000] ;  /* 0x00400000c114783b */ /* 0x000f260000004200 */
[----:B------:R5:W-:Y:S01]  /*7260*/  MUFU.EX2 R186, R3 ;  /* 0x0000000300ba7308 */ /* 0x000be20000000800 */
[----:B--2---:R-:W-:-:S05]  /*7270*/  FSEL R4, R7, RZ, P0 ;  /* 0x000000ff07047208 */ /* 0x004fca0000000000 */
[--C-:B------:R-:W-:Y:S01]  /*7280*/  FFMA.FTZ R7, R144, UR5, -R4.reuse ;  /* 0x0000000590077c23 */ /* 0x100fe20008010804 */
[----:B-----5:R-:W-:Y:S01]  /*7290*/  FMNMX.FTZ R3, R133, R6, !PT ;  /* 0x0000000685037209 */ /* 0x020fe20007810000 */
[----:B------:R-:W-:Y:S02]  /*72a0*/  FFMA.FTZ R6, R174, UR5, -R4 ;  /* 0x00000005ae067c23 */ /* 0x000fe40008010804 */
[----:B------:R3:W-:Y:S02]  /*72b0*/  MUFU.EX2 R141, R7 ;  /* 0x00000007008d7308 */ /* 0x0007e40000000800 */
[----:B------:R-:W2:Y:S06]  /*72c0*/  SHFL.BFLY PT, R8, R3, 0x2, 0x1f ;  /* 0x0c401f0003087f89 */ /* 0x000eac00000e0000 */
[----:B------:R5:W-:Y:S01]  /*72d0*/  MUFU.EX2 R104, R6 ;  /* 0x0000000600687308 */ /* 0x000be20000000800 */
[C---:B-1----:R-:W-:Y:S06]  /*72e0*/  HMMA.16816.F32.BF16 R60, R12.reuse, R24, RZ ;  /* 0x000000180c3c723c */ /* 0x042fec00000418ff */
[----:B------:R-:W-:Y:S01]  /*72f0*/  HMMA.16816.F32.BF16 R64, R12, R26, RZ ;  /* 0x0000001a0c40723c */ /* 0x000fe200000418ff */
[----:B---3--:R-:W-:-:S05]  /*7300*/  F2FP.BF16.F32.PACK_AB R7, R187, R189 ;  /* 0x000000bdbb07723e */ /* 0x008fca00000010ff */
[----:B----4-:R-:W-:Y:S01]  /*7310*/  HMMA.16816.F32.BF16 R72, R12, R20, RZ ;  /* 0x000000140c48723c */ /* 0x010fe200000418ff */
[----:B-----5:R-:W-:Y:S01]  /*7320*/  FFMA.FTZ R6, R170, UR5, -R4 ;  /* 0x00000005aa067c23 */ /* 0x020fe20008010804 */
[----:B--2---:R-:W-:-:S03]  /*7330*/  FMNMX.FTZ R3, R3, R8, !PT ;  /* 0x0000000803037209 */ /* 0x004fc60007810000 */
[----:B------:R1:W2:Y:S01]  /*7340*/  MUFU.EX2 R103, R6 ;  /* 0x0000000600677308 */ /* 0x0002a20000000800 */
[----:B------:R-:W-:Y:S01]  /*7350*/  HMMA.16816.F32.BF16 R68, R12, R22, RZ ;  /* 0x000000160c44723c */ /* 0x000fe200000418ff */
[----:B------:R-:W3:Y:S06]  /*7360*/  SHFL.BFLY PT, R17, R3, 0x1, 0x1f ;  /* 0x0c201f0003117f89 */ /* 0x000eec00000e0000 */
[----:B------:R-:W-:Y:S02]  /*7370*/  F2FP.BF16.F32.PACK_AB R12, R231, R230 ;  /* 0x000000e6e70c723e */ /* 0x000fe400000010ff */
[----:B------:R-:W-:-:S02]  /*7380*/  F2FP.BF16.F32.PACK_AB R13, R212, R185 ;  /* 0x000000b9d40d723e */ /* 0x000fc400000010ff */
[----:B------:R-:W-:Y:S02]  /*7390*/  F2FP.BF16.F32.PACK_AB R14, R233, R232 ;  /* 0x000000e8e90e723e */ /* 0x000fe400000010ff */
[----:B------:R-:W-:Y:S01]  /*73a0*/  F2FP.BF16.F32.PACK_AB R15, R215, R211 ;  /* 0x000000d3d70f723e */ /* 0x000fe200000010ff */
[----:B-1----:R-:W-:Y:S01]  /*73b0*/  FFMA.FTZ R6, R172, UR5, -R4 ;  /* 0x00000005ac067c23 */ /* 0x002fe20008010804 */
[----:B--2---:R-:W-:-:S03]  /*73c0*/  F2FP.BF16.F32.PACK_AB R8, R103, R104 ;  /* 0x000000686708723e */ /* 0x004fc600000010ff */
[----:B------:R1:W-:Y:S02]  /*73d0*/  MUFU.EX2 R116, R6 ;  /* 0x0000000600747308 */ /* 0x0003e40000000800 */
[----:B------:R-:W-:Y:S01]  /*73e0*/  HMMA.16816.F32.BF16 R72, R12, R28, R72 ;  /* 0x0000001c0c48723c */ /* 0x000fe20000041848 */
[----:B---3--:R-:W-:Y:S01]  /*73f0*/  FMNMX.FTZ R17, R3, R17, !PT ;  /* 0x0000001103117209 */ /* 0x008fe20007810000 */
[----:B------:R-:W-:-:S04]  /*7400*/  FFMA.FTZ R3, R101, UR5, -R4 ;  /* 0x0000000565037c23 */ /* 0x000fc80008010804 */
[----:B------:R-:W-:Y:S01]  /*7410*/  HMMA.16816.F32.BF16 R76, R12, R32, R60 ;  /* 0x000000200c4c723c */ /* 0x000fe2000004183c */
[----:B------:R-:W-:Y:S01]  /*7420*/  FSETP.NEU.FTZ.AND P0, PT, R17, -INF , PT ;  /* 0xff8000001100780b */ /* 0x000fe20003f1d000 */
[----:B------:R2:W-:Y:S01]  /*7430*/  MUFU.EX2 R180, R3 ;  /* 0x0000000300b47308 */ /* 0x0005e20000000800 */
[----:B-1----:R-:W-:-:S07]  /*7440*/  FFMA.FTZ R6, R169, UR5, -R4 ;  /* 0x00000005a9067c23 */ /* 0x002fce0008010804 */
[----:B------:R1:W3:Y:S01]  /*7450*/  MUFU.EX2 R125, R6 ;  /* 0x00000006007d7308 */ /* 0x0002e20000000800 */
[----:B--2---:R-:W-:-:S05]  /*7460*/  FMUL.FTZ R3, R17, UR5 ;  /* 0x0000000511037c20 */ /* 0x004fca0008410000 */
[----:B------:R-:W-:Y:S01]  /*7470*/  FSEL R3, R3, RZ, P0 ;  /* 0x000000ff03037208 */ /* 0x000fe20000000000 */
[----:B-1----:R-:W-:-:S04]  /*7480*/  FFMA.FTZ R6, R145, UR5, -R4 ;  /* 0x0000000591067c23 */ /* 0x002fc80008010804 */
[----:B------:R-:W-:Y:S01]  /*7490*/  FFMA.FTZ R0, R173, UR5, -R3 ;  /* 0x00000005ad007c23 */ /* 0x000fe20008010803 */
[----:B---3--:R-:W-:Y:S01]  /*74a0*/  F2FP.BF16.F32.PACK_AB R10, R125, R116 ;  /* 0x000000747d0a723e */ /* 0x008fe200000010ff */
        /* <DEDUP_REMOVED lines=12> */
[--C-:B--2---:R-:W-:Y:S01]  /*7570*/  FFMA.FTZ R0, R92, UR5, -R4.reuse ;  /* 0x000000055c007c23 */ /* 0x104fe20008010804 */
[----:B---3--:R-:W-:Y:S01]  /*7580*/  F2FP.BF16.F32.PACK_AB R11, R98, R96 ;  /* 0x00000060620b723e */ /* 0x008fe200000010ff */
        /* <DEDUP_REMOVED lines=10> */
[----:B------:R-:W2:Y:S01]  /*7630*/  MUFU.EX2 R95, R6 ;  /* 0x00000006005f7308 */ /* 0x000ea20000000800 */
[----:B-1----:R-:W-:-:S07]  /*7640*/  FFMA.FTZ R0, R165, UR5, -R3 ;  /* 0x00000005a5007c23 */ /* 0x002fce0008010803 */
[----:B------:R1:W-:Y:S01]  /*7650*/  MUFU.EX2 R100, R0 ;  /* 0x0000000000647308 */ /* 0x0003e20000000800 */
[----:B--2---:R-:W-:-:S07]  /*7660*/  F2FP.BF16.F32.PACK_AB R9, R94, R95 ;  /* 0x0000005f5e09723e */ /* 0x004fce00000010ff */
[----:B------:R-:W-:Y:S01]  /*7670*/  HMMA.16816.F32.BF16 R40, R8, R24, RZ ;  /* 0x000000180828723c */ /* 0x000fe200000418ff */
[----:B-1----:R-:W-:-:S05]  /*7680*/  FFMA.FTZ R0, R168, UR5, -R3 ;  /* 0x00000005a8007c23 */ /* 0x002fca0008010803 */
[C---:B------:R-:W-:Y:S01]  /*7690*/  HMMA.16816.F32.BF16 R48, R8.reuse, R26, RZ ;  /* 0x0000001a0830723c */ /* 0x040fe200000418ff */
[----:B------:R-:W1:Y:S01]  /*76a0*/  LDSM.16.MT88.4 R24, [R193+0x4800] ;  /* 0x00480000c118783b */ /* 0x000e620000004200 */
[----:B------:R2:W3:Y:S04]  /*76b0*/  MUFU.EX2 R110, R0 ;  /* 0x00000000006e7308 */ /* 0x0004e80000000800 */
[C---:B------:R-:W-:Y:S06]  /*76c0*/  HMMA.16816.F32.BF16 R36, R8.reuse, R20, RZ ;  /* 0x000000140824723c */ /* 0x040fec00000418ff */
[----:B------:R-:W-:Y:S01]  /*76d0*/  HMMA.16816.F32.BF16 R44, R8, R22, RZ ;  /* 0x00000016082c723c */ /* 0x000fe200000418ff */
[----:B------:R-:W4:Y:S06]  /*76e0*/  LDSM.16.MT88.4 R20, [R194+0x4800] ;  /* 0x00480000c214783b */ /* 0x000f2c0000004200 */
[----:B------:R-:W-:Y:S01]  /*76f0*/  F2FP.BF16.F32.PACK_AB R8, R141, R128 ;  /* 0x000000808d08723e */ /* 0x000fe200000010ff */
[----:B--2---:R-:W-:Y:S01]  /*7700*/  FFMA.FTZ R0, R146, UR5, -R3 ;  /* 0x0000000592007c23 */ /* 0x004fe20008010803 */
[----:B---3--:R-:W-:-:S02]  /*7710*/  F2FP.BF16.F32.PACK_AB R9, R110, R100 ;  /* 0x000000646e09723e */ /* 0x008fc400000010ff */
[----:B------:R-:W-:Y:S01]  /*7720*/  F2FP.BF16.F32.PACK_AB R10, R177, R163 ;  /* 0x000000a3b10a723e */ /* 0x000fe200000010ff */
[----:B------:R2:W-:Y:S02]  /*7730*/  MUFU.EX2 R117, R0 ;  /* 0x0000000000757308 */ /* 0x0005e40000000800 */
[----:B--2---:R-:W-:-:S06]  /*7740*/  FFMA.FTZ R0, R147, UR5, -R3 ;  /* 0x0000000593007c23 */ /* 0x004fcc0008010803 */
[----:B------:R2:W3:Y:S02]  /*7750*/  MUFU.EX2 R120, R0 ;  /* 0x0000000000787308 */ /* 0x0004e40000000800 */
[----:B--2---:R-:W-:Y:S01]  /*7760*/  FFMA.FTZ R0, R102, UR5, -R4 ;  /* 0x0000000566007c23 */ /* 0x004fe20008010804 */
[----:B---3--:R-:W-:-:S05]  /*7770*/  F2FP.BF16.F32.PACK_AB R11, R120, R117 ;  /* 0x00000075780b723e */ /* 0x008fca00000010ff */
        /* <DEDUP_REMOVED lines=8> */
[----:B------:R-:W-:Y:S01]  /*7800*/  LDSM.16.MT88.4 R28, [R194+0x4c00] ;  /* 0x004c0000c21c783b */ /* 0x000fe20000004200 */
[----:B------:R-:W-:Y:S02]  /*7810*/  F2FP.BF16.F32.PACK_AB R8, R179, R178 ;  /* 0x000000b2b308723e */ /* 0x000fe400000010ff */
[----:B------:R-:W-:-:S02]  /*7820*/  F2FP.BF16.F32.PACK_AB R10, R180, R181 ;  /* 0x000000b5b40a723e */ /* 0x000fc400000010ff */
[----:B------:R-:W-:Y:S01]  /*7830*/  HMMA.16816.F32.BF16 R48, R12, R34, R64 ;  /* 0x000000220c30723c */ /* 0x000fe20000041840 */
[----:B------:R-:W3:Y:S01]  /*7840*/  LDSM.16.MT88.4 R32, [R193+0x4c00] ;  /* 0x004c0000c120783b */ /* 0x000ee20000004200 */
[----:B--2---:R-:W-:-:S05]  /*7850*/  FFMA.FTZ R0, R99, UR5, -R4 ;  /* 0x0000000563007c23 */ /* 0x004fca0008010804 */
[----:B------:R-:W-:Y:S01]  /*7860*/  F2FP.BF16.F32.PACK_AB R12, R244, R234 ;  /* 0x000000eaf40c723e */ /* 0x000fe200000010ff */
[----:B------:R2:W-:Y:S01]  /*7870*/  MUFU.EX2 R123, R0 ;  /* 0x00000000007b7308 */ /* 0x0005e20000000800 */
[----:B------:R-:W-:Y:S02]  /*7880*/  F2FP.BF16.F32.PACK_AB R13, R225, R218 ;  /* 0x000000dae10d723e */ /* 0x000fe400000010ff */
[----:B------:R-:W-:Y:S02]  /*7890*/  F2FP.BF16.F32.PACK_AB R14, R242, R243 ;  /* 0x000000f3f20e723e */ /* 0x000fe400000010ff */
[----:B------:R-:W-:-:S07]  /*78a0*/  F2FP.BF16.F32.PACK_AB R15, R223, R224 ;  /* 0x000000e0df0f723e */ /* 0x000fce00000010ff */
[----:B-1----:R-:W-:Y:S01]  /*78b0*/  HMMA.16816.F32.BF16 R72, R12, R24, R72 ;  /* 0x000000180c48723c */ /* 0x002fe20000041848 */
[----:B--2---:R-:W-:-:S05]  /*78c0*/  FFMA.FTZ R0, R164, UR5, -R3 ;  /* 0x00000005a4007c23 */ /* 0x004fca0008010803 */
[----:B------:R-:W-:Y:S01]  /*78d0*/  HMMA.16816.F32.BF16 R60, R12, R26, R44 ;  /* 0x0000001a0c3c723c */ /* 0x000fe2000004182c */
        /* <DEDUP_REMOVED lines=11> */
[C---:B----4-:R-:W-:Y:S06]  /*7990*/  HMMA.16816.F32.BF16 R68, R8.reuse, R20, R56 ;  /* 0x000000140844723c */ /* 0x050fec0000041838 */
[C---:B------:R-:W-:Y:S06]  /*79a0*/  HMMA.16816.F32.BF16 R64, R8.reuse, R22, R40 ;  /* 0x000000160840723c */ /* 0x040fec0000041828 */
[----:B------:R-:W-:Y:S01]  /*79b0*/  HMMA.16816.F32.BF16 R56, R8, R26, R36 ;  /* 0x0000001a0838723c */ /* 0x000fe20000041824 */
[----:B-1----:R-:W-:Y:S01]  /*79c0*/  FFMA.FTZ R0, R106, UR5, -R4 ;  /* 0x000000056a007c23 */ /* 0x002fe20008010804 */
[----:B------:R-:W-:-:S03]  /*79d0*/  MOV R106, R88 ;  /* 0x00000058006a7202 */ /* 0x000fc60000000f00 */
[----:B------:R1:W-:Y:S01]  /*79e0*/  MUFU.EX2 R105, R0 ;  /* 0x0000000000697308 */ /* 0x0003e20000000800 */
[C---:B------:R-:W-:Y:S06]  /*79f0*/  HMMA.16816.F32.BF16 R40, R12.reuse, R20, R76 ;  /* 0x000000140c28723c */ /* 0x040fec000004184c */
[----:B------:R-:W-:Y:S01]  /*7a00*/  HMMA.16816.F32.BF16 R36, R12, R22, R48 ;  /* 0x000000160c24723c */ /* 0x000fe20000041830 */
[----:B------:R-:W-:Y:S05]  /*7a10*/  LDSM.16.MT88.4 R20, [R194+0x5000] ;  /* 0x00500000c214783b */ /* 0x000fea0000004200 */
[----:B------:R-:W-:Y:S01]  /*7a20*/  HMMA.16816.F32.BF16 R144, R8, R24, R144 ;  /* 0x000000180890723c */ /* 0x000fe20000041890 */
[----:B------:R-:W2:Y:S01]  /*7a30*/  LDSM.16.MT88.4 R24, [R193+0x5000] ;  /* 0x00500000c118783b */ /* 0x000ea20000004200 */
[----:B------:R-:W-:Y:S01]  /*7a40*/  F2FP.BF16.F32.PACK_AB R12, R240, R241 ;  /* 0x000000f1f00c723e */ /* 0x000fe200000010ff */
[----:B-1----:R-:W-:Y:S01]  /*7a50*/  FFMA.FTZ R0, R109, UR5, -R4 ;  /* 0x000000056d007c23 */ /* 0x002fe20008010804 */
[----:B------:R-:W-:-:S03]  /*7a60*/  MOV R109, R91 ;  /* 0x0000005b006d7202 */ /* 0x000fc60000000f00 */
[----:B------:R-:W-:Y:S01]  /*7a70*/  F2FP.BF16.F32.PACK_AB R8, R183, R182 ;  /* 0x000000b6b708723e */ /* 0x000fe200000010ff */
[----:B------:R1:W-:Y:S01]  /*7a80*/  MUFU.EX2 R101, R0 ;  /* 0x0000000000657308 */ /* 0x0003e20000000800 */
[----:B------:R-:W-:Y:S02]  /*7a90*/  F2FP.BF16.F32.PACK_AB R10, R131, R176 ;  /* 0x000000b0830a723e */ /* 0x000fe400000010ff */
[----:B------:R-:W-:Y:S02]  /*7aa0*/  F2FP.BF16.F32.PACK_AB R13, R220, R222 ;  /* 0x000000dedc0d723e */ /* 0x000fe400000010ff */
[----:B------:R-:W-:Y:S02]  /*7ab0*/  F2FP.BF16.F32.PACK_AB R14, R238, R239 ;  /* 0x000000efee0e723e */ /* 0x000fe400000010ff */
[----:B------:R-:W-:Y:S02]  /*7ac0*/  F2FP.BF16.F32.PACK_AB R15, R217, R219 ;  /* 0x000000dbd90f723e */ /* 0x000fe400000010ff */
[----:B------:R-:W-:-:S05]  /*7ad0*/  F2FP.BF16.F32.PACK_AB R170, R106, R109 ;  /* 0x0000006d6aaa723e */ /* 0x000fca00000010ff */
[----:B---3--:R-:W-:Y:S01]  /*7ae0*/  HMMA.16816.F32.BF16 R72, R12, R32, R72 ;  /* 0x000000200c48723c */ /* 0x008fe20000041848 */
[----:B-1----:R-:W-:-:S05]  /*7af0*/  FFMA.FTZ R0, R159, UR5, -R3 ;  /* 0x000000059f007c23 */ /* 0x002fca0008010803 */
[C---:B------:R-:W-:Y:S01]  /*7b00*/  HMMA.16816.F32.BF16 R60, R12.reuse, R34, R60 ;  /* 0x000000220c3c723c */ /* 0x040fe2000004183c */
[----:B------:R1:W-:Y:S05]  /*7b10*/  MUFU.EX2 R92, R0 ;  /* 0x00000000005c7308 */ /* 0x0003ea0000000800 */
[----:B------:R-:W-:Y:S01]  /*7b20*/  HMMA.16816.F32.BF16 R36, R12, R30, R36 ;  /* 0x0000001e0c24723c */ /* 0x000fe20000041824 */
[----:B-1----:R-:W-:-:S04]  /*7b30*/  FFMA.FTZ R0, R153, UR5, -R3 ;  /* 0x0000000599007c23 */ /* 0x002fc80008010803 */
[----:B------:R1:W3:Y:S02]  /*7b40*/  MUFU.EX2 R91, R0 ;  /* 0x00000000005b7308 */ /* 0x0002e40000000800 */
[----:B-1----:R-:W-:Y:S01]  /*7b50*/  FFMA.FTZ R0, R143, UR5, -R3 ;  /* 0x000000058f007c23 */ /* 0x002fe20008010803 */
[----:B------:R-:W-:Y:S02]  /*7b60*/  MOV R143, R89 ;  /* 0x00000059008f7202 */ /* 0x000fe40000000f00 */
[----:B---3--:R-:W-:-:S03]  /*7b70*/  F2FP.BF16.F32.PACK_AB R9, R91, R92 ;  /* 0x0000005c5b09723e */ /* 0x008fc600000010ff */
[----:B------:R1:W-:Y:S02]  /*7b80*/  MUFU.EX2 R88, R0 ;  /* 0x0000000000587308 */ /* 0x0003e40000000800 */
[----:B-1----:R-:W-:-:S06]  /*7b90*/  FFMA.FTZ R0, R149, UR5, -R3 ;  /* 0x0000000595007c23 */ /* 0x002fcc0008010803 */
[----:B------:R1:W3:Y:S02]  /*7ba0*/  MUFU.EX2 R89, R0 ;  /* 0x0000000000597308 */ /* 0x0002e40000000800 */
[----:B-1----:R-:W-:Y:S01]  /*7bb0*/  FFMA.FTZ R0, R121, UR5, -R4 ;  /* 0x0000000579007c23 */ /* 0x002fe20008010804 */
[----:B---3--:R-:W-:Y:S02]  /*7bc0*/  F2FP.BF16.F32.PACK_AB R11, R89, R88 ;  /* 0x00000058590b723e */ /* 0x008fe400000010ff */
[----:B------:R-:W-:-:S03]  /*7bd0*/  MOV R121, R54 ;  /* 0x0000003600797202 */ /* 0x000fc60000000f00 */
[----:B------:R1:W-:Y:S01]  /*7be0*/  MUFU.EX2 R93, R0 ;  /* 0x00000000005d7308 */ /* 0x0003e20000000800 */
[----:B------:R-:W-:Y:S01]  /*7bf0*/  F2FP.BF16.F32.PACK_AB R168, R143, R121 ;  /* 0x000000798fa8723e */ /* 0x000fe200000010ff */
[C---:B------:R-:W-:Y:S06]  /*7c00*/  HMMA.16816.F32.BF16 R48, R8.reuse, R28, R68 ;  /* 0x0000001c0830723c */ /* 0x040fec0000041844 */
[C---:B------:R-:W-:Y:S06]  /*7c10*/  HMMA.16816.F32.BF16 R64, R8.reuse, R30, R64 ;  /* 0x0000001e0840723c */ /* 0x040fec0000041840 */
[----:B------:R-:W-:Y:S01]  /*7c20*/  HMMA.16816.F32.BF16 R144, R8, R32, R144 ;  /* 0x000000200890723c */ /* 0x000fe20000041890 */
[----:B-1----:R-:W-:Y:S01]  /*7c30*/  FFMA.FTZ R0, R122, UR5, -R4 ;  /* 0x000000057a007c23 */ /* 0x002fe20008010804 */
[----:B------:R-:W-:-:S03]  /*7c40*/  MOV R122, R55 ;  /* 0x00000037007a7202 */ /* 0x000fc60000000f00 */
[----:B------:R1:W-:Y:S01]  /*7c50*/  MUFU.EX2 R90, R0 ;  /* 0x00000000005a7308 */ /* 0x0003e20000000800 */
[----:B------:R-:W-:Y:S01]  /*7c60*/  HMMA.16816.F32.BF16 R44, R8, R34, R56 ;  /* 0x00000022082c723c */ /* 0x000fe20000041838 */
[----:B------:R-:W3:Y:S05]  /*7c70*/  LDSM.16.MT88.4 R32, [R193+0x5400] ;  /* 0x00540000c120783b */ /* 0x000eea0000004200 */
[----:B------:R-:W-:Y:S01]  /*7c80*/  HMMA.16816.F32.BF16 R56, R12, R28, R40 ;  /* 0x0000001c0c38723c */ /* 0x000fe20000041828 */
[----:B------:R-:W-:Y:S01]  /*7c90*/  F2FP.BF16.F32.PACK_AB R8, R123, R130 ;  /* 0x000000827b08723e */ /* 0x000fe200000010ff */
[----:B------:R-:W4:Y:S01]  /*7ca0*/  LDSM.16.MT88.4 R28, [R194+0x5400] ;  /* 0x00540000c21c783b */ /* 0x000f220000004200 */
[----:B------:R-:W-:-:S04]  /*7cb0*/  F2FP.BF16.F32.PACK_AB R10, R105, R111 ;  /* 0x0000006f690a723e */ /* 0x000fc800000010ff */
[----:B------:R-:W-:Y:S02]  /*7cc0*/  F2FP.BF16.F32.PACK_AB R12, R236, R237 ;  /* 0x000000edec0c723e */ /* 0x000fe400000010ff */
[----:B------:R-:W-:Y:S01]  /*7cd0*/  F2FP.BF16.F32.PACK_AB R13, R214, R216 ;  /* 0x000000d8d60d723e */ /* 0x000fe200000010ff */
[----:B-1----:R-:W-:Y:S01]  /*7ce0*/  FFMA.FTZ R0, R126, UR5, -R4 ;  /* 0x000000057e007c23 */ /* 0x002fe20008010804 */
[----:B------:R-:W-:Y:S02]  /*7cf0*/  MOV R126, R84 ;  /* 0x00000054007e7202 */ /* 0x000fe40000000f00 */
[----:B------:R-:W-:Y:S01]  /*7d00*/  F2FP.BF16.F32.PACK_AB R14, R245, R235 ;  /* 0x000000ebf50e723e */ /* 0x000fe200000010ff */
[----:B------:R1:W-:Y:S01]  /*7d10*/  MUFU.EX2 R87, R0 ;  /* 0x0000000000577308 */ /* 0x0003e20000000800 */
[----:B------:R-:W-:Y:S02]  /*7d20*/  F2FP.BF16.F32.PACK_AB R15, R210, R213 ;  /* 0x000000d5d20f723e */ /* 0x000fe400000010ff */
[----:B------:R-:W-:-:S05]  /*7d30*/  F2FP.BF16.F32.PACK_AB R6, R122, R126 ;  /* 0x0000007e7a06723e */ /* 0x000fca00000010ff */
[C---:B--2---:R-:W-:Y:S06]  /*7d40*/  HMMA.16816.F32.BF16 R60, R12.reuse, R26, R60 ;  /* 0x0000001a0c3c723c */ /* 0x044fec000004183c */
[----:B------:R-:W-:Y:S01]  /*7d50*/  HMMA.16816.F32.BF16 R56, R12, R20, R56 ;  /* 0x000000140c38723c */ /* 0x000fe20000041838 */
[----:B-1----:R-:W-:-:S05]  /*7d60*/  FFMA.FTZ R0, R151, UR5, -R3 ;  /* 0x0000000597007c23 */ /* 0x002fca0008010803 */
[----:B------:R-:W-:Y:S01]  /*7d70*/  HMMA.16816.F32.BF16 R36, R12, R22, R36 ;  /* 0x000000160c24723c */ /* 0x000fe20000041824 */
[----:B------:R1:W-:Y:S02]  /*7d80*/  MUFU.EX2 R85, R0 ;  /* 0x0000000000557308 */ /* 0x0003e40000000800 */
[--C-:B-1----:R-:W-:Y:S02]  /*7d90*/  FFMA.FTZ R0, R154, UR5, -R3.reuse ;  /* 0x000000059a007c23 */ /* 0x102fe40008010803 */
[----:B------:R-:W-:Y:S04]  /*7da0*/  LDSM.16.MT88.4 R152, [R193+0x5c00] ;  /* 0x005c0000c198783b */ /* 0x000fe80000004200 */
[----:B------:R1:W2:Y:S02]  /*7db0*/  MUFU.EX2 R84, R0 ;  /* 0x0000000000547308 */ /* 0x0002a40000000800 */
[----:B-1----:R-:W-:Y:S01]  /*7dc0*/  FFMA.FTZ R0, R148, UR5, -R3 ;  /* 0x0000000594007c23 */ /* 0x002fe20008010803 */
[----:B--2---:R-:W-:-:S05]  /*7dd0*/  F2FP.BF16.F32.PACK_AB R9, R84, R85 ;  /* 0x000000555409723e */ /* 0x004fca00000010ff */
[----:B------:R1:W-:Y:S02]  /*7de0*/  MUFU.EX2 R77, R0 ;  /* 0x00000000004d7308 */ /* 0x0003e40000000800 */
[----:B-1----:R-:W-:Y:S02]  /*7df0*/  FFMA.FTZ R0, R150, UR5, -R3 ;  /* 0x0000000596007c23 */ /* 0x002fe40008010803 */
[----:B------:R-:W-:Y:S04]  /*7e00*/  HMMA.16816.F32.BF16 R148, R12, R24, R72 ;  /* 0x000000180c94723c */ /* 0x000fe80000041848 */
[----:B------:R1:W2:Y:S02]  /*7e10*/  MUFU.EX2 R78, R0 ;  /* 0x00000000004e7308 */ /* 0x0002a40000000800 */
[----:B-1----:R-:W-:Y:S01]  /*7e20*/  FFMA.FTZ R0, R142, UR5, -R4 ;  /* 0x000000058e007c23 */ /* 0x002fe20008010804 */
[----:B--2---:R-:W-:-:S02]  /*7e30*/  F2FP.BF16.F32.PACK_AB R11, R78, R77 ;  /* 0x0000004d4e0b723e */ /* 0x004fc400000010ff */
[----:B------:R-:W-:-:S03]  /*7e40*/  MOV R142, R250 ;  /* 0x000000fa008e7202 */ /* 0x000fc60000000f00 */
[----:B------:R1:W-:Y:S02]  /*7e50*/  MUFU.EX2 R86, R0 ;  /* 0x0000000000567308 */ /* 0x0003e40000000800 */
[C---:B------:R-:W-:Y:S06]  /*7e60*/  HMMA.16816.F32.BF16 R40, R8.reuse, R20, R48 ;  /* 0x000000140828723c */ /* 0x040fec0000041830 */
[C---:B------:R-:W-:Y:S01]  /*7e70*/  HMMA.16816.F32.BF16 R48, R8.reuse, R22, R64 ;  /* 0x000000160830723c */ /* 0x040fe20000041840 */
[----:B------:R-:W-:Y:S05]  /*7e80*/  LDSM.16.MT88.4 R20, [R194+0x5800] ;  /* 0x00580000c214783b */ /* 0x000fea0000004200 */
[----:B------:R-:W-:Y:S01]  /*7e90*/  HMMA.16816.F32.BF16 R144, R8, R24, R144 ;  /* 0x000000180890723c */ /* 0x000fe20000041890 */
[----:B-1----:R-:W-:Y:S01]  /*7ea0*/  FFMA.FTZ R0, R80, UR5, -R4 ;  /* 0x0000000550007c23 */ /* 0x002fe20008010804 */
[----:B------:R-:W-:-:S03]  /*7eb0*/  MOV R80, R249 ;  /* 0x000000f900507202 */ /* 0x000fc60000000f00 */
[----:B------:R1:W2:Y:S01]  /*7ec0*/  MUFU.EX2 R79, R0 ;  /* 0x00000000004f7308 */ /* 0x0002a20000000800 */
[----:B------:R-:W-:Y:S01]  /*7ed0*/  HMMA.16816.F32.BF16 R44, R8, R26, R44 ;  /* 0x0000001a082c723c */ /* 0x000fe2000004182c */
[----:B------:R-:W5:Y:S06]  /*7ee0*/  LDSM.16.MT88.4 R24, [R193+0x5800] ;  /* 0x00580000c118783b */ /* 0x000f6c0000004200 */
[----:B------:R-:W-:Y:S02]  /*7ef0*/  F2FP.BF16.F32.PACK_AB R8, R93, R101 ;  /* 0x000000655d08723e */ /* 0x000fe400000010ff */
[----:B------:R-:W-:Y:S01]  /*7f00*/  F2FP.BF16.F32.PACK_AB R10, R87, R90 ;  /* 0x0000005a570a723e */ /* 0x000fe200000010ff */
[----:B-1----:R-:W-:Y:S01]  /*7f10*/  FFMA.FTZ R0, R81, UR5, -R4 ;  /* 0x0000000551007c23 */ /* 0x002fe20008010804 */
[----:B--2---:R-:W-:-:S03]  /*7f20*/  F2FP.BF16.F32.PACK_AB R12, R79, R86 ;  /* 0x000000564f0c723e */ /* 0x004fc600000010ff */
[----:B------:R1:W-:Y:S02]  /*7f30*/  MUFU.EX2 R76, R0 ;  /* 0x00000000004c7308 */ /* 0x0003e40000000800 */
[----:B-1----:R-:W-:-:S06]  /*7f40*/  FFMA.FTZ R0, R157, UR5, -R3 ;  /* 0x000000059d007c23 */ /* 0x002fcc0008010803 */
        /* <DEDUP_REMOVED lines=11> */
[C---:B---3--:R-:W-:Y:S06]  /*8000*/  HMMA.16816.F32.BF16 R144, R8.reuse, R32, R144 ;  /* 0x000000200890723c */ /* 0x048fec0000041890 */
[C---:B------:R-:W-:Y:S06]  /*8010*/  HMMA.16816.F32.BF16 R44, R8.reuse, R34, R44 ;  /* 0x00000022082c723c */ /* 0x040fec000004182c */
[----:B----4-:R-:W-:Y:S01]  /*8020*/  HMMA.16816.F32.BF16 R40, R8, R28, R40 ;  /* 0x0000001c0828723c */ /* 0x010fe20000041828 */
[----:B-1----:R-:W-:Y:S01]  /*8030*/  FFMA.FTZ R0, R83, UR5, -R4 ;  /* 0x0000000553007c23 */ /* 0x002fe20008010804 */
[----:B--2---:R-:W-:-:S03]  /*8040*/  F2FP.BF16.F32.PACK_AB R14, R69, R76 ;  /* 0x0000004c450e723e */ /* 0x004fc600000010ff */
[----:B------:R1:W-:Y:S01]  /*8050*/  MUFU.EX2 R66, R0 ;  /* 0x0000000000427308 */ /* 0x0003e20000000800 */
[----:B------:R-:W-:Y:S07]  /*8060*/  HMMA.16816.F32.BF16 R48, R8, R30, R48 ;  /* 0x0000001e0830723c */ /* 0x000fee0000041830 */
[----:B------:R-:W-:Y:S02]  /*8070*/  F2FP.BF16.F32.PACK_AB R8, R247, R246 ;  /* 0x000000f6f708723e */ /* 0x000fe400000010ff */
[----:B------:R-:W-:-:S02]  /*8080*/  F2FP.BF16.F32.PACK_AB R9, R208, R209 ;  /* 0x000000d1d009723e */ /* 0x000fc400000010ff */
[----:B------:R-:W-:Y:S02]  /*8090*/  F2FP.BF16.F32.PACK_AB R10, R80, R248 ;  /* 0x000000f8500a723e */ /* 0x000fe400000010ff */
[----:B------:R-:W-:Y:S01]  /*80a0*/  F2FP.BF16.F32.PACK_AB R11, R206, R207 ;  /* 0x000000cfce0b723e */ /* 0x000fe200000010ff */
[----:B-1----:R-:W-:-:S04]  /*80b0*/  FFMA.FTZ R0, R108, UR5, -R4 ;  /* 0x000000056c007c23 */ /* 0x002fc80008010804 */
[----:B------:R1:W2:Y:S02]  /*80c0*/  MUFU.EX2 R65, R0 ;  /* 0x0000000000417308 */ /* 0x0002a40000000800 */
[C---:B------:R-:W-:Y:S06]  /*80d0*/  HMMA.16816.F32.BF16 R148, R8.reuse, R32, R148 ;  /* 0x000000200894723c */ /* 0x040fec0000041894 */
[C---:B------:R-:W-:Y:S06]  /*80e0*/  HMMA.16816.F32.BF16 R56, R8.reuse, R28, R56 ;  /* 0x0000001c0838723c */ /* 0x040fec0000041838 */
[----:B------:R-:W-:Y:S01]  /*80f0*/  HMMA.16816.F32.BF16 R60, R8, R34, R60 ;  /* 0x00000022083c723c */ /* 0x000fe2000004183c */
[----:B-1----:R-:W-:Y:S01]  /*8100*/  FFMA.FTZ R0, R162, UR5, -R3 ;  /* 0x00000005a2007c23 */ /* 0x002fe20008010803 */
[----:B--2---:R-:W-:-:S04]  /*8110*/  F2FP.BF16.F32.PACK_AB R172, R65, R66 ;  /* 0x0000004241ac723e */ /* 0x004fc800000010ff */
[----:B------:R-:W-:Y:S01]  /*8120*/  HMMA.16816.F32.BF16 R28, R8, R30, R36 ;  /* 0x0000001e081c723c */ /* 0x000fe20000041824 */
[----:B------:R-:W-:Y:S06]  /*8130*/  MUFU.EX2 R11, R2 ;  /* 0x00000002000b7308 */ /* 0x000fec0000000800 */
[--C-:B------:R-:W-:Y:S01]  /*8140*/  FFMA.FTZ R8, R137, UR5, -R5.reuse ;  /* 0x0000000589087c23 */ /* 0x100fe20008010805 */
[----:B------:R-:W-:Y:S01]  /*8150*/  FFMA.FTZ R9, R134, UR5, -R5 ;  /* 0x0000000586097c23 */ /* 0x000fe20008010805 */
[----:B------:R1:W-:Y:S01]  /*8160*/  MUFU.EX2 R64, R0 ;  /* 0x0000000000407308 */ /* 0x0003e20000000800 */
[----:B------:R-:W-:Y:S01]  /*8170*/  F2FP.BF16.F32.PACK_AB R5, R190, R205 ;  /* 0x000000cdbe05723e */ /* 0x000fe200000010ff */
[----:B------:R-:W-:-:S04]  /*8180*/  FADD.FTZ R10, R95, R94 ;  /* 0x0000005e5f0a7221 */ /* 0x000fc80000010000 */
[----:B------:R-:W-:Y:S02]  /*8190*/  FADD.FTZ R10, R96, R10 ;  /* 0x0000000a600a7221 */ /* 0x000fe40000010000 */
[----:B------:R-:W2:Y:S01]  /*81a0*/  MUFU.EX2 R9, R9 ;  /* 0x0000000900097308 */ /* 0x000ea20000000800 */
[----:B-1----:R-:W-:-:S07]  /*81b0*/  FFMA.FTZ R0, R112, UR5, -R3 ;  /* 0x0000000570007c23 */ /* 0x002fce0008010803 */
[----:B------:R1:W3:Y:S01]  /*81c0*/  MUFU.EX2 R55, R0 ;  /* 0x0000000000377308 */ /* 0x0002e20000000800 */
[----:B--2---:R-:W-:Y:S01]  /*81d0*/  F2FP.BF16.F32.PACK_AB R171, R9, R11 ;  /* 0x0000000b09ab723e */ /* 0x004fe200000010ff */
[----:B-1----:R-:W-:Y:S01]  /*81e0*/  FFMA.FTZ R0, R113, UR5, -R3 ;  /* 0x0000000571007c23 */ /* 0x002fe20008010803 */
[----:B---3--:R-:W-:-:S05]  /*81f0*/  F2FP.BF16.F32.PACK_AB R13, R55, R64 ;  /* 0x00000040370d723e */ /* 0x008fca00000010ff */
[----:B------:R1:W-:Y:S02]  /*8200*/  MUFU.EX2 R52, R0 ;  /* 0x0000000000347308 */ /* 0x0003e40000000800 */
[----:B-1----:R-:W-:-:S06]  /*8210*/  FFMA.FTZ R0, R124, UR5, -R3 ;  /* 0x000000057c007c23 */ /* 0x002fcc0008010803 */
[----:B------:R1:W2:Y:S02]  /*8220*/  MUFU.EX2 R54, R0 ;  /* 0x0000000000367308 */ /* 0x0002a40000000800 */
[----:B-1----:R-:W-:Y:S01]  /*8230*/  FFMA.FTZ R0, R114, UR5, -R4 ;  /* 0x0000000572007c23 */ /* 0x002fe20008010804 */
[----:B--2---:R-:W-:-:S05]  /*8240*/  F2FP.BF16.F32.PACK_AB R15, R54, R52 ;  /* 0x00000034360f723e */ /* 0x004fca00000010ff */
[----:B------:R1:W-:Y:S02]  /*8250*/  MUFU.EX2 R33, R0 ;  /* 0x0000000000217308 */ /* 0x0003e40000000800 */
[C---:B-----5:R-:W-:Y:S06]  /*8260*/  HMMA.16816.F32.BF16 R144, R12.reuse, R24, R144 ;  /* 0x000000180c90723c */ /* 0x060fec0000041890 */
[C---:B------:R-:W-:Y:S06]  /*8270*/  HMMA.16816.F32.BF16 R156, R12.reuse, R26, R44 ;  /* 0x0000001a0c9c723c */ /* 0x040fec000004182c */
[----:B------:R-:W-:Y:S01]  /*8280*/  HMMA.16816.F32.BF16 R40, R12, R20, R40 ;  /* 0x000000140c28723c */ /* 0x000fe20000041828 */
[----:B-1----:R-:W-:Y:S01]  /*8290*/  FFMA.FTZ R0, R115, UR5, -R4 ;  /* 0x0000000573007c23 */ /* 0x002fe20008010804 */
[----:B------:R-:W-:-:S03]  /*82a0*/  F2FP.BF16.F32.PACK_AB R4, R142, R251 ;  /* 0x000000fb8e04723e */ /* 0x000fc600000010ff */
[----:B------:R1:W2:Y:S01]  /*82b0*/  MUFU.EX2 R249, R0 ;  /* 0x0000000000f97308 */ /* 0x0002a20000000800 */
[----:B------:R-:W-:Y:S01]  /*82c0*/  HMMA.16816.F32.BF16 R48, R12, R22, R48 ;  /* 0x000000160c30723c */ /* 0x000fe20000041830 */
[----:B------:R-:W3:Y:S05]  /*82d0*/  LDSM.16.MT88.4 R12, [R194+0x5c00] ;  /* 0x005c0000c20c783b */ /* 0x000eea0000004200 */
[C---:B------:R-:W-:Y:S06]  /*82e0*/  HMMA.16816.F32.BF16 R148, R4.reuse, R24, R148 ;  /* 0x000000180494723c */ /* 0x040fec0000041894 */
[----:B------:R-:W-:Y:S01]  /*82f0*/  HMMA.16816.F32.BF16 R60, R4, R26, R60 ;  /* 0x0000001a043c723c */ /* 0x000fe2000004183c */
[----:B-1----:R-:W-:Y:S01]  /*8300*/  FFMA.FTZ R0, R127, UR5, -R3 ;  /* 0x000000057f007c23 */ /* 0x002fe20008010803 */
[----:B--2---:R-:W-:-:S04]  /*8310*/  F2FP.BF16.F32.PACK_AB R174, R249, R33 ;  /* 0x00000021f9ae723e */ /* 0x004fc800000010ff */
[C---:B------:R-:W-:Y:S01]  /*8320*/  HMMA.16816.F32.BF16 R56, R4.reuse, R20, R56 ;  /* 0x000000140438723c */ /* 0x040fe20000041838 */
[----:B------:R1:W-:Y:S05]  /*8330*/  MUFU.EX2 R32, R0 ;  /* 0x0000000000207308 */ /* 0x0003ea0000000800 */
[----:B------:R-:W-:Y:S01]  /*8340*/  HMMA.16816.F32.BF16 R28, R4, R22, R28 ;  /* 0x00000016041c723c */ /* 0x000fe2000004181c */
[----:B-1----:R-:W-:-:S04]  /*8350*/  FFMA.FTZ R0, R129, UR5, -R3 ;  /* 0x0000000581007c23 */ /* 0x002fc80008010803 */
[----:B------:R1:W2:Y:S02]  /*8360*/  MUFU.EX2 R19, R0 ;  /* 0x0000000000137308 */ /* 0x0002a40000000800 */
[--C-:B-1----:R-:W-:Y:S01]  /*8370*/  FFMA.FTZ R0, R135, UR5, -R3.reuse ;  /* 0x0000000587007c23 */ /* 0x102fe20008010803 */
[----:B------:R-:W-:Y:S01]  /*8380*/  FFMA.FTZ R3, R133, UR5, -R3 ;  /* 0x0000000585037c23 */ /* 0x000fe20008010803 */
[----:B--2---:R-:W-:-:S04]  /*8390*/  F2FP.BF16.F32.PACK_AB R173, R19, R32 ;  /* 0x0000002013ad723e */ /* 0x004fc800000010ff */
[----:B------:R1:W-:Y:S08]  /*83a0*/  MUFU.EX2 R18, R0 ;  /* 0x0000000000127308 */ /* 0x0003f00000000800 */
[----:B------:R2:W4:Y:S01]  /*83b0*/  MUFU.EX2 R250, R3 ;  /* 0x0000000300fa7308 */ /* 0x0005220000000800 */
[----:B-1----:R-:W-:-:S04]  /*83c0*/  FADD.FTZ R0, R227, R226 ;  /* 0x000000e2e3007221 */ /* 0x002fc80000010000 */
[----:B------:R-:W-:Y:S01]  /*83d0*/  FADD.FTZ R0, R228, R0 ;  /* 0x00000000e4007221 */ /* 0x000fe20000010000 */
[----:B--2---:R-:W-:-:S03]  /*83e0*/  FADD.FTZ R3, R166, R16 ;  /* 0x00000010a6037221 */ /* 0x004fc60000010000 */
[----:B------:R-:W-:Y:S01]  /*83f0*/  FADD.FTZ R2, R229, R0 ;  /* 0x00000000e5027221 */ /* 0x000fe20000010000 */
[----:B------:R1:W2:Y:S01]  /*8400*/  MUFU.EX2 R16, R8 ;  /* 0x0000000800107308 */ /* 0x0002a20000000800 */
[----:B----4-:R-:W-:Y:S01]  /*8410*/  F2FP.BF16.F32.PACK_AB R175, R250, R18 ;  /* 0x00000012faaf723e */ /* 0x010fe200000010ff */
[----:B------:R-:W-:Y:S01]  /*8420*/  FADD.FTZ R3, R167, R3 ;  /* 0x00000003a7037221 */ /* 0x000fe20000010000 */
[----:B------:R-:W-:-:S03]  /*8430*/  FADD.FTZ R2, R230, R2 ;  /* 0x00000002e6027221 */ /* 0x000fc60000010000 */
[----:B------:R-:W-:Y:S01]  /*8440*/  FADD.FTZ R0, R184, R3 ;  /* 0x00000003b8007221 */ /* 0x000fe20000010000 */
[----:B------:R-:W-:Y:S01]  /*8450*/  FADD.FTZ R3, R98, R10 ;  /* 0x0000000a62037221 */ /* 0x000fe20000010000 */
[----:B------:R-:W-:Y:S01]  /*8460*/  FADD.FTZ R2, R231, R2 ;  /* 0x00000002e7027221 */ /* 0x000fe20000010000 */
[----:B------:R-:W-:Y:S01]  /*8470*/  HMMA.16816.F32.BF16 R144, R172, R152, R144 ;  /* 0x00000098ac90723c */ /* 0x000fe20000041890 */
[----:B------:R-:W-:Y:S01]  /*8480*/  FADD.FTZ R0, R185, R0 ;  /* 0x00000000b9007221 */ /* 0x000fe20000010000 */
[----:B------:R-:W-:-:S03]  /*8490*/  FADD.FTZ R3, R100, R3 ;  /* 0x0000000364037221 */ /* 0x000fc60000010000 */
[----:B------:R-:W-:Y:S01]  /*84a0*/  FADD.FTZ R0, R212, R0 ;  /* 0x00000000d4007221 */ /* 0x000fe20000010000 */
[----:B------:R-:W-:Y:S01]  /*84b0*/  HMMA.16816.F32.BF16 R156, R172, R154, R156 ;  /* 0x0000009aac9c723c */ /* 0x000fe2000004189c */
[----:B-1----:R-:W-:Y:S01]  /*84c0*/  FADD.FTZ R8, R104, R103 ;  /* 0x0000006768087221 */ /* 0x002fe20000010000 */
[----:B--2---:R-:W-:-:S03]  /*84d0*/  F2FP.BF16.F32.PACK_AB R169, R16, R186 ;  /* 0x000000ba10a9723e */ /* 0x004fc600000010ff */
[----:B------:R-:W-:Y:S01]  /*84e0*/  FADD.FTZ R8, R116, R8 ;  /* 0x0000000874087221 */ /* 0x000fe20000010000 */
[----:B---3--:R-:W-:Y:S03]  /*84f0*/  HMMA.16816.F32.BF16 R164, R172, R12, R40 ;  /* 0x0000000caca4723c */ /* 0x008fe60000041828 */
[----:B------:R-:W-:-:S03]  /*8500*/  FADD.FTZ R4, R125, R8 ;  /* 0x000000087d047221 */ /* 0x000fc60000010000 */
[----:B------:R-:W-:Y:S01]  /*8510*/  HMMA.16816.F32.BF16 R148, R168, R152, R148 ;  /* 0x00000098a894723c */ /* 0x000fe20000041894 */
[----:B------:R-:W-:-:S04]  /*8520*/  FADD.FTZ R4, R128, R4 ;  /* 0x0000000480047221 */ /* 0x000fc80000010000 */
        /* <DEDUP_REMOVED lines=108> */
[-C--:B------:R-:W-:Y:S06]  /*8bf0*/  HMMA.16816.F32.BF16 R172, R172, R14.reuse, R48 ;  /* 0x0000000eacac723c */ /* 0x080fec0000041830 */
[----:B------:R-:W-:Y:S01]  /*8c00*/  HMMA.16816.F32.BF16 R168, R168, R14, R28 ;  /* 0x0000000ea8a8723c */ /* 0x000fe2000004181c */
[----:B------:R-:W-:-:S08]  /*8c10*/  NOP ;  /* 0x0000000000007918 */ /* 0x000fd00000000000 */
[----:B------:R-:W-:-:S15]  /*8c20*/  @!P6 BRA `(.L_x_136) ;  /* 0x000000500078e947 */ /* 0x000fde0003800000 */
[----:B------:R-:W2:Y:S01]  /*8c30*/  LDL.64 R142, [R1+0x28] ;  /* 0x00002800018e7983 */ /* 0x000ea20000100a00 */
[----:B------:R-:W-:Y:S01]  /*8c40*/  ULDC UR4, c[0x0][0x2d0] ;  /* 0x0000b40000047ab9 */ /* 0x000fe20000000800 */
[----:B------:R-:W1:Y:S01]  /*8c50*/  LDC.64 R226, c[0x0][0x250] ;  /* 0x00009400ffe27b82 */ /* 0x000e620000000a00 */
[----:B------:R-:W-:Y:S01]  /*8c60*/  LEA.HI.SX32 R225, R191, 0xfffffffe, 0x19 ;  /* 0xfffffffebfe17811 */ /* 0x000fe200078fcaff */
[----:B------:R-:W3:Y:S01]  /*8c70*/  S2R R106, SR_TID.X ;  /* 0x00000000006a7919 */ /* 0x000ee20000002100 */
[----:B------:R-:W-:Y:S01]  /*8c80*/  IMAD.MOV.U32 R133, RZ, RZ, R139 ;  /* 0x000000ffff857224 */ /* 0x000fe200078e008b */
[----:B------:R-:W-:Y:S01]  /*8c90*/  MOV R134, R140 ;  /* 0x0000008c00867202 */ /* 0x000fe20000000f00 */
[----:B------:R-:W-:Y:S01]  /*8ca0*/  IMAD.MOV.U32 R135, RZ, RZ, R17 ;  /* 0x000000ffff877224 */ /* 0x000fe200078e0011 */
[----:B------:R-:W-:Y:S02]  /*8cb0*/  MOV R136, R138 ;  /* 0x0000008a00887202 */ /* 0x000fe40000000f00 */
[----:B---3--:R-:W-:-:S05]  /*8cc0*/  LOP3.LUT R106, R106, 0x3, RZ, 0xc0, !PT ;  /* 0x000000036a6a7812 */ /* 0x008fca00078ec0ff */
[----:B------:R-:W-:-:S05]  /*8cd0*/  IMAD R0, R106, -0x2, R252 ;  /* 0xfffffffe6a007824 */ /* 0x000fca00078e02fc */
[----:B------:R-:W-:Y:S01]  /*8ce0*/  IADD3 R252, R53, R0, -R188 ;  /* 0x0000000035fc7210 */ /* 0x000fe20007ffe8bc */
[----:B------:R-:W-:Y:S01]  /*8cf0*/  IMAD.SHL.U32 R0, R118, 0x20, RZ ;  /* 0x0000002076007824 */ /* 0x000fe200078e00ff */
[----:B--2---:R-:W-:Y:S01]  /*8d00*/  ISETP.GE.AND P0, PT, R142, UR4, PT ;  /* 0x000000048e007c0c */ /* 0x004fe2000bf06270 */
[----:B------:R-:W-:-:S12]  /*8d10*/  ULDC UR4, c[0x0][0x2ec] ;  /* 0x0000bb0000047ab9 */ /* 0x000fd80000000800 */
[----:B------:R-:W2:Y:S01]  /*8d20*/  @!P0 LDC.64 R2, c[0x0][0x220] ;  /* 0x00008800ff028b82 */ /* 0x000ea20000000a00 */
[----:B-1----:R-:W-:-:S07]  /*8d30*/  @!P0 IMAD R251, R227, 0x60, RZ ;  /* 0x00000060e3fb8824 */ /* 0x002fce00078e02ff */
[----:B------:R-:W1:Y:S08]  /*8d40*/  @!P0 LDC.64 R6, c[0x0][0x220] ;  /* 0x00008800ff068b82 */ /* 0x000e700000000a00 */
[----:B------:R-:W3:Y:S01]  /*8d50*/  @!P0 LDC.64 R4, c[0x0][0x220] ;  /* 0x00008800ff048b82 */ /* 0x000ee20000000a00 */
[----:B--2---:R2:W-:Y:S04]  /*8d60*/  @!P0 STL.64 [R1+0x20], R2 ;  /* 0x0000200201008387 */ /* 0x0045e80000100a00 */
[----:B-1----:R-:W-:Y:S04]  /*8d70*/  @!P0 STL.64 [R1+0x18], R6 ;  /* 0x0000180601008387 */ /* 0x002fe80000100a00 */
[----:B---3--:R-:W-:Y:S01]  /*8d80*/  @!P0 STL.64 [R1+0x10], R4 ;  /* 0x0000100401008387 */ /* 0x008fe20000100a00 */
[----:B--2---:R-:W1:Y:S03]  /*8d90*/  @!P0 LDC.64 R2, c[0x0][0x220] ;  /* 0x00008800ff028b82 */ /* 0x004e660000000a00 */
[----:B-1----:R1:W-:Y:S02]  /*8da0*/  @!P0 STL.64 [R1+0x8], R2 ;  /* 0x0000080201008387 */ /* 0x0023e40000100a00 */
[----:B-1----:R-:W-:-:S05]  /*8db0*/  SHF.L.U64.HI R2, R118, 0x5, R119 ;  /* 0x0000000576027819 */ /* 0x002fca0000010277 */
[----:B------:R1:W-:Y:S04]  /*8dc0*/  STL [R1], R2 ;  /* 0x0000000201007387 */ /* 0x0003e80000100800 */
[----:B------:R1:W-:Y:S01]  /*8dd0*/  STL [R1+0x4], R0 ;  /* 0x0000040001007387 */ /* 0x0003e20000100800 */
[----:B------:R-:W-:Y:S05]  /*8de0*/  BRA `(.L_x_137) ;  /* 0x0000000000e07947 */ /* 0x000fea0003800000 */
.L_x_139:
        /* <DEDUP_REMOVED lines=24> */
[C---:B------:R-:W-:Y:S01]  /*8f70*/  @!P0 LEA R176, P3, R3.reuse, R176, 0x1 ;  /* 0x000000b003b08211 */ /* 0x040fe200078608ff */
[----:B------:R-:W-:Y:S01]  /*8f80*/  @!P0 IMAD.X R143, R228, 0x1, R139, P4 ;  /* 0x00000001e48f8824 */ /* 0x000fe200020e068b */
[C---:B------:R-:W-:Y:S01]  /*8f90*/  @!P0 LEA R137, P2, R140.reuse, R138, 0x6 ;  /* 0x0000008a8c898211 */ /* 0x040fe200078430ff */
[----:B------:R-:W-:Y:S01]  /*8fa0*/  @!PT LDS RZ, [RZ] ;  /* 0x00000000fffff984 */ /* 0x000fe20000000800 */
[----:B------:R-:W-:Y:S01]  /*8fb0*/  @!PT LDS RZ, [RZ] ;  /* 0x00000000fffff984 */ /* 0x000fe20000000800 */
[----:B------:R-:W-:Y:S01]  /*8fc0*/  @!PT LDS RZ, [RZ] ;  /* 0x00000000fffff984 */ /* 0x000fe20000000800 */
[----:B------:R1:W-:Y:S03]  /*8fd0*/  @!P0 LDGSTS.E.BYPASS.LTC128B.128 [R221+0x2000], desc[UR8][R178.64] ;  /* 0x02000000b2dd8fae */ /* 0x0003e6000b901d48 */
[----:B------:R-:W-:Y:S01]  /*8fe0*/  @!P0 LEA.HI.X R177, R3, R177, R143, 0x1, P3 ;  /* 0x000000b103b18211 */ /* 0x000fe200018f0c8f */
[----:B------:R1:W-:Y:S01]  /*8ff0*/  @P0 STS.128 [R221+0x2800], RZ ;  /* 0x002800ffdd000388 */ /* 0x0003e20000000c00 */
[C---:B------:R-:W-:Y:S02]  /*9000*/  @!P0 LEA R142, P1, R137.reuse, R184, 0x1 ;  /* 0x000000b8898e8211 */ /* 0x040fe400078208ff */
        /* <DEDUP_REMOVED lines=22> */
.L_x_137:
[----:B-1----:R-:W-:Y:S01]  /*9170*/  SHF.R.S32.HI R0, RZ, 0x1f, R225 ;  /* 0x0000001fff007819 */ /* 0x002fe200000114e1 */
[----:B------:R-:W2:Y:S01]  /*9180*/  LDL.64 R18, [R1+0x38] ;  /* 0x0000380001127983 */ /* 0x000ea20000100a00 */
[----:B------:R-:W-:Y:S01]  /*9190*/  LOP3.LUT R213, R213, 0xffffffef, RZ, 0xc0, !PT ;  /* 0xffffffefd5d57812 */ /* 0x000fe200078ec0ff */
[----:B------:R-:W-:Y:S04]  /*91a0*/  DEPBAR.LE SB0, 0x0 ;  /* 0x000080000000791a */ /* 0x000fe80000000000 */
[----:B------:R-:W-:Y:S01]  /*91b0*/  @P0 LOP3.LUT R213, R213, 0x10, RZ, 0xfc, !PT ;  /* 0x00000010d5d50812 */ /* 0x000fe200078efcff */
[----:B------:R-:W3:Y:S01]  /*91c0*/  LDL R10, [R1+0x50] ;  /* 0x00005000010a7983 */ /* 0x000ee20000100800 */
[-C--:B------:R-:W-:Y:S02]  /*91d0*/  IMAD R0, R0, R226.reuse, RZ ;  /* 0x000000e200007224 */ /* 0x080fe400078e02ff */
[----:B------:R-:W-:Y:S01]  /*91e0*/  LOP3.LUT R213, R213, 0xfffffffe, RZ, 0xc0, !PT ;  /* 0xfffffffed5d57812 */ /* 0x000fe200078ec0ff */
[----:B------:R-:W4:Y:S01]  /*91f0*/  LDL R9, [R1+0x20] ;  /* 0x0000200001097983 */ /* 0x000f220000100800 */
[C---:B------:R-:W-:Y:S03]  /*9200*/  IMAD.WIDE.U32 R4, R225.reuse, R226, RZ ;  /* 0x000000e2e1047225 */ /* 0x040fe600078e00ff */
[----:B------:R-:W5:Y:S01]  /*9210*/  LDL R11, [R1+0x4] ;  /* 0x00000400010b7983 */ /* 0x000f620000100800 */
[----:B------:R-:W-:Y:S03]  /*9220*/  IMAD R0, R225, R227, R0 ;  /* 0x000000e3e1007224 */ /* 0x000fe600078e0200 */
[----:B------:R-:W5:Y:S01]  /*9230*/  LDL R15, [R1+0x24] ;  /* 0x00002400010f7983 */ /* 0x000f620000100800 */
[----:B------:R-:W-:Y:S03]  /*9240*/  IMAD.IADD R0, R5, 0x1, R0 ;  /* 0x0000000105007824 */ /* 0x000fe600078e0200 */
[----:B------:R-:W5:Y:S04]  /*9250*/  LDL R7, [R1] ;  /* 0x0000000001077983 */ /* 0x000f680000100800 */
[----:B------:R-:W5:Y:S04]  /*9260*/  LDL R8, [R1+0x18] ;  /* 0x0000180001087983 */ /* 0x000f680000100800 */
[----:B------:R-:W5:Y:S04]  /*9270*/  LDL R16, [R1+0x1c] ;  /* 0x00001c0001107983 */ /* 0x000f680000100800 */
[----:B------:R-:W5:Y:S04]  /*9280*/  LDL R6, [R1+0x10] ;  /* 0x0000100001067983 */ /* 0x000f680000100800 */
[----:B------:R-:W5:Y:S04]  /*9290*/  LDL R14, [R1+0x14] ;  /* 0x00001400010e7983 */ /* 0x000f680000100800 */
[----:B------:R-:W5:Y:S04]  /*92a0*/  LDL R13, [R1+0x8] ;  /* 0x00000800010d7983 */ /* 0x000f680000100800 */
[----:B------:R-:W5:Y:S01]  /*92b0*/  LDL R12, [R1+0xc] ;  /* 0x00000c00010c7983 */ /* 0x000f620000100800 */
[----:B------:R-:W-:Y:S06]  /*92c0*/  BAR.SYNC.DEFER_BLOCKING 0x0 ;  /* 0x0000000000007b1d */ /* 0x000fec0000010000 */
[----:B------:R-:W-:Y:S06]  /*92d0*/  @P0 STS.64 [R221+0x4008], RZ ;  /* 0x004008ffdd000388 */ /* 0x000fec0000000a00 */
[----:B------:R-:W-:Y:S04]  /*92e0*/  @P0 STS [R221+0x4000], RZ ;  /* 0x004000ffdd000388 */ /* 0x000fe80000000800 */
[----:B------:R-:W-:Y:S01]  /*92f0*/  @P0 STS [R221+0x4004], RZ ;  /* 0x004004ffdd000388 */ /* 0x000fe20000000800 */
[C---:B--2---:R-:W-:Y:S04]  /*9300*/  LEA R2, P1, R4.reuse, R18, 0x7 ;  /* 0x0000001204027211 */ /* 0x044fe800078238ff */
[----:B---3--:R-:W-:Y:S02]  /*9310*/  LEA.HI.X R3, R4, R10, R0, 0x7, P1 ;  /* 0x0000000a04037211 */ /* 0x008fe400008f3c00 */
[----:B------:R-:W-:Y:S02]  /*9320*/  @!P0 LEA R0, P2, R226, R2, 0x6 ;  /* 0x00000002e2008211 */ /* 0x000fe400078430ff */
[C---:B----4-:R-:W-:Y:S02]  /*9330*/  @!P0 LEA R10, P5, R2.reuse, R9, 0x1 ;  /* 0x00000009020a8211 */ /* 0x050fe400078a08ff */
[C---:B-----5:R-:W-:Y:S02]  /*9340*/  @!P0 IADD3 R5, P4, R2.reuse, R11, RZ ;  /* 0x0000000b02058210 */ /* 0x060fe40007f9e0ff */
[----:B------:R-:W-:Y:S03]  /*9350*/  @!P0 LEA.HI.X R11, R2, R15, R3, 0x1, P5 ;  /* 0x0000000f020b8211 */ /* 0x000fe600028f0c03 */
[----:B------:R-:W-:Y:S01]  /*9360*/  @!P0 IMAD.X R4, R3, 0x1, R7, P4 ;  /* 0x0000000103048824 */ /* 0x000fe200020e0607 */
[C---:B------:R-:W-:Y:S01]  /*9370*/  @!P0 LEA.HI.X R7, R226.reuse, R3, R227, 0x6, P2 ;  /* 0x00000003e2078211 */ /* 0x040fe200010f34e3 */
[----:B------:R-:W-:Y:S01]  /*9380*/  @!PT LDS RZ, [RZ] ;  /* 0x00000000fffff984 */ /* 0x000fe20000000800 */
[----:B------:R-:W-:Y:S01]  /*9390*/  @!PT LDS RZ, [RZ] ;  /* 0x00000000fffff984 */ /* 0x000fe20000000800 */
[----:B------:R-:W-:Y:S01]  /*93a0*/  @!PT LDS RZ, [RZ] ;  /* 0x00000000fffff984 */ /* 0x000fe20000000800 */
[----:B------:R-:W-:Y:S01]  /*93b0*/  @!P0 LDGSTS.E.BYPASS.LTC128B.128 [R221+0x4000], desc[UR8][R10.64] ;  /* 0x040000000add8fae */ /* 0x000fe2000b901d48 */
[----:B------:R-:W-:Y:S01]  /*93c0*/  @!P0 IMAD.WIDE.U32 R2, R226, 0x60, R2 ;  /* 0x00000060e2028825 */ /* 0x000fe200078e0002 */
[C---:B------:R-:W-:Y:S04]  /*93d0*/  @!P0 LEA R8, P3, R5.reuse, R8, 0x1 ;  /* 0x0000000805088211 */ /* 0x040fe800078608ff */
[----:B------:R-:W-:Y:S02]  /*93e0*/  @!P0 LEA.HI.X R9, R5, R16, R4, 0x1, P3 ;  /* 0x0000001005098211 */ /* 0x000fe400018f0c04 */
[----:B------:R-:W-:Y:S01]  /*93f0*/  @P0 STS.128 [R221+0x4800], RZ ;  /* 0x004800ffdd000388 */ /* 0x000fe20000000c00 */
[C---:B------:R-:W-:Y:S04]  /*9400*/  @!P0 LEA R6, P1, R0.reuse, R6, 0x1 ;  /* 0x0000000600068211 */ /* 0x040fe800078208ff */
[----:B------:R-:W-:Y:S01]  /*9410*/  @!P0 LEA.HI.X R7, R0, R14, R7, 0x1, P1 ;  /* 0x0000000e00078211 */ /* 0x000fe200008f0c07 */
[----:B------:R-:W-:Y:S02]  /*9420*/  @!P0 IMAD.IADD R0, R251, 0x1, R3 ;  /* 0x00000001fb008824 */ /* 0x000fe400078e0203 */
[----:B------:R-:W-:Y:S01]  /*9430*/  @!PT LDS RZ, [RZ] ;  /* 0x00000000fffff984 */ /* 0x000fe20000000800 */
[----:B------:R-:W-:Y:S01]  /*9440*/  @!PT LDS RZ, [RZ] ;  /* 0x00000000fffff984 */ /* 0x000fe20000000800 */
[----:B------:R-:W-:Y:S01]  /*9450*/  @!PT LDS RZ, [RZ] ;  /* 0x00000000fffff984 */ /* 0x000fe20000000800 */
[----:B------:R-:W-:Y:S01]  /*9460*/  @!P0 LDGSTS.E.BYPASS.LTC128B.128 [R221+0x4800], desc[UR8][R8.64] ;  /* 0x0480000008dd8fae */ /* 0x000fe2000b901d48 */
[C---:B------:R-:W-:Y:S04]  /*9470*/  @!P0 LEA R4, P1, R2.reuse, R13, 0x1 ;  /* 0x0000000d02048211 */ /* 0x040fe800078208ff */
[----:B------:R-:W-:Y:S01]  /*9480*/  @!P0 LEA.HI.X R5, R2, R12, R0, 0x1, P1 ;  /* 0x0000000c02058211 */ /* 0x000fe200008f0c00 */
[----:B------:R-:W-:Y:S02]  /*9490*/  IMAD R0, R225, -0x80, R252 ;  /* 0xffffff80e1007824 */ /* 0x000fe400078e02fc */
[----:B------:R-:W-:Y:S02]  /*94a0*/  @P0 STS.128 [R221+0x5000], RZ ;  /* 0x005000ffdd000388 */ /* 0x000fe40000000c00 */
[C---:B------:R-:W-:Y:S01]  /*94b0*/  VIADD R137, R0.reuse, 0x7 ;  /* 0x0000000700897836 */ /* 0x040fe20000000000 */
[----:B------:R-:W-:Y:S01]  /*94c0*/  IABS R208, R0 ;  /* 0x0000000000d07213 */ /* 0x000fe20000000000 */
[C---:B------:R-:W-:Y:S02]  /*94d0*/  VIADD R139, R0.reuse, 0x3f ;  /* 0x0000003f008b7836 */ /* 0x040fe40000000000 */
[C---:B------:R-:W-:Y:S01]  /*94e0*/  VIADD R2, R0.reuse, 0x47 ;  /* 0x0000004700027836 */ /* 0x040fe20000000000 */
[----:B------:R-:W-:Y:S01]  /*94f0*/  ISETP.GE.AND P5, PT, R137, RZ, PT ;  /* 0x000000ff8900720c */ /* 0x000fe20003fa6270 */
[----:B------:R-:W-:Y:S01]  /*9500*/  @!PT LDS RZ, [RZ] ;  /* 0x00000000fffff984 */ /* 0x000fe20000000800 */
[----:B------:R-:W-:Y:S01]  /*9510*/  @!PT LDS RZ, [RZ] ;  /* 0x00000000fffff984 */ /* 0x000fe20000000800 */
[----:B------:R-:W-:Y:S01]  /*9520*/  @!PT LDS RZ, [RZ] ;  /* 0x00000000fffff984 */ /* 0x000fe20000000800 */
[----:B------:R-:W-:Y:S01]  /*9530*/  @!P0 LDGSTS.E.BYPASS.LTC128B.128 [R221+0x5000], desc[UR8][R6.64] ;  /* 0x0500000006dd8fae */ /* 0x000fe2000b901d48 */
[----:B------:R-:W-:Y:S01]  /*9540*/  I2FP.F32.S32 R208, R208 ;  /* 0x000000d000d07245 */ /* 0x000fe20000201400 */
[----:B------:R-:W-:Y:S01]  /*9550*/  VIADD R138, R0, 0xffffffff ;  /* 0xffffffff008a7836 */ /* 0x000fe20000000000 */
[----:B------:R-:W-:Y:S01]  /*9560*/  ISETP.GE.AND P2, PT, R2, RZ, PT ;  /* 0x000000ff0200720c */ /* 0x000fe20003f46270 */
[C---:B------:R-:W-:Y:S02]  /*9570*/  VIADD R3, R0.reuse, 0x48 ;  /* 0x0000004800037836 */ /* 0x040fe40000000000 */
[----:B------:R-:W-:Y:S01]  /*9580*/  VIADD R209, R0, 0xffffffa8 ;  /* 0xffffffa800d17836 */ /* 0x000fe20000000000 */
[----:B------:R-:W-:Y:S01]  /*9590*/  ISETP.GE.AND P6, PT, R138, RZ, PT ;  /* 0x000000ff8a00720c */ /* 0x000fe20003fc6270 */
[----:B------:R-:W-:Y:S01]  /*95a0*/  @P0 STS.128 [R221+0x5800], RZ ;  /* 0x005800ffdd000388 */ /* 0x000fe20000000c00 */
[----:B------:R-:W-:Y:S01]  /*95b0*/  ISETP.GE.AND P3, PT, R3, RZ, PT ;  /* 0x000000ff0300720c */ /* 0x000fe20003f66270 */
[C---:B------:R-:W-:Y:S02]  /*95c0*/  VIADD R210, R0.reuse, 0xffffffa7 ;  /* 0xffffffa700d27836 */ /* 0x040fe40000000000 */
[C---:B------:R-:W-:Y:S01]  /*95d0*/  @!P5 IADD3 R137, -R0.reuse, -0x7, RZ ;  /* 0xfffffff90089d810 */ /* 0x040fe20007ffe1ff */
[C---:B------:R-:W-:Y:S02]  /*95e0*/  VIADD R211, R0.reuse, 0xffffffa0 ;  /* 0xffffffa000d37836 */ /* 0x040fe40000000000 */
[C---:B------:R-:W-:Y:S01]  /*95f0*/  VIADD R212, R0.reuse, 0xffffff9f ;  /* 0xffffff9f00d47836 */ /* 0x040fe20000000000 */
[C---:B------:R-:W-:Y:S01]  /*9600*/  @!P2 IADD3 R2, -R0.reuse, -0x47, RZ ;  /* 0xffffffb90002a810 */ /* 0x040fe20007ffe1ff */
[----:B------:R-:W-:Y:S01]  /*9610*/  @!PT LDS RZ, [RZ] ;  /* 0x00000000fffff984 */ /* 0x000fe20000000800 */
[----:B------:R-:W-:Y:S01]  /*9620*/  @!PT LDS RZ, [RZ] ;  /* 0x00000000fffff984 */ /* 0x000fe20000000800 */
[----:B------:R-:W-:Y:S01]  /*9630*/  @!PT LDS RZ, [RZ] ;  /* 0x00000000fffff984 */ /* 0x000fe20000000800 */
[----:B------:R1:W-:Y:S01]  /*9640*/  @!P0 LDGSTS.E.BYPASS.LTC128B.128 [R221+0x5800], desc[UR8][R4.64] ;  /* 0x0580000004dd8fae */ /* 0x0003e2000b901d48 */
[----:B------:R-:W-:Y:S01]  /*9650*/  I2FP.F32.S32 R205, R137 ;  /* 0x0000008900cd7245 */ /* 0x000fe20000201400 */
[C---:B------:R-:W-:Y:S01]  /*9660*/  VIADD R137, R0.reuse, 0x37 ;  /* 0x0000003700897836 */ /* 0x040fe20000000000 */
[----:B------:R-:W-:Y:S01]  /*9670*/  I2FP.F32.S32 R2, R2 ;  /* 0x0000000200027245 */ /* 0x000fe20000201400 */
[C---:B------:R-:W-:Y:S01]  /*9680*/  VIADD R214, R0.reuse, 0xffffff98 ;  /* 0xffffff9800d67836 */ /* 0x040fe20000000000 */
[C---:B------:R-:W-:Y:S01]  /*9690*/  @!P6 IADD3 R138, -R0.reuse, 0x1, RZ ;  /* 0x00000001008ae810 */ /* 0x040fe20007ffe1ff */
[C---:B------:R-:W-:Y:S01]  /*96a0*/  VIADD R215, R0.reuse, 0xffffff97 ;  /* 0xffffff9700d77836 */ /* 0x040fe20000000000 */
[C---:B------:R-:W-:Y:S01]  /*96b0*/  @!P3 IADD3 R3, -R0.reuse, -0x48, RZ ;  /* 0xffffffb80003b810 */ /* 0x040fe20007ffe1ff */
[----:B------:R-:W-:Y:S01]  /*96c0*/  LDSM.16.M88.4 R128, [R195] ;  /* 0x00000000c380783b */ /* 0x000fe20000000200 */
[----:B------:R-:W-:Y:S01]  /*96d0*/  I2FP.F32.S32 R207, R138 ;  /* 0x0000008a00cf7245 */ /* 0x000fe20000201400 */
[C---:B------:R-:W-:Y:S01]  /*96e0*/  VIADD R138, R0.reuse, 0x38 ;  /* 0x00000038008a7836 */ /* 0x040fe20000000000 */
[----:B------:R-:W-:Y:S01]  /*96f0*/  I2FP.F32.S32 R3, R3 ;  /* 0x0000000300037245 */ /* 0x000fe20000201400 */
[C---:B------:R-:W-:Y:S02]  /*9700*/  VIADD R216, R0.reuse, 0xffffff90 ;  /* 0xffffff9000d87836 */ /* 0x040fe40000000000 */
[----:B------:R-:W-:Y:S01]  /*9710*/  VIADD R217, R0, 0xffffff8f ;  /* 0xffffff8f00d97836 */ /* 0x000fe20000000000 */
[----:B------:R-:W-:Y:S01]  /*9720*/  ISETP.GE.AND P2, PT, R138, RZ, PT ;  /* 0x000000ff8a00720c */ /* 0x000fe20003f46270 */
[----:B------:R-:W1:Y:S01]  /*9730*/  LDSM.16.M88.4 R16, [R192+0x2000] ;  /* 0x00200000c010783b */ /* 0x000e620000000200 */
[C---:B------:R-:W-:Y:S02]  /*9740*/  VIADD R218, R0.reuse, 0xffffff88 ;  /* 0xffffff8800da7836 */ /* 0x040fe40000000000 */
[C---:B------:R-:W-:Y:S05]  /*9750*/  VIADD R219, R0.reuse, 0xffffff87 ;  /* 0xffffff8700db7836 */ /* 0x040fea0000000000 */
[----:B------:R-:W2:Y:S04]  /*9760*/  LDSM.16.M88.4 R124, [R195+0x1000] ;  /* 0x00100000c37c783b */ /* 0x000ea80000000200 */
[C---:B------:R-:W-:Y:S04]  /*9770*/  @!P2 IADD3 R138, -R0.reuse, -0x38, RZ ;  /* 0xffffffc8008aa810 */ /* 0x040fe80007ffe1ff */
[----:B------:R-:W-:Y:S01]  /*9780*/  I2FP.F32.S32 R138, R138 ;  /* 0x0000008a008a7245 */ /* 0x000fe20000201400 */
[----:B------:R-:W3:Y:S08]  /*9790*/  LDSM.16.M88.4 R32, [R192+0x2400] ;  /* 0x00240000c020783b */ /* 0x000ef00000000200 */
[----:B------:R-:W4:Y:S08]  /*97a0*/  LDSM.16.M88.4 R48, [R192+0x2800] ;  /* 0x00280000c030783b */ /* 0x000f300000000200 */
[----:B------:R-:W5:Y:S01]  /*97b0*/  LDSM.16.M88.4 R64, [R192+0x2c00] ;  /* 0x002c0000c040783b */ /* 0x000f620000000200 */
[-C--:B-1----:R-:W-:Y:S07]  /*97c0*/  HMMA.16816.F32.BF16 R4, R128, R16.reuse, RZ ;  /* 0x000000108004723c */ /* 0x082fee00000418ff */
[----:B------:R-:W1:Y:S01]  /*97d0*/  LDSM.16.M88.4 R80, [R192+0x3000] ;  /* 0x00300000c050783b */ /* 0x000e620000000200 */
[C---:B--2---:R-:W-:Y:S07]  /*97e0*/  HMMA.16816.F32.BF16 R8, R124.reuse, R16, RZ ;  /* 0x000000107c08723c */ /* 0x044fee00000418ff */
[----:B------:R-:W0:Y:S08]  /*97f0*/  LDGDEPBAR ;  /* 0x00000000000079af */ /* 0x000e300000000000 */
        /* <DEDUP_REMOVED lines=16> */
[C---:B------:R-:W-:Y:S06]  /*9900*/  HMMA.16816.F32.BF16 R48, R128.reuse, R50, RZ ;  /* 0x000000328030723c */ /* 0x040fec00000418ff */
[-C--:B-----5:R-:W-:Y:S06]  /*9910*/  HMMA.16816.F32.BF16 R52, R128, R64.reuse, RZ ;  /* 0x000000408034723c */ /* 0x0a0fec00000418ff */
[C---:B------:R-:W-:Y:S06]  /*9920*/  HMMA.16816.F32.BF16 R56, R124.reuse, R64, RZ ;  /* 0x000000407c38723c */ /* 0x040fec00000418ff */
[-C--:B------:R-:W-:Y:S06]  /*9930*/  HMMA.16816.F32.BF16 R60, R124, R66.reuse, RZ ;  /* 0x000000427c3c723c */ /* 0x080fec00000418ff */
[C---:B------:R-:W-:Y:S06]  /*9940*/  HMMA.16816.F32.BF16 R64, R128.reuse, R66, RZ ;  /* 0x000000428040723c */ /* 0x040fec00000418ff */
[-C--:B-1----:R-:W-:Y:S06]  /*9950*/  HMMA.16816.F32.BF16 R68, R128, R80.reuse, RZ ;  /* 0x000000508044723c */ /* 0x082fec00000418ff */
[C---:B------:R-:W-:Y:S06]  /*9960*/  HMMA.16816.F32.BF16 R72, R124.reuse, R80, RZ ;  /* 0x000000507c48723c */ /* 0x040fec00000418ff */
[-C--:B------:R-:W-:Y:S06]  /*9970*/  HMMA.16816.F32.BF16 R76, R124, R82.reuse, RZ ;  /* 0x000000527c4c723c */ /* 0x080fec00000418ff */
[C---:B------:R-:W-:Y:S06]  /*9980*/  HMMA.16816.F32.BF16 R80, R128.reuse, R82, RZ ;  /* 0x000000528050723c */ /* 0x040fec00000418ff */
        /* <DEDUP_REMOVED lines=11> */
[----:B------:R-:W-:Y:S01]  /*9a40*/  HMMA.16816.F32.BF16 R128, R128, R142, RZ ;  /* 0x0000008e8080723c */ /* 0x000fe200000418ff */
[----:B------:R-:W1:Y:S05]  /*9a50*/  LDSM.16.M88.4 R140, [R203] ;  /* 0x00000000cb8c783b */ /* 0x000e6a0000000200 */
[-C--:B------:R-:W-:Y:S06]  /*9a60*/  HMMA.16816.F32.BF16 R4, R176, R180.reuse, R4 ;  /* 0x000000b4b004723c */ /* 0x080fec0000041804 */
[C---:B----4-:R-:W-:Y:S06]  /*9a70*/  HMMA.16816.F32.BF16 R8, R184.reuse, R180, R8 ;  /* 0x000000b4b808723c */ /* 0x050fec0000041808 */
[-C--:B------:R-:W-:Y:S05]  /*9a80*/  HMMA.16816.F32.BF16 R12, R184, R182.reuse, R12 ;  /* 0x000000b6b80c723c */ /* 0x080fea000004180c */
[----:B------:R-:W-:Y:S01]  /*9a90*/  VIADD R180, R0, 0x8 ;  /* 0x0000000800b47836 */ /* 0x000fe20000000000 */
[C---:B------:R-:W-:Y:S04]  /*9aa0*/  HMMA.16816.F32.BF16 R16, R176.reuse, R182, R16 ;  /* 0x000000b6b010723c */ /* 0x040fe80000041810 */
[----:B------:R-:W-:Y:S02]  /*9ab0*/  ISETP.GE.AND P1, PT, R180, RZ, PT ;  /* 0x000000ffb400720c */ /* 0x000fe40003f26270 */
[-C--:B------:R-:W-:Y:S05]  /*9ac0*/  HMMA.16816.F32.BF16 R20, R176, R188.reuse, R20 ;  /* 0x000000bcb014723c */ /* 0x080fea0000041814 */
[----:B------:R-:W-:Y:S01]  /*9ad0*/  FFMA.FTZ R5, R207, -R132, R5 ;  /* 0x80000084cf057223 */ /* 0x000fe20000010005 */
[C---:B------:R-:W-:Y:S05]  /*9ae0*/  HMMA.16816.F32.BF16 R24, R184.reuse, R188, R24 ;  /* 0x000000bcb818723c */ /* 0x040fea0000041818 */
[----:B------:R-:W-:Y:S01]  /*9af0*/  @!P1 IADD3 R180, -R0, -0x8, RZ ;  /* 0xfffffff800b49810 */ /* 0x000fe20007ffe1ff */
[-C--:B------:R-:W-:Y:S03]  /*9b00*/  HMMA.16816.F32.BF16 R28, R184, R190.reuse, R28 ;  /* 0x000000beb81c723c */ /* 0x080fe6000004181c */
[----:B------:R-:W-:Y:S02]  /*9b10*/  ISETP.GE.AND P1, PT, R139, RZ, PT ;  /* 0x000000ff8b00720c */ /* 0x000fe40003f26270 */
[----:B------:R-:W-:Y:S01]  /*9b20*/  I2FP.F32.S32 R206, R180 ;  /* 0x000000b400ce7245 */ /* 0x000fe20000201400 */
[C---:B------:R-:W-:Y:S01]  /*9b30*/  HMMA.16816.F32.BF16 R32, R176.reuse, R190, R32 ;  /* 0x000000beb020723c */ /* 0x040fe20000041820 */
[----:B------:R-:W2:Y:S04]  /*9b40*/  LDSM.16.M88.4 R180, [R202] ;  /* 0x00000000cab4783b */ /* 0x000ea80000000200 */
[-C--:B------:R-:W-:Y:S01]  /*9b50*/  FFMA.FTZ R12, R138, -R132.reuse, R12 ;  /* 0x800000848a0c7223 */ /* 0x080fe2000001000c */
[-C--:B-1----:R-:W-:Y:S05]  /*9b60*/  HMMA.16816.F32.BF16 R36, R176, R140.reuse, R36 ;  /* 0x0000008cb024723c */ /* 0x082fea0000041824 */
[C---:B------:R-:W-:Y:S01]  /*9b70*/  @!P1 IADD3 R139, -R0.reuse, -0x3f, RZ ;  /* 0xffffffc1008b9810 */ /* 0x040fe20007ffe1ff */
[C---:B------:R-:W-:Y:S04]  /*9b80*/  HMMA.16816.F32.BF16 R40, R184.reuse, R140, R40 ;  /* 0x0000008cb828723c */ /* 0x040fe80000041828 */
[----:B------:R-:W-:Y:S01]  /*9b90*/  ISETP.GE.AND P1, PT, R137, RZ, PT ;  /* 0x000000ff8900720c */ /* 0x000fe20003f26270 */
[----:B------:R-:W-:Y:S01]  /*9ba0*/  VIADD R188, R0, 0x30 ;  /* 0x0000003000bc7836 */ /* 0x000fe20000000000 */
[-C--:B------:R-:W-:Y:S05]  /*9bb0*/  HMMA.16816.F32.BF16 R44, R184, R142.reuse, R44 ;  /* 0x0000008eb82c723c */ /* 0x080fea000004182c */
[-C--:B------:R-:W-:Y:S01]  /*9bc0*/  FFMA.FTZ R26, R138, -R132.reuse, R26 ;  /* 0x800000848a1a7223 */ /* 0x080fe2000001001a */
[C---:B------:R-:W-:Y:S01]  /*9bd0*/  HMMA.16816.F32.BF16 R48, R176.reuse, R142, R48 ;  /* 0x0000008eb030723c */ /* 0x040fe20000041830 */
[----:B------:R-:W1:Y:S04]  /*9be0*/  LDSM.16.M88.4 R140, [R201] ;  /* 0x00000000c98c783b */ /* 0x000e680000000200 */
[C---:B------:R-:W-:Y:S01]  /*9bf0*/  @!P1 IADD3 R137, -R0.reuse, -0x37, RZ ;  /* 0xffffffc900899810 */ /* 0x040fe20007ffe1ff */
[----:B------:R-:W-:Y:S02]  /*9c00*/  VIADD R138, R0, 0x18 ;  /* 0x00000018008a7836 */ /* 0x000fe40000000000 */
[-C--:B------:R-:W-:Y:S03]  /*9c10*/  FFMA.FTZ R11, R2, -R132.reuse, R11 ;  /* 0x80000084020b7223 */ /* 0x080fe6000001000b */
[----:B------:R-:W-:Y:S02]  /*9c20*/  I2FP.F32.S32 R2, R139 ;  /* 0x0000008b00027245 */ /* 0x000fe40000201400 */
[----:B------:R-:W-:Y:S01]  /*9c30*/  I2FP.F32.S32 R137, R137 ;  /* 0x0000008900897245 */ /* 0x000fe20000201400 */
[----:B------:R-:W-:Y:S02]  /*9c40*/  VIADD R189, R0, 0x40 ;  /* 0x0000004000bd7836 */ /* 0x000fe40000000000 */
[-C--:B------:R-:W-:Y:S01]  /*9c50*/  FFMA.FTZ R9, R2, -R132.reuse, R9 ;  /* 0x8000008402097223 */ /* 0x080fe20000010009 */
[----:B------:R-:W-:Y:S02]  /*9c60*/  VIADD R139, R0, 0x2f ;  /* 0x0000002f008b7836 */ /* 0x000fe40000000000 */
[-C--:B------:R-:W-:Y:S01]  /*9c70*/  FFMA.FTZ R15, R2, -R132.reuse, R15 ;  /* 0x80000084020f7223 */ /* 0x080fe2000001000f */
[----:B------:R-:W-:Y:S01]  /*9c80*/  VIADD R2, R0, 0x27 ;  /* 0x0000002700027836 */ /* 0x000fe20000000000 */
[----:B------:R-:W-:Y:S01]  /*9c90*/  ISETP.GE.AND P4, PT, R189, RZ, PT ;  /* 0x000000ffbd00720c */ /* 0x000fe20003f86270 */
[-C--:B--2---:R-:W-:Y:S03]  /*9ca0*/  HMMA.16816.F32.BF16 R52, R176, R180.reuse, R52 ;  /* 0x000000b4b034723c */ /* 0x084fe60000041834 */
[----:B------:R-:W-:Y:S01]  /*9cb0*/  ISETP.GE.AND P3, PT, R139, RZ, PT ;  /* 0x000000ff8b00720c */ /* 0x000fe20003f66270 */
[-C--:B------:R-:W-:Y:S01]  /*9cc0*/  FFMA.FTZ R10, R3, -R132.reuse, R10 ;  /* 0x80000084030a7223 */ /* 0x080fe2000001000a */
[----:B------:R-:W-:Y:S01]  /*9cd0*/  ISETP.GE.AND P1, PT, R2, RZ, PT ;  /* 0x000000ff0200720c */ /* 0x000fe20003f26270 */
[C---:B------:R-:W-:Y:S05]  /*9ce0*/  HMMA.16816.F32.BF16 R56, R184.reuse, R180, R56 ;  /* 0x000000b4b838723c */ /* 0x040fea0000041838 */
[C---:B------:R-:W-:Y:S01]  /*9cf0*/  VIADD R3, R0.reuse, 0x28 ;  /* 0x0000002800037836 */ /* 0x040fe20000000000 */
[----:B------:R-:W-:Y:S01]  /*9d00*/  @!P4 IADD3 R189, -R0, -0x40, RZ ;  /* 0xffffffc000bdc810 */ /* 0x000fe20007ffe1ff */
[-C--:B------:R-:W-:Y:S03]  /*9d10*/  HMMA.16816.F32.BF16 R60, R184, R182.reuse, R60 ;  /* 0x000000b6b83c723c */ /* 0x080fe6000004183c */
[----:B------:R-:W-:Y:S01]  /*9d20*/  ISETP.GE.AND P4, PT, R188, RZ, PT ;  /* 0x000000ffbc00720c */ /* 0x000fe20003f86270 */
[-C--:B------:R-:W-:Y:S01]  /*9d30*/  FFMA.FTZ R13, R137, -R132.reuse, R13 ;  /* 0x80000084890d7223 */ /* 0x080fe2000001000d */
[C---:B------:R-:W-:Y:S01]  /*9d40*/  @!P3 IADD3 R139, -R0.reuse, -0x2f, RZ ;  /* 0xffffffd1008bb810 */ /* 0x040fe20007ffe1ff */
[C---:B------:R-:W-:Y:S01]  /*9d50*/  HMMA.16816.F32.BF16 R64, R176.reuse, R182, R64 ;  /* 0x000000b6b040723c */ /* 0x040fe20000041840 */
[----:B------:R-:W2:Y:S03]  /*9d60*/  LDSM.16.M88.4 R180, [R200] ;  /* 0x00000000c8b4783b */ /* 0x000ea60000000200 */
[----:B------:R-:W-:Y:S01]  /*9d70*/  ISETP.GE.AND P2, PT, R3, RZ, PT ;  /* 0x000000ff0300720c */ /* 0x000fe20003f46270 */
[----:B------:R-:W-:Y:S01]  /*9d80*/  FFMA.FTZ R27, R137, -R132, R27 ;  /* 0x80000084891b7223 */ /* 0x000fe2000001001b */
[----:B------:R-:W-:Y:S01]  /*9d90*/  I2FP.F32.S32 R191, R139 ;  /* 0x0000008b00bf7245 */ /* 0x000fe20000201400 */
[-C--:B-1----:R-:W-:Y:S04]  /*9da0*/  HMMA.16816.F32.BF16 R68, R176, R140.reuse, R68 ;  /* 0x0000008cb044723c */ /* 0x082fe80000041844 */
[C---:B------:R-:W-:Y:S01]  /*9db0*/  @!P4 IADD3 R188, -R0.reuse, -0x30, RZ ;  /* 0xffffffd000bcc810 */ /* 0x040fe20007ffe1ff */
[C---:B------:R-:W-:Y:S01]  /*9dc0*/  VIADD R139, R0.reuse, 0x1f ;  /* 0x0000001f008b7836 */ /* 0x040fe20000000000 */
[C---:B------:R-:W-:Y:S01]  /*9dd0*/  @!P1 IADD3 R2, -R0.reuse, -0x27, RZ ;  /* 0xffffffd900029810 */ /* 0x040fe20007ffe1ff */
[C---:B------:R-:W-:Y:S04]  /*9de0*/  HMMA.16816.F32.BF16 R72, R184.reuse, R140, R72 ;  /* 0x0000008cb848723c */ /* 0x040fe80000041848 */
[----:B------:R-:W-:Y:S01]  /*9df0*/  I2FP.F32.S32 R188, R188 ;  /* 0x000000bc00bc7245 */ /* 0x000fe20000201400 */
[----:B------:R-:W-:Y:S01]  /*9e00*/  VIADD R137, R0, 0x17 ;  /* 0x0000001700897836 */ /* 0x000fe20000000000 */
[----:B------:R-:W-:Y:S01]  /*9e10*/  ISETP.GE.AND P1, PT, R139, RZ, PT ;  /* 0x000000ff8b00720c */ /* 0x000fe20003f26270 */
[-C--:B------:R-:W-:Y:S03]  /*9e20*/  HMMA.16816.F32.BF16 R76, R184, R142.reuse, R76 ;  /* 0x0000008eb84c723c */ /* 0x080fe6000004184c */
[----:B------:R-:W-:Y:S01]  /*9e30*/  ISETP.GE.AND P4, PT, R138, RZ, PT ;  /* 0x000000ff8a00720c */ /* 0x000fe20003f86270 */
[-C--:B------:R-:W-:Y:S01]  /*9e40*/  FFMA.FTZ R24, R188, -R132.reuse, R24 ;  /* 0x80000084bc187223 */ /* 0x080fe20000010018 */
[----:B------:R-:W-:Y:S01]  /*9e50*/  @!P2 IADD3 R3, -R0, -0x28, RZ ;  /* 0xffffffd80003a810 */ /* 0x000fe20007ffe1ff */
[C---:B------:R-:W-:Y:S01]  /*9e60*/  HMMA.16816.F32.BF16 R80, R176.reuse, R142, R80 ;  /* 0x0000008eb050723c */ /* 0x040fe20000041850 */
[----:B------:R-:W1:Y:S03]  /*9e70*/  LDSM.16.M88.4 R140, [R199] ;  /* 0x00000000c78c783b */ /* 0x000e660000000200 */
[----:B------:R-:W-:Y:S01]  /*9e80*/  ISETP.GE.AND P3, PT, R137, RZ, PT ;  /* 0x000000ff8900720c */ /* 0x000fe20003f66270 */
[----:B------:R-:W-:Y:S01]  /*9e90*/  FFMA.FTZ R30, R188, -R132, R30 ;  /* 0x80000084bc1e7223 */ /* 0x000fe2000001001e */
[----:B------:R-:W-:Y:S01]  /*9ea0*/  I2FP.F32.S32 R189, R189 ;  /* 0x000000bd00bd7245 */ /* 0x000fe20000201400 */
[C---:B------:R-:W-:Y:S01]  /*9eb0*/  VIADD R188, R0.reuse, 0x20 ;  /* 0x0000002000bc7836 */ /* 0x040fe20000000000 */
[----:B------:R-:W-:Y:S03]  /*9ec0*/  I2FP.F32.S32 R190, R2 ;  /* 0x0000000200be7245 */ /* 0x000fe60000201400 */
[C---:B------:R-:W-:Y:S01]  /*9ed0*/  @!P1 IADD3 R139, -R0.reuse, -0x1f, RZ ;  /* 0xffffffe1008b9810 */ /* 0x040fe20007ffe1ff */
[----:B------:R-:W-:Y:S01]  /*9ee0*/  VIADD R2, R0, 0xf ;  /* 0x0000000f00027836 */ /* 0x000fe20000000000 */
[----:B------:R-:W-:Y:S01]  /*9ef0*/  ISETP.GE.AND P2, PT, R188, RZ, PT ;  /* 0x000000ffbc00720c */ /* 0x000fe20003f46270 */
[-C--:B--2---:R-:W-:Y:S03]  /*9f00*/  HMMA.16816.F32.BF16 R84, R176, R180.reuse, R84 ;  /* 0x000000b4b054723c */ /* 0x084fe60000041854 */
[----:B------:R-:W-:Y:S01]  /*9f10*/  ISETP.GE.AND P1, PT, R2, RZ, PT ;  /* 0x000000ff0200720c */ /* 0x000fe20003f26270 */
[----:B------:R-:W-:Y:S01]  /*9f20*/  FFMA.FTZ R8, R189, -R132, R8 ;  /* 0x80000084bd087223 */ /* 0x000fe20000010008 */
[----:B------:R-:W-:Y:S01]  /*9f30*/  I2FP.F32.S32 R139, R139 ;  /* 0x0000008b008b7245 */ /* 0x000fe20000201400 */
[C---:B------:R-:W-:Y:S05]  /*9f40*/  HMMA.16816.F32.BF16 R88, R184.reuse, R180, R88 ;  /* 0x000000b4b858723c */ /* 0x040fea0000041858 */
[C---:B------:R-:W-:Y:S01]  /*9f50*/  @!P4 IADD3 R138, -R0.reuse, -0x18, RZ ;  /* 0xffffffe8008ac810 */ /* 0x040fe20007ffe1ff */
[-C--:B------:R-:W-:Y:S05]  /*9f60*/  HMMA.16816.F32.BF16 R92, R184, R182.reuse, R92 ;  /* 0x000000b6b85c723c */ /* 0x080fea000004185c */
[C---:B------:R-:W-:Y:S01]  /*9f70*/  @!P2 IADD3 R188, -R0.reuse, -0x20, RZ ;  /* 0xffffffe000bca810 */ /* 0x040fe20007ffe1ff */
[C---:B------:R-:W-:Y:S01]  /*9f80*/  VIADD R180, R0.reuse, 0xfffffff7 ;  /* 0xfffffff700b47836 */ /* 0x040fe20000000000 */
[C---:B------:R-:W-:Y:S01]  /*9f90*/  @!P1 IADD3 R2, -R0.reuse, -0xf, RZ ;  /* 0xfffffff100029810 */ /* 0x040fe20007ffe1ff */
[C---:B------:R-:W-:Y:S04]  /*9fa0*/  HMMA.16816.F32.BF16 R96, R176.reuse, R182, R96 ;  /* 0x000000b6b060723c */ /* 0x040fe80000041860 */
[----:B------:R-:W-:Y:S01]  /*9fb0*/  I2FP.F32.S32 R188, R188 ;  /* 0x000000bc00bc7245 */ /* 0x000fe20000201400 */
[C---:B------:R-:W-:Y:S01]  /*9fc0*/  VIADD R181, R0.reuse, 0xfffffff8 ;  /* 0xfffffff800b57836 */ /* 0x040fe20000000000 */
[----:B------:R-:W-:Y:S01]  /*9fd0*/  I2FP.F32.S32 R138, R138 ;  /* 0x0000008a008a7245 */ /* 0x000fe20000201400 */
[C---:B------:R-:W-:Y:S01]  /*9fe0*/  VIADD R182, R0.reuse, 0xffffffd7 ;  /* 0xffffffd700b67836 */ /* 0x040fe20000000000 */
[C---:B------:R-:W-:Y:S01]  /*9ff0*/  @!P3 IADD3 R137, -R0.reuse, -0x17, RZ ;  /* 0xffffffe90089b810 */ /* 0x040fe20007ffe1ff */
[-C--:B-1----:R-:W-:Y:S03]  /*a000*/  HMMA.16816.F32.BF16 R100, R176, R140.reuse, R100 ;  /* 0x0000008cb064723c */ /* 0x082fe60000041864 */
[----:B------:R-:W-:Y:S01]  /*a010*/  I2FP.F32.S32 R137, R137 ;  /* 0x0000008900897245 */ /* 0x000fe20000201400 */
[----:B------:R-:W-:Y:S02]  /*a020*/  VIADD R183, R0, 0xffffffd8 ;  /* 0xffffffd800b77836 */ /* 0x000fe40000000000 */
[CC--:B------:R-:W-:Y:S01]  /*a030*/  FFMA.FTZ R40, R188.reuse, -R132.reuse, R40 ;  /* 0x80000084bc287223 */ /* 0x0c0fe20000010028 */
[C---:B------:R-:W-:Y:S04]  /*a040*/  HMMA.16816.F32.BF16 R104, R184.reuse, R140, R104 ;  /* 0x0000008cb868723c */ /* 0x040fe80000041868 */
[-C--:B------:R-:W-:Y:S01]  /*a050*/  FFMA.FTZ R46, R188, -R132.reuse, R46 ;  /* 0x80000084bc2e7223 */ /* 0x080fe2000001002e */
[----:B------:R-:W-:Y:S02]  /*a060*/  VIADD R188, R0, 0xffffffdf ;  /* 0xffffffdf00bc7836 */ /* 0x000fe40000000000 */
[CC--:B------:R-:W-:Y:S01]  /*a070*/  FFMA.FTZ R44, R138.reuse, -R132.reuse, R44 ;  /* 0x800000848a2c7223 */ /* 0x0c0fe2000001002c */
[-C--:B------:R-:W-:Y:S01]  /*a080*/  FFMA.FTZ R58, R138, -R132.reuse, R58 ;  /* 0x800000848a3a7223 */ /* 0x080fe2000001003a */
[-C--:B------:R-:W-:Y:S03]  /*a090*/  HMMA.16816.F32.BF16 R108, R184, R142.reuse, R108 ;  /* 0x0000008eb86c723c */ /* 0x080fe6000004186c */
[C---:B------:R-:W-:Y:S02]  /*a0a0*/  VIADD R138, R0.reuse, 0xffffffef ;  /* 0xffffffef008a7836 */ /* 0x040fe40000000000 */
[CC--:B------:R-:W-:Y:S01]  /*a0b0*/  FFMA.FTZ R41, R139.reuse, -R132.reuse, R41 ;  /* 0x800000848b297223 */ /* 0x0c0fe20000010029 */
[----:B------:R-:W-:Y:S01]  /*a0c0*/  FFMA.FTZ R47, R139, -R132, R47 ;  /* 0x800000848b2f7223 */ /* 0x000fe2000001002f */
[----:B------:R-:W-:Y:S01]  /*a0d0*/  I2FP.F32.S32 R139, R2 ;  /* 0x00000002008b7245 */ /* 0x000fe20000201400 */
[----:B------:R-:W-:Y:S01]  /*a0e0*/  VIADD R2, R0, 0xffffffb8 ;  /* 0xffffffb800027836 */ /* 0x000fe20000000000 */
[----:B------:R-:W-:Y:S01]  /*a0f0*/  ISETP.GE.AND P5, PT, R138, RZ, PT ;  /* 0x000000ff8a00720c */ /* 0x000fe20003fa6270 */
[C---:B------:R-:W-:Y:S04]  /*a100*/  HMMA.16816.F32.BF16 R112, R176.reuse, R142, R112 ;  /* 0x0000008eb070723c */ /* 0x040fe80000041870 */
[----:B------:R-:W-:Y:S01]  /*a110*/  ISETP.GE.AND P1, PT, R2, RZ, PT ;  /* 0x000000ff0200720c */ /* 0x000fe20003f26270 */
[CC--:B------:R-:W-:Y:S01]  /*a120*/  FFMA.FTZ R57, R139.reuse, -R132.reuse, R57 ;  /* 0x800000848b397223 */ /* 0x0c0fe20000010039 */
[-C--:B------:R-:W-:Y:S01]  /*a130*/  FFMA.FTZ R63, R139, -R132.reuse, R63 ;  /* 0x800000848b3f7223 */ /* 0x080fe2000001003f */
[C---:B------:R-:W-:Y:S04]  /*a140*/  VIADD R139, R0.reuse, 0xfffffff0 ;  /* 0xfffffff0008b7836 */ /* 0x040fe80000000000 */
[-C--:B------:R-:W-:Y:S01]  /*a150*/  FFMA.FTZ R14, R189, -R132.reuse, R14 ;  /* 0x80000084bd0e7223 */ /* 0x080fe2000001000e */
[----:B------:R-:W-:Y:S01]  /*a160*/  I2FP.F32.S32 R189, R3 ;  /* 0x0000000300bd7245 */ /* 0x000fe20000201400 */
[C---:B------:R-:W-:Y:S01]  /*a170*/  VIADD R3, R0.reuse, 0x10 ;  /* 0x0000001000037836 */ /* 0x040fe20000000000 */
[----:B------:R-:W-:Y:S01]  /*a180*/  ISETP.GE.AND P4, PT, R139, RZ, PT ;  /* 0x000000ff8b00720c */ /* 0x000fe20003f86270 */
[CC--:B------:R-:W-:Y:S01]  /*a190*/  FFMA.FTZ R45, R137.reuse, -R132.reuse, R45 ;  /* 0x80000084892d7223 */ /* 0x0c0fe2000001002d */
[C---:B------:R-:W-:Y:S01]  /*a1a0*/  @!P5 IADD3 R138, -R0.reuse, 0x11, RZ ;  /* 0x00000011008ad810 */ /* 0x040fe20007ffe1ff */
[-C--:B------:R-:W-:Y:S01]  /*a1b0*/  FFMA.FTZ R59, R137, -R132.reuse, R59 ;  /* 0x80000084893b7223 */ /* 0x080fe2000001003b */
[----:B------:R-:W-:Y:S01]  /*a1c0*/  ISETP.GE.AND P2, PT, R3, RZ, PT ;  /* 0x000000ff0300720c */ /* 0x000fe20003f46270 */
[C---:B------:R-:W-:Y:S01]  /*a1d0*/  VIADD R137, R0.reuse, 0xffffffc0 ;  /* 0xffffffc000897836 */ /* 0x040fe20000000000 */
[----:B------:R-:W-:Y:S01]  /*a1e0*/  @!P1 IADD3 R2, -R0, 0x48, RZ ;  /* 0x0000004800029810 */ /* 0x000fe20007ffe1ff */
[CC--:B------:R-:W-:Y:S01]  /*a1f0*/  FFMA.FTZ R25, R191.reuse, -R132.reuse, R25 ;  /* 0x80000084bf197223 */ /* 0x0c0fe20000010019 */
[----:B------:R-:W-:Y:S01]  /*a200*/  ISETP.GE.AND P1, PT, R180, RZ, PT ;  /* 0x000000ffb400720c */ /* 0x000fe20003f26270 */
[-C--:B------:R-:W-:Y:S01]  /*a210*/  FFMA.FTZ R31, R191, -R132.reuse, R31 ;  /* 0x80000084bf1f7223 */ /* 0x080fe2000001001f */
[----:B------:R-:W-:Y:S01]  /*a220*/  ISETP.GE.AND P5, PT, R183, RZ, PT ;  /* 0x000000ffb700720c */ /* 0x000fe20003fa6270 */
[C---:B------:R-:W-:Y:S01]  /*a230*/  VIADD R191, R0.reuse, 0xffffffd0 ;  /* 0xffffffd000bf7836 */ /* 0x040fe20000000000 */
[----:B------:R-:W-:Y:S01]  /*a240*/  ISETP.GE.AND P3, PT, R137, RZ, PT ;  /* 0x000000ff8900720c */ /* 0x000fe20003f66270 */
[CC--:B------:R-:W-:Y:S01]  /*a250*/  FFMA.FTZ R73, R207.reuse, -R132.reuse, R73 ;  /* 0x80000084cf497223 */ /* 0x0c0fe20000010049 */
[----:B------:R-:W-:Y:S01]  /*a260*/  @!P4 IADD3 R139, -R0, 0x10, RZ ;  /* 0x00000010008bc810 */ /* 0x000fe20007ffe1ff */
[CC--:B------:R-:W-:Y:S01]  /*a270*/  FFMA.FTZ R19, R207.reuse, -R132.reuse, R19 ;  /* 0x80000084cf137223 */ /* 0x0c0fe20000010013 */
[----:B------:R-:W-:Y:S01]  /*a280*/  ISETP.GE.AND P4, PT, R182, RZ, PT ;  /* 0x000000ffb600720c */ /* 0x000fe20003f86270 */
[----:B------:R-:W-:Y:S01]  /*a290*/  FFMA.FTZ R79, R207, -R132, R79 ;  /* 0x80000084cf4f7223 */ /* 0x000fe2000001004f */
[C---:B------:R-:W-:Y:S01]  /*a2a0*/  @!P2 IADD3 R3, -R0.reuse, -0x10, RZ ;  /* 0xfffffff00003a810 */ /* 0x040fe20007ffe1ff */
[C---:B------:R-:W-:Y:S01]  /*a2b0*/  VIADD R207, R0.reuse, 0xffffffc8 ;  /* 0xffffffc800cf7836 */ /* 0x040fe20000000000 */
[----:B------:R-:W-:Y:S01]  /*a2c0*/  I2FP.F32.S32 R2, R2 ;  /* 0x0000000200027245 */ /* 0x000fe20000201400 */
[CC--:B------:R-:W-:Y:S01]  /*a2d0*/  FFMA.FTZ R28, R189.reuse, -R132.reuse, R28 ;  /* 0x80000084bd1c7223 */ /* 0x0c0fe2000001001c */
[----:B------:R-:W-:Y:S01]  /*a2e0*/  I2FP.F32.S32 R3, R3 ;  /* 0x0000000300037245 */ /* 0x000fe20000201400 */
[-C--:B------:R-:W-:Y:S01]  /*a2f0*/  FFMA.FTZ R42, R189, -R132.reuse, R42 ;  /* 0x80000084bd2a7223 */ /* 0x080fe2000001002a */
[----:B------:R-:W-:Y:S01]  /*a300*/  @!P1 IADD3 R180, -R0, 0x9, RZ ;  /* 0x0000000900b49810 */ /* 0x000fe20007ffe1ff */
[-C--:B------:R-:W-:Y:S01]  /*a310*/  FFMA.FTZ R80, R2, -R132.reuse, R80 ;  /* 0x8000008402507223 */ /* 0x080fe20000010050 */
[----:B------:R-:W-:Y:S01]  /*a320*/  ISETP.GE.AND P1, PT, R188, RZ, PT ;  /* 0x000000ffbc00720c */ /* 0x000fe20003f26270 */
[CC--:B------:R-:W-:Y:S01]  /*a330*/  FFMA.FTZ R56, R3.reuse, -R132.reuse, R56 ;  /* 0x8000008403387223 */ /* 0x0c0fe20000010038 */
[C---:B------:R-:W-:Y:S01]  /*a340*/  @!P5 IADD3 R183, -R0.reuse, 0x28, RZ ;  /* 0x0000002800b7d810 */ /* 0x040fe20007ffe1ff */
[----:B------:R-:W-:Y:S01]  /*a350*/  FFMA.FTZ R62, R3, -R132, R62 ;  /* 0x80000084033e7223 */ /* 0x000fe2000001003e */
[----:B------:R-:W-:Y:S01]  /*a360*/  @P4 LOP3.LUT R213, R213, 0x1, RZ, 0xfc, !PT ;  /* 0x00000001d5d54812 */ /* 0x000fe200078efcff */
[----:B------:R-:W-:Y:S01]  /*a370*/  VIADD R3, R0, 0xffffffbf ;  /* 0xffffffbf00037836 */ /* 0x000fe20000000000 */
[----:B------:R-:W-:Y:S01]  /*a380*/  I2FP.F32.S32 R222, R180 ;  /* 0x000000b400de7245 */ /* 0x000fe20000201400 */
[-C--:B------:R-:W-:Y:S01]  /*a390*/  FFMA.FTZ R86, R2, -R132.reuse, R86 ;  /* 0x8000008402567223 */ /* 0x080fe20000010056 */
[----:B------:R-:W-:Y:S01]  /*a3a0*/  I2FP.F32.S32 R220, R183 ;  /* 0x000000b700dc7245 */ /* 0x000fe20000201400 */
[C---:B------:R-:W-:Y:S01]  /*a3b0*/  VIADD R2, R0.reuse, 0xffffffb7 ;  /* 0xffffffb700027836 */ /* 0x040fe20000000000 */
[----:B------:R-:W-:Y:S01]  /*a3c0*/  ISETP.GE.AND P2, PT, R3, RZ, PT ;  /* 0x000000ff0300720c */ /* 0x000fe20003f46270 */
[----:B------:R-:W-:Y:S01]  /*a3d0*/  VIADD R189, R0, 0xffffffe0 ;  /* 0xffffffe000bd7836 */ /* 0x000fe20000000000 */
[----:B------:R-:W-:Y:S01]  /*a3e0*/  ISETP.GE.AND P5, PT, R209, RZ, PT ;  /* 0x000000ffd100720c */ /* 0x000fe20003fa6270 */
[-C--:B------:R-:W-:Y:S01]  /*a3f0*/  FFMA.FTZ R6, R206, -R132.reuse, R6 ;  /* 0x80000084ce067223 */ /* 0x080fe20000010006 */
[----:B------:R-:W-:Y:S01]  /*a400*/  @!P1 IADD3 R188, -R0, 0x21, RZ ;  /* 0x0000002100bc9810 */ /* 0x000fe20007ffe1ff */
[CC--:B------:R-:W-:Y:S01]  /*a410*/  FFMA.FTZ R60, R206.reuse, -R132.reuse, R60 ;  /* 0x80000084ce3c7223 */ /* 0x0c0fe2000001003c */
[----:B------:R-:W-:Y:S01]  /*a420*/  LOP3.LUT P1, RZ, R213, 0x1, RZ, 0xc0, !PT ;  /* 0x00000001d5ff7812 */ /* 0x000fe2000782c0ff */
[-C--:B------:R-:W-:Y:S01]  /*a430*/  FFMA.FTZ R74, R206, -R132.reuse, R74 ;  /* 0x80000084ce4a7223 */ /* 0x080fe2000001004a */
[C---:B------:R-:W-:Y:S01]  /*a440*/  @!P3 IADD3 R137, -R0.reuse, 0x40, RZ ;  /* 0x000000400089b810 */ /* 0x040fe20007ffe1ff */
[----:B------:R-:W-:Y:S01]  /*a450*/  VIADD R206, R0, 0xffffffc7 ;  /* 0xffffffc700ce7836 */ /* 0x000fe20000000000 */
[----:B------:R-:W-:Y:S01]  /*a460*/  ISETP.GE.AND P3, PT, R2, RZ, PT ;  /* 0x000000ff0200720c */ /* 0x000fe20003f66270 */
[-C--:B------:R-:W-:Y:S01]  /*a470*/  FFMA.FTZ R7, R205, -R132.reuse, R7 ;  /* 0x80000084cd077223 */ /* 0x080fe20000010007 */
[----:B------:R-:W-:Y:S01]  /*a480*/  ISETP.GE.AND P4, PT, R207, RZ, PT ;  /* 0x000000ffcf00720c */ /* 0x000fe20003f86270 */
[CC--:B------:R-:W-:Y:S01]  /*a490*/  FFMA.FTZ R61, R205.reuse, -R132.reuse, R61 ;  /* 0x80000084cd3d7223 */ /* 0x0c0fe2000001003d */
[C---:B------:R-:W-:Y:S01]  /*a4a0*/  @!P2 IADD3 R3, -R0.reuse, 0x41, RZ ;  /* 0x000000410003a810 */ /* 0x040fe20007ffe1ff */
[-C--:B------:R-:W-:Y:S01]  /*a4b0*/  FFMA.FTZ R75, R205, -R132.reuse, R75 ;  /* 0x80000084cd4b7223 */ /* 0x080fe2000001004b */
[----:B------:R-:W-:Y:S01]  /*a4c0*/  ISETP.GE.AND P2, PT, R181, RZ, PT ;  /* 0x000000ffb500720c */ /* 0x000fe20003f46270 */
[----:B------:R-:W-:Y:S01]  /*a4d0*/  VIADD R205, R0, 0xffffffb0 ;  /* 0xffffffb000cd7836 */ /* 0x000fe20000000000 */
[----:B------:R-:W-:Y:S01]  /*a4e0*/  I2FP.F32.S32 R3, R3 ;  /* 0x0000000300037245 */ /* 0x000fe20000201400 */
[-C--:B------:R-:W-:Y:S01]  /*a4f0*/  FFMA.FTZ R4, R208, -R132.reuse, R4 ;  /* 0x80000084d0047223 */ /* 0x080fe20000010004 */
[----:B------:R-:W-:Y:S01]  /*a500*/  @!P1 IADD3 R182, -R0, 0x29, RZ ;  /* 0x0000002900b69810 */ /* 0x000fe20007ffe1ff */
[-C--:B------:R-:W-:Y:S01]  /*a510*/  FFMA.FTZ R29, R190, -R132.reuse, R29 ;  /* 0x80000084be1d7223 */ /* 0x080fe2000001001d */
[----:B------:R-:W-:Y:S01]  /*a520*/  LOP3.LUT R213, R213, 0xfffffff7, RZ, 0xc0, !PT ;  /* 0xfffffff7d5d57812 */ /* 0x000fe200078ec0ff */
[C---:B------:R-:W-:Y:S01]  /*a530*/  FFMA.FTZ R69, R3.reuse, -R132, R69 ;  /* 0x8000008403457223 */ /* 0x040fe20000010045 */
[----:B------:R-:W-:Y:S01]  /*a540*/  I2FP.F32.S32 R141, R182 ;  /* 0x000000b6008d7245 */ /* 0x000fe20000201400 */
[-C--:B------:R-:W-:Y:S01]  /*a550*/  FFMA.FTZ R83, R3, -R132.reuse, R83 ;  /* 0x8000008403537223 */ /* 0x080fe20000010053 */
[----:B------:R-:W-:Y:S01]  /*a560*/  @P5 LOP3.LUT R213, R213, 0x8, RZ, 0xfc, !PT ;  /* 0x00000008d5d55812 */ /* 0x000fe200078efcff */
[----:B------:R-:W-:Y:S01]  /*a570*/  VIADD R3, R0, 0xffffffe7 ;  /* 0xffffffe700037836 */ /* 0x000fe20000000000 */
[----:B------:R-:W-:Y:S01]  /*a580*/  I2FP.F32.S32 R137, R137 ;  /* 0x0000008900897245 */ /* 0x000fe20000201400 */
[-C--:B------:R-:W-:Y:S01]  /*a590*/  FFMA.FTZ R43, R190, -R132.reuse, R43 ;  /* 0x80000084be2b7223 */ /* 0x080fe2000001002b */
[----:B------:R-:W-:Y:S01]  /*a5a0*/  @!P2 IADD3 R181, -R0, 0x8, RZ ;  /* 0x0000000800b5a810 */ /* 0x000fe20007ffe1ff */
[-C--:B------:R-:W-:Y:S01]  /*a5b0*/  FFMA.FTZ R72, R208, -R132.reuse, R72 ;  /* 0x80000084d0487223 */ /* 0x080fe20000010048 */
[----:B------:R-:W-:Y:S01]  /*a5c0*/  ISETP.GE.AND P0, PT, R3, RZ, PT ;  /* 0x000000ff0300720c */ /* 0x000fe20003f06270 */
[CC--:B------:R-:W-:Y:S01]  /*a5d0*/  FFMA.FTZ R68, R137.reuse, -R132.reuse, R68 ;  /* 0x8000008489447223 */ /* 0x0c0fe20000010044 */
[----:B------:R-:W-:Y:S01]  /*a5e0*/  I2FP.F32.S32 R181, R181 ;  /* 0x000000b500b57245 */ /* 0x000fe20000201400 */
[-C--:B------:R-:W-:Y:S01]  /*a5f0*/  FFMA.FTZ R82, R137, -R132.reuse, R82 ;  /* 0x8000008489527223 */ /* 0x080fe20000010052 */
[----:B------:R-:W-:Y:S01]  /*a600*/  ISETP.GE.AND P2, PT, R189, RZ, PT ;  /* 0x000000ffbd00720c */ /* 0x000fe20003f46270 */
[C---:B------:R-:W-:Y:S01]  /*a610*/  VIADD R137, R0.reuse, 0xffffffe8 ;  /* 0xffffffe800897836 */ /* 0x040fe20000000000 */
[C---:B------:R-:W-:Y:S01]  /*a620*/  @!P3 IADD3 R2, -R0.reuse, 0x49, RZ ;  /* 0x000000490002b810 */ /* 0x040fe20007ffe1ff */
[CC--:B------:R-:W-:Y:S01]  /*a630*/  FFMA.FTZ R16, R181.reuse, -R132.reuse, R16 ;  /* 0x80000084b5107223 */ /* 0x0c0fe20000010010 */
[----:B------:R-:W-:Y:S01]  /*a640*/  @!P4 IADD3 R207, -R0, 0x38, RZ ;  /* 0x0000003800cfc810 */ /* 0x000fe20007ffe1ff */
[CC--:B------:R-:W-:Y:S01]  /*a650*/  FFMA.FTZ R22, R181.reuse, -R132.reuse, R22 ;  /* 0x80000084b5167223 */ /* 0x0c0fe20000010016 */
[----:B------:R-:W-:Y:S01]  /*a660*/  ISETP.GE.AND P3, PT, R206, RZ, PT ;  /* 0x000000ffce00720c */ /* 0x000fe20003f66270 */
[-C--:B------:R-:W-:Y:S01]  /*a670*/  FFMA.FTZ R76, R181, -R132.reuse, R76 ;  /* 0x80000084b54c7223 */ /* 0x080fe2000001004c */
[----:B------:R-:W-:Y:S01]  /*a680*/  LOP3.LUT P4, RZ, R213, 0x8, RZ, 0xc0, !PT ;  /* 0x00000008d5ff7812 */ /* 0x000fe2000788c0ff */
[-C--:B------:R-:W-:Y:S01]  /*a690*/  FFMA.FTZ R90, R181, -R132.reuse, R90 ;  /* 0x80000084b55a7223 */ /* 0x080fe2000001005a */
[----:B------:R-:W-:Y:S01]  /*a6a0*/  @!P0 IADD3 R3, -R0, 0x19, RZ ;  /* 0x0000001900038810 */ /* 0x000fe20007ffe1ff */
[----:B------:R-:W1:Y:S01]  /*a6b0*/  LDSM.16.M88.4 R180, [R198] ;  /* 0x00000000c6b4783b */ /* 0x000e620000000200 */
[----:B------:R-:W-:Y:S01]  /*a6c0*/  ISETP.GE.AND P0, PT, R191, RZ, PT ;  /* 0x000000ffbf00720c */ /* 0x000fe20003f06270 */
[----:B------:R-:W-:Y:S04]  /*a6d0*/  DEPBAR.LE SB0, 0x0 ;  /* 0x000080000000791a */ /* 0x000fe80000000000 */
[----:B------:R-:W-:Y:S01]  /*a6e0*/  LOP3.LUT R213, R213, 0xfffffffb, RZ, 0xc0, !PT ;  /* 0xfffffffbd5d57812 */ /* 0x000fe200078ec0ff */
[-C--:B------:R-:W-:Y:S01]  /*a6f0*/  FFMA.FTZ R18, R208, -R132.reuse, R18 ;  /* 0x80000084d0127223 */ /* 0x080fe20000010012 */
[----:B------:R-:W-:Y:S01]  /*a700*/  @!P2 IADD3 R189, -R0, 0x20, RZ ;  /* 0x0000002000bda810 */ /* 0x000fe20007ffe1ff */
[----:B------:R-:W-:Y:S01]  /*a710*/  BAR.SYNC.DEFER_BLOCKING 0x0 ;  /* 0x0000000000007b1d */ /* 0x000fe20000010000 */
[----:B------:R-:W-:Y:S01]  /*a720*/  ISETP.GE.AND P6, PT, R137, RZ, PT ;  /* 0x000000ff8900720c */ /* 0x000fe20003fc6270 */
[-C--:B------:R-:W-:Y:S01]  /*a730*/  FFMA.FTZ R78, R208, -R132.reuse, R78 ;  /* 0x80000084d04e7223 */ /* 0x080fe2000001004e */
[----:B------:R-:W-:Y:S01]  /*a740*/  ISETP.GE.AND P2, PT, R205, RZ, PT ;  /* 0x000000ffcd00720c */ /* 0x000fe20003f46270 */
[C---:B------:R-:W-:Y:S01]  /*a750*/  VIADD R190, R0.reuse, 0xffffffcf ;  /* 0xffffffcf00be7836 */ /* 0x040fe20000000000 */
[C---:B------:R-:W-:Y:S01]  /*a760*/  @!P0 IADD3 R191, -R0.reuse, 0x30, RZ ;  /* 0x0000003000bf8810 */ /* 0x040fe20007ffe1ff */
[----:B------:R-:W-:Y:S01]  /*a770*/  VIADD R208, R0, 0xffffffaf ;  /* 0xffffffaf00d07836 */ /* 0x000fe20000000000 */
[----:B------:R-:W-:Y:S01]  /*a780*/  ISETP.GE.AND P0, PT, R210, RZ, PT ;  /* 0x000000ffd200720c */ /* 0x000fe20003f06270 */
[-C--:B------:R-:W-:Y:S01]  /*a790*/  FFMA.FTZ R17, R222, -R132.reuse, R17 ;  /* 0x80000084de117223 */ /* 0x080fe20000010011 */
[----:B------:R-:W-:Y:S01]  /*a7a0*/  @!P3 IADD3 R206, -R0, 0x39, RZ ;  /* 0x0000003900ceb810 */ /* 0x000fe20007ffe1ff */
[-C--:B------:R-:W-:Y:S01]  /*a7b0*/  FFMA.FTZ R23, R222, -R132.reuse, R23 ;  /* 0x80000084de177223 */ /* 0x080fe20000010017 */
[----:B------:R-:W-:Y:S01]  /*a7c0*/  ISETP.GE.AND P1, PT, R208, RZ, PT ;  /* 0x000000ffd000720c */ /* 0x000fe20003f26270 */
[-C--:B------:R-:W-:Y:S01]  /*a7d0*/  FFMA.FTZ R48, R220, -R132.reuse, R48 ;  /* 0x80000084dc307223 */ /* 0x080fe20000010030 */
[C---:B------:R-:W-:Y:S01]  /*a7e0*/  @!P4 IADD3 R209, -R0.reuse, 0x58, RZ ;  /* 0x0000005800d1c810 */ /* 0x040fe20007ffe1ff */
[CC--:B------:R-:W-:Y:S01]  /*a7f0*/  FFMA.FTZ R49, R141.reuse, -R132.reuse, R49 ;  /* 0x800000848d317223 */ /* 0x0c0fe20000010031 */
[----:B------:R-:W-:Y:S01]  /*a800*/  @!P6 IADD3 R137, -R0, 0x18, RZ ;  /* 0x000000180089e810 */ /* 0x000fe20007ffe1ff */
[-C--:B------:R-:W-:Y:S01]  /*a810*/  FFMA.FTZ R54, R220, -R132.reuse, R54 ;  /* 0x80000084dc367223 */ /* 0x080fe20000010036 */
[----:B------:R-:W-:Y:S01]  /*a820*/  @!P2 IADD3 R205, -R0, 0x50, RZ ;  /* 0x0000005000cda810 */ /* 0x000fe20007ffe1ff */
[-C--:B------:R-:W-:Y:S01]  /*a830*/  FFMA.FTZ R55, R141, -R132.reuse, R55 ;  /* 0x800000848d377223 */ /* 0x080fe20000010037 */
[----:B------:R-:W-:Y:S01]  /*a840*/  ISETP.GE.AND P6, PT, R190, RZ, PT ;  /* 0x000000ffbe00720c */ /* 0x000fe20003fc6270 */
[CC--:B------:R-:W-:Y:S01]  /*a850*/  FFMA.FTZ R77, R222.reuse, -R132.reuse, R77 ;  /* 0x80000084de4d7223 */ /* 0x0c0fe2000001004d */
[----:B------:R-:W-:Y:S01]  /*a860*/  @P0 LOP3.LUT R213, R213, 0x4, RZ, 0xfc, !PT ;  /* 0x00000004d5d50812 */ /* 0x000fe200078efcff */
[-C--:B------:R-:W-:Y:S01]  /*a870*/  FFMA.FTZ R91, R222, -R132.reuse, R91 ;  /* 0x80000084de5b7223 */ /* 0x080fe2000001005b */
[----:B------:R-:W-:Y:S01]  /*a880*/  ISETP.GE.AND P0, PT, R211, RZ, PT ;  /* 0x000000ffd300720c */ /* 0x000fe20003f06270 */
[-C--:B------:R-:W-:Y:S01]  /*a890*/  FFMA.FTZ R108, R220, -R132.reuse, R108 ;  /* 0x80000084dc6c7223 */ /* 0x080fe2000001006c */
[----:B------:R-:W-:Y:S01]  /*a8a0*/  LOP3.LUT P3, RZ, R213, 0x4, RZ, 0xc0, !PT ;  /* 0x00000004d5ff7812 */ /* 0x000fe2000786c0ff */
[-C--:B------:R-:W-:Y:S01]  /*a8b0*/  FFMA.FTZ R109, R141, -R132.reuse, R109 ;  /* 0x800000848d6d7223 */ /* 0x080fe2000001006d */
[----:B------:R-:W-:Y:S02]  /*a8c0*/  LOP3.LUT R213, R213, 0xfffffffd, RZ, 0xc0, !PT ;  /* 0xfffffffdd5d57812 */ /* 0x000fe400078ec0ff */
[C---:B------:R-:W-:Y:S02]  /*a8d0*/  @!P1 IADD3 R208, -R0.reuse, 0x51, RZ ;  /* 0x0000005100d09810 */ /* 0x040fe40007ffe1ff */
[----:B------:R-:W-:Y:S01]  /*a8e0*/  ISETP.GE.AND P5, PT, R215, RZ, PT ;  /* 0x000000ffd700720c */ /* 0x000fe20003fa6270 */
[-C--:B-1----:R-:W-:Y:S05]  /*a8f0*/  HMMA.16816.F32.BF16 R116, R176, R180.reuse, R116 ;  /* 0x000000b4b074723c */ /* 0x082fea0000041874 */
[----:B------:R-:W-:Y:S01]  /*a900*/  @P0 LOP3.LUT R213, R213, 0x2, RZ, 0xfc, !PT ;  /* 0x00000002d5d50812 */ /* 0x000fe200078efcff */
[C---:B------:R-:W-:Y:S04]  /*a910*/  HMMA.16816.F32.BF16 R120, R184.reuse, R180, R120 ;  /* 0x000000b4b878723c */ /* 0x040fe80000041878 */
[----:B------:R-:W-:Y:S02]  /*a920*/  LOP3.LUT P2, RZ, R213, 0x2, RZ, 0xc0, !PT ;  /* 0x00000002d5ff7812 */ /* 0x000fe4000784c0ff */
[----:B------:R-:W-:Y:S01]  /*a930*/  @!P6 IADD3 R190, -R0, 0x31, RZ ;  /* 0x0000003100bee810 */ /* 0x000fe20007ffe1ff */
[-C--:B------:R-:W-:Y:S03]  /*a940*/  HMMA.16816.F32.BF16 R124, R184, R182.reuse, R124 ;  /* 0x000000b6b87c723c */ /* 0x080fe6000004187c */
[----:B------:R-:W-:Y:S02]  /*a950*/  ISETP.GE.AND P0, PT, R212, RZ, PT ;  /* 0x000000ffd400720c */ /* 0x000fe40003f06270 */
[----:B------:R-:W-:Y:S01]  /*a960*/  @!P3 IADD3 R210, -R0, 0x59, RZ ;  /* 0x0000005900d2b810 */ /* 0x000fe20007ffe1ff */
[----:B------:R-:W-:Y:S04]  /*a970*/  HMMA.16816.F32.BF16 R128, R176, R182, R128 ;  /* 0x000000b6b080723c */ /* 0x000fe80000041880 */
[----:B------:R-:W-:Y:S02]  /*a980*/  ISETP.GE.AND P6, PT, R214, RZ, PT ;  /* 0x000000ffd600720c */ /* 0x000fe40003fc6270 */
[----:B------:R-:W-:Y:S02]  /*a990*/  @!P2 IADD3 R211, -R0, 0x60, RZ ;  /* 0x0000006000d3a810 */ /* 0x000fe40007ffe1ff */
[----:B------:R-:W-:Y:S02]  /*a9a0*/  ISETP.GE.AND P4, PT, R216, RZ, PT ;  /* 0x000000ffd800720c */ /* 0x000fe40003f86270 */
[----:B------:R-:W-:Y:S01]  /*a9b0*/  ISETP.GE.AND P3, PT, R217, RZ, PT ;  /* 0x000000ffd900720c */ /* 0x000fe20003f66270 */
[-C--:B------:R-:W-:Y:S01]  /*a9c0*/  FFMA.FTZ R122, R220, -R132.reuse, R122 ;  /* 0x80000084dc7a7223 */ /* 0x080fe2000001007a */
[----:B------:R-:W-:Y:S01]  /*a9d0*/  ISETP.GE.AND P2, PT, R218, RZ, PT ;  /* 0x000000ffda00720c */ /* 0x000fe20003f46270 */
[----:B------:R-:W-:Y:S01]  /*a9e0*/  FFMA.FTZ R123, R141, -R132, R123 ;  /* 0x800000848d7b7223 */ /* 0x000fe2000001007b */
[----:B------:R-:W-:Y:S02]  /*a9f0*/  ISETP.GE.AND P1, PT, R219, RZ, PT ;  /* 0x000000ffdb00720c */ /* 0x000fe40003f26270 */
[C---:B------:R-:W-:Y:S02]  /*aa00*/  @!P0 IADD3 R212, -R0.reuse, 0x61, RZ ;  /* 0x0000006100d48810 */ /* 0x040fe40007ffe1ff */
[C---:B------:R-:W-:Y:S02]  /*aa10*/  @!P6 IADD3 R214, -R0.reuse, 0x68, RZ ;  /* 0x0000006800d6e810 */ /* 0x040fe40007ffe1ff */
[C---:B------:R-:W-:Y:S02]  /*aa20*/  @!P5 IADD3 R215, -R0.reuse, 0x69, RZ ;  /* 0x0000006900d7d810 */ /* 0x040fe40007ffe1ff */
[C---:B------:R-:W-:Y:S02]  /*aa30*/  @!P4 IADD3 R216, -R0.reuse, 0x70, RZ ;  /* 0x0000007000d8c810 */ /* 0x040fe40007ffe1ff */
[C---:B------:R-:W-:Y:S02]  /*aa40*/  @!P3 IADD3 R217, -R0.reuse, 0x71, RZ ;  /* 0x0000007100d9b810 */ /* 0x040fe40007ffe1ff */
[C---:B------:R-:W-:Y:S02]  /*aa50*/  @!P2 IADD3 R218, -R0.reuse, 0x78, RZ ;  /* 0x0000007800daa810 */ /* 0x040fe40007ffe1ff */
[----:B------:R-:W-:Y:S02]  /*aa60*/  @!P1 IADD3 R219, -R0, 0x79, RZ ;  /* 0x0000007900db9810 */ /* 0x000fe40007ffe1ff */
[----:B------:R-:W-:Y:S02]  /*aa70*/  I2FP.F32.S32 R0, R138 ;  /* 0x0000008a00007245 */ /* 0x000fe40000201400 */
[----:B------:R-:W-:Y:S02]  /*aa80*/  I2FP.F32.S32 R224, R137 ;  /* 0x0000008900e07245 */ /* 0x000fe40000201400 */
[----:B------:R-:W-:Y:S01]  /*aa90*/  I2FP.F32.S32 R137, R205 ;  /* 0x000000cd00897245 */ /* 0x000fe20000201400 */
[C---:B------:R-:W-:Y:S01]  /*aaa0*/  FFMA.FTZ R21, R0.reuse, -R132, R21 ;  /* 0x8000008400157223 */ /* 0x040fe20000010015 */
[----:B------:R-:W-:Y:S01]  /*aab0*/  I2FP.F32.S32 R138, R208 ;  /* 0x000000d0008a7245 */ /* 0x000fe20000201400 */
[CC--:B------:R-:W-:Y:S01]  /*aac0*/  FFMA.FTZ R35, R0.reuse, -R132.reuse, R35 ;  /* 0x8000008400237223 */ /* 0x0c0fe20000010023 */
[----:B------:R-:W-:Y:S01]  /*aad0*/  I2FP.F32.S32 R223, R3 ;  /* 0x0000000300df7245 */ /* 0x000fe20000201400 */
[CC--:B------:R-:W-:Y:S01]  /*aae0*/  FFMA.FTZ R89, R0.reuse, -R132.reuse, R89 ;  /* 0x8000008400597223 */ /* 0x0c0fe20000010059 */
[----:B------:R-:W-:Y:S01]  /*aaf0*/  I2FP.F32.S32 R3, R209 ;  /* 0x000000d100037245 */ /* 0x000fe20000201400 */
[----:B------:R-:W-:Y:S01]  /*ab00*/  FFMA.FTZ R95, R0, -R132, R95 ;  /* 0x80000084005f7223 */ /* 0x000fe2000001005f */
[----:B------:R-:W-:Y:S01]  /*ab10*/  I2FP.F32.S32 R0, R210 ;  /* 0x000000d200007245 */ /* 0x000fe20000201400 */
[CC--:B------:R-:W-:Y:S01]  /*ab20*/  FFMA.FTZ R84, R137.reuse, -R132.reuse, R84 ;  /* 0x8000008489547223 */ /* 0x0c0fe20000010054 */
[----:B------:R-:W-:Y:S01]  /*ab30*/  I2FP.F32.S32 R139, R139 ;  /* 0x0000008b008b7245 */ /* 0x000fe20000201400 */
[-C--:B------:R-:W-:Y:S01]  /*ab40*/  FFMA.FTZ R85, R138, -R132.reuse, R85 ;  /* 0x800000848a557223 */ /* 0x080fe20000010055 */
[----:B------:R-:W-:Y:S01]  /*ab50*/  I2FP.F32.S32 R189, R189 ;  /* 0x000000bd00bd7245 */ /* 0x000fe20000201400 */
[C---:B------:R-:W-:Y:S01]  /*ab60*/  FFMA.FTZ R97, R0.reuse, -R132, R97 ;  /* 0x8000008400617223 */ /* 0x040fe20000010061 */
[----:B------:R-:W-:Y:S01]  /*ab70*/  I2FP.F32.S32 R188, R188 ;  /* 0x000000bc00bc7245 */ /* 0x000fe20000201400 */
[-C--:B------:R-:W-:Y:S01]  /*ab80*/  FFMA.FTZ R103, R0, -R132.reuse, R103 ;  /* 0x8000008400677223 */ /* 0x080fe20000010067 */
[----:B------:R-:W-:Y:S01]  /*ab90*/  I2FP.F32.S32 R0, R217 ;  /* 0x000000d900007245 */ /* 0x000fe20000201400 */
[-C--:B------:R-:W-:Y:S01]  /*aba0*/  FFMA.FTZ R98, R137, -R132.reuse, R98 ;  /* 0x8000008489627223 */ /* 0x080fe20000010062 */
[----:B------:R-:W-:Y:S01]  /*abb0*/  I2FP.F32.S32 R137, R215 ;  /* 0x000000d700897245 */ /* 0x000fe20000201400 */
[----:B------:R-:W-:Y:S01]  /*abc0*/  FFMA.FTZ R99, R138, -R132, R99 ;  /* 0x800000848a637223 */ /* 0x000fe20000010063 */
[----:B------:R-:W-:Y:S01]  /*abd0*/  I2FP.F32.S32 R138, R214 ;  /* 0x000000d6008a7245 */ /* 0x000fe20000201400 */
[C---:B------:R-:W-:Y:S01]  /*abe0*/  FFMA.FTZ R96, R3.reuse, -R132, R96 ;  /* 0x8000008403607223 */ /* 0x040fe20000010060 */
[----:B------:R-:W-:Y:S01]  /*abf0*/  I2FP.F32.S32 R2, R2 ;  /* 0x0000000200027245 */ /* 0x000fe20000201400 */
[----:B------:R-:W-:Y:S01]  /*ac00*/  FFMA.FTZ R102, R3, -R132, R102 ;  /* 0x8000008403667223 */ /* 0x000fe20000010066 */
[----:B------:R-:W-:Y:S01]  /*ac10*/  I2FP.F32.S32 R3, R216 ;  /* 0x000000d800037245 */ /* 0x000fe20000201400 */
[CC--:B------:R-:W-:Y:S01]  /*ac20*/  FFMA.FTZ R117, R0.reuse, -R132.reuse, R117 ;  /* 0x8000008400757223 */ /* 0x0c0fe20000010075 */
[----:B------:R-:W-:Y:S01]  /*ac30*/  I2FP.F32.S32 R191, R191 ;  /* 0x000000bf00bf7245 */ /* 0x000fe20000201400 */
[-C--:B------:R-:W-:Y:S01]  /*ac40*/  FFMA.FTZ R131, R0, -R132.reuse, R131 ;  /* 0x8000008400837223 */ /* 0x080fe20000010083 */
[----:B------:R-:W-:Y:S01]  /*ac50*/  FMNMX.FTZ R0, R6, R133, !PT ;  /* 0x0000008506007209 */ /* 0x000fe20007810000 */
[CC--:B------:R-:W-:Y:S01]  /*ac60*/  FFMA.FTZ R112, R138.reuse, -R132.reuse, R112 ;  /* 0x800000848a707223 */ /* 0x0c0fe20000010070 */
[----:B------:R-:W-:Y:S01]  /*ac70*/  I2FP.F32.S32 R207, R207 ;  /* 0x000000cf00cf7245 */ /* 0x000fe20000201400 */
[----:B------:R-:W-:Y:S01]  /*ac80*/  FFMA.FTZ R113, R137, -R132, R113 ;  /* 0x8000008489717223 */ /* 0x000fe20000010071 */
[----:B------:R-:W-:Y:S01]  /*ac90*/  FMNMX.FTZ R0, R7, R0, !PT ;  /* 0x0000000007007209 */ /* 0x000fe20007810000 */
[----:B------:R-:W-:Y:S01]  /*aca0*/  FFMA.FTZ R118, R138, -R132, R118 ;  /* 0x800000848a767223 */ /* 0x000fe20000010076 */
[----:B------:R-:W-:Y:S01]  /*acb0*/  I2FP.F32.S32 R138, R218 ;  /* 0x000000da008a7245 */ /* 0x000fe20000201400 */
[-C--:B------:R-:W-:Y:S01]  /*acc0*/  FFMA.FTZ R119, R137, -R132.reuse, R119 ;  /* 0x8000008489777223 */ /* 0x080fe20000010077 */
[----:B------:R-:W-:Y:S01]  /*acd0*/  I2FP.F32.S32 R137, R219 ;  /* 0x000000db00897245 */ /* 0x000fe20000201400 */
[C---:B------:R-:W-:Y:S01]  /*ace0*/  FFMA.FTZ R116, R3.reuse, -R132, R116 ;  /* 0x8000008403747223 */ /* 0x040fe20000010074 */
[----:B------:R-:W-:Y:S01]  /*acf0*/  I2FP.F32.S32 R206, R206 ;  /* 0x000000ce00ce7245 */ /* 0x000fe20000201400 */
[----:B------:R-:W-:Y:S01]  /*ad00*/  FFMA.FTZ R130, R3, -R132, R130 ;  /* 0x8000008403827223 */ /* 0x000fe20000010082 */
[----:B------:R-:W-:Y:S01]  /*ad10*/  FMNMX.FTZ R3, R4, R134, !PT ;  /* 0x0000008604037209 */ /* 0x000fe20007810000 */
[-C--:B------:R-:W-:Y:S01]  /*ad20*/  FFMA.FTZ R128, R138, -R132.reuse, R128 ;  /* 0x800000848a807223 */ /* 0x080fe20000010080 */
[----:B------:R-:W-:Y:S01]  /*ad30*/  I2FP.F32.S32 R140, R211 ;  /* 0x000000d3008c7245 */ /* 0x000fe20000201400 */
[-C--:B------:R-:W-:Y:S01]  /*ad40*/  FFMA.FTZ R129, R137, -R132.reuse, R129 ;  /* 0x8000008489817223 */ /* 0x080fe20000010081 */
[----:B------:R-:W-:Y:S01]  /*ad50*/  FMNMX.FTZ R137, R10, R135, !PT ;  /* 0x000000870a897209 */ /* 0x000fe20007810000 */
[-C--:B------:R-:W-:Y:S01]  /*ad60*/  FFMA.FTZ R20, R139, -R132.reuse, R20 ;  /* 0x800000848b147223 */ /* 0x080fe20000010014 */
[----:B------:R-:W-:Y:S01]  /*ad70*/  FMNMX.FTZ R138, R5, R3, !PT ;  /* 0x00000003058a7209 */ /* 0x000fe20007810000 */
[----:B------:R-:W-:Y:S01]  /*ad80*/  FFMA.FTZ R34, R139, -R132, R34 ;  /* 0x800000848b227223 */ /* 0x000fe20000010022 */
[----:B------:R-:W-:Y:S01]  /*ad90*/  FMNMX.FTZ R3, R18, R0, !PT ;  /* 0x0000000012037209 */ /* 0x000fe20007810000 */
[----:B------:R-:W-:Y:S01]  /*ada0*/  FFMA.FTZ R32, R224, -R132, R32 ;  /* 0x80000084e0207223 */ /* 0x000fe20000010020 */
[----:B------:R-:W-:Y:S01]  /*adb0*/  FMNMX.FTZ R0, R8, R136, !PT ;  /* 0x0000008808007209 */ /* 0x000fe20007810000 */
[-C--:B------:R-:W-:Y:S01]  /*adc0*/  FFMA.FTZ R33, R223, -R132.reuse, R33 ;  /* 0x80000084df217223 */ /* 0x080fe20000010021 */
        /* <DEDUP_REMOVED lines=17> */
[CC--:B------:R-:W-:Y:S01]  /*aee0*/  FFMA.FTZ R52, R191.reuse, -R132.reuse, R52 ;  /* 0x80000084bf347223 */ /* 0x0c0fe20000010034 */
        /* <DEDUP_REMOVED lines=40> */
[----:B------:R-:W-:Y:S02]  /*b170*/  FMNMX.FTZ R137, R37, R137, !PT ;  /* 0x0000008925897209 */ /* 0x000fe40007810000 */
[----:B------:R-:W-:Y:S02]  /*b180*/  FMNMX.FTZ R180, R50, R180, !PT ;  /* 0x000000b432b47209 */ /* 0x000fe40007810000 */
[----:B------:R-:W-:Y:S02]  /*b190*/  FMNMX.FTZ R3, R40, R3, !PT ;  /* 0x0000000328037209 */ /* 0x000fe40007810000 */
[----:B------:R-:W-:Y:S02]  /*b1a0*/  FMNMX.FTZ R0, R43, R0, !PT ;  /* 0x000000002b007209 */ /* 0x000fe40007810000 */
[----:B------:R-:W-:Y:S02]  /*b1b0*/  FMNMX.FTZ R137, R48, R137, !PT ;  /* 0x0000008930897209 */ /* 0x000fe40007810000 */
[----:B------:R-:W-:Y:S02]  /*b1c0*/  FMNMX.FTZ R180, R51, R180, !PT ;  /* 0x000000b433b47209 */ /* 0x000fe40007810000 */
[----:B------:R-:W-:Y:S02]  /*b1d0*/  I2FP.F32.S32 R2, R190 ;  /* 0x000000be00027245 */ /* 0x000fe40000201400 */
[----:B------:R-:W-:Y:S02]  /*b1e0*/  FMNMX.FTZ R3, R41, R3, !PT ;  /* 0x0000000329037209 */ /* 0x000fe40007810000 */
[----:B------:R-:W-:Y:S01]  /*b1f0*/  FMNMX.FTZ R0, R46, R0, !PT ;  /* 0x000000002e007209 */ /* 0x000fe20007810000 */
[CC--:B------:R-:W-:Y:S01]  /*b200*/  FFMA.FTZ R53, R2.reuse, -R132.reuse, R53 ;  /* 0x8000008402357223 */ /* 0x0c0fe20000010035 */
        /* <DEDUP_REMOVED lines=51> */
[-C--:B------:R-:W-:Y:S01]  /*b540*/  FFMA.FTZ R101, R139, -R132.reuse, R101 ;  /* 0x800000848b657223 */ /* 0x080fe20000010065 */
        /* <DEDUP_REMOVED lines=15> */
[----:B------:R-:W-:Y:S02]  /*b640*/  ISETP.GT.AND P6, PT, R225, RZ, PT ;  /* 0x000000ffe100720c */ /* 0x000fe40003fc4270 */
        /* <DEDUP_REMOVED lines=12> */
[----:B------:R-:W-:Y:S02]  /*b710*/  LOP3.LUT P0, RZ, R213, 0x10, RZ, 0xc0, !PT ;  /* 0x00000010d5ff7812 */ /* 0x000fe4000780c0ff */
[----:B------:R-:W-:Y:S02]  /*b720*/  FMNMX.FTZ R188, R120, R3, !PT ;  /* 0x0000000378bc7209 */ /* 0x000fe40007810000 */
[----:B------:R-:W-:Y:S02]  /*b730*/  FMNMX.FTZ R0, R123, R0, !PT ;  /* 0x000000007b007209 */ /* 0x000fe40007810000 */
[----:B------:R-:W-:Y:S02]  /*b740*/  FMNMX.FTZ R183, R128, R137, !PT ;  /* 0x0000008980b77209 */ /* 0x000fe40007810000 */
[----:B------:R-:W-:Y:S01]  /*b750*/  FMNMX.FTZ R180, R131, R180, !PT ;  /* 0x000000b483b47209 */ /* 0x000fe20007810000 */
[----:B------:R-:W-:Y:S06]  /*b760*/  @P6 BRA `(.L_x_139) ;  /* 0xffffffd400a06947 */ /* 0x000fec000383ffff */
.L_x_138:
[----:B------:R-:W-:Y:S01]  /*b770*/  FMNMX.FTZ R140, R129, R183, !PT ;  /* 0x000000b7818c7209 */ /* 0x000fe20007810000 */
[----:B------:R-:W-:Y:S01]  /*b780*/  FFMA.FTZ R125, R206, -R132, R125 ;  /* 0x80000084ce7d7223 */ /* 0x000fe2000001007d */
[----:B------:R-:W-:Y:S01]  /*b790*/  FMNMX.FTZ R3, R121, R188, !PT ;  /* 0x000000bc79037209 */ /* 0x000fe20007810000 */
[----:B-1----:R-:W-:Y:S01]  /*b7a0*/  SHFL.BFLY PT, R139, R180, 0x2, 0x1f ;  /* 0x0c401f00b48b7f89 */ /* 0x002fe200000e0000 */
[----:B------:R-:W-:Y:S01]  /*b7b0*/  FFMA.FTZ R127, R2, -R132, R127 ;  /* 0x80000084027f7223 */ /* 0x000fe2000001007f */
[----:B------:R-:W-:Y:S06]  /*b7c0*/  FMNMX.FTZ R0, R126, R0, !PT ;  /* 0x000000007e007209 */ /* 0x000fec0007810000 */
[----:B------:R-:W-:Y:S01]  /*b7d0*/  SHFL.BFLY PT, R137, R140, 0x2, 0x1f ;  /* 0x0c401f008c897f89 */ /* 0x000fe200000e0000 */
[----:B------:R-:W-:Y:S02]  /*b7e0*/  FMNMX.FTZ R3, R124, R3, !PT ;  /* 0x000000037c037209 */ /* 0x000fe40007810000 */
[----:B------:R-:W-:Y:S02]  /*b7f0*/  FMNMX.FTZ R0, R127, R0, !PT ;  /* 0x000000007f007209 */ /* 0x000fe40007810000 */
[----:B------:R-:W-:Y:S03]  /*b800*/  FMNMX.FTZ R3, R125, R3, !PT ;  /* 0x000000037d037209 */ /* 0x000fe60007810000 */
[----:B------:R-:W-:Y:S08]  /*b810*/  SHFL.BFLY PT, R2, R0, 0x2, 0x1f ;  /* 0x0c401f0000027f89 */ /* 0x000ff000000e0000 */
[----:B------:R-:W1:Y:S02]  /*b820*/  SHFL.BFLY PT, R138, R3, 0x2, 0x1f ;  /* 0x0c401f00038a7f89 */ /* 0x000e6400000e0000 */
[----:B-1----:R-:W-:Y:S02]  /*b830*/  FMNMX.FTZ R138, R3, R138, !PT ;  /* 0x0000008a038a7209 */ /* 0x002fe40007810000 */
[----:B------:R-:W-:Y:S02]  /*b840*/  FMNMX.FTZ R139, R180, R139, !PT ;  /* 0x0000008bb48b7209 */ /* 0x000fe40007810000 */
[----:B------:R-:W-:Y:S02]  /*b850*/  FMNMX.FTZ R140, R140, R137, !PT ;  /* 0x000000898c8c7209 */ /* 0x000fe40007810000 */
[----:B------:R-:W1:Y:S01]  /*b860*/  SHFL.BFLY PT, R142, R138, 0x1, 0x1f ;  /* 0x0c201f008a8e7f89 */ /* 0x000e6200000e0000 */
[----:B------:R-:W-:Y:S07]  /*b870*/  FMNMX.FTZ R2, R0, R2, !PT ;  /* 0x0000000200027209 */ /* 0x000fee0007810000 */
[----:B------:R-:W2:Y:S08]  /*b880*/  SHFL.BFLY PT, R137, R140, 0x1, 0x1f ;  /* 0x0c201f008c897f89 */ /* 0x000eb000000e0000 */
[----:B------:R-:W3:Y:S08]  /*b890*/  SHFL.BFLY PT, R141, R139, 0x1, 0x1f ;  /* 0x0c201f008b8d7f89 */ /* 0x000ef000000e0000 */
[----:B------:R-:W4:Y:S01]  /*b8a0*/  SHFL.BFLY PT, R3, R2, 0x1, 0x1f ;  /* 0x0c201f0002037f89 */ /* 0x000f2200000e0000 */
[----:B-1----:R-:W-:Y:S02]  /*b8b0*/  FMNMX.FTZ R138, R138, R142, !PT ;  /* 0x0000008e8a8a7209 */ /* 0x002fe40007810000 */
[----:B--2---:R-:W-:Y:S02]  /*b8c0*/  FMNMX.FTZ R140, R140, R137, !PT ;  /* 0x000000898c8c7209 */ /* 0x004fe40007810000 */
[----:B---3--:R-:W-:Y:S01]  /*b8d0*/  FMNMX.FTZ R139, R139, R141, !PT ;  /* 0x0000008d8b8b7209 */ /* 0x008fe20007810000 */
[----:B------:R-:W-:Y:S03]  /*b8e0*/  FMUL.FTZ R141, R138, UR4 ;  /* 0x000000048a8d7c20 */ /* 0x000fe60008410000 */
[C---:B------:R-:W-:Y:S01]  /*b8f0*/  FSETP.NEU.FTZ.AND P1, PT, R139.reuse, -INF , PT ;  /* 0xff8000008b00780b */ /* 0x040fe20003f3d000 */
[----:B------:R-:W-:Y:S04]  /*b900*/  FADD.FTZ R0, -R139, R133 ;  /* 0x000000858b007221 */ /* 0x000fe80000010100 */
[----:B------:R-:W-:Y:S01]  /*b910*/  FMUL.FTZ R133, R0, UR4 ;  /* 0x0000000400857c20 */ /* 0x000fe20008410000 */
[----:B------:R-:W-:Y:S03]  /*b920*/  FADD.FTZ R0, -R140, R134 ;  /* 0x000000868c007221 */ /* 0x000fe60000010100 */
[----:B------:R4:W1:Y:S02]  /*b930*/  MUFU.EX2 R137, R133 ;  /* 0x0000008500897308 */ /* 0x0008640000000800 */
[----:B----4-:R-:W-:Y:S01]  /*b940*/  FMNMX.FTZ R133, R2, R3, !PT ;  /* 0x0000000302857209 */ /* 0x010fe20007810000 */
[----:B------:R-:W-:Y:S07]  /*b950*/  FMUL.FTZ R2, R0, UR4 ;  /* 0x0000000400027c20 */ /* 0x000fee0008410000 */
[----:B------:R2:W3:Y:S01]  /*b960*/  MUFU.EX2 R134, R2 ;  /* 0x0000000200867308 */ /* 0x0004e20000000800 */
[----:B------:R-:W-:Y:S01]  /*b970*/  FADD.FTZ R0, -R133, R135 ;  /* 0x0000008785007221 */ /* 0x000fe20000010100 */
[----:B------:R-:W-:Y:S03]  /*b980*/  FMUL.FTZ R135, R139, UR4 ;  /* 0x000000048b877c20 */ /* 0x000fe60008410000 */
[----:B------:R-:W-:Y:S02]  /*b990*/  FMUL.FTZ R0, R0, UR4 ;  /* 0x0000000400007c20 */ /* 0x000fe40008410000 */
[----:B------:R-:W-:Y:S03]  /*b9a0*/  FSEL R135, R135, RZ, P1 ;  /* 0x000000ff87877208 */ /* 0x000fe60000800000 */
[----:B------:R4:W-:Y:S01]  /*b9b0*/  MUFU.EX2 R3, R0 ;  /* 0x0000000000037308 */ /* 0x0009e20000000800 */
[----:B------:R-:W-:Y:S01]  /*b9c0*/  FSETP.NEU.FTZ.AND P1, PT, R140, -INF , PT ;  /* 0xff8000008c00780b */ /* 0x000fe20003f3d000 */
[--C-:B------:R-:W-:Y:S01]  /*b9d0*/  FFMA.FTZ R50, R50, UR4, -R135.reuse ;  /* 0x0000000432327c23 */ /* 0x100fe20008010887 */
[--C-:B------:R-:W-:Y:S01]  /*b9e0*/  FFMA.FTZ R51, R51, UR4, -R135.reuse ;  /* 0x0000000433337c23 */ /* 0x100fe20008010887 */
[--C-:B------:R-:W-:Y:S01]  /*b9f0*/  FFMA.FTZ R54, R54, UR4, -R135.reuse ;  /* 0x0000000436367c23 */ /* 0x100fe20008010887 */
[--C-:B------:R-:W-:Y:S01]  /*ba00*/  FFMA.FTZ R55, R55, UR4, -R135.reuse ;  /* 0x0000000437377c23 */ /* 0x100fe20008010887 */
[--C-:B------:R-:W-:Y:S04]  /*ba10*/  FFMA.FTZ R18, R18, UR4, -R135.reuse ;  /* 0x0000000412127c23 */ /* 0x100fe80008010887 */
        /* <DEDUP_REMOVED lines=10> */
[--C-:B------:R-:W-:Y:S01]  /*bac0*/  FFMA.FTZ R35, R35, UR4, -R135.reuse ;  /* 0x0000000423237c23 */ /* 0x100fe20008010887 */
[----:B--2---:R-:W-:Y:S01]  /*bad0*/  FADD.FTZ R2, -R138, R136 ;  /* 0x000000888a027221 */ /* 0x004fe20000010100 */
[----:B------:R-:W-:Y:S01]  /*bae0*/  FMUL.FTZ R136, R133, UR4 ;  /* 0x0000000485887c20 */ /* 0x000fe20008410000 */
[--C-:B------:R-:W-:Y:S01]  /*baf0*/  FFMA.FTZ R6, R6, UR4, -R135.reuse ;  /* 0x0000000406067c23 */ /* 0x100fe20008010887 */
[--C-:B------:R-:W-:Y:S01]  /*bb00*/  FFMA.FTZ R7, R7, UR4, -R135.reuse ;  /* 0x0000000407077c23 */ /* 0x100fe20008010887 */
[----:B----4-:R-:W-:Y:S03]  /*bb10*/  FMUL.FTZ R0, R2, UR4 ;  /* 0x0000000402007c20 */ /* 0x010fe60008410000 */
[----:B------:R2:W-:Y:S01]  /*bb20*/  MUFU.EX2 R219, R19 ;  /* 0x0000001300db7308 */ /* 0x0005e20000000800 */
[----:B------:R-:W-:Y:S01]  /*bb30*/  FMUL.FTZ R2, R140, UR4 ;  /* 0x000000048c027c20 */ /* 0x000fe20008410000 */
[--C-:B------:R-:W-:Y:S01]  /*bb40*/  FFMA.FTZ R70, R70, UR4, -R135.reuse ;  /* 0x0000000446467c23 */ /* 0x100fe20008010887 */
[--C-:B------:R-:W-:Y:S01]  /*bb50*/  FFMA.FTZ R71, R71, UR4, -R135.reuse ;  /* 0x0000000447477c23 */ /* 0x100fe20008010887 */
[--C-:B------:R-:W-:Y:S01]  /*bb60*/  FFMA.FTZ R82, R82, UR4, -R135.reuse ;  /* 0x0000000452527c23 */ /* 0x100fe20008010887 */
[--C-:B------:R-:W-:Y:S01]  /*bb70*/  FFMA.FTZ R83, R83, UR4, -R135.reuse ;  /* 0x0000000453537c23 */ /* 0x100fe20008010887 */
[----:B------:R-:W-:Y:S01]  /*bb80*/  FSEL R2, R2, RZ, P1 ;  /* 0x000000ff02027208 */ /* 0x000fe20000800000 */
[----:B------:R-:W-:Y:S03]  /*bb90*/  FFMA.FTZ R86, R86, UR4, -R135 ;  /* 0x0000000456567c23 */ /* 0x000fe60008010887 */
[----:B------:R4:W-:Y:S01]  /*bba0*/  MUFU.EX2 R179, R6 ;  /* 0x0000000600b37308 */ /* 0x0009e20000000800 */
[----:B-1----:R-:W-:Y:S01]  /*bbb0*/  FMUL.FTZ R18, R137, R154 ;  /* 0x0000009a89127220 */ /* 0x002fe20000410000 */
[----:B------:R-:W-:Y:S01]  /*bbc0*/  FSETP.NEU.FTZ.AND P1, PT, R133, -INF , PT ;  /* 0xff8000008500780b */ /* 0x000fe20003f3d000 */
[--C-:B------:R-:W-:Y:S01]  /*bbd0*/  FFMA.FTZ R48, R48, UR4, -R2.reuse ;  /* 0x0000000430307c23 */ /* 0x100fe20008010802 */
[--C-:B------:R-:W-:Y:S01]  /*bbe0*/  FFMA.FTZ R49, R49, UR4, -R2.reuse ;  /* 0x0000000431317c23 */ /* 0x100fe20008010802 */
[--C-:B------:R-:W-:Y:S01]  /*bbf0*/  FFMA.FTZ R52, R52, UR4, -R2.reuse ;  /* 0x0000000434347c23 */ /* 0x100fe20008010802 */
[--C-:B------:R-:W-:Y:S01]  /*bc00*/  FFMA.FTZ R53, R53, UR4, -R2.reuse ;  /* 0x0000000435357c23 */ /* 0x100fe20008010802 */
[----:B------:R-:W-:Y:S03]  /*bc10*/  FSEL R136, R136, RZ, P1 ;  /* 0x000000ff88887208 */ /* 0x000fe60000800000 */
[----:B------:R1:W-:Y:S01]  /*bc20*/  MUFU.EX2 R182, R7 ;  /* 0x0000000700b67308 */ /* 0x0003e20000000800 */
[----:B--2---:R-:W-:Y:S01]  /*bc30*/  FMUL.FTZ R19, R137, R155 ;  /* 0x0000009b89137220 */ /* 0x004fe20000410000 */
[--C-:B------:R-:W-:Y:S01]  /*bc40*/  FFMA.FTZ R16, R16, UR4, -R2.reuse ;  /* 0x0000000410107c23 */ /* 0x100fe20008010802 */
[----:B------:R-:W-:Y:S01]  /*bc50*/  FFMA.FTZ R17, R17, UR4, -R2 ;  /* 0x0000000411117c23 */ /* 0x000fe20008010802 */
[--C-:B------:R-:W-:Y:S01]  /*bc60*/  FFMA.FTZ R26, R26, UR4, -R136.reuse ;  /* 0x000000041a1a7c23 */ /* 0x100fe20008010888 */
[--C-:B------:R-:W-:Y:S01]  /*bc70*/  FFMA.FTZ R27, R27, UR4, -R136.reuse ;  /* 0x000000041b1b7c23 */ /* 0x100fe20008010888 */
[--C-:B------:R-:W-:Y:S01]  /*bc80*/  FFMA.FTZ R46, R46, UR4, -R136.reuse ;  /* 0x000000042e2e7c23 */ /* 0x100fe20008010888 */
[----:B------:R-:W-:Y:S03]  /*bc90*/  FFMA.FTZ R47, R47, UR4, -R136 ;  /* 0x000000042f2f7c23 */ /* 0x000fe60008010888 */
[----:B------:R-:W-:Y:S01]  /*bca0*/  MUFU.EX2 R183, R26 ;  /* 0x0000001a00b77308 */ /* 0x000fe20000000800 */
[----:B------:R-:W-:Y:S01]  /*bcb0*/  FSETP.NEU.FTZ.AND P1, PT, R138, -INF , PT ;  /* 0xff8000008a00780b */ /* 0x000fe20003f3d000 */
[--C-:B------:R-:W-:Y:S01]  /*bcc0*/  FFMA.FTZ R36, R36, UR4, -R2.reuse ;  /* 0x0000000424247c23 */ /* 0x100fe20008010802 */
[----:B------:R-:W-:Y:S01]  /*bcd0*/  FFMA.FTZ R37, R37, UR4, -R2 ;  /* 0x0000000425257c23 */ /* 0x000fe20008010802 */
[--C-:B------:R-:W-:Y:S01]  /*bce0*/  FFMA.FTZ R42, R42, UR4, -R136.reuse ;  /* 0x000000042a2a7c23 */ /* 0x100fe20008010888 */
[----:B------:R-:W-:Y:S01]  /*bcf0*/  FSEL R141, R141, RZ, P1 ;  /* 0x000000ff8d8d7208 */ /* 0x000fe20000800000 */
[----:B------:R-:W-:Y:S01]  /*bd00*/  FFMA.FTZ R43, R43, UR4, -R136 ;  /* 0x000000042b2b7c23 */ /* 0x000fe20008010888 */
[C---:B----4-:R-:W-:Y:S03]  /*bd10*/  FMUL.FTZ R6, R137.reuse, R150 ;  /* 0x0000009689067220 */ /* 0x050fe60000410000 */
[----:B------:R-:W-:Y:S01]  /*bd20*/  MUFU.EX2 R186, R27 ;  /* 0x0000001b00ba7308 */ /* 0x000fe20000000800 */
[----:B-1----:R-:W-:Y:S01]  /*bd30*/  FMUL.FTZ R7, R137, R151 ;  /* 0x0000009789077220 */ /* 0x002fe20000410000 */
        /* <DEDUP_REMOVED lines=8> */
[----:B------:R-:W-:Y:S01]  /*bdc0*/  FFMA.FTZ R21, R21, UR4, -R2 ;  /* 0x0000000415157c23 */ /* 0x000fe20008010802 */
[--C-:B------:R-:W-:Y:S01]  /*bdd0*/  FFMA.FTZ R30, R30, UR4, -R136.reuse ;  /* 0x000000041e1e7c23 */ /* 0x100fe20008010888 */
        /* <DEDUP_REMOVED lines=17> */
[--C-:B------:R-:W-:Y:S01]  /*bef0*/  FFMA.FTZ R9, R9, UR4, -R141.reuse ;  /* 0x0000000409097c23 */ /* 0x100fe2000801088d */
[--C-:B------:R-:W-:Y:S01]  /*bf00*/  FFMA.FTZ R12, R12, UR4, -R141.reuse ;  /* 0x000000040c0c7c23 */ /* 0x100fe2000801088d */
[--C-:B------:R-:W-:Y:S03]  /*bf10*/  FFMA.FTZ R13, R13, UR4, -R141.reuse ;  /* 0x000000040d0d7c23 */ /* 0x100fe6000801088d */
[----:B------:R-:W-:Y:S01]  /*bf20*/  MUFU.EX2 R236, R47 ;  /* 0x0000002f00ec7308 */ /* 0x000fe20000000800 */
[----:B-1----:R-:W1:Y:S01]  /*bf30*/  LDSM.16.MT88.4 R24, [R193+0x4000] ;  /* 0x00400000c118783b */ /* 0x002e620000004200 */
[--C-:B------:R-:W-:Y:S01]  /*bf40*/  FFMA.FTZ R64, R64, UR4, -R2.reuse ;  /* 0x0000000440407c23 */ /* 0x100fe20008010802 */
[----:B------:R-:W-:Y:S01]  /*bf50*/  FFMA.FTZ R65, R65, UR4, -R2 ;  /* 0x0000000441417c23 */ /* 0x000fe20008010802 */
        /* <DEDUP_REMOVED lines=8> */
[--C-:B------:R-:W-:Y:S01]  /*bfe0*/  FFMA.FTZ R57, R57, UR4, -R141.reuse ;  /* 0x0000000439397c23 */ /* 0x100fe2000801088d */
[----:B------:R-:W-:Y:S01]  /*bff0*/  FFMA.FTZ R81, R81, UR4, -R2 ;  /* 0x0000000451517c23 */ /* 0x000fe20008010802 */
[--C-:B------:R-:W-:Y:S01]  /*c000*/  FFMA.FTZ R74, R74, UR4, -R136.reuse ;  /* 0x000000044a4a7c23 */ /* 0x100fe20008010888 */
[--C-:B------:R-:W-:Y:S03]  /*c010*/  FFMA.FTZ R75, R75, UR4, -R136.reuse ;  /* 0x000000044b4b7c23 */ /* 0x100fe60008010888 */
[----:B------:R2:W-:Y:S01]  /*c020*/  MUFU.EX2 R232, R45 ;  /* 0x0000002d00e87308 */ /* 0x0005e20000000800 */
[--C-:B------:R-:W-:Y:S01]  /*c030*/  FFMA.FTZ R78, R78, UR4, -R136.reuse ;  /* 0x000000044e4e7c23 */ /* 0x100fe20008010888 */
[----:B------:R-:W-:Y:S01]  /*c040*/  FFMA.FTZ R79, R79, UR4, -R136 ;  /* 0x000000044f4f7c23 */ /* 0x000fe20008010888 */
[--C-:B------:R-:W-:Y:S01]  /*c050*/  FFMA.FTZ R72, R72, UR4, -R141.reuse ;  /* 0x0000000448487c23 */ /* 0x100fe2000801088d */
[--C-:B------:R-:W-:Y:S01]  /*c060*/  FFMA.FTZ R73, R73, UR4, -R141.reuse ;  /* 0x0000000449497c23 */ /* 0x100fe2000801088d */
[--C-:B------:R-:W-:Y:S01]  /*c070*/  FFMA.FTZ R76, R76, UR4, -R141.reuse ;  /* 0x000000044c4c7c23 */ /* 0x100fe2000801088d */
[----:B------:R-:W-:Y:S01]  /*c080*/  FFMA.FTZ R77, R77, UR4, -R141 ;  /* 0x000000044d4d7c23 */ /* 0x000fe2000801088d */
        /* <DEDUP_REMOVED lines=10> */
[----:B--2---:R-:W2:Y:S01]  /*c130*/  LDSM.16.MT88.4 R44, [R194+0x4000] ;  /* 0x00400000c22c783b */ /* 0x004ea20000004200 */
[--C-:B------:R-:W-:Y:S01]  /*c140*/  FFMA.FTZ R91, R91, UR4, -R136.reuse ;  /* 0x000000045b5b7c23 */ /* 0x100fe20008010888 */
[--C-:B------:R-:W-:Y:S01]  /*c150*/  FFMA.FTZ R94, R94, UR4, -R136.reuse ;  /* 0x000000045e5e7c23 */ /* 0x100fe20008010888 */
[----:B------:R-:W-:Y:S01]  /*c160*/  FFMA.FTZ R95, R95, UR4, -R136 ;  /* 0x000000045f5f7c23 */ /* 0x000fe20008010888 */
[--C-:B------:R-:W-:Y:S01]  /*c170*/  FFMA.FTZ R88, R88, UR4, -R141.reuse ;  /* 0x0000000458587c23 */ /* 0x100fe2000801088d */
[--C-:B------:R-:W-:Y:S01]  /*c180*/  FFMA.FTZ R89, R89, UR4, -R141.reuse ;  /* 0x0000000459597c23 */ /* 0x100fe2000801088d */
[--C-:B------:R-:W-:Y:S03]  /*c190*/  FFMA.FTZ R92, R92, UR4, -R141.reuse ;  /* 0x000000045c5c7c23 */ /* 0x100fe6000801088d */
[----:B------:R5:W-:Y:S01]  /*c1a0*/  MUFU.EX2 R208, R16 ;  /* 0x0000001000d07308 */ /* 0x000be20000000800 */
[----:B---3--:R-:W-:Y:S01]  /*c1b0*/  FMUL.FTZ R4, R134, R148 ;  /* 0x0000009486047220 */ /* 0x008fe20000410000 */
[----:B------:R-:W-:Y:S01]  /*c1c0*/  FFMA.FTZ R93, R93, UR4, -R141 ;  /* 0x000000045d5d7c23 */ /* 0x000fe2000801088d */
[--C-:B------:R-:W-:Y:S01]  /*c1d0*/  FFMA.FTZ R100, R100, UR4, -R2.reuse ;  /* 0x0000000464647c23 */ /* 0x100fe20008010802 */
[--C-:B------:R-:W-:Y:S01]  /*c1e0*/  FFMA.FTZ R101, R101, UR4, -R2.reuse ;  /* 0x0000000465657c23 */ /* 0x100fe20008010802 */
[--C-:B------:R-:W-:Y:S01]  /*c1f0*/  FFMA.FTZ R112, R112, UR4, -R2.reuse ;  /* 0x0000000470707c23 */ /* 0x100fe20008010802 */
[--C-:B------:R-:W-:Y:S01]  /*c200*/  FFMA.FTZ R113, R113, UR4, -R2.reuse ;  /* 0x0000000471717c23 */ /* 0x100fe20008010802 */
[--C-:B------:R-:W-:Y:S03]  /*c210*/  FFMA.FTZ R116, R116, UR4, -R2.reuse ;  /* 0x0000000474747c23 */ /* 0x100fe60008010802 */
[----:B------:R3:W1:Y:S01]  /*c220*/  MUFU.EX2 R217, R17 ;  /* 0x0000001100d97308 */ /* 0x0006620000000800 */
[----:B----4-:R-:W-:Y:S01]  /*c230*/  FMUL.FTZ R5, R134, R149 ;  /* 0x0000009586057220 */ /* 0x010fe20000410000 */
[--C-:B------:R-:W-:Y:S01]  /*c240*/  FFMA.FTZ R117, R117, UR4, -R2.reuse ;  /* 0x0000000475757c23 */ /* 0x100fe20008010802 */
[--C-:B------:R-:W-:Y:S01]  /*c250*/  FFMA.FTZ R128, R128, UR4, -R2.reuse ;  /* 0x0000000480807c23 */ /* 0x100fe20008010802 */
[----:B------:R-:W-:Y:S01]  /*c260*/  FFMA.FTZ R2, R129, UR4, -R2 ;  /* 0x0000000481027c23 */ /* 0x000fe20008010802 */
[--C-:B------:R-:W-:Y:S01]  /*c270*/  FFMA.FTZ R102, R102, UR4, -R135.reuse ;  /* 0x0000000466667c23 */ /* 0x100fe20008010887 */
[--C-:B------:R-:W-:Y:S01]  /*c280*/  FFMA.FTZ R103, R103, UR4, -R135.reuse ;  /* 0x0000000467677c23 */ /* 0x100fe20008010887 */
[--C-:B------:R-:W-:Y:S03]  /*c290*/  FFMA.FTZ R114, R114, UR4, -R135.reuse ;  /* 0x0000000472727c23 */ /* 0x100fe60008010887 */
[----:B------:R1:W-:Y:S01]  /*c2a0*/  MUFU.EX2 R230, R38 ;  /* 0x0000002600e67308 */ /* 0x0003e20000000800 */
        /* <DEDUP_REMOVED lines=8> */
[----:B---3--:R-:W-:Y:S01]  /*c330*/  FMUL.FTZ R17, R134, R153 ;  /* 0x0000009986117220 */ /* 0x008fe20000410000 */
[--C-:B------:R-:W-:Y:S01]  /*c340*/  FFMA.FTZ R105, R105, UR4, -R141.reuse ;  /* 0x0000000469697c23 */ /* 0x100fe2000801088d */
[----:B------:R-:W-:Y:S01]  /*c350*/  LDSM.16.MT88.4 R152, [R193+0x5c00] ;  /* 0x005c0000c198783b */ /* 0x000fe20000004200 */
[--C-:B------:R-:W-:Y:S01]  /*c360*/  FFMA.FTZ R108, R108, UR4, -R141.reuse ;  /* 0x000000046c6c7c23 */ /* 0x100fe2000801088d */
[----:B------:R-:W-:Y:S01]  /*c370*/  FFMA.FTZ R109, R109, UR4, -R141 ;  /* 0x000000046d6d7c23 */ /* 0x000fe2000801088d */
[--C-:B------:R-:W-:Y:S01]  /*c380*/  FFMA.FTZ R118, R118, UR4, -R135.reuse ;  /* 0x0000000476767c23 */ /* 0x100fe20008010887 */
[--C-:B------:R-:W-:Y:S03]  /*c390*/  FFMA.FTZ R119, R119, UR4, -R135.reuse ;  /* 0x0000000477777c23 */ /* 0x100fe60008010887 */
[----:B------:R3:W-:Y:S01]  /*c3a0*/  MUFU.EX2 R223, R36 ;  /* 0x0000002400df7308 */ /* 0x0007e20000000800 */
[----:B-1----:R-:W-:Y:S01]  /*c3b0*/  F2FP.BF16.F32.PACK_AB R38, R217, R208 ;  /* 0x000000d0d926723e */ /* 0x002fe200000010ff */
[--C-:B------:R-:W-:Y:S01]  /*c3c0*/  FFMA.FTZ R130, R130, UR4, -R135.reuse ;  /* 0x0000000482827c23 */ /* 0x100fe20008010887 */
[----:B------:R-:W-:Y:S01]  /*c3d0*/  FFMA.FTZ R135, R131, UR4, -R135 ;  /* 0x0000000483877c23 */ /* 0x000fe20008010887 */
[--C-:B------:R-:W-:Y:S01]  /*c3e0*/  FFMA.FTZ R122, R122, UR4, -R136.reuse ;  /* 0x000000047a7a7c23 */ /* 0x100fe20008010888 */
[--C-:B------:R-:W-:Y:S01]  /*c3f0*/  FFMA.FTZ R123, R123, UR4, -R136.reuse ;  /* 0x000000047b7b7c23 */ /* 0x100fe20008010888 */
[--C-:B------:R-:W-:Y:S01]  /*c400*/  FFMA.FTZ R126, R126, UR4, -R136.reuse ;  /* 0x000000047e7e7c23 */ /* 0x100fe20008010888 */
[--C-:B------:R-:W-:Y:S03]  /*c410*/  FFMA.FTZ R120, R120, UR4, -R141.reuse ;  /* 0x0000000478787c23 */ /* 0x100fe6000801088d */
[----:B------:R1:W-:Y:S01]  /*c420*/  MUFU.EX2 R233, R37 ;  /* 0x0000002500e97308 */ /* 0x0003e20000000800 */
[----:B----4-:R-:W-:Y:S01]  /*c430*/  F2FP.BF16.F32.PACK_AB R39, R219, R216 ;  /* 0x000000d8db27723e */ /* 0x010fe200000010ff */
[--C-:B------:R-:W-:Y:S01]  /*c440*/  FFMA.FTZ R121, R121, UR4, -R141.reuse ;  /* 0x0000000479797c23 */ /* 0x100fe2000801088d */
[--C-:B------:R-:W-:Y:S01]  /*c450*/  FFMA.FTZ R124, R124, UR4, -R141.reuse ;  /* 0x000000047c7c7c23 */ /* 0x100fe2000801088d */
[----:B------:R-:W-:Y:S01]  /*c460*/  FFMA.FTZ R136, R127, UR4, -R136 ;  /* 0x000000047f887c23 */ /* 0x000fe20008010888 */
[----:B------:R-:W-:Y:S05]  /*c470*/  FFMA.FTZ R141, R125, UR4, -R141 ;  /* 0x000000047d8d7c23 */ /* 0x000fea000801088d */
[----:B------:R-:W4:Y:S01]  /*c480*/  MUFU.EX2 R0, R0 ;  /* 0x0000000000007308 */ /* 0x000f220000000800 */
[----:B---3--:R-:W-:Y:S09]  /*c490*/  F2FP.BF16.F32.PACK_AB R36, R180, R178 ;  /* 0x000000b2b424723e */ /* 0x008ff200000010ff */
[----:B------:R3:W-:Y:S01]  /*c4a0*/  MUFU.EX2 R143, R10 ;  /* 0x0000000a008f7308 */ /* 0x0007e20000000800 */
[----:B-1----:R-:W-:Y:S09]  /*c4b0*/  F2FP.BF16.F32.PACK_AB R37, R182, R179 ;  /* 0x000000b3b625723e */ /* 0x002ff200000010ff */
[----:B------:R1:W-:Y:S01]  /*c4c0*/  MUFU.EX2 R177, R11 ;  /* 0x0000000b00b17308 */ /* 0x0003e20000000800 */
[-C--:B------:R-:W-:Y:S09]  /*c4d0*/  HMMA.16816.F32.BF16 R4, R36, R24.reuse, R4 ;  /* 0x000000182404723c */ /* 0x080ff20000041804 */
[----:B------:R5:W-:Y:S02]  /*c4e0*/  MUFU.EX2 R187, R14 ;  /* 0x0000000e00bb7308 */ /* 0x000be40000000800 */
[C---:B---3--:R-:W-:Y:S08]  /*c4f0*/  FMUL.FTZ R10, R3.reuse, R146 ;  /* 0x00000092030a7220 */ /* 0x048ff00000410000 */
[----:B------:R3:W-:Y:S01]  /*c500*/  MUFU.EX2 R207, R15 ;  /* 0x0000000f00cf7308 */ /* 0x0007e20000000800 */
[C---:B-1----:R-:W-:Y:S09]  /*c510*/  FMUL.FTZ R11, R3.reuse, R147 ;  /* 0x00000093030b7220 */ /* 0x042ff20000410000 */
[----:B------:R4:W-:Y:S01]  /*c520*/  MUFU.EX2 R142, R8 ;  /* 0x00000008008e7308 */ /* 0x0009e20000000800 */
[C---:B-----5:R-:W-:Y:S09]  /*c530*/  FMUL.FTZ R14, R3.reuse, R158 ;  /* 0x0000009e030e7220 */ /* 0x060ff20000410000 */
[----:B------:R1:W-:Y:S01]  /*c540*/  MUFU.EX2 R176, R9 ;  /* 0x0000000900b07308 */ /* 0x0003e20000000800 */
[----:B---3--:R-:W-:Y:S09]  /*c550*/  FMUL.FTZ R15, R3, R159 ;  /* 0x0000009f030f7220 */ /* 0x008ff20000410000 */
[----:B------:R3:W-:Y:S01]  /*c560*/  MUFU.EX2 R185, R12 ;  /* 0x0000000c00b97308 */ /* 0x0007e20000000800 */
[C---:B----4-:R-:W-:Y:S09]  /*c570*/  FMUL.FTZ R8, R0.reuse, R144 ;  /* 0x0000009000087220 */ /* 0x050ff20000410000 */
[----:B------:R4:W5:Y:S01]  /*c580*/  MUFU.EX2 R205, R13 ;  /* 0x0000000d00cd7308 */ /* 0x0009620000000800 */
[C---:B-1----:R-:W-:Y:S09]  /*c590*/  FMUL.FTZ R9, R0.reuse, R145 ;  /* 0x0000009100097220 */ /* 0x042ff20000410000 */
[----:B------:R5:W-:Y:S01]  /*c5a0*/  MUFU.EX2 R214, R42 ;  /* 0x0000002a00d67308 */ /* 0x000be20000000800 */
[C---:B---3--:R-:W-:Y:S09]  /*c5b0*/  FMUL.FTZ R12, R0.reuse, R156 ;  /* 0x0000009c000c7220 */ /* 0x048ff20000410000 */
[----:B------:R1:W-:Y:S01]  /*c5c0*/  MUFU.EX2 R224, R43 ;  /* 0x0000002b00e07308 */ /* 0x0003e20000000800 */
[----:B----4-:R-:W-:Y:S09]  /*c5d0*/  FMUL.FTZ R13, R0, R157 ;  /* 0x0000009d000d7220 */ /* 0x010ff20000410000 */
[----:B------:R3:W-:Y:S01]  /*c5e0*/  MUFU.EX2 R209, R40 ;  /* 0x0000002800d17308 */ /* 0x0007e20000000800 */
[----:B-----5:R-:W-:Y:S09]  /*c5f0*/  F2FP.BF16.F32.PACK_AB R42, R205, R185 ;  /* 0x000000b9cd2a723e */ /* 0x020ff200000010ff */
[----:B------:R4:W-:Y:S01]  /*c600*/  MUFU.EX2 R222, R41 ;  /* 0x0000002900de7308 */ /* 0x0009e20000000800 */
[----:B-1----:R-:W-:Y:S09]  /*c610*/  F2FP.BF16.F32.PACK_AB R43, R207, R187 ;  /* 0x000000bbcf2b723e */ /* 0x002ff200000010ff */
[----:B------:R-:W-:Y:S01]  /*c620*/  MUFU.EX2 R241, R51 ;  /* 0x0000003300f17308 */ /* 0x000fe20000000800 */
[----:B---3--:R-:W-:Y:S09]  /*c630*/  F2FP.BF16.F32.PACK_AB R40, R176, R142 ;  /* 0x0000008eb028723e */ /* 0x008ff200000010ff */
[----:B------:R-:W-:Y:S01]  /*c640*/  MUFU.EX2 R237, R48 ;  /* 0x0000003000ed7308 */ /* 0x000fe20000000800 */
[----:B----4-:R-:W-:Y:S09]  /*c650*/  F2FP.BF16.F32.PACK_AB R41, R177, R143 ;  /* 0x0000008fb129723e */ /* 0x010ff200000010ff */
[----:B------:R1:W-:Y:S01]  /*c660*/  MUFU.EX2 R240, R49 ;  /* 0x0000003100f07308 */ /* 0x0003e20000000800 */
[C---:B------:R-:W-:Y:S06]  /*c670*/  HMMA.16816.F32.BF16 R8, R40.reuse, R24, R8 ;  /* 0x000000182808723c */ /* 0x040fec0000041808 */
[-C--:B------:R-:W-:Y:S03]  /*c680*/  HMMA.16816.F32.BF16 R12, R40, R26.reuse, R12 ;  /* 0x0000001a280c723c */ /* 0x080fe6000004180c */
[----:B------:R3:W-:Y:S02]  /*c690*/  MUFU.EX2 R191, R22 ;  /* 0x0000001600bf7308 */ /* 0x0007e40000000800 */
[C---:B------:R-:W-:Y:S01]  /*c6a0*/  FMUL.FTZ R24, R0.reuse, R164 ;  /* 0x000000a400187220 */ /* 0x040fe20000410000 */
[C---:B------:R-:W-:Y:S07]  /*c6b0*/  HMMA.16816.F32.BF16 R16, R36.reuse, R26, R16 ;  /* 0x0000001a2410723c */ /* 0x040fee0000041810 */
[----:B------:R4:W5:Y:S01]  /*c6c0*/  MUFU.EX2 R210, R23 ;  /* 0x0000001700d27308 */ /* 0x0009620000000800 */
[----:B-1----:R-:W1:Y:S03]  /*c6d0*/  LDSM.16.MT88.4 R48, [R193+0x4400] ;  /* 0x00440000c130783b */ /* 0x002e660000004200 */
[----:B------:R-:W-:Y:S01]  /*c6e0*/  FMUL.FTZ R25, R0, R165 ;  /* 0x000000a500197220 */ /* 0x000fe20000410000 */
[C---:B------:R-:W-:Y:S01]  /*c6f0*/  FMUL.FTZ R26, R3.reuse, R166 ;  /* 0x000000a6031a7220 */ /* 0x040fe20000410000 */
[----:B------:R-:W-:Y:S04]  /*c700*/  FMUL.FTZ R27, R3, R167 ;  /* 0x000000a7031b7220 */ /* 0x000fe80000410000 */
[----:B------:R2:W-:Y:S01]  /*c710*/  MUFU.EX2 R189, R20 ;  /* 0x0000001400bd7308 */ /* 0x0005e20000000800 */
[C---:B---3--:R-:W-:Y:S09]  /*c720*/  FMUL.FTZ R22, R137.reuse, R162 ;  /* 0x000000a289167220 */ /* 0x048ff20000410000 */
[----:B------:R3:W5:Y:S01]  /*c730*/  MUFU.EX2 R206, R21 ;  /* 0x0000001500ce7308 */ /* 0x0007620000000800 */
[----:B----4-:R-:W-:Y:S09]  /*c740*/  FMUL.FTZ R23, R137, R163 ;  /* 0x000000a389177220 */ /* 0x010ff20000410000 */
[----:B------:R4:W-:Y:S01]  /*c750*/  MUFU.EX2 R190, R30 ;  /* 0x0000001e00be7308 */ /* 0x0009e20000000800 */
[C---:B--2---:R-:W-:Y:S09]  /*c760*/  FMUL.FTZ R20, R134.reuse, R160 ;  /* 0x000000a086147220 */ /* 0x044ff20000410000 */
[----:B------:R2:W-:Y:S01]  /*c770*/  MUFU.EX2 R215, R31 ;  /* 0x0000001f00d77308 */ /* 0x0005e20000000800 */
[----:B---3--:R-:W-:Y:S09]  /*c780*/  FMUL.FTZ R21, R134, R161 ;  /* 0x000000a186157220 */ /* 0x008ff20000410000 */
[----:B------:R3:W-:Y:S01]  /*c790*/  MUFU.EX2 R188, R28 ;  /* 0x0000001c00bc7308 */ /* 0x0007e20000000800 */
[-C--:B------:R-:W-:Y:S03]  /*c7a0*/  HMMA.16816.F32.BF16 R20, R36, R44.reuse, R20 ;  /* 0x0000002c2414723c */ /* 0x080fe60000041814 */
[C---:B----4-:R-:W-:Y:S03]  /*c7b0*/  FMUL.FTZ R30, R3.reuse, R174 ;  /* 0x000000ae031e7220 */ /* 0x050fe60000410000 */
[C---:B------:R-:W-:Y:S03]  /*c7c0*/  HMMA.16816.F32.BF16 R24, R40.reuse, R44, R24 ;  /* 0x0000002c2818723c */ /* 0x040fe60000041818 */
[----:B------:R4:W-:Y:S02]  /*c7d0*/  MUFU.EX2 R211, R29 ;  /* 0x0000001d00d37308 */ /* 0x0009e40000000800 */
[C---:B--2---:R-:W-:Y:S01]  /*c7e0*/  FMUL.FTZ R31, R3.reuse, R175 ;  /* 0x000000af031f7220 */ /* 0x044fe20000410000 */
[----:B------:R-:W-:Y:S07]  /*c7f0*/  FFMA.FTZ R3, R3, R250, R143 ;  /* 0x000000fa03037223 */ /* 0x000fee000001008f */
[----:B------:R-:W-:Y:S01]  /*c800*/  MUFU.EX2 R244, R66 ;  /* 0x0000004200f47308 */ /* 0x000fe20000000800 */
[C---:B---3--:R-:W-:Y:S01]  /*c810*/  FMUL.FTZ R28, R0.reuse, R172 ;  /* 0x000000ac001c7220 */ /* 0x048fe20000410000 */
[----:B------:R-:W-:Y:S04]  /*c820*/  FADD.FTZ R3, R177, R3 ;  /* 0x00000003b1037221 */ /* 0x000fe80000010000 */
[----:B------:R-:W-:Y:S04]  /*c830*/  FADD.FTZ R3, R187, R3 ;  /* 0x00000003bb037221 */ /* 0x000fe80000010000 */
[----:B------:R-:W-:Y:S01]  /*c840*/  MUFU.EX2 R245, R67 ;  /* 0x0000004300f57308 */ /* 0x000fe20000000800 */
[C---:B----4-:R-:W-:Y:S01]  /*c850*/  FMUL.FTZ R29, R0.reuse, R173 ;  /* 0x000000ad001d7220 */ /* 0x050fe20000410000 */
[----:B------:R-:W-:Y:S01]  /*c860*/  FFMA.FTZ R0, R0, R249, R142 ;  /* 0x000000f900007223 */ /* 0x000fe2000001008e */
[----:B------:R-:W-:Y:S04]  /*c870*/  FADD.FTZ R3, R207, R3 ;  /* 0x00000003cf037221 */ /* 0x000fe80000010000 */
[----:B------:R-:W-:Y:S03]  /*c880*/  FADD.FTZ R3, R183, R3 ;  /* 0x00000003b7037221 */ /* 0x000fe60000010000 */
[----:B------:R-:W-:Y:S01]  /*c890*/  MUFU.EX2 R234, R54 ;  /* 0x0000003600ea7308 */ /* 0x000fe20000000800 */
[-C--:B------:R-:W-:Y:S03]  /*c8a0*/  HMMA.16816.F32.BF16 R28, R40, R46.reuse, R28 ;  /* 0x0000002e281c723c */ /* 0x080fe6000004181c */
[----:B------:R-:W-:Y:S06]  /*c8b0*/  FADD.FTZ R3, R186, R3 ;  /* 0x00000003ba037221 */ /* 0x000fec0000010000 */
[----:B------:R-:W-:Y:S02]  /*c8c0*/  MUFU.EX2 R238, R55 ;  /* 0x0000003700ee7308 */ /* 0x000fe40000000800 */
[----:B-----5:R-:W-:Y:S02]  /*c8d0*/  F2FP.BF16.F32.PACK_AB R41, R210, R191 ;  /* 0x000000bfd229723e */ /* 0x020fe400000010ff */
[----:B------:R-:W-:Y:S06]  /*c8e0*/  F2FP.BF16.F32.PACK_AB R40, R206, R189 ;  /* 0x000000bdce28723e */ /* 0x000fec00000010ff */
[----:B------:R-:W-:Y:S10]  /*c8f0*/  MUFU.EX2 R66, R52 ;  /* 0x0000003400427308 */ /* 0x000ff40000000800 */
[----:B------:R2:W-:Y:S10]  /*c900*/  MUFU.EX2 R67, R53 ;  /* 0x0000003500437308 */ /* 0x0005f40000000800 */
        /* <DEDUP_REMOVED lines=8> */
[----:B------:R-:W-:Y:S04]  /*c990*/  FFMA.FTZ R137, R137, R248, R179 ;  /* 0x000000f889897223 */ /* 0x000fe800000100b3 */
[----:B------:R-:W-:Y:S03]  /*c9a0*/  FADD.FTZ R137, R182, R137 ;  /* 0x00000089b6897221 */ /* 0x000fe60000010000 */
[----:B------:R-:W-:Y:S01]  /*c9b0*/  MUFU.EX2 R243, R64 ;  /* 0x0000004000f37308 */ /* 0x000fe20000000800 */
[C---:B-1----:R-:W-:Y:S09]  /*c9c0*/  FMUL.FTZ R32, R134.reuse, R168 ;  /* 0x000000a886207220 */ /* 0x042ff20000410000 */
[----:B------:R-:W-:Y:S01]  /*c9d0*/  MUFU.EX2 R246, R65 ;  /* 0x0000004100f67308 */ /* 0x000fe20000000800 */
[----:B---3--:R-:W-:Y:S01]  /*c9e0*/  FMUL.FTZ R33, R134, R169 ;  /* 0x000000a986217220 */ /* 0x008fe20000410000 */
        /* <DEDUP_REMOVED lines=9> */
[----:B------:R-:W3:Y:S01]  /*ca80*/  MUFU.EX2 R64, R58 ;  /* 0x0000003a00407308 */ /* 0x000ee20000000800 */
[----:B------:R-:W-:Y:S02]  /*ca90*/  F2FP.BF16.F32.PACK_AB R36, R184, R181 ;  /* 0x000000b5b824723e */ /* 0x000fe400000010ff */
[----:B------:R-:W-:Y:S07]  /*caa0*/  F2FP.BF16.F32.PACK_AB R38, R211, R188 ;  /* 0x000000bcd326723e */ /* 0x000fee00000010ff */
[----:B------:R-:W4:Y:S01]  /*cab0*/  MUFU.EX2 R63, R63 ;  /* 0x0000003f003f7308 */ /* 0x000f220000000800 */
[C---:B------:R-:W-:Y:S09]  /*cac0*/  HMMA.16816.F32.BF16 R8, R36.reuse, R48, R8 ;  /* 0x000000302408723c */ /* 0x040ff20000041808 */
[----:B------:R5:W-:Y:S01]  /*cad0*/  MUFU.EX2 R59, R56 ;  /* 0x00000038003b7308 */ /* 0x000be20000000800 */
[-C--:B------:R-:W-:Y:S06]  /*cae0*/  HMMA.16816.F32.BF16 R12, R36, R50.reuse, R12 ;  /* 0x00000032240c723c */ /* 0x080fec000004180c */
[C---:B------:R-:W-:Y:S03]  /*caf0*/  HMMA.16816.F32.BF16 R16, R40.reuse, R50, R16 ;  /* 0x000000322810723c */ /* 0x040fe60000041810 */
[----:B------:R3:W4:Y:S01]  /*cb00*/  MUFU.EX2 R62, R57 ;  /* 0x00000039003e7308 */ /* 0x0007220000000800 */
[----:B------:R-:W4:Y:S02]  /*cb10*/  LDSM.16.MT88.4 R48, [R194+0x4800] ;  /* 0x00480000c230783b */ /* 0x000f240000004200 */
[-C--:B--2---:R-:W-:Y:S07]  /*cb20*/  HMMA.16816.F32.BF16 R20, R40, R52.reuse, R20 ;  /* 0x000000342814723c */ /* 0x084fee0000041814 */
[----:B------:R-:W-:Y:S01]  /*cb30*/  MUFU.EX2 R60, R60 ;  /* 0x0000003c003c7308 */ /* 0x000fe20000000800 */
[----:B-----5:R-:W-:Y:S01]  /*cb40*/  FADD.FTZ R56, R180, R134 ;  /* 0x00000086b4387221 */ /* 0x020fe20000010000 */
[C---:B------:R-:W-:Y:S08]  /*cb50*/  HMMA.16816.F32.BF16 R24, R36.reuse, R52, R24 ;  /* 0x000000342418723c */ /* 0x040ff00000041818 */
[----:B------:R-:W2:Y:S01]  /*cb60*/  MUFU.EX2 R61, R61 ;  /* 0x0000003d003d7308 */ /* 0x000ea20000000800 */
[-C--:B------:R-:W-:Y:S03]  /*cb70*/  HMMA.16816.F32.BF16 R28, R36, R54.reuse, R28 ;  /* 0x00000036241c723c */ /* 0x080fe6000004181c */
[----:B---3--:R-:W-:Y:S03]  /*cb80*/  FADD.FTZ R57, R176, R0 ;  /* 0x00000000b0397221 */ /* 0x008fe60000010000 */
[----:B------:R-:W-:Y:S03]  /*cb90*/  HMMA.16816.F32.BF16 R32, R40, R54, R32 ;  /* 0x000000362820723c */ /* 0x000fe60000041820 */
[----:B------:R-:W-:Y:S01]  /*cba0*/  MUFU.EX2 R70, R70 ;  /* 0x0000004600467308 */ /* 0x000fe20000000800 */
[----:B------:R-:W3:Y:S01]  /*cbb0*/  LDSM.16.MT88.4 R52, [R193+0x4c00] ;  /* 0x004c0000c134783b */ /* 0x000ee20000004200 */
[----:B------:R-:W-:Y:S01]  /*cbc0*/  F2FP.BF16.F32.PACK_AB R37, R235, R230 ;  /* 0x000000e6eb25723e */ /* 0x000fe200000010ff */
[----:B------:R-:W-:Y:S01]  /*cbd0*/  FADD.FTZ R57, R185, R57 ;  /* 0x00000039b9397221 */ /* 0x000fe20000010000 */
[----:B------:R-:W-:Y:S01]  /*cbe0*/  F2FP.BF16.F32.PACK_AB R39, R241, R239 ;  /* 0x000000eff127723e */ /* 0x000fe200000010ff */
[----:B------:R-:W-:Y:S05]  /*cbf0*/  FADD.FTZ R0, R216, R137 ;  /* 0x00000089d8007221 */ /* 0x000fea0000010000 */
[----:B------:R-:W5:Y:S01]  /*cc00*/  MUFU.EX2 R71, R71 ;  /* 0x0000004700477308 */ /* 0x000f620000000800 */
[----:B------:R-:W-:Y:S01]  /*cc10*/  F2FP.BF16.F32.PACK_AB R36, R233, R223 ;  /* 0x000000dfe924723e */ /* 0x000fe200000010ff */
[----:B------:R-:W-:Y:S01]  /*cc20*/  FADD.FTZ R56, R208, R56 ;  /* 0x00000038d0387221 */ /* 0x000fe20000010000 */
[----:B------:R-:W-:Y:S02]  /*cc30*/  F2FP.BF16.F32.PACK_AB R38, R240, R237 ;  /* 0x000000edf026723e */ /* 0x000fe400000010ff */
[----:B------:R-:W-:Y:S05]  /*cc40*/  F2FP.BF16.F32.PACK_AB R41, R224, R214 ;  /* 0x000000d6e029723e */ /* 0x000fea00000010ff */
[----:B------:R-:W-:Y:S01]  /*cc50*/  MUFU.EX2 R82, R82 ;  /* 0x0000005200527308 */ /* 0x000fe20000000800 */
[----:B------:R-:W-:Y:S01]  /*cc60*/  F2FP.BF16.F32.PACK_AB R43, R236, R231 ;  /* 0x000000e7ec2b723e */ /* 0x000fe200000010ff */
[-C--:B-1----:R-:W-:Y:S08]  /*cc70*/  HMMA.16816.F32.BF16 R4, R36, R44.reuse, R4 ;  /* 0x0000002c2404723c */ /* 0x082ff00000041804 */
        /* <DEDUP_REMOVED lines=10> */
[----:B------:R-:W5:Y:S02]  /*cd20*/  LDSM.16.MT88.4 R44, [R194+0x4c00] ;  /* 0x004c0000c22c783b */ /* 0x000f640000004200 */
[-C--:B----4-:R-:W-:Y:S07]  /*cd30*/  HMMA.16816.F32.BF16 R20, R36, R48.reuse, R20 ;  /* 0x000000302414723c */ /* 0x090fee0000041814 */
[----:B------:R-:W4:Y:S01]  /*cd40*/  MUFU.EX2 R81, R81 ;  /* 0x0000005100517308 */ /* 0x000f220000000800 */
[C---:B------:R-:W-:Y:S09]  /*cd50*/  HMMA.16816.F32.BF16 R24, R40.reuse, R48, R24 ;  /* 0x000000302818723c */ /* 0x040ff20000041818 */
[----:B------:R-:W-:Y:S01]  /*cd60*/  MUFU.EX2 R74, R74 ;  /* 0x0000004a004a7308 */ /* 0x000fe20000000800 */
[-C--:B------:R-:W-:Y:S06]  /*cd70*/  HMMA.16816.F32.BF16 R28, R40, R50.reuse, R28 ;  /* 0x00000032281c723c */ /* 0x080fec000004181c */
[----:B------:R-:W-:Y:S03]  /*cd80*/  HMMA.16816.F32.BF16 R32, R36, R50, R32 ;  /* 0x000000322420723c */ /* 0x000fe60000041820 */
[----:B------:R-:W4:Y:S01]  /*cd90*/  MUFU.EX2 R75, R75 ;  /* 0x0000004b004b7308 */ /* 0x000f220000000800 */
[----:B------:R-:W4:Y:S01]  /*cda0*/  LDSM.16.MT88.4 R48, [R193+0x5000] ;  /* 0x00500000c130783b */ /* 0x000f220000004200 */
[----:B------:R-:W-:Y:S02]  /*cdb0*/  F2FP.BF16.F32.PACK_AB R41, R65, R64 ;  /* 0x000000404129723e */ /* 0x000fe400000010ff */
[----:B------:R-:W-:Y:S06]  /*cdc0*/  F2FP.BF16.F32.PACK_AB R37, R238, R234 ;  /* 0x000000eaee25723e */ /* 0x000fec00000010ff */
[----:B------:R-:W-:Y:S01]  /*cdd0*/  MUFU.EX2 R78, R78 ;  /* 0x0000004e004e7308 */ /* 0x000fe20000000800 */
[----:B------:R-:W-:Y:S02]  /*cde0*/  F2FP.BF16.F32.PACK_AB R39, R245, R244 ;  /* 0x000000f4f527723e */ /* 0x000fe400000010ff */
[----:B------:R-:W-:Y:S02]  /*cdf0*/  F2FP.BF16.F32.PACK_AB R36, R67, R66 ;  /* 0x000000424324723e */ /* 0x000fe400000010ff */
[----:B------:R-:W-:Y:S05]  /*ce00*/  F2FP.BF16.F32.PACK_AB R38, R246, R243 ;  /* 0x000000f3f626723e */ /* 0x000fea00000010ff */
[----:B------:R-:W4:Y:S01]  /*ce10*/  MUFU.EX2 R79, R79 ;  /* 0x0000004f004f7308 */ /* 0x000f220000000800 */
[----:B------:R-:W-:Y:S02]  /*ce20*/  F2FP.BF16.F32.PACK_AB R43, R63, R242 ;  /* 0x000000f23f2b723e */ /* 0x000fe400000010ff */
[----:B------:R-:W-:Y:S01]  /*ce30*/  F2FP.BF16.F32.PACK_AB R40, R62, R59 ;  /* 0x0000003b3e28723e */ /* 0x000fe200000010ff */
[-C--:B---3--:R-:W-:Y:S06]  /*ce40*/  HMMA.16816.F32.BF16 R4, R36, R52.reuse, R4 ;  /* 0x000000342404723c */ /* 0x088fec0000041804 */
[----:B------:R-:W-:Y:S01]  /*ce50*/  MUFU.EX2 R72, R72 ;  /* 0x0000004800487308 */ /* 0x000fe20000000800 */
[----:B--2---:R-:W-:Y:S09]  /*ce60*/  F2FP.BF16.F32.PACK_AB R42, R61, R60 ;  /* 0x0000003c3d2a723e */ /* 0x004ff200000010ff */
[----:B------:R-:W2:Y:S01]  /*ce70*/  MUFU.EX2 R73, R73 ;  /* 0x0000004900497308 */ /* 0x000ea20000000800 */
[C---:B------:R-:W-:Y:S06]  /*ce80*/  HMMA.16816.F32.BF16 R8, R40.reuse, R52, R8 ;  /* 0x000000342808723c */ /* 0x040fec0000041808 */
[-C--:B------:R-:W-:Y:S03]  /*ce90*/  HMMA.16816.F32.BF16 R12, R40, R54.reuse, R12 ;  /* 0x00000036280c723c */ /* 0x080fe6000004180c */
[----:B------:R-:W-:Y:S03]  /*cea0*/  MUFU.EX2 R76, R76 ;  /* 0x0000004c004c7308 */ /* 0x000fe60000000800 */
[C---:B------:R-:W-:Y:S01]  /*ceb0*/  HMMA.16816.F32.BF16 R16, R36.reuse, R54, R16 ;  /* 0x000000362410723c */ /* 0x040fe20000041810 */
[----:B------:R-:W3:Y:S06]  /*cec0*/  LDSM.16.MT88.4 R52, [R194+0x5000] ;  /* 0x00500000c234783b */ /* 0x000eec0000004200 */
[----:B------:R-:W2:Y:S01]  /*ced0*/  MUFU.EX2 R77, R77 ;  /* 0x0000004d004d7308 */ /* 0x000ea20000000800 */
[-C--:B-----5:R-:W-:Y:S09]  /*cee0*/  HMMA.16816.F32.BF16 R20, R36, R44.reuse, R20 ;  /* 0x0000002c2414723c */ /* 0x0a0ff20000041814 */
[----:B------:R-:W-:Y:S01]  /*cef0*/  MUFU.EX2 R86, R86 ;  /* 0x0000005600567308 */ /* 0x000fe20000000800 */
[C---:B------:R-:W-:Y:S06]  /*cf00*/  HMMA.16816.F32.BF16 R24, R40.reuse, R44, R24 ;  /* 0x0000002c2818723c */ /* 0x040fec0000041818 */
[-C--:B------:R-:W-:Y:S03]  /*cf10*/  HMMA.16816.F32.BF16 R28, R40, R46.reuse, R28 ;  /* 0x0000002e281c723c */ /* 0x080fe6000004181c */
[----:B------:R-:W5:Y:S03]  /*cf20*/  MUFU.EX2 R87, R87 ;  /* 0x0000005700577308 */ /* 0x000f660000000800 */
[----:B------:R-:W-:Y:S01]  /*cf30*/  HMMA.16816.F32.BF16 R32, R36, R46, R32 ;  /* 0x0000002e2420723c */ /* 0x000fe20000041820 */
[----:B------:R-:W5:Y:S06]  /*cf40*/  LDSM.16.MT88.4 R44, [R193+0x5400] ;  /* 0x00540000c12c783b */ /* 0x000f6c0000004200 */
[----:B------:R-:W-:Y:S01]  /*cf50*/  MUFU.EX2 R98, R98 ;  /* 0x0000006200627308 */ /* 0x000fe20000000800 */
[----:B------:R-:W-:Y:S03]  /*cf60*/  F2FP.BF16.F32.PACK_AB R41, R71, R70 ;  /* 0x000000464729723e */ /* 0x000fe600000010ff */
[----:B-1----:R-:W-:Y:S06]  /*cf70*/  F2FP.BF16.F32.PACK_AB R43, R83, R82 ;  /* 0x00000052532b723e */ /* 0x002fec00000010ff */
[----:B------:R-:W1:Y:S01]  /*cf80*/  MUFU.EX2 R99, R99 ;  /* 0x0000006300637308 */ /* 0x000e620000000800 */
[----:B------:R-:W-:Y:S02]  /*cf90*/  F2FP.BF16.F32.PACK_AB R40, R69, R68 ;  /* 0x000000444528723e */ /* 0x000fe400000010ff */
[----:B----4-:R-:W-:Y:S02]  /*cfa0*/  F2FP.BF16.F32.PACK_AB R42, R81, R80 ;  /* 0x00000050512a723e */ /* 0x010fe400000010ff */
[----:B------:R-:W-:Y:S02]  /*cfb0*/  F2FP.BF16.F32.PACK_AB R37, R75, R74 ;  /* 0x0000004a4b25723e */ /* 0x000fe400000010ff */
[----:B------:R-:W-:Y:S03]  /*cfc0*/  F2FP.BF16.F32.PACK_AB R39, R79, R78 ;  /* 0x0000004e4f27723e */ /* 0x000fe600000010ff */
[----:B------:R-:W-:Y:S01]  /*cfd0*/  MUFU.EX2 R84, R84 ;  /* 0x0000005400547308 */ /* 0x000fe20000000800 */
[----:B--2---:R-:W-:Y:S01]  /*cfe0*/  F2FP.BF16.F32.PACK_AB R36, R73, R72 ;  /* 0x000000484924723e */ /* 0x004fe200000010ff */
[-C--:B------:R-:W-:Y:S05]  /*cff0*/  HMMA.16816.F32.BF16 R4, R40, R48.reuse, R4 ;  /* 0x000000302804723c */ /* 0x080fea0000041804 */
[----:B------:R-:W-:Y:S03]  /*d000*/  F2FP.BF16.F32.PACK_AB R38, R77, R76 ;  /* 0x0000004c4d26723e */ /* 0x000fe600000010ff */
[----:B------:R-:W2:Y:S04]  /*d010*/  MUFU.EX2 R85, R85 ;  /* 0x0000005500557308 */ /* 0x000ea80000000800 */
[C---:B------:R-:W-:Y:S06]  /*d020*/  HMMA.16816.F32.BF16 R8, R36.reuse, R48, R8 ;  /* 0x000000302408723c */ /* 0x040fec0000041808 */
[----:B------:R-:W-:Y:S01]  /*d030*/  MUFU.EX2 R96, R96 ;  /* 0x0000006000607308 */ /* 0x000fe20000000800 */
[-C--:B------:R-:W-:Y:S09]  /*d040*/  HMMA.16816.F32.BF16 R12, R36, R50.reuse, R12 ;  /* 0x00000032240c723c */ /* 0x080ff2000004180c */
[----:B------:R-:W4:Y:S02]  /*d050*/  MUFU.EX2 R97, R97 ;  /* 0x0000006100617308 */ /* 0x000f240000000800 */
[----:B------:R-:W-:Y:S01]  /*d060*/  FADD.FTZ R48, R219, R0 ;  /* 0x00000000db307221 */ /* 0x000fe20000010000 */
[C---:B------:R-:W-:Y:S04]  /*d070*/  HMMA.16816.F32.BF16 R16, R40.reuse, R50, R16 ;  /* 0x000000322810723c */ /* 0x040fe80000041810 */
[----:B------:R-:W-:Y:S03]  /*d080*/  FADD.FTZ R0, R205, R57 ;  /* 0x00000039cd007221 */ /* 0x000fe60000010000 */
[----:B------:R-:W-:Y:S01]  /*d090*/  MUFU.EX2 R90, R90 ;  /* 0x0000005a005a7308 */ /* 0x000fe20000000800 */
[-C--:B---3--:R-:W-:Y:S03]  /*d0a0*/  HMMA.16816.F32.BF16 R20, R40, R52.reuse, R20 ;  /* 0x000000342814723c */ /* 0x088fe60000041814 */
[----:B------:R-:W-:Y:S01]  /*d0b0*/  FADD.FTZ R48, R191, R48 ;  /* 0x00000030bf307221 */ /* 0x000fe20000010000 */
[----:B------:R-:W-:Y:S02]  /*d0c0*/  FADD.FTZ R49, R217, R56 ;  /* 0x00000038d9317221 */ /* 0x000fe40000010000 */
[C---:B------:R-:W-:Y:S03]  /*d0d0*/  HMMA.16816.F32.BF16 R24, R36.reuse, R52, R24 ;  /* 0x000000342418723c */ /* 0x040fe60000041818 */
[----:B------:R-:W3:Y:S02]  /*d0e0*/  MUFU.EX2 R91, R91 ;  /* 0x0000005b005b7308 */ /* 0x000ee40000000800 */
[----:B------:R-:W-:Y:S01]  /*d0f0*/  FADD.FTZ R49, R189, R49 ;  /* 0x00000031bd317221 */ /* 0x000fe20000010000 */
[-C--:B------:R-:W-:Y:S07]  /*d100*/  HMMA.16816.F32.BF16 R28, R36, R54.reuse, R28 ;  /* 0x00000036241c723c */ /* 0x080fee000004181c */
[----:B------:R-:W-:Y:S01]  /*d110*/  MUFU.EX2 R94, R94 ;  /* 0x0000005e005e7308 */ /* 0x000fe20000000800 */
[----:B------:R-:W-:Y:S01]  /*d120*/  FADD.FTZ R49, R206, R49 ;  /* 0x00000031ce317221 */ /* 0x000fe20000010000 */
[----:B------:R-:W-:Y:S08]  /*d130*/  HMMA.16816.F32.BF16 R32, R40, R54, R32 ;  /* 0x000000362820723c */ /* 0x000ff00000041820 */
[----:B------:R-:W3:Y:S03]  /*d140*/  MUFU.EX2 R95, R95 ;  /* 0x0000005f005f7308 */ /* 0x000ee60000000800 */
[----:B------:R-:W-:Y:S01]  /*d150*/  FADD.FTZ R56, R181, R0 ;  /* 0x00000000b5387221 */ /* 0x000fe20000010000 */
[----:B------:R-:W-:Y:S01]  /*d160*/  FADD.FTZ R0, R210, R48 ;  /* 0x00000030d2007221 */ /* 0x000fe20000010000 */
[----:B-----5:R-:W-:Y:S02]  /*d170*/  F2FP.BF16.F32.PACK_AB R37, R87, R86 ;  /* 0x000000565725723e */ /* 0x020fe400000010ff */
[----:B------:R-:W-:Y:S01]  /*d180*/  FADD.FTZ R48, R184, R56 ;  /* 0x00000038b8307221 */ /* 0x000fe20000010000 */
[----:B------:R-:W-:Y:S02]  /*d190*/  FADD.FTZ R56, R190, R3 ;  /* 0x00000003be387221 */ /* 0x000fe40000010000 */
[----:B------:R-:W-:Y:S01]  /*d1a0*/  MUFU.EX2 R88, R88 ;  /* 0x0000005800587308 */ /* 0x000fe20000000800 */
[----:B------:R-:W-:Y:S01]  /*d1b0*/  FADD.FTZ R3, R212, R49 ;  /* 0x00000031d4037221 */ /* 0x000fe20000010000 */
[----:B------:R-:W-:Y:S01]  /*d1c0*/  FADD.FTZ R57, R188, R48 ;  /* 0x00000030bc397221 */ /* 0x000fe20000010000 */
[----:B-1----:R-:W-:Y:S01]  /*d1d0*/  F2FP.BF16.F32.PACK_AB R39, R99, R98 ;  /* 0x000000626327723e */ /* 0x002fe200000010ff */
[----:B------:R-:W1:Y:S01]  /*d1e0*/  LDSM.16.MT88.4 R48, [R194+0x5400] ;  /* 0x00540000c230783b */ /* 0x000e620000004200 */
[----:B------:R-:W-:Y:S01]  /*d1f0*/  FADD.FTZ R52, R220, R3 ;  /* 0x00000003dc347221 */ /* 0x000fe20000010000 */
[----:B--2---:R-:W-:Y:S01]  /*d200*/  F2FP.BF16.F32.PACK_AB R36, R85, R84 ;  /* 0x000000545524723e */ /* 0x004fe200000010ff */
[----:B------:R-:W-:Y:S03]  /*d210*/  FADD.FTZ R56, R215, R56 ;  /* 0x00000038d7387221 */ /* 0x000fe60000010000 */
[----:B------:R-:W2:Y:S01]  /*d220*/  MUFU.EX2 R89, R89 ;  /* 0x0000005900597308 */ /* 0x000ea20000000800 */
[----:B----4-:R-:W-:Y:S01]  /*d230*/  F2FP.BF16.F32.PACK_AB R38, R97, R96 ;  /* 0x000000606126723e */ /* 0x010fe200000010ff */
[----:B------:R-:W-:Y:S01]  /*d240*/  FADD.FTZ R57, R211, R57 ;  /* 0x00000039d3397221 */ /* 0x000fe20000010000 */
[----:B---3--:R-:W-:Y:S01]  /*d250*/  F2FP.BF16.F32.PACK_AB R41, R91, R90 ;  /* 0x0000005a5b29723e */ /* 0x008fe200000010ff */
[----:B------:R-:W-:Y:S01]  /*d260*/  FADD.FTZ R3, R214, R56 ;  /* 0x00000038d6037221 */ /* 0x000fe20000010000 */
[----:B------:R-:W-:Y:S01]  /*d270*/  FADD.FTZ R56, R223, R52 ;  /* 0x00000034df387221 */ /* 0x000fe20000010000 */
[----:B------:R-:W-:Y:S01]  /*d280*/  F2FP.BF16.F32.PACK_AB R43, R95, R94 ;  /* 0x0000005e5f2b723e */ /* 0x000fe200000010ff */
[----:B------:R-:W3:Y:S03]  /*d290*/  LDSM.16.MT88.4 R52, [R193+0x5800] ;  /* 0x00580000c134783b */ /* 0x000ee60000004200 */
[----:B------:R-:W-:Y:S01]  /*d2a0*/  MUFU.EX2 R92, R92 ;  /* 0x0000005c005c7308 */ /* 0x000fe20000000800 */
[-C--:B------:R-:W-:Y:S05]  /*d2b0*/  HMMA.16816.F32.BF16 R4, R36, R44.reuse, R4 ;  /* 0x0000002c2404723c */ /* 0x080fea0000041804 */
[----:B------:R-:W-:Y:S01]  /*d2c0*/  FADD.FTZ R57, R209, R57 ;  /* 0x00000039d1397221 */ /* 0x000fe20000010000 */
[----:B------:R-:W-:Y:S03]  /*d2d0*/  FADD.FTZ R3, R224, R3 ;  /* 0x00000003e0037221 */ /* 0x000fe60000010000 */
[----:B------:R-:W4:Y:S02]  /*d2e0*/  MUFU.EX2 R93, R93 ;  /* 0x0000005d005d7308 */ /* 0x000f240000000800 */
[----:B--2---:R-:W-:Y:S01]  /*d2f0*/  F2FP.BF16.F32.PACK_AB R40, R89, R88 ;  /* 0x000000585928723e */ /* 0x004fe200000010ff */
[----:B------:R-:W-:Y:S07]  /*d300*/  FADD.FTZ R0, R218, R0 ;  /* 0x00000000da007221 */ /* 0x000fee0000010000 */
[----:B------:R2:W-:Y:S01]  /*d310*/  MUFU.EX2 R58, R2 ;  /* 0x00000002003a7308 */ /* 0x0005e20000000800 */
[----:B------:R-:W-:Y:S04]  /*d320*/  FADD.FTZ R0, R228, R0 ;  /* 0x00000000e4007221 */ /* 0x000fe80000010000 */
[----:B------:R-:W-:Y:S05]  /*d330*/  FADD.FTZ R0, R230, R0 ;  /* 0x00000000e6007221 */ /* 0x000fea0000010000 */
[----:B------:R-:W-:Y:S01]  /*d340*/  MUFU.EX2 R102, R102 ;  /* 0x0000006600667308 */ /* 0x000fe20000000800 */
[----:B----4-:R-:W-:Y:S09]  /*d350*/  F2FP.BF16.F32.PACK_AB R42, R93, R92 ;  /* 0x0000005c5d2a723e */ /* 0x010ff200000010ff */
[----:B------:R-:W4:Y:S01]  /*d360*/  MUFU.EX2 R103, R103 ;  /* 0x0000006700677308 */ /* 0x000f220000000800 */
[C---:B------:R-:W-:Y:S04]  /*d370*/  HMMA.16816.F32.BF16 R8, R40.reuse, R44, R8 ;  /* 0x0000002c2808723c */ /* 0x040fe80000041808 */
[----:B--2---:R-:W-:Y:S02]  /*d380*/  FADD.FTZ R2, R231, R3 ;  /* 0x00000003e7027221 */ /* 0x004fe40000010000 */
[-C--:B------:R-:W-:Y:S03]  /*d390*/  HMMA.16816.F32.BF16 R12, R40, R46.reuse, R12 ;  /* 0x0000002e280c723c */ /* 0x080fe6000004180c */
[----:B------:R-:W-:Y:S02]  /*d3a0*/  MUFU.EX2 R114, R114 ;  /* 0x0000007200727308 */ /* 0x000fe40000000800 */
[----:B------:R-:W-:Y:S01]  /*d3b0*/  FADD.FTZ R45, R233, R56 ;  /* 0x00000038e92d7221 */ /* 0x000fe20000010000 */
[C---:B------:R-:W-:Y:S07]  /*d3c0*/  HMMA.16816.F32.BF16 R16, R36.reuse, R46, R16 ;  /* 0x0000002e2410723c */ /* 0x040fee0000041810 */
[----:B------:R-:W2:Y:S01]  /*d3d0*/  MUFU.EX2 R115, R115 ;  /* 0x0000007300737308 */ /* 0x000ea20000000800 */
[----:B------:R-:W-:Y:S03]  /*d3e0*/  FADD.FTZ R45, R237, R45 ;  /* 0x0000002ded2d7221 */ /* 0x000fe60000010000 */
[----:B------:R-:W-:Y:S01]  /*d3f0*/  FADD.FTZ R2, R236, R2 ;  /* 0x00000002ec027221 */ /* 0x000fe20000010000 */
[----:B------:R-:W-:Y:S01]  /*d400*/  FADD.FTZ R44, R235, R0 ;  /* 0x00000000eb2c7221 */ /* 0x000fe20000010000 */
[----:B------:R-:W-:Y:S01]  /*d410*/  FADD.FTZ R0, R222, R57 ;  /* 0x00000039de007221 */ /* 0x000fe20000010000 */
[-C--:B-1----:R-:W-:Y:S03]  /*d420*/  HMMA.16816.F32.BF16 R20, R36, R48.reuse, R20 ;  /* 0x000000302414723c */ /* 0x082fe60000041814 */
[----:B------:R-:W-:Y:S01]  /*d430*/  MUFU.EX2 R100, R100 ;  /* 0x0000006400647308 */ /* 0x000fe20000000800 */
[----:B------:R-:W-:Y:S01]  /*d440*/  FADD.FTZ R44, R239, R44 ;  /* 0x0000002cef2c7221 */ /* 0x000fe20000010000 */
[----:B------:R-:W-:Y:S01]  /*d450*/  FADD.FTZ R56, R64, R2 ;  /* 0x0000000240387221 */ /* 0x000fe20000010000 */
[----:B------:R-:W-:Y:S01]  /*d460*/  FADD.FTZ R3, R229, R0 ;  /* 0x00000000e5037221 */ /* 0x000fe20000010000 */
[C---:B------:R-:W-:Y:S06]  /*d470*/  HMMA.16816.F32.BF16 R24, R40.reuse, R48, R24 ;  /* 0x000000302818723c */ /* 0x040fec0000041818 */
[----:B------:R-:W1:Y:S01]  /*d480*/  MUFU.EX2 R101, R101 ;  /* 0x0000006500657308 */ /* 0x000e620000000800 */
[----:B------:R-:W-:Y:S01]  /*d490*/  FADD.FTZ R0, R241, R44 ;  /* 0x0000002cf1007221 */ /* 0x000fe20000010000 */
[----:B------:R-:W-:Y:S01]  /*d4a0*/  FADD.FTZ R44, R240, R45 ;  /* 0x0000002df02c7221 */ /* 0x000fe20000010000 */
[-C--:B------:R-:W-:Y:S03]  /*d4b0*/  HMMA.16816.F32.BF16 R28, R40, R50.reuse, R28 ;  /* 0x00000032281c723c */ /* 0x080fe6000004181c */
[----:B------:R-:W-:Y:S04]  /*d4c0*/  FADD.FTZ R2, R66, R44 ;  /* 0x0000002c42027221 */ /* 0x000fe80000010000 */
[----:B------:R-:W-:Y:S01]  /*d4d0*/  MUFU.EX2 R112, R112 ;  /* 0x0000007000707308 */ /* 0x000fe20000000800 */
[----:B------:R-:W5:Y:S01]  /*d4e0*/  LDSM.16.MT88.4 R44, [R194+0x5800] ;  /* 0x00580000c22c783b */ /* 0x000f620000004200 */
[----:B------:R-:W-:Y:S04]  /*d4f0*/  HMMA.16816.F32.BF16 R32, R36, R50, R32 ;  /* 0x000000322420723c */ /* 0x000fe80000041820 */
[----:B----4-:R-:W-:Y:S01]  /*d500*/  F2FP.BF16.F32.PACK_AB R41, R103, R102 ;  /* 0x000000666729723e */ /* 0x010fe200000010ff */
[----:B------:R-:W-:Y:S03]  /*d510*/  FADD.FTZ R49, R67, R2 ;  /* 0x0000000243317221 */ /* 0x000fe60000010000 */
[----:B------:R-:W4:Y:S03]  /*d520*/  MUFU.EX2 R113, R113 ;  /* 0x0000007100717308 */ /* 0x000f260000000800 */
[----:B--2---:R-:W-:Y:S01]  /*d530*/  F2FP.BF16.F32.PACK_AB R43, R115, R114 ;  /* 0x00000072732b723e */ /* 0x004fe200000010ff */
[----:B------:R-:W-:Y:S01]  /*d540*/  FADD.FTZ R3, R232, R3 ;  /* 0x00000003e8037221 */ /* 0x000fe20000010000 */
[----:B-1----:R-:W-:Y:S03]  /*d550*/  F2FP.BF16.F32.PACK_AB R40, R101, R100 ;  /* 0x000000646528723e */ /* 0x002fe600000010ff */
[----:B------:R-:W-:Y:S01]  /*d560*/  FADD.FTZ R3, R59, R3 ;  /* 0x000000033b037221 */ /* 0x000fe20000010000 */
[----:B------:R-:W-:Y:S01]  /*d570*/  FADD.FTZ R0, R234, R0 ;  /* 0x00000000ea007221 */ /* 0x000fe20000010000 */
        /* <DEDUP_REMOVED lines=9> */
[----:B----4-:R-:W-:Y:S01]  /*d610*/  F2FP.BF16.F32.PACK_AB R42, R113, R112 ;  /* 0x00000070712a723e */ /* 0x010fe200000010ff */
[----:B------:R-:W-:Y:S01]  /*d620*/  FADD.FTZ R0, R244, R0 ;  /* 0x00000000f4007221 */ /* 0x000fe20000010000 */
[----:B------:R-:W-:Y:S03]  /*d630*/  FADD.FTZ R2, R63, R2 ;  /* 0x000000023f027221 */ /* 0x000fe60000010000 */
[----:B------:R-:W-:Y:S01]  /*d640*/  FADD.FTZ R49, R245, R0 ;  /* 0x00000000f5317221 */ /* 0x000fe20000010000 */
[----:B------:R-:W-:Y:S03]  /*d650*/  FADD.FTZ R0, R61, R48 ;  /* 0x000000303d007221 */ /* 0x000fe60000010000 */
[----:B------:R-:W-:Y:S01]  /*d660*/  MUFU.EX2 R110, R110 ;  /* 0x0000006e006e7308 */ /* 0x000fe20000000800 */
[-C--:B---3--:R-:W-:Y:S05]  /*d670*/  HMMA.16816.F32.BF16 R4, R40, R52.reuse, R4 ;  /* 0x000000342804723c */ /* 0x088fea0000041804 */
[----:B------:R-:W-:Y:S01]  /*d680*/  FADD.FTZ R48, R70, R49 ;  /* 0x0000003146307221 */ /* 0x000fe20000010000 */
[----:B------:R-:W-:Y:S03]  /*d690*/  FADD.FTZ R49, R68, R3 ;  /* 0x0000000344317221 */ /* 0x000fe60000010000 */
[----:B------:R-:W2:Y:S02]  /*d6a0*/  MUFU.EX2 R111, R111 ;  /* 0x0000006f006f7308 */ /* 0x000ea40000000800 */
[----:B-1----:R-:W-:Y:S01]  /*d6b0*/  F2FP.BF16.F32.PACK_AB R37, R107, R106 ;  /* 0x0000006a6b25723e */ /* 0x002fe200000010ff */
[----:B------:R-:W-:Y:S01]  /*d6c0*/  FADD.FTZ R3, R72, R0 ;  /* 0x0000000048037221 */ /* 0x000fe20000010000 */
[----:B------:R-:W-:Y:S01]  /*d6d0*/  FADD.FTZ R0, R71, R48 ;  /* 0x0000003047007221 */ /* 0x000fe20000010000 */
[----:B------:R-:W-:Y:S01]  /*d6e0*/  FADD.FTZ R48, R69, R49 ;  /* 0x0000003145307221 */ /* 0x000fe20000010000 */
[----:B------:R-:W-:Y:S04]  /*d6f0*/  FADD.FTZ R2, R74, R2 ;  /* 0x000000024a027221 */ /* 0x000fe80000010000 */
        /* <DEDUP_REMOVED lines=8> */
[----:B--2---:R-:W-:Y:S01]  /*d780*/  F2FP.BF16.F32.PACK_AB R39, R111, R110 ;  /* 0x0000006e6f27723e */ /* 0x004fe200000010ff */
[----:B------:R-:W-:Y:S08]  /*d790*/  FADD.FTZ R2, R79, R2 ;  /* 0x000000024f027221 */ /* 0x000ff00000010000 */
        /* <DEDUP_REMOVED lines=11> */
[C---:B------:R-:W-:Y:S01]  /*d850*/  HMMA.16816.F32.BF16 R16, R40.reuse, R54, R16 ;  /* 0x000000362810723c */ /* 0x040fe20000041810 */
[----:B------:R-:W3:Y:S06]  /*d860*/  LDSM.16.MT88.4 R48, [R194+0x5c00] ;  /* 0x005c0000c230783b */ /* 0x000eec0000004200 */
[----:B------:R-:W-:Y:S01]  /*d870*/  MUFU.EX2 R116, R116 ;  /* 0x0000007400747308 */ /* 0x000fe20000000800 */
[----:B-1----:R-:W-:Y:S03]  /*d880*/  F2FP.BF16.F32.PACK_AB R169, R119, R118 ;  /* 0x0000007677a9723e */ /* 0x002fe600000010ff */
[----:B------:R-:W-:Y:S01]  /*d890*/  FADD.FTZ R52, R81, R52 ;  /* 0x0000003451347221 */ /* 0x000fe20000010000 */
[-C--:B-----5:R-:W-:Y:S05]  /*d8a0*/  HMMA.16816.F32.BF16 R20, R40, R44.reuse, R20 ;  /* 0x0000002c2814723c */ /* 0x0a0fea0000041814 */
[----:B------:R-:W1:Y:S01]  /*d8b0*/  MUFU.EX2 R117, R117 ;  /* 0x0000007500757308 */ /* 0x000e620000000800 */
[----:B--2---:R-:W-:Y:S01]  /*d8c0*/  F2FP.BF16.F32.PACK_AB R171, R135, R130 ;  /* 0x0000008287ab723e */ /* 0x004fe200000010ff */
[C---:B------:R-:W-:Y:S08]  /*d8d0*/  HMMA.16816.F32.BF16 R24, R36.reuse, R44, R24 ;  /* 0x0000002c2418723c */ /* 0x040ff00000041818 */
[----:B------:R-:W2:Y:S01]  /*d8e0*/  MUFU.EX2 R128, R128 ;  /* 0x0000008000807308 */ /* 0x000ea20000000800 */
[-C--:B------:R-:W-:Y:S03]  /*d8f0*/  HMMA.16816.F32.BF16 R28, R36, R46.reuse, R28 ;  /* 0x0000002e241c723c */ /* 0x080fe6000004181c */
[----:B------:R-:W-:Y:S01]  /*d900*/  FADD.FTZ R44, R77, R3 ;  /* 0x000000034d2c7221 */ /* 0x000fe20000010000 */
[----:B------:R-:W-:Y:S02]  /*d910*/  FADD.FTZ R45, R86, R0 ;  /* 0x00000000562d7221 */ /* 0x000fe40000010000 */
[----:B------:R-:W-:Y:S03]  /*d920*/  HMMA.16816.F32.BF16 R32, R40, R46, R32 ;  /* 0x0000002e2820723c */ /* 0x000fe60000041820 */
[----:B------:R-:W-:Y:S02]  /*d930*/  MUFU.EX2 R122, R122 ;  /* 0x0000007a007a7308 */ /* 0x000fe40000000800 */
[----:B-1----:R-:W-:Y:S01]  /*d940*/  F2FP.BF16.F32.PACK_AB R168, R117, R116 ;  /* 0x0000007475a8723e */ /* 0x002fe200000010ff */
[----:B------:R-:W-:Y:S01]  /*d950*/  FADD.FTZ R36, R90, R2 ;  /* 0x000000025a247221 */ /* 0x000fe20000010000 */
[----:B------:R-:W-:Y:S01]  /*d960*/  FADD.FTZ R3, R84, R52 ;  /* 0x0000003454037221 */ /* 0x000fe20000010000 */
[----:B------:R-:W-:Y:S05]  /*d970*/  FADD.FTZ R0, R88, R44 ;  /* 0x0000002c58007221 */ /* 0x000fea0000010000 */
[----:B------:R-:W1:Y:S01]  /*d980*/  MUFU.EX2 R123, R123 ;  /* 0x0000007b007b7308 */ /* 0x000e620000000800 */
[----:B--2---:R-:W-:Y:S01]  /*d990*/  F2FP.BF16.F32.PACK_AB R170, R58, R128 ;  /* 0x000000803aaa723e */ /* 0x004fe200000010ff */
[----:B------:R-:W-:Y:S08]  /*d9a0*/  FADD.FTZ R2, R87, R45 ;  /* 0x0000002d57027221 */ /* 0x000ff00000010000 */
[----:B------:R-:W-:Y:S01]  /*d9b0*/  MUFU.EX2 R126, R126 ;  /* 0x0000007e007e7308 */ /* 0x000fe20000000800 */
[-C--:B------:R-:W-:Y:S09]  /*d9c0*/  HMMA.16816.F32.BF16 R148, R168, R152.reuse, R4 ;  /* 0x00000098a894723c */ /* 0x080ff20000041804 */
        /* <DEDUP_REMOVED lines=21> */
[----:B------:R-:W-:Y:S03]  /*db20*/  FADD.FTZ R4, R107, R4 ;  /* 0x000000046b047221 */ /* 0x000fe60000010000 */
[----:B------:R-:W2:Y:S01]  /*db30*/  MUFU.EX2 R53, R124 ;  /* 0x0000007c00357308 */ /* 0x000ea20000000800 */
[----:B------:R-:W-:Y:S01]  /*db40*/  FADD.FTZ R5, R101, R0 ;  /* 0x0000000065057221 */ /* 0x000fe20000010000 */
[----:B------:R-:W-:Y:S01]  /*db50*/  FADD.FTZ R0, R105, R2 ;  /* 0x0000000269007221 */ /* 0x000fe20000010000 */
[----:B------:R-:W-:Y:S01]  /*db60*/  FADD.FTZ R2, R114, R3 ;  /* 0x0000000372027221 */ /* 0x000fe20000010000 */
[----:B------:R-:W-:Y:S01]  /*db70*/  FADD.FTZ R3, R110, R4 ;  /* 0x000000046e037221 */ /* 0x000fe20000010000 */
[----:B------:R-:W-:Y:S01]  /*db80*/  FADD.FTZ R5, R112, R5 ;  /* 0x0000000570057221 */ /* 0x000fe20000010000 */
[----:B------:R-:W-:Y:S01]  /*db90*/  FADD.FTZ R4, R108, R0 ;  /* 0x000000006c047221 */ /* 0x000fe20000010000 */
[----:B------:R-:W-:Y:S03]  /*dba0*/  FADD.FTZ R0, R115, R2 ;  /* 0x0000000273007221 */ /* 0x000fe60000010000 */
[----:B------:R-:W4:Y:S01]  /*dbb0*/  MUFU.EX2 R141, R141 ;  /* 0x0000008d008d7308 */ /* 0x000f220000000800 */
[----:B-1----:R-:W-:Y:S01]  /*dbc0*/  F2FP.BF16.F32.PACK_AB R172, R121, R120 ;  /* 0x0000007879ac723e */ /* 0x002fe200000010ff */
        /* <DEDUP_REMOVED lines=14> */
[----:B--2---:R-:W-:Y:S01]  /*dcb0*/  FADD.FTZ R2, R53, R0 ;  /* 0x0000000035027221 */ /* 0x004fe20000010000 */
[----:B----4-:R-:W-:Y:S01]  /*dcc0*/  F2FP.BF16.F32.PACK_AB R174, R141, R53 ;  /* 0x000000358dae723e */ /* 0x010fe200000010ff */
[----:B------:R-:W-:Y:S01]  /*dcd0*/  FADD.FTZ R248, R135, R3 ;  /* 0x0000000387f87221 */ /* 0x000fe20000010000 */
[----:B------:R-:W-:Y:S01]  /*dce0*/  IADD3 R0, R225, -0x1, RZ ;  /* 0xffffffffe1007810 */ /* 0x000fe20007ffe0ff */
[----:B------:R-:W-:Y:S01]  /*dcf0*/  FADD.FTZ R250, R136, R5 ;  /* 0x0000000588fa7221 */ /* 0x000fe20000010000 */
[-C--:B------:R-:W-:Y:S01]  /*dd00*/  MOV R135, R133.reuse ;  /* 0x0000008500877202 */ /* 0x080fe20000000f00 */
[----:B------:R-:W-:Y:S01]  /*dd10*/  FADD.FTZ R247, R58, R4 ;  /* 0x000000043af77221 */ /* 0x000fe20000010000 */
[----:B------:R-:W-:Y:S01]  /*dd20*/  FADD.FTZ R249, R141, R2 ;  /* 0x000000028df97221 */ /* 0x000fe20000010000 */
[C---:B------:R-:W-:Y:S04]  /*dd30*/  HMMA.16816.F32.BF16 R144, R172.reuse, R152, R8 ;  /* 0x00000098ac90723c */ /* 0x040fe80000041808 */
[----:B------:R-:W-:Y:S02]  /*dd40*/  MOV R225, R0 ;  /* 0x0000000000e17202 */ /* 0x000fe40000000f00 */
[-C--:B------:R-:W-:Y:S05]  /*dd50*/  HMMA.16816.F32.BF16 R156, R172, R154.reuse, R12 ;  /* 0x0000009aac9c723c */ /* 0x080fea000004180c */
[----:B------:R-:W-:Y:S01]  /*dd60*/  MOV R136, R138 ;  /* 0x0000008a00887202 */ /* 0x000fe20000000f00 */
[C---:B------:R-:W-:Y:S06]  /*dd70*/  HMMA.16816.F32.BF16 R152, R168.reuse, R154, R16 ;  /* 0x0000009aa898723c */ /* 0x040fec0000041810 */
[-C--:B---3--:R-:W-:Y:S05]  /*dd80*/  HMMA.16816.F32.BF16 R160, R168, R48.reuse, R20 ;  /* 0x00000030a8a0723c */ /* 0x088fea0000041814 */
        /* <DEDUP_REMOVED lines=8> */
.L_x_136:
[----:B------:R-:W2:Y:S01]  /*de10*/  LDL R11, [R1+0x54] ;  /* 0x00005400010b7983 */ /* 0x000ea20000100800 */
[----:B------:R-:W1:Y:S01]  /*de20*/  S2UR UR4, SR_CgaCtaId ;  /* 0x00000000000479c3 */ /* 0x000e620000008800 */
[----:B------:R-:W-:Y:S01]  /*de30*/  UMOV UR5, 0x400 ;  /* 0x0000040000057882 */ /* 0x000fe20000000000 */
[----:B------:R-:W3:Y:S01]  /*de40*/  S2R R35, SR_TID.X ;  /* 0x0000000000237919 */ /* 0x000ee20000002100 */
[----:B------:R-:W4:Y:S04]  /*de50*/  SHFL.BFLY PT, R5, R247, 0x2, 0x1f ;  /* 0x0c401f00f7057f89 */ /* 0x000f2800000e0000 */
[----:B------:R-:W5:Y:S04]  /*de60*/  SHFL.BFLY PT, R4, R248, 0x2, 0x1f ;  /* 0x0c401f00f8047f89 */ /* 0x000f6800000e0000 */
[----:B------:R-:W5:Y:S04]  /*de70*/  SHFL.BFLY PT, R9, R249, 0x2, 0x1f ;  /* 0x0c401f00f9097f89 */ /* 0x000f6800000e0000 */
[----:B------:R-:W5:Y:S01]  /*de80*/  SHFL.BFLY PT, R10, R250, 0x2, 0x1f ;  /* 0x0c401f00fa0a7f89 */ /* 0x000f6200000e0000 */
        /* <DEDUP_REMOVED lines=14> */
[----:B------:R-:W-:Y:S02]  /*df70*/  FADD.FTZ R6, R9, R249 ;  /* 0x000000f909067221 */ /* 0x000fe40000010000 */
[----:B------:R-:W-:Y:S01]  /*df80*/  IMAD R8, R8, 0x100, R7 ;  /* 0x0000010008087824 */ /* 0x000fe200078e0207 */
[----:B------:R-:W-:Y:S01]  /*df90*/  LOP3.LUT R3, R3, 0xfffffff8, RZ, 0xc0, !PT ;  /* 0xfffffff803037812 */ /* 0x000fe200078ec0ff */
[----:B------:R-:W-:Y:S01]  /*dfa0*/  FADD.FTZ R7, R10, R250 ;  /* 0x000000fa0a077221 */ /* 0x000fe20000010000 */
[----:B------:R4:W2:Y:S03]  /*dfb0*/  SHFL.BFLY PT, R24, R6, 0x1, 0x1f ;  /* 0x0c201f0006187f89 */ /* 0x0008a600000e0000 */
[----:B------:R-:W-:-:S02]  /*dfc0*/  IMAD.IADD R3, R34, 0x1, -R3 ;  /* 0x0000000122037824 */ /* 0x000fc400078e0a03 */
[----:B-1----:R-:W-:Y:S01]  /*dfd0*/  FADD.FTZ R27, R5, R27 ;  /* 0x0000001b051b7221 */ /* 0x002fe20000010000 */
[----:B------:R4:W1:Y:S02]  /*dfe0*/  SHFL.BFLY PT, R25, R7, 0x1, 0x1f ;  /* 0x0c201f0007197f89 */ /* 0x00086400000e0000 */
[----:B------:R-:W-:Y:S01]  /*dff0*/  LEA.HI R2, R3, R3, RZ, 0x1 ;  /* 0x0000000303027211 */ /* 0x000fe200078f08ff */
[----:B---3--:R-:W-:-:S03]  /*e000*/  FADD.FTZ R26, R4, R26 ;  /* 0x0000001a041a7221 */ /* 0x008fc60000010000 */
[----:B------:R-:W-:Y:S02]  /*e010*/  SHF.R.S32.HI R0, RZ, 0x1, R2 ;  /* 0x00000001ff007819 */ /* 0x000fe40000011402 */
[----:B------:R-:W-:Y:S02]  /*e020*/  LOP3.LUT R2, R2, 0x3fffffe, RZ, 0xc0, !PT ;  /* 0x03fffffe02027812 */ /* 0x000fe400078ec0ff */
[C---:B------:R-:W-:Y:S01]  /*e030*/  LOP3.LUT R9, R0.reuse, 0x1, RZ, 0xc0, !PT ;  /* 0x0000000100097812 */ /* 0x040fe200078ec0ff */
[----:B------:R-:W-:Y:S02]  /*e040*/  IMAD.SHL.U32 R15, R0, 0x40, RZ ;  /* 0x00000040000f7824 */ /* 0x000fe400078e00ff */
[----:B------:R-:W-:-:S03]  /*e050*/  IMAD.IADD R3, R3, 0x1, -R2 ;  /* 0x0000000103037824 */ /* 0x000fc600078e0a02 */
[----:B------:R-:W-:Y:S01]  /*e060*/  LOP3.LUT R15, R15, 0xc0, RZ, 0xc0, !PT ;  /* 0x000000c00f0f7812 */ /* 0x000fe200078ec0ff */
[----:B------:R-:W-:-:S03]  /*e070*/  IMAD R5, R3, 0x10, R8 ;  /* 0x0000001003057824 */ /* 0x000fc600078e0208 */
[----:B------:R-:W-:-:S05]  /*e080*/  LEA.HI R15, R15, R15, RZ, 0x1d ;  /* 0x0000000f0f0f7211 */ /* 0x000fca00078fe8ff */
        /* <DEDUP_REMOVED lines=16> */
.L_x_140:
        /* <DEDUP_REMOVED lines=20> */
.L_x_141:
[----:B------:R1:W5:Y:S01]  /*e2d0*/  LDL R37, [R1+0x60] ;  /* 0x0000600001257983 */ /* 0x0003620000100800 */
[----:B------:R-:W-:Y:S01]  /*e2e0*/  MOV R28, 0x10 ;  /* 0x00000010001c7802 */ /* 0x000fe20000000f00 */
[----:B------:R-:W-:Y:S01]  /*e2f0*/  FADD.FTZ R25, R7, R25 ;  /* 0x0000001907197221 */ /* 0x000fe20000010000 */
[----:B------:R-:W-:Y:S01]  /*e300*/  ISETP.NE.AND P5, PT, RZ, UR4, PT ;  /* 0x00000004ff007c0c */ /* 0x000fe2000bfa5270 */
[----:B------:R-:W2:Y:S01]  /*e310*/  S2R R36, SR_CTAID.Y ;  /* 0x0000000000247919 */ /* 0x000ea20000002600 */
[----:B------:R-:W-:Y:S01]  /*e320*/  SEL R28, R28, 0xfffffff0, P4 ;  /* 0xfffffff01c1c7807 */ /* 0x000fe20002000000 */
[----:B------:R-:W3:Y:S01]  /*e330*/  S2UR UR4, SR_CTAID.X ;  /* 0x00000000000479c3 */ /* 0x000ee20000002500 */
[----:B------:R-:W-:Y:S01]  /*e340*/  LOP3.LUT P4, RZ, R0, 0x2, RZ, 0xc0, !PT ;  /* 0x0000000200ff7812 */ /* 0x000fe2000788c0ff */
[----:B------:R-:W-:Y:S01]  /*e350*/  BSSY B0, `(.L_x_142) ;  /* 0x00000a6000007945 */ /* 0x000fe20003800000 */
[----:B------:R-:W-:Y:S02]  /*e360*/  ISETP.NE.AND P0, PT, R3, RZ, PT ;  /* 0x000000ff0300720c */ /* 0x000fe40003f05270 */
[----:B------:R-:W-:-:S02]  /*e370*/  IADD3 R20, R15, 0x20, RZ ;  /* 0x000000200f147810 */ /* 0x000fc40007ffe0ff */
[----:B------:R-:W-:Y:S02]  /*e380*/  FSETP.NE.FTZ.AND P1, PT, R24, RZ, PT ;  /* 0x000000ff1800720b */ /* 0x000fe40003f35000 */
[----:B------:R-:W-:Y:S01]  /*e390*/  MOV R3, 0x3f800000 ;  /* 0x3f80000000037802 */ /* 0x000fe20000000f00 */
[----:B------:R-:W4:Y:S01]  /*e3a0*/  @!P5 LDC R10, c[0x0][0x2c4] ;  /* 0x0000b100ff0adb82 */ /* 0x000f220000000800 */
[----:B------:R-:W-:Y:S02]  /*e3b0*/  MOV R4, 0x3f800000 ;  /* 0x3f80000000047802 */ /* 0x000fe40000000f00 */
[----:B------:R-:W-:Y:S02]  /*e3c0*/  MOV R0, 0x3f800000 ;  /* 0x3f80000000007802 */ /* 0x000fe40000000f00 */
[----:B------:R-:W-:Y:S01]  /*e3d0*/  @P4 IADD3 R20, R15, -0x20, RZ ;  /* 0xffffffe00f144810 */ /* 0x000fe20007ffe0ff */
[----:B------:R-:W1:Y:S01]  /*e3e0*/  @P3 MUFU.RCP R3, R27 ;  /* 0x0000001b00033308 */ /* 0x000e620000001000 */
[----:B------:R-:W-:-:S02]  /*e3f0*/  PLOP3.LUT P4, PT, PT, PT, PT, 0x8, 0x0 ;  /* 0x000000000000781c */ /* 0x000fc40003f8e170 */
[----:B------:R-:W-:Y:S02]  /*e400*/  @!P5 PLOP3.LUT P4, PT, P0, PT, PT, 0x80, 0x0 ;  /* 0x000000000000d81c */ /* 0x000fe4000078f070 */
[----:B------:R-:W-:Y:S02]  /*e410*/  FSETP.NE.FTZ.AND P0, PT, R25, RZ, PT ;  /* 0x000000ff1900720b */ /* 0x000fe40003f15000 */
[----:B------:R-:W-:Y:S01]  /*e420*/  MOV R2, 0x3f800000 ;  /* 0x3f80000000027802 */ /* 0x000fe20000000f00 */
[----:B------:R-:W3:Y:S08]  /*e430*/  @P2 MUFU.RCP R4, R26 ;  /* 0x0000001a00042308 */ /* 0x000ef00000001000 */
[----:B------:R-:W2:Y:S01]  /*e440*/  @P1 MUFU.RCP R0, R24 ;  /* 0x0000001800001308 */ /* 0x000ea20000001000 */
[C---:B-1----:R-:W-:Y:S01]  /*e450*/  FMUL.FTZ R148, R3.reuse, R148 ;  /* 0x0000009403947220 */ /* 0x042fe20000410000 */
[C---:B------:R-:W-:Y:S01]  /*e460*/  FMUL.FTZ R9, R3.reuse, R149 ;  /* 0x0000009503097220 */ /* 0x040fe20000410000 */
[C---:B------:R-:W-:Y:S01]  /*e470*/  FMUL.FTZ R152, R3.reuse, R152 ;  /* 0x0000009803987220 */ /* 0x040fe20000410000 */
[C---:B------:R-:W-:Y:S01]  /*e480*/  FMUL.FTZ R5, R3.reuse, R153 ;  /* 0x0000009903057220 */ /* 0x040fe20000410000 */
[C---:B------:R-:W-:Y:S01]  /*e490*/  FMUL.FTZ R160, R3.reuse, R160 ;  /* 0x000000a003a07220 */ /* 0x040fe20000410000 */
[C---:B------:R-:W-:Y:S01]  /*e4a0*/  FMUL.FTZ R16, R3.reuse, R161 ;  /* 0x000000a103107220 */ /* 0x040fe20000410000 */
[C---:B------:R-:W-:Y:S01]  /*e4b0*/  FMUL.FTZ R168, R3.reuse, R168 ;  /* 0x000000a803a87220 */ /* 0x040fe20000410000 */
[----:B------:R-:W1:Y:S01]  /*e4c0*/  @P0 MUFU.RCP R2, R25 ;  /* 0x0000001900020308 */ /* 0x000e620000001000 */
[C---:B---3--:R-:W-:Y:S01]  /*e4d0*/  FMUL.FTZ R150, R4.reuse, R150 ;  /* 0x0000009604967220 */ /* 0x048fe20000410000 */
[C---:B------:R-:W-:Y:S01]  /*e4e0*/  FMUL.FTZ R8, R4.reuse, R151 ;  /* 0x0000009704087220 */ /* 0x040fe20000410000 */
[C---:B------:R-:W-:Y:S01]  /*e4f0*/  FMUL.FTZ R154, R4.reuse, R154 ;  /* 0x0000009a049a7220 */ /* 0x040fe20000410000 */
[C---:B------:R-:W-:Y:S01]  /*e500*/  FMUL.FTZ R155, R4.reuse, R155 ;  /* 0x0000009b049b7220 */ /* 0x040fe20000410000 */
[----:B------:R-:W-:Y:S01]  /*e510*/  FMUL.FTZ R12, R3, R169 ;  /* 0x000000a9030c7220 */ /* 0x000fe20000410000 */
[C---:B------:R-:W-:Y:S01]  /*e520*/  FMUL.FTZ R162, R4.reuse, R162 ;  /* 0x000000a204a27220 */ /* 0x040fe20000410000 */
[C---:B------:R-:W-:Y:S01]  /*e530*/  FMUL.FTZ R14, R4.reuse, R163 ;  /* 0x000000a3040e7220 */ /* 0x040fe20000410000 */
[----:B------:R-:W-:Y:S01]  /*e540*/  FMUL.FTZ R170, R4, R170 ;  /* 0x000000aa04aa7220 */ /* 0x000fe20000410000 */
[C---:B--2---:R-:W-:Y:S01]  /*e550*/  FMUL.FTZ R144, R0.reuse, R144 ;  /* 0x0000009000907220 */ /* 0x044fe20000410000 */
[C---:B------:R-:W-:Y:S01]  /*e560*/  FMUL.FTZ R7, R0.reuse, R145 ;  /* 0x0000009100077220 */ /* 0x040fe20000410000 */
[C---:B------:R-:W-:Y:S01]  /*e570*/  FMUL.FTZ R156, R0.reuse, R156 ;  /* 0x0000009c009c7220 */ /* 0x040fe20000410000 */
[----:B------:R-:W-:Y:S01]  /*e580*/  FMUL.FTZ R3, R0, R157 ;  /* 0x0000009d00037220 */ /* 0x000fe20000410000 */
[----:B------:R-:W-:Y:S01]  /*e590*/  FMUL.FTZ R11, R4, R171 ;  /* 0x000000ab040b7220 */ /* 0x000fe20000410000 */
[C---:B------:R-:W-:Y:S01]  /*e5a0*/  FMUL.FTZ R164, R0.reuse, R164 ;  /* 0x000000a400a47220 */ /* 0x040fe20000410000 */
[C---:B------:R-:W-:Y:S01]  /*e5b0*/  FMUL.FTZ R13, R0.reuse, R165 ;  /* 0x000000a5000d7220 */ /* 0x040fe20000410000 */
[----:B------:R-:W-:Y:S01]  /*e5c0*/  FMUL.FTZ R172, R0, R172 ;  /* 0x000000ac00ac7220 */ /* 0x000fe20000410000 */
[C---:B-1----:R-:W-:Y:S01]  /*e5d0*/  FMUL.FTZ R147, R2.reuse, R147 ;  /* 0x0000009302937220 */ /* 0x042fe20000410000 */
[C---:B------:R-:W-:Y:S01]  /*e5e0*/  FMUL.FTZ R6, R2.reuse, R146 ;  /* 0x0000009202067220 */ /* 0x040fe20000410000 */
[C---:B------:R-:W-:Y:S01]  /*e5f0*/  FMUL.FTZ R159, R2.reuse, R159 ;  /* 0x0000009f029f7220 */ /* 0x040fe20000410000 */
[----:B------:R-:W-:Y:S01]  /*e600*/  FMUL.FTZ R158, R2, R158 ;  /* 0x0000009e029e7220 */ /* 0x000fe20000410000 */
[----:B------:R-:W-:Y:S01]  /*e610*/  FMUL.FTZ R18, R0, R173 ;  /* 0x000000ad00127220 */ /* 0x000fe20000410000 */
[----:B------:R-:W-:Y:S01]  /*e620*/  F2FP.BF16.F32.PACK_AB R9, R9, R148 ;  /* 0x000000940909723e */ /* 0x000fe200000010ff */
[----:B------:R-:W-:Y:S01]  /*e630*/  FMUL.FTZ R167, R2, R167 ;  /* 0x000000a702a77220 */ /* 0x000fe20000410000 */
[----:B------:R-:W-:Y:S01]  /*e640*/  F2FP.BF16.F32.PACK_AB R8, R8, R150 ;  /* 0x000000960808723e */ /* 0x000fe200000010ff */
[C---:B------:R-:W-:Y:S01]  /*e650*/  FMUL.FTZ R19, R2.reuse, R166 ;  /* 0x000000a602137220 */ /* 0x040fe20000410000 */
[----:B------:R-:W-:Y:S01]  /*e660*/  F2FP.BF16.F32.PACK_AB R5, R5, R152 ;  /* 0x000000980505723e */ /* 0x000fe200000010ff */
[C---:B------:R-:W-:Y:S01]  /*e670*/  FMUL.FTZ R175, R2.reuse, R175 ;  /* 0x000000af02af7220 */ /* 0x040fe20000410000 */
[----:B------:R-:W-:Y:S01]  /*e680*/  F2FP.BF16.F32.PACK_AB R4, R155, R154 ;  /* 0x0000009a9b04723e */ /* 0x000fe200000010ff */
[----:B------:R-:W-:Y:S01]  /*e690*/  FMUL.FTZ R21, R2, R174 ;  /* 0x000000ae02157220 */ /* 0x000fe20000410000 */
[----:B------:R-:W-:Y:S01]  /*e6a0*/  IADD3 R0, R15, R28, RZ ;  /* 0x0000001c0f007210 */ /* 0x000fe20007ffe0ff */
[----:B------:R1:W-:Y:S01]  /*e6b0*/  STS [R15], R9 ;  /* 0x000000090f007388 */ /* 0x0003e20000000800 */
[----:B------:R-:W-:Y:S01]  /*e6c0*/  F2FP.BF16.F32.PACK_AB R7, R7, R144 ;  /* 0x000000900707723e */ /* 0x000fe200000010ff */
[----:B----4-:R-:W2:Y:S01]  /*e6d0*/  @P4 LDC R10, c[0x0][0x2e4] ;  /* 0x0000b900ff0a4b82 */ /* 0x010ea20000000800 */
[----:B------:R-:W-:Y:S01]  /*e6e0*/  F2FP.BF16.F32.PACK_AB R6, R147, R6 ;  /* 0x000000069306723e */ /* 0x000fe200000010ff */
[----:B------:R3:W-:Y:S01]  /*e6f0*/  STS [R15+0x200], R8 ;  /* 0x000200080f007388 */ /* 0x0007e20000000800 */
[----:B------:R-:W-:-:S02]  /*e700*/  F2FP.BF16.F32.PACK_AB R3, R3, R156 ;  /* 0x0000009c0303723e */ /* 0x000fc400000010ff */
[----:B------:R-:W-:Y:S01]  /*e710*/  F2FP.BF16.F32.PACK_AB R2, R159, R158 ;  /* 0x0000009e9f02723e */ /* 0x000fe200000010ff */
[----:B------:R-:W-:Y:S01]  /*e720*/  STS [R0], R5 ;  /* 0x0000000500007388 */ /* 0x000fe20000000800 */
        /* <DEDUP_REMOVED lines=8> */
[----:B------:R-:W-:Y:S01]  /*e7b0*/  STS [R15+0x1200], R6 ;  /* 0x001200060f007388 */ /* 0x000fe20000000800 */
[----:B------:R-:W-:Y:S02]  /*e7c0*/  F2FP.BF16.F32.PACK_AB R18, R18, R172 ;  /* 0x000000ac1212723e */ /* 0x000fe400000010ff */
[----:B------:R-:W-:Y:S01]  /*e7d0*/  F2FP.BF16.F32.PACK_AB R21, R175, R21 ;  /* 0x00000015af15723e */ /* 0x000fe200000010ff */
[----:B------:R-:W-:Y:S01]  /*e7e0*/  STS [R0+0x1000], R3 ;  /* 0x0010000300007388 */ /* 0x000fe20000000800 */
[----:B-1----:R-:W-:Y:S03]  /*e7f0*/  @P1 MUFU.LG2 R9, R24 ;  /* 0x0000001800091308 */ /* 0x002fe60000000c00 */
[----:B------:R1:W-:Y:S01]  /*e800*/  STS [R0+0x1200], R2 ;  /* 0x0012000200007388 */ /* 0x0003e20000000800 */
[----:B---3--:R-:W2:Y:S03]  /*e810*/  @!P5 LDC R8, c[0x0][0x270] ;  /* 0x00009c00ff08db82 */ /* 0x008ea60000000800 */
[----:B------:R-:W-:Y:S04]  /*e820*/  STS [R20], R16 ;  /* 0x0000001014007388 */ /* 0x000fe80000000800 */
[----:B------:R3:W-:Y:S01]  /*e830*/  STS [R20+0x200], R14 ;  /* 0x0002000e14007388 */ /* 0x0007e20000000800 */
[----:B----4-:R-:W4:Y:S08]  /*e840*/  @P5 LDC.64 R4, c[0x0][0x2c0] ;  /* 0x0000b000ff045b82 */ /* 0x010f300000000a00 */
[----:B------:R-:W4:Y:S01]  /*e850*/  @P3 LDC R7, c[0x0][0x2e8] ;  /* 0x0000ba00ff073b82 */ /* 0x000f220000000800 */
[----:B-1----:R-:W-:-:S07]  /*e860*/  IADD3 R0, R28, R20, RZ ;  /* 0x000000141c007210 */ /* 0x002fce0007ffe0ff */
[----:B------:R-:W1:Y:S01]  /*e870*/  @P5 LDC R3, c[0x0][0x2c0] ;  /* 0x0000b000ff035b82 */ /* 0x000e620000000800 */
[----:B------:R-:W-:Y:S01]  /*e880*/  @P5 MOV R2, 0x1 ;  /* 0x0000000100025802 */ /* 0x000fe20000000f00 */
[----:B--2---:R-:W-:Y:S01]  /*e890*/  @!P5 IMAD R2, R10, R8, RZ ;  /* 0x000000080a02d224 */ /* 0x004fe200078e02ff */
[----:B------:R2:W-:Y:S01]  /*e8a0*/  STS [R0], R12 ;  /* 0x0000000c00007388 */ /* 0x0005e20000000800 */
[----:B------:R-:W-:Y:S02]  /*e8b0*/  @P0 MUFU.LG2 R8, R25 ;  /* 0x0000001900080308 */ /* 0x000fe40000000c00 */
[----:B------:R-:W-:Y:S01]  /*e8c0*/  IMAD R2, R36, R2, RZ ;  /* 0x0000000224027224 */ /* 0x000fe200078e02ff */
[----:B------:R4:W-:Y:S01]  /*e8d0*/  STS [R0+0x200], R11 ;  /* 0x0002000b00007388 */ /* 0x0009e20000000800 */
[----:B------:R-:W1:Y:S03]  /*e8e0*/  @P1 LDC R15, c[0x0][0x2e8] ;  /* 0x0000ba00ff0f1b82 */ /* 0x000e660000000800 */
[----:B------:R4:W-:Y:S01]  /*e8f0*/  STS [R20+0x1000], R13 ;  /* 0x0010000d14007388 */ /* 0x0009e20000000800 */
[----:B---3--:R3:W4:Y:S03]  /*e900*/  @P3 MUFU.LG2 R14, R27 ;  /* 0x0000001b000e3308 */ /* 0x0087260000000c00 */
[----:B------:R4:W-:Y:S04]  /*e910*/  STS [R20+0x1200], R19 ;  /* 0x0012001314007388 */ /* 0x0009e80000000800 */
[----:B------:R4:W-:Y:S04]  /*e920*/  STS [R0+0x1000], R18 ;  /* 0x0010001200007388 */ /* 0x0009e80000000800 */
[----:B------:R1:W-:Y:S01]  /*e930*/  STS [R0+0x1200], R21 ;  /* 0x0012001500007388 */ /* 0x0003e20000000800 */
[----:B------:R-:W-:Y:S01]  /*e940*/  @!P5 MOV R3, 0x1 ;  /* 0x000000010003d802 */ /* 0x000fe20000000f00 */
[----:B--2---:R-:W2:Y:S01]  /*e950*/  @P2 LDC R12, c[0x0][0x2e8] ;  /* 0x0000ba00ff0c2b82 */ /* 0x004ea20000000800 */
[----:B---3--:R-:W3:Y:S01]  /*e960*/  S2R R27, SR_CTAID.Z ;  /* 0x00000000001b7919 */ /* 0x008ee20000002700 */
[----:B----4-:R-:W4:Y:S06]  /*e970*/  @P2 MUFU.LG2 R11, R26 ;  /* 0x0000001a000b2308 */ /* 0x010f2c0000000c00 */
[----:B------:R-:W2:Y:S01]  /*e980*/  @P0 LDC R13, c[0x0][0x2e8] ;  /* 0x0000ba00ff0d0b82 */ /* 0x000ea20000000800 */
[----:B------:R-:W-:-:S02]  /*e990*/  MOV R20, 0x7f800000 ;  /* 0x7f80000000147802 */ /* 0x000fc40000000f00 */
[----:B------:R-:W-:Y:S02]  /*e9a0*/  MOV R19, 0x7f800000 ;  /* 0x7f80000000137802 */ /* 0x000fe40000000f00 */
[----:B------:R-:W-:Y:S02]  /*e9b0*/  MOV R18, 0x7f800000 ;  /* 0x7f80000000127802 */ /* 0x000fe40000000f00 */
[----:B-1----:R-:W-:Y:S01]  /*e9c0*/  LOP3.LUT R0, R29, 0xffffffe0, RZ, 0xc0, !PT ;  /* 0xffffffe01d007812 */ /* 0x002fe200078ec0ff */
[----:B------:R-:W-:Y:S01]  /*e9d0*/  BAR.SYNC.DEFER_BLOCKING 0x0 ;  /* 0x0000000000007b1d */ /* 0x000fe20000010000 */
[----:B------:R-:W-:Y:S02]  /*e9e0*/  MOV R21, 0x7f800000 ;  /* 0x7f80000000157802 */ /* 0x000fe40000000f00 */
[----:B------:R-:W-:Y:S01]  /*e9f0*/  IADD3 R6, -R0, R35, RZ ;  /* 0x0000002300067210 */ /* 0x000fe20007ffe1ff */
[----:B------:R-:W-:Y:S01]  /*ea00*/  @P5 IMAD R0, R5, R4, RZ ;  /* 0x0000000405005224 */ /* 0x000fe200078e02ff */
[----:B------:R-:W-:Y:S01]  /*ea10*/  @!P5 MOV R0, R10 ;  /* 0x0000000a0000d202 */ /* 0x000fe20000000f00 */
[----:B------:R-:W-:Y:S01]  /*ea20*/  @P3 FMUL.FTZ R5, R14, 0.69314718246459960938 ;  /* 0x3f3172180e053820 */ /* 0x000fe20000410000 */
[----:B------:R-:W-:Y:S01]  /*ea30*/  SEL R4, R2, RZ, !P6 ;  /* 0x000000ff02047207 */ /* 0x000fe20007000000 */
[----:B------:R-:W-:Y:S01]  /*ea40*/  IMAD R2, R3, UR4, RZ ;  /* 0x0000000403027c24 */ /* 0x000fe2000f8e02ff */
[----:B------:R-:W-:Y:S01]  /*ea50*/  LOP3.LUT P5, RZ, R6, 0x3, RZ, 0xc0, !PT ;  /* 0x0000000306ff7812 */ /* 0x000fe200078ac0ff */
[----:B------:R-:W-:Y:S01]  /*ea60*/  @P3 FFMA.FTZ R21, R140, R7, R5 ;  /* 0x000000078c153223 */ /* 0x000fe20000010005 */
[----:B----4-:R-:W-:Y:S01]  /*ea70*/  @P2 FMUL.FTZ R5, R11, 0.69314718246459960938 ;  /* 0x3f3172180b052820 */ /* 0x010fe20000410000 */
[----:B---3--:R-:W-:Y:S01]  /*ea80*/  IMAD R0, R27, R0, R4 ;  /* 0x000000001b007224 */ /* 0x008fe200078e0204 */
[----:B------:R-:W-:Y:S01]  /*ea90*/  SHF.L.U32 R4, R2, 0x7, RZ ;  /* 0x0000000702047819 */ /* 0x000fe200000006ff */
[----:B------:R-:W-:Y:S01]  /*eaa0*/  @P1 FMUL.FTZ R6, R9, 0.69314718246459960938 ;  /* 0x3f31721809061820 */ /* 0x000fe20000410000 */
[----:B------:R-:W-:Y:S01]  /*eab0*/  @P0 FMUL.FTZ R2, R8, 0.69314718246459960938 ;  /* 0x3f31721808020820 */ /* 0x000fe20000410000 */
[----:B--2---:R-:W-:Y:S01]  /*eac0*/  @P2 FFMA.FTZ R20, R139, R12, R5 ;  /* 0x0000000c8b142223 */ /* 0x004fe20000010005 */
[----:B------:R-:W-:Y:S01]  /*ead0*/  SHF.R.S32.HI R7, RZ, 0x1f, R4 ;  /* 0x0000001fff077819 */ /* 0x000fe20000011404 */
[----:B------:R-:W-:Y:S01]  /*eae0*/  @P1 FFMA.FTZ R18, R138, R15, R6 ;  /* 0x0000000f8a121223 */ /* 0x000fe20000010006 */
[----:B------:R-:W-:Y:S01]  /*eaf0*/  IADD3 R4, P4, P3, R4, R22, R0 ;  /* 0x0000001604047210 */ /* 0x000fe20007b9e000 */
[----:B------:R-:W-:Y:S01]  /*eb00*/  @P0 FFMA.FTZ R19, R17, R13, R2 ;  /* 0x0000000d11130223 */ /* 0x000fe20000010002 */
[----:B------:R-:W-:Y:S01]  /*eb10*/  SHF.R.S32.HI R0, RZ, 0x1f, R0 ;  /* 0x0000001fff007819 */ /* 0x000fe20000011400 */
[----:B------:R1:W2:Y:S03]  /*eb20*/  LDS.128 R28, [R221+0x1800] ;  /* 0x00180000dd1c7984 */ /* 0x0002a60000000c00 */
[----:B------:R-:W-:Y:S01]  /*eb30*/  IADD3.X R7, R7, R23, R0, P4, P3 ;  /* 0x0000001707077210 */ /* 0x000fe200027e6400 */
[----:B------:R-:W-:Y:S06]  /*eb40*/  @P5 BRA `(.L_x_143) ;  /* 0x0000000000985947 */ /* 0x000fec0003800000 */
[----:B------:R-:W3:Y:S04]  /*eb50*/  LDL.LU R39, [R1+0x70] ;  /* 0x0000700001277983 */ /* 0x000ee80000300800 */
[----:B------:R-:W3:Y:S02]  /*eb60*/  LDL.LU R38, [R1+0x74] ;  /* 0x0000740001267983 */ /* 0x000ee40000300800 */
[----:B---3--:R-:W-:-:S04]  /*eb70*/  IMAD R0, R38, 0x10, R39 ;  /* 0x0000001026007824 */ /* 0x008fc800078e0227 */
[C---:B------:R-:W-:Y:S01]  /*eb80*/  VIADD R2, R0.reuse, 0x8 ;  /* 0x0000000800027836 */ /* 0x040fe20000000000 */
[CC--:B-----5:R-:W-:Y:S01]  /*eb90*/  ISETP.GE.AND P3, PT, R0.reuse, R37.reuse, PT ;  /* 0x000000250000720c */ /* 0x0e0fe20003f66270 */
[C---:B------:R-:W-:Y:S02]  /*eba0*/  VIADD R6, R0.reuse, 0x40 ;  /* 0x0000004000067836 */ /* 0x040fe40000000000 */
[----:B------:R-:W-:Y:S01]  /*ebb0*/  VIADD R5, R0, 0x48 ;  /* 0x0000004800057836 */ /* 0x000fe20000000000 */
[-C--:B------:R-:W-:Y:S02]  /*ebc0*/  ISETP.GE.AND P2, PT, R2, R37.reuse, PT ;  /* 0x000000250200720c */ /* 0x080fe40003f46270 */
[-C--:B------:R-:W-:Y:S02]  /*ebd0*/  ISETP.GE.AND P1, PT, R6, R37.reuse, PT ;  /* 0x000000250600720c */ /* 0x080fe40003f26270 */
[----:B------:R-:W-:-:S05]  /*ebe0*/  ISETP.GE.AND P0, PT, R5, R37, PT ;  /* 0x000000250500720c */ /* 0x000fca0003f06270 */
[----:B------:R-:W3:Y:S01]  /*ebf0*/  @!P3 LDC.64 R12, c[0x0][0x2b0] ;  /* 0x0000ac00ff0cbb82 */ /* 0x000ee20000000a00 */
[----:B------:R-:W-:-:S03]  /*ec00*/  @!P3 IMAD R8, R0, R3, RZ ;  /* 0x000000030008b224 */ /* 0x000fc600078e02ff */
[-C--:B------:R-:W-:Y:S02]  /*ec10*/  @!P2 IMAD R0, R2, R3.reuse, RZ ;  /* 0x000000030200a224 */ /* 0x080fe400078e02ff */
[-C--:B------:R-:W-:Y:S01]  /*ec20*/  @!P1 IMAD R6, R6, R3.reuse, RZ ;  /* 0x0000000306069224 */ /* 0x080fe200078e02ff */
[-C--:B------:R-:W-:Y:S01]  /*ec30*/  @!P3 IADD3 R9, P4, R8, R4.reuse, RZ ;  /* 0x000000040809b210 */ /* 0x080fe20007f9e0ff */
[----:B------:R-:W4:Y:S01]  /*ec40*/  @!P2 LDC.64 R14, c[0x0][0x2b0] ;  /* 0x0000ac00ff0eab82 */ /* 0x000f220000000a00 */
[-C--:B------:R-:W-:Y:S01]  /*ec50*/  @!P2 IADD3 R2, P5, R0, R4.reuse, RZ ;  /* 0x000000040002a210 */ /* 0x080fe20007fbe0ff */
[----:B------:R-:W-:Y:S01]  /*ec60*/  @!P0 IMAD R3, R5, R3, RZ ;  /* 0x0000000305038224 */ /* 0x000fe200078e02ff */
[-C--:B------:R-:W-:Y:S02]  /*ec70*/  @!P3 LEA.HI.X.SX32 R11, R8, R7.reuse, 0x1, P4 ;  /* 0x00000007080bb211 */ /* 0x080fe400020f0eff */
[-C--:B------:R-:W-:Y:S02]  /*ec80*/  @!P1 IADD3 R5, P4, R6, R4.reuse, RZ ;  /* 0x0000000406059210 */ /* 0x080fe40007f9e0ff */
[----:B------:R-:W-:Y:S01]  /*ec90*/  @!P2 LEA.HI.X.SX32 R0, R0, R7, 0x1, P5 ;  /* 0x000000070000a211 */ /* 0x000fe200028f0eff */
[----:B------:R-:W1:Y:S01]  /*eca0*/  @!P1 LDC.64 R16, c[0x0][0x2b0] ;  /* 0x0000ac00ff109b82 */ /* 0x000e620000000a00 */
[----:B------:R-:W-:-:S04]  /*ecb0*/  @!P0 IADD3 R10, P6, R3, R4, RZ ;  /* 0x00000004030a8210 */ /* 0x000fc80007fde0ff */
[----:B------:R-:W-:-:S03]  /*ecc0*/  @!P0 LEA.HI.X.SX32 R3, R3, R7, 0x1, P6 ;  /* 0x0000000703038211 */ /* 0x000fc600030f0eff */
[----:B------:R-:W2:Y:S01]  /*ecd0*/  @!P0 LDC.64 R22, c[0x0][0x2b0] ;  /* 0x0000ac00ff168b82 */ /* 0x000ea20000000a00 */
[C---:B---3--:R-:W-:Y:S02]  /*ece0*/  @!P3 LEA R8, P5, R9.reuse, R12, 0x2 ;  /* 0x0000000c0908b211 */ /* 0x048fe400078a10ff */
[----:B------:R-:W-:Y:S02]  /*ecf0*/  @!P1 LEA.HI.X.SX32 R12, R6, R7, 0x1, P4 ;  /* 0x00000007060c9211 */ /* 0x000fe400020f0eff */
[----:B------:R-:W-:Y:S02]  /*ed00*/  @!P3 LEA.HI.X R9, R9, R13, R11, 0x2, P5 ;  /* 0x0000000d0909b211 */ /* 0x000fe400028f140b */
[----:B----4-:R-:W-:-:S03]  /*ed10*/  @!P2 LEA R6, P4, R2, R14, 0x2 ;  /* 0x0000000e0206a211 */ /* 0x010fc600078810ff */
[----:B------:R3:W-:Y:S01]  /*ed20*/  @!P3 STG.E desc[UR8][R8.64], R21 ;  /* 0x000000150800b986 */ /* 0x0007e2000c101908 */
[----:B------:R-:W-:Y:S02]  /*ed30*/  @!P2 LEA.HI.X R7, R2, R15, R0, 0x2, P4 ;  /* 0x0000000f0207a211 */ /* 0x000fe400020f1400 */
[----:B-1----:R-:W-:-:S03]  /*ed40*/  @!P1 LEA R4, P5, R5, R16, 0x2 ;  /* 0x0000001005049211 */ /* 0x002fc600078a10ff */
[----:B------:R3:W-:Y:S01]  /*ed50*/  @!P2 STG.E desc[UR8][R6.64], R20 ;  /* 0x000000140600a986 */ /* 0x0007e2000c101908 */
[----:B------:R-:W-:Y:S02]  /*ed60*/  @!P1 LEA.HI.X R5, R5, R17, R12, 0x2, P5 ;  /* 0x0000001105059211 */ /* 0x000fe400028f140c */
[----:B--2---:R-:W-:-:S03]  /*ed70*/  @!P0 LEA R2, P4, R10, R22, 0x2 ;  /* 0x000000160a028211 */ /* 0x004fc600078810ff */
[----:B------:R3:W-:Y:S01]  /*ed80*/  @!P1 STG.E desc[UR8][R4.64], R18 ;  /* 0x0000001204009986 */ /* 0x0007e2000c101908 */
[----:B------:R-:W-:-:S05]  /*ed90*/  @!P0 LEA.HI.X R3, R10, R23, R3, 0x2, P4 ;  /* 0x000000170a038211 */ /* 0x000fca00020f1403 */
[----:B------:R3:W-:Y:S04]  /*eda0*/  @!P0 STG.E desc[UR8][R2.64], R19 ;  /* 0x0000001302008986 */ /* 0x0007e8000c101908 */
.L_x_143:
[----:B------:R-:W-:Y:S05]  /*edb0*/  BSYNC B0 ;  /* 0x0000000000007941 */ /* 0x000fea0003800000 */
.L_x_142:
[----:B---3--:R-:W3:Y:S01]  /*edc0*/  LDL.LU.64 R8, [R1+0x28] ;  /* 0x0000280001087983 */ /* 0x008ee20000300a00 */
[----:B------:R-:W-:-:S03]  /*edd0*/  ULDC UR4, c[0x0][0x2d0] ;  /* 0x0000b40000047ab9 */ /* 0x000fc60000000800 */
[----:B------:R-:W4:Y:S04]  /*ede0*/  LDL.LU R7, [R1+0x64] ;  /* 0x0000640001077983 */ /* 0x000f280000300800 */
[----:B------:R-:W2:Y:S04]  /*edf0*/  LDL.LU R5, [R1+0x6c] ;  /* 0x00006c0001057983 */ /* 0x000ea80000300800 */
[----:B------:R-:W2:Y:S04]  /*ee00*/  LDL.LU R4, [R1+0x68] ;  /* 0x0000680001047983 */ /* 0x000ea80000300800 */
[----:B------:R1:W5:Y:S01]  /*ee10*/  LDL.64 R10, [R1+0x58] ;  /* 0x00005800010a7983 */ /* 0x0003620000100a00 */
[----:B------:R-:W-:Y:S01]  /*ee20*/  SHF.R.S32.HI R0, RZ, 0x1f, R27 ;  /* 0x0000001fff007819 */ /* 0x000fe2000001141b */
[----:B------:R-:W-:Y:S02]  /*ee30*/  BSSY B0, `(.L_x_144) ;  /* 0x0000019000007945 */ /* 0x000fe40003800000 */
[----:B------:R1:W1:Y:S01]  /*ee40*/  LDS.128 R12, [R221] ;  /* 0x00000000dd0c7984 */ /* 0x0002620000000c00 */
[----:B---3--:R-:W-:-:S02]  /*ee50*/  IADD3 R2, P1, R8, R32, RZ ;  /* 0x0000002008027210 */ /* 0x008fc40007f3e0ff */
[----:B------:R-:W-:Y:S01]  /*ee60*/  ISETP.GE.AND P0, PT, R8, UR4, PT ;  /* 0x0000000408007c0c */ /* 0x000fe2000bf06270 */
[----:B------:R-:W-:Y:S02]  /*ee70*/  ULDC.64 UR4, c[0x0][0x2a0] ;  /* 0x0000a80000047ab9 */ /* 0x000fe40000000a00 */
[----:B------:R-:W-:Y:S01]  /*ee80*/  IMAD.X R3, R9, 0x1, R33, P1 ;  /* 0x0000000109037824 */ /* 0x000fe200008e0621 */
[-C--:B-----5:R-:W-:Y:S01]  /*ee90*/  ISETP.GE.OR P1, PT, R34, R37.reuse, P0 ;  /* 0x000000252200720c */ /* 0x0a0fe20000726670 */
[----:B------:R-:W-:Y:S01]  /*eea0*/  IMAD R0, R0, UR4, RZ ;  /* 0x0000000400007c24 */ /* 0x000fe2000f8e02ff */
[-C--:B----4-:R-:W-:Y:S01]  /*eeb0*/  ISETP.GE.OR P2, PT, R7, R37.reuse, P0 ;  /* 0x000000250700720c */ /* 0x090fe20000746670 */
[----:B------:R-:W-:Y:S01]  /*eec0*/  IMAD.WIDE.U32 R8, R27, UR4, R2 ;  /* 0x000000041b087c25 */ /* 0x000fe2000f8e0002 */
[-C--:B--2---:R-:W-:Y:S02]  /*eed0*/  ISETP.GE.OR P3, PT, R5, R37.reuse, P0 ;  /* 0x000000250500720c */ /* 0x084fe40000766670 */
        /* <DEDUP_REMOVED lines=14> */
.L_x_145:
[----:B------:R-:W-:Y:S05]  /*efc0*/  BSYNC B0 ;  /* 0x0000000000007941 */ /* 0x000fea0003800000 */
.L_x_144:
        /* <DEDUP_REMOVED lines=16> */
.L_x_147:
[----:B------:R-:W-:Y:S05]  /*f0d0*/  BSYNC B0 ;  /* 0x0000000000007941 */ /* 0x000fea0003800000 */
.L_x_146:
        /* <DEDUP_REMOVED lines=16> */
.L_x_149:
[----:B------:R-:W-:Y:S05]  /*f1e0*/  BSYNC B0 ;  /* 0x0000000000007941 */ /* 0x000fea0003800000 */
.L_x_148:
        /* <DEDUP_REMOVED lines=15> */
.L_x_106:
[----:B------:R-:W2:Y:S01]  /*f2e0*/  LDL.LU R15, [R1+0x54] ;  /* 0x00005400010f7983 */ /* 0x000ea20000300800 */
[----:B------:R-:W1:Y:S01]  /*f2f0*/  LDC.U8 R2, c[0x0][0x3d9] ;  /* 0x0000f640ff027b82 */ /* 0x000e620000000000 */
[----:B------:R-:W-:Y:S01]  /*f300*/  SHF.R.S32.HI R12, RZ, 0x1f, R193 ;  /* 0x0000001fff0c7819 */ /* 0x000fe200000114c1 */
[----:B------:R-:W-:Y:S01]  /*f310*/  ULDC UR6, c[0x0][0x2d0] ;  /* 0x0000b40000067ab9 */ /* 0x000fe20000000800 */
[----:B------:R-:W-:Y:S01]  /*f320*/  ULDC.64 UR4, c[0x0][0x2a0] ;  /* 0x0000a80000047ab9 */ /* 0x000fe20000000a00 */
[----:B------:R-:W-:Y:S01]  /*f330*/  BSSY B0, `(.L_x_150) ;  /* 0x000004f000007945 */ /* 0x000fe20003800000 */
[----:B------:R-:W-:Y:S02]  /*f340*/  LEA.HI R12, R12, R193, RZ, 0x2 ;  /* 0x000000c10c0c7211 */ /* 0x000fe400078f10ff */
[----:B------:R-:W-:Y:S01]  /*f350*/  CS2R R16, SRZ ;  /* 0x0000000000107805 */ /* 0x000fe2000001ff00 */
        /* <DEDUP_REMOVED lines=18> */
[C---:B------:R-:W-:Y:S01]  /*f480*/  @!P0 IMAD R7, R27.reuse, R5, R0 ;  /* 0x000000051b078224 */ /* 0x040fe200078e0200 */
[----:B------:R-:W-:Y:S01]  /*f490*/  LOP3.LUT R0, R12, 0xfffffffc, RZ, 0xc0, !PT ;  /* 0xfffffffc0c007812 */ /* 0x000fe200078ec0ff */
[----:B------:R-:W-:-:S04]  /*f4a0*/  @!P0 IMAD.WIDE.U32 R4, R27, R4, RZ ;  /* 0x000000041b048225 */ /* 0x000fc800078e00ff */
[----:B-----5:R-:W-:Y:S01]  /*f4b0*/  @P0 IMAD.WIDE.U32 R2, R15, R8, RZ ;  /* 0x000000080f020225 */ /* 0x020fe200078e00ff */
[----:B------:R-:W-:-:S03]  /*f4c0*/  SHF.R.S32.HI R8, RZ, 0x2, R12 ;  /* 0x00000002ff087819 */ /* 0x000fc6000001140c */
[----:B------:R-:W-:Y:S02]  /*f4d0*/  @P0 IMAD R9, R15, R9, R3 ;  /* 0x000000090f090224 */ /* 0x000fe400078e0203 */
[----:B----4-:R-:W-:Y:S02]  /*f4e0*/  @!P1 IMAD R15, R27, R14, RZ ;  /* 0x0000000e1b0f9224 */ /* 0x010fe400078e02ff */
[----:B------:R-:W-:Y:S02]  /*f4f0*/  IMAD.IADD R12, R188, 0x1, -R252 ;  /* 0x00000001bc0c7824 */ /* 0x000fe400078e0afc */
[C---:B------:R-:W-:Y:S01]  /*f500*/  VIADD R22, R8.reuse, 0x20 ;  /* 0x0000002008167836 */ /* 0x040fe20000000000 */
[----:B------:R2:W-:Y:S01]  /*f510*/  @!P1 STL [R1+0x54], R15 ;  /* 0x0000540f01009387 */ /* 0x0005e20000100800 */
[C---:B------:R-:W-:Y:S01]  /*f520*/  VIADD R23, R8.reuse, 0x40 ;  /* 0x0000004008177836 */ /* 0x040fe20000000000 */
[CC--:B------:R-:W-:Y:S01]  /*f530*/  ISETP.GE.AND P5, PT, R8.reuse, R12.reuse, PT ;  /* 0x0000000c0800720c */ /* 0x0c0fe20003fa6270 */
        /* <DEDUP_REMOVED lines=14> */
[C---:B------:R-:W-:Y:S01]  /*f620*/  ISETP.NE.OR P1, PT, R0.reuse, RZ, P1 ;  /* 0x000000ff0000720c */ /* 0x040fe20000f25670 */
        /* <DEDUP_REMOVED lines=14> */
[----:B------:R-:W-:Y:S01]  /*f710*/  SEL R21, R5, RZ, P2 ;  /* 0x000000ff05157207 */ /* 0x000fe20001000000 */
[----:B------:R-:W-:Y:S01]  /*f720*/  IMAD R4, R4, UR4, RZ ;  /* 0x0000000404047c24 */ /* 0x000fe2000f8e02ff */
[----:B------:R-:W-:Y:S01]  /*f730*/  ISETP.GE.OR P3, PT, R22, R12, P1 ;  /* 0x0000000c1600720c */ /* 0x000fe20000f66670 */
[----:B------:R-:W-:-:S04]  /*f740*/  IMAD.WIDE R2, R30, 0x80, R8 ;  /* 0x000000801e027825 */ /* 0x000fc800078e0208 */
[----:B------:R-:W-:-:S04]  /*f750*/  IMAD R4, R18, UR5, R4 ;  /* 0x0000000512047c24 */ /* 0x000fc8000f8e0204 */
[----:B------:R-:W-:Y:S01]  /*f760*/  IMAD.IADD R5, R4, 0x1, R7 ;  /* 0x0000000104057824 */ /* 0x000fe200078e0207 */
[----:B--2---:R-:W-:Y:S06]  /*f770*/  @P0 BRA `(.L_x_151) ;  /* 0x0000000000280947 */ /* 0x004fec0003800000 */
        /* <DEDUP_REMOVED lines=10> */
.L_x_151:
[----:B------:R-:W-:Y:S05]  /*f820*/  BSYNC B0 ;  /* 0x0000000000007941 */ /* 0x000fea0003800000 */
.L_x_150:
        /* <DEDUP_REMOVED lines=19> */
.L_x_153:
[----:B------:R-:W-:Y:S05]  /*f960*/  BSYNC B0 ;  /* 0x0000000000007941 */ /* 0x000fea0003800000 */
.L_x_152:
        /* <DEDUP_REMOVED lines=15> */
.L_x_155:
[----:B------:R-:W-:Y:S05]  /*fa60*/  BSYNC B0 ;  /* 0x0000000000007941 */ /* 0x000fea0003800000 */
.L_x_154:
        /* <DEDUP_REMOVED lines=17> */
.L_x_157:
[----:B------:R-:W-:Y:S05]  /*fb80*/  BSYNC B0 ;  /* 0x0000000000007941 */ /* 0x000fea0003800000 */
.L_x_156:
        /* <DEDUP_REMOVED lines=11> */
.L_x_159:
[----:B------:R-:W-:Y:S05]  /*fc40*/  BSYNC B0 ;  /* 0x0000000000007941 */ /* 0x000fea0003800000 */
.L_x_158:
        /* <DEDUP_REMOVED lines=10> */
.L_x_161:
[----:B------:R-:W-:Y:S05]  /*fcf0*/  BSYNC B0 ;  /* 0x0000000000007941 */ /* 0x000fea0003800000 */
.L_x_160:
        /* <DEDUP_REMOVED lines=11> */
.L_x_163:
[----:B------:R-:W-:Y:S05]  /*fdb0*/  BSYNC B0 ;  /* 0x0000000000007941 */ /* 0x000fea0003800000 */
.L_x_162:
        /* <DEDUP_REMOVED lines=11> */
.L_x_164:
        /* <DEDUP_REMOVED lines=9> */
.L_x_1307:


//--------------------- .text._ZN5flash16flash_fwd_kernelI23Flash_fwd_kernel_traitsILi32ELi128ELi128ELi4ELb0ELb0EN7cutlass10bfloat16_tE19Flash_kernel_traitsILi32ELi128ELi128ELi4ES3_EELb0ELb0ELb1ELb0ELb0ELb1ELb0ELb0EEEvNS_16Flash_fwd_paramsE --------------------------
	.section	.text._ZN5flash16flash_fwd_kernelI23Flash_fwd_kernel_traitsILi32ELi128ELi128ELi4ELb0ELb0EN7cutlass10bfloat16_tE19Flash_kernel_traitsILi32ELi128ELi128ELi4ES3_EELb0ELb0ELb1ELb0ELb0ELb1ELb0ELb0EEEvNS_16Flash_fwd_paramsE,"ax",@progbits
	.align	128
        .global         _ZN5flash16flash_fwd_kernelI23Flash_fwd_kernel_traitsILi32ELi128ELi128ELi4ELb0ELb0EN7cutlass10bfloat16_tE19Flash_kernel_traitsILi32ELi128ELi128ELi4ES3_EELb0ELb0ELb1ELb0ELb0ELb1ELb0ELb0EEEvNS_16Flash_fwd_paramsE
        .type           _ZN5flash16flash_fwd_kernelI23Flash_fwd_kernel_traitsILi32ELi128ELi128ELi4ELb0ELb0EN7cutlass10bfloat16_tE19Flash_kernel_traitsILi32ELi128ELi128ELi4ES3_EELb0ELb0ELb1ELb0ELb0ELb1ELb0ELb0EEEvNS_16Flash_fwd_paramsE,@function
        .size           _ZN5flash16flash_fwd_kernelI23Flash_fwd_kernel_traitsILi32ELi128ELi128ELi4ELb0ELb0EN7cutlass10bfloat16_tE19Flash_kernel_traitsILi32ELi128ELi128ELi4ES3_EELb0ELb0ELb1ELb0ELb0ELb1ELb0ELb0EEEvNS_16Flash_fwd_paramsE,(.L_x_1308 - _ZN5flash16flash_fwd_kernelI23Flash_fwd_kernel_traitsILi32ELi128ELi128ELi4ELb0ELb0EN7cutlass10bfloat16_tE19Flash_kernel_traitsILi32ELi128ELi128ELi4ES3_EELb0ELb0ELb1ELb0ELb0ELb1ELb0ELb0EEEvNS_16Flash_fwd_paramsE)
        .other          _ZN5flash16flash_fwd_kernelI23Flash_fwd_kernel_traitsILi32ELi128ELi128ELi4ELb0ELb0EN7cutlass10bfloat16_tE19Flash_kernel_traitsILi32ELi128ELi128ELi4ES3_EELb0ELb0ELb1ELb0ELb0ELb1ELb0ELb0EEEvNS_16Flash_fwd_paramsE,@"STO_CUDA_ENTRY STV_DEFAULT"
_ZN5flash16flash_fwd_kernelI23Flash_fwd_kernel_traitsILi32ELi128ELi128ELi4ELb0ELb0EN7cutlass10bfloat16_tE19Flash_kernel_traitsILi32ELi128ELi128ELi4ES3_EELb0ELb0ELb1ELb0ELb0ELb1ELb0ELb0EEEvNS_16Flash_fwd_paramsE:
.text._ZN5flash16flash_fwd_kernelI23Flash_fwd_kernel_traitsILi32ELi128ELi128ELi4ELb0ELb0EN7cutlass10bfloat16_tE19Flash_kernel_traitsILi32ELi128ELi128ELi4ES3_EELb0ELb0ELb1ELb0ELb0ELb1ELb0ELb0EEEvNS_16Flash_fwd_paramsE:
[----:B------:R-:W1:Y:S08]  /*0000*/  LDC R1, c[0x0][0x28] ;  /* 0x00000a00ff017b82 */ /* 0x000e700000000800 */
[----:B------:R-:W2:Y:S01]  /*0010*/  LDC.64 R4, c[0x0][0x2f0] ;  /* 0x0000bc00ff047b82 */ /* 0x000ea20000000a00 */
[----:B------:R-:W3:Y:S01]  /*0020*/  S2R R46, SR_CTAID.Y ;  /* 0x00000000002e7919 */ /* 0x000ee20000002600 */
[----:B------:R-:W-:Y:S01]  /*0030*/  IMAD.MOV.U32 R25, RZ, RZ, -0x1 ;  /* 0xffffffffff197424 */ /* 0x000fe200078e00ff */
[----:B------:R-:W-:Y:S01]  /*0040*/  ULDC.64 UR12, c[0x0][0x208] ;  /* 0x00008200000c7ab9 */ /* 0x000fe20000000a00 */
[----:B-1----:R-:W-:-:S04]  /*0050*/  VIADD R1, R1, 0xffffff38 ;  /* 0xffffff3801017836 */ /* 0x002fc80000000000 */
[----:B------:R-:W1:Y:S08]  /*0060*/  LDC.64 R2, c[0x0][0x300] ;  /* 0x0000c000ff027b82 */ /* 0x000e700000000a00 */
[----:B------:R-:W3:Y:S01]  /*0070*/  LDC.64 R6, c[0x0][0x2f0] ;  /* 0x0000bc00ff067b82 */ /* 0x000ee20000000a00 */
[----:B--2---:R-:W-:-:S07]  /*0080*/  ISETP.NE.U32.AND P2, PT, R4, RZ, PT ;  /* 0x000000ff0400720c */ /* 0x004fce0003f45070 */
[----:B------:R-:W2:Y:S01]  /*0090*/  LDC.U8 R10, c[0x0][0x3c2] ;  /* 0x0000f080ff0a7b82 */ /* 0x000ea20000000000 */
[----:B------:R-:W-:Y:S02]  /*00a0*/  ISETP.NE.AND.EX P2, PT, R5, RZ, PT, P2 ;  /* 0x000000ff0500720c */ /* 0x000fe40003f45320 */
[----:B-1----:R-:W-:-:S05]  /*00b0*/  ISETP.NE.U32.AND P1, PT, R2, RZ, PT ;  /* 0x000000ff0200720c */ /* 0x002fca0003f25070 */
[----:B------:R-:W1:Y:S01]  /*00c0*/  LDC.64 R8, c[0x0][0x2f8] ;  /* 0x0000be00ff087b82 */ /* 0x000e620000000a00 */
[----:B------:R-:W-:Y:S01]  /*00d0*/  ISETP.NE.AND.EX P1, PT, R3, RZ, PT, P1 ;  /* 0x000000ff0300720c */ /* 0x000fe20003f25310 */
[----:B---3--:R-:W-:-:S06]  /*00e0*/  IMAD.WIDE R4, R46, 0x4, R6 ;  /* 0x000000042e047825 */ /* 0x008fcc00078e0206 */
[----:B------:R-:W3:Y:S01]  /*00f0*/  LDC.64 R2, c[0x0][0x2f8] ;  /* 0x0000be00ff027b82 */ /* 0x000ee20000000a00 */
[----:B------:R-:W4:Y:S04]  /*0100*/  @P2 LDG.E R25, desc[UR12][R4.64] ;  /* 0x0000000c04192981 */ /* 0x000f28000c1e1900 */
[----:B------:R2:W4:Y:S03]  /*0110*/  @P2 LDG.E R0, desc[UR12][R4.64+0x4] ;  /* 0x0000040c04002981 */ /* 0x000526000c1e1900 */
[----:B------:R-:W2:Y:S01]  /*0120*/  @P1 LDC.64 R6, c[0x0][0x300] ;  /* 0x0000c000ff061b82 */ /* 0x000ea20000000a00 */
[----:B------:R-:W-:Y:S02]  /*0130*/  IMAD.MOV.U32 R13, RZ, RZ, RZ ;  /* 0x000000ffff0d7224 */ /* 0x000fe400078e00ff */
[----:B--2---:R-:W-:-:S05]  /*0140*/  @P1 IMAD.WIDE R4, R46, 0x4, R6 ;  /* 0x000000042e041825 */ /* 0x004fca00078e0206 */
[----:B------:R2:W5:Y:S01]  /*0150*/  @P1 LDG.E R13, desc[UR12][R4.64] ;  /* 0x0000000c040d1981 */ /* 0x000562000c1e1900 */
[----:B------:R-:W-:Y:S02]  /*0160*/  ISETP.NE.AND P3, PT, R10, RZ, PT ;  /* 0x000000ff0a00720c */ /* 0x000fe40003f65270 */
[----:B---3--:R-:W-:-:S04]  /*0170*/  ISETP.EQ.U32.AND P0, PT, R2, RZ, PT ;  /* 0x000000ff0200720c */ /* 0x008fc80003f02070 */
[----:B------:R-:W-:Y:S01]  /*0180*/  ISETP.EQ.OR.EX P0, PT, R3, RZ, !P3, P0 ;  /* 0x000000ff0300720c */ /* 0x000fe20005f02700 */
[----:B------:R-:W-:Y:S02]  /*0190*/  IMAD.MOV.U32 R30, RZ, RZ, -0x1 ;  /* 0xffffffffff1e7424 */ /* 0x000fe400078e00ff */
[----:B-1----:R-:W-:Y:S01]  /*01a0*/  IMAD.WIDE R6, R46, 0x4, R8 ;  /* 0x000000042e067825 */ /* 0x002fe200078e0208 */
[----:B------:R-:W1:Y:S01]  /*01b0*/  S2R R24, SR_CTAID.X ;  /* 0x0000000000187919 */ /* 0x000e620000002500 */
[----:B------:R-:W3:Y:S08]  /*01c0*/  S2R R26, SR_CTAID.Z ;  /* 0x00000000001a7919 */ /* 0x000ef00000002700 */
[----:B------:R2:W5:Y:S01]  /*01d0*/  @!P0 LDG.E R30, desc[UR12][R6.64] ;  /* 0x0000000c061e8981 */ /* 0x000562000c1e1900 */
[----:B------:R-:W-:-:S04]  /*01e0*/  ISETP.NE.U32.AND P0, PT, R2, RZ, PT ;  /* 0x000000ff0200720c */ /* 0x000fc80003f05070 */
[----:B------:R-:W-:Y:S01]  /*01f0*/  ISETP.NE.AND.EX P0, PT, R3, RZ, PT, P0 ;  /* 0x000000ff0300720c */ /* 0x000fe20003f05300 */
[----:B----4-:R-:W-:Y:S01]  /*0200*/  @P2 IMAD.IADD R82, R0, 0x1, -R25 ;  /* 0x0000000100522824 */ /* 0x010fe200078e0a19 */
[----:B------:R2:W-:Y:S05]  /*0210*/  STL [R1+0x94], R25 ;  /* 0x0000941901007387 */ /* 0x0005ea0000100800 */
[----:B------:R-:W4:Y:S06]  /*0220*/  @!P2 LDC R82, c[0x0][0x2c4] ;  /* 0x0000b100ff52ab82 */ /* 0x000f2c0000000800 */
[----:B-1-3--:R-:W-:Y:S05]  /*0230*/  @!P0 BRA `(.L_x_165) ;  /* 0x0000000000108947 */ /* 0x00afea0003800000 */
[----:B------:R-:W2:Y:S02]  /*0240*/  @P3 LDG.E R0, desc[UR12][R6.64+0x4] ;  /* 0x0000040c06003981 */ /* 0x000ea4000c1e1900 */
[----:B--2--5:R-:W-:-:S06]  /*0250*/  @P3 IADD3 R4, R0, -R30, RZ ;  /* 0x8000001e00043210 */ /* 0x024fcc0007ffe0ff */
[----:B------:R2:W5:Y:S01]  /*0260*/  @!P3 LDG.E R4, desc[UR12][R6.64] ;  /* 0x0000000c0604b981 */ /* 0x000562000c1e1900 */
[----:B------:R-:W-:Y:S05]  /*0270*/  BRA `(.L_x_166) ;  /* 0x0000000000047947 */ /* 0x000fea0003800000 */
.L_x_165:
[----:B--2---:R-:W1:Y:S02]  /*0280*/  LDC R4, c[0x0][0x2c8] ;  /* 0x0000b200ff047b82 */ /* 0x004e640000000800 */
.L_x_166:
[----:B------:R-:W3:Y:S02]  /*0290*/  LDC.64 R2, c[0x0][0x308] ;  /* 0x0000c200ff027b82 */ /* 0x000ee40000000a00 */
[----:B---3--:R-:W-:-:S04]  /*02a0*/  ISETP.NE.U32.AND P1, PT, R2, RZ, PT ;  /* 0x000000ff0200720c */ /* 0x008fc80003f25070 */
[----:B------:R-:W-:-:S13]  /*02b0*/  ISETP.NE.AND.EX P1, PT, R3, RZ, PT, P1 ;  /* 0x000000ff0300720c */ /* 0x000fda0003f25310 */
[----:B------:R-:W3:Y:S01]  /*02c0*/  @P1 LDC.64 R2, c[0x0][0x308] ;  /* 0x0000c200ff021b82 */ /* 0x000ee20000000a00 */
[----:B------:R-:W-:-:S07]  /*02d0*/  IMAD.SHL.U32 R196, R24, 0x80, RZ ;  /* 0x0000008018c47824 */ /* 0x000fce00078e00ff */
[----:B------:R-:W1:Y:S01]  /*02e0*/  @!P1 LDC R5, c[0x0][0x2cc] ;  /* 0x0000b300ff059b82 */ /* 0x000e620000000800 */
[----:B----4-:R-:W-:Y:S01]  /*02f0*/  ISETP.GT.AND P0, PT, R82, R196, PT ;  /* 0x000000c45200720c */ /* 0x010fe20003f04270 */
[----:B---3--:R-:W-:-:S05]  /*0300*/  @P1 IMAD.WIDE R2, R46, 0x4, R2 ;  /* 0x000000042e021825 */ /* 0x008fca00078e0202 */
[----:B------:R3:W5:Y:S01]  /*0310*/  @P1 LDG.E R0, desc[UR12][R2.64] ;  /* 0x0000000c02001981 */ /* 0x000762000c1e1900 */
[----:B------:R-:W4:Y:S06]  /*0320*/  @!P1 LDC.64 R2, c[0x0][0x318] ;  /* 0x0000c600ff029b82 */ /* 0x000f2c0000000a00 */
[----:B-1-3--:R-:W-:Y:S05]  /*0330*/  @!P0 EXIT ;  /* 0x000000000000894d */ /* 0x00afea0003800000 */
[----:B------:R-:W1:Y:S01]  /*0340*/  LDC R198, c[0x0][0x398] ;  /* 0x0000e600ffc67b82 */ /* 0x000e620000000800 */
[----:B----4-:R-:W-:Y:S01]  /*0350*/  @!P1 ISETP.NE.U32.AND P0, PT, R2, RZ, PT ;  /* 0x000000ff0200920c */ /* 0x010fe20003f05070 */
[----:B-----5:R-:W-:Y:S01]  /*0360*/  @P1 IMAD.IADD R80, R0, 0x1, -R13 ;  /* 0x0000000100501824 */ /* 0x020fe200078e0a0d */
[----:B------:R-:W3:Y:S02]  /*0370*/  S2R R190, SR_TID.X ;  /* 0x0000000000be7919 */ /* 0x000ee40000002100 */
[----:B------:R-:W-:-:S03]  /*0380*/  @!P1 ISETP.NE.AND.EX P0, PT, R3, RZ, PT, P0 ;  /* 0x000000ff0300920c */ /* 0x000fc60003f05300 */
[----:B------:R-:W4:Y:S01]  /*0390*/  LDC R197, c[0x0][0x394] ;  /* 0x0000e500ffc57b82 */ /* 0x000f220000000800 */
[----:B------:R-:W-:-:S04]  /*03a0*/  @!P1 SEL R0, R5, RZ, P0 ;  /* 0x000000ff05009207 */ /* 0x000fc80000000000 */
[----:B------:R-:W-:Y:S02]  /*03b0*/  @!P1 IADD3 R80, R0, R4, -R13 ;  /* 0x0000000400509210 */ /* 0x000fe40007ffe80d */
[----:B------:R-:W-:Y:S02]  /*03c0*/  IADD3 R0, -R82, 0xff, R196 ;  /* 0x000000ff52007810 */ /* 0x000fe40007ffe1c4 */
[C---:B------:R-:W-:Y:S01]  /*03d0*/  IADD3 R3, R80.reuse, R196, -R82 ;  /* 0x000000c450037210 */ /* 0x040fe20007ffe852 */
[----:B------:R-:W-:-:S05]  /*03e0*/  VIADD R2, R80, 0x7f ;  /* 0x0000007f50027836 */ /* 0x000fca0000000000 */
[----:B------:R-:W-:Y:S02]  /*03f0*/  SHF.R.S32.HI R5, RZ, 0x1f, R2 ;  /* 0x0000001fff057819 */ /* 0x000fe40000011402 */
[----:B-1----:R-:W-:Y:S02]  /*0400*/  IADD3 R0, R0, R198, R80 ;  /* 0x000000c600007210 */ /* 0x002fe40007ffe050 */
[----:B------:R-:W-:Y:S02]  /*0410*/  LEA.HI R5, R5, R2, RZ, 0x7 ;  /* 0x0000000205057211 */ /* 0x000fe400078f38ff */
[----:B------:R-:W-:Y:S01]  /*0420*/  SHF.R.S32.HI R4, RZ, 0x1f, R0 ;  /* 0x0000001fff047819 */ /* 0x000fe20000011400 */
[----:B----4-:R-:W-:-:S03]  /*0430*/  IMAD.IADD R3, R3, 0x1, -R197 ;  /* 0x0000000103037824 */ /* 0x010fc600078e0ac5 */
[----:B------:R-:W-:Y:S02]  /*0440*/  LEA.HI R0, R4, R0, RZ, 0x7 ;  /* 0x0000000004007211 */ /* 0x000fe400078f38ff */
[----:B--2---:R-:W-:Y:S02]  /*0450*/  SHF.R.S32.HI R6, RZ, 0x1f, R3 ;  /* 0x0000001fff067819 */ /* 0x004fe40000011403 */
[----:B------:R-:W-:Y:S02]  /*0460*/  SHF.R.S32.HI R0, RZ, 0x7, R0 ;  /* 0x00000007ff007819 */ /* 0x000fe40000011400 */
[----:B------:R-:W-:Y:S02]  /*0470*/  LEA.HI R2, R6, R3, RZ, 0x7 ;  /* 0x0000000306027211 */ /* 0x000fe400078f38ff */
[----:B------:R-:W-:Y:S02]  /*0480*/  SHF.R.S32.HI R3, RZ, 0x7, R5 ;  /* 0x00000007ff037819 */ /* 0x000fe40000011405 */
[----:B------:R-:W-:-:S02]  /*0490*/  SHF.R.S32.HI R2, RZ, 0x7, R2 ;  /* 0x00000007ff027819 */ /* 0x000fc40000011402 */
[----:B------:R-:W-:Y:S02]  /*04a0*/  VIMNMX R202, R3, R0, PT ;  /* 0x0000000003ca7248 */ /* 0x000fe40003fe0100 */
[----:B------:R-:W-:-:S03]  /*04b0*/  VIMNMX R214, RZ, R2, !PT ;  /* 0x00000002ffd67248 */ /* 0x000fc60007fe0100 */
[----:B------:R1:W-:Y:S01]  /*04c0*/  STL [R1+0x10], R202 ;  /* 0x000010ca01007387 */ /* 0x0003e20000100800 */
[----:B------:R-:W-:-:S03]  /*04d0*/  ISETP.GT.AND P0, PT, R202, R214, PT ;  /* 0x000000d6ca00720c */ /* 0x000fc60003f04270 */
[----:B------:R1:W-:Y:S10]  /*04e0*/  STL [R1+0x84], R214 ;  /* 0x000084d601007387 */ /* 0x0003f40000100800 */
[----:B---3--:R-:W-:Y:S05]  /*04f0*/  @P0 BRA `(.L_x_167) ;  /* 0x0000000800b40947 */ /* 0x008fea0003800000 */
[----:B------:R-:W2:Y:S01]  /*0500*/  LDC.U8 R0, c[0x0][0x3d9] ;  /* 0x0000f640ff007b82 */ /* 0x000ea20000000000 */
[----:B------:R-:W-:Y:S01]  /*0510*/  ISETP.NE.AND P3, PT, R25, -0x1, PT ;  /* 0xffffffff1900780c */ /* 0x000fe20003f65270 */
[----:B------:R-:W-:Y:S01]  /*0520*/  ULDC.64 UR4, c[0x0][0x2a0] ;  /* 0x0000a80000047ab9 */ /* 0x000fe20000000a00 */
[----:B------:R-:W-:Y:S02]  /*0530*/  SHF.R.S32.HI R11, RZ, 0x1f, R190 ;  /* 0x0000001fff0b7819 */ /* 0x000fe400000114be */
[----:B------:R-:W-:Y:S01]  /*0540*/  CS2R R14, SRZ ;  /* 0x00000000000e7805 */ /* 0x000fe2000001ff00 */
[----:B------:R-:W-:Y:S01]  /*0550*/  BSSY B0, `(.L_x_168) ;  /* 0x0000045000007945 */ /* 0x000fe20003800000 */
[----:B------:R-:W-:Y:S01]  /*0560*/  LEA.HI R11, R11, R190, RZ, 0x2 ;  /* 0x000000be0b0b7211 */ /* 0x000fe200078f10ff */
[----:B------:R-:W3:Y:S08]  /*0570*/  LDC.U8 R2, c[0x0][0x3d8] ;  /* 0x0000f600ff027b82 */ /* 0x000ef00000000000 */
[----:B------:R-:W4:Y:S01]  /*0580*/  @!P3 LDC.64 R4, c[0x0][0x290] ;  /* 0x0000a400ff04bb82 */ /* 0x000f220000000a00 */
[----:B--2---:R-:W-:-:S07]  /*0590*/  ISETP.NE.AND P1, PT, R0, RZ, PT ;  /* 0x000000ff0000720c */ /* 0x004fce0003f25270 */
[----:B------:R-:W2:Y:S01]  /*05a0*/  @P3 LDC.64 R6, c[0x0][0x298] ;  /* 0x0000a600ff063b82 */ /* 0x000ea20000000a00 */
[C---:B---3--:R-:W-:Y:S02]  /*05b0*/  ISETP.NE.AND P0, PT, R2.reuse, RZ, PT ;  /* 0x000000ff0200720c */ /* 0x048fe40003f05270 */
[----:B------:R-:W-:Y:S02]  /*05c0*/  ISETP.NE.AND P2, PT, R2, RZ, !P1 ;  /* 0x000000ff0200720c */ /* 0x000fe40004f45270 */
[----:B------:R-:W-:-:S03]  /*05d0*/  ISETP.NE.OR P0, PT, R0, RZ, !P0 ;  /* 0x000000ff0000720c */ /* 0x000fc60004705670 */
[----:B------:R-:W3:Y:S01]  /*05e0*/  @!P1 LDC R10, c[0x0][0x2c4] ;  /* 0x0000b100ff0a9b82 */ /* 0x000ee20000000800 */
[----:B------:R-:W-:-:S05]  /*05f0*/  @!P3 SHF.R.S32.HI R0, RZ, 0x1f, R46 ;  /* 0x0000001fff00b819 */ /* 0x000fca000001142e */
[----:B----4-:R-:W-:Y:S02]  /*0600*/  @!P3 IMAD R0, R0, R4, RZ ;  /* 0x000000040000b224 */ /* 0x010fe400078e02ff */
[----:B------:R-:W4:Y:S01]  /*0610*/  @!P1 LDC R12, c[0x0][0x270] ;  /* 0x00009c00ff0c9b82 */ /* 0x000f220000000800 */
[----:B--2---:R-:W-:-:S07]  /*0620*/  @P3 IMAD.WIDE.U32 R2, R25, R6, RZ ;  /* 0x0000000619023225 */ /* 0x004fce00078e00ff */
[----:B------:R-:W2:Y:S01]  /*0630*/  @!P0 LDC R8, c[0x0][0x2c4] ;  /* 0x0000b100ff088b82 */ /* 0x000ea20000000800 */
[C---:B------:R-:W-:Y:S01]  /*0640*/  @!P3 IMAD R6, R46.reuse, R5, R0 ;  /* 0x000000052e06b224 */ /* 0x040fe200078e0200 */
[----:B------:R-:W-:Y:S01]  /*0650*/  LOP3.LUT R0, R11, 0x1ffffffc, RZ, 0xc0, !PT ;  /* 0x1ffffffc0b007812 */ /* 0x000fe200078ec0ff */
[----:B------:R-:W-:-:S04]  /*0660*/  @!P3 IMAD.WIDE.U32 R4, R46, R4, RZ ;  /* 0x000000042e04b225 */ /* 0x000fc800078e00ff */
[----:B------:R-:W-:Y:S01]  /*0670*/  IMAD.IADD R0, R190, 0x1, -R0 ;  /* 0x00000001be007824 */ /* 0x000fe200078e0a00 */
[----:B---3--:R-:W4:Y:S01]  /*0680*/  @P2 LDC R10, c[0x0][0x2e4] ;  /* 0x0000b900ff0a2b82 */ /* 0x008f220000000800 */
[----:B------:R-:W-:Y:S01]  /*0690*/  @!P3 IMAD.MOV.U32 R2, RZ, RZ, R4 ;  /* 0x000000ffff02b224 */ /* 0x000fe200078e0004 */
[----:B------:R-:W-:Y:S01]  /*06a0*/  SHF.R.S32.HI R4, RZ, 0x2, R11 ;  /* 0x00000002ff047819 */ /* 0x000fe2000001140b */
[----:B------:R-:W-:Y:S02]  /*06b0*/  IMAD.SHL.U32 R0, R0, 0x8, RZ ;  /* 0x0000000800007824 */ /* 0x000fe400078e00ff */
[----:B------:R-:W-:Y:S01]  /*06c0*/  @P3 IMAD R7, R25, R7, R3 ;  /* 0x0000000719073224 */ /* 0x000fe200078e0203 */
[C---:B------:R-:W-:Y:S01]  /*06d0*/  IADD3 R21, R4.reuse, 0x60, RZ ;  /* 0x0000006004157810 */ /* 0x040fe20007ffe0ff */
[----:B------:R-:W-:Y:S01]  /*06e0*/  @!P3 IMAD.IADD R7, R5, 0x1, R6 ;  /* 0x000000010507b824 */ /* 0x000fe200078e0206 */
[----:B------:R-:W3:Y:S01]  /*06f0*/  @P1 LDC.64 R16, c[0x0][0x2c0] ;  /* 0x0000b000ff101b82 */ /* 0x000ee20000000a00 */
[----:B------:R-:W-:Y:S01]  /*0700*/  SHF.R.S32.HI R6, RZ, 0x1f, R26 ;  /* 0x0000001fff067819 */ /* 0x000fe2000001141a */
[C---:B------:R-:W-:Y:S01]  /*0710*/  VIADD R19, R4.reuse, 0x20 ;  /* 0x0000002004137836 */ /* 0x040fe20000000000 */
[----:B------:R-:W-:Y:S01]  /*0720*/  SHF.R.S32.HI R5, RZ, 0x1f, R4 ;  /* 0x0000001fff057819 */ /* 0x000fe20000011404 */
[----:B------:R-:W-:-:S02]  /*0730*/  VIADD R20, R4, 0x40 ;  /* 0x0000004004147836 */ /* 0x000fc40000000000 */
[----:B------:R-:W-:Y:S02]  /*0740*/  IMAD R6, R6, UR4, RZ ;  /* 0x0000000406067c24 */ /* 0x000fe4000f8e02ff */
[----:B--2---:R-:W-:Y:S01]  /*0750*/  @!P0 IMAD R3, R46, R8, RZ ;  /* 0x000000082e038224 */ /* 0x004fe200078e02ff */
[----:B------:R-:W2:Y:S01]  /*0760*/  @P1 LDC R18, c[0x0][0x2c0] ;  /* 0x0000b000ff121b82 */ /* 0x000ea20000000800 */
[----:B------:R-:W-:Y:S01]  /*0770*/  IADD3 R8, P2, R0, R2, RZ ;  /* 0x0000000200087210 */ /* 0x000fe20007f5e0ff */
[----:B------:R-:W-:Y:S02]  /*0780*/  @P1 IMAD.MOV.U32 R2, RZ, RZ, 0x1 ;  /* 0x00000001ff021424 */ /* 0x000fe400078e00ff */
[----:B------:R-:W-:Y:S01]  /*0790*/  @!P0 SEL R3, R3, R25, !P3 ;  /* 0x0000001903038207 */ /* 0x000fe20005800000 */
[----:B------:R-:W-:Y:S01]  /*07a0*/  IMAD R6, R26, UR5, R6 ;  /* 0x000000051a067c24 */ /* 0x000fe2000f8e0206 */
[----:B------:R-:W-:Y:S01]  /*07b0*/  LEA.HI.X.SX32 R9, R0, R7, 0x1, P2 ;  /* 0x0000000700097211 */ /* 0x000fe200010f0eff */
[----:B----4-:R-:W-:Y:S01]  /*07c0*/  @!P1 IMAD R2, R10, R12, RZ ;  /* 0x0000000c0a029224 */ /* 0x010fe200078e02ff */
[----:B------:R-:W-:Y:S01]  /*07d0*/  IADD3 R0, -R196, R82, RZ ;  /* 0x00000052c4007210 */ /* 0x000fe20007ffe1ff */
[----:B------:R-:W-:Y:S01]  /*07e0*/  @!P0 IMAD.MOV.U32 R14, RZ, RZ, R3 ;  /* 0x000000ffff0e8224 */ /* 0x000fe200078e0003 */
[----:B------:R-:W-:Y:S01]  /*07f0*/  LOP3.LUT P3, RZ, R190, 0x3, RZ, 0xc0, !PT ;  /* 0x00000003beff7812 */ /* 0x000fe2000786c0ff */
[----:B------:R-:W-:Y:S01]  /*0800*/  IMAD R2, R46, R2, RZ ;  /* 0x000000022e027224 */ /* 0x000fe200078e02ff */
[----:B------:R-:W-:Y:S01]  /*0810*/  ISETP.GE.AND P4, PT, R4, R0, PT ;  /* 0x000000000400720c */ /* 0x000fe20003f86270 */
[----:B------:R-:W-:Y:S01]  /*0820*/  IMAD.WIDE.U32 R8, R26, UR4, R8 ;  /* 0x000000041a087c25 */ /* 0x000fe2000f8e0008 */
[----:B------:R-:W-:-:S02]  /*0830*/  @!P0 SHF.R.S32.HI R15, RZ, 0x1f, R3 ;  /* 0x0000001fff0f8819 */ /* 0x000fc40000011403 */
[----:B------:R-:W-:Y:S01]  /*0840*/  ISETP.GE.OR P6, PT, R4, R0, P3 ;  /* 0x000000000400720c */ /* 0x000fe20001fc6670 */
[----:B---3--:R-:W-:Y:S01]  /*0850*/  @P1 IMAD R16, R17, R16, RZ ;  /* 0x0000001011101224 */ /* 0x008fe200078e02ff */
[----:B------:R-:W-:Y:S01]  /*0860*/  SEL R17, R2, RZ, P0 ;  /* 0x000000ff02117207 */ /* 0x000fe20000000000 */
[----:B------:R-:W-:Y:S01]  /*0870*/  @!P1 IMAD.MOV.U32 R16, RZ, RZ, R10 ;  /* 0x000000ffff109224 */ /* 0x000fe200078e000a */
[-C--:B------:R-:W-:Y:S01]  /*0880*/  ISETP.GE.AND P2, PT, R20, R0.reuse, PT ;  /* 0x000000001400720c */ /* 0x080fe20003f46270 */
[----:B------:R-:W-:Y:S01]  /*0890*/  IMAD.WIDE R2, R24, 0x80, R4 ;  /* 0x0000008018027825 */ /* 0x000fe200078e0204 */
[-C--:B------:R-:W-:Y:S02]  /*08a0*/  ISETP.GE.AND P0, PT, R21, R0.reuse, PT ;  /* 0x000000001500720c */ /* 0x080fe40003f06270 */
[CC--:B------:R-:W-:Y:S01]  /*08b0*/  ISETP.GE.OR P5, PT, R19.reuse, R0.reuse, P3 ;  /* 0x000000001300720c */ /* 0x0c0fe20001fa6670 */
[----:B------:R-:W-:Y:S01]  /*08c0*/  @!P1 IMAD.MOV.U32 R18, RZ, RZ, 0x1 ;  /* 0x00000001ff129424 */ /* 0x000fe200078e00ff */
[----:B------:R-:W-:Y:S01]  /*08d0*/  ISETP.GE.AND P1, PT, R19, R0, PT ;  /* 0x000000001300720c */ /* 0x000fe20003f26270 */
[----:B------:R-:W-:Y:S01]  /*08e0*/  IMAD.IADD R7, R9, 0x1, R6 ;  /* 0x0000000109077824 */ /* 0x000fe200078e0206 */
[----:B--2---:R-:W-:Y:S11]  /*08f0*/  @P4 BRA `(.L_x_169) ;  /* 0x0000000000284947 */ /* 0x004ff60003800000 */
        /* <DEDUP_REMOVED lines=10> */
.L_x_169:
[----:B------:R-:W-:Y:S05]  /*09a0*/  BSYNC B0 ;  /* 0x0000000000007941 */ /* 0x000fea0003800000 */
.L_x_168:
        /* <DEDUP_REMOVED lines=10> */
[----:B--2---:R-:W-:Y:S02]  /*0a50*/  IMAD R12, R10, UR4, RZ ;  /* 0x000000040a0c7c24 */ /* 0x004fe4000f8e02ff */
        /* <DEDUP_REMOVED lines=8> */
.L_x_171:
[----:B------:R-:W-:Y:S05]  /*0ae0*/  BSYNC B0 ;  /* 0x0000000000007941 */ /* 0x000fea0003800000 */
.L_x_170:
[----:B------:R-:W-:Y:S04]  /*0af0*/  BSSY B0, `(.L_x_172) ;  /* 0x000000f000007945 */ /* 0x000fe80003800000 */
[----:B------:R-:W-:Y:S05]  /*0b00*/  @P2 BRA `(.L_x_173) ;  /* 0x0000000000342947 */ /* 0x000fea0003800000 */
[----:B------:R-:W-:Y:S01]  /*0b10*/  IADD3 R0, P1, R2, 0x40, RZ ;  /* 0x0000004002007810 */ /* 0x000fe20007f3e0ff */
[----:B------:R-:W-:Y:S01]  /*0b20*/  ULDC.64 UR4, c[0x0][0x298] ;  /* 0x0000a60000047ab9 */ /* 0x000fe20000000a00 */
[----:B------:R-:W-:-:S03]  /*0b30*/  MOV R11, R7 ;  /* 0x00000007000b7202 */ /* 0x000fc60000000f00 */
[----:B------:R-:W-:-:S04]  /*0b40*/  IMAD.X R10, RZ, RZ, R3, P1 ;  /* 0x000000ffff0a7224 */ /* 0x000fc800008e0603 */
[----:B--23--:R-:W-:Y:S02]  /*0b50*/  IMAD R12, R10, UR4, RZ ;  /* 0x000000040a0c7c24 */ /* 0x00cfe4000f8e02ff */
        /* <DEDUP_REMOVED lines=8> */
.L_x_173:
[----:B------:R-:W-:Y:S05]  /*0be0*/  BSYNC B0 ;  /* 0x0000000000007941 */ /* 0x000fea0003800000 */
.L_x_172:
        /* <DEDUP_REMOVED lines=17> */
.L_x_175:
[----:B------:R-:W-:Y:S05]  /*0d00*/  BSYNC B0 ;  /* 0x0000000000007941 */ /* 0x000fea0003800000 */
.L_x_174:
[----:B------:R-:W-:Y:S01]  /*0d10*/  BSSY B0, `(.L_x_176) ;  /* 0x000000b000007945 */ /* 0x000fe20003800000 */
[----:B------:R-:W-:-:S03]  /*0d20*/  IADD3.X R14, R16, R15, R17, P2, P1 ;  /* 0x0000000f100e7210 */ /* 0x000fc600017e2411 */
[----:B------:R-:W-:Y:S05]  /*0d30*/  @P6 BRA `(.L_x_177) ;  /* 0x0000000000206947 */ /* 0x000fea0003800000 */
[----:B------:R-:W-:Y:S01]  /*0d40*/  IMAD R4, R4, R18, RZ ;  /* 0x0000001204047224 */ /* 0x000fe200078e02ff */
[----:B------:R-:W-:-:S04]  /*0d50*/  ULDC.64 UR4, c[0x0][0x2b0] ;  /* 0x0000ac0000047ab9 */ /* 0x000fc80000000a00 */
[----:B------:R-:W-:-:S04]  /*0d60*/  IADD3 R0, P0, R4, R10, RZ ;  /* 0x0000000a04007210 */ /* 0x000fc80007f1e0ff */
[----:B------:R-:W-:Y:S02]  /*0d70*/  LEA.HI.X.SX32 R4, R4, R14, 0x1, P0 ;  /* 0x0000000e04047211 */ /* 0x000fe400000f0eff */
[----:B-1----:R-:W-:-:S04]  /*0d80*/  LEA R2, P0, R0, UR4, 0x2 ;  /* 0x0000000400027c11 */ /* 0x002fc8000f8010ff */
[----:B------:R-:W-:Y:S01]  /*0d90*/  LEA.HI.X R3, R0, UR5, R4, 0x2, P0 ;  /* 0x0000000500037c11 */ /* 0x000fe200080f1404 */
[----:B------:R-:W-:-:S05]  /*0da0*/  IMAD.MOV.U32 R0, RZ, RZ, 0x7f800000 ;  /* 0x7f800000ff007424 */ /* 0x000fca00078e00ff */
[----:B------:R1:W-:Y:S03]  /*0db0*/  STG.E desc[UR12][R2.64], R0 ;  /* 0x0000000002007986 */ /* 0x0003e6000c10190c */
.L_x_177:
[----:B------:R-:W-:Y:S05]  /*0dc0*/  BSYNC B0 ;  /* 0x0000000000007941 */ /* 0x000fea0003800000 */
.L_x_176:
[----:B------:R-:W-:Y:S04]  /*0dd0*/  BSSY B0, `(.L_x_178) ;  /* 0x000000a000007945 */ /* 0x000fe80003800000 */
[----:B------:R-:W-:Y:S05]  /*0de0*/  @P5 BRA `(.L_x_179) ;  /* 0x0000000000205947 */ /* 0x000fea0003800000 */
[----:B-1----:R-:W-:Y:S01]  /*0df0*/  IMAD R0, R19, R18, RZ ;  /* 0x0000001213007224 */ /* 0x002fe200078e02ff */
[----:B------:R-:W-:-:S04]  /*0e00*/  ULDC.64 UR4, c[0x0][0x2b0] ;  /* 0x0000ac0000047ab9 */ /* 0x000fc80000000a00 */
[----:B------:R-:W-:-:S04]  /*0e10*/  IADD3 R3, P0, R0, R10, RZ ;  /* 0x0000000a00037210 */ /* 0x000fc80007f1e0ff */
[----:B------:R-:W-:Y:S02]  /*0e20*/  LEA.HI.X.SX32 R0, R0, R14, 0x1, P0 ;  /* 0x0000000e00007211 */ /* 0x000fe400000f0eff */
[----:B------:R-:W-:-:S04]  /*0e30*/  LEA R2, P0, R3, UR4, 0x2 ;  /* 0x0000000403027c11 */ /* 0x000fc8000f8010ff */
[----:B------:R-:W-:Y:S01]  /*0e40*/  LEA.HI.X R3, R3, UR5, R0, 0x2, P0 ;  /* 0x0000000503037c11 */ /* 0x000fe200080f1400 */
[----:B------:R-:W-:-:S05]  /*0e50*/  IMAD.MOV.U32 R0, RZ, RZ, 0x7f800000 ;  /* 0x7f800000ff007424 */ /* 0x000fca00078e00ff */
[----:B------:R1:W-:Y:S03]  /*0e60*/  STG.E desc[UR12][R2.64], R0 ;  /* 0x0000000002007986 */ /* 0x0003e6000c10190c */
.L_x_179:
[----:B------:R-:W-:Y:S05]  /*0e70*/  BSYNC B0 ;  /* 0x0000000000007941 */ /* 0x000fea0003800000 */
.L_x_178:
        /* <DEDUP_REMOVED lines=10> */
.L_x_181:
[----:B------:R-:W-:Y:S05]  /*0f20*/  BSYNC B0 ;  /* 0x0000000000007941 */ /* 0x000fea0003800000 */
.L_x_180:
[----:B------:R-:W-:Y:S05]  /*0f30*/  @P3 EXIT ;  /* 0x000000000000394d */ /* 0x000fea0003800000 */
[----:B-1----:R-:W-:Y:S01]  /*0f40*/  IMAD R0, R21, R18, RZ ;  /* 0x0000001215007224 */ /* 0x002fe200078e02ff */
        /* <DEDUP_REMOVED lines=8> */
.L_x_167:
[----:B------:R-:W2:Y:S01]  /*0fd0*/  LDC R32, c[0x0][0x278] ;  /* 0x00009e00ff207b82 */ /* 0x000ea20000000800 */
[----:B------:R-:W-:Y:S01]  /*0fe0*/  ISETP.NE.AND P0, PT, R25, -0x1, PT ;  /* 0xffffffff1900780c */ /* 0x000fe20003f05270 */
[----:B------:R-:W-:Y:S01]  /*0ff0*/  IMAD.IADD R34, R82, 0x1, -R196 ;  /* 0x0000000152227824 */ /* 0x000fe200078e0ac4 */
[----:B------:R-:W-:Y:S01]  /*1000*/  IABS R4, R26 ;  /* 0x0000001a00047213 */ /* 0x000fe20000000000 */
[----:B------:R-:W-:Y:S01]  /*1010*/  ULDC.64 UR4, c[0x0][0x258] ;  /* 0x0000960000047ab9 */ /* 0x000fe20000000a00 */
[----:B------:R-:W-:Y:S01]  /*1020*/  SHF.R.S32.HI R45, RZ, 0x1f, R190 ;  /* 0x0000001fff2d7819 */ /* 0x000fe200000114be */
[----:B------:R-:W-:Y:S01]  /*1030*/  VIADD R81, R202, 0xffffffff ;  /* 0xffffffffca517836 */ /* 0x000fe20000000000 */
[----:B------:R3:W-:Y:S02]  /*1040*/  STL [R1+0xc0], R34 ;  /* 0x0000c02201007387 */ /* 0x0007e40000100800 */
[CC--:B------:R-:W-:Y:S02]  /*1050*/  LEA.HI R23, R45.reuse, R190.reuse, RZ, 0x2 ;  /* 0x000000be2d177211 */ /* 0x0c0fe400078f10ff */
[----:B------:R-:W-:-:S02]  /*1060*/  LEA.HI R44, R45, R190, RZ, 0x3 ;  /* 0x000000be2d2c7211 */ /* 0x000fc400078f18ff */
[----:B------:R-:W-:Y:S01]  /*1070*/  SHF.R.S32.HI R8, RZ, 0x2, R23 ;  /* 0x00000002ff087819 */ /* 0x000fe20000011417 */
[----:B------:R-:W4:Y:S01]  /*1080*/  @!P0 LDC.64 R6, c[0x0][0x228] ;  /* 0x00008a00ff068b82 */ /* 0x000f220000000a00 */
[----:B------:R-:W-:Y:S02]  /*1090*/  SHF.R.S32.HI R43, RZ, 0x3, R44 ;  /* 0x00000003ff2b7819 */ /* 0x000fe4000001142c */
[CC--:B------:R-:W-:Y:S01]  /*10a0*/  ISETP.GE.AND P3, PT, R8.reuse, R34.reuse, PT ;  /* 0x000000220800720c */ /* 0x0c0fe20003f66270 */
[C---:B------:R-:W-:Y:S01]  /*10b0*/  VIADD R22, R8.reuse, 0x20 ;  /* 0x0000002008167836 */ /* 0x040fe20000000000 */
[----:B------:R-:W-:Y:S02]  /*10c0*/  SHF.R.S32.HI R9, RZ, 0x1f, R8 ;  /* 0x0000001fff097819 */ /* 0x000fe40000011408 */
[----:B------:R-:W-:Y:S01]  /*10d0*/  IADD3 R33, R8, 0x40, RZ ;  /* 0x0000004008217810 */ /* 0x000fe20007ffe0ff */
[----:B------:R-:W5:Y:S01]  /*10e0*/  @P0 LDC.64 R10, c[0x0][0x240] ;  /* 0x00009000ff0a0b82 */ /* 0x000f620000000a00 */
[----:B------:R-:W-:-:S02]  /*10f0*/  ISETP.GE.AND P2, PT, R22, R34, PT ;  /* 0x000000221600720c */ /* 0x000fc40003f46270 */
[----:B--2---:R-:W-:Y:S02]  /*1100*/  IABS R16, R32 ;  /* 0x0000002000107213 */ /* 0x004fe40000000000 */
[----:B------:R-:W-:Y:S02]  /*1110*/  LEA.HI R191, R45, R190, RZ, 0x5 ;  /* 0x000000be2dbf7211 */ /* 0x000fe400078f28ff */
[----:B------:R-:W2:Y:S01]  /*1120*/  I2F.RP R2, R16 ;  /* 0x0000001000027306 */ /* 0x000ea20000209400 */
[----:B------:R-:W1:Y:S01]  /*1130*/  @!P3 LDC.64 R18, c[0x0][0x240] ;  /* 0x00009000ff12bb82 */ /* 0x000e620000000a00 */
[----:B------:R-:W-:-:S07]  /*1140*/  SHF.R.S32.HI R83, RZ, 0x5, R191 ;  /* 0x00000005ff537819 */ /* 0x000fce00000114bf */
[----:B------:R-:W3:Y:S01]  /*1150*/  @!P2 LDC.64 R14, c[0x0][0x240] ;  /* 0x00009000ff0eab82 */ /* 0x000ee20000000a00 */
[----:B--2---:R-:W2:Y:S02]  /*1160*/  MUFU.RCP R2, R2 ;  /* 0x0000000200027308 */ /* 0x004ea40000001000 */
[----:B--2---:R-:W-:-:S06]  /*1170*/  VIADD R2, R2, 0xffffffe ;  /* 0x0ffffffe02027836 */ /* 0x004fcc0000000000 */
[----:B------:R-:W2:Y:S02]  /*1180*/  F2I.FTZ.U32.TRUNC.NTZ R3, R2 ;  /* 0x0000000200037305 */ /* 0x000ea4000021f000 */
[----:B--2---:R-:W-:Y:S02]  /*1190*/  IMAD.MOV R0, RZ, RZ, -R3 ;  /* 0x000000ffff007224 */ /* 0x004fe400078e0a03 */
[----:B------:R-:W-:Y:S02]  /*11a0*/  IMAD.MOV.U32 R2, RZ, RZ, RZ ;  /* 0x000000ffff027224 */ /* 0x000fe400078e00ff */
[----:B------:R-:W-:-:S04]  /*11b0*/  IMAD R0, R0, R16, RZ ;  /* 0x0000001000007224 */ /* 0x000fc800078e02ff */
[----:B------:R-:W-:Y:S01]  /*11c0*/  IMAD.HI.U32 R2, R3, R0, R2 ;  /* 0x0000000003027227 */ /* 0x000fe200078e0002 */
[----:B------:R-:W-:-:S05]  /*11d0*/  MOV R3, R4 ;  /* 0x0000000400037202 */ /* 0x000fca0000000f00 */
[----:B------:R-:W-:Y:S01]  /*11e0*/  IMAD.HI.U32 R4, R2, R3, RZ ;  /* 0x0000000302047227 */ /* 0x000fe200078e00ff */
[----:B------:R-:W-:-:S03]  /*11f0*/  @!P0 SHF.R.S32.HI R2, RZ, 0x1f, R46 ;  /* 0x0000001fff028819 */ /* 0x000fc6000001142e */
[----:B------:R-:W-:Y:S02]  /*1200*/  IMAD.MOV R0, RZ, RZ, -R4 ;  /* 0x000000ffff007224 */ /* 0x000fe400078e0a04 */
[----:B----4-:R-:W-:Y:S02]  /*1210*/  @!P0 IMAD R2, R2, R6, RZ ;  /* 0x0000000602028224 */ /* 0x010fe400078e02ff */
[----:B------:R-:W-:Y:S02]  /*1220*/  IMAD R0, R16, R0, R3 ;  /* 0x0000000010007224 */ /* 0x000fe400078e0203 */
[----:B------:R-:W-:Y:S02]  /*1230*/  @!P0 IMAD R5, R46, R7, R2 ;  /* 0x000000072e058224 */ /* 0x000fe400078e0202 */
[----:B-----5:R-:W-:Y:S01]  /*1240*/  @P0 IMAD.WIDE.U32 R2, R25, R10, RZ ;  /* 0x0000000a19020225 */ /* 0x020fe200078e00ff */
[----:B------:R-:W-:-:S03]  /*1250*/  ISETP.GT.U32.AND P4, PT, R16, R0, PT ;  /* 0x000000001000720c */ /* 0x000fc60003f84070 */
[----:B------:R-:W-:Y:S01]  /*1260*/  @P0 IMAD R12, R25, R11, R3 ;  /* 0x0000000b190c0224 */ /* 0x000fe200078e0203 */
[----:B------:R-:W-:Y:S01]  /*1270*/  LOP3.LUT R3, R23, 0xfffffffc, RZ, 0xc0, !PT ;  /* 0xfffffffc17037812 */ /* 0x000fe200078ec0ff */
[----:B------:R-:W-:-:S04]  /*1280*/  @!P0 IMAD.WIDE.U32 R6, R46, R6, RZ ;  /* 0x000000062e068225 */ /* 0x000fc800078e00ff */
[----:B------:R-:W-:Y:S01]  /*1290*/  IMAD.IADD R3, R190, 0x1, -R3 ;  /* 0x00000001be037824 */ /* 0x000fe200078e0a03 */
[----:B------:R-:W-:Y:S01]  /*12a0*/  @!P0 IADD3 R12, R7, R5, RZ ;  /* 0x00000005070c8210 */ /* 0x000fe20007ffe0ff */
[----:B------:R-:W-:Y:S01]  /*12b0*/  @!P0 IMAD.MOV.U32 R2, RZ, RZ, R6 ;  /* 0x000000ffff028224 */ /* 0x000fe200078e0006 */
[----:B------:R-:W-:Y:S01]  /*12c0*/  SHF.R.S32.HI R6, RZ, 0x1f, R26 ;  /* 0x0000001fff067819 */ /* 0x000fe2000001141a */
[----:B------:R-:W-:Y:S01]  /*12d0*/  @!P4 IMAD.IADD R0, R0, 0x1, -R16 ;  /* 0x000000010000c824 */ /* 0x000fe200078e0a10 */
[----:B------:R-:W-:Y:S01]  /*12e0*/  SHF.L.U32 R28, R3, 0x3, RZ ;  /* 0x00000003031c7819 */ /* 0x000fe200000006ff */
[----:B------:R-:W-:Y:S01]  /*12f0*/  IMAD.WIDE R10, R24, 0x80, R8 ;  /* 0x00000080180a7825 */ /* 0x000fe200078e0208 */
[----:B------:R-:W-:Y:S01]  /*1300*/  @!P4 IADD3 R4, R4, 0x1, RZ ;  /* 0x000000010404c810 */ /* 0x000fe20007ffe0ff */
[----:B------:R-:W2:Y:S01]  /*1310*/  @!P2 LDC.64 R24, c[0x0][0x210] ;  /* 0x00008400ff18ab82 */ /* 0x000ea20000000a00 */
[----:B------:R-:W-:Y:S01]  /*1320*/  ISETP.GE.U32.AND P5, PT, R0, R16, PT ;  /* 0x000000100000720c */ /* 0x000fe20003fa6070 */
[----:B------:R-:W-:Y:S01]  /*1330*/  IMAD R6, R6, UR4, RZ ;  /* 0x0000000406067c24 */ /* 0x000fe2000f8e02ff */
[----:B------:R-:W-:-:S02]  /*1340*/  SHF.R.S32.HI R29, RZ, 0x1f, R28 ;  /* 0x0000001fff1d7819 */ /* 0x000fc4000001141c */
[----:B------:R-:W-:Y:S01]  /*1350*/  IADD3 R2, P1, R28, R2, RZ ;  /* 0x000000021c027210 */ /* 0x000fe20007f3e0ff */
[C---:B------:R-:W-:Y:S01]  /*1360*/  IMAD R6, R26.reuse, UR5, R6 ;  /* 0x000000051a067c24 */ /* 0x040fe2000f8e0206 */
[----:B------:R-:W-:Y:S01]  /*1370*/  LOP3.LUT R0, R26, R32, RZ, 0x3c, !PT ;  /* 0x000000201a007212 */ /* 0x000fe200078e3cff */
[----:B------:R-:W-:Y:S01]  /*1380*/  UMOV UR5, 0x400 ;  /* 0x0000040000057882 */ /* 0x000fe20000000000 */
[----:B------:R-:W-:Y:S01]  /*1390*/  @!P2 IADD3 R5, P0, R10, 0x20, RZ ;  /* 0x000000200a05a810 */ /* 0x000fe20007f1e0ff */
[----:B------:R-:W-:Y:S01]  /*13a0*/  IMAD.X R3, R29, 0x1, R12, P1 ;  /* 0x000000011d037824 */ /* 0x000fe200008e060c */
[----:B------:R-:W-:Y:S02]  /*13b0*/  ISETP.GE.AND P1, PT, R0, RZ, PT ;  /* 0x000000ff0000720c */ /* 0x000fe40003f26270 */
[----:B------:R-:W-:Y:S01]  /*13c0*/  ISETP.NE.AND P4, PT, R30, -0x1, PT ;  /* 0xffffffff1e00780c */ /* 0x000fe20003f85270 */
[----:B------:R-:W-:Y:S01]  /*13d0*/  IMAD.WIDE.U32 R20, R26, UR4, R2 ;  /* 0x000000041a147c25 */ /* 0x000fe2000f8e0002 */
[----:B------:R-:W4:Y:S03]  /*13e0*/  S2UR UR4, SR_CgaCtaId ;  /* 0x00000000000479c3 */ /* 0x000f260000008800 */
[----:B------:R-:W-:-:S02]  /*13f0*/  @P5 VIADD R4, R4, 0x1 ;  /* 0x0000000104045836 */ /* 0x000fc40000000000 */
[----:B------:R-:W-:Y:S01]  /*1400*/  @!P2 IMAD.X R0, RZ, RZ, R11, P0 ;  /* 0x000000ffff00a224 */ /* 0x000fe200000e060b */
[----:B------:R-:W-:Y:S01]  /*1410*/  ISETP.NE.AND P0, PT, R32, RZ, PT ;  /* 0x000000ff2000720c */ /* 0x000fe20003f05270 */
[----:B------:R-:W-:Y:S01]  /*1420*/  IMAD.IADD R17, R21, 0x1, R6 ;  /* 0x0000000115117824 */ /* 0x000fe200078e0206 */
[----:B------:R-:W5:Y:S01]  /*1430*/  @!P3 LDC.64 R26, c[0x0][0x210] ;  /* 0x00008400ff1abb82 */ /* 0x000f620000000a00 */
[----:B---3--:R-:W-:Y:S01]  /*1440*/  @!P2 IMAD R0, R0, R14, RZ ;  /* 0x0000000e0000a224 */ /* 0x008fe200078e02ff */
[----:B------:R-:W-:Y:S01]  /*1450*/  MOV R31, R4 ;  /* 0x00000004001f7202 */ /* 0x000fe20000000f00 */
[----:B------:R-:W-:Y:S01]  /*1460*/  @!P2 IMAD.MOV.U32 R16, RZ, RZ, R20 ;  /* 0x000000ffff10a224 */ /* 0x000fe200078e0014 */
[----:B------:R-:W3:Y:S01]  /*1470*/  @!P2 S2R R6, SR_CgaCtaId ;  /* 0x000000000006a919 */ /* 0x000ee20000008800 */
[C---:B------:R-:W-:Y:S02]  /*1480*/  @!P2 IMAD R4, R5.reuse, R15, R0 ;  /* 0x0000000f0504a224 */ /* 0x040fe400078e0200 */
[----:B------:R-:W-:Y:S01]  /*1490*/  @!P2 IMAD.WIDE.U32 R2, R5, R14, R16 ;  /* 0x0000000e0502a225 */ /* 0x000fe200078e0010 */
[----:B------:R-:W-:Y:S01]  /*14a0*/  @!P3 MOV R5, R17 ;  /* 0x000000110005b202 */ /* 0x000fe20000000f00 */
[----:B------:R-:W3:Y:S02]  /*14b0*/  @P4 LDC.64 R212, c[0x0][0x250] ;  /* 0x00009400ffd44b82 */ /* 0x000ee40000000a00 */
[----:B------:R-:W-:Y:S01]  /*14c0*/  @!P1 IMAD.MOV R31, RZ, RZ, -R31 ;  /* 0x000000ffff1f9224 */ /* 0x000fe200078e0a1f */
[----:B------:R-:W-:Y:S01]  /*14d0*/  ISETP.GE.AND P1, PT, R33, R34, PT ;  /* 0x000000222100720c */ /* 0x000fe20003f26270 */
[----:B------:R-:W-:Y:S01]  /*14e0*/  @!P2 IMAD.IADD R3, R3, 0x1, R4 ;  /* 0x000000010303a824 */ /* 0x000fe200078e0204 */
[----:B------:R-:W-:Y:S01]  /*14f0*/  @!P0 LOP3.LUT R31, RZ, R32, RZ, 0x33, !PT ;  /* 0x00000020ff1f8212 */ /* 0x000fe200078e33ff */
[----:B------:R-:W-:Y:S01]  /*1500*/  @!P3 IMAD.MOV.U32 R4, RZ, RZ, R20 ;  /* 0x000000ffff04b224 */ /* 0x000fe200078e0014 */
[----:B--2---:R-:W-:Y:S01]  /*1510*/  @!P2 LEA R24, P0, R2, R24, 0x1 ;  /* 0x000000180218a211 */ /* 0x004fe200078008ff */
[-C--:B-1----:R-:W-:Y:S01]  /*1520*/  @!P3 IMAD R0, R11, R18.reuse, RZ ;  /* 0x000000120b00b224 */ /* 0x082fe200078e02ff */
[----:B------:R-:W-:Y:S01]  /*1530*/  IADD3 R32, R8, 0x60, RZ ;  /* 0x0000006008207810 */ /* 0x000fe20007ffe0ff */
[----:B------:R-:W-:Y:S01]  /*1540*/  @!P3 IMAD.WIDE.U32 R4, R10, R18, R4 ;  /* 0x000000120a04b225 */ /* 0x000fe200078e0004 */
[----:B------:R-:W-:Y:S01]  /*1550*/  @!P2 LEA.HI.X R25, R2, R25, R3, 0x1, P0 ;  /* 0x000000190219a211 */ /* 0x000fe200000f0c03 */
[----:B------:R-:W1:Y:S01]  /*1560*/  @P4 LDC.64 R132, c[0x0][0x248] ;  /* 0x00009200ff844b82 */ /* 0x000e620000000a00 */
[----:B------:R-:W-:Y:S01]  /*1570*/  LEA.HI R3, R23, R8, RZ, 0x1 ;  /* 0x0000000817037211 */ /* 0x000fe200078f08ff */
[----:B------:R-:W-:Y:S01]  /*1580*/  @!P3 IMAD R0, R10, R19, R0 ;  /* 0x000000130a00b224 */ /* 0x000fe200078e0200 */
[----:B-----5:R-:W-:Y:S01]  /*1590*/  @!P3 LEA R26, P0, R4, R26, 0x1 ;  /* 0x0000001a041ab211 */ /* 0x020fe200078008ff */
[----:B------:R-:W-:Y:S01]  /*15a0*/  IMAD R15, R81, -0x80, R80 ;  /* 0xffffff80510f7824 */ /* 0x000fe200078e0250 */
[----:B------:R-:W-:Y:S01]  /*15b0*/  LOP3.LUT R3, R3, 0x7fffffe, RZ, 0xc0, !PT ;  /* 0x07fffffe03037812 */ /* 0x000fe200078ec0ff */
[----:B------:R-:W-:Y:S01]  /*15c0*/  @!P3 IMAD.IADD R0, R5, 0x1, R0 ;  /* 0x000000010500b824 */ /* 0x000fe200078e0200 */
[----:B----4-:R-:W-:Y:S01]  /*15d0*/  ULEA UR4, UR4, UR5, 0x18 ;  /* 0x0000000504047291 */ /* 0x010fe2000f8ec03f */
[----:B------:R-:W2:Y:S01]  /*15e0*/  @!P1 S2R R5, SR_CgaCtaId ;  /* 0x0000000000059919 */ /* 0x000ea20000008800 */
[----:B------:R-:W-:-:S02]  /*15f0*/  ISETP.GE.AND P5, PT, R22, R15, PT ;  /* 0x0000000f1600720c */ /* 0x000fc40003fa6270 */
[----:B------:R-:W-:Y:S01]  /*1600*/  @!P3 LEA.HI.X R27, R4, R27, R0, 0x1, P0 ;  /* 0x0000001b041bb211 */ /* 0x000fe200000f0c00 */
[----:B------:R-:W-:Y:S01]  /*1610*/  IMAD.SHL.U32 R0, R43, 0x40, RZ ;  /* 0x000000402b007824 */ /* 0x000fe200078e00ff */
[----:B------:R-:W-:Y:S02]  /*1620*/  @!P1 IADD3 R7, P0, R10, 0x40, RZ ;  /* 0x000000400a079810 */ /* 0x000fe40007f1e0ff */
[----:B------:R-:W-:Y:S02]  /*1630*/  ISETP.GE.AND P6, PT, R22, R15, PT ;  /* 0x0000000f1600720c */ /* 0x000fe40003fc6270 */
[----:B------:R-:W4:Y:S01]  /*1640*/  @!P1 LDC.64 R22, c[0x0][0x240] ;  /* 0x00009000ff169b82 */ /* 0x000f220000000a00 */
[----:B------:R-:W-:Y:S01]  /*1650*/  @!P1 IMAD.X R14, RZ, RZ, R11, P0 ;  /* 0x000000ffff0e9224 */ /* 0x000fe200000e060b */
[----:B------:R-:W-:Y:S02]  /*1660*/  ISETP.GE.AND P0, PT, R32, R34, PT ;  /* 0x000000222000720c */ /* 0x000fe40003f06270 */
[----:B------:R-:W-:-:S02]  /*1670*/  LOP3.LUT R0, R0, 0xc0, RZ, 0xc0, !PT ;  /* 0x000000c000007812 */ /* 0x000fc400078ec0ff */
[----:B------:R-:W-:Y:S02]  /*1680*/  IADD3 R3, R8, -R3, RZ ;  /* 0x8000000308037210 */ /* 0x000fe40007ffe0ff */
[----:B------:R-:W-:Y:S01]  /*1690*/  LOP3.LUT R4, R0, 0x18, R28, 0xf8, !PT ;  /* 0x0000001800047812 */ /* 0x000fe200078ef81c */
[----:B------:R-:W4:Y:S01]  /*16a0*/  @!P1 LDC.64 R34, c[0x0][0x210] ;  /* 0x00008400ff229b82 */ /* 0x000f220000000a00 */
[----:B------:R-:W-:Y:S01]  /*16b0*/  SHF.R.U32.HI R2, RZ, 0x3, R0 ;  /* 0x00000003ff027819 */ /* 0x000fe20000011600 */
[----:B------:R-:W-:Y:S01]  /*16c0*/  IMAD R3, R83, 0x8, R3 ;  /* 0x0000000853037824 */ /* 0x000fe200078e0203 */
[----:B------:R-:W-:Y:S02]  /*16d0*/  @!P2 MOV R0, 0x400 ;  /* 0x000004000000a802 */ /* 0x000fe40000000f00 */
[----:B------:R-:W-:Y:S01]  /*16e0*/  LOP3.LUT R4, R4, R2, RZ, 0x3c, !PT ;  /* 0x0000000204047212 */ /* 0x000fe200078e3cff */
[----:B------:R-:W4:Y:S01]  /*16f0*/  @!P0 S2R R41, SR_CgaCtaId ;  /* 0x0000000000298919 */ /* 0x000f220000008800 */
[----:B---3--:R-:W-:Y:S01]  /*1700*/  @!P2 LEA R39, R6, R0, 0x18 ;  /* 0x000000000627a211 */ /* 0x008fe200078ec0ff */
[----:B------:R-:W3:Y:S01]  /*1710*/  @!P0 LDC.64 R36, c[0x0][0x240] ;  /* 0x00009000ff248b82 */ /* 0x000ee20000000a00 */
[----:B------:R-:W-:Y:S01]  /*1720*/  @!P1 MOV R2, 0x400 ;  /* 0x0000040000029802 */ /* 0x000fe20000000f00 */
[--C-:B------:R-:W-:Y:S01]  /*1730*/  @P4 IMAD.IADD R0, R13, 0x1, R30.reuse ;  /* 0x000000010d004824 */ /* 0x100fe200078e021e */
[----:B------:R-:W-:Y:S01]  /*1740*/  LEA R18, R3, R4, 0x5 ;  /* 0x0000000403127211 */ /* 0x000fe200078e28ff */
[----:B------:R-:W-:Y:S01]  /*1750*/  @P4 IMAD.IADD R4, R13, 0x1, R30 ;  /* 0x000000010d044824 */ /* 0x000fe200078e021e */
[----:B------:R-:W-:Y:S01]  /*1760*/  P2R R38, PR, RZ, 0x20 ;  /* 0x00000020ff267803 */ /* 0x000fe20000000000 */
[C---:B------:R-:W-:Y:S01]  /*1770*/  @P4 IMAD R6, R0.reuse, R213, RZ ;  /* 0x000000d500064224 */ /* 0x040fe200078e02ff */
[----:B--2---:R-:W-:Y:S01]  /*1780*/  @!P1 LEA R40, R5, R2, 0x18 ;  /* 0x0000000205289211 */ /* 0x004fe200078ec0ff */
[----:B------:R-:W-:-:S04]  /*1790*/  @P4 IMAD.WIDE.U32 R2, R0, R212, RZ ;  /* 0x000000d400024225 */ /* 0x000fc800078e00ff */
[----:B-1----:R-:W-:Y:S01]  /*17a0*/  @P4 IMAD R12, R4, R133, RZ ;  /* 0x00000085040c4224 */ /* 0x002fe200078e02ff */
[----:B------:R-:W-:Y:S01]  /*17b0*/  @P4 MOV R30, R2 ;  /* 0x00000002001e4202 */ /* 0x000fe20000000f00 */
[----:B----4-:R-:W-:Y:S02]  /*17c0*/  @!P1 IMAD R0, R14, R22, RZ ;  /* 0x000000160e009224 */ /* 0x010fe400078e02ff */
[----:B------:R-:W-:Y:S02]  /*17d0*/  @P4 IMAD.IADD R42, R3, 0x1, R6 ;  /* 0x00000001032a4824 */ /* 0x000fe400078e0206 */
[----:B------:R-:W-:-:S04]  /*17e0*/  @P4 IMAD.WIDE.U32 R4, R4, R132, RZ ;  /* 0x0000008404044225 */ /* 0x000fc800078e00ff */
[----:B------:R-:W-:Y:S02]  /*17f0*/  @!P1 IMAD.MOV.U32 R2, RZ, RZ, R20 ;  /* 0x000000ffff029224 */ /* 0x000fe400078e0014 */
[----:B------:R-:W-:Y:S02]  /*1800*/  @!P1 IMAD.MOV.U32 R3, RZ, RZ, R17 ;  /* 0x000000ffff039224 */ /* 0x000fe400078e0011 */
[C---:B------:R-:W-:Y:S02]  /*1810*/  @!P1 IMAD R19, R7.reuse, R23, R0 ;  /* 0x0000001707139224 */ /* 0x040fe400078e0200 */
[----:B------:R-:W-:Y:S01]  /*1820*/  @!P1 IMAD.WIDE.U32 R6, R7, R22, R2 ;  /* 0x0000001607069225 */ /* 0x000fe200078e0002 */
[----:B------:R-:W-:-:S03]  /*1830*/  @P4 IADD3 R22, R5, R12, RZ ;  /* 0x0000000c05164210 */ /* 0x000fc60007ffe0ff */
[----:B------:R-:W-:Y:S01]  /*1840*/  @P4 IMAD.MOV.U32 R14, RZ, RZ, R4 ;  /* 0x000000ffff0e4224 */ /* 0x000fe200078e0004 */
[----:B---3--:R-:W-:Y:S06]  /*1850*/  @P4 BRA `(.L_x_182) ;  /* 0x0000000000344947 */ /* 0x008fec0003800000 */
        /* <DEDUP_REMOVED lines=13> */
.L_x_182:
[----:B------:R-:W-:Y:S01]  /*1930*/  LEA R220, R18, UR4, 0x1 ;  /* 0x0000000412dc7c11 */ /* 0x000fe2000f8e08ff */
[----:B------:R-:W-:Y:S01]  /*1940*/  @!P1 IMAD.IADD R19, R7, 0x1, R19 ;  /* 0x0000000107139824 */ /* 0x000fe200078e0213 */
[----:B------:R-:W-:Y:S01]  /*1950*/  @!P1 LEA R12, P5, R6, R34, 0x1 ;  /* 0x00000022060c9211 */ /* 0x000fe200078a08ff */
[----:B------:R-:W-:-:S12]  /*1960*/  @P4 BRA `(.L_x_183) ;  /* 0x0000000000344947 */ /* 0x000fd80003800000 */
        /* <DEDUP_REMOVED lines=13> */
.L_x_183:
[----:B------:R-:W-:Y:S01]  /*1a40*/  @!PT LDS RZ, [RZ] ;  /* 0x00000000fffff984 */ /* 0x000fe20000000800 */
[----:B------:R-:W-:Y:S01]  /*1a50*/  @!PT LDS RZ, [RZ] ;  /* 0x00000000fffff984 */ /* 0x000fe20000000800 */
[----:B------:R-:W-:Y:S01]  /*1a60*/  @!PT LDS RZ, [RZ] ;  /* 0x00000000fffff984 */ /* 0x000fe20000000800 */
[----:B------:R1:W-:Y:S01]  /*1a70*/  @!P3 LDGSTS.E.BYPASS.LTC128B.128 [R220], desc[UR12][R26.64] ;  /* 0x000000001adcbfae */ /* 0x0003e2000b901d4c */
[----:B------:R-:W-:Y:S01]  /*1a80*/  ISETP.GE.AND P4, PT, R8, R15, PT ;  /* 0x0000000f0800720c */ /* 0x000fe20003f86270 */
[-C--:B------:R-:W-:Y:S01]  /*1a90*/  IMAD R0, R9, R132.reuse, RZ ;  /* 0x0000008409007224 */ /* 0x080fe200078e02ff */
[----:B------:R-:W-:Y:S01]  /*1aa0*/  @!P0 IADD3 R10, P3, R10, 0x60, RZ ;  /* 0x000000600a0a8810 */ /* 0x000fe20007f7e0ff */
[----:B------:R-:W-:Y:S01]  /*1ab0*/  IMAD.WIDE.U32 R2, R8, R132, R28 ;  /* 0x0000008408027225 */ /* 0x000fe200078e001c */
[----:B------:R-:W-:Y:S01]  /*1ac0*/  @!P1 LEA.HI.X R13, R6, R35, R19, 0x1, P5 ;  /* 0x00000023060d9211 */ /* 0x000fe200028f0c13 */
[----:B------:R-:W-:Y:S01]  /*1ad0*/  ULDC.64 UR6, c[0x0][0x260] ;  /* 0x0000980000067ab9 */ /* 0x000fe20000000a00 */
[----:B------:R-:W-:Y:S01]  /*1ae0*/  @!P0 MOV R5, 0x400 ;  /* 0x0000040000058802 */ /* 0x000fe20000000f00 */
[----:B------:R-:W-:Y:S01]  /*1af0*/  @!P0 IMAD.X R19, RZ, RZ, R11, P3 ;  /* 0x000000ffff138224 */ /* 0x000fe200018e060b */
[----:B------:R-:W-:Y:S01]  /*1b00*/  IADD3 R4, P3, R14, R2, RZ ;  /* 0x000000020e047210 */ /* 0x000fe20007f7e0ff */
[----:B------:R-:W-:Y:S01]  /*1b10*/  IMAD R11, R8, R133, R0 ;  /* 0x00000085080b7224 */ /* 0x000fe200078e0200 */
[----:B------:R-:W-:Y:S01]  /*1b20*/  @!P0 LEA R23, R41, R5, 0x18 ;  /* 0x0000000529178211 */ /* 0x000fe200078ec0ff */
[----:B------:R-:W-:Y:S01]  /*1b30*/  @!P0 IMAD.MOV.U32 R7, RZ, RZ, R17 ;  /* 0x000000ffff078224 */ /* 0x000fe200078e0011 */
[----:B------:R-:W-:Y:S01]  /*1b40*/  ISETP.NE.AND P5, PT, R38, RZ, PT ;  /* 0x000000ff2600720c */ /* 0x000fe20003fa5270 */
[----:B------:R-:W2:Y:S01]  /*1b50*/  @!P0 LDC.64 R16, c[0x0][0x210] ;  /* 0x00008400ff108b82 */ /* 0x000ea20000000a00 */
[----:B------:R-:W-:Y:S01]  /*1b60*/  @!P2 IMAD R0, R18, 0x2, R39 ;  /* 0x000000021200a824 */ /* 0x000fe200078e0227 */
[----:B------:R-:W-:Y:S01]  /*1b70*/  IADD3.X R5, R22, R3, R11, P3, !PT ;  /* 0x0000000316057210 */ /* 0x000fe20001ffe40b */
[-C--:B------:R-:W-:Y:S01]  /*1b80*/  @!P0 IMAD R2, R19, R36.reuse, RZ ;  /* 0x0000002413028224 */ /* 0x080fe200078e02ff */
[----:B------:R-:W3:Y:S01]  /*1b90*/  @!P4 S2R R22, SR_CgaCtaId ;  /* 0x000000000016c919 */ /* 0x000ee20000008800 */
[----:B------:R-:W-:Y:S01]  /*1ba0*/  @!P0 IMAD.MOV.U32 R6, RZ, RZ, R20 ;  /* 0x000000ffff068224 */ /* 0x000fe200078e0014 */
[----:B------:R-:W-:Y:S01]  /*1bb0*/  SHF.L.U64.HI R134, R132, 0x7, R133 ;  /* 0x0000000784867819 */ /* 0x000fe20000010285 */
[C---:B------:R-:W-:Y:S01]  /*1bc0*/  @!P0 IMAD R11, R10.reuse, R37, R2 ;  /* 0x000000250a0b8224 */ /* 0x040fe200078e0202 */
[----:B------:R4:W-:Y:S01]  /*1bd0*/  @!P2 LDGSTS.E.BYPASS.LTC128B.128 [R0+0x800], desc[UR12][R24.64] ;  /* 0x008000001800afae */ /* 0x0009e2000b901d4c */
[----:B------:R-:W-:Y:S01]  /*1be0*/  ISETP.GE.AND P2, PT, R33, R15, PT ;  /* 0x0000000f2100720c */ /* 0x000fe20003f46270 */
[----:B------:R-:W-:Y:S01]  /*1bf0*/  @!P0 IMAD.WIDE.U32 R2, R10, R36, R6 ;  /* 0x000000240a028225 */ /* 0x000fe200078e0006 */
[----:B------:R-:W-:Y:S01]  /*1c00*/  @!P4 MOV R10, 0x400 ;  /* 0x00000400000ac802 */ /* 0x000fe20000000f00 */
[----:B------:R-:W5:Y:S01]  /*1c10*/  @!P5 LDC.64 R20, c[0x0][0x218] ;  /* 0x00008600ff14db82 */ /* 0x000f620000000a00 */
[----:B------:R-:W5:Y:S01]  /*1c20*/  @!P5 S2R R14, SR_CgaCtaId ;  /* 0x00000000000ed919 */ /* 0x000f620000008800 */
[----:B------:R-:W-:Y:S01]  /*1c30*/  IMAD.WIDE.U32 R46, R31, UR6, R4 ;  /* 0x000000061f2e7c25 */ /* 0x000fe2000f8e0004 */
[----:B-1----:R-:W-:-:S03]  /*1c40*/  SHF.L.U64.HI R27, R212, 0x7, R213 ;  /* 0x00000007d41b7819 */ /* 0x002fc600000102d5 */
[----:B------:R-:W-:Y:S01]  /*1c50*/  @!P0 IMAD.IADD R3, R3, 0x1, R11 ;  /* 0x0000000103038824 */ /* 0x000fe200078e020b */
[----:B------:R-:W-:Y:S01]  /*1c60*/  STL.64 [R1+0x98], R46 ;  /* 0x0000982e01007387 */ /* 0x000fe20000100a00 */
[----:B------:R-:W-:Y:S02]  /*1c70*/  IMAD.SHL.U32 R184, R132, 0x80, RZ ;  /* 0x0000008084b87824 */ /* 0x000fe400078e00ff */
[----:B------:R-:W-:Y:S01]  /*1c80*/  IMAD.MOV.U32 R200, RZ, RZ, R46 ;  /* 0x000000ffffc87224 */ /* 0x000fe200078e002e */
[----:B--2---:R-:W-:Y:S01]  /*1c90*/  @!P0 LEA R4, P3, R2, R16, 0x1 ;  /* 0x0000001002048211 */ /* 0x004fe200078608ff */
[----:B------:R-:W-:Y:S02]  /*1ca0*/  @!P0 IMAD R7, R18, 0x2, R23 ;  /* 0x0000000212078824 */ /* 0x000fe400078e0217 */
[----:B------:R-:W-:Y:S01]  /*1cb0*/  IMAD.SHL.U32 R26, R212, 0x80, RZ ;  /* 0x00000080d41a7824 */ /* 0x000fe200078e00ff */
[----:B------:R-:W-:Y:S01]  /*1cc0*/  @!P0 LEA.HI.X R5, R2, R17, R3, 0x1, P3 ;  /* 0x0000001102058211 */ /* 0x000fe200018f0c03 */
[----:B------:R-:W-:Y:S01]  /*1cd0*/  IMAD.MOV.U32 R221, RZ, RZ, R81 ;  /* 0x000000ffffdd7224 */ /* 0x000fe200078e0051 */
[----:B------:R-:W1:Y:S01]  /*1ce0*/  @!P2 S2R R17, SR_CgaCtaId ;  /* 0x000000000011a919 */ /* 0x000e620000008800 */
[----:B----4-:R-:W-:Y:S01]  /*1cf0*/  @!P1 IMAD R0, R18, 0x2, R40 ;  /* 0x0000000212009824 */ /* 0x010fe200078e0228 */
[----:B------:R-:W-:-:S02]  /*1d00*/  SHF.R.S32.HI R25, RZ, 0x1f, R31 ;  /* 0x0000001fff197819 */ /* 0x000fc4000001141f */
[----:B------:R-:W-:Y:S02]  /*1d10*/  SHF.R.S32.HI R24, RZ, 0x1f, R81 ;  /* 0x0000001fff187819 */ /* 0x000fe40000011451 */
[----:B------:R2:W-:Y:S01]  /*1d20*/  @!P1 LDGSTS.E.BYPASS.LTC128B.128 [R0+0x1000], desc[UR12][R12.64] ;  /* 0x010000000c009fae */ /* 0x0005e2000b901d4c */
[----:B------:R-:W-:Y:S02]  /*1d30*/  ISETP.GE.AND P1, PT, R32, R15, PT ;  /* 0x0000000f2000720c */ /* 0x000fe40003f26270 */
[----:B---3--:R-:W-:Y:S01]  /*1d40*/  @!P4 LEA R10, R22, R10, 0x18 ;  /* 0x0000000a160ac211 */ /* 0x008fe200078ec0ff */
[----:B------:R3:W-:Y:S10]  /*1d50*/  @!P0 LDGSTS.E.BYPASS.LTC128B.128 [R7+0x1800], desc[UR12][R4.64] ;  /* 0x0180000004078fae */ /* 0x0007f4000b901d4c */
[----:B------:R-:W4:Y:S01]  /*1d60*/  @!P1 S2R R16, SR_CgaCtaId ;  /* 0x0000000000109919 */ /* 0x000f220000008800 */
[----:B--2---:R-:W2:Y:S01]  /*1d70*/  @!P4 LDC.64 R12, c[0x0][0x218] ;  /* 0x00008600ff0ccb82 */ /* 0x004ea20000000a00 */
[----:B------:R-:W-:-:S02]  /*1d80*/  IMAD R0, R25, UR6, RZ ;  /* 0x0000000619007c24 */ /* 0x000fc4000f8e02ff */
[----:B---3--:R-:W-:Y:S02]  /*1d90*/  @!P4 IMAD R5, R18, 0x2, R10 ;  /* 0x000000021205c824 */ /* 0x008fe400078e020a */
[----:B------:R-:W-:Y:S01]  /*1da0*/  IMAD R6, R31, UR7, R0 ;  /* 0x000000071f067c24 */ /* 0x000fe2000f8e0200 */
[----:B------:R-:W-:Y:S01]  /*1db0*/  ULDC.64 UR6, c[0x0][0x268] ;  /* 0x00009a0000067ab9 */ /* 0x000fe20000000a00 */
[----:B------:R-:W-:Y:S02]  /*1dc0*/  IMAD R0, R134, R81, RZ ;  /* 0x0000005186007224 */ /* 0x000fe400078e02ff */
[----:B------:R-:W-:Y:S02]  /*1dd0*/  IMAD.IADD R201, R47, 0x1, R6 ;  /* 0x000000012fc97824 */ /* 0x000fe400078e0206 */
[-C--:B------:R-:W-:Y:S02]  /*1de0*/  IMAD R0, R24, R184.reuse, R0 ;  /* 0x000000b818007224 */ /* 0x080fe400078e0200 */
[----:B------:R-:W-:Y:S01]  /*1df0*/  IMAD.WIDE.U32 R2, R81, R184, R200 ;  /* 0x000000b851027225 */ /* 0x000fe200078e00c8 */
[----:B------:R-:W-:Y:S03]  /*1e00*/  STL.64 [R1+0x88], R200 ;  /* 0x000088c801007387 */ /* 0x000fe60000100a00 */
[----:B------:R-:W-:Y:S01]  /*1e10*/  IMAD.IADD R3, R3, 0x1, R0 ;  /* 0x0000000103037824 */ /* 0x000fe200078e0200 */
[C---:B------:R-:W-:Y:S01]  /*1e20*/  @!P5 LEA R0, P0, R132.reuse, R2, 0x5 ;  /* 0x000000028400d211 */ /* 0x040fe200078028ff */
[----:B------:R-:W-:Y:S03]  /*1e30*/  STL [R1+0x90], R27 ;  /* 0x0000901b01007387 */ /* 0x000fe60000100800 */
[----:B------:R-:W-:Y:S01]  /*1e40*/  @!P5 LEA.HI.X R10, R132, R3, R133, 0x5, P0 ;  /* 0x00000003840ad211 */ /* 0x000fe200000f2c85 */
[----:B------:R-:W-:Y:S01]  /*1e50*/  STL [R1+0x80], R26 ;  /* 0x0000801a01007387 */ /* 0x000fe20000100800 */
[----:B--2---:R-:W-:-:S02]  /*1e60*/  @!P4 LEA R6, P3, R2, R12, 0x1 ;  /* 0x0000000c0206c211 */ /* 0x004fc400078608ff */
[----:B-----5:R-:W-:Y:S02]  /*1e70*/  @!P5 LEA R4, P0, R0, R20, 0x1 ;  /* 0x000000140004d211 */ /* 0x020fe400078008ff */
[----:B------:R-:W-:Y:S02]  /*1e80*/  @!P4 LEA.HI.X R7, R2, R13, R3, 0x1, P3 ;  /* 0x0000000d0207c211 */ /* 0x000fe400018f0c03 */
[----:B------:R-:W-:Y:S02]  /*1e90*/  LEA.HI R12, R45, R190, RZ, 0x4 ;  /* 0x000000be2d0c7211 */ /* 0x000fe400078f20ff */
[-C--:B------:R-:W-:Y:S01]  /*1ea0*/  ISETP.GE.AND P3, PT, R33, R15.reuse, PT ;  /* 0x0000000f2100720c */ /* 0x080fe20003f66270 */
[----:B------:R2:W-:Y:S01]  /*1eb0*/  @!P4 LDGSTS.E.BYPASS.LTC128B.128 [R5+0x2000], desc[UR12][R6.64] ;  /* 0x020000000605cfae */ /* 0x0005e2000b901d4c */
[----:B------:R-:W-:Y:S02]  /*1ec0*/  SHF.R.S32.HI R11, RZ, 0x4, R12 ;  /* 0x00000004ff0b7819 */ /* 0x000fe4000001140c */
[----:B------:R-:W-:-:S02]  /*1ed0*/  ISETP.GE.AND P4, PT, R8, R15, PT ;  /* 0x0000000f0800720c */ /* 0x000fc40003f86270 */
[----:B--2---:R-:W-:Y:S02]  /*1ee0*/  @!P5 LEA.HI.X R5, R0, R21, R10, 0x1, P0 ;  /* 0x000000150005d211 */ /* 0x004fe400000f0c0a */
[----:B------:R-:W-:Y:S01]  /*1ef0*/  @!P5 MOV R0, 0x400 ;  /* 0x000004000000d802 */ /* 0x000fe20000000f00 */
[----:B------:R-:W2:Y:S01]  /*1f00*/  @!P1 LDC.64 R20, c[0x0][0x218] ;  /* 0x00008600ff149b82 */ /* 0x000ea20000000a00 */
[----:B------:R-:W-:Y:S02]  /*1f10*/  ISETP.GE.AND P0, PT, R32, R15, PT ;  /* 0x0000000f2000720c */ /* 0x000fe40003f06270 */
[----:B------:R-:W-:Y:S02]  /*1f20*/  @!P5 LEA R0, R14, R0, 0x18 ;  /* 0x000000000e00d211 */ /* 0x000fe400078ec0ff */
[----:B------:R-:W-:Y:S02]  /*1f30*/  LEA.HI R6, R12, R11, RZ, 0x1 ;  /* 0x0000000b0c067211 */ /* 0x000fe400078f08ff */
[----:B------:R-:W-:Y:S01]  /*1f40*/  @!P2 MOV R7, 0x400 ;  /* 0x000004000007a802 */ /* 0x000fe20000000f00 */
[----:B------:R-:W3:Y:S01]  /*1f50*/  @!P2 LDC.64 R14, c[0x0][0x218] ;  /* 0x00008600ff0eab82 */ /* 0x000ee20000000a00 */
[----:B------:R-:W-:-:S02]  /*1f60*/  LOP3.LUT R6, R6, 0xfffffffe, RZ, 0xc0, !PT ;  /* 0xfffffffe06067812 */ /* 0x000fc400078ec0ff */
[----:B-1----:R-:W-:Y:S01]  /*1f70*/  @!P2 LEA R17, R17, R7, 0x18 ;  /* 0x000000071111a211 */ /* 0x002fe200078ec0ff */
[----:B------:R-:W-:Y:S01]  /*1f80*/  @!P5 IMAD R7, R18, 0x2, R0 ;  /* 0x000000021207d824 */ /* 0x000fe200078e0200 */
[----:B------:R-:W-:Y:S01]  /*1f90*/  @!P1 MOV R10, 0x400 ;  /* 0x00000400000a9802 */ /* 0x000fe20000000f00 */
[----:B------:R-:W-:Y:S01]  /*1fa0*/  IMAD.IADD R22, R11, 0x1, -R6 ;  /* 0x000000010b167824 */ /* 0x000fe200078e0a06 */
[----:B------:R-:W-:Y:S02]  /*1fb0*/  LOP3.LUT R11, R44, 0xfffffff8, RZ, 0xc0, !PT ;  /* 0xfffffff82c0b7812 */ /* 0x000fe400078ec0ff */
[----:B------:R-:W-:Y:S01]  /*1fc0*/  LOP3.LUT R6, R12, 0xfffffff0, RZ, 0xc0, !PT ;  /* 0xfffffff00c067812 */ /* 0x000fe200078ec0ff */
[----:B------:R1:W-:Y:S01]  /*1fd0*/  @!P5 LDGSTS.E.BYPASS.LTC128B.128 [R7+0x2800], desc[UR12][R4.64] ;  /* 0x028000000407dfae */ /* 0x0003e2000b901d4c */
[----:B----4-:R-:W-:Y:S01]  /*1fe0*/  @!P1 LEA R16, R16, R10, 0x18 ;  /* 0x0000000a10109211 */ /* 0x010fe200078ec0ff */
[C---:B------:R-:W-:Y:S02]  /*1ff0*/  IMAD.IADD R10, R190.reuse, 0x1, -R11 ;  /* 0x00000001be0a7824 */ /* 0x040fe400078e0a0b */
[----:B------:R-:W-:-:S02]  /*2000*/  IMAD.IADD R0, R190, 0x1, -R6 ;  /* 0x00000001be007824 */ /* 0x000fc400078e0a06 */
[----:B------:R-:W-:-:S03]  /*2010*/  IMAD.SHL.U32 R11, R133, 0x40, RZ ;  /* 0x00000040850b7824 */ /* 0x000fc600078e00ff */
[-C--:B------:R-:W-:Y:S02]  /*2020*/  LEA.HI R6, R0, R0.reuse, RZ, 0x1 ;  /* 0x0000000000067211 */ /* 0x080fe400078f08ff */
[----:B------:R-:W-:Y:S02]  /*2030*/  SHF.R.S32.HI R19, RZ, 0x1f, R0 ;  /* 0x0000001fff137819 */ /* 0x000fe40000011400 */
[----:B------:R-:W-:Y:S02]  /*2040*/  LOP3.LUT R13, R6, 0x7fffffe, RZ, 0xc0, !PT ;  /* 0x07fffffe060d7812 */ /* 0x000fe400078ec0ff */
[----:B------:R-:W-:Y:S01]  /*2050*/  LEA.HI R23, R19, R0, RZ, 0x3 ;  /* 0x0000000013177211 */ /* 0x000fe200078f18ff */
[----:B------:R-:W-:Y:S02]  /*2060*/  @!P2 IMAD R19, R18, 0x2, R17 ;  /* 0x000000021213a824 */ /* 0x000fe400078e0211 */
[----:B------:R-:W-:Y:S02]  /*2070*/  IMAD.IADD R189, R0, 0x1, -R13 ;  /* 0x0000000100bd7824 */ /* 0x000fe400078e0a0d */
[----:B------:R-:W-:-:S02]  /*2080*/  @!P1 IMAD R18, R18, 0x2, R16 ;  /* 0x0000000212129824 */ /* 0x000fc400078e0210 */
[----:B------:R-:W-:Y:S02]  /*2090*/  IMAD.SHL.U32 R16, R43, 0x8, RZ ;  /* 0x000000082b107824 */ /* 0x000fe400078e00ff */
[----:B-1----:R-:W-:Y:S01]  /*20a0*/  IMAD.WIDE.U32 R4, R132, 0x40, RZ ;  /* 0x0000004084047825 */ /* 0x002fe200078e00ff */
[----:B------:R-:W-:Y:S02]  /*20b0*/  LEA.HI R7, R10, R10, RZ, 0x1 ;  /* 0x0000000a0a077211 */ /* 0x000fe400078f08ff */
[----:B------:R-:W-:Y:S02]  /*20c0*/  @!P2 IADD3 R4, P5, R2, R4, RZ ;  /* 0x000000040204a210 */ /* 0x000fe40007fbe0ff */
[----:B------:R-:W-:Y:S02]  /*20d0*/  LOP3.LUT R12, R7, 0x7fffffe, RZ, 0xc0, !PT ;  /* 0x07fffffe070c7812 */ /* 0x000fe400078ec0ff */
[----:B------:R-:W-:Y:S01]  /*20e0*/  @!P2 IADD3.X R5, R3, R5, R11, P5, !PT ;  /* 0x000000050305a210 */ /* 0x000fe20002ffe40b */
[----:B------:R-:W-:Y:S01]  /*20f0*/  @!P1 IMAD.WIDE.U32 R2, R132, 0x60, R2 ;  /* 0x0000006084029825 */ /* 0x000fe200078e0002 */
[----:B---3--:R-:W-:-:S02]  /*2100*/  @!P2 LEA R14, P5, R4, R14, 0x1 ;  /* 0x0000000e040ea211 */ /* 0x008fc400078a08ff */
[----:B------:R-:W-:Y:S01]  /*2110*/  SHF.R.S32.HI R48, RZ, 0x1, R7 ;  /* 0x00000001ff307819 */ /* 0x000fe20000011407 */
[----:B------:R-:W-:Y:S01]  /*2120*/  IMAD.IADD R13, R10, 0x1, -R12 ;  /* 0x000000010a0d7824 */ /* 0x000fe200078e0a0c */
[----:B------:R-:W-:Y:S01]  /*2130*/  @!P2 LEA.HI.X R15, R4, R15, R5, 0x1, P5 ;  /* 0x0000000f040fa211 */ /* 0x000fe200028f0c05 */
[----:B------:R-:W-:Y:S01]  /*2140*/  @!P1 IMAD R4, R133, 0x60, RZ ;  /* 0x0000006085049824 */ /* 0x000fe200078e02ff */
[----:B--2---:R-:W-:Y:S01]  /*2150*/  @!P1 LEA R10, P5, R2, R20, 0x1 ;  /* 0x00000014020a9211 */ /* 0x004fe200078a08ff */
[----:B------:R-:W-:Y:S01]  /*2160*/  IMAD.SHL.U32 R0, R48, 0x40, RZ ;  /* 0x0000004030007824 */ /* 0x000fe200078e00ff */
[----:B------:R-:W-:Y:S01]  /*2170*/  SHF.R.S32.HI R12, RZ, 0x1, R6 ;  /* 0x00000001ff0c7819 */ /* 0x000fe20000011406 */
[----:B------:R-:W-:Y:S01]  /*2180*/  @!P1 IMAD.IADD R3, R3, 0x1, R4 ;  /* 0x0000000103039824 */ /* 0x000fe200078e0204 */
[----:B------:R1:W-:Y:S01]  /*2190*/  @!P2 LDGSTS.E.BYPASS.LTC128B.128 [R19+0x3000], desc[UR12][R14.64] ;  /* 0x030000000e13afae */ /* 0x0003e2000b901d4c */
[----:B------:R-:W-:Y:S01]  /*21a0*/  SHF.R.S32.HI R6, RZ, 0x1f, R6 ;  /* 0x0000001fff067819 */ /* 0x000fe20000011406 */
[----:B------:R-:W-:Y:S01]  /*21b0*/  IMAD.WIDE.U32 R4, R8, R212, R28 ;  /* 0x000000d408047225 */ /* 0x000fe200078e001c */
[----:B------:R-:W-:-:S02]  /*21c0*/  LOP3.LUT R0, R0, 0xc0, RZ, 0xc0, !PT ;  /* 0x000000c000007812 */ /* 0x000fc400078ec0ff */
[----:B------:R-:W-:Y:S02]  /*21d0*/  @!P1 LEA.HI.X R11, R2, R21, R3, 0x1, P5 ;  /* 0x00000015020b9211 */ /* 0x000fe400028f0c03 */
[----:B------:R-:W-:Y:S01]  /*21e0*/  LEA.HI R7, R6, R12, RZ, 0x2 ;  /* 0x0000000c06077211 */ /* 0x000fe200078f10ff */
[----:B------:R-:W-:Y:S01]  /*21f0*/  IMAD R6, R9, R212, RZ ;  /* 0x000000d409067224 */ /* 0x000fe200078e02ff */
[----:B------:R-:W-:Y:S01]  /*2200*/  LOP3.LUT R3, R0, 0x8, R16, 0xf8, !PT ;  /* 0x0000000800037812 */ /* 0x000fe200078ef810 */
[----:B------:R2:W-:Y:S01]  /*2210*/  @!P1 LDGSTS.E.BYPASS.LTC128B.128 [R18+0x3800], desc[UR12][R10.64] ;  /* 0x038000000a129fae */ /* 0x0005e2000b901d4c */
[----:B------:R-:W-:Y:S01]  /*2220*/  SHF.R.U32.HI R0, RZ, 0x3, R0 ;  /* 0x00000003ff007819 */ /* 0x000fe20000011600 */
[----:B------:R-:W-:Y:S01]  /*2230*/  IMAD R8, R8, R213, R6 ;  /* 0x000000d508087224 */ /* 0x000fe200078e0206 */
[----:B------:R-:W-:Y:S01]  /*2240*/  IADD3 R2, P5, R30, R4, RZ ;  /* 0x000000041e027210 */ /* 0x000fe20007fbe0ff */
[----:B------:R-:W0:Y:S01]  /*2250*/  LDGDEPBAR ;  /* 0x00000000000079af */ /* 0x000e220000000000 */
[----:B------:R-:W-:Y:S01]  /*2260*/  LOP3.LUT R4, R3, R0, RZ, 0x3c, !PT ;  /* 0x0000000003047212 */ /* 0x000fe200078e3cff */
[----:B------:R-:W-:Y:S01]  /*2270*/  IMAD R0, R22, 0x8, R13 ;  /* 0x0000000816007824 */ /* 0x000fe200078e020d */
[----:B------:R-:W-:Y:S01]  /*2280*/  LOP3.LUT R6, R7, 0xfffffffc, RZ, 0xc0, !PT ;  /* 0xfffffffc07067812 */ /* 0x000fe200078ec0ff */
[----:B------:R-:W3:Y:S01]  /*2290*/  @!P4 LDC.64 R16, c[0x0][0x220] ;  /* 0x00008800ff10cb82 */ /* 0x000ee20000000a00 */
[----:B------:R-:W-:Y:S01]  /*22a0*/  IADD3.X R3, R42, R5, R8, P5, !PT ;  /* 0x000000052a037210 */ /* 0x000fe20002ffe408 */
[----:B------:R-:W-:-:S02]  /*22b0*/  IMAD.U32 R0, R0, 0x20, R4 ;  /* 0x0000002000007824 */ /* 0x000fc400078e0004 */
[----:B------:R-:W-:Y:S02]  /*22c0*/  IMAD R4, R25, UR6, RZ ;  /* 0x0000000619047c24 */ /* 0x000fe4000f8e02ff */
[----:B------:R-:W-:Y:S01]  /*22d0*/  IMAD.IADD R52, R12, 0x1, -R6 ;  /* 0x000000010c347824 */ /* 0x000fe200078e0a06 */
[----:B------:R-:W-:Y:S01]  /*22e0*/  LEA R135, R0, UR4, 0x1 ;  /* 0x0000000400877c11 */ /* 0x000fe2000f8e08ff */
[----:B------:R-:W4:Y:S01]  /*22f0*/  @!P6 LDC.64 R20, c[0x0][0x220] ;  /* 0x00008800ff14eb82 */ /* 0x000f220000000a00 */
[C---:B------:R-:W-:Y:S02]  /*2300*/  IMAD R4, R31.reuse, UR7, R4 ;  /* 0x000000071f047c24 */ /* 0x040fe4000f8e0204 */
[----:B------:R-:W-:-:S04]  /*2310*/  IMAD.WIDE.U32 R28, R31, UR6, R2 ;  /* 0x000000061f1c7c25 */ /* 0x000fc8000f8e0002 */
[----:B------:R-:W-:Y:S01]  /*2320*/  IMAD.SHL.U32 R2, R52, 0x40, RZ ;  /* 0x0000004034027824 */ /* 0x000fe200078e00ff */
[----:B-1----:R-:W1:Y:S01]  /*2330*/  @!P0 LDC.64 R14, c[0x0][0x220] ;  /* 0x00008800ff0e8b82 */ /* 0x002e620000000a00 */
[----:B------:R-:W-:Y:S01]  /*2340*/  IMAD R5, R27, R81, RZ ;  /* 0x000000511b057224 */ /* 0x000fe200078e02ff */
[----:B------:R-:W-:Y:S01]  /*2350*/  STL.64 [R1+0x60], R28 ;  /* 0x0000601c01007387 */ /* 0x000fe20000100a00 */
[----:B------:R-:W-:Y:S01]  /*2360*/  IMAD.IADD R13, R29, 0x1, R4 ;  /* 0x000000011d0d7824 */ /* 0x000fe200078e0204 */
[----:B------:R-:W-:-:S04]  /*2370*/  DEPBAR.LE SB0, 0x0 ;  /* 0x000080000000791a */ /* 0x000fc80000000000 */
[----:B--2---:R-:W2:Y:S08]  /*2380*/  @!P3 LDC.64 R18, c[0x0][0x220] ;  /* 0x00008800ff12bb82 */ /* 0x004eb00000000a00 */
[----:B------:R-:W-:Y:S01]  /*2390*/  BAR.SYNC.DEFER_BLOCKING 0x0 ;  /* 0x0000000000007b1d */ /* 0x000fe20000010000 */
[----:B------:R-:W-:Y:S01]  /*23a0*/  IMAD.MOV.U32 R12, RZ, RZ, R28 ;  /* 0x000000ffff0c7224 */ /* 0x000fe200078e001c */
[----:B------:R-:W-:Y:S01]  /*23b0*/  LOP3.LUT R6, R2, 0xc0, RZ, 0xc0, !PT ;  /* 0x000000c002067812 */ /* 0x000fe200078ec0ff */
[----:B------:R-:W-:-:S02]  /*23c0*/  IMAD.SHL.U32 R7, R22, 0x8, RZ ;  /* 0x0000000816077824 */ /* 0x000fc400078e00ff */
[-C--:B------:R-:W-:Y:S02]  /*23d0*/  IMAD R9, R24, R26.reuse, R5 ;  /* 0x0000001a18097224 */ /* 0x080fe400078e0205 */
[----:B------:R-:W-:Y:S01]  /*23e0*/  IMAD.WIDE.U32 R2, R81, R26, R12 ;  /* 0x0000001a51027225 */ /* 0x000fe200078e000c */
[----:B------:R-:W-:Y:S01]  /*23f0*/  LOP3.LUT R7, R6, 0x8, R7, 0xf8, !PT ;  /* 0x0000000806077812 */ /* 0x000fe200078ef807 */
[----:B------:R5:W-:Y:S01]  /*2400*/  STL.64 [R1+0x18], R12 ;  /* 0x0000180c01007387 */ /* 0x000be20000100a00 */
[----:B------:R-:W-:Y:S01]  /*2410*/  SHF.R.U32.HI R6, RZ, 0x3, R6 ;  /* 0x00000003ff067819 */ /* 0x000fe20000011606 */
[----:B------:R-:W-:-:S03]  /*2420*/  IMAD.WIDE.U32 R4, R212, 0x40, RZ ;  /* 0x00000040d4047825 */ /* 0x000fc600078e00ff */
[----:B------:R-:W-:Y:S01]  /*2430*/  LOP3.LUT R252, R7, R6, RZ, 0x3c, !PT ;  /* 0x0000000607fc7212 */ /* 0x000fe200078e3cff */
[----:B------:R-:W-:Y:S01]  /*2440*/  IMAD.SHL.U32 R8, R213, 0x40, RZ ;  /* 0x00000040d5087824 */ /* 0x000fe200078e00ff */
[C---:B------:R-:W-:Y:S01]  /*2450*/  @!P3 IADD3 R10, P1, R2.reuse, R4, RZ ;  /* 0x00000004020ab210 */ /* 0x040fe20007f3e0ff */
[----:B------:R-:W-:Y:S01]  /*2460*/  IMAD.IADD R3, R3, 0x1, R9 ;  /* 0x0000000103037824 */ /* 0x000fe200078e0209 */
[C---:B---3--:R-:W-:Y:S01]  /*2470*/  @!P4 LEA R6, P2, R2.reuse, R16, 0x1 ;  /* 0x000000100206c211 */ /* 0x048fe200078408ff */
[----:B------:R-:W-:Y:S02]  /*2480*/  IMAD.SHL.U32 R4, R23, 0x20, RZ ;  /* 0x0000002017047824 */ /* 0x000fe400078e00ff */
[----:B------:R-:W-:Y:S01]  /*2490*/  IMAD.MOV.U32 R0, RZ, RZ, 0x10 ;  /* 0x00000010ff007424 */ /* 0x000fe200078e00ff */
[----:B------:R-:W-:Y:S01]  /*24a0*/  @!P4 LEA.HI.X R7, R2, R17, R3, 0x1, P2 ;  /* 0x000000110207c211 */ /* 0x000fe200010f0c03 */
[----:B------:R-:W-:Y:S01]  /*24b0*/  VIADD R188, R135, 0x2020 ;  /* 0x0000202087bc7836 */ /* 0x000fe20000000000 */
[----:B------:R-:W-:Y:S01]  /*24c0*/  LOP3.LUT R185, R4, 0xffffff00, RZ, 0xc0, !PT ;  /* 0xffffff0004b97812 */ /* 0x000fe200078ec0ff */
[----:B------:R-:W-:Y:S04]  /*24d0*/  @P4 STS [R220+0x4000], RZ ;  /* 0x004000ffdc004388 */ /* 0x000fe80000000800 */
[----:B------:R-:W-:Y:S01]  /*24e0*/  IMAD R11, R83, 0x200, R185 ;  /* 0x00000200530b7824 */ /* 0x000fe200078e02b9 */
[----:B------:R-:W-:Y:S04]  /*24f0*/  @P4 STS [R220+0x4004], RZ ;  /* 0x004004ffdc004388 */ /* 0x000fe80000000800 */
[----:B------:R-:W-:Y:S01]  /*2500*/  @P4 STS.64 [R220+0x4008], RZ ;  /* 0x004008ffdc004388 */ /* 0x000fe20000000a00 */
[----:B-----5:R-:W-:Y:S01]  /*2510*/  @!P3 IADD3.X R13, R3, R5, R8, P1, !PT ;  /* 0x00000005030db210 */ /* 0x020fe20000ffe408 */
[----:B------:R-:W-:Y:S01]  /*2520*/  @!P0 IMAD R12, R213, 0x60, RZ ;  /* 0x00000060d50c8824 */ /* 0x000fe200078e02ff */
[C---:B------:R-:W-:Y:S01]  /*2530*/  @!P6 LEA R5, P1, R212.reuse, R2, 0x5 ;  /* 0x00000002d405e211 */ /* 0x040fe200078228ff */
[----:B------:R-:W-:Y:S01]  /*2540*/  @!PT LDS RZ, [RZ] ;  /* 0x00000000fffff984 */ /* 0x000fe20000000800 */
[----:B------:R-:W-:Y:S01]  /*2550*/  @!PT LDS RZ, [RZ] ;  /* 0x00000000fffff984 */ /* 0x000fe20000000800 */
[----:B------:R-:W-:Y:S01]  /*2560*/  @!PT LDS RZ, [RZ] ;  /* 0x00000000fffff984 */ /* 0x000fe20000000800 */
[----:B------:R1:W-:Y:S03]  /*2570*/  @!P4 LDGSTS.E.BYPASS.LTC128B.128 [R220+0x4000], desc[UR12][R6.64] ;  /* 0x0400000006dccfae */ /* 0x0003e6000b901d4c */
[C---:B------:R-:W-:Y:S01]  /*2580*/  @!P6 LEA.HI.X R9, R212.reuse, R3, R213, 0x5, P1 ;  /* 0x00000003d409e211 */ /* 0x040fe200008f2cd5 */
[----:B------:R-:W-:Y:S01]  /*2590*/  @!P0 IMAD.WIDE.U32 R2, R212, 0x60, R2 ;  /* 0x00000060d4028825 */ /* 0x000fe200078e0002 */
[----:B----4-:R-:W-:Y:S01]  /*25a0*/  @!P6 LEA R4, P2, R5, R20, 0x1 ;  /* 0x000000140504e211 */ /* 0x010fe200078408ff */
[----:B------:R-:W-:Y:S01]  /*25b0*/  @P6 STS.128 [R220+0x4800], RZ ;  /* 0x004800ffdc006388 */ /* 0x000fe20000000c00 */
[----:B--2---:R-:W-:Y:S01]  /*25c0*/  @!P3 LEA R8, P1, R10, R18, 0x1 ;  /* 0x000000120a08b211 */ /* 0x004fe200078208ff */
[----:B------:R-:W-:Y:S01]  /*25d0*/  @!P0 IMAD.IADD R3, R3, 0x1, R12 ;  /* 0x0000000103038824 */ /* 0x000fe200078e020c */
[----:B------:R-:W-:-:S02]  /*25e0*/  @!P6 LEA.HI.X R5, R5, R21, R9, 0x1, P2 ;  /* 0x000000150505e211 */ /* 0x000fc400010f0c09 */
[----:B------:R-:W-:Y:S01]  /*25f0*/  @!P3 LEA.HI.X R9, R10, R19, R13, 0x1, P1 ;  /* 0x000000130a09b211 */ /* 0x000fe200008f0c0d */
[----:B------:R-:W-:Y:S02]  /*2600*/  IMAD R10, R189, 0x20, R11 ;  /* 0x00000020bd0a7824 */ /* 0x000fe400078e020b */
        /* <DEDUP_REMOVED lines=10> */
[----:B-1----:R-:W-:-:S04]  /*26b0*/  @!P0 LEA R6, P1, R2, R14, 0x1 ;  /* 0x0000000e02068211 */ /* 0x002fc800078208ff */
[----:B------:R-:W-:Y:S01]  /*26c0*/  @!P0 LEA.HI.X R7, R2, R15, R3, 0x1, P1 ;  /* 0x0000000f02078211 */ /* 0x000fe200008f0c03 */
[----:B------:R-:W-:Y:S01]  /*26d0*/  IMAD.IADD R2, R252, 0x1, R10 ;  /* 0x00000001fc027824 */ /* 0x000fe200078e020a */
[----:B------:R-:W-:Y:S02]  /*26e0*/  LOP3.LUT P1, RZ, R52, 0x2, RZ, 0xc0, !PT ;  /* 0x0000000234ff7812 */ /* 0x000fe4000782c0ff */
[----:B------:R-:W-:Y:S01]  /*26f0*/  LOP3.LUT R3, R191, 0xffffffe0, RZ, 0xc0, !PT ;  /* 0xffffffe0bf037812 */ /* 0x000fe200078ec0ff */
[----:B------:R-:W-:Y:S01]  /*2700*/  @!PT LDS RZ, [RZ] ;  /* 0x00000000fffff984 */ /* 0x000fe20000000800 */
[----:B------:R-:W-:Y:S01]  /*2710*/  @!PT LDS RZ, [RZ] ;  /* 0x00000000fffff984 */ /* 0x000fe20000000800 */
[----:B------:R-:W-:Y:S01]  /*2720*/  @!PT LDS RZ, [RZ] ;  /* 0x00000000fffff984 */ /* 0x000fe20000000800 */
[----:B------:R1:W-:Y:S01]  /*2730*/  @!P0 LDGSTS.E.BYPASS.LTC128B.128 [R220+0x5800], desc[UR12][R6.64] ;  /* 0x0580000006dc8fae */ /* 0x0003e2000b901d4c */
[----:B------:R-:W-:Y:S01]  /*2740*/  LEA R186, R2, UR4, 0x1 ;  /* 0x0000000402ba7c11 */ /* 0x000fe2000f8e08ff */
[----:B------:R-:W-:Y:S01]  /*2750*/  VIADD R2, R135, 0x2000 ;  /* 0x0000200087027836 */ /* 0x000fe20000000000 */
[----:B------:R-:W-:Y:S01]  /*2760*/  LOP3.LUT P0, RZ, R48, 0x2, RZ, 0xc0, !PT ;  /* 0x0000000230ff7812 */ /* 0x000fe2000780c0ff */
[----:B------:R-:W-:Y:S01]  /*2770*/  LDSM.16.M88.4 R40, [R135+0x2000] ;  /* 0x002000008728783b */ /* 0x000fe20000000200 */
[----:B------:R-:W-:Y:S01]  /*2780*/  SEL R0, R0, 0xfffffff0, !P1 ;  /* 0xfffffff000007807 */ /* 0x000fe20004800000 */
[----:B------:R-:W-:-:S02]  /*2790*/  IMAD.IADD R3, R190, 0x1, -R3 ;  /* 0x00000001be037824 */ /* 0x000fc400078e0a03 */
[----:B------:R-:W3:Y:S02]  /*27a0*/  LDSM.16.M88.4 R12, [R186] ;  /* 0x00000000ba0c783b */ /* 0x000ee40000000200 */
[----:B------:R-:W-:Y:S02]  /*27b0*/  IMAD R187, R0, 0x2, R186 ;  /* 0x0000000200bb7824 */ /* 0x000fe400078e02ba */
[----:B------:R-:W4:Y:S04]  /*27c0*/  LDSM.16.M88.4 R36, [R135+0x2400] ;  /* 0x002400008724783b */ /* 0x000f280000000200 */
[----:B------:R-:W5:Y:S01]  /*27d0*/  LDSM.16.M88.4 R32, [R135+0x2800] ;  /* 0x002800008720783b */ /* 0x000f620000000200 */
[----:B------:R-:W-:Y:S01]  /*27e0*/  @P0 VIADD R188, R2, 0xffffffe0 ;  /* 0xffffffe002bc0836 */ /* 0x000fe20000000000 */
[----:B------:R-:W-:-:S02]  /*27f0*/  IADD3 R2, R80, 0x1, -R82 ;  /* 0x0000000150027810 */ /* 0x000fc40007ffe852 */
[----:B------:R-:W5:Y:S04]  /*2800*/  LDSM.16.M88.4 R28, [R135+0x2c00] ;  /* 0x002c0000871c783b */ /* 0x000f680000000200 */
[----:B------:R-:W5:Y:S04]  /*2810*/  LDSM.16.M88.4 R24, [R135+0x3000] ;  /* 0x003000008718783b */ /* 0x000f680000000200 */
[----:B------:R-:W5:Y:S04]  /*2820*/  LDSM.16.M88.4 R20, [R135+0x3400] ;  /* 0x003400008714783b */ /* 0x000f680000000200 */
[----:B------:R-:W5:Y:S04]  /*2830*/  LDSM.16.M88.4 R44, [R135+0x3800] ;  /* 0x00380000872c783b */ /* 0x000f680000000200 */
[----:B------:R-:W5:Y:S04]  /*2840*/  LDSM.16.M88.4 R48, [R135+0x3c00] ;  /* 0x003c00008730783b */ /* 0x000f680000000200 */
[----:B--2---:R-:W2:Y:S04]  /*2850*/  LDSM.16.M88.4 R8, [R186+0x1000] ;  /* 0x00100000ba08783b */ /* 0x004ea80000000200 */
[----:B-1----:R-:W-:Y:S04]  /*2860*/  LDSM.16.M88.4 R4, [R187] ;  /* 0x00000000bb04783b */ /* 0x002fe80000000200 */
[----:B------:R-:W1:Y:S01]  /*2870*/  LDSM.16.M88.4 R72, [R188] ;  /* 0x00000000bc48783b */ /* 0x000e620000000200 */
[C---:B---3--:R-:W-:Y:S03]  /*2880*/  HMMA.16816.F32.BF16 R180, R12.reuse, R40, RZ ;  /* 0x000000280cb4723c */ /* 0x048fe600000418ff */
[----:B------:R-:W3:Y:S03]  /*2890*/  LDSM.16.M88.4 R68, [R188+0x400] ;  /* 0x00040000bc44783b */ /* 0x000ee60000000200 */
[C---:B------:R-:W-:Y:S01]  /*28a0*/  HMMA.16816.F32.BF16 R176, R12.reuse, R42, RZ ;  /* 0x0000002a0cb0723c */ /* 0x040fe200000418ff */
[----:B------:R-:W3:Y:S04]  /*28b0*/  LDSM.16.M88.4 R64, [R188+0x800] ;  /* 0x00080000bc40783b */ /* 0x000ee80000000200 */
[----:B------:R-:W3:Y:S01]  /*28c0*/  LDSM.16.M88.4 R60, [R188+0xc00] ;  /* 0x000c0000bc3c783b */ /* 0x000ee20000000200 */
[C---:B----4-:R-:W-:Y:S03]  /*28d0*/  HMMA.16816.F32.BF16 R172, R12.reuse, R36, RZ ;  /* 0x000000240cac723c */ /* 0x050fe600000418ff */
[----:B------:R-:W4:Y:S03]  /*28e0*/  LDSM.16.M88.4 R56, [R188+0x1000] ;  /* 0x00100000bc38783b */ /* 0x000f260000000200 */
[C---:B------:R-:W-:Y:S01]  /*28f0*/  HMMA.16816.F32.BF16 R168, R12.reuse, R38, RZ ;  /* 0x000000260ca8723c */ /* 0x040fe200000418ff */
[----:B------:R-:W4:Y:S04]  /*2900*/  LDSM.16.M88.4 R52, [R188+0x1400] ;  /* 0x00140000bc34783b */ /* 0x000f280000000200 */
[----:B------:R-:W4:Y:S01]  /*2910*/  LDSM.16.M88.4 R76, [R188+0x1800] ;  /* 0x00180000bc4c783b */ /* 0x000f220000000200 */
[C---:B-----5:R-:W-:Y:S03]  /*2920*/  HMMA.16816.F32.BF16 R164, R12.reuse, R32, RZ ;  /* 0x000000200ca4723c */ /* 0x060fe600000418ff */
[----:B------:R-:W5:Y:S03]  /*2930*/  LDSM.16.M88.4 R96, [R188+0x1c00] ;  /* 0x001c0000bc60783b */ /* 0x000f660000000200 */
[C---:B------:R-:W-:Y:S01]  /*2940*/  HMMA.16816.F32.BF16 R160, R12.reuse, R34, RZ ;  /* 0x000000220ca0723c */ /* 0x040fe200000418ff */
[----:B------:R-:W5:Y:S04]  /*2950*/  LDSM.16.M88.4 R16, [R187+0x1000] ;  /* 0x00100000bb10783b */ /* 0x000f680000000200 */
        /* <DEDUP_REMOVED lines=26> */
[C---:B-1----:R-:W-:Y:S06]  /*2b00*/  HMMA.16816.F32.BF16 R180, R4.reuse, R72, R180 ;  /* 0x0000004804b4723c */ /* 0x042fec00000418b4 */
[C---:B------:R-:W-:Y:S06]  /*2b10*/  HMMA.16816.F32.BF16 R176, R4.reuse, R74, R176 ;  /* 0x0000004a04b0723c */ /* 0x040fec00000418b0 */
[C---:B---3--:R-:W-:Y:S06]  /*2b20*/  HMMA.16816.F32.BF16 R172, R4.reuse, R68, R172 ;  /* 0x0000004404ac723c */ /* 0x048fec00000418ac */
[C---:B------:R-:W-:Y:S06]  /*2b30*/  HMMA.16816.F32.BF16 R168, R4.reuse, R70, R168 ;  /* 0x0000004604a8723c */ /* 0x040fec00000418a8 */
[C---:B------:R-:W-:Y:S06]  /*2b40*/  HMMA.16816.F32.BF16 R164, R4.reuse, R64, R164 ;  /* 0x0000004004a4723c */ /* 0x040fec00000418a4 */
[C---:B------:R-:W-:Y:S06]  /*2b50*/  HMMA.16816.F32.BF16 R160, R4.reuse, R66, R160 ;  /* 0x0000004204a0723c */ /* 0x040fec00000418a0 */
[C---:B------:R-:W-:Y:S06]  /*2b60*/  HMMA.16816.F32.BF16 R156, R4.reuse, R60, R156 ;  /* 0x0000003c049c723c */ /* 0x040fec000004189c */
[C---:B------:R-:W-:Y:S06]  /*2b70*/  HMMA.16816.F32.BF16 R152, R4.reuse, R62, R152 ;  /* 0x0000003e0498723c */ /* 0x040fec0000041898 */
[C---:B----4-:R-:W-:Y:S06]  /*2b80*/  HMMA.16816.F32.BF16 R148, R4.reuse, R56, R148 ;  /* 0x000000380494723c */ /* 0x050fec0000041894 */
[C---:B------:R-:W-:Y:S06]  /*2b90*/  HMMA.16816.F32.BF16 R144, R4.reuse, R58, R144 ;  /* 0x0000003a0490723c */ /* 0x040fec0000041890 */
[C---:B------:R-:W-:Y:S06]  /*2ba0*/  HMMA.16816.F32.BF16 R140, R4.reuse, R52, R140 ;  /* 0x00000034048c723c */ /* 0x040fec000004188c */
[C---:B------:R-:W-:Y:S06]  /*2bb0*/  HMMA.16816.F32.BF16 R136, R4.reuse, R54, R136 ;  /* 0x000000360488723c */ /* 0x040fec0000041888 */
[C---:B------:R-:W-:Y:S06]  /*2bc0*/  HMMA.16816.F32.BF16 R128, R4.reuse, R76, R128 ;  /* 0x0000004c0480723c */ /* 0x040fec0000041880 */
[C---:B-----5:R-:W-:Y:S06]  /*2bd0*/  HMMA.16816.F32.BF16 R120, R4.reuse, R96, R120 ;  /* 0x000000600478723c */ /* 0x060fec0000041878 */
[C---:B------:R-:W-:Y:S06]  /*2be0*/  HMMA.16816.F32.BF16 R124, R4.reuse, R78, R124 ;  /* 0x0000004e047c723c */ /* 0x040fec000004187c */
[----:B------:R-:W-:Y:S06]  /*2bf0*/  HMMA.16816.F32.BF16 R116, R4, R98, R116 ;  /* 0x000000620474723c */ /* 0x000fec0000041874 */
[----:B------:R-:W-:Y:S01]  /*2c00*/  HMMA.16816.F32.BF16 R248, R16, R76, R12 ;  /* 0x0000004c10f8723c */ /* 0x000fe2000004180c */
[----:B------:R-:W-:-:S02]  /*2c10*/  IMAD.SHL.U32 R4, R190, 0x2, RZ ;  /* 0x00000002be047824 */ /* 0x000fc400078e00ff */
[----:B------:R-:W-:-:S03]  /*2c20*/  IMAD R5, R83, 0x10, R196 ;  /* 0x0000001053057824 */ /* 0x000fc600078e02c4 */
[----:B------:R-:W-:Y:S01]  /*2c30*/  LOP3.LUT R199, R4, 0x6, RZ, 0xc0, !PT ;  /* 0x0000000604c77812 */ /* 0x000fe200078ec0ff */
[----:B------:R-:W-:Y:S01]  /*2c40*/  HMMA.16816.F32.BF16 R12, R16, R96, R20 ;  /* 0x00000060100c723c */ /* 0x000fe20000041814 */
[----:B------:R-:W-:-:S04]  /*2c50*/  SHF.R.S32.HI R4, RZ, 0x1f, R3 ;  /* 0x0000001fff047819 */ /* 0x000fc80000011403 */
[----:B------:R-:W-:Y:S01]  /*2c60*/  LEA.HI R3, R4, R3, RZ, 0x2 ;  /* 0x0000000304037211 */ /* 0x000fe200078f10ff */
[----:B------:R-:W-:Y:S03]  /*2c70*/  HMMA.16816.F32.BF16 R244, R16, R54, R24 ;  /* 0x0000003610f4723c */ /* 0x000fe60000041818 */
[----:B------:R-:W-:-:S03]  /*2c80*/  SHF.R.S32.HI R6, RZ, 0x2, R3 ;  /* 0x00000002ff067819 */ /* 0x000fc60000011403 */
[C---:B------:R-:W-:Y:S01]  /*2c90*/  HMMA.16816.F32.BF16 R44, R8.reuse, R46, RZ ;  /* 0x0000002e082c723c */ /* 0x040fe200000418ff */
[----:B------:R-:W-:Y:S02]  /*2ca0*/  IMAD.IADD R24, R2, 0x1, R198 ;  /* 0x0000000102187824 */ /* 0x000fe400078e02c6 */
[----:B------:R-:W-:Y:S02]  /*2cb0*/  IMAD R2, R81, 0x80, R199 ;  /* 0x0000008051027824 */ /* 0x000fe400078e02c7 */
[----:B------:R-:W-:Y:S01]  /*2cc0*/  IMAD.IADD R3, R5, 0x1, R6 ;  /* 0x0000000105037824 */ /* 0x000fe200078e0206 */
[----:B------:R-:W-:Y:S01]  /*2cd0*/  HMMA.16816.F32.BF16 R192, R8, R50, RZ ;  /* 0x0000003208c0723c */ /* 0x000fe200000418ff */
[C---:B------:R-:W-:Y:S02]  /*2ce0*/  VIADD R21, R2.reuse, 0x18 ;  /* 0x0000001802157836 */ /* 0x040fe40000000000 */
[----:B------:R-:W-:Y:S01]  /*2cf0*/  VIADD R20, R2, 0x19 ;  /* 0x0000001902147836 */ /* 0x000fe20000000000 */
[----:B------:R-:W-:Y:S01]  /*2d00*/  VIADDMNMX R203, R24, R3, R80, PT ;  /* 0x0000000318cb7246 */ /* 0x000fe20003800150 */
[----:B------:R1:W-:Y:S01]  /*2d10*/  STL.64 [R1], R12 ;  /* 0x0000000c01007387 */ /* 0x0003e20000100a00 */
[C---:B------:R-:W-:Y:S01]  /*2d20*/  HMMA.16816.F32.BF16 R228, R16.reuse, R56, R36 ;  /* 0x0000003810e4723c */ /* 0x040fe20000041824 */
[C---:B------:R-:W-:Y:S01]  /*2d30*/  VIADD R10, R2.reuse, 0x1 ;  /* 0x00000001020a7836 */ /* 0x040fe20000000000 */
[CC--:B------:R-:W-:Y:S01]  /*2d40*/  ISETP.GE.AND P4, PT, R2.reuse, R203.reuse, PT ;  /* 0x000000cb0200720c */ /* 0x0c0fe20003f86270 */
[C---:B------:R-:W-:Y:S01]  /*2d50*/  VIADD R11, R2.reuse, 0x8 ;  /* 0x00000008020b7836 */ /* 0x040fe20000000000 */
[----:B------:R2:W-:Y:S01]  /*2d60*/  STL.64 [R1+0x8], R14 ;  /* 0x0000080e01007387 */ /* 0x0005e20000100a00 */
[----:B------:R-:W-:Y:S01]  /*2d70*/  VIADD R23, R2, 0x20 ;  /* 0x0000002002177836 */ /* 0x000fe20000000000 */
[----:B------:R-:W-:Y:S01]  /*2d80*/  ISETP.GE.AND P3, PT, R10, R203, PT ;  /* 0x000000cb0a00720c */ /* 0x000fe20003f66270 */
[C---:B------:R-:W-:Y:S01]  /*2d90*/  HMMA.16816.F32.BF16 R224, R16.reuse, R62, R40 ;  /* 0x0000003e10e0723c */ /* 0x040fe20000041828 */
[----:B------:R-:W-:Y:S01]  /*2da0*/  IADD3 R37, R80, -R197, -R82 ;  /* 0x800000c550257210 */ /* 0x000fe20007ffe852 */
[C---:B------:R-:W-:Y:S01]  /*2db0*/  VIADD R22, R2.reuse, 0x21 ;  /* 0x0000002102167836 */ /* 0x040fe20000000000 */
[----:B------:R-:W-:Y:S01]  /*2dc0*/  ISETP.GE.AND P2, PT, R11, R203, PT ;  /* 0x000000cb0b00720c */ /* 0x000fe20003f46270 */
[C---:B------:R-:W-:Y:S01]  /*2dd0*/  VIADD R26, R2.reuse, 0x28 ;  /* 0x00000028021a7836 */ /* 0x040fe20000000000 */
[----:B------:R-:W-:Y:S01]  /*2de0*/  VIADDMNMX R199, R37, R3, RZ, !PT ;  /* 0x0000000325c77246 */ /* 0x000fe200078001ff */
[C---:B------:R-:W-:Y:S01]  /*2df0*/  HMMA.16816.F32.BF16 R240, R16.reuse, R52, R28 ;  /* 0x0000003410f0723c */ /* 0x040fe2000004181c */
[C---:B------:R-:W-:Y:S01]  /*2e00*/  VIADD R25, R2.reuse, 0x29 ;  /* 0x0000002902197836 */ /* 0x040fe20000000000 */
[----:B------:R3:W-:Y:S01]  /*2e10*/  STL [R1+0xc4], R6 ;  /* 0x0000c40601007387 */ /* 0x0007e20000100800 */
[CC--:B------:R-:W-:Y:S01]  /*2e20*/  ISETP.LT.OR P4, PT, R2.reuse, R199.reuse, P4 ;  /* 0x000000c70200720c */ /* 0x0c0fe20002781670 */
[----:B------:R-:W-:Y:S01]  /*2e30*/  VIADD R27, R2, 0x31 ;  /* 0x00000031021b7836 */ /* 0x000fe20000000000 */
[-C--:B------:R-:W-:Y:S01]  /*2e40*/  ISETP.LT.OR P3, PT, R10, R199.reuse, P3 ;  /* 0x000000c70a00720c */ /* 0x080fe20001f61670 */
[C---:B------:R-:W-:Y:S01]  /*2e50*/  HMMA.16816.F32.BF16 R236, R16.reuse, R58, R32 ;  /* 0x0000003a10ec723c */ /* 0x040fe20000041820 */
[----:B------:R-:W-:Y:S01]  /*2e60*/  ISETP.LT.OR P2, PT, R11, R199, P2 ;  /* 0x000000c70b00720c */ /* 0x000fe20001741670 */
[----:B------:R-:W-:Y:S01]  /*2e70*/  VIADD R28, R2, 0x30 ;  /* 0x00000030021c7836 */ /* 0x000fe20000000000 */
[----:B------:R-:W-:Y:S01]  /*2e80*/  FSEL R39, R180, -INF , !P4 ;  /* 0xff800000b4277808 */ /* 0x000fe20006000000 */
[C---:B------:R-:W-:Y:S01]  /*2e90*/  VIADD R29, R2.reuse, 0x38 ;  /* 0x00000038021d7836 */ /* 0x040fe20000000000 */
[----:B------:R-:W-:Y:S01]  /*2ea0*/  FSEL R40, R181, -INF , !P3 ;  /* 0xff800000b5287808 */ /* 0x000fe20005800000 */
[C---:B------:R-:W-:Y:S01]  /*2eb0*/  HMMA.16816.F32.BF16 R216, R16.reuse, R60, R84 ;  /* 0x0000003c10d8723c */ /* 0x040fe20000041854 */
[----:B-1----:R-:W-:Y:S01]  /*2ec0*/  VIADD R13, R2, 0x10 ;  /* 0x00000010020d7836 */ /* 0x002fe20000000000 */
[----:B------:R-:W-:Y:S01]  /*2ed0*/  FSEL R51, R176, -INF , !P2 ;  /* 0xff800000b0337808 */ /* 0x000fe20005000000 */
[C---:B------:R-:W-:Y:S01]  /*2ee0*/  VIADD R12, R2.reuse, 0x11 ;  /* 0x00000011020c7836 */ /* 0x040fe20000000000 */
[----:B------:R-:W-:Y:S01]  /*2ef0*/  FMNMX.FTZ R4, R39, R40, !PT ;  /* 0x0000002827047209 */ /* 0x000fe20007810000 */
[C---:B------:R-:W-:Y:S01]  /*2f00*/  VIADD R31, R2.reuse, 0x39 ;  /* 0x00000039021f7836 */ /* 0x040fe20000000000 */
[CC--:B------:R-:W-:Y:S01]  /*2f10*/  ISETP.GE.AND P0, PT, R13.reuse, R203.reuse, PT ;  /* 0x000000cb0d00720c */ /* 0x0c0fe20003f06270 */
[----:B--2---:R-:W-:Y:S01]  /*2f20*/  VIADD R14, R2, 0x9 ;  /* 0x00000009020e7836 */ /* 0x004fe20000000000 */
[----:B------:R-:W-:Y:S01]  /*2f30*/  ISETP.GE.AND P3, PT, R12, R203, PT ;  /* 0x000000cb0c00720c */ /* 0x000fe20003f66270 */
[C---:B------:R-:W-:Y:S01]  /*2f40*/  VIADD R30, R2.reuse, 0x40 ;  /* 0x00000040021e7836 */ /* 0x040fe20000000000 */
[----:B------:R-:W-:Y:S01]  /*2f50*/  ISETP.LT.OR P0, PT, R13, R199, P0 ;  /* 0x000000c70d00720c */ /* 0x000fe20000701670 */
[----:B------:R-:W-:Y:S01]  /*2f60*/  VIADD R33, R2, 0x41 ;  /* 0x0000004102217836 */ /* 0x000fe20000000000 */
[----:B------:R-:W-:Y:S01]  /*2f70*/  ISETP.GE.AND P1, PT, R14, R203, PT ;  /* 0x000000cb0e00720c */ /* 0x000fe20003f26270 */
[C---:B------:R-:W-:Y:S01]  /*2f80*/  HMMA.16816.F32.BF16 R204, R16.reuse, R64, R92 ;  /* 0x0000004010cc723c */ /* 0x040fe2000004185c */
[----:B------:R-:W-:Y:S01]  /*2f90*/  FMNMX.FTZ R4, R51, R4, !PT ;  /* 0x0000000433047209 */ /* 0x000fe20007810000 */
[----:B------:R-:W-:Y:S01]  /*2fa0*/  VIADD R32, R2, 0x48 ;  /* 0x0000004802207836 */ /* 0x000fe20000000000 */
[----:B------:R-:W-:Y:S01]  /*2fb0*/  ISETP.LT.OR P1, PT, R14, R199, P1 ;  /* 0x000000c70e00720c */ /* 0x000fe20000f21670 */
[C---:B------:R-:W-:Y:S01]  /*2fc0*/  VIADD R34, R2.reuse, 0x49 ;  /* 0x0000004902227836 */ /* 0x040fe20000000000 */
[----:B------:R-:W-:Y:S01]  /*2fd0*/  ISETP.GE.AND P2, PT, R21, R203, PT ;  /* 0x000000cb1500720c */ /* 0x000fe20003f46270 */
[C---:B------:R-:W-:Y:S01]  /*2fe0*/  HMMA.16816.F32.BF16 R208, R16.reuse, R66, R88 ;  /* 0x0000004210d0723c */ /* 0x040fe20000041858 */
[----:B------:R-:W-:Y:S01]  /*2ff0*/  FSEL R52, R177, -INF , !P1 ;  /* 0xff800000b1347808 */ /* 0x000fe20004800000 */
[----:B------:R-:W-:Y:S01]  /*3000*/  VIADD R35, R2, 0x50 ;  /* 0x0000005002237836 */ /* 0x000fe20000000000 */
[----:B------:R-:W-:Y:S01]  /*3010*/  ISETP.LT.OR P3, PT, R12, R199, P3 ;  /* 0x000000c70c00720c */ /* 0x000fe20001f61670 */
[----:B------:R-:W-:Y:S01]  /*3020*/  VIADD R36, R2, 0x51 ;  /* 0x0000005102247836 */ /* 0x000fe20000000000 */
[----:B------:R-:W-:Y:S01]  /*3030*/  FSEL R55, R172, -INF , !P0 ;  /* 0xff800000ac377808 */ /* 0x000fe20004000000 */
[C---:B------:R-:W-:Y:S01]  /*3040*/  HMMA.16816.F32.BF16 R104, R16.reuse, R68, R104 ;  /* 0x000000441068723c */ /* 0x040fe20000041868 */
[----:B------:R-:W-:Y:S01]  /*3050*/  FMNMX.FTZ R4, R52, R4, !PT ;  /* 0x0000000434047209 */ /* 0x000fe20007810000 */
[----:B------:R-:W-:Y:S01]  /*3060*/  VIADD R38, R2, 0x58 ;  /* 0x0000005802267836 */ /* 0x000fe20000000000 */
[----:B------:R-:W-:Y:S01]  /*3070*/  ISETP.GE.AND P1, PT, R20, R203, PT ;  /* 0x000000cb1400720c */ /* 0x000fe20003f26270 */
[C---:B------:R-:W-:Y:S01]  /*3080*/  VIADD R42, R2.reuse, 0x59 ;  /* 0x00000059022a7836 */ /* 0x040fe20000000000 */
[----:B------:R-:W-:Y:S01]  /*3090*/  ISETP.LT.OR P2, PT, R21, R199, P2 ;  /* 0x000000c71500720c */ /* 0x000fe20001741670 */
[C---:B------:R-:W-:Y:S01]  /*30a0*/  HMMA.16816.F32.BF16 R100, R16.reuse, R70, R100 ;  /* 0x000000461064723c */ /* 0x040fe20000041864 */
[----:B------:R-:W-:Y:S01]  /*30b0*/  FSEL R54, R173, -INF , !P3 ;  /* 0xff800000ad367808 */ /* 0x000fe20005800000 */
[C---:B------:R-:W-:Y:S01]  /*30c0*/  VIADD R43, R2.reuse, 0x60 ;  /* 0x00000060022b7836 */ /* 0x040fe20000000000 */
[----:B------:R-:W-:Y:S01]  /*30d0*/  FMNMX.FTZ R4, R55, R4, !PT ;  /* 0x0000000437047209 */ /* 0x000fe20007810000 */
[----:B------:R-:W-:Y:S01]  /*30e0*/  VIADD R48, R2, 0x71 ;  /* 0x0000007102307836 */ /* 0x000fe20000000000 */
[C---:B------:R-:W-:Y:S01]  /*30f0*/  ISETP.GE.AND P0, PT, R23.reuse, R203, PT ;  /* 0x000000cb1700720c */ /* 0x040fe20003f06270 */
[C---:B------:R-:W-:Y:S01]  /*3100*/  HMMA.16816.F32.BF16 R232, R16.reuse, R78, R44 ;  /* 0x0000004e10e8723c */ /* 0x040fe2000004182c */
[----:B------:R-:W-:Y:S01]  /*3110*/  ISETP.LT.OR P1, PT, R20, R199, P1 ;  /* 0x000000c71400720c */ /* 0x000fe20000f21670 */
[----:B------:R-:W-:Y:S01]  /*3120*/  VIADD R50, R2, 0x79 ;  /* 0x0000007902327836 */ /* 0x000fe20000000000 */
[----:B------:R-:W-:Y:S01]  /*3130*/  FSEL R56, R168, -INF , !P2 ;  /* 0xff800000a8387808 */ /* 0x000fe20005000000 */
[----:B------:R-:W-:Y:S01]  /*3140*/  VIADD R49, R2, 0x78 ;  /* 0x0000007802317836 */ /* 0x000fe20000000000 */
[----:B------:R-:W-:Y:S01]  /*3150*/  FMNMX.FTZ R4, R54, R4, !PT ;  /* 0x0000000436047209 */ /* 0x000fe20007810000 */
[C---:B------:R-:W-:Y:S01]  /*3160*/  HMMA.16816.F32.BF16 R112, R16.reuse, R72, R112 ;  /* 0x000000481070723c */ /* 0x040fe20000041870 */
[----:B------:R-:W-:Y:S01]  /*3170*/  ISETP.GE.AND P3, PT, R22, R203, PT ;  /* 0x000000cb1600720c */ /* 0x000fe20003f66270 */
[C---:B------:R-:W-:Y:S01]  /*3180*/  VIADD R44, R2.reuse, 0x61 ;  /* 0x00000061022c7836 */ /* 0x040fe20000000000 */
[----:B------:R-:W-:Y:S01]  /*3190*/  ISETP.LT.OR P0, PT, R23, R199, P0 ;  /* 0x000000c71700720c */ /* 0x000fe20000701670 */
[C---:B------:R-:W-:Y:S01]  /*31a0*/  VIADD R45, R2.reuse, 0x68 ;  /* 0x00000068022d7836 */ /* 0x040fe20000000000 */
[----:B------:R-:W-:Y:S01]  /*31b0*/  FSEL R53, R169, -INF , !P1 ;  /* 0xff800000a9357808 */ /* 0x000fe20004800000 */
[----:B------:R-:W-:Y:S01]  /*31c0*/  VIADD R47, R2, 0x70 ;  /* 0x00000070022f7836 */ /* 0x000fe20000000000 */
[----:B------:R-:W-:Y:S01]  /*31d0*/  FMNMX.FTZ R4, R56, R4, !PT ;  /* 0x0000000438047209 */ /* 0x000fe20007810000 */
[----:B------:R-:W-:Y:S01]  /*31e0*/  HMMA.16816.F32.BF16 R108, R16, R74, R108 ;  /* 0x0000004a106c723c */ /* 0x000fe2000004186c */
[----:B------:R-:W-:Y:S01]  /*31f0*/  BAR.SYNC.DEFER_BLOCKING 0x0 ;  /* 0x0000000000007b1d */ /* 0x000fe20000010000 */
[----:B------:R-:W-:Y:S01]  /*3200*/  ISETP.GE.AND P2, PT, R26, R203, PT ;  /* 0x000000cb1a00720c */ /* 0x000fe20003f46270 */
[----:B------:R-:W-:Y:S01]  /*3210*/  VIADD R46, R2, 0x69 ;  /* 0x00000069022e7836 */ /* 0x000fe20000000000 */
[----:B------:R-:W-:-:S02]  /*3220*/  ISETP.LT.OR P3, PT, R22, R199, P3 ;  /* 0x000000c71600720c */ /* 0x000fc40001f61670 */
[----:B------:R-:W-:Y:S01]  /*3230*/  FSEL R57, R164, -INF , !P0 ;  /* 0xff800000a4397808 */ /* 0x000fe20004000000 */
[----:B------:R-:W-:Y:S01]  /*3240*/  HMMA.16816.F32.BF16 R192, R16, R98, R192 ;  /* 0x0000006210c0723c */ /* 0x000fe200000418c0 */
[----:B------:R-:W-:Y:S02]  /*3250*/  FMNMX.FTZ R4, R53, R4, !PT ;  /* 0x0000000435047209 */ /* 0x000fe40007810000 */
[----:B------:R-:W-:Y:S02]  /*3260*/  ISETP.GE.AND P1, PT, R25, R203, PT ;  /* 0x000000cb1900720c */ /* 0x000fe40003f26270 */
[----:B------:R-:W-:Y:S02]  /*3270*/  ISETP.LT.OR P2, PT, R26, R199, P2 ;  /* 0x000000c71a00720c */ /* 0x000fe40001741670 */
[----:B------:R-:W-:Y:S02]  /*3280*/  FSEL R58, R165, -INF , !P3 ;  /* 0xff800000a53a7808 */ /* 0x000fe40005800000 */
[----:B------:R-:W-:-:S02]  /*3290*/  FMNMX.FTZ R4, R57, R4, !PT ;  /* 0x0000000439047209 */ /* 0x000fc40007810000 */
[----:B------:R-:W-:Y:S02]  /*32a0*/  ISETP.GE.AND P0, PT, R28, R203, PT ;  /* 0x000000cb1c00720c */ /* 0x000fe40003f06270 */
[----:B------:R-:W-:Y:S02]  /*32b0*/  ISETP.LT.OR P1, PT, R25, R199, P1 ;  /* 0x000000c71900720c */ /* 0x000fe40000f21670 */
[----:B------:R-:W-:Y:S02]  /*32c0*/  FSEL R59, R160, -INF , !P2 ;  /* 0xff800000a03b7808 */ /* 0x000fe40005000000 */
[----:B------:R-:W-:Y:S02]  /*32d0*/  FMNMX.FTZ R4, R58, R4, !PT ;  /* 0x000000043a047209 */ /* 0x000fe40007810000 */
[----:B------:R-:W-:Y:S02]  /*32e0*/  ISETP.GE.AND P3, PT, R27, R203, PT ;  /* 0x000000cb1b00720c */ /* 0x000fe40003f66270 */
[----:B------:R-:W-:-:S02]  /*32f0*/  ISETP.LT.OR P0, PT, R28, R199, P0 ;  /* 0x000000c71c00720c */ /* 0x000fc40000701670 */
[----:B------:R-:W-:Y:S02]  /*3300*/  FSEL R60, R161, -INF , !P1 ;  /* 0xff800000a13c7808 */ /* 0x000fe40004800000 */
        /* <DEDUP_REMOVED lines=41> */
[C---:B------:R-:W-:Y:S02]  /*35a0*/  ISETP.GE.AND P0, PT, R43.reuse, R203, PT ;  /* 0x000000cb2b00720c */ /* 0x040fe40003f06270 */
        /* <DEDUP_REMOVED lines=11> */
[----:B------:R-:W-:Y:S02]  /*3660*/  ISETP.LT.OR P2, PT, R45, R199, P2 ;  /* 0x000000c72d00720c */ /* 0x000fe40001741670 */
[-C--:B------:R-:W-:Y:S02]  /*3670*/  ISETP.GE.AND P0, PT, R47, R203.reuse, PT ;  /* 0x000000cb2f00720c */ /* 0x080fe40003f06270 */
[----:B------:R-:W-:Y:S02]  /*3680*/  ISETP.GE.AND P1, PT, R46, R203, PT ;  /* 0x000000cb2e00720c */ /* 0x000fe40003f26270 */
[----:B------:R-:W-:Y:S02]  /*3690*/  FSEL R75, R129, -INF , !P3 ;  /* 0xff800000814b7808 */ /* 0x000fe40005800000 */
[----:B------:R-:W-:Y:S02]  /*36a0*/  FMNMX.FTZ R4, R74, R4, !PT ;  /* 0x000000044a047209 */ /* 0x000fe40007810000 */
[----:B------:R-:W-:-:S02]  /*36b0*/  FSEL R77, R124, -INF , !P2 ;  /* 0xff8000007c4d7808 */ /* 0x000fc40005000000 */
[----:B------:R-:W-:Y:S02]  /*36c0*/  ISETP.GE.AND P2, PT, R48, R203, PT ;  /* 0x000000cb3000720c */ /* 0x000fe40003f46270 */
[-C--:B------:R-:W-:Y:S02]  /*36d0*/  ISETP.LT.OR P0, PT, R47, R199.reuse, P0 ;  /* 0x000000c72f00720c */ /* 0x080fe40000701670 */
[-C--:B------:R-:W-:Y:S02]  /*36e0*/  ISETP.LT.OR P1, PT, R46, R199.reuse, P1 ;  /* 0x000000c72e00720c */ /* 0x080fe40000f21670 */
[----:B------:R-:W-:Y:S02]  /*36f0*/  FMNMX.FTZ R4, R75, R4, !PT ;  /* 0x000000044b047209 */ /* 0x000fe40007810000 */
[----:B------:R-:W-:Y:S02]  /*3700*/  ISETP.LT.OR P2, PT, R48, R199, P2 ;  /* 0x000000c73000720c */ /* 0x000fe40001741670 */
[----:B------:R-:W-:-:S02]  /*3710*/  FSEL R82, R120, -INF , !P0 ;  /* 0xff80000078527808 */ /* 0x000fc40004000000 */
[----:B------:R-:W-:Y:S02]  /*3720*/  FSEL R78, R125, -INF , !P1 ;  /* 0xff8000007d4e7808 */ /* 0x000fe40004800000 */
[----:B------:R-:W-:Y:S02]  /*3730*/  FMNMX.FTZ R4, R77, R4, !PT ;  /* 0x000000044d047209 */ /* 0x000fe40007810000 */
[-C--:B------:R-:W-:Y:S02]  /*3740*/  ISETP.GE.AND P0, PT, R50, R203.reuse, PT ;  /* 0x000000cb3200720c */ /* 0x080fe40003f06270 */
[----:B------:R-:W-:Y:S02]  /*3750*/  FSEL R83, R121, -INF , !P2 ;  /* 0xff80000079537808 */ /* 0x000fe40005000000 */
[----:B------:R-:W-:Y:S02]  /*3760*/  ISETP.GE.AND P1, PT, R49, R203, PT ;  /* 0x000000cb3100720c */ /* 0x000fe40003f26270 */
[----:B------:R-:W-:-:S02]  /*3770*/  FMNMX.FTZ R4, R78, R4, !PT ;  /* 0x000000044e047209 */ /* 0x000fc40007810000 */
[-C--:B------:R-:W-:Y:S02]  /*3780*/  ISETP.LT.OR P2, PT, R50, R199.reuse, P0 ;  /* 0x000000c73200720c */ /* 0x080fe40000741670 */
[----:B------:R-:W-:Y:S02]  /*3790*/  ISETP.GT.AND P0, PT, R221, R214, PT ;  /* 0x000000d6dd00720c */ /* 0x000fe40003f04270 */
[----:B------:R-:W-:Y:S02]  /*37a0*/  ISETP.LT.OR P1, PT, R49, R199, P1 ;  /* 0x000000c73100720c */ /* 0x000fe40000f21670 */
[----:B------:R-:W-:Y:S02]  /*37b0*/  FMNMX.FTZ R4, R82, R4, !PT ;  /* 0x0000000452047209 */ /* 0x000fe40007810000 */
[----:B------:R-:W-:Y:S02]  /*37c0*/  FSEL R79, R116, -INF , !P1 ;  /* 0xff800000744f7808 */ /* 0x000fe40004800000 */
[----:B------:R-:W-:-:S02]  /*37d0*/  FMNMX.FTZ R4, R83, R4, !PT ;  /* 0x0000000453047209 */ /* 0x000fc40007810000 */
[----:B------:R-:W-:Y:S02]  /*37e0*/  FSEL R76, R117, -INF , !P2 ;  /* 0xff800000754c7808 */ /* 0x000fe40005000000 */
[----:B------:R-:W-:-:S04]  /*37f0*/  FMNMX.FTZ R4, R79, R4, !PT ;  /* 0x000000044f047209 */ /* 0x000fc80007810000 */
[----:B------:R-:W-:Y:S01]  /*3800*/  FMNMX.FTZ R18, R76, R4, !PT ;  /* 0x000000044c127209 */ /* 0x000fe20007810000 */
[----:B---3--:R-:W-:Y:S06]  /*3810*/  @!P0 BRA `(.L_x_184) ;  /* 0x0000000000648947 */ /* 0x008fec0003800000 */
[----:B------:R-:W-:Y:S01]  /*3820*/  VIADD R4, R202, 0xfffffffe ;  /* 0xfffffffeca047836 */ /* 0x000fe20000000000 */
[----:B------:R-:W-:Y:S01]  /*3830*/  ULDC.64 UR6, c[0x0][0x218] ;  /* 0x0000860000067ab9 */ /* 0x000fe20000000a00 */
[C---:B------:R-:W-:Y:S01]  /*3840*/  IMAD.SHL.U32 R16, R132.reuse, 0x40, RZ ;  /* 0x0000004084107824 */ /* 0x040fe200078e00ff */
[----:B------:R-:W-:Y:S01]  /*3850*/  SHF.L.U64.HI R15, R132, 0x6, R133 ;  /* 0x00000006840f7819 */ /* 0x000fe20000010285 */
[----:B------:R-:W-:Y:S01]  /*3860*/  IMAD R6, R134, R4, RZ ;  /* 0x0000000486067224 */ /* 0x000fe200078e02ff */
[----:B------:R-:W-:Y:S01]  /*3870*/  SHF.R.S32.HI R7, RZ, 0x1f, R4 ;  /* 0x0000001fff077819 */ /* 0x000fe20000011404 */
[----:B------:R-:W-:-:S04]  /*3880*/  IMAD.WIDE.U32 R4, R4, R184, R200 ;  /* 0x000000b804047225 */ /* 0x000fc800078e00c8 */
[----:B------:R-:W-:Y:S01]  /*3890*/  IMAD R6, R7, R184, R6 ;  /* 0x000000b807067224 */ /* 0x000fe200078e0206 */
[----:B------:R-:W-:-:S03]  /*38a0*/  LEA R8, P2, R4, UR6, 0x1 ;  /* 0x0000000604087c11 */ /* 0x000fc6000f8408ff */
[----:B------:R-:W-:Y:S01]  /*38b0*/  IMAD.IADD R5, R5, 0x1, R6 ;  /* 0x0000000105057824 */ /* 0x000fe200078e0206 */
[----:B------:R-:W-:-:S04]  /*38c0*/  IADD3 R6, P1, R16, R8, RZ ;  /* 0x0000000810067210 */ /* 0x000fc80007f3e0ff */
[----:B------:R-:W-:Y:S02]  /*38d0*/  LEA.HI.X R9, R4, UR7, R5, 0x1, P2 ;  /* 0x0000000704097c11 */ /* 0x000fe400090f0c05 */
[-C--:B------:R-:W-:Y:S02]  /*38e0*/  IADD3 R4, P2, R6, R16.reuse, RZ ;  /* 0x0000001006047210 */ /* 0x080fe40007f5e0ff */
[----:B------:R-:W-:Y:S01]  /*38f0*/  IADD3.X R7, R15, R9, RZ, P1, !PT ;  /* 0x000000090f077210 */ /* 0x000fe20000ffe4ff */
[----:B------:R-:W-:Y:S01]  /*3900*/  @!PT LDS RZ, [RZ] ;  /* 0x00000000fffff984 */ /* 0x000fe20000000800 */
[----:B------:R-:W-:Y:S01]  /*3910*/  @!PT LDS RZ, [RZ] ;  /* 0x00000000fffff984 */ /* 0x000fe20000000800 */
[----:B------:R-:W-:Y:S01]  /*3920*/  @!PT LDS RZ, [RZ] ;  /* 0x00000000fffff984 */ /* 0x000fe20000000800 */
[----:B------:R1:W-:Y:S01]  /*3930*/  LDGSTS.E.BYPASS.LTC128B.128 [R220+0x2000], desc[UR12][R8.64] ;  /* 0x0200000008dc7fae */ /* 0x0003e2000b901d4c */
[----:B------:R-:W-:-:S03]  /*3940*/  IADD3 R16, P1, R4, R16, RZ ;  /* 0x0000001004107210 */ /* 0x000fc60007f3e0ff */
[----:B------:R-:W-:Y:S01]  /*3950*/  IMAD.X R5, R7, 0x1, R15, P2 ;  /* 0x0000000107057824 */ /* 0x000fe200010e060f */
[----:B------:R1:W-:Y:S04]  /*3960*/  LDGSTS.E.BYPASS.LTC128B.128 [R220+0x2800], desc[UR12][R6.64] ;  /* 0x0280000006dc7fae */ /* 0x0003e8000b901d4c */
[----:B------:R-:W-:Y:S01]  /*3970*/  IADD3.X R17, R5, R15, RZ, P1, !PT ;  /* 0x0000000f05117210 */ /* 0x000fe20000ffe4ff */
[----:B------:R1:W-:Y:S04]  /*3980*/  LDGSTS.E.BYPASS.LTC128B.128 [R220+0x3000], desc[UR12][R4.64] ;  /* 0x0300000004dc7fae */ /* 0x0003e8000b901d4c */
[----:B------:R1:W-:Y:S04]  /*3990*/  LDGSTS.E.BYPASS.LTC128B.128 [R220+0x3800], desc[UR12][R16.64] ;  /* 0x0380000010dc7fae */ /* 0x0003e8000b901d4c */
[----:B------:R-:W0:Y:S02]  /*39a0*/  LDGDEPBAR ;  /* 0x00000000000079af */ /* 0x000e240000000000 */
.L_x_184:
[----:B-1----:R-:W1:Y:S01]  /*39b0*/  SHFL.BFLY PT, R4, R18, 0x2, 0x1f ;  /* 0x0c401f0012047f89 */ /* 0x002e6200000e0000 */
[C-C-:B------:R-:W-:Y:S01]  /*39c0*/  IADD3 R9, R24.reuse, 0x40, R3.reuse ;  /* 0x0000004018097810 */ /* 0x140fe20007ffe003 */
[C---:B------:R-:W-:Y:S01]  /*39d0*/  VIADD R6, R3.reuse, 0x40 ;  /* 0x0000004003067836 */ /* 0x040fe20000000000 */
[C-C-:B------:R-:W-:Y:S01]  /*39e0*/  IADD3 R7, R24.reuse, 0x8, R3.reuse ;  /* 0x0000000818077810 */ /* 0x140fe20007ffe003 */
[----:B------:R-:W-:Y:S01]  /*39f0*/  VIADD R5, R3, 0x8 ;  /* 0x0000000803057836 */ /* 0x000fe20000000000 */
[----:B------:R-:W-:Y:S01]  /*3a00*/  IADD3 R8, R24, 0x48, R3 ;  /* 0x0000004818087810 */ /* 0x000fe20007ffe003 */
[----:B------:R-:W-:Y:S01]  /*3a10*/  ULDC UR6, c[0x0][0x2ec] ;  /* 0x0000bb0000067ab9 */ /* 0x000fe20000000800 */
[----:B------:R-:W2:Y:S01]  /*3a20*/  LDL.LU R121, [R1+0x4] ;  /* 0x0000040001797983 */ /* 0x000ea20000300800 */
[----:B-1----:R-:W-:Y:S02]  /*3a30*/  FMNMX.FTZ R4, R18, R4, !PT ;  /* 0x0000000412047209 */ /* 0x002fe40007810000 */
[-C--:B------:R-:W-:Y:S01]  /*3a40*/  VIMNMX R201, R9, R80.reuse, PT ;  /* 0x0000005009c97248 */ /* 0x080fe20003fe0100 */
[----:B------:R-:W-:Y:S01]  /*3a50*/  VIADD R3, R3, 0x48 ;  /* 0x0000004803037836 */ /* 0x000fe20000000000 */
[-C--:B------:R-:W-:Y:S01]  /*3a60*/  VIMNMX R202, R7, R80.reuse, PT ;  /* 0x0000005007ca7248 */ /* 0x080fe20003fe0100 */
[----:B------:R-:W1:Y:S01]  /*3a70*/  SHFL.BFLY PT, R15, R4, 0x1, 0x1f ;  /* 0x0c201f00040f7f89 */ /* 0x000e6200000e0000 */
[----:B------:R-:W-:-:S02]  /*3a80*/  VIMNMX R200, R8, R80, PT ;  /* 0x0000005008c87248 */ /* 0x000fc40003fe0100 */
[C---:B------:R-:W-:Y:S01]  /*3a90*/  VIADDMNMX R197, R37.reuse, R6, RZ, !PT ;  /* 0x0000000625c57246 */ /* 0x040fe200078001ff */
[----:B------:R-:W3:Y:S01]  /*3aa0*/  LDL.LU R117, [R1+0x8] ;  /* 0x0000080001757983 */ /* 0x000ee20000300800 */
[----:B------:R-:W-:Y:S02]  /*3ab0*/  ISETP.GE.AND P1, PT, R10, R201, PT ;  /* 0x000000c90a00720c */ /* 0x000fe40003f26270 */
[C---:B------:R-:W-:Y:S01]  /*3ac0*/  VIADDMNMX R198, R37.reuse, R5, RZ, !PT ;  /* 0x0000000525c67246 */ /* 0x040fe200078001ff */
[----:B------:R-:W4:Y:S01]  /*3ad0*/  LDL.LU R120, [R1+0xc] ;  /* 0x00000c0001787983 */ /* 0x000f220000300800 */
[----:B------:R-:W-:Y:S02]  /*3ae0*/  VIADDMNMX R196, R37, R3, RZ, !PT ;  /* 0x0000000325c47246 */ /* 0x000fe400078001ff */
[C---:B------:R-:W-:Y:S01]  /*3af0*/  ISETP.GE.AND P4, PT, R2.reuse, R202, PT ;  /* 0x000000ca0200720c */ /* 0x040fe20003f86270 */
[----:B------:R-:W5:Y:S01]  /*3b00*/  LDL.LU R116, [R1] ;  /* 0x0000000001747983 */ /* 0x000f620000300800 */
[----:B------:R-:W-:-:S02]  /*3b10*/  ISETP.GE.AND P6, PT, R2, R201, PT ;  /* 0x000000c90200720c */ /* 0x000fc40003fc6270 */
[----:B------:R-:W-:Y:S02]  /*3b20*/  ISETP.GE.AND P5, PT, R2, R200, PT ;  /* 0x000000c80200720c */ /* 0x000fe40003fa6270 */
[-C--:B------:R-:W-:Y:S02]  /*3b30*/  ISETP.LT.OR P1, PT, R10, R197.reuse, P1 ;  /* 0x000000c50a00720c */ /* 0x080fe40000f21670 */
[C---:B------:R-:W-:Y:S02]  /*3b40*/  ISETP.LT.OR P4, PT, R2.reuse, R198, P4 ;  /* 0x000000c60200720c */ /* 0x040fe40002781670 */
[C---:B------:R-:W-:Y:S02]  /*3b50*/  ISETP.LT.OR P6, PT, R2.reuse, R197, P6 ;  /* 0x000000c50200720c */ /* 0x040fe400037c1670 */
[----:B------:R-:W-:Y:S02]  /*3b60*/  ISETP.LT.OR P5, PT, R2, R196, P5 ;  /* 0x000000c40200720c */ /* 0x000fe40002fa1670 */
[----:B-1----:R-:W-:-:S02]  /*3b70*/  FMNMX.FTZ R41, R4, R15, !PT ;  /* 0x0000000f04297209 */ /* 0x002fc40007810000 */
[----:B------:R-:W-:Y:S02]  /*3b80*/  FSEL R88, R113, -INF , !P1 ;  /* 0xff80000071587808 */ /* 0x000fe40004800000 */
[C---:B------:R-:W-:Y:S01]  /*3b90*/  FSETP.NEU.FTZ.AND P1, PT, R41.reuse, -INF , PT ;  /* 0xff8000002900780b */ /* 0x040fe20003f3d000 */
[----:B------:R-:W-:Y:S01]  /*3ba0*/  FMUL.FTZ R2, R41, UR6 ;  /* 0x0000000629027c20 */ /* 0x000fe20008410000 */
[C---:B------:R-:W-:Y:S02]  /*3bb0*/  ISETP.GE.AND P2, PT, R10.reuse, R202, PT ;  /* 0x000000ca0a00720c */ /* 0x040fe40003f46270 */
[----:B------:R-:W-:Y:S02]  /*3bc0*/  ISETP.GE.AND P3, PT, R10, R200, PT ;  /* 0x000000c80a00720c */ /* 0x000fe40003f66270 */
[----:B------:R-:W-:Y:S02]  /*3bd0*/  FSEL R2, R2, RZ, P1 ;  /* 0x000000ff02027208 */ /* 0x000fe40000800000 */
[----:B------:R-:W-:-:S02]  /*3be0*/  FSEL R16, R182, -INF , !P4 ;  /* 0xff800000b6107808 */ /* 0x000fc40006000000 */
[----:B------:R-:W-:Y:S01]  /*3bf0*/  ISETP.GE.AND P4, PT, R11, R202, PT ;  /* 0x000000ca0b00720c */ /* 0x000fe20003f86270 */
[----:B------:R-:W-:Y:S01]  /*3c00*/  FFMA.FTZ R3, R39, UR6, -R2 ;  /* 0x0000000627037c23 */ /* 0x000fe20008010802 */
[----:B------:R-:W-:Y:S02]  /*3c10*/  ISETP.LT.OR P2, PT, R10, R198, P2 ;  /* 0x000000c60a00720c */ /* 0x000fe40001741670 */
[----:B------:R-:W-:Y:S01]  /*3c20*/  FSEL R91, R114, -INF , !P5 ;  /* 0xff800000725b7808 */ /* 0x000fe20006800000 */
[----:B------:R1:W-:Y:S01]  /*3c30*/  MUFU.EX2 R124, R3 ;  /* 0x00000003007c7308 */ /* 0x0003e20000000800 */
[----:B------:R-:W-:Y:S02]  /*3c40*/  ISETP.GE.AND P5, PT, R14, R202, PT ;  /* 0x000000ca0e00720c */ /* 0x000fe40003fa6270 */
[----:B------:R-:W-:Y:S02]  /*3c50*/  ISETP.LT.OR P3, PT, R10, R196, P3 ;  /* 0x000000c40a00720c */ /* 0x000fe40001f61670 */
[----:B------:R-:W-:-:S02]  /*3c60*/  ISETP.LT.OR P4, PT, R11, R198, P4 ;  /* 0x000000c60b00720c */ /* 0x000fc40002781670 */
[----:B------:R-:W-:Y:S02]  /*3c70*/  FSEL R17, R183, -INF , !P2 ;  /* 0xff800000b7117808 */ /* 0x000fe40005000000 */
[C---:B------:R-:W-:Y:S02]  /*3c80*/  ISETP.LT.OR P5, PT, R14.reuse, R198, P5 ;  /* 0x000000c60e00720c */ /* 0x040fe40002fa1670 */
[----:B------:R-:W-:Y:S02]  /*3c90*/  FSEL R93, R115, -INF , !P3 ;  /* 0xff800000735d7808 */ /* 0x000fe40005800000 */
[----:B------:R-:W-:Y:S02]  /*3ca0*/  ISETP.GE.AND P3, PT, R14, R201, PT ;  /* 0x000000c90e00720c */ /* 0x000fe40003f66270 */
[----:B------:R-:W-:Y:S01]  /*3cb0*/  FSEL R10, R178, -INF , !P4 ;  /* 0xff800000b20a7808 */ /* 0x000fe20006000000 */
[----:B-1----:R-:W-:Y:S01]  /*3cc0*/  FFMA.FTZ R3, R40, UR6, -R2 ;  /* 0x0000000628037c23 */ /* 0x002fe20008010802 */
[----:B------:R-:W-:-:S02]  /*3cd0*/  ISETP.GE.AND P4, PT, R13, R202, PT ;  /* 0x000000ca0d00720c */ /* 0x000fc40003f86270 */
[----:B------:R-:W-:Y:S01]  /*3ce0*/  FMNMX.FTZ R4, R16, R17, !PT ;  /* 0x0000001110047209 */ /* 0x000fe20007810000 */
[----:B------:R1:W-:Y:S01]  /*3cf0*/  MUFU.EX2 R136, R3 ;  /* 0x0000000300887308 */ /* 0x0003e20000000800 */
[----:B------:R-:W-:Y:S02]  /*3d00*/  FSEL R7, R179, -INF , !P5 ;  /* 0xff800000b3077808 */ /* 0x000fe40006800000 */
[----:B------:R-:W-:Y:S02]  /*3d10*/  ISETP.GE.AND P5, PT, R12, R202, PT ;  /* 0x000000ca0c00720c */ /* 0x000fe40003fa6270 */
[C---:B------:R-:W-:Y:S02]  /*3d20*/  ISETP.GE.AND P1, PT, R14.reuse, R200, PT ;  /* 0x000000c80e00720c */ /* 0x040fe40003f26270 */
[----:B------:R-:W-:Y:S02]  /*3d30*/  ISETP.LT.OR P3, PT, R14, R197, P3 ;  /* 0x000000c50e00720c */ /* 0x000fe40001f61670 */
[----:B------:R-:W-:-:S02]  /*3d40*/  ISETP.LT.OR P4, PT, R13, R198, P4 ;  /* 0x000000c60d00720c */ /* 0x000fc40002781670 */
[----:B------:R-:W-:Y:S02]  /*3d50*/  FMNMX.FTZ R4, R10, R4, !PT ;  /* 0x000000040a047209 */ /* 0x000fe40007810000 */
[----:B------:R-:W-:Y:S02]  /*3d60*/  FSEL R87, R112, -INF , !P6 ;  /* 0xff80000070577808 */ /* 0x000fe40007000000 */
[----:B------:R-:W-:Y:S01]  /*3d70*/  ISETP.GE.AND P2, PT, R11, R201, PT ;  /* 0x000000c90b00720c */ /* 0x000fe20003f46270 */
[----:B-1----:R-:W-:Y:S01]  /*3d80*/  FFMA.FTZ R3, R51, UR6, -R2 ;  /* 0x0000000633037c23 */ /* 0x002fe20008010802 */
[----:B------:R-:W-:Y:S02]  /*3d90*/  ISETP.GE.AND P6, PT, R11, R200, PT ;  /* 0x000000c80b00720c */ /* 0x000fe40003fc6270 */
[----:B------:R-:W-:Y:S01]  /*3da0*/  ISETP.LT.OR P5, PT, R12, R198, P5 ;  /* 0x000000c60c00720c */ /* 0x000fe20002fa1670 */
[----:B------:R1:W-:Y:S01]  /*3db0*/  MUFU.EX2 R141, R3 ;  /* 0x00000003008d7308 */ /* 0x0003e20000000800 */
[----:B------:R-:W-:-:S02]  /*3dc0*/  ISETP.LT.OR P1, PT, R14, R196, P1 ;  /* 0x000000c40e00720c */ /* 0x000fc40000f21670 */
[----:B------:R-:W-:Y:S02]  /*3dd0*/  FSEL R84, R109, -INF , !P3 ;  /* 0xff8000006d547808 */ /* 0x000fe40005800000 */
[----:B------:R-:W-:Y:S02]  /*3de0*/  ISETP.GE.AND P3, PT, R21, R202, PT ;  /* 0x000000ca1500720c */ /* 0x000fe40003f66270 */
[----:B------:R-:W-:Y:S02]  /*3df0*/  FSEL R6, R174, -INF , !P4 ;  /* 0xff800000ae067808 */ /* 0x000fe40006000000 */
[----:B------:R-:W-:Y:S02]  /*3e00*/  FMNMX.FTZ R4, R7, R4, !PT ;  /* 0x0000000407047209 */ /* 0x000fe40007810000 */
[C---:B------:R-:W-:Y:S02]  /*3e10*/  ISETP.LT.OR P2, PT, R11.reuse, R197, P2 ;  /* 0x000000c50b00720c */ /* 0x040fe40001741670 */
[----:B------:R-:W-:-:S02]  /*3e20*/  ISETP.LT.OR P6, PT, R11, R196, P6 ;  /* 0x000000c40b00720c */ /* 0x000fc400037c1670 */
[----:B------:R-:W-:Y:S01]  /*3e30*/  FSEL R8, R175, -INF , !P5 ;  /* 0xff800000af087808 */ /* 0x000fe20006800000 */
[----:B-1----:R-:W-:Y:S01]  /*3e40*/  FFMA.FTZ R3, R52, UR6, -R2 ;  /* 0x0000000634037c23 */ /* 0x002fe20008010802 */
[----:B------:R-:W-:Y:S02]  /*3e50*/  FSEL R92, R111, -INF , !P1 ;  /* 0xff8000006f5c7808 */ /* 0x000fe40004800000 */
[-C--:B------:R-:W-:Y:S01]  /*3e60*/  ISETP.GE.AND P5, PT, R23, R202.reuse, PT ;  /* 0x000000ca1700720c */ /* 0x080fe20003fa6270 */
[----:B------:R1:W-:Y:S01]  /*3e70*/  MUFU.EX2 R144, R3 ;  /* 0x0000000300907308 */ /* 0x0003e20000000800 */
[----:B------:R-:W-:Y:S02]  /*3e80*/  ISETP.GE.AND P1, PT, R20, R202, PT ;  /* 0x000000ca1400720c */ /* 0x000fe40003f26270 */
[----:B------:R-:W-:Y:S02]  /*3e90*/  ISETP.LT.OR P3, PT, R21, R198, P3 ;  /* 0x000000c61500720c */ /* 0x000fe40001f61670 */
[----:B------:R-:W-:-:S02]  /*3ea0*/  FSEL R86, R108, -INF , !P2 ;  /* 0xff8000006c567808 */ /* 0x000fc40005000000 */
[----:B------:R-:W-:Y:S02]  /*3eb0*/  FSEL R94, R110, -INF , !P6 ;  /* 0xff8000006e5e7808 */ /* 0x000fe40007000000 */
[C---:B------:R-:W-:Y:S02]  /*3ec0*/  ISETP.GE.AND P2, PT, R13.reuse, R201, PT ;  /* 0x000000c90d00720c */ /* 0x040fe40003f46270 */
[----:B------:R-:W-:Y:S02]  /*3ed0*/  ISETP.GE.AND P6, PT, R13, R200, PT ;  /* 0x000000c80d00720c */ /* 0x000fe40003fc6270 */
[-C--:B------:R-:W-:Y:S02]  /*3ee0*/  ISETP.LT.OR P5, PT, R23, R198.reuse, P5 ;  /* 0x000000c61700720c */ /* 0x080fe40002fa1670 */
[----:B------:R-:W-:Y:S01]  /*3ef0*/  ISETP.LT.OR P1, PT, R20, R198, P1 ;  /* 0x000000c61400720c */ /* 0x000fe20000f21670 */
[----:B-1----:R-:W-:Y:S01]  /*3f00*/  FFMA.FTZ R3, R55, UR6, -R2 ;  /* 0x0000000637037c23 */ /* 0x002fe20008010802 */
[----:B------:R-:W-:-:S02]  /*3f10*/  FSEL R9, R170, -INF , !P3 ;  /* 0xff800000aa097808 */ /* 0x000fc40005800000 */
[----:B------:R-:W-:Y:S01]  /*3f20*/  ISETP.GE.AND P4, PT, R22, R202, PT ;  /* 0x000000ca1600720c */ /* 0x000fe20003f86270 */
[----:B------:R1:W-:Y:S01]  /*3f30*/  MUFU.EX2 R145, R3 ;  /* 0x0000000300917308 */ /* 0x0003e20000000800 */
[C---:B------:R-:W-:Y:S02]  /*3f40*/  ISETP.LT.OR P2, PT, R13.reuse, R197, P2 ;  /* 0x000000c50d00720c */ /* 0x040fe40001741670 */
[----:B------:R-:W-:Y:S02]  /*3f50*/  ISETP.LT.OR P6, PT, R13, R196, P6 ;  /* 0x000000c40d00720c */ /* 0x000fe400037c1670 */
[----:B------:R-:W-:Y:S02]  /*3f60*/  FSEL R11, R166, -INF , !P5 ;  /* 0xff800000a60b7808 */ /* 0x000fe40006800000 */
[----:B------:R-:W-:Y:S02]  /*3f70*/  FSEL R13, R171, -INF , !P1 ;  /* 0xff800000ab0d7808 */ /* 0x000fe40004800000 */
[----:B------:R-:W-:-:S02]  /*3f80*/  ISETP.LT.OR P4, PT, R22, R198, P4 ;  /* 0x000000c61600720c */ /* 0x000fc40002781670 */
[-C--:B------:R-:W-:Y:S02]  /*3f90*/  ISETP.GE.AND P5, PT, R28, R202.reuse, PT ;  /* 0x000000ca1c00720c */ /* 0x080fe40003fa6270 */
[-C--:B------:R-:W-:Y:S02]  /*3fa0*/  ISETP.GE.AND P3, PT, R26, R202.reuse, PT ;  /* 0x000000ca1a00720c */ /* 0x080fe40003f66270 */
[----:B------:R-:W-:Y:S01]  /*3fb0*/  ISETP.GE.AND P1, PT, R25, R202, PT ;  /* 0x000000ca1900720c */ /* 0x000fe20003f26270 */
[----:B-1----:R-:W-:Y:S01]  /*3fc0*/  FFMA.FTZ R3, R54, UR6, -R2 ;  /* 0x0000000636037c23 */ /* 0x002fe20008010802 */
[----:B------:R-:W-:Y:S02]  /*3fd0*/  FSEL R14, R167, -INF , !P4 ;  /* 0xff800000a70e7808 */ /* 0x000fe40006000000 */
[----:B------:R-:W-:Y:S01]  /*3fe0*/  ISETP.LT.OR P5, PT, R28, R198, P5 ;  /* 0x000000c61c00720c */ /* 0x000fe20002fa1670 */
[----:B------:R1:W1:Y:S01]  /*3ff0*/  MUFU.EX2 R128, R3 ;  /* 0x0000000300807308 */ /* 0x0002620000000800 */
[----:B------:R-:W-:-:S02]  /*4000*/  ISETP.GE.AND P4, PT, R27, R202, PT ;  /* 0x000000ca1b00720c */ /* 0x000fc40003f86270 */
[-C--:B------:R-:W-:Y:S02]  /*4010*/  ISETP.LT.OR P3, PT, R26, R198.reuse, P3 ;  /* 0x000000c61a00720c */ /* 0x080fe40001f61670 */
[-C--:B------:R-:W-:Y:S02]  /*4020*/  ISETP.LT.OR P1, PT, R25, R198.reuse, P1 ;  /* 0x000000c61900720c */ /* 0x080fe40000f21670 */
[----:B------:R-:W-:Y:S02]  /*4030*/  FSEL R18, R158, -INF , !P5 ;  /* 0xff8000009e127808 */ /* 0x000fe40006800000 */
[----:B------:R-:W-:Y:S02]  /*4040*/  ISETP.LT.OR P4, PT, R27, R198, P4 ;  /* 0x000000c61b00720c */ /* 0x000fe40002781670 */
[----:B------:R-:W-:Y:S02]  /*4050*/  ISETP.GE.AND P5, PT, R29, R202, PT ;  /* 0x000000ca1d00720c */ /* 0x000fe40003fa6270 */
[----:B------:R-:W-:-:S02]  /*4060*/  FSEL R15, R162, -INF , !P3 ;  /* 0xff800000a20f7808 */ /* 0x000fc40005800000 */
[----:B------:R-:W-:Y:S01]  /*4070*/  FSEL R19, R163, -INF , !P1 ;  /* 0xff800000a3137808 */ /* 0x000fe20004800000 */
[----:B-1----:R-:W-:Y:S01]  /*4080*/  FFMA.FTZ R3, R56, UR6, -R2 ;  /* 0x0000000638037c23 */ /* 0x002fe20008010802 */
[C---:B------:R-:W-:Y:S01]  /*4090*/  ISETP.GE.AND P1, PT, R12.reuse, R201, PT ;  /* 0x000000c90c00720c */ /* 0x040fe20003f26270 */
[----:B------:R-:W-:Y:S01]  /*40a0*/  IMAD.MOV.U32 R167, RZ, RZ, R128 ;  /* 0x000000ffffa77224 */ /* 0x000fe200078e0080 */
[----:B------:R-:W-:Y:S01]  /*40b0*/  ISETP.GE.AND P3, PT, R12, R200, PT ;  /* 0x000000c80c00720c */ /* 0x000fe20003f66270 */
[----:B------:R1:W-:Y:S01]  /*40c0*/  MUFU.EX2 R137, R3 ;  /* 0x0000000300897308 */ /* 0x0003e20000000800 */
[----:B------:R-:W-:Y:S02]  /*40d0*/  FSEL R37, R159, -INF , !P4 ;  /* 0xff8000009f257808 */ /* 0x000fe40006000000 */
[----:B------:R-:W-:Y:S02]  /*40e0*/  ISETP.LT.OR P5, PT, R29, R198, P5 ;  /* 0x000000c61d00720c */ /* 0x000fe40002fa1670 */
[----:B------:R-:W-:-:S02]  /*40f0*/  ISETP.GE.AND P4, PT, R31, R202, PT ;  /* 0x000000ca1f00720c */ /* 0x000fc40003f86270 */
[C---:B------:R-:W-:Y:S02]  /*4100*/  ISETP.LT.OR P1, PT, R12.reuse, R197, P1 ;  /* 0x000000c50c00720c */ /* 0x040fe40000f21670 */
[----:B------:R-:W-:Y:S02]  /*4110*/  ISETP.LT.OR P3, PT, R12, R196, P3 ;  /* 0x000000c40c00720c */ /* 0x000fe40001f61670 */
[----:B------:R-:W-:Y:S02]  /*4120*/  FSEL R12, R154, -INF , !P5 ;  /* 0xff8000009a0c7808 */ /* 0x000fe40006800000 */
[----:B------:R-:W-:Y:S02]  /*4130*/  ISETP.LT.OR P4, PT, R31, R198, P4 ;  /* 0x000000c61f00720c */ /* 0x000fe40002781670 */
[----:B------:R-:W-:Y:S01]  /*4140*/  ISETP.GE.AND P5, PT, R30, R202, PT ;  /* 0x000000ca1e00720c */ /* 0x000fe20003fa6270 */
[----:B-1----:R-:W-:Y:S01]  /*4150*/  FFMA.FTZ R3, R53, UR6, -R2 ;  /* 0x0000000635037c23 */ /* 0x002fe20008010802 */
[----:B------:R-:W-:-:S02]  /*4160*/  FSEL R39, R155, -INF , !P4 ;  /* 0xff8000009b277808 */ /* 0x000fc40006000000 */
[----:B------:R-:W-:Y:S01]  /*4170*/  ISETP.LT.OR P5, PT, R30, R198, P5 ;  /* 0x000000c61e00720c */ /* 0x000fe20002fa1670 */
[----:B------:R1:W-:Y:S01]  /*4180*/  MUFU.EX2 R129, R3 ;  /* 0x0000000300817308 */ /* 0x0003e20000000800 */
[C---:B------:R-:W-:Y:S02]  /*4190*/  ISETP.GE.AND P4, PT, R33.reuse, R202, PT ;  /* 0x000000ca2100720c */ /* 0x040fe40003f86270 */
[----:B------:R-:W-:Y:S02]  /*41a0*/  FSEL R24, R150, -INF , !P5 ;  /* 0xff80000096187808 */ /* 0x000fe40006800000 */
[----:B------:R-:W-:Y:S02]  /*41b0*/  ISETP.LT.OR P4, PT, R33, R198, P4 ;  /* 0x000000c62100720c */ /* 0x000fe40002781670 */
[----:B------:R-:W-:Y:S02]  /*41c0*/  ISETP.GE.AND P5, PT, R32, R202, PT ;  /* 0x000000ca2000720c */ /* 0x000fe40003fa6270 */
[----:B------:R-:W-:-:S02]  /*41d0*/  FSEL R52, R151, -INF , !P4 ;  /* 0xff80000097347808 */ /* 0x000fc40006000000 */
[----:B------:R-:W-:Y:S02]  /*41e0*/  ISETP.LT.OR P5, PT, R32, R198, P5 ;  /* 0x000000c62000720c */ /* 0x000fe40002fa1670 */
[----:B------:R-:W-:Y:S02]  /*41f0*/  ISETP.GE.AND P4, PT, R34, R202, PT ;  /* 0x000000ca2200720c */ /* 0x000fe40003f86270 */
[----:B------:R-:W-:Y:S01]  /*4200*/  FSEL R51, R146, -INF , !P5 ;  /* 0xff80000092337808 */ /* 0x000fe20006800000 */
[----:B-1----:R-:W-:Y:S01]  /*4210*/  FFMA.FTZ R3, R57, UR6, -R2 ;  /* 0x0000000639037c23 */ /* 0x002fe20008010802 */
[----:B------:R-:W-:Y:S02]  /*4220*/  ISETP.LT.OR P4, PT, R34, R198, P4 ;  /* 0x000000c62200720c */ /* 0x000fe40002781670 */
[----:B------:R-:W-:Y:S01]  /*4230*/  ISETP.GE.AND P5, PT, R35, R202, PT ;  /* 0x000000ca2300720c */ /* 0x000fe20003fa6270 */
[----:B------:R1:W-:Y:S01]  /*4240*/  MUFU.EX2 R134, R3 ;  /* 0x0000000300867308 */ /* 0x0003e20000000800 */
[----:B------:R-:W-:-:S02]  /*4250*/  FSEL R55, R147, -INF , !P4 ;  /* 0xff80000093377808 */ /* 0x000fc40006000000 */
[----:B------:R-:W-:Y:S02]  /*4260*/  ISETP.LT.OR P5, PT, R35, R198, P5 ;  /* 0x000000c62300720c */ /* 0x000fe40002fa1670 */
[----:B------:R-:W-:Y:S02]  /*4270*/  ISETP.GE.AND P4, PT, R36, R202, PT ;  /* 0x000000ca2400720c */ /* 0x000fe40003f86270 */
[----:B------:R-:W-:Y:S02]  /*4280*/  FSEL R54, R142, -INF , !P5 ;  /* 0xff8000008e367808 */ /* 0x000fe40006800000 */
[----:B------:R-:W-:Y:S02]  /*4290*/  ISETP.LT.OR P4, PT, R36, R198, P4 ;  /* 0x000000c62400720c */ /* 0x000fe40002781670 */
[----:B------:R-:W-:-:S04]  /*42a0*/  ISETP.GE.AND P5, PT, R38, R202, PT ;  /* 0x000000ca2600720c */ /* 0x000fc80003fa6270 */
[----:B------:R-:W-:Y:S02]  /*42b0*/  ISETP.LT.OR P5, PT, R38, R198, P5 ;  /* 0x000000c62600720c */ /* 0x000fe40002fa1670 */
[----:B-1----:R-:W-:Y:S01]  /*42c0*/  FMNMX.FTZ R3, R6, R4, !PT ;  /* 0x0000000406037209 */ /* 0x002fe20007810000 */
[----:B------:R-:W-:Y:S01]  /*42d0*/  FFMA.FTZ R4, R58, UR6, -R2 ;  /* 0x000000063a047c23 */ /* 0x000fe20008010802 */
[----:B------:R-:W-:Y:S02]  /*42e0*/  FSEL R53, R138, -INF , !P5 ;  /* 0xff8000008a357808 */ /* 0x000fe40006800000 */
[----:B------:R-:W-:Y:S01]  /*42f0*/  FMNMX.FTZ R3, R8, R3, !PT ;  /* 0x0000000308037209 */ /* 0x000fe20007810000 */
[----:B------:R1:W-:Y:S01]  /*4300*/  MUFU.EX2 R148, R4 ;  /* 0x0000000400947308 */ /* 0x0003e20000000800 */
[----:B------:R-:W-:Y:S02]  /*4310*/  ISETP.GE.AND P5, PT, R43, R202, PT ;  /* 0x000000ca2b00720c */ /* 0x000fe40003fa6270 */
[----:B------:R-:W-:-:S02]  /*4320*/  FMNMX.FTZ R3, R9, R3, !PT ;  /* 0x0000000309037209 */ /* 0x000fc40007810000 */
[----:B------:R-:W-:Y:S02]  /*4330*/  ISETP.LT.OR P5, PT, R43, R198, P5 ;  /* 0x000000c62b00720c */ /* 0x000fe40002fa1670 */
[----:B------:R-:W-:Y:S02]  /*4340*/  FMNMX.FTZ R3, R13, R3, !PT ;  /* 0x000000030d037209 */ /* 0x000fe40007810000 */
[----:B------:R-:W-:Y:S02]  /*4350*/  FSEL R57, R130, -INF , !P5 ;  /* 0xff80000082397808 */ /* 0x000fe40006800000 */
[----:B------:R-:W-:Y:S02]  /*4360*/  FMNMX.FTZ R3, R11, R3, !PT ;  /* 0x000000030b037209 */ /* 0x000fe40007810000 */
[----:B------:R-:W-:Y:S02]  /*4370*/  ISETP.GE.AND P5, PT, R47, R202, PT ;  /* 0x000000ca2f00720c */ /* 0x000fe40003fa6270 */
[----:B------:R-:W-:Y:S01]  /*4380*/  FMNMX.FTZ R3, R14, R3, !PT ;  /* 0x000000030e037209 */ /* 0x000fe20007810000 */
[----:B-1----:R-:W-:Y:S01]  /*4390*/  FFMA.FTZ R4, R59, UR6, -R2 ;  /* 0x000000063b047c23 */ /* 0x002fe20008010802 */
[----:B------:R-:W-:-:S02]  /*43a0*/  ISETP.LT.OR P5, PT, R47, R198, P5 ;  /* 0x000000c62f00720c */ /* 0x000fc40002fa1670 */
        /* <DEDUP_REMOVED lines=15> */
[----:B------:R1:W-:Y:S02]  /*44a0*/  MUFU.EX2 R152, R4 ;  /* 0x0000000400987308 */ /* 0x0003e40000000800 */
[----:B-1----:R-:W-:Y:S01]  /*44b0*/  FFMA.FTZ R4, R62, UR6, -R2 ;  /* 0x000000063e047c23 */ /* 0x002fe20008010802 */
[----:B------:R-:W-:Y:S02]  /*44c0*/  FSEL R62, R143, -INF , !P4 ;  /* 0xff8000008f3e7808 */ /* 0x000fe40006000000 */
[----:B------:R-:W-:-:S03]  /*44d0*/  ISETP.GE.AND P4, PT, R42, R202, PT ;  /* 0x000000ca2a00720c */ /* 0x000fc60003f86270 */
[----:B------:R1:W-:Y:S01]  /*44e0*/  MUFU.EX2 R153, R4 ;  /* 0x0000000400997308 */ /* 0x0003e20000000800 */
[----:B------:R-:W-:Y:S02]  /*44f0*/  FMNMX.FTZ R3, R62, R3, !PT ;  /* 0x000000033e037209 */ /* 0x000fe40007810000 */
[----:B------:R-:W-:Y:S02]  /*4500*/  ISETP.LT.OR P4, PT, R42, R198, P4 ;  /* 0x000000c62a00720c */ /* 0x000fe40002781670 */
[----:B------:R-:W-:Y:S01]  /*4510*/  FMNMX.FTZ R3, R53, R3, !PT ;  /* 0x0000000335037209 */ /* 0x000fe20007810000 */
[----:B-1----:R-:W-:Y:S01]  /*4520*/  FFMA.FTZ R4, R63, UR6, -R2 ;  /* 0x000000063f047c23 */ /* 0x002fe20008010802 */
[----:B------:R-:W-:Y:S02]  /*4530*/  FSEL R63, R139, -INF , !P4 ;  /* 0xff8000008b3f7808 */ /* 0x000fe40006000000 */
[----:B------:R-:W-:Y:S01]  /*4540*/  ISETP.GE.AND P4, PT, R44, R202, PT ;  /* 0x000000ca2c00720c */ /* 0x000fe20003f86270 */
[----:B------:R1:W-:Y:S01]  /*4550*/  MUFU.EX2 R156, R4 ;  /* 0x00000004009c7308 */ /* 0x0003e20000000800 */
[----:B------:R-:W-:-:S02]  /*4560*/  FMNMX.FTZ R3, R63, R3, !PT ;  /* 0x000000033f037209 */ /* 0x000fc40007810000 */
[----:B------:R-:W-:Y:S02]  /*4570*/  ISETP.LT.OR P4, PT, R44, R198, P4 ;  /* 0x000000c62c00720c */ /* 0x000fe40002781670 */
[----:B------:R-:W-:Y:S02]  /*4580*/  FMNMX.FTZ R3, R57, R3, !PT ;  /* 0x0000000339037209 */ /* 0x000fe40007810000 */
[----:B------:R-:W-:Y:S02]  /*4590*/  FSEL R71, R131, -INF , !P4 ;  /* 0xff80000083477808 */ /* 0x000fe40006000000 */
[----:B------:R-:W-:Y:S02]  /*45a0*/  ISETP.GE.AND P4, PT, R45, R202, PT ;  /* 0x000000ca2d00720c */ /* 0x000fe40003f86270 */
[----:B------:R-:W-:Y:S02]  /*45b0*/  FMNMX.FTZ R3, R71, R3, !PT ;  /* 0x0000000347037209 */ /* 0x000fe40007810000 */
[----:B------:R-:W-:Y:S01]  /*45c0*/  ISETP.LT.OR P4, PT, R45, R198, P4 ;  /* 0x000000c62d00720c */ /* 0x000fe20002781670 */
[----:B-1----:R-:W-:-:S03]  /*45d0*/  FFMA.FTZ R4, R64, UR6, -R2 ;  /* 0x0000000640047c23 */ /* 0x002fc60008010802 */
[----:B------:R-:W-:Y:S02]  /*45e0*/  FSEL R58, R126, -INF , !P4 ;  /* 0xff8000007e3a7808 */ /* 0x000fe40006000000 */
[----:B------:R-:W-:Y:S01]  /*45f0*/  ISETP.GE.AND P4, PT, R48, R202, PT ;  /* 0x000000ca3000720c */ /* 0x000fe20003f86270 */
[----:B------:R1:W-:Y:S01]  /*4600*/  MUFU.EX2 R157, R4 ;  /* 0x00000004009d7308 */ /* 0x0003e20000000800 */
[----:B------:R-:W-:Y:S02]  /*4610*/  FMNMX.FTZ R3, R58, R3, !PT ;  /* 0x000000033a037209 */ /* 0x000fe40007810000 */
[----:B------:R-:W-:-:S04]  /*4620*/  ISETP.LT.OR P4, PT, R48, R198, P4 ;  /* 0x000000c63000720c */ /* 0x000fc80002781670 */
[----:B------:R-:W-:Y:S02]  /*4630*/  FSEL R166, R123, -INF , !P4 ;  /* 0xff8000007ba67808 */ /* 0x000fe40006000000 */
[----:B------:R-:W-:-:S04]  /*4640*/  ISETP.GE.AND P4, PT, R50, R202, PT ;  /* 0x000000ca3200720c */ /* 0x000fc80003f86270 */
[----:B------:R-:W-:Y:S01]  /*4650*/  ISETP.LT.OR P4, PT, R50, R198, P4 ;  /* 0x000000c63200720c */ /* 0x000fe20002781670 */
[----:B-1----:R-:W-:-:S03]  /*4660*/  FFMA.FTZ R4, R65, UR6, -R2 ;  /* 0x0000000641047c23 */ /* 0x002fc60008010802 */
[----:B------:R-:W-:Y:S02]  /*4670*/  FSEL R164, R119, -INF , !P4 ;  /* 0xff80000077a47808 */ /* 0x000fe40006000000 */
[----:B------:R-:W-:Y:S01]  /*4680*/  ISETP.GE.AND P4, PT, R21, R201, PT ;  /* 0x000000c91500720c */ /* 0x000fe20003f86270 */
[----:B------:R1:W-:Y:S01]  /*4690*/  MUFU.EX2 R160, R4 ;  /* 0x0000000400a07308 */ /* 0x0003e20000000800 */
[----:B------:R-:W-:Y:S02]  /*46a0*/  FSEL R65, R105, -INF , !P1 ;  /* 0xff80000069417808 */ /* 0x000fe40004800000 */
[----:B------:R-:W-:Y:S02]  /*46b0*/  ISETP.LT.OR P4, PT, R21, R197, P4 ;  /* 0x000000c51500720c */ /* 0x000fe40002781670 */
[----:B------:R-:W-:Y:S02]  /*46c0*/  ISETP.GE.AND P1, PT, R20, R200, PT ;  /* 0x000000c81400720c */ /* 0x000fe40003f26270 */
[----:B------:R-:W-:-:S02]  /*46d0*/  FSEL R64, R100, -INF , !P4 ;  /* 0xff80000064407808 */ /* 0x000fc40006000000 */
[----:B------:R-:W-:Y:S02]  /*46e0*/  ISETP.GE.AND P4, PT, R22, R201, PT ;  /* 0x000000c91600720c */ /* 0x000fe40003f86270 */
[----:B------:R-:W-:Y:S02]  /*46f0*/  ISETP.LT.OR P1, PT, R20, R196, P1 ;  /* 0x000000c41400720c */ /* 0x000fe40000f21670 */
[----:B------:R-:W-:Y:S01]  /*4700*/  ISETP.LT.OR P4, PT, R22, R197, P4 ;  /* 0x000000c51600720c */ /* 0x000fe20002781670 */
[----:B-1----:R-:W-:-:S03]  /*4710*/  FFMA.FTZ R4, R66, UR6, -R2 ;  /* 0x0000000642047c23 */ /* 0x002fc60008010802 */
[----:B------:R-:W-:Y:S02]  /*4720*/  FSEL R60, R205, -INF , !P4 ;  /* 0xff800000cd3c7808 */ /* 0x000fe40006000000 */
[C---:B------:R-:W-:Y:S01]  /*4730*/  ISETP.GE.AND P4, PT, R25.reuse, R200, PT ;  /* 0x000000c81900720c */ /* 0x040fe20003f86270 */
[----:B------:R1:W-:Y:S01]  /*4740*/  MUFU.EX2 R161, R4 ;  /* 0x0000000400a17308 */ /* 0x0003e20000000800 */
[----:B------:R-:W-:Y:S02]  /*4750*/  FSEL R66, R104, -INF , !P2 ;  /* 0xff80000068427808 */ /* 0x000fe40005000000 */
[----:B------:R-:W-:Y:S02]  /*4760*/  ISETP.LT.OR P4, PT, R25, R196, P4 ;  /* 0x000000c41900720c */ /* 0x000fe40002781670 */
[----:B------:R-:W-:Y:S02]  /*4770*/  ISETP.GE.AND P2, PT, R21, R200, PT ;  /* 0x000000c81500720c */ /* 0x000fe40003f46270 */
[----:B------:R-:W-:-:S02]  /*4780*/  FSEL R90, R211, -INF , !P4 ;  /* 0xff800000d35a7808 */ /* 0x000fc40006000000 */
[----:B------:R-:W-:Y:S01]  /*4790*/  ISETP.LT.OR P2, PT, R21, R196, P2 ;  /* 0x000000c41500720c */ /* 0x000fe20001741670 */
[----:B-1----:R-:W-:Y:S01]  /*47a0*/  FFMA.FTZ R4, R67, UR6, -R2 ;  /* 0x0000000643047c23 */ /* 0x002fe20008010802 */
[----:B------:R-:W-:Y:S02]  /*47b0*/  FSEL R67, R122, -INF , !P5 ;  /* 0xff8000007a437808 */ /* 0x000fe40006800000 */
[C---:B------:R-:W-:Y:S01]  /*47c0*/  ISETP.GE.AND P5, PT, R46.reuse, R202, PT ;  /* 0x000000ca2e00720c */ /* 0x040fe20003fa6270 */
[----:B------:R1:W-:Y:S03]  /*47d0*/  MUFU.EX2 R168, R4 ;  /* 0x0000000400a87308 */ /* 0x0003e60000000800 */
[----:B------:R-:W-:-:S04]  /*47e0*/  ISETP.LT.OR P5, PT, R46, R198, P5 ;  /* 0x000000c62e00720c */ /* 0x000fc80002fa1670 */
[----:B------:R-:W-:Y:S02]  /*47f0*/  FSEL R56, R127, -INF , !P5 ;  /* 0xff8000007f387808 */ /* 0x000fe40006800000 */
[C---:B------:R-:W-:Y:S02]  /*4800*/  ISETP.GE.AND P5, PT, R49.reuse, R202, PT ;  /* 0x000000ca3100720c */ /* 0x040fe40003fa6270 */
[----:B------:R-:W-:Y:S02]  /*4810*/  FMNMX.FTZ R3, R56, R3, !PT ;  /* 0x0000000338037209 */ /* 0x000fe40007810000 */
[----:B------:R-:W-:Y:S02]  /*4820*/  ISETP.LT.OR P5, PT, R49, R198, P5 ;  /* 0x000000c63100720c */ /* 0x000fe40002fa1670 */
[----:B------:R-:W-:Y:S02]  /*4830*/  FMNMX.FTZ R3, R67, R3, !PT ;  /* 0x0000000343037209 */ /* 0x000fe40007810000 */
[----:B------:R-:W-:Y:S01]  /*4840*/  FSEL R165, R118, -INF , !P5 ;  /* 0xff80000076a57808 */ /* 0x000fe20006800000 */
[----:B-1----:R-:W-:Y:S01]  /*4850*/  FFMA.FTZ R4, R68, UR6, -R2 ;  /* 0x0000000644047c23 */ /* 0x002fe20008010802 */
[----:B------:R-:W-:-:S02]  /*4860*/  FMNMX.FTZ R3, R166, R3, !PT ;  /* 0x00000003a6037209 */ /* 0x000fc40007810000 */
[----:B------:R-:W-:Y:S01]  /*4870*/  FSEL R68, R106, -INF , !P6 ;  /* 0xff8000006a447808 */ /* 0x000fe20007000000 */
[----:B------:R1:W-:Y:S01]  /*4880*/  MUFU.EX2 R169, R4 ;  /* 0x0000000400a97308 */ /* 0x0003e20000000800 */
[----:B------:R-:W-:Y:S02]  /*4890*/  FMNMX.FTZ R3, R165, R3, !PT ;  /* 0x00000003a5037209 */ /* 0x000fe40007810000 */
[C---:B------:R-:W-:Y:S02]  /*48a0*/  ISETP.GE.AND P6, PT, R23.reuse, R201, PT ;  /* 0x000000c91700720c */ /* 0x040fe40003fc6270 */
[----:B------:R-:W-:Y:S02]  /*48b0*/  FMNMX.FTZ R3, R164, R3, !PT ;  /* 0x00000003a4037209 */ /* 0x000fe40007810000 */
[----:B------:R-:W-:Y:S02]  /*48c0*/  ISETP.LT.OR P6, PT, R23, R197, P6 ;  /* 0x000000c51700720c */ /* 0x000fe400037c1670 */
[----:B------:R-:W-:Y:S01]  /*48d0*/  ISETP.GE.AND P5, PT, R20, R201, PT ;  /* 0x000000c91400720c */ /* 0x000fe20003fa6270 */
[----:B------:R-:W2:Y:S01]  /*48e0*/  SHFL.BFLY PT, R5, R3, 0x2, 0x1f ;  /* 0x0c401f0003057f89 */ /* 0x000ea200000e0000 */
[----:B------:R-:W-:-:S02]  /*48f0*/  FSEL R59, R204, -INF , !P6 ;  /* 0xff800000cc3b7808 */ /* 0x000fc40007000000 */
[----:B------:R-:W-:Y:S02]  /*4900*/  ISETP.GE.AND P6, PT, R25, R201, PT ;  /* 0x000000c91900720c */ /* 0x000fe40003fc6270 */
[-C--:B------:R-:W-:Y:S01]  /*4910*/  ISETP.LT.OR P5, PT, R20, R197.reuse, P5 ;  /* 0x000000c51400720c */ /* 0x080fe20002fa1670 */
[----:B-1----:R-:W-:Y:S01]  /*4920*/  FFMA.FTZ R4, R69, UR6, -R2 ;  /* 0x0000000645047c23 */ /* 0x002fe20008010802 */
[----:B------:R-:W-:Y:S02]  /*4930*/  ISETP.LT.OR P6, PT, R25, R197, P6 ;  /* 0x000000c51900720c */ /* 0x000fe400037c1670 */
[----:B------:R-:W-:Y:S01]  /*4940*/  FSEL R61, R101, -INF , !P5 ;  /* 0xff800000653d7808 */ /* 0x000fe20006800000 */
[----:B------:R1:W-:Y:S01]  /*4950*/  MUFU.EX2 R172, R4 ;  /* 0x0000000400ac7308 */ /* 0x0003e20000000800 */
[----:B------:R-:W-:-:S04]  /*4960*/  ISETP.GE.AND P5, PT, R26, R201, PT ;  /* 0x000000c91a00720c */ /* 0x000fc80003fa6270 */
[----:B------:R-:W-:Y:S02]  /*4970*/  ISETP.LT.OR P5, PT, R26, R197, P5 ;  /* 0x000000c51a00720c */ /* 0x000fe40002fa1670 */
[----:B--2---:R-:W-:Y:S01]  /*4980*/  FMNMX.FTZ R3, R3, R5, !PT ;  /* 0x0000000503037209 */ /* 0x004fe20007810000 */
[----:B-1----:R-:W-:-:S04]  /*4990*/  FFMA.FTZ R4, R70, UR6, -R2 ;  /* 0x0000000646047c23 */ /* 0x002fc80008010802 */
[----:B------:R-:W1:Y:S01]  /*49a0*/  SHFL.BFLY PT, R5, R3, 0x1, 0x1f ;  /* 0x0c201f0003057f89 */ /* 0x000e6200000e0000 */
[----:B------:R-:W-:Y:S01]  /*49b0*/  FSEL R70, R107, -INF , !P3 ;  /* 0xff8000006b467808 */ /* 0x000fe20005800000 */
[----:B------:R2:W-:Y:S01]  /*49c0*/  MUFU.EX2 R173, R4 ;  /* 0x0000000400ad7308 */ /* 0x0005e20000000800 */
[----:B------:R-:W-:-:S04]  /*49d0*/  ISETP.GE.AND P3, PT, R23, R200, PT ;  /* 0x000000c81700720c */ /* 0x000fc80003f66270 */
[----:B------:R-:W-:Y:S02]  /*49e0*/  ISETP.LT.OR P3, PT, R23, R196, P3 ;  /* 0x000000c41700720c */ /* 0x000fe40001f61670 */
[----:B------:R-:W-:Y:S02]  /*49f0*/  FSEL R23, R208, -INF , !P5 ;  /* 0xff800000d0177808 */ /* 0x000fe40006800000 */
[----:B------:R-:W-:-:S04]  /*4a00*/  ISETP.GE.AND P5, PT, R27, R201, PT ;  /* 0x000000c91b00720c */ /* 0x000fc80003fa6270 */
[----:B------:R-:W-:Y:S01]  /*4a10*/  ISETP.LT.OR P5, PT, R27, R197, P5 ;  /* 0x000000c51b00720c */ /* 0x000fe20002fa1670 */
[--C-:B--2---:R-:W-:Y:S01]  /*4a20*/  FFMA.FTZ R4, R72, UR6, -R2.reuse ;  /* 0x0000000648047c23 */ /* 0x104fe20008010802 */
[----:B------:R-:W-:Y:S02]  /*4a30*/  FSEL R72, R102, -INF , !P2 ;  /* 0xff80000066487808 */ /* 0x000fe40005000000 */
[----:B------:R-:W-:Y:S01]  /*4a40*/  ISETP.GE.AND P2, PT, R22, R200, PT ;  /* 0x000000c81600720c */ /* 0x000fe20003f46270 */
[----:B------:R2:W-:Y:S01]  /*4a50*/  MUFU.EX2 R176, R4 ;  /* 0x0000000400b07308 */ /* 0x0005e20000000800 */
[----:B-1----:R-:W-:Y:S01]  /*4a60*/  FMNMX.FTZ R40, R3, R5, !PT ;  /* 0x0000000503287209 */ /* 0x002fe20007810000 */
[----:B------:R-:W-:Y:S01]  /*4a70*/  FFMA.FTZ R3, R76, UR6, -R2 ;  /* 0x000000064c037c23 */ /* 0x000fe20008010802 */
[----:B------:R-:W-:Y:S02]  /*4a80*/  ISETP.LT.OR P2, PT, R22, R196, P2 ;  /* 0x000000c41600720c */ /* 0x000fe40001741670 */
[----:B------:R-:W-:-:S02]  /*4a90*/  FSETP.NEU.FTZ.AND P4, PT, R40, -INF , PT ;  /* 0xff8000002800780b */ /* 0x000fc40003f9d000 */
[----:B------:R-:W-:Y:S01]  /*4aa0*/  FSEL R22, R209, -INF , !P6 ;  /* 0xff800000d1167808 */ /* 0x000fe20007000000 */
[----:B------:R1:W3:Y:S01]  /*4ab0*/  MUFU.EX2 R114, R3 ;  /* 0x0000000300727308 */ /* 0x0002e20000000800 */
[-C--:B------:R-:W-:Y:S02]  /*4ac0*/  ISETP.GE.AND P6, PT, R29, R201.reuse, PT ;  /* 0x000000c91d00720c */ /* 0x080fe40003fc6270 */
[----:B------:R-:W-:Y:S02]  /*4ad0*/  FSEL R89, R207, -INF , !P2 ;  /* 0xff800000cf597808 */ /* 0x000fe40005000000 */
[----:B------:R-:W-:Y:S02]  /*4ae0*/  ISETP.GE.AND P2, PT, R28, R201, PT ;  /* 0x000000c91c00720c */ /* 0x000fe40003f46270 */
[----:B------:R-:W-:Y:S01]  /*4af0*/  FSEL R20, R217, -INF , !P5 ;  /* 0xff800000d9147808 */ /* 0x000fe20006800000 */
[----:B--2---:R-:W-:Y:S01]  /*4b00*/  FFMA.FTZ R4, R73, UR6, -R2 ;  /* 0x0000000649047c23 */ /* 0x004fe20008010802 */
[----:B------:R-:W-:-:S02]  /*4b10*/  FSEL R73, R103, -INF , !P1 ;  /* 0xff80000067497808 */ /* 0x000fc40004800000 */
[----:B------:R-:W-:Y:S01]  /*4b20*/  ISETP.GE.AND P1, PT, R26, R200, PT ;  /* 0x000000c81a00720c */ /* 0x000fe20003f26270 */
[----:B------:R2:W-:Y:S01]  /*4b30*/  MUFU.EX2 R177, R4 ;  /* 0x0000000400b17308 */ /* 0x0005e20000000800 */
[----:B------:R-:W-:Y:S02]  /*4b40*/  ISETP.LT.OR P2, PT, R28, R197, P2 ;  /* 0x000000c51c00720c */ /* 0x000fe40001741670 */
[----:B------:R-:W-:Y:S02]  /*4b50*/  ISETP.LT.OR P1, PT, R26, R196, P1 ;  /* 0x000000c41a00720c */ /* 0x000fe40000f21670 */
[----:B-1----:R-:W-:Y:S02]  /*4b60*/  FMNMX.FTZ R3, R87, R88, !PT ;  /* 0x0000005857037209 */ /* 0x002fe40007810000 */
[----:B------:R-:W-:Y:S02]  /*4b70*/  ISETP.GE.AND P5, PT, R30, R201, PT ;  /* 0x000000c91e00720c */ /* 0x000fe40003fa6270 */
[----:B------:R-:W-:-:S02]  /*4b80*/  FMNMX.FTZ R3, R86, R3, !PT ;  /* 0x0000000356037209 */ /* 0x000fc40007810000 */
[----:B------:R-:W-:Y:S02]  /*4b90*/  FSEL R21, R216, -INF , !P2 ;  /* 0xff800000d8157808 */ /* 0x000fe40005000000 */
[----:B------:R-:W-:Y:S02]  /*4ba0*/  FMNMX.FTZ R3, R84, R3, !PT ;  /* 0x0000000354037209 */ /* 0x000fe40007810000 */
[----:B------:R-:W-:Y:S01]  /*4bb0*/  ISETP.LT.OR P5, PT, R30, R197, P5 ;  /* 0x000000c51e00720c */ /* 0x000fe20002fa1670 */
[----:B--2---:R-:W-:Y:S01]  /*4bc0*/  FFMA.FTZ R4, R74, UR6, -R2 ;  /* 0x000000064a047c23 */ /* 0x004fe20008010802 */
[----:B------:R-:W-:-:S03]  /*4bd0*/  ISETP.GE.AND P2, PT, R29, R200, PT ;  /* 0x000000c81d00720c */ /* 0x000fc60003f46270 */
[----:B------:R1:W-:Y:S01]  /*4be0*/  MUFU.EX2 R180, R4 ;  /* 0x0000000400b47308 */ /* 0x0003e20000000800 */
[----:B------:R-:W-:-:S04]  /*4bf0*/  ISETP.LT.OR P2, PT, R29, R196, P2 ;  /* 0x000000c41d00720c */ /* 0x000fc80001741670 */
[----:B------:R-:W-:Y:S02]  /*4c00*/  FSEL R99, R226, -INF , !P2 ;  /* 0xff800000e2637808 */ /* 0x000fe40005000000 */
[----:B------:R-:W-:-:S04]  /*4c10*/  ISETP.GE.AND P2, PT, R32, R200, PT ;  /* 0x000000c82000720c */ /* 0x000fc80003f46270 */
[----:B------:R-:W-:Y:S01]  /*4c20*/  ISETP.LT.OR P2, PT, R32, R196, P2 ;  /* 0x000000c42000720c */ /* 0x000fe20001741670 */
[----:B-1----:R-:W-:-:S04]  /*4c30*/  FFMA.FTZ R4, R75, UR6, -R2 ;  /* 0x000000064b047c23 */ /* 0x002fc80008010802 */
[----:B------:R1:W-:Y:S02]  /*4c40*/  MUFU.EX2 R181, R4 ;  /* 0x0000000400b57308 */ /* 0x0003e40000000800 */
[----:B-1----:R-:W-:-:S06]  /*4c50*/  FFMA.FTZ R4, R77, UR6, -R2 ;  /* 0x000000064d047c23 */ /* 0x002fcc0008010802 */
[----:B------:R1:W-:Y:S02]  /*4c60*/  MUFU.EX2 R184, R4 ;  /* 0x0000000400b87308 */ /* 0x0003e40000000800 */
[----:B-1----:R-:W-:-:S06]  /*4c70*/  FFMA.FTZ R4, R78, UR6, -R2 ;  /* 0x000000064e047c23 */ /* 0x002fcc0008010802 */
[----:B------:R1:W-:Y:S02]  /*4c80*/  MUFU.EX2 R190, R4 ;  /* 0x0000000400be7308 */ /* 0x0003e40000000800 */
[----:B-1----:R-:W-:Y:S01]  /*4c90*/  FFMA.FTZ R4, R82, UR6, -R2 ;  /* 0x0000000652047c23 */ /* 0x002fe20008010802 */
[----:B------:R-:W-:Y:S02]  /*4ca0*/  FSEL R82, R206, -INF , !P3 ;  /* 0xff800000ce527808 */ /* 0x000fe40005800000 */
[----:B------:R-:W-:-:S03]  /*4cb0*/  ISETP.GE.AND P3, PT, R28, R200, PT ;  /* 0x000000c81c00720c */ /* 0x000fc60003f66270 */
[----:B------:R1:W-:Y:S01]  /*4cc0*/  MUFU.EX2 R191, R4 ;  /* 0x0000000400bf7308 */ /* 0x0003e20000000800 */
[----:B------:R-:W-:-:S04]  /*4cd0*/  ISETP.LT.OR P3, PT, R28, R196, P3 ;  /* 0x000000c41c00720c */ /* 0x000fc80001f61670 */
[----:B------:R-:W-:Y:S02]  /*4ce0*/  FSEL R95, R218, -INF , !P3 ;  /* 0xff800000da5f7808 */ /* 0x000fe40005800000 */
[----:B------:R-:W-:-:S04]  /*4cf0*/  ISETP.GE.AND P3, PT, R31, R201, PT ;  /* 0x000000c91f00720c */ /* 0x000fc80003f66270 */
[----:B------:R-:W-:Y:S01]  /*4d00*/  ISETP.LT.OR P3, PT, R31, R197, P3 ;  /* 0x000000c51f00720c */ /* 0x000fe20001f61670 */
[----:B-1----:R-:W-:Y:S01]  /*4d10*/  FFMA.FTZ R4, R83, UR6, -R2 ;  /* 0x0000000653047c23 */ /* 0x002fe20008010802 */
[----:B------:R-:W-:Y:S02]  /*4d20*/  FSEL R83, R210, -INF , !P1 ;  /* 0xff800000d2537808 */ /* 0x000fe40004800000 */
[----:B------:R-:W-:Y:S01]  /*4d30*/  ISETP.GE.AND P1, PT, R27, R200, PT ;  /* 0x000000c81b00720c */ /* 0x000fe20003f26270 */
[----:B------:R1:W-:Y:S01]  /*4d40*/  MUFU.EX2 R182, R4 ;  /* 0x0000000400b67308 */ /* 0x0003e20000000800 */
[----:B------:R-:W-:Y:S02]  /*4d50*/  FSEL R69, R225, -INF , !P3 ;  /* 0xff800000e1457808 */ /* 0x000fe40005800000 */
[----:B------:R-:W-:Y:S02]  /*4d60*/  ISETP.LT.OR P1, PT, R27, R196, P1 ;  /* 0x000000c41b00720c */ /* 0x000fe40000f21670 */
[----:B------:R-:W-:-:S02]  /*4d70*/  ISETP.GE.AND P3, PT, R33, R200, PT ;  /* 0x000000c82100720c */ /* 0x000fc40003f66270 */
[----:B------:R-:W-:Y:S02]  /*4d80*/  FSEL R98, R219, -INF , !P1 ;  /* 0xff800000db627808 */ /* 0x000fe40004800000 */
[----:B------:R-:W-:Y:S02]  /*4d90*/  ISETP.GE.AND P1, PT, R31, R200, PT ;  /* 0x000000c81f00720c */ /* 0x000fe40003f26270 */
[-C--:B------:R-:W-:Y:S02]  /*4da0*/  ISETP.LT.OR P3, PT, R33, R196.reuse, P3 ;  /* 0x000000c42100720c */ /* 0x080fe40001f61670 */
[----:B------:R-:W-:Y:S02]  /*4db0*/  ISETP.LT.OR P1, PT, R31, R196, P1 ;  /* 0x000000c41f00720c */ /* 0x000fe40000f21670 */
[----:B------:R-:W-:Y:S01]  /*4dc0*/  FSEL R106, R231, -INF , !P3 ;  /* 0xff800000e76a7808 */ /* 0x000fe20005800000 */
[----:B---3--:R-:W-:Y:S02]  /*4dd0*/  IMAD.MOV.U32 R231, RZ, RZ, R114 ;  /* 0x000000ffffe77224 */ /* 0x008fe400078e0072 */
[----:B-1----:R-:W-:Y:S01]  /*4de0*/  FFMA.FTZ R4, R79, UR6, -R2 ;  /* 0x000000064f047c23 */ /* 0x002fe20008010802 */
[----:B------:R-:W-:Y:S01]  /*4df0*/  FMUL.FTZ R2, R40, UR6 ;  /* 0x0000000628027c20 */ /* 0x000fe20008410000 */
[----:B------:R-:W-:-:S02]  /*4e00*/  FSEL R103, R227, -INF , !P1 ;  /* 0xff800000e3677808 */ /* 0x000fc40004800000 */
[----:B------:R-:W-:Y:S01]  /*4e10*/  ISETP.GE.AND P3, PT, R35, R201, PT ;  /* 0x000000c92300720c */ /* 0x000fe20003f66270 */
[----:B------:R-:W1:Y:S01]  /*4e20*/  MUFU.EX2 R183, R4 ;  /* 0x0000000400b77308 */ /* 0x000e620000000800 */
[----:B------:R-:W-:Y:S02]  /*4e30*/  FSEL R5, R2, RZ, P4 ;  /* 0x000000ff02057208 */ /* 0x000fe40002000000 */
[----:B------:R-:W-:Y:S02]  /*4e40*/  ISETP.LT.OR P4, PT, R29, R197, P6 ;  /* 0x000000c51d00720c */ /* 0x000fe40003781670 */
[----:B------:R-:W-:Y:S01]  /*4e50*/  ISETP.GE.AND P6, PT, R30, R200, PT ;  /* 0x000000c81e00720c */ /* 0x000fe20003fc6270 */
[----:B------:R-:W-:Y:S01]  /*4e60*/  FFMA.FTZ R2, R16, UR6, -R5 ;  /* 0x0000000610027c23 */ /* 0x000fe20008010805 */
[----:B------:R-:W-:Y:S02]  /*4e70*/  FSEL R25, R224, -INF , !P4 ;  /* 0xff800000e0197808 */ /* 0x000fe40006000000 */
[-C--:B------:R-:W-:Y:S01]  /*4e80*/  ISETP.GE.AND P4, PT, R32, R201.reuse, PT ;  /* 0x000000c92000720c */ /* 0x080fe20003f86270 */
[----:B------:R2:W-:Y:S01]  /*4e90*/  MUFU.EX2 R163, R2 ;  /* 0x0000000200a37308 */ /* 0x0005e20000000800 */
[----:B------:R-:W-:-:S02]  /*4ea0*/  ISETP.GE.AND P1, PT, R33, R201, PT ;  /* 0x000000c92100720c */ /* 0x000fc40003f26270 */
[-C--:B------:R-:W-:Y:S02]  /*4eb0*/  ISETP.LT.OR P4, PT, R32, R197.reuse, P4 ;  /* 0x000000c52000720c */ /* 0x080fe40002781670 */
[----:B------:R-:W-:Y:S02]  /*4ec0*/  ISETP.LT.OR P3, PT, R35, R197, P3 ;  /* 0x000000c52300720c */ /* 0x000fe40001f61670 */
[----:B------:R-:W-:Y:S01]  /*4ed0*/  FSEL R81, R236, -INF , !P4 ;  /* 0xff800000ec517808 */ /* 0x000fe20006000000 */
[----:B-1----:R-:W-:Y:S01]  /*4ee0*/  IMAD.MOV.U32 R236, RZ, RZ, R183 ;  /* 0x000000ffffec7224 */ /* 0x002fe200078e00b7 */
[----:B------:R-:W-:Y:S02]  /*4ef0*/  ISETP.GE.AND P4, PT, R36, R201, PT ;  /* 0x000000c92400720c */ /* 0x000fe40003f86270 */
[----:B------:R-:W-:Y:S02]  /*4f00*/  ISETP.LT.OR P6, PT, R30, R196, P6 ;  /* 0x000000c41e00720c */ /* 0x000fe400037c1670 */
[----:B------:R-:W-:-:S02]  /*4f10*/  ISETP.LT.OR P1, PT, R33, R197, P1 ;  /* 0x000000c52100720c */ /* 0x000fc40000f21670 */
[----:B------:R-:W-:Y:S01]  /*4f20*/  ISETP.LT.OR P4, PT, R36, R197, P4 ;  /* 0x000000c52400720c */ /* 0x000fe20002781670 */
[----:B--2---:R-:W-:Y:S01]  /*4f30*/  FFMA.FTZ R2, R17, UR6, -R5 ;  /* 0x0000000611027c23 */ /* 0x004fe20008010805 */
[----:B------:R-:W-:Y:S02]  /*4f40*/  FSEL R80, R229, -INF , !P1 ;  /* 0xff800000e5507808 */ /* 0x000fe40004800000 */
[----:B------:R-:W-:Y:S01]  /*4f50*/  FSEL R105, R230, -INF , !P6 ;  /* 0xff800000e6697808 */ /* 0x000fe20007000000 */
[----:B------:R1:W2:Y:S01]  /*4f60*/  MUFU.EX2 R162, R2 ;  /* 0x0000000200a27308 */ /* 0x0002a20000000800 */
[----:B------:R-:W-:Y:S01]  /*4f70*/  FSEL R96, R241, -INF , !P4 ;  /* 0xff800000f1607808 */ /* 0x000fe20006000000 */
[----:B------:R-:W-:Y:S01]  /*4f80*/  IMAD.MOV.U32 R241, RZ, RZ, R190 ;  /* 0x000000fffff17224 */ /* 0x000fe200078e00be */
[----:B------:R-:W-:Y:S02]  /*4f90*/  ISETP.GE.AND P4, PT, R42, R201, PT ;  /* 0x000000c92a00720c */ /* 0x000fe40003f86270 */
[----:B------:R-:W-:-:S02]  /*4fa0*/  FMNMX.FTZ R4, R91, R93, !PT ;  /* 0x0000005d5b047209 */ /* 0x000fc40007810000 */
[----:B------:R-:W-:Y:S02]  /*4fb0*/  ISETP.LT.OR P4, PT, R42, R197, P4 ;  /* 0x000000c52a00720c */ /* 0x000fe40002781670 */
[----:B------:R-:W-:Y:S02]  /*4fc0*/  FMNMX.FTZ R4, R94, R4, !PT ;  /* 0x000000045e047209 */ /* 0x000fe40007810000 */
[----:B------:R-:W-:Y:S01]  /*4fd0*/  FSEL R100, R245, -INF , !P4 ;  /* 0xff800000f5647808 */ /* 0x000fe20006000000 */
[----:B------:R-:W-:Y:S01]  /*4fe0*/  IMAD.MOV.U32 R245, RZ, RZ, R181 ;  /* 0x000000fffff57224 */ /* 0x000fe200078e00b5 */
[----:B------:R-:W-:Y:S02]  /*4ff0*/  ISETP.GE.AND P4, PT, R44, R201, PT ;  /* 0x000000c92c00720c */ /* 0x000fe40003f86270 */
[----:B------:R-:W-:Y:S01]  /*5000*/  FMNMX.FTZ R4, R92, R4, !PT ;  /* 0x000000045c047209 */ /* 0x000fe20007810000 */
[----:B-1----:R-:W-:Y:S01]  /*5010*/  FFMA.FTZ R2, R10, UR6, -R5 ;  /* 0x000000060a027c23 */ /* 0x002fe20008010805 */
[----:B------:R-:W-:-:S02]  /*5020*/  ISETP.LT.OR P4, PT, R44, R197, P4 ;  /* 0x000000c52c00720c */ /* 0x000fc40002781670 */
[----:B------:R-:W-:Y:S01]  /*5030*/  FMNMX.FTZ R4, R68, R4, !PT ;  /* 0x0000000444047209 */ /* 0x000fe20007810000 */
[----:B------:R1:W-:Y:S01]  /*5040*/  MUFU.EX2 R206, R2 ;  /* 0x0000000200ce7308 */ /* 0x0003e20000000800 */
[----:B------:R-:W-:Y:S01]  /*5050*/  FSEL R108, R249, -INF , !P4 ;  /* 0xff800000f96c7808 */ /* 0x000fe20006000000 */
[----:B------:R-:W-:Y:S01]  /*5060*/  IMAD.MOV.U32 R249, RZ, RZ, R177 ;  /* 0x000000fffff97224 */ /* 0x000fe200078e00b1 */
[----:B------:R-:W-:Y:S02]  /*5070*/  ISETP.GE.AND P4, PT, R46, R201, PT ;  /* 0x000000c92e00720c */ /* 0x000fe40003f86270 */
[----:B------:R-:W-:Y:S02]  /*5080*/  ISETP.GE.AND P1, PT, R34, R200, PT ;  /* 0x000000c82200720c */ /* 0x000fe40003f26270 */
[----:B------:R-:W-:Y:S02]  /*5090*/  ISETP.LT.OR P4, PT, R46, R197, P4 ;  /* 0x000000c52e00720c */ /* 0x000fe40002781670 */
[----:B------:R-:W-:-:S02]  /*50a0*/  ISETP.LT.OR P1, PT, R34, R196, P1 ;  /* 0x000000c42200720c */ /* 0x000fc40000f21670 */
[----:B------:R-:W-:Y:S01]  /*50b0*/  FSEL R115, R233, -INF , !P4 ;  /* 0xff800000e9737808 */ /* 0x000fe20006000000 */
[----:B------:R-:W-:Y:S01]  /*50c0*/  IMAD.MOV.U32 R233, RZ, RZ, R173 ;  /* 0x000000ffffe97224 */ /* 0x000fe200078e00ad */
[-C--:B------:R-:W-:Y:S02]  /*50d0*/  ISETP.GE.AND P6, PT, R35, R200.reuse, PT ;  /* 0x000000c82300720c */ /* 0x080fe40003fc6270 */
[----:B------:R-:W-:Y:S01]  /*50e0*/  ISETP.GE.AND P4, PT, R38, R200, PT ;  /* 0x000000c82600720c */ /* 0x000fe20003f86270 */
[----:B-1----:R-:W-:Y:S01]  /*50f0*/  FFMA.FTZ R2, R7, UR6, -R5 ;  /* 0x0000000607027c23 */ /* 0x002fe20008010805 */
[----:B------:R-:W-:Y:S02]  /*5100*/  FSEL R7, R228, -INF , !P5 ;  /* 0xff800000e4077808 */ /* 0x000fe40006800000 */
[----:B------:R-:W-:Y:S01]  /*5110*/  ISETP.GE.AND P5, PT, R34, R201, PT ;  /* 0x000000c92200720c */ /* 0x000fe20003fa6270 */
[----:B------:R1:W3:Y:S01]  /*5120*/  MUFU.EX2 R210, R2 ;  /* 0x0000000200d27308 */ /* 0x0002e20000000800 */
[----:B------:R-:W-:-:S02]  /*5130*/  ISETP.LT.OR P6, PT, R35, R196, P6 ;  /* 0x000000c42300720c */ /* 0x000fc400037c1670 */
[----:B------:R-:W-:Y:S02]  /*5140*/  ISETP.LT.OR P5, PT, R34, R197, P5 ;  /* 0x000000c52200720c */ /* 0x000fe40002fa1670 */
[----:B------:R-:W-:Y:S02]  /*5150*/  ISETP.LT.OR P4, PT, R38, R196, P4 ;  /* 0x000000c42600720c */ /* 0x000fe40002781670 */
[----:B------:R-:W-:Y:S01]  /*5160*/  FSEL R85, R237, -INF , !P5 ;  /* 0xff800000ed557808 */ /* 0x000fe20006800000 */
[----:B------:R-:W-:Y:S01]  /*5170*/  IMAD.MOV.U32 R237, RZ, RZ, R182 ;  /* 0x000000ffffed7224 */ /* 0x000fe200078e00b6 */
[----:B------:R-:W-:Y:S02]  /*5180*/  ISETP.GE.AND P5, PT, R36, R200, PT ;  /* 0x000000c82400720c */ /* 0x000fe40003fa6270 */
[----:B------:R-:W-:Y:S01]  /*5190*/  FSEL R101, R246, -INF , !P4 ;  /* 0xff800000f6657808 */ /* 0x000fe20006000000 */
[----:B------:R-:W-:Y:S01]  /*51a0*/  IMAD.MOV.U32 R246, RZ, RZ, R160 ;  /* 0x000000fffff67224 */ /* 0x000fe200078e00a0 */
[----:B------:R-:W-:-:S02]  /*51b0*/  ISETP.LT.OR P5, PT, R36, R196, P5 ;  /* 0x000000c42400720c */ /* 0x000fc40002fa1670 */
[----:B------:R-:W-:Y:S01]  /*51c0*/  FSEL R36, R240, -INF , !P3 ;  /* 0xff800000f0247808 */ /* 0x000fe20005800000 */
[----:B------:R-:W-:Y:S02]  /*51d0*/  IMAD.MOV.U32 R240, RZ, RZ, R191 ;  /* 0x000000fffff07224 */ /* 0x000fe400078e00bf */
[----:B-1----:R-:W-:Y:S01]  /*51e0*/  FFMA.FTZ R2, R6, UR6, -R5 ;  /* 0x0000000606027c23 */ /* 0x002fe20008010805 */
[C---:B------:R-:W-:Y:S02]  /*51f0*/  ISETP.GE.AND P3, PT, R38.reuse, R201, PT ;  /* 0x000000c92600720c */ /* 0x040fe40003f66270 */
[----:B------:R-:W-:Y:S01]  /*5200*/  FSEL R102, R243, -INF , !P5 ;  /* 0xff800000f3667808 */ /* 0x000fe20006800000 */
[----:B------:R1:W-:Y:S01]  /*5210*/  MUFU.EX2 R222, R2 ;  /* 0x0000000200de7308 */ /* 0x0003e20000000800 */
[----:B------:R-:W-:Y:S01]  /*5220*/  ISETP.LT.OR P3, PT, R38, R197, P3 ;  /* 0x000000c52600720c */ /* 0x000fe20001f61670 */
[----:B------:R-:W-:Y:S01]  /*5230*/  IMAD.MOV.U32 R243, RZ, RZ, R161 ;  /* 0x000000fffff37224 */ /* 0x000fe200078e00a1 */
[----:B------:R-:W-:-:S02]  /*5240*/  ISETP.GE.AND P5, PT, R46, R200, PT ;  /* 0x000000c82e00720c */ /* 0x000fc40003fa6270 */
[----:B------:R-:W-:Y:S01]  /*5250*/  FSEL R97, R244, -INF , !P3 ;  /* 0xff800000f4617808 */ /* 0x000fe20005800000 */
[----:B------:R-:W-:Y:S01]  /*5260*/  IMAD.MOV.U32 R244, RZ, RZ, R184 ;  /* 0x000000fffff47224 */ /* 0x000fe200078e00b8 */
[C---:B------:R-:W-:Y:S02]  /*5270*/  ISETP.GE.AND P3, PT, R43.reuse, R201, PT ;  /* 0x000000c92b00720c */ /* 0x040fe40003f66270 */
[----:B------:R-:W-:Y:S02]  /*5280*/  ISETP.LT.OR P5, PT, R46, R196, P5 ;  /* 0x000000c42e00720c */ /* 0x000fe40002fa1670 */
[----:B------:R-:W-:Y:S02]  /*5290*/  ISETP.LT.OR P3, PT, R43, R197, P3 ;  /* 0x000000c52b00720c */ /* 0x000fe40001f61670 */
[----:B------:R-:W-:Y:S02]  /*52a0*/  ISETP.GE.AND P4, PT, R47, R200, PT ;  /* 0x000000c82f00720c */ /* 0x000fe40003f86270 */
[----:B------:R-:W-:Y:S01]  /*52b0*/  FSEL R107, R248, -INF , !P3 ;  /* 0xff800000f86b7808 */ /* 0x000fe20005800000 */
[----:B------:R-:W-:-:S02]  /*52c0*/  IMAD.MOV.U32 R248, RZ, RZ, R180 ;  /* 0x000000fffff87224 */ /* 0x000fc400078e00b4 */
[----:B-1----:R-:W-:Y:S01]  /*52d0*/  FFMA.FTZ R2, R8, UR6, -R5 ;  /* 0x0000000608027c23 */ /* 0x002fe20008010805 */
[----:B------:R-:W-:Y:S02]  /*52e0*/  ISETP.GE.AND P3, PT, R45, R201, PT ;  /* 0x000000c92d00720c */ /* 0x000fe40003f66270 */
[----:B------:R-:W-:Y:S01]  /*52f0*/  ISETP.LT.OR P4, PT, R47, R196, P4 ;  /* 0x000000c42f00720c */ /* 0x000fe20002781670 */
[----:B------:R1:W-:Y:S01]  /*5300*/  MUFU.EX2 R224, R2 ;  /* 0x0000000200e07308 */ /* 0x0003e20000000800 */
[----:B------:R-:W-:Y:S02]  /*5310*/  ISETP.LT.OR P3, PT, R45, R197, P3 ;  /* 0x000000c52d00720c */ /* 0x000fe40001f61670 */
[----:B------:R-:W-:Y:S01]  /*5320*/  FSEL R113, R235, -INF , !P5 ;  /* 0xff800000eb717808 */ /* 0x000fe20006800000 */
[----:B------:R-:W-:Y:S01]  /*5330*/  IMAD.MOV.U32 R235, RZ, RZ, R149 ;  /* 0x000000ffffeb7224 */ /* 0x000fe200078e0095 */
[----:B------:R-:W-:Y:S01]  /*5340*/  FSEL R110, R232, -INF , !P3 ;  /* 0xff800000e86e7808 */ /* 0x000fe20005800000 */
[----:B------:R-:W-:Y:S01]  /*5350*/  IMAD.MOV.U32 R232, RZ, RZ, R176 ;  /* 0x000000ffffe87224 */ /* 0x000fe200078e00b0 */
[----:B------:R-:W-:-:S02]  /*5360*/  ISETP.GE.AND P3, PT, R47, R201, PT ;  /* 0x000000c92f00720c */ /* 0x000fc40003f66270 */
[----:B------:R-:W-:Y:S02]  /*5370*/  FSEL R117, R117, -INF , !P4 ;  /* 0xff80000075757808 */ /* 0x000fe40006000000 */
[----:B------:R-:W-:-:S04]  /*5380*/  ISETP.LT.OR P3, PT, R47, R197, P3 ;  /* 0x000000c52f00720c */ /* 0x000fc80001f61670 */
[----:B-----5:R-:W-:Y:S02]  /*5390*/  FSEL R116, R116, -INF , !P3 ;  /* 0xff80000074747808 */ /* 0x020fe40005800000 */
[----:B-1----:R-:W-:Y:S01]  /*53a0*/  FMNMX.FTZ R2, R66, R3, !PT ;  /* 0x0000000342027209 */ /* 0x002fe20007810000 */
[----:B------:R-:W-:Y:S01]  /*53b0*/  FFMA.FTZ R3, R9, UR6, -R5 ;  /* 0x0000000609037c23 */ /* 0x000fe20008010805 */
[C---:B------:R-:W-:Y:S02]  /*53c0*/  ISETP.GE.AND P3, PT, R48.reuse, R201, PT ;  /* 0x000000c93000720c */ /* 0x040fe40003f66270 */
[----:B------:R-:W-:Y:S01]  /*53d0*/  FMNMX.FTZ R2, R65, R2, !PT ;  /* 0x0000000241027209 */ /* 0x000fe20007810000 */
[----:B------:R1:W-:Y:S01]  /*53e0*/  MUFU.EX2 R219, R3 ;  /* 0x0000000300db7308 */ /* 0x0003e20000000800 */
[----:B------:R-:W-:Y:S02]  /*53f0*/  ISETP.LT.OR P3, PT, R48, R197, P3 ;  /* 0x000000c53000720c */ /* 0x000fe40001f61670 */
[----:B------:R-:W-:-:S02]  /*5400*/  FMNMX.FTZ R2, R64, R2, !PT ;  /* 0x0000000240027209 */ /* 0x000fc40007810000 */
[----:B------:R-:W-:Y:S02]  /*5410*/  FSEL R121, R121, -INF , !P3 ;  /* 0xff80000079797808 */ /* 0x000fe40005800000 */
[----:B------:R-:W-:Y:S02]  /*5420*/  FMNMX.FTZ R2, R61, R2, !PT ;  /* 0x000000023d027209 */ /* 0x000fe40007810000 */
[----:B------:R-:W-:Y:S02]  /*5430*/  ISETP.GE.AND P3, PT, R49, R201, PT ;  /* 0x000000c93100720c */ /* 0x000fe40003f66270 */
[----:B------:R-:W-:Y:S02]  /*5440*/  FMNMX.FTZ R2, R59, R2, !PT ;  /* 0x000000023b027209 */ /* 0x000fe40007810000 */
[----:B------:R-:W-:Y:S02]  /*5450*/  ISETP.LT.OR P3, PT, R49, R197, P3 ;  /* 0x000000c53100720c */ /* 0x000fe40001f61670 */
[----:B------:R-:W-:Y:S01]  /*5460*/  FMNMX.FTZ R2, R60, R2, !PT ;  /* 0x000000023c027209 */ /* 0x000fe20007810000 */
[----:B-1----:R-:W-:Y:S01]  /*5470*/  FFMA.FTZ R3, R13, UR6, -R5 ;  /* 0x000000060d037c23 */ /* 0x002fe20008010805 */
[----:B------:R-:W-:-:S02]  /*5480*/  FSEL R140, R192, -INF , !P3 ;  /* 0xff800000c08c7808 */ /* 0x000fc40005800000 */
[----:B------:R-:W-:Y:S01]  /*5490*/  FMNMX.FTZ R2, R23, R2, !PT ;  /* 0x0000000217027209 */ /* 0x000fe20007810000 */
[----:B------:R1:W-:Y:S01]  /*54a0*/  MUFU.EX2 R225, R3 ;  /* 0x0000000300e17308 */ /* 0x0003e20000000800 */
[----:B------:R-:W-:Y:S02]  /*54b0*/  ISETP.GE.AND P3, PT, R50, R201, PT ;  /* 0x000000c93200720c */ /* 0x000fe40003f66270 */
[----:B------:R-:W-:Y:S02]  /*54c0*/  FMNMX.FTZ R2, R22, R2, !PT ;  /* 0x0000000216027209 */ /* 0x000fe40007810000 */
[----:B------:R-:W-:Y:S02]  /*54d0*/  ISETP.LT.OR P3, PT, R50, R197, P3 ;  /* 0x000000c53200720c */ /* 0x000fe40001f61670 */
[----:B------:R-:W-:Y:S02]  /*54e0*/  FMNMX.FTZ R2, R21, R2, !PT ;  /* 0x0000000215027209 */ /* 0x000fe40007810000 */
[----:B------:R-:W-:-:S02]  /*54f0*/  FSEL R131, R193, -INF , !P3 ;  /* 0xff800000c1837808 */ /* 0x000fc40005800000 */
[----:B------:R-:W-:Y:S02]  /*5500*/  FMNMX.FTZ R2, R20, R2, !PT ;  /* 0x0000000214027209 */ /* 0x000fe40007810000 */
[C---:B------:R-:W-:Y:S02]  /*5510*/  ISETP.GE.AND P3, PT, R42.reuse, R200, PT ;  /* 0x000000c82a00720c */ /* 0x040fe40003f66270 */
[----:B------:R-:W-:Y:S01]  /*5520*/  FMNMX.FTZ R2, R25, R2, !PT ;  /* 0x0000000219027209 */ /* 0x000fe20007810000 */
[----:B-1----:R-:W-:Y:S01]  /*5530*/  FFMA.FTZ R3, R11, UR6, -R5 ;  /* 0x000000060b037c23 */ /* 0x002fe20008010805 */
[----:B------:R-:W-:Y:S02]  /*5540*/  ISETP.LT.OR P3, PT, R42, R196, P3 ;  /* 0x000000c42a00720c */ /* 0x000fe40001f61670 */
[----:B------:R-:W-:Y:S01]  /*5550*/  FMNMX.FTZ R2, R69, R2, !PT ;  /* 0x0000000245027209 */ /* 0x000fe20007810000 */
[----:B------:R1:W-:Y:S01]  /*5560*/  MUFU.EX2 R228, R3 ;  /* 0x0000000300e47308 */ /* 0x0003e20000000800 */
[----:B------:R-:W-:Y:S01]  /*5570*/  FSEL R42, R239, -INF , !P1 ;  /* 0xff800000ef2a7808 */ /* 0x000fe20004800000 */
[----:B------:R-:W-:Y:S01]  /*5580*/  IMAD.MOV.U32 R239, RZ, RZ, R169 ;  /* 0x000000ffffef7224 */ /* 0x000fe200078e00a9 */
[----:B------:R-:W-:-:S02]  /*5590*/  FMNMX.FTZ R2, R7, R2, !PT ;  /* 0x0000000207027209 */ /* 0x000fc40007810000 */
[----:B------:R-:W-:Y:S02]  /*55a0*/  ISETP.GE.AND P1, PT, R44, R200, PT ;  /* 0x000000c82c00720c */ /* 0x000fe40003f26270 */
[----:B------:R-:W-:Y:S02]  /*55b0*/  FMNMX.FTZ R2, R80, R2, !PT ;  /* 0x0000000250027209 */ /* 0x000fe40007810000 */
[----:B------:R-:W-:Y:S01]  /*55c0*/  FSEL R104, R247, -INF , !P3 ;  /* 0xff800000f7687808 */ /* 0x000fe20005800000 */
[----:B------:R-:W-:Y:S01]  /*55d0*/  IMAD.MOV.U32 R247, RZ, RZ, R157 ;  /* 0x000000fffff77224 */ /* 0x000fe200078e009d */
[----:B------:R-:W-:Y:S02]  /*55e0*/  FMNMX.FTZ R2, R81, R2, !PT ;  /* 0x0000000251027209 */ /* 0x000fe40007810000 */
[----:B------:R-:W-:Y:S02]  /*55f0*/  ISETP.LT.OR P1, PT, R44, R196, P1 ;  /* 0x000000c42c00720c */ /* 0x000fe40000f21670 */
[----:B------:R-:W-:Y:S01]  /*5600*/  FMNMX.FTZ R2, R85, R2, !PT ;  /* 0x0000000255027209 */ /* 0x000fe20007810000 */
[----:B-1----:R-:W-:Y:S01]  /*5610*/  FFMA.FTZ R3, R14, UR6, -R5 ;  /* 0x000000060e037c23 */ /* 0x002fe20008010805 */
[----:B------:R-:W-:Y:S01]  /*5620*/  FSEL R111, R251, -INF , !P1 ;  /* 0xff800000fb6f7808 */ /* 0x000fe20004800000 */
[----:B------:R-:W-:Y:S01]  /*5630*/  IMAD.MOV.U32 R251, RZ, RZ, R153 ;  /* 0x000000fffffb7224 */ /* 0x000fe200078e0099 */
[----:B------:R-:W-:Y:S01]  /*5640*/  FMNMX.FTZ R2, R36, R2, !PT ;  /* 0x0000000224027209 */ /* 0x000fe20007810000 */
[----:B------:R1:W-:Y:S01]  /*5650*/  MUFU.EX2 R230, R3 ;  /* 0x0000000300e67308 */ /* 0x0003e20000000800 */
[----:B------:R-:W-:-:S02]  /*5660*/  ISETP.GE.AND P3, PT, R48, R200, PT ;  /* 0x000000c83000720c */ /* 0x000fc40003f66270 */
[----:B------:R-:W-:Y:S02]  /*5670*/  FMNMX.FTZ R2, R96, R2, !PT ;  /* 0x0000000260027209 */ /* 0x000fe40007810000 */
[----:B------:R-:W-:Y:S02]  /*5680*/  ISETP.LT.OR P3, PT, R48, R196, P3 ;  /* 0x000000c43000720c */ /* 0x000fe40001f61670 */
[----:B------:R-:W-:Y:S02]  /*5690*/  FMNMX.FTZ R2, R97, R2, !PT ;  /* 0x0000000261027209 */ /* 0x000fe40007810000 */
[----:B----4-:R-:W-:Y:S02]  /*56a0*/  FSEL R120, R120, -INF , !P3 ;  /* 0xff80000078787808 */ /* 0x010fe40005800000 */
[----:B------:R-:W-:Y:S02]  /*56b0*/  FMNMX.FTZ R2, R100, R2, !PT ;  /* 0x0000000264027209 */ /* 0x000fe40007810000 */
[----:B------:R-:W-:-:S02]  /*56c0*/  ISETP.GE.AND P1, PT, R50, R200, PT ;  /* 0x000000c83200720c */ /* 0x000fc40003f26270 */
[----:B------:R-:W-:Y:S01]  /*56d0*/  F2FP.BF16.F32.PACK_AB R14, R144, R141 ;  /* 0x0000008d900e723e */ /* 0x000fe200000010ff */
[--C-:B-1----:R-:W-:Y:S01]  /*56e0*/  FFMA.FTZ R3, R15, UR6, -R5.reuse ;  /* 0x000000060f037c23 */ /* 0x102fe20008010805 */
[----:B------:R-:W-:Y:S02]  /*56f0*/  ISETP.LT.OR P1, PT, R50, R196, P1 ;  /* 0x000000c43200720c */ /* 0x000fe40000f21670 */
[----:B--2---:R-:W-:Y:S01]  /*5700*/  F2FP.BF16.F32.PACK_AB R13, R162, R163 ;  /* 0x000000a3a20d723e */ /* 0x004fe200000010ff */
[----:B------:R1:W-:Y:S01]  /*5710*/  MUFU.EX2 R229, R3 ;  /* 0x0000000300e57308 */ /* 0x0003e20000000800 */
[----:B---3--:R-:W-:Y:S01]  /*5720*/  F2FP.BF16.F32.PACK_AB R15, R210, R206 ;  /* 0x000000ced20f723e */ /* 0x008fe200000010ff */
[----:B-1----:R-:W-:-:S06]  /*5730*/  FFMA.FTZ R3, R19, UR6, -R5 ;  /* 0x0000000613037c23 */ /* 0x002fcc0008010805 */
[----:B------:R1:W-:Y:S02]  /*5740*/  MUFU.EX2 R227, R3 ;  /* 0x0000000300e37308 */ /* 0x0003e40000000800 */
[----:B-1----:R-:W-:-:S06]  /*5750*/  FFMA.FTZ R3, R18, UR6, -R5 ;  /* 0x0000000612037c23 */ /* 0x002fcc0008010805 */
[----:B------:R1:W-:Y:S02]  /*5760*/  MUFU.EX2 R226, R3 ;  /* 0x0000000300e27308 */ /* 0x0003e40000000800 */
[----:B-1----:R-:W-:Y:S01]  /*5770*/  FFMA.FTZ R3, R37, UR6, -R5 ;  /* 0x0000000625037c23 */ /* 0x002fe20008010805 */
[----:B------:R-:W-:Y:S01]  /*5780*/  FSEL R37, R238, -INF , !P2 ;  /* 0xff800000ee257808 */ /* 0x000fe20005000000 */
[----:B------:R-:W-:Y:S01]  /*5790*/  IMAD.MOV.U32 R238, RZ, RZ, R172 ;  /* 0x000000ffffee7224 */ /* 0x000fe200078e00ac */
[----:B------:R-:W-:-:S03]  /*57a0*/  ISETP.GE.AND P2, PT, R43, R200, PT ;  /* 0x000000c82b00720c */ /* 0x000fc60003f46270 */
[----:B------:R1:W-:Y:S01]  /*57b0*/  MUFU.EX2 R223, R3 ;  /* 0x0000000300df7308 */ /* 0x0003e20000000800 */
[----:B------:R-:W-:Y:S02]  /*57c0*/  ISETP.LT.OR P2, PT, R43, R196, P2 ;  /* 0x000000c42b00720c */ /* 0x000fe40001741670 */
[----:B------:R-:W-:Y:S01]  /*57d0*/  FSEL R43, R242, -INF , !P6 ;  /* 0xff800000f22b7808 */ /* 0x000fe20007000000 */
[----:B------:R-:W-:Y:S01]  /*57e0*/  IMAD.MOV.U32 R242, RZ, RZ, R168 ;  /* 0x000000fffff27224 */ /* 0x000fe200078e00a8 */
[C---:B------:R-:W-:Y:S02]  /*57f0*/  ISETP.GE.AND P6, PT, R45.reuse, R200, PT ;  /* 0x000000c82d00720c */ /* 0x040fe40003fc6270 */
[----:B------:R-:W-:Y:S01]  /*5800*/  FSEL R109, R250, -INF , !P2 ;  /* 0xff800000fa6d7808 */ /* 0x000fe20005000000 */
[----:B------:R-:W-:Y:S01]  /*5810*/  IMAD.MOV.U32 R250, RZ, RZ, R156 ;  /* 0x000000fffffa7224 */ /* 0x000fe200078e009c */
[----:B------:R-:W-:Y:S02]  /*5820*/  ISETP.LT.OR P6, PT, R45, R196, P6 ;  /* 0x000000c42d00720c */ /* 0x000fe400037c1670 */
[----:B------:R-:W-:-:S02]  /*5830*/  ISETP.GE.AND P2, PT, R49, R200, PT ;  /* 0x000000c83100720c */ /* 0x000fc40003f46270 */
[----:B------:R-:W-:Y:S01]  /*5840*/  FSEL R112, R234, -INF , !P6 ;  /* 0xff800000ea707808 */ /* 0x000fe20007000000 */
[----:B------:R-:W-:Y:S02]  /*5850*/  IMAD.MOV.U32 R234, RZ, RZ, R152 ;  /* 0x000000ffffea7224 */ /* 0x000fe400078e0098 */
[----:B-1----:R-:W-:Y:S01]  /*5860*/  FFMA.FTZ R3, R12, UR6, -R5 ;  /* 0x000000060c037c23 */ /* 0x002fe20008010805 */
[----:B------:R-:W-:-:S03]  /*5870*/  ISETP.LT.OR P2, PT, R49, R196, P2 ;  /* 0x000000c43100720c */ /* 0x000fc60001741670 */
[----:B------:R1:W-:Y:S01]  /*5880*/  MUFU.EX2 R218, R3 ;  /* 0x0000000300da7308 */ /* 0x0003e20000000800 */
[----:B------:R-:W-:Y:S01]  /*5890*/  FSEL R122, R194, -INF , !P2 ;  /* 0xff800000c27a7808 */ /* 0x000fe20005000000 */
[----:B------:R-:W-:Y:S01]  /*58a0*/  IMAD.MOV.U32 R194, RZ, RZ, R125 ;  /* 0x000000ffffc27224 */ /* 0x000fe200078e007d */
[----:B------:R-:W-:Y:S01]  /*58b0*/  FSEL R125, R195, -INF , !P1 ;  /* 0xff800000c37d7808 */ /* 0x000fe20004800000 */
[----:B------:R-:W-:Y:S02]  /*58c0*/  IMAD.MOV.U32 R195, RZ, RZ, R148 ;  /* 0x000000ffffc37224 */ /* 0x000fe400078e0094 */
[----:B-1----:R-:W-:-:S04]  /*58d0*/  FFMA.FTZ R3, R39, UR6, -R5 ;  /* 0x0000000627037c23 */ /* 0x002fc80008010805 */
[----:B------:R1:W-:Y:S02]  /*58e0*/  MUFU.EX2 R217, R3 ;  /* 0x0000000300d97308 */ /* 0x0003e40000000800 */
[----:B-1----:R-:W-:Y:S01]  /*58f0*/  FMNMX.FTZ R3, R107, R2, !PT ;  /* 0x000000026b037209 */ /* 0x002fe20007810000 */
[----:B------:R-:W-:-:S03]  /*5900*/  FFMA.FTZ R2, R24, UR6, -R5 ;  /* 0x0000000618027c23 */ /* 0x000fc60008010805 */
[----:B------:R-:W-:Y:S02]  /*5910*/  FMNMX.FTZ R3, R108, R3, !PT ;  /* 0x000000036c037209 */ /* 0x000fe40007810000 */
[----:B------:R1:W-:Y:S02]  /*5920*/  MUFU.EX2 R216, R2 ;  /* 0x0000000200d87308 */ /* 0x0003e40000000800 */
[----:B------:R-:W-:-:S04]  /*5930*/  FMNMX.FTZ R3, R110, R3, !PT ;  /* 0x000000036e037209 */ /* 0x000fc80007810000 */
[----:B------:R-:W-:Y:S01]  /*5940*/  FMNMX.FTZ R39, R115, R3, !PT ;  /* 0x0000000373277209 */ /* 0x000fe20007810000 */
[----:B------:R-:W-:-:S03]  /*5950*/  FFMA.FTZ R3, R51, UR6, -R5 ;  /* 0x0000000633037c23 */ /* 0x000fc60008010805 */
[----:B------:R-:W-:Y:S01]  /*5960*/  FMNMX.FTZ R39, R116, R39, !PT ;  /* 0x0000002774277209 */ /* 0x000fe20007810000 */
[----:B------:R2:W-:Y:S03]  /*5970*/  MUFU.EX2 R214, R3 ;  /* 0x0000000300d67308 */ /* 0x0005e60000000800 */
[----:B------:R-:W-:Y:S02]  /*5980*/  FMNMX.FTZ R39, R121, R39, !PT ;  /* 0x0000002779277209 */ /* 0x000fe40007810000 */
[----:B-1----:R-:W-:Y:S01]  /*5990*/  FMNMX.FTZ R2, R70, R4, !PT ;  /* 0x0000000446027209 */ /* 0x002fe20007810000 */
[----:B------:R-:W-:Y:S01]  /*59a0*/  FFMA.FTZ R4, R52, UR6, -R5 ;  /* 0x0000000634047c23 */ /* 0x000fe20008010805 */
[----:B------:R-:W-:Y:S02]  /*59b0*/  FMNMX.FTZ R39, R140, R39, !PT ;  /* 0x000000278c277209 */ /* 0x000fe40007810000 */
[----:B------:R-:W-:Y:S01]  /*59c0*/  FMNMX.FTZ R2, R72, R2, !PT ;  /* 0x0000000248027209 */ /* 0x000fe20007810000 */
[----:B------:R1:W-:Y:S01]  /*59d0*/  MUFU.EX2 R215, R4 ;  /* 0x0000000400d77308 */ /* 0x0003e20000000800 */
[----:B------:R-:W-:-:S02]  /*59e0*/  FMNMX.FTZ R39, R131, R39, !PT ;  /* 0x0000002783277209 */ /* 0x000fc40007810000 */
        /* <DEDUP_REMOVED lines=10> */
[----:B--2---:R-:W-:-:S03]  /*5a90*/  FFMA.FTZ R3, R54, UR6, -R5 ;  /* 0x0000000636037c23 */ /* 0x004fc60008010805 */
[----:B------:R-:W-:Y:S01]  /*5aa0*/  FMNMX.FTZ R2, R99, R2, !PT ;  /* 0x0000000263027209 */ /* 0x000fe20007810000 */
[----:B------:R2:W-:Y:S03]  /*5ab0*/  MUFU.EX2 R209, R3 ;  /* 0x0000000300d17308 */ /* 0x0005e60000000800 */
[----:B------:R-:W-:-:S04]  /*5ac0*/  FMNMX.FTZ R2, R103, R2, !PT ;  /* 0x0000000267027209 */ /* 0x000fc80007810000 */
[----:B------:R-:W-:Y:S02]  /*5ad0*/  FMNMX.FTZ R2, R105, R2, !PT ;  /* 0x0000000269027209 */ /* 0x000fe40007810000 */
[----:B-1----:R-:W-:-:S05]  /*5ae0*/  FMNMX.FTZ R39, R39, R4, !PT ;  /* 0x0000000427277209 */ /* 0x002fca0007810000 */
[----:B------:R-:W1:Y:S01]  /*5af0*/  SHFL.BFLY PT, R4, R39, 0x1, 0x1f ;  /* 0x0c201f0027047f89 */ /* 0x000e6200000e0000 */
[----:B--2---:R-:W-:-:S04]  /*5b00*/  FFMA.FTZ R3, R62, UR6, -R5 ;  /* 0x000000063e037c23 */ /* 0x004fc80008010805 */
[----:B------:R2:W-:Y:S01]  /*5b10*/  MUFU.EX2 R208, R3 ;  /* 0x0000000300d07308 */ /* 0x0005e20000000800 */
[----:B-1----:R-:W-:Y:S01]  /*5b20*/  FMNMX.FTZ R39, R39, R4, !PT ;  /* 0x0000000427277209 */ /* 0x002fe20007810000 */
[----:B--2---:R-:W-:-:S03]  /*5b30*/  FFMA.FTZ R3, R53, UR6, -R5 ;  /* 0x0000000635037c23 */ /* 0x004fc60008010805 */
[----:B------:R-:W-:-:S03]  /*5b40*/  FSETP.NEU.FTZ.AND P3, PT, R39, -INF , PT ;  /* 0xff8000002700780b */ /* 0x000fc60003f7d000 */
[----:B------:R1:W-:Y:S01]  /*5b50*/  MUFU.EX2 R207, R3 ;  /* 0x0000000300cf7308 */ /* 0x0003e20000000800 */
[----:B------:R-:W-:-:S05]  /*5b60*/  FMUL.FTZ R4, R39, UR6 ;  /* 0x0000000627047c20 */ /* 0x000fca0008410000 */
[----:B------:R-:W-:Y:S02]  /*5b70*/  FSEL R4, R4, RZ, P3 ;  /* 0x000000ff04047208 */ /* 0x000fe40001800000 */
[----:B-1----:R-:W-:Y:S01]  /*5b80*/  FMNMX.FTZ R3, R106, R2, !PT ;  /* 0x000000026a037209 */ /* 0x002fe20007810000 */
[----:B------:R-:W-:-:S03]  /*5b90*/  FFMA.FTZ R2, R63, UR6, -R5 ;  /* 0x000000063f027c23 */ /* 0x000fc60008010805 */
[----:B------:R-:W-:Y:S01]  /*5ba0*/  FMNMX.FTZ R3, R37, R3, !PT ;  /* 0x0000000325037209 */ /* 0x000fe20007810000 */
[----:B------:R1:W-:Y:S03]  /*5bb0*/  MUFU.EX2 R205, R2 ;  /* 0x0000000200cd7308 */ /* 0x0003e60000000800 */
[----:B-1----:R-:W-:Y:S01]  /*5bc0*/  FMNMX.FTZ R2, R42, R3, !PT ;  /* 0x000000032a027209 */ /* 0x002fe20007810000 */
[----:B------:R-:W-:-:S03]  /*5bd0*/  FFMA.FTZ R3, R57, UR6, -R5 ;  /* 0x0000000639037c23 */ /* 0x000fc60008010805 */
        /* <DEDUP_REMOVED lines=18> */
[----:B------:R-:W-:Y:S01]  /*5d00*/  FMNMX.FTZ R38, R120, R2, !PT ;  /* 0x0000000278267209 */ /* 0x000fe20007810000 */
[----:B------:R-:W-:-:S03]  /*5d10*/  FFMA.FTZ R2, R87, UR6, -R4 ;  /* 0x0000000657027c23 */ /* 0x000fc60008010804 */
[----:B------:R-:W-:Y:S02]  /*5d20*/  FMNMX.FTZ R38, R122, R38, !PT ;  /* 0x000000267a267209 */ /* 0x000fe40007810000 */
[----:B------:R2:W-:Y:S02]  /*5d30*/  MUFU.EX2 R154, R2 ;  /* 0x00000002009a7308 */ /* 0x0005e40000000800 */
[----:B------:R-:W-:-:S05]  /*5d40*/  FMNMX.FTZ R38, R125, R38, !PT ;  /* 0x000000267d267209 */ /* 0x000fca0007810000 */
[----:B------:R-:W3:Y:S01]  /*5d50*/  SHFL.BFLY PT, R6, R38, 0x2, 0x1f ;  /* 0x0c401f0026067f89 */ /* 0x000ee200000e0000 */
[----:B-1----:R-:W-:-:S04]  /*5d60*/  FFMA.FTZ R3, R64, UR6, -R4 ;  /* 0x0000000640037c23 */ /* 0x002fc80008010804 */
[----:B------:R1:W-:Y:S01]  /*5d70*/  MUFU.EX2 R176, R3 ;  /* 0x0000000300b07308 */ /* 0x0003e20000000800 */
[----:B--2---:R-:W-:-:S07]  /*5d80*/  FFMA.FTZ R2, R88, UR6, -R4 ;  /* 0x0000000658027c23 */ /* 0x004fce0008010804 */
[----:B------:R2:W4:Y:S01]  /*5d90*/  MUFU.EX2 R152, R2 ;  /* 0x0000000200987308 */ /* 0x0005220000000800 */
[----:B---3--:R-:W-:Y:S01]  /*5da0*/  FMNMX.FTZ R38, R38, R6, !PT ;  /* 0x0000000626267209 */ /* 0x008fe20007810000 */
[----:B------:R-:W-:-:S04]  /*5db0*/  IMAD R6, R189, 0x20, R185 ;  /* 0x00000020bd067824 */ /* 0x000fc800078e02b9 */
[----:B-1----:R-:W1:Y:S01]  /*5dc0*/  SHFL.BFLY PT, R3, R38, 0x1, 0x1f ;  /* 0x0c201f0026037f89 */ /* 0x002e6200000e0000 */
[----:B--2---:R-:W-:Y:S01]  /*5dd0*/  FFMA.FTZ R2, R86, UR6, -R4 ;  /* 0x0000000656027c23 */ /* 0x004fe20008010804 */
[----:B----4-:R-:W-:-:S03]  /*5de0*/  F2FP.BF16.F32.PACK_AB R8, R152, R154 ;  /* 0x0000009a9808723e */ /* 0x010fc600000010ff */
[----:B------:R2:W-:Y:S02]  /*5df0*/  MUFU.EX2 R160, R2 ;  /* 0x0000000200a07308 */ /* 0x0005e40000000800 */
[----:B--2---:R-:W-:Y:S01]  /*5e00*/  FFMA.FTZ R2, R84, UR6, -R4 ;  /* 0x0000000654027c23 */ /* 0x004fe20008010804 */
[----:B-1----:R-:W-:-:S05]  /*5e10*/  FMNMX.FTZ R38, R38, R3, !PT ;  /* 0x0000000326267209 */ /* 0x002fca0007810000 */
[----:B------:R1:W2:Y:S01]  /*5e20*/  MUFU.EX2 R161, R2 ;  /* 0x0000000200a17308 */ /* 0x0002a20000000800 */
[C---:B------:R-:W-:Y:S01]  /*5e30*/  FSETP.NEU.FTZ.AND P1, PT, R38.reuse, -INF , PT ;  /* 0xff8000002600780b */ /* 0x040fe20003f3d000 */
[----:B------:R-:W-:-:S05]  /*5e40*/  FMUL.FTZ R3, R38, UR6 ;  /* 0x0000000626037c20 */ /* 0x000fca0008410000 */
[----:B------:R-:W-:Y:S01]  /*5e50*/  FSEL R3, R3, RZ, P1 ;  /* 0x000000ff03037208 */ /* 0x000fe20000800000 */
[----:B-1----:R-:W-:Y:S01]  /*5e60*/  FFMA.FTZ R2, R66, UR6, -R4 ;  /* 0x0000000642027c23 */ /* 0x002fe20008010804 */
[----:B--2---:R-:W-:-:S03]  /*5e70*/  F2FP.BF16.F32.PACK_AB R10, R161, R160 ;  /* 0x000000a0a10a723e */ /* 0x004fc600000010ff */
        /* <DEDUP_REMOVED lines=17> */
[----:B-1----:R-:W-:Y:S02]  /*5f90*/  IMAD.IADD R2, R252, 0x1, R6 ;  /* 0x00000001fc027824 */ /* 0x002fe400078e0206 */
[----:B------:R-:W-:Y:S01]  /*5fa0*/  FFMA.FTZ R6, R91, UR6, -R3 ;  /* 0x000000065b067c23 */ /* 0x000fe20008010803 */
[----:B------:R-:W-:Y:S02]  /*5fb0*/  IMAD.MOV.U32 R252, RZ, RZ, R134 ;  /* 0x000000fffffc7224 */ /* 0x000fe400078e0086 */
[----:B------:R-:W-:Y:S01]  /*5fc0*/  LEA R184, R2, UR4, 0x1 ;  /* 0x0000000402b87c11 */ /* 0x000fe2000f8e08ff */
[----:B------:R1:W-:Y:S01]  /*5fd0*/  MUFU.EX2 R119, R6 ;  /* 0x0000000600777308 */ /* 0x0003e20000000800 */
[----:B------:R-:W-:-:S03]  /*5fe0*/  FFMA.FTZ R2, R164, UR6, -R5 ;  /* 0x00000006a4027c23 */ /* 0x000fc60008010805 */
[----:B------:R-:W-:Y:S02]  /*5ff0*/  IMAD R185, R0, 0x2, R184 ;  /* 0x0000000200b97824 */ /* 0x000fe400078e02b8 */
[----:B------:R-:W-:Y:S01]  /*6000*/  FFMA.FTZ R0, R93, UR6, -R3 ;  /* 0x000000065d007c23 */ /* 0x000fe20008010803 */
[----:B------:R-:W2:Y:S03]  /*6010*/  LDSM.16.MT88.4 R16, [R184+0x4000] ;  /* 0x00400000b810783b */ /* 0x000ea60000004200 */
[----:B------:R3:W4:Y:S01]  /*6020*/  MUFU.EX2 R118, R0 ;  /* 0x0000000000767308 */ /* 0x0007220000000800 */
[----:B------:R-:W5:Y:S04]  /*6030*/  LDSM.16.MT88.4 R20, [R185+0x4000] ;  /* 0x00400000b914783b */ /* 0x000f680000004200 */
[----:B------:R-:W5:Y:S01]  /*6040*/  LDSM.16.MT88.4 R28, [R185+0x4400] ;  /* 0x00440000b91c783b */ /* 0x000f620000004200 */
[----:B-1----:R-:W-:-:S05]  /*6050*/  IMAD.MOV.U32 R6, RZ, RZ, R124 ;  /* 0x000000ffff067224 */ /* 0x002fca00078e007c */
[----:B------:R-:W-:Y:S01]  /*6060*/  F2FP.BF16.F32.PACK_AB R12, R136, R6 ;  /* 0x00000006880c723e */ /* 0x000fe200000010ff */
[----:B---3--:R-:W-:Y:S01]  /*6070*/  FFMA.FTZ R0, R94, UR6, -R3 ;  /* 0x000000065e007c23 */ /* 0x008fe20008010803 */
[----:B----4-:R-:W-:-:S03]  /*6080*/  F2FP.BF16.F32.PACK_AB R9, R118, R119 ;  /* 0x000000777609723e */ /* 0x010fc600000010ff */
[----:B------:R1:W-:Y:S02]  /*6090*/  MUFU.EX2 R124, R0 ;  /* 0x00000000007c7308 */ /* 0x0003e40000000800 */
[----:B--2---:R-:W-:Y:S01]  /*60a0*/  HMMA.16816.F32.BF16 R76, R12, R16, RZ ;  /* 0x000000100c4c723c */ /* 0x004fe200000418ff */
[----:B-1----:R-:W-:-:S05]  /*60b0*/  FFMA.FTZ R0, R92, UR6, -R3 ;  /* 0x000000065c007c23 */ /* 0x002fca0008010803 */
[----:B------:R1:W2:Y:S01]  /*60c0*/  MUFU.EX2 R128, R0 ;  /* 0x0000000000807308 */ /* 0x0002a20000000800 */
[-C--:B-----5:R-:W-:Y:S01]  /*60d0*/  HMMA.16816.F32.BF16 R56, R12, R20.reuse, RZ ;  /* 0x000000140c38723c */ /* 0x0a0fe200000418ff */
[----:B-1----:R-:W-:Y:S01]  /*60e0*/  FFMA.FTZ R0, R25, UR6, -R4 ;  /* 0x0000000619007c23 */ /* 0x002fe20008010804 */
[----:B--2---:R-:W-:Y:S01]  /*60f0*/  F2FP.BF16.F32.PACK_AB R11, R128, R124 ;  /* 0x0000007c800b723e */ /* 0x004fe200000010ff */
[----:B------:R-:W1:Y:S04]  /*6100*/  LDSM.16.MT88.4 R24, [R184+0x4400] ;  /* 0x00440000b818783b */ /* 0x000e680000004200 */
[----:B------:R2:W-:Y:S02]  /*6110*/  MUFU.EX2 R179, R0 ;  /* 0x0000000000b37308 */ /* 0x0005e40000000800 */
[C---:B------:R-:W-:Y:S06]  /*6120*/  HMMA.16816.F32.BF16 R44, R8.reuse, R20, RZ ;  /* 0x00000014082c723c */ /* 0x040fec00000418ff */
[C---:B------:R-:W-:Y:S06]  /*6130*/  HMMA.16816.F32.BF16 R32, R8.reuse, R16, RZ ;  /* 0x000000100820723c */ /* 0x040fec00000418ff */
[----:B------:R-:W-:Y:S01]  /*6140*/  HMMA.16816.F32.BF16 R48, R8, R18, RZ ;  /* 0x000000120830723c */ /* 0x000fe200000418ff */
[----:B--2---:R-:W-:-:S04]  /*6150*/  FFMA.FTZ R0, R68, UR6, -R3 ;  /* 0x0000000644007c23 */ /* 0x004fc80008010803 */
[----:B------:R2:W-:Y:S01]  /*6160*/  MUFU.EX2 R153, R0 ;  /* 0x0000000000997308 */ /* 0x0005e20000000800 */
[----:B------:R-:W-:Y:S07]  /*6170*/  HMMA.16816.F32.BF16 R52, R8, R22, RZ ;  /* 0x000000160834723c */ /* 0x000fee00000418ff */
[----:B------:R-:W-:Y:S02]  /*6180*/  F2FP.BF16.F32.PACK_AB R8, R174, R171 ;  /* 0x000000abae08723e */ /* 0x000fe400000010ff */
[----:B------:R-:W-:Y:S01]  /*6190*/  F2FP.BF16.F32.PACK_AB R10, R177, R176 ;  /* 0x000000b0b10a723e */ /* 0x000fe200000010ff */
[----:B--2---:R-:W-:-:S04]  /*61a0*/  FFMA.FTZ R0, R70, UR6, -R3 ;  /* 0x0000000646007c23 */ /* 0x004fc80008010803 */
[----:B------:R2:W3:Y:S02]  /*61b0*/  MUFU.EX2 R155, R0 ;  /* 0x00000000009b7308 */ /* 0x0004e40000000800 */
[----:B--2---:R-:W-:Y:S01]  /*61c0*/  FFMA.FTZ R0, R72, UR6, -R3 ;  /* 0x0000000648007c23 */ /* 0x004fe20008010803 */
[----:B---3--:R-:W-:-:S05]  /*61d0*/  F2FP.BF16.F32.PACK_AB R9, R155, R153 ;  /* 0x000000999b09723e */ /* 0x008fca00000010ff */
[----:B------:R2:W-:Y:S02]  /*61e0*/  MUFU.EX2 R169, R0 ;  /* 0x0000000000a97308 */ /* 0x0005e40000000800 */
[----:B--2---:R-:W-:Y:S02]  /*61f0*/  FFMA.FTZ R0, R73, UR6, -R3 ;  /* 0x0000000649007c23 */ /* 0x004fe40008010803 */
[C---:B------:R-:W-:Y:S01]  /*6200*/  HMMA.16816.F32.BF16 R72, R12.reuse, R18, RZ ;  /* 0x000000120c48723c */ /* 0x040fe200000418ff */
[----:B------:R-:W-:Y:S03]  /*6210*/  LDSM.16.MT88.4 R16, [R185+0x4800] ;  /* 0x00480000b910783b */ /* 0x000fe60000004200 */
[----:B------:R2:W3:Y:S02]  /*6220*/  MUFU.EX2 R170, R0 ;  /* 0x0000000000aa7308 */ /* 0x0004e40000000800 */
[----:B--2---:R-:W-:Y:S01]  /*6230*/  FFMA.FTZ R0, R69, UR6, -R4 ;  /* 0x0000000645007c23 */ /* 0x004fe20008010804 */
[----:B---3--:R-:W-:Y:S01]  /*6240*/  F2FP.BF16.F32.PACK_AB R11, R170, R169 ;  /* 0x000000a9aa0b723e */ /* 0x008fe200000010ff */
[----:B------:R-:W-:Y:S01]  /*6250*/  HMMA.16816.F32.BF16 R68, R12, R22, RZ ;  /* 0x000000160c44723c */ /* 0x000fe200000418ff */
[----:B------:R-:W2:Y:S03]  /*6260*/  LDSM.16.MT88.4 R20, [R184+0x4800] ;  /* 0x00480000b814783b */ /* 0x000ea60000004200 */
[----:B------:R3:W-:Y:S02]  /*6270*/  MUFU.EX2 R175, R0 ;  /* 0x0000000000af7308 */ /* 0x0007e40000000800 */
[----:B------:R-:W-:Y:S01]  /*6280*/  HMMA.16816.F32.BF16 R60, R8, R28, R44 ;  /* 0x0000001c083c723c */ /* 0x000fe2000004182c */
[----:B------:R-:W-:-:S02]  /*6290*/  F2FP.BF16.F32.PACK_AB R12, R167, R145 ;  /* 0x00000091a70c723e */ /* 0x000fc400000010ff */
[----:B------:R-:W-:Y:S02]  /*62a0*/  F2FP.BF16.F32.PACK_AB R13, R224, R222 ;  /* 0x000000dee00d723e */ /* 0x000fe400000010ff */
[----:B------:R-:W-:Y:S01]  /*62b0*/  F2FP.BF16.F32.PACK_AB R15, R225, R219 ;  /* 0x000000dbe10f723e */ /* 0x000fe200000010ff */
[C---:B-1----:R-:W-:Y:S06]  /*62c0*/  HMMA.16816.F32.BF16 R64, R8.reuse, R24, R32 ;  /* 0x000000180840723c */ /* 0x042fec0000041820 */
[----:B------:R-:W-:Y:S01]  /*62d0*/  HMMA.16816.F32.BF16 R44, R8, R26, R48 ;  /* 0x0000001a082c723c */ /* 0x000fe20000041830 */
[----:B---3--:R-:W-:Y:S01]  /*62e0*/  FFMA.FTZ R0, R7, UR6, -R4 ;  /* 0x0000000607007c23 */ /* 0x008fe20008010804 */
[----:B------:R-:W-:-:S03]  /*62f0*/  IMAD.MOV.U32 R7, RZ, RZ, R129 ;  /* 0x000000ffff077224 */ /* 0x000fc600078e0081 */
[----:B------:R1:W-:Y:S01]  /*6300*/  MUFU.EX2 R173, R0 ;  /* 0x0000000000ad7308 */ /* 0x0003e20000000800 */
[----:B------:R-:W-:Y:S01]  /*6310*/  HMMA.16816.F32.BF16 R48, R8, R30, R52 ;  /* 0x0000001e0830723c */ /* 0x000fe20000041834 */
[----:B------:R-:W-:-:S06]  /*6320*/  F2FP.BF16.F32.PACK_AB R14, R7, R137 ;  /* 0x00000089070e723e */ /* 0x000fcc00000010ff */
[----:B------:R-:W-:Y:S01]  /*6330*/  F2FP.BF16.F32.PACK_AB R8, R180, R178 ;  /* 0x000000b2b408723e */ /* 0x000fe200000010ff */
[----:B------:R-:W-:Y:S01]  /*6340*/  HMMA.16816.F32.BF16 R76, R12, R24, R76 ;  /* 0x000000180c4c723c */ /* 0x000fe2000004184c */
[----:B------:R-:W-:-:S05]  /*6350*/  F2FP.BF16.F32.PACK_AB R10, R183, R181 ;  /* 0x000000b5b70a723e */ /* 0x000fca00000010ff */
[----:B------:R-:W-:Y:S01]  /*6360*/  HMMA.16816.F32.BF16 R52, R12, R26, R72 ;  /* 0x0000001a0c34723c */ /* 0x000fe20000041848 */
[----:B------:R-:W-:Y:S01]  /*6370*/  LDSM.16.MT88.4 R24, [R185+0x4c00] ;  /* 0x004c0000b918783b */ /* 0x000fe20000004200 */
[----:B-1----:R-:W-:-:S04]  /*6380*/  FFMA.FTZ R0, R80, UR6, -R4 ;  /* 0x0000000650007c23 */ /* 0x002fc80008010804 */
[----:B------:R1:W-:Y:S01]  /*6390*/  MUFU.EX2 R172, R0 ;  /* 0x0000000000ac7308 */ /* 0x0003e20000000800 */
[----:B------:R-:W-:Y:S01]  /*63a0*/  HMMA.16816.F32.BF16 R32, R12, R30, R68 ;  /* 0x0000001e0c20723c */ /* 0x000fe20000041844 */
[----:B-1----:R-:W-:-:S06]  /*63b0*/  FFMA.FTZ R0, R82, UR6, -R3 ;  /* 0x0000000652007c23 */ /* 0x002fcc0008010803 */
[----:B------:R1:W-:Y:S02]  /*63c0*/  MUFU.EX2 R129, R0 ;  /* 0x0000000000817308 */ /* 0x0003e40000000800 */
[----:B-1----:R-:W-:-:S06]  /*63d0*/  FFMA.FTZ R0, R89, UR6, -R3 ;  /* 0x0000000659007c23 */ /* 0x002fcc0008010803 */
[----:B------:R1:W3:Y:S02]  /*63e0*/  MUFU.EX2 R130, R0 ;  /* 0x0000000000827308 */ /* 0x0002e40000000800 */
[----:B-1----:R-:W-:Y:S01]  /*63f0*/  FFMA.FTZ R0, R83, UR6, -R3 ;  /* 0x0000000653007c23 */ /* 0x002fe20008010803 */
[----:B---3--:R-:W-:-:S05]  /*6400*/  F2FP.BF16.F32.PACK_AB R9, R130, R129 ;  /* 0x000000818209723e */ /* 0x008fca00000010ff */
[----:B------:R1:W-:Y:S02]  /*6410*/  MUFU.EX2 R123, R0 ;  /* 0x00000000007b7308 */ /* 0x0003e40000000800 */
[----:B-1----:R-:W-:-:S06]  /*6420*/  FFMA.FTZ R0, R90, UR6, -R3 ;  /* 0x000000065a007c23 */ /* 0x002fcc0008010803 */
[----:B------:R1:W3:Y:S02]  /*6430*/  MUFU.EX2 R126, R0 ;  /* 0x00000000007e7308 */ /* 0x0002e40000000800 */
[----:B-1----:R-:W-:Y:S01]  /*6440*/  FFMA.FTZ R0, R81, UR6, -R4 ;  /* 0x0000000651007c23 */ /* 0x002fe20008010804 */
[----:B---3--:R-:W-:Y:S01]  /*6450*/  F2FP.BF16.F32.PACK_AB R11, R126, R123 ;  /* 0x0000007b7e0b723e */ /* 0x008fe200000010ff */
[----:B------:R-:W-:Y:S01]  /*6460*/  HMMA.16816.F32.BF16 R80, R12, R28, R56 ;  /* 0x0000001c0c50723c */ /* 0x000fe20000041838 */
[----:B------:R-:W1:Y:S03]  /*6470*/  LDSM.16.MT88.4 R28, [R184+0x4c00] ;  /* 0x004c0000b81c783b */ /* 0x000e660000004200 */
[----:B------:R3:W-:Y:S02]  /*6480*/  MUFU.EX2 R168, R0 ;  /* 0x0000000000a87308 */ /* 0x0007e40000000800 */
[----:B--2---:R-:W-:Y:S01]  /*6490*/  HMMA.16816.F32.BF16 R56, R8, R20, R64 ;  /* 0x000000140838723c */ /* 0x004fe20000041840 */
[----:B------:R-:W-:-:S02]  /*64a0*/  F2FP.BF16.F32.PACK_AB R12, R195, R252 ;  /* 0x000000fcc30c723e */ /* 0x000fc400000010ff */
[----:B------:R-:W-:Y:S02]  /*64b0*/  F2FP.BF16.F32.PACK_AB R13, R230, R228 ;  /* 0x000000e4e60d723e */ /* 0x000fe400000010ff */
[----:B------:R-:W-:Y:S01]  /*64c0*/  F2FP.BF16.F32.PACK_AB R14, R235, R194 ;  /* 0x000000c2eb0e723e */ /* 0x000fe200000010ff */
[----:B------:R-:W-:Y:S01]  /*64d0*/  HMMA.16816.F32.BF16 R72, R8, R16, R60 ;  /* 0x000000100848723c */ /* 0x000fe2000004183c */
[----:B------:R-:W-:-:S05]  /*64e0*/  F2FP.BF16.F32.PACK_AB R15, R227, R229 ;  /* 0x000000e5e30f723e */ /* 0x000fca00000010ff */
[----:B------:R-:W-:Y:S01]  /*64f0*/  HMMA.16816.F32.BF16 R60, R8, R18, R48 ;  /* 0x00000012083c723c */ /* 0x000fe20000041830 */
[----:B---3--:R-:W-:-:S04]  /*6500*/  FFMA.FTZ R0, R85, UR6, -R4 ;  /* 0x0000000655007c23 */ /* 0x008fc80008010804 */
[----:B------:R2:W-:Y:S01]  /*6510*/  MUFU.EX2 R134, R0 ;  /* 0x0000000000867308 */ /* 0x0005e20000000800 */
[----:B------:R-:W-:Y:S06]  /*6520*/  HMMA.16816.F32.BF16 R76, R12, R20, R76 ;  /* 0x000000140c4c723c */ /* 0x000fec000004184c */
[-C--:B------:R-:W-:Y:S06]  /*6530*/  HMMA.16816.F32.BF16 R44, R8, R22.reuse, R44 ;  /* 0x00000016082c723c */ /* 0x080fec000004182c */
[----:B------:R-:W-:Y:S01]  /*6540*/  HMMA.16816.F32.BF16 R68, R12, R22, R52 ;  /* 0x000000160c44723c */ /* 0x000fe20000041834 */
[----:B------:R-:W3:Y:S01]  /*6550*/  LDSM.16.MT88.4 R20, [R184+0x5000] ;  /* 0x00500000b814783b */ /* 0x000ee20000004200 */
[----:B------:R-:W-:Y:S01]  /*6560*/  F2FP.BF16.F32.PACK_AB R8, R189, R182 ;  /* 0x000000b6bd08723e */ /* 0x000fe200000010ff */
[----:B--2---:R-:W-:Y:S01]  /*6570*/  FFMA.FTZ R0, R36, UR6, -R4 ;  /* 0x0000000624007c23 */ /* 0x004fe20008010804 */
[----:B------:R-:W-:-:S02]  /*6580*/  F2FP.BF16.F32.PACK_AB R10, R175, R179 ;  /* 0x000000b3af0a723e */ /* 0x000fc400000010ff */
[C---:B------:R-:W-:Y:S01]  /*6590*/  HMMA.16816.F32.BF16 R64, R12.reuse, R16, R80 ;  /* 0x000000100c40723c */ /* 0x040fe20000041850 */
[----:B------:R2:W-:Y:S05]  /*65a0*/  MUFU.EX2 R127, R0 ;  /* 0x00000000007f7308 */ /* 0x0005ea0000000800 */
[----:B------:R-:W-:Y:S01]  /*65b0*/  HMMA.16816.F32.BF16 R52, R12, R18, R32 ;  /* 0x000000120c34723c */ /* 0x000fe20000041820 */
[----:B------:R-:W4:Y:S06]  /*65c0*/  LDSM.16.MT88.4 R16, [R185+0x5000] ;  /* 0x00500000b910783b */ /* 0x000f2c0000004200 */
[----:B------:R-:W-:-:S02]  /*65d0*/  F2FP.BF16.F32.PACK_AB R12, R251, R234 ;  /* 0x000000eafb0c723e */ /* 0x000fc400000010ff */
[----:B------:R-:W-:Y:S02]  /*65e0*/  F2FP.BF16.F32.PACK_AB R13, R223, R226 ;  /* 0x000000e2df0d723e */ /* 0x000fe400000010ff */
[----:B------:R-:W-:Y:S01]  /*65f0*/  F2FP.BF16.F32.PACK_AB R14, R247, R250 ;  /* 0x000000faf70e723e */ /* 0x000fe200000010ff */
[----:B--2---:R-:W-:Y:S01]  /*6600*/  FFMA.FTZ R0, R95, UR6, -R3 ;  /* 0x000000065f007c23 */ /* 0x004fe20008010803 */
[----:B------:R-:W-:-:S03]  /*6610*/  F2FP.BF16.F32.PACK_AB R15, R217, R218 ;  /* 0x000000dad90f723e */ /* 0x000fc600000010ff */
[----:B------:R2:W-:Y:S04]  /*6620*/  MUFU.EX2 R114, R0 ;  /* 0x0000000000727308 */ /* 0x0005e80000000800 */
[----:B-1----:R-:W-:Y:S01]  /*6630*/  HMMA.16816.F32.BF16 R76, R12, R28, R76 ;  /* 0x0000001c0c4c723c */ /* 0x002fe2000004184c */
[----:B--2---:R-:W-:Y:S01]  /*6640*/  FFMA.FTZ R0, R98, UR6, -R3 ;  /* 0x0000000662007c23 */ /* 0x004fe20008010803 */
[----:B------:R-:W-:-:S03]  /*6650*/  IMAD.MOV.U32 R98, RZ, RZ, R137 ;  /* 0x000000ffff627224 */ /* 0x000fc600078e0089 */
[----:B------:R1:W2:Y:S02]  /*6660*/  MUFU.EX2 R95, R0 ;  /* 0x00000000005f7308 */ /* 0x0002a40000000800 */
[----:B-1----:R-:W-:Y:S01]  /*6670*/  FFMA.FTZ R0, R99, UR6, -R3 ;  /* 0x0000000663007c23 */ /* 0x002fe20008010803 */
[----:B--2---:R-:W-:Y:S01]  /*6680*/  F2FP.BF16.F32.PACK_AB R9, R95, R114 ;  /* 0x000000725f09723e */ /* 0x004fe200000010ff */
[----:B------:R-:W-:-:S04]  /*6690*/  IMAD.MOV.U32 R99, RZ, RZ, R136 ;  /* 0x000000ffff637224 */ /* 0x000fc800078e0088 */
[----:B------:R1:W-:Y:S01]  /*66a0*/  MUFU.EX2 R92, R0 ;  /* 0x00000000005c7308 */ /* 0x0003e20000000800 */
[----:B------:R-:W-:Y:S01]  /*66b0*/  FADD.FTZ R6, R6, R99 ;  /* 0x0000006306067221 */ /* 0x000fe20000010000 */
[----:B------:R-:W-:Y:S02]  /*66c0*/  IMAD.MOV.U32 R99, RZ, RZ, R167 ;  /* 0x000000ffff637224 */ /* 0x000fe400078e00a7 */
[----:B-1----:R-:W-:Y:S01]  /*66d0*/  FFMA.FTZ R0, R103, UR6, -R3 ;  /* 0x0000000667007c23 */ /* 0x002fe20008010803 */
[----:B------:R-:W-:-:S03]  /*66e0*/  IMAD.MOV.U32 R103, RZ, RZ, R145 ;  /* 0x000000ffff677224 */ /* 0x000fc600078e0091 */
[----:B------:R1:W2:Y:S02]  /*66f0*/  MUFU.EX2 R93, R0 ;  /* 0x00000000005d7308 */ /* 0x0002a40000000800 */
[----:B-1----:R-:W-:Y:S01]  /*6700*/  FFMA.FTZ R0, R96, UR6, -R4 ;  /* 0x0000000660007c23 */ /* 0x002fe20008010804 */
[----:B--2---:R-:W-:-:S05]  /*6710*/  F2FP.BF16.F32.PACK_AB R11, R93, R92 ;  /* 0x0000005c5d0b723e */ /* 0x004fca00000010ff */
[----:B------:R1:W-:Y:S02]  /*6720*/  MUFU.EX2 R96, R0 ;  /* 0x0000000000607308 */ /* 0x0003e40000000800 */
[C---:B------:R-:W-:Y:S06]  /*6730*/  HMMA.16816.F32.BF16 R48, R8.reuse, R28, R56 ;  /* 0x0000001c0830723c */ /* 0x040fec0000041838 */
[C---:B------:R-:W-:Y:S06]  /*6740*/  HMMA.16816.F32.BF16 R60, R8.reuse, R26, R60 ;  /* 0x0000001a083c723c */ /* 0x040fec000004183c */
[----:B------:R-:W-:Y:S01]  /*6750*/  HMMA.16816.F32.BF16 R44, R8, R30, R44 ;  /* 0x0000001e082c723c */ /* 0x000fe2000004182c */
[----:B-1----:R-:W-:Y:S01]  /*6760*/  FFMA.FTZ R0, R97, UR6, -R4 ;  /* 0x0000000661007c23 */ /* 0x002fe20008010804 */
[----:B------:R-:W-:-:S02]  /*6770*/  IMAD.MOV.U32 R97, RZ, RZ, R144 ;  /* 0x000000ffff617224 */ /* 0x000fc400078e0090 */
[----:B------:R-:W-:Y:S01]  /*6780*/  LDSM.16.MT88.4 R144, [R184+0x5c00] ;  /* 0x005c0000b890783b */ /* 0x000fe20000004200 */
[----:B------:R1:W-:Y:S01]  /*6790*/  MUFU.EX2 R94, R0 ;  /* 0x00000000005e7308 */ /* 0x0003e20000000800 */
[----:B------:R-:W-:Y:S06]  /*67a0*/  HMMA.16816.F32.BF16 R32, R8, R24, R72 ;  /* 0x000000180820723c */ /* 0x000fec0000041848 */
[----:B------:R-:W-:Y:S01]  /*67b0*/  HMMA.16816.F32.BF16 R72, R12, R30, R68 ;  /* 0x0000001e0c48723c */ /* 0x000fe20000041844 */
[----:B------:R-:W2:Y:S01]  /*67c0*/  LDSM.16.MT88.4 R28, [R184+0x5400] ;  /* 0x00540000b81c783b */ /* 0x000ea20000004200 */
[----:B------:R-:W-:-:S02]  /*67d0*/  F2FP.BF16.F32.PACK_AB R8, R172, R173 ;  /* 0x000000adac08723e */ /* 0x000fc400000010ff */
[----:B------:R-:W-:Y:S02]  /*67e0*/  F2FP.BF16.F32.PACK_AB R10, R134, R168 ;  /* 0x000000a8860a723e */ /* 0x000fe400000010ff */
[----:B------:R-:W-:Y:S01]  /*67f0*/  HMMA.16816.F32.BF16 R68, R12, R24, R64 ;  /* 0x000000180c44723c */ /* 0x000fe20000041840 */
[----:B-1----:R-:W-:Y:S01]  /*6800*/  FFMA.FTZ R0, R100, UR6, -R4 ;  /* 0x0000000664007c23 */ /* 0x002fe20008010804 */
[----:B------:R-:W-:-:S04]  /*6810*/  IMAD.MOV.U32 R100, RZ, RZ, R141 ;  /* 0x000000ffff647224 */ /* 0x000fc800078e008d */
[----:B------:R-:W-:Y:S01]  /*6820*/  HMMA.16816.F32.BF16 R64, R12, R26, R52 ;  /* 0x0000001a0c40723c */ /* 0x000fe20000041834 */
[----:B------:R-:W1:Y:S01]  /*6830*/  LDSM.16.MT88.4 R24, [R185+0x5400] ;  /* 0x00540000b918783b */ /* 0x000e620000004200 */
[----:B------:R5:W-:Y:S01]  /*6840*/  MUFU.EX2 R91, R0 ;  /* 0x00000000005b7308 */ /* 0x000be20000000800 */
[----:B------:R-:W-:-:S04]  /*6850*/  FADD.FTZ R6, R100, R6 ;  /* 0x0000000664067221 */ /* 0x000fc80000010000 */
[----:B------:R-:W-:Y:S01]  /*6860*/  F2FP.BF16.F32.PACK_AB R12, R243, R246 ;  /* 0x000000f6f30c723e */ /* 0x000fe200000010ff */
[----:B------:R-:W-:Y:S01]  /*6870*/  FADD.FTZ R6, R97, R6 ;  /* 0x0000000661067221 */ /* 0x000fe20000010000 */
[----:B------:R-:W-:Y:S02]  /*6880*/  F2FP.BF16.F32.PACK_AB R13, R215, R216 ;  /* 0x000000d8d70d723e */ /* 0x000fe400000010ff */
[----:B------:R-:W-:Y:S02]  /*6890*/  F2FP.BF16.F32.PACK_AB R14, R239, R242 ;  /* 0x000000f2ef0e723e */ /* 0x000fe400000010ff */
[----:B------:R-:W-:Y:S01]  /*68a0*/  F2FP.BF16.F32.PACK_AB R15, R211, R214 ;  /* 0x000000d6d30f723e */ /* 0x000fe200000010ff */
[----:B-----5:R-:W-:-:S06]  /*68b0*/  FFMA.FTZ R0, R105, UR6, -R3 ;  /* 0x0000000669007c23 */ /* 0x020fcc0008010803 */
[C---:B---3--:R-:W-:Y:S01]  /*68c0*/  HMMA.16816.F32.BF16 R52, R12.reuse, R22, R72 ;  /* 0x000000160c34723c */ /* 0x048fe20000041848 */
[----:B------:R3:W-:Y:S05]  /*68d0*/  MUFU.EX2 R89, R0 ;  /* 0x0000000000597308 */ /* 0x0007ea0000000800 */
[----:B----4-:R-:W-:Y:S01]  /*68e0*/  HMMA.16816.F32.BF16 R68, R12, R16, R68 ;  /* 0x000000100c44723c */ /* 0x010fe20000041844 */
[----:B---3--:R-:W-:-:S04]  /*68f0*/  FFMA.FTZ R0, R106, UR6, -R3 ;  /* 0x000000066a007c23 */ /* 0x008fc80008010803 */
[----:B------:R3:W4:Y:S02]  /*6900*/  MUFU.EX2 R88, R0 ;  /* 0x0000000000587308 */ /* 0x0007240000000800 */
[----:B---3--:R-:W-:Y:S01]  /*6910*/  FFMA.FTZ R0, R37, UR6, -R3 ;  /* 0x0000000625007c23 */ /* 0x008fe20008010803 */
[----:B----4-:R-:W-:-:S05]  /*6920*/  F2FP.BF16.F32.PACK_AB R9, R88, R89 ;  /* 0x000000595809723e */ /* 0x010fca00000010ff */
[----:B------:R3:W-:Y:S02]  /*6930*/  MUFU.EX2 R85, R0 ;  /* 0x0000000000557308 */ /* 0x0007e40000000800 */
[----:B---3--:R-:W-:-:S06]  /*6940*/  FFMA.FTZ R0, R42, UR6, -R3 ;  /* 0x000000062a007c23 */ /* 0x008fcc0008010803 */
[----:B------:R3:W4:Y:S02]  /*6950*/  MUFU.EX2 R86, R0 ;  /* 0x0000000000567308 */ /* 0x0007240000000800 */
[----:B---3--:R-:W-:Y:S01]  /*6960*/  FFMA.FTZ R0, R107, UR6, -R4 ;  /* 0x000000066b007c23 */ /* 0x008fe20008010804 */
[----:B----4-:R-:W-:-:S05]  /*6970*/  F2FP.BF16.F32.PACK_AB R11, R86, R85 ;  /* 0x00000055560b723e */ /* 0x010fca00000010ff */
[----:B------:R3:W-:Y:S02]  /*6980*/  MUFU.EX2 R90, R0 ;  /* 0x00000000005a7308 */ /* 0x0007e40000000800 */
[C---:B------:R-:W-:Y:S06]  /*6990*/  HMMA.16816.F32.BF16 R136, R8.reuse, R20, R48 ;  /* 0x000000140888723c */ /* 0x040fec0000041830 */
[----:B------:R-:W-:Y:S06]  /*69a0*/  HMMA.16816.F32.BF16 R48, R8, R18, R60 ;  /* 0x000000120830723c */ /* 0x000fec000004183c */
[----:B------:R-:W-:Y:S01]  /*69b0*/  HMMA.16816.F32.BF16 R60, R12, R20, R76 ;  /* 0x000000140c3c723c */ /* 0x000fe2000004184c */
[----:B---3--:R-:W-:-:S04]  /*69c0*/  FFMA.FTZ R0, R108, UR6, -R4 ;  /* 0x000000066c007c23 */ /* 0x008fc80008010804 */
[----:B------:R3:W4:Y:S01]  /*69d0*/  MUFU.EX2 R87, R0 ;  /* 0x0000000000577308 */ /* 0x0007220000000800 */
[C---:B------:R-:W-:Y:S01]  /*69e0*/  HMMA.16816.F32.BF16 R56, R8.reuse, R22, R44 ;  /* 0x000000160838723c */ /* 0x040fe2000004182c */
[----:B------:R-:W-:Y:S05]  /*69f0*/  LDSM.16.MT88.4 R20, [R185+0x5800] ;  /* 0x00580000b914783b */ /* 0x000fea0000004200 */
[----:B------:R-:W-:Y:S06]  /*6a00*/  HMMA.16816.F32.BF16 R44, R8, R16, R32 ;  /* 0x00000010082c723c */ /* 0x000fec0000041820 */
[----:B------:R-:W-:Y:S01]  /*6a10*/  HMMA.16816.F32.BF16 R32, R12, R18, R64 ;  /* 0x000000120c20723c */ /* 0x000fe20000041840 */
[----:B------:R-:W5:Y:S01]  /*6a20*/  LDSM.16.MT88.4 R16, [R184+0x5800] ;  /* 0x00580000b810783b */ /* 0x000f620000004200 */
[----:B------:R-:W-:Y:S01]  /*6a30*/  F2FP.BF16.F32.PACK_AB R8, R96, R127 ;  /* 0x0000007f6008723e */ /* 0x000fe200000010ff */
[----:B---3--:R-:W-:Y:S01]  /*6a40*/  FFMA.FTZ R0, R110, UR6, -R4 ;  /* 0x000000066e007c23 */ /* 0x008fe20008010804 */
[----:B------:R-:W-:-:S03]  /*6a50*/  F2FP.BF16.F32.PACK_AB R10, R91, R94 ;  /* 0x0000005e5b0a723e */ /* 0x000fc600000010ff */
[----:B----4-:R-:W-:Y:S01]  /*6a60*/  F2FP.BF16.F32.PACK_AB R12, R87, R90 ;  /* 0x0000005a570c723e */ /* 0x010fe200000010ff */
[----:B------:R3:W-:Y:S02]  /*6a70*/  MUFU.EX2 R84, R0 ;  /* 0x0000000000547308 */ /* 0x0007e40000000800 */
[----:B---3--:R-:W-:-:S06]  /*6a80*/  FFMA.FTZ R0, R43, UR6, -R3 ;  /* 0x000000062b007c23 */ /* 0x008fcc0008010803 */
[----:B------:R3:W-:Y:S02]  /*6a90*/  MUFU.EX2 R83, R0 ;  /* 0x0000000000537308 */ /* 0x0007e40000000800 */
[----:B---3--:R-:W-:-:S06]  /*6aa0*/  FFMA.FTZ R0, R102, UR6, -R3 ;  /* 0x0000000666007c23 */ /* 0x008fcc0008010803 */
        /* <DEDUP_REMOVED lines=8> */
[----:B------:R3:W4:Y:S02]  /*6b30*/  MUFU.EX2 R76, R0 ;  /* 0x00000000004c7308 */ /* 0x0007240000000800 */
[C---:B--2---:R-:W-:Y:S06]  /*6b40*/  HMMA.16816.F32.BF16 R136, R8.reuse, R28, R136 ;  /* 0x0000001c0888723c */ /* 0x044fec0000041888 */
[C---:B------:R-:W-:Y:S06]  /*6b50*/  HMMA.16816.F32.BF16 R56, R8.reuse, R30, R56 ;  /* 0x0000001e0838723c */ /* 0x040fec0000041838 */
[----:B-1----:R-:W-:Y:S01]  /*6b60*/  HMMA.16816.F32.BF16 R156, R8, R24, R44 ;  /* 0x00000018089c723c */ /* 0x002fe2000004182c */
[----:B---3--:R-:W-:Y:S01]  /*6b70*/  FFMA.FTZ R0, R116, UR6, -R4 ;  /* 0x0000000674007c23 */ /* 0x008fe20008010804 */
[----:B----4-:R-:W-:-:S03]  /*6b80*/  F2FP.BF16.F32.PACK_AB R14, R76, R84 ;  /* 0x000000544c0e723e */ /* 0x010fc600000010ff */
        /* <DEDUP_REMOVED lines=14> */
[----:B------:R-:W1:Y:S01]  /*6c70*/  LDSM.16.MT88.4 R32, [R185+0x5c00] ;  /* 0x005c0000b920783b */ /* 0x000e620000004200 */
[----:B------:R2:W-:Y:S05]  /*6c80*/  MUFU.EX2 R72, R0 ;  /* 0x0000000000487308 */ /* 0x0005ea0000000800 */
[----:B------:R-:W-:Y:S02]  /*6c90*/  F2FP.BF16.F32.PACK_AB R8, R245, R248 ;  /* 0x000000f8f508723e */ /* 0x000fe400000010ff */
[----:B------:R-:W-:Y:S02]  /*6ca0*/  F2FP.BF16.F32.PACK_AB R9, R193, R204 ;  /* 0x000000ccc109723e */ /* 0x000fe400000010ff */
[----:B------:R-:W-:-:S02]  /*6cb0*/  F2FP.BF16.F32.PACK_AB R10, R241, R244 ;  /* 0x000000f4f10a723e */ /* 0x000fc400000010ff */
[----:B------:R-:W-:Y:S01]  /*6cc0*/  F2FP.BF16.F32.PACK_AB R11, R191, R192 ;  /* 0x000000c0bf0b723e */ /* 0x000fe200000010ff */
[----:B--2---:R-:W-:-:S06]  /*6cd0*/  FFMA.FTZ R0, R111, UR6, -R3 ;  /* 0x000000066f007c23 */ /* 0x004fcc0008010803 */
[C---:B-----5:R-:W-:Y:S01]  /*6ce0*/  HMMA.16816.F32.BF16 R28, R8.reuse, R18, R28 ;  /* 0x00000012081c723c */ /* 0x060fe2000004181c */
[----:B------:R2:W3:Y:S05]  /*6cf0*/  MUFU.EX2 R67, R0 ;  /* 0x0000000000437308 */ /* 0x0004ea0000000800 */
[C---:B------:R-:W-:Y:S06]  /*6d00*/  HMMA.16816.F32.BF16 R44, R8.reuse, R20, R44 ;  /* 0x00000014082c723c */ /* 0x040fec000004182c */
[----:B------:R-:W-:Y:S01]  /*6d10*/  HMMA.16816.F32.BF16 R24, R8, R22, R24 ;  /* 0x000000160818723c */ /* 0x000fe20000041818 */
[----:B--2---:R-:W-:Y:S01]  /*6d20*/  FFMA.FTZ R0, R112, UR6, -R3 ;  /* 0x0000000670007c23 */ /* 0x004fe20008010803 */
[----:B---3--:R-:W-:-:S03]  /*6d30*/  F2FP.BF16.F32.PACK_AB R13, R67, R72 ;  /* 0x00000048430d723e */ /* 0x008fc600000010ff */
[----:B------:R2:W-:Y:S02]  /*6d40*/  MUFU.EX2 R64, R0 ;  /* 0x0000000000407308 */ /* 0x0005e40000000800 */
[----:B--2---:R-:W-:-:S06]  /*6d50*/  FFMA.FTZ R0, R113, UR6, -R3 ;  /* 0x0000000671007c23 */ /* 0x004fcc0008010803 */
[----:B------:R2:W3:Y:S02]  /*6d60*/  MUFU.EX2 R65, R0 ;  /* 0x0000000000417308 */ /* 0x0004e40000000800 */
[--C-:B--2---:R-:W-:Y:S01]  /*6d70*/  FFMA.FTZ R0, R140, UR6, -R4.reuse ;  /* 0x000000068c007c23 */ /* 0x104fe20008010804 */
[----:B---3--:R-:W-:Y:S01]  /*6d80*/  F2FP.BF16.F32.PACK_AB R15, R65, R64 ;  /* 0x00000040410f723e */ /* 0x008fe200000010ff */
[-C--:B------:R-:W-:Y:S04]  /*6d90*/  HMMA.16816.F32.BF16 R140, R8, R16.reuse, R60 ;  /* 0x00000010088c723c */ /* 0x080fe8000004183c */
[----:B------:R-:W-:Y:S02]  /*6da0*/  MUFU.EX2 R8, R2 ;  /* 0x0000000200087308 */ /* 0x000fe40000000800 */
[C---:B------:R-:W-:Y:S06]  /*6db0*/  HMMA.16816.F32.BF16 R136, R12.reuse, R16, R136 ;  /* 0x000000100c88723c */ /* 0x040fec0000041888 */
[----:B------:R2:W-:Y:S01]  /*6dc0*/  MUFU.EX2 R66, R0 ;  /* 0x0000000000427308 */ /* 0x0005e20000000800 */
[C---:B------:R-:W-:Y:S06]  /*6dd0*/  HMMA.16816.F32.BF16 R148, R12.reuse, R18, R56 ;  /* 0x000000120c94723c */ /* 0x040fec0000041838 */
[C---:B------:R-:W-:Y:S06]  /*6de0*/  HMMA.16816.F32.BF16 R156, R12.reuse, R20, R156 ;  /* 0x000000140c9c723c */ /* 0x040fec000004189c */
[----:B------:R-:W-:Y:S01]  /*6df0*/  HMMA.16816.F32.BF16 R12, R12, R22, R48 ;  /* 0x000000160c0c723c */ /* 0x000fe20000041830 */
[----:B--2---:R-:W-:Y:S01]  /*6e00*/  FFMA.FTZ R0, R131, UR6, -R4 ;  /* 0x0000000683007c23 */ /* 0x004fe20008010804 */
[----:B------:R-:W-:-:S03]  /*6e10*/  FADD.FTZ R4, R154, R152 ;  /* 0x000000989a047221 */ /* 0x000fc60000010000 */
[----:B------:R2:W3:Y:S02]  /*6e20*/  MUFU.EX2 R52, R0 ;  /* 0x0000000000347308 */ /* 0x0004e40000000800 */
[----:B--2---:R-:W-:-:S06]  /*6e30*/  FFMA.FTZ R0, R117, UR6, -R3 ;  /* 0x0000000675007c23 */ /* 0x004fcc0008010803 */
[----:B------:R2:W-:Y:S02]  /*6e40*/  MUFU.EX2 R43, R0 ;  /* 0x00000000002b7308 */ /* 0x0005e40000000800 */
[----:B--2---:R-:W-:-:S06]  /*6e50*/  FFMA.FTZ R0, R120, UR6, -R3 ;  /* 0x0000000678007c23 */ /* 0x004fcc0008010803 */
[----:B------:R2:W-:Y:S02]  /*6e60*/  MUFU.EX2 R42, R0 ;  /* 0x00000000002a7308 */ /* 0x0005e40000000800 */
[--C-:B--2---:R-:W-:Y:S01]  /*6e70*/  FFMA.FTZ R0, R122, UR6, -R3.reuse ;  /* 0x000000067a007c23 */ /* 0x104fe20008010803 */
[----:B------:R-:W-:-:S05]  /*6e80*/  FFMA.FTZ R3, R125, UR6, -R3 ;  /* 0x000000067d037c23 */ /* 0x000fca0008010803 */
[----:B------:R2:W-:Y:S08]  /*6e90*/  MUFU.EX2 R37, R0 ;  /* 0x0000000000257308 */ /* 0x0005f00000000800 */
[----:B------:R4:W5:Y:S01]  /*6ea0*/  MUFU.EX2 R36, R3 ;  /* 0x0000000300247308 */ /* 0x0009620000000800 */
[----:B--2---:R-:W-:Y:S01]  /*6eb0*/  FFMA.FTZ R0, R166, UR6, -R5 ;  /* 0x00000006a6007c23 */ /* 0x004fe20008010805 */
[----:B---3--:R-:W-:-:S06]  /*6ec0*/  F2FP.BF16.F32.PACK_AB R166, R52, R66 ;  /* 0x0000004234a6723e */ /* 0x008fcc00000010ff */
[----:B------:R2:W3:Y:S01]  /*6ed0*/  MUFU.EX2 R17, R0 ;  /* 0x0000000000117308 */ /* 0x0004e20000000800 */
[----:B----4-:R-:W-:Y:S01]  /*6ee0*/  FADD.FTZ R3, R163, R162 ;  /* 0x000000a2a3037221 */ /* 0x010fe20000010000 */
[----:B-----5:R-:W-:Y:S02]  /*6ef0*/  F2FP.BF16.F32.PACK_AB R167, R36, R37 ;  /* 0x0000002524a7723e */ /* 0x020fe400000010ff */
[----:B------:R-:W-:Y:S01]  /*6f00*/  F2FP.BF16.F32.PACK_AB R162, R231, R236 ;  /* 0x000000ece7a2723e */ /* 0x000fe200000010ff */
[----:B------:R-:W-:Y:S01]  /*6f10*/  FADD.FTZ R2, R206, R3 ;  /* 0x00000003ce027221 */ /* 0x000fe20000010000 */
[----:B--2---:R-:W-:Y:S01]  /*6f20*/  FFMA.FTZ R0, R165, UR6, -R5 ;  /* 0x00000006a5007c23 */ /* 0x004fe20008010805 */
[----:B------:R-:W-:Y:S01]  /*6f30*/  FADD.FTZ R5, R119, R118 ;  /* 0x0000007677057221 */ /* 0x000fe20000010000 */
[----:B------:R-:W-:Y:S02]  /*6f40*/  F2FP.BF16.F32.PACK_AB R165, R42, R43 ;  /* 0x0000002b2aa5723e */ /* 0x000fe400000010ff */
[----:B------:R2:W4:Y:S01]  /*6f50*/  MUFU.EX2 R16, R0 ;  /* 0x0000000000107308 */ /* 0x0005220000000800 */
[----:B------:R-:W-:-:S04]  /*6f60*/  FADD.FTZ R3, R124, R5 ;  /* 0x000000057c037221 */ /* 0x000fc80000010000 */
[----:B------:R-:W-:Y:S01]  /*6f70*/  FADD.FTZ R3, R128, R3 ;  /* 0x0000000380037221 */ /* 0x000fe20000010000 */
[----:B------:R-:W-:Y:S03]  /*6f80*/  HMMA.16816.F32.BF16 R136, R164, R144, R136 ;  /* 0x00000090a488723c */ /* 0x000fe60000041888 */
[----:B------:R-:W-:-:S03]  /*6f90*/  FADD.FTZ R3, R153, R3 ;  /* 0x0000000399037221 */ /* 0x000fc60000010000 */
[----:B------:R-:W-:Y:S01]  /*6fa0*/  HMMA.16816.F32.BF16 R148, R164, R146, R148 ;  /* 0x00000092a494723c */ /* 0x000fe20000041894 */
[----:B--2---:R-:W-:Y:S01]  /*6fb0*/  FADD.FTZ R0, R160, R4 ;  /* 0x00000004a0007221 */ /* 0x004fe20000010000 */
[----:B------:R-:W-:Y:S01]  /*6fc0*/  FADD.FTZ R4, R210, R2 ;  /* 0x00000002d2047221 */ /* 0x000fe20000010000 */
[----:B------:R-:W-:-:S03]  /*6fd0*/  F2FP.BF16.F32.PACK_AB R160, R237, R240 ;  /* 0x000000f0eda0723e */ /* 0x000fc600000010ff */
[----:B-1----:R-:W-:Y:S01]  /*6fe0*/  HMMA.16816.F32.BF16 R156, R164, R32, R156 ;  /* 0x00000020a49c723c */ /* 0x002fe2000004189c */
[----:B------:R-:W-:Y:S01]  /*6ff0*/  FADD.FTZ R2, R161, R0 ;  /* 0x00000000a1027221 */ /* 0x000fe20000010000 */
[----:B------:R-:W-:Y:S01]  /*7000*/  FADD.FTZ R0, R103, R6 ;  /* 0x0000000667007221 */ /* 0x000fe20000010000 */
[----:B------:R-:W-:Y:S01]  /*7010*/  FADD.FTZ R5, R222, R4 ;  /* 0x00000004de057221 */ /* 0x000fe20000010000 */
[----:B---3--:R-:W-:Y:S01]  /*7020*/  F2FP.BF16.F32.PACK_AB R161, R17, R190 ;  /* 0x000000be11a1723e */ /* 0x008fe200000010ff */
[----:B------:R-:W-:Y:S01]  /*7030*/  FADD.FTZ R4, R171, R2 ;  /* 0x00000002ab047221 */ /* 0x000fe20000010000 */
[----:B------:R-:W-:Y:S01]  /*7040*/  FADD.FTZ R2, R99, R0 ;  /* 0x0000000063027221 */ /* 0x000fe20000010000 */
[----:B------:R-:W-:Y:S01]  /*7050*/  FADD.FTZ R0, R224, R5 ;  /* 0x00000005e0007221 */ /* 0x000fe20000010000 */
[----:B----4-:R-:W-:Y:S01]  /*7060*/  F2FP.BF16.F32.PACK_AB R163, R8, R16 ;  /* 0x0000001008a3723e */ /* 0x010fe200000010ff */
        /* <DEDUP_REMOVED lines=107> */
[----:B------:R1:W-:Y:S01]  /*7720*/  STL [R1+0x68], R4 ;  /* 0x0000680401007387 */ /* 0x0003e20000100800 */
[----:B------:R-:W-:-:S02]  /*7730*/  VIADD R195, R188, 0x400 ;  /* 0x00000400bcc37836 */ /* 0x000fc40000000000 */
[C---:B------:R-:W-:Y:S01]  /*7740*/  VIADD R194, R188.reuse, 0x800 ;  /* 0x00000800bcc27836 */ /* 0x040fe20000000000 */
[----:B------:R1:W-:Y:S01]  /*7750*/  STL [R1+0x6c], R3 ;  /* 0x00006c0301007387 */ /* 0x0003e20000100800 */
[C---:B------:R-:W-:Y:S01]  /*7760*/  HMMA.16816.F32.BF16 R144, R160.reuse, R146, R28 ;  /* 0x00000092a090723c */ /* 0x040fe2000004181c */
[C---:B------:R-:W-:Y:S02]  /*7770*/  VIADD R193, R188.reuse, 0xc00 ;  /* 0x00000c00bcc17836 */ /* 0x040fe40000000000 */
[----:B------:R1:W-:Y:S01]  /*7780*/  STL [R1+0x70], R2 ;  /* 0x0000700201007387 */ /* 0x0003e20000100800 */
[C---:B------:R-:W-:Y:S02]  /*7790*/  VIADD R192, R188.reuse, 0x1000 ;  /* 0x00001000bcc07836 */ /* 0x040fe40000000000 */
[----:B------:R-:W-:Y:S01]  /*77a0*/  HMMA.16816.F32.BF16 R152, R160, R32, R44 ;  /* 0x00000020a098723c */ /* 0x000fe2000004182c */
[----:B------:R1:W-:Y:S01]  /*77b0*/  STL [R1+0x74], R0 ;  /* 0x0000740001007387 */ /* 0x0003e20000100800 */
[----:B------:R-:W-:-:S02]  /*77c0*/  VIADD R191, R188, 0x1400 ;  /* 0x00001400bcbf7836 */ /* 0x000fc40000000000 */
[C---:B------:R-:W-:Y:S02]  /*77d0*/  VIADD R190, R188.reuse, 0x1800 ;  /* 0x00001800bcbe7836 */ /* 0x040fe40000000000 */
[----:B------:R-:W-:Y:S01]  /*77e0*/  HMMA.16816.F32.BF16 R164, R164, R34, R12 ;  /* 0x00000022a4a4723c */ /* 0x000fe2000004180c */
[----:B------:R-:W-:-:S05]  /*77f0*/  VIADD R189, R188, 0x1c00 ;  /* 0x00001c00bcbd7836 */ /* 0x000fca0000000000 */
[----:B------:R-:W-:Y:S01]  /*7800*/  HMMA.16816.F32.BF16 R160, R160, R34, R24 ;  /* 0x00000022a0a0723c */ /* 0x000fe20000041818 */
[----:B------:R-:W-:-:S08]  /*7810*/  NOP ;  /* 0x0000000000007918 */ /* 0x000fd00000000000 */
[----:B------:R-:W-:-:S15]  /*7820*/  @!P0 BRA `(.L_x_185) ;  /* 0x0000005c00488947 */ /* 0x000fde0003800000 */
[----:B------:R-:W2:Y:S01]  /*7830*/  LDL R252, [R1+0x10] ;  /* 0x0000100001fc7983 */ /* 0x000ea20000100800 */
[----:B------:R-:W-:-:S04]  /*7840*/  DEPBAR.LE SB0, 0x0 ;  /* 0x000080000000791a */ /* 0x000fc80000000000 */
[----:B------:R-:W3:Y:S01]  /*7850*/  LDL R237, [R1+0x90] ;  /* 0x0000900001ed7983 */ /* 0x000ee20000100800 */
[----:B------:R-:W-:-:S03]  /*7860*/  ULDC.64 UR4, c[0x0][0x220] ;  /* 0x0000880000047ab9 */ /* 0x000fc60000000a00 */
[----:B------:R-:W4:Y:S04]  /*7870*/  LDL.64 R240, [R1+0x18] ;  /* 0x0000180001f07983 */ /* 0x000f280000100a00 */
[----:B------:R-:W4:Y:S04]  /*7880*/  LDL R236, [R1+0x80] ;  /* 0x0000800001ec7983 */ /* 0x000f280000100800 */
[----:B------:R-:W5:Y:S01]  /*7890*/  LDL R231, [R1+0x84] ;  /* 0x0000840001e77983 */ /* 0x000f620000100800 */
[----:B------:R-:W-:Y:S01]  /*78a0*/  IMAD.SHL.U32 R8, R212, 0x40, RZ ;  /* 0x00000040d4087824 */ /* 0x000fe200078e00ff */
[----:B------:R-:W1:Y:S02]  /*78b0*/  S2R R223, SR_TID.X ;  /* 0x0000000000df7919 */ /* 0x000e640000002100 */
[----:B-1----:R-:W-:-:S05]  /*78c0*/  IMAD.SHL.U32 R223, R223, 0x2, RZ ;  /* 0x00000002dfdf7824 */ /* 0x002fca00078e00ff */
[----:B------:R-:W-:Y:S01]  /*78d0*/  LOP3.LUT R223, R223, 0x6, RZ, 0xc0, !PT ;  /* 0x00000006dfdf7812 */ /* 0x000fe200078ec0ff */
[----:B------:R-:W-:Y:S01]  /*78e0*/  BAR.SYNC.DEFER_BLOCKING 0x0 ;  /* 0x0000000000007b1d */ /* 0x000fe20000010000 */
[----:B--2---:R-:W-:-:S05]  /*78f0*/  VIADD R221, R252, 0xfffffffe ;  /* 0xfffffffefcdd7836 */ /* 0x004fca0000000000 */
[----:B------:R-:W-:Y:S01]  /*7900*/  SHF.R.S32.HI R0, RZ, 0x1f, R221 ;  /* 0x0000001fff007819 */ /* 0x000fe200000114dd */
[----:B---3--:R-:W-:Y:S02]  /*7910*/  IMAD R4, R237, R221, RZ ;  /* 0x000000dded047224 */ /* 0x008fe400078e02ff */
[----:B----4-:R-:W-:-:S04]  /*7920*/  IMAD.WIDE.U32 R2, R221, R236, R240 ;  /* 0x000000ecdd027225 */ /* 0x010fc800078e00f0 */
[----:B------:R-:W-:Y:S01]  /*7930*/  IMAD R0, R0, R236, R4 ;  /* 0x000000ec00007224 */ /* 0x000fe200078e0204 */
[----:B------:R-:W-:-:S03]  /*7940*/  LEA R6, P1, R2, UR4, 0x1 ;  /* 0x0000000402067c11 */ /* 0x000fc6000f8208ff */
[----:B------:R-:W-:Y:S01]  /*7950*/  IMAD.IADD R3, R3, 0x1, R0 ;  /* 0x0000000103037824 */ /* 0x000fe200078e0200 */
[----:B------:R-:W-:Y:S02]  /*7960*/  SHF.L.U64.HI R0, R212, 0x6, R213 ;  /* 0x00000006d4007819 */ /* 0x000fe400000102d5 */
[----:B------:R-:W-:Y:S02]  /*7970*/  IADD3 R4, P0, R8, R6, RZ ;  /* 0x0000000608047210 */ /* 0x000fe40007f1e0ff */
[----:B------:R-:W-:Y:S02]  /*7980*/  LEA.HI.X R7, R2, UR5, R3, 0x1, P1 ;  /* 0x0000000502077c11 */ /* 0x000fe400088f0c03 */
[----:B------:R-:W-:-:S03]  /*7990*/  IADD3 R2, P1, R4, R8, RZ ;  /* 0x0000000804027210 */ /* 0x000fc60007f3e0ff */
[----:B------:R-:W-:Y:S01]  /*79a0*/  IMAD.X R5, R0, 0x1, R7, P0 ;  /* 0x0000000100057824 */ /* 0x000fe200000e0607 */
[----:B------:R-:W-:Y:S01]  /*79b0*/  IADD3 R8, P0, R2, R8, RZ ;  /* 0x0000000802087210 */ /* 0x000fe20007f1e0ff */
[----:B------:R-:W-:Y:S01]  /*79c0*/  @!PT LDS RZ, [RZ] ;  /* 0x00000000fffff984 */ /* 0x000fe20000000800 */
[----:B------:R-:W-:Y:S01]  /*79d0*/  @!PT LDS RZ, [RZ] ;  /* 0x00000000fffff984 */ /* 0x000fe20000000800 */
[----:B------:R-:W-:Y:S01]  /*79e0*/  @!PT LDS RZ, [RZ] ;  /* 0x00000000fffff984 */ /* 0x000fe20000000800 */
[----:B------:R-:W-:Y:S02]  /*79f0*/  LDGSTS.E.BYPASS.LTC128B.128 [R220+0x4000], desc[UR12][R6.64] ;  /* 0x0400000006dc7fae */ /* 0x000fe4000b901d4c */
[--C-:B------:R-:W-:Y:S02]  /*7a00*/  IMAD.X R3, R5, 0x1, R0.reuse, P1 ;  /* 0x0000000105037824 */ /* 0x100fe400008e0600 */
[----:B------:R-:W-:Y:S02]  /*7a10*/  LDGSTS.E.BYPASS.LTC128B.128 [R220+0x4800], desc[UR12][R4.64] ;  /* 0x0480000004dc7fae */ /* 0x000fe4000b901d4c */
[----:B------:R-:W-:Y:S02]  /*7a20*/  IMAD.X R9, R3, 0x1, R0, P0 ;  /* 0x0000000103097824 */ /* 0x000fe400000e0600 */
[----:B------:R-:W-:Y:S04]  /*7a30*/  LDGSTS.E.BYPASS.LTC128B.128 [R220+0x5000], desc[UR12][R2.64] ;  /* 0x0500000002dc7fae */ /* 0x000fe8000b901d4c */
[----:B------:R1:W-:Y:S04]  /*7a40*/  LDGSTS.E.BYPASS.LTC128B.128 [R220+0x5800], desc[UR12][R8.64] ;  /* 0x0580000008dc7fae */ /* 0x0003e8000b901d4c */
[----:B------:R-:W-:Y:S04]  /*7a50*/  LDSM.16.M88.4 R64, [R135+0x3000] ;  /* 0x003000008740783b */ /* 0x000fe80000000200 */
[----:B------:R-:W-:Y:S04]  /*7a60*/  LDSM.16.M88.4 R60, [R135+0x3400] ;  /* 0x00340000873c783b */ /* 0x000fe80000000200 */
[----:B------:R-:W-:Y:S04]  /*7a70*/  LDSM.16.M88.4 R56, [R135+0x3800] ;  /* 0x003800008738783b */ /* 0x000fe80000000200 */
[----:B------:R-:W-:Y:S04]  /*7a80*/  LDSM.16.M88.4 R52, [R135+0x3c00] ;  /* 0x003c00008734783b */ /* 0x000fe80000000200 */
[----:B------:R-:W-:Y:S04]  /*7a90*/  LDSM.16.M88.4 R80, [R135+0x2000] ;  /* 0x002000008750783b */ /* 0x000fe80000000200 */
[----:B------:R-:W-:Y:S04]  /*7aa0*/  LDSM.16.M88.4 R76, [R135+0x2400] ;  /* 0x00240000874c783b */ /* 0x000fe80000000200 */
[----:B-1----:R-:W1:Y:S04]  /*7ab0*/  LDSM.16.M88.4 R8, [R186+0x1000] ;  /* 0x00100000ba08783b */ /* 0x002e680000000200 */
[----:B------:R-:W2:Y:S04]  /*7ac0*/  LDSM.16.M88.4 R72, [R135+0x2800] ;  /* 0x002800008748783b */ /* 0x000ea80000000200 */
[----:B------:R-:W3:Y:S04]  /*7ad0*/  LDSM.16.M88.4 R68, [R135+0x2c00] ;  /* 0x002c00008744783b */ /* 0x000ee80000000200 */
[----:B------:R-:W-:Y:S04]  /*7ae0*/  LDSM.16.M88.4 R4, [R187+0x1000] ;  /* 0x00100000bb04783b */ /* 0x000fe80000000200 */
[----:B------:R-:W4:Y:S04]  /*7af0*/  LDSM.16.M88.4 R24, [R192] ;  /* 0x00000000c018783b */ /* 0x000f280000000200 */
[----:B------:R-:W4:Y:S04]  /*7b00*/  LDSM.16.M88.4 R20, [R191] ;  /* 0x00000000bf14783b */ /* 0x000f280000000200 */
[----:B------:R-:W4:Y:S04]  /*7b10*/  LDSM.16.M88.4 R84, [R190] ;  /* 0x00000000be54783b */ /* 0x000f280000000200 */
[----:B------:R-:W4:Y:S04]  /*7b20*/  LDSM.16.M88.4 R88, [R189] ;  /* 0x00000000bd58783b */ /* 0x000f280000000200 */
[----:B------:R-:W4:Y:S04]  /*7b30*/  LDSM.16.M88.4 R48, [R188] ;  /* 0x00000000bc30783b */ /* 0x000f280000000200 */
[----:B------:R-:W4:Y:S04]  /*7b40*/  LDSM.16.M88.4 R44, [R195] ;  /* 0x00000000c32c783b */ /* 0x000f280000000200 */
[----:B------:R-:W4:Y:S04]  /*7b50*/  LDSM.16.M88.4 R32, [R194] ;  /* 0x00000000c220783b */ /* 0x000f280000000200 */
[----:B------:R-:W4:Y:S01]  /*7b60*/  LDSM.16.M88.4 R28, [R193] ;  /* 0x00000000c11c783b */ /* 0x000f220000000200 */
[C---:B-1----:R-:W-:Y:S03]  /*7b70*/  HMMA.16816.F32.BF16 R120, R8.reuse, R64, RZ ;  /* 0x000000400878723c */ /* 0x042fe600000418ff */
[----:B------:R-:W1:Y:S03]  /*7b80*/  LDSM.16.M88.4 R12, [R186] ;  /* 0x00000000ba0c783b */ /* 0x000e660000000200 */
[----:B------:R-:W-:Y:S01]  /*7b90*/  HMMA.16816.F32.BF16 R116, R8, R66, RZ ;  /* 0x000000420874723c */ /* 0x000fe200000418ff */
[----:B------:R-:W1:Y:S01]  /*7ba0*/  LDSM.16.M88.4 R16, [R187] ;  /* 0x00000000bb10783b */ /* 0x000e620000000200 */
[----:B-----5:R-:W-:-:S02]  /*7bb0*/  IMAD.MOV.U32 R222, RZ, RZ, R231 ;  /* 0x000000ffffde7224 */ /* 0x020fc400078e00e7 */
[----:B------:R-:W-:Y:S01]  /*7bc0*/  VIADD R2, R252, 0xfffffffe ;  /* 0xfffffffefc027836 */ /* 0x000fe20000000000 */
[----:B------:R-:W0:Y:S01]  /*7bd0*/  LDGDEPBAR ;  /* 0x00000000000079af */ /* 0x000e220000000000 */
        /* <DEDUP_REMOVED lines=9> */
[C---:B--2---:R-:W-:Y:S06]  /*7c70*/  HMMA.16816.F32.BF16 R172, R8.reuse, R72, RZ ;  /* 0x0000004808ac723c */ /* 0x044fec00000418ff */
[C---:B------:R-:W-:Y:S06]  /*7c80*/  HMMA.16816.F32.BF16 R168, R8.reuse, R74, RZ ;  /* 0x0000004a08a8723c */ /* 0x040fec00000418ff */
[C---:B---3--:R-:W-:Y:S06]  /*7c90*/  HMMA.16816.F32.BF16 R128, R8.reuse, R68, RZ ;  /* 0x000000440880723c */ /* 0x048fec00000418ff */
[C---:B------:R-:W-:Y:S06]  /*7ca0*/  HMMA.16816.F32.BF16 R124, R8.reuse, R70, RZ ;  /* 0x00000046087c723c */ /* 0x040fec00000418ff */
[----:B------:R-:W-:Y:S06]  /*7cb0*/  HMMA.16816.F32.BF16 R92, R8, R54, RZ ;  /* 0x00000036085c723c */ /* 0x000fec00000418ff */
[----:B----4-:R-:W-:Y:S01]  /*7cc0*/  HMMA.16816.F32.BF16 R248, R4, R24, R120 ;  /* 0x0000001804f8723c */ /* 0x010fe20000041878 */
[C---:B------:R-:W-:Y:S01]  /*7cd0*/  IMAD R0, R2.reuse, 0x80, R223 ;  /* 0x0000008002007824 */ /* 0x040fe200078e02df */
[----:B------:R-:W-:Y:S01]  /*7ce0*/  ISETP.GT.AND P0, PT, R2, R222, PT ;  /* 0x000000de0200720c */ /* 0x000fe20003f04270 */
[----:B------:R-:W-:-:S04]  /*7cf0*/  DEPBAR.LE SB0, 0x0 ;  /* 0x000080000000791a */ /* 0x000fc80000000000 */
        /* <DEDUP_REMOVED lines=15> */
[----:B------:R-:W-:Y:S04]  /*7df0*/  STL.64 [R1], R120 ;  /* 0x0000007801007387 */ /* 0x000fe80000100a00 */
[----:B------:R-:W-:Y:S01]  /*7e00*/  STL.64 [R1+0x8], R122 ;  /* 0x0000087a01007387 */ /* 0x000fe20000100a00 */
[C---:B-1----:R-:W-:Y:S03]  /*7e10*/  HMMA.16816.F32.BF16 R8, R12.reuse, R80, RZ ;  /* 0x000000500c08723c */ /* 0x042fe600000418ff */
[----:B------:R-:W-:Y:S04]  /*7e20*/  STL.64 [R1+0x20], R116 ;  /* 0x0000207401007387 */ /* 0x000fe80000100a00 */
[----:B------:R-:W-:Y:S04]  /*7e30*/  STL.64 [R1+0x28], R118 ;  /* 0x0000287601007387 */ /* 0x000fe80000100a00 */
[----:B------:R-:W-:Y:S04]  /*7e40*/  STL.64 [R1+0x30], R112 ;  /* 0x0000307001007387 */ /* 0x000fe80000100a00 */
[----:B------:R-:W-:Y:S04]  /*7e50*/  STL.64 [R1+0x38], R114 ;  /* 0x0000387201007387 */ /* 0x000fe80000100a00 */
[----:B------:R-:W-:Y:S04]  /*7e60*/  STL.64 [R1+0x40], R108 ;  /* 0x0000406c01007387 */ /* 0x000fe80000100a00 */
[----:B------:R1:W-:Y:S04]  /*7e70*/  STL.64 [R1+0x48], R110 ;  /* 0x0000486e01007387 */ /* 0x0003e80000100a00 */
[----:B------:R-:W-:Y:S04]  /*7e80*/  STL.64 [R1+0xb0], R104 ;  /* 0x0000b06801007387 */ /* 0x000fe80000100a00 */
[----:B------:R2:W-:Y:S04]  /*7e90*/  STL.64 [R1+0xb8], R106 ;  /* 0x0000b86a01007387 */ /* 0x0005e80000100a00 */
[----:B------:R-:W-:Y:S04]  /*7ea0*/  STL.64 [R1+0x50], R96 ;  /* 0x0000506001007387 */ /* 0x000fe80000100a00 */
[----:B------:R-:W-:Y:S04]  /*7eb0*/  STL.64 [R1+0x58], R98 ;  /* 0x0000586201007387 */ /* 0x000fe80000100a00 */
[----:B------:R-:W-:Y:S01]  /*7ec0*/  STL.64 [R1+0xa0], R4 ;  /* 0x0000a00401007387 */ /* 0x000fe20000100a00 */
[C---:B-1----:R-:W-:Y:S03]  /*7ed0*/  HMMA.16816.F32.BF16 R108, R12.reuse, R82, RZ ;  /* 0x000000520c6c723c */ /* 0x042fe600000418ff */
[----:B------:R1:W-:Y:S03]  /*7ee0*/  STL.64 [R1+0xa8], R6 ;  /* 0x0000a80601007387 */ /* 0x0003e60000100a00 */
[C---:B--2---:R-:W-:Y:S06]  /*7ef0*/  HMMA.16816.F32.BF16 R104, R12.reuse, R76, RZ ;  /* 0x0000004c0c68723c */ /* 0x044fec00000418ff */
[C---:B------:R-:W-:Y:S06]  /*7f00*/  HMMA.16816.F32.BF16 R100, R12.reuse, R78, RZ ;  /* 0x0000004e0c64723c */ /* 0x040fec00000418ff */
[C---:B-1----:R-:W-:Y:S06]  /*7f10*/  HMMA.16816.F32.BF16 R4, R12.reuse, R52, RZ ;  /* 0x000000340c04723c */ /* 0x042fec00000418ff */
[C---:B------:R-:W-:Y:S06]  /*7f20*/  HMMA.16816.F32.BF16 R96, R12.reuse, R72, RZ ;  /* 0x000000480c60723c */ /* 0x040fec00000418ff */
[C---:B------:R-:W-:Y:S06]  /*7f30*/  HMMA.16816.F32.BF16 R92, R12.reuse, R74, RZ ;  /* 0x0000004a0c5c723c */ /* 0x040fec00000418ff */
[C---:B------:R-:W-:Y:S06]  /*7f40*/  HMMA.16816.F32.BF16 R80, R12.reuse, R68, RZ ;  /* 0x000000440c50723c */ /* 0x040fec00000418ff */
[----:B------:R-:W-:Y:S06]  /*7f50*/  HMMA.16816.F32.BF16 R76, R12, R70, RZ ;  /* 0x000000460c4c723c */ /* 0x000fec00000418ff */
[----:B------:R-:W-:Y:S06]  /*7f60*/  HMMA.16816.F32.BF16 R204, R16, R48, R8 ;  /* 0x0000003010cc723c */ /* 0x000fec0000041808 */
[C---:B------:R-:W-:Y:S06]  /*7f70*/  HMMA.16816.F32.BF16 R72, R12.reuse, R64, RZ ;  /* 0x000000400c48723c */ /* 0x040fec00000418ff */
[C---:B------:R-:W-:Y:S06]  /*7f80*/  HMMA.16816.F32.BF16 R68, R12.reuse, R66, RZ ;  /* 0x000000420c44723c */ /* 0x040fec00000418ff */
[C---:B------:R-:W-:Y:S06]  /*7f90*/  HMMA.16816.F32.BF16 R64, R12.reuse, R60, RZ ;  /* 0x0000003c0c40723c */ /* 0x040fec00000418ff */
[C---:B------:R-:W-:Y:S06]  /*7fa0*/  HMMA.16816.F32.BF16 R8, R12.reuse, R56, RZ ;  /* 0x000000380c08723c */ /* 0x040fec00000418ff */
[C---:B------:R-:W-:Y:S06]  /*7fb0*/  HMMA.16816.F32.BF16 R60, R12.reuse, R62, RZ ;  /* 0x0000003e0c3c723c */ /* 0x040fec00000418ff */
[C---:B------:R-:W-:Y:S06]  /*7fc0*/  HMMA.16816.F32.BF16 R56, R12.reuse, R58, RZ ;  /* 0x0000003a0c38723c */ /* 0x040fec00000418ff */
[----:B------:R-:W-:Y:S06]  /*7fd0*/  HMMA.16816.F32.BF16 R12, R12, R54, RZ ;  /* 0x000000360c0c723c */ /* 0x000fec00000418ff */
[----:B------:R-:W-:Y:S01]  /*7fe0*/  HMMA.16816.F32.BF16 R180, R16, R50, R108 ;  /* 0x0000003210b4723c */ /* 0x000fe2000004186c */
[----:B------:R-:W-:-:S05]  /*7ff0*/  ISETP.GE.AND P1, PT, R0, R203, PT ;  /* 0x000000cb0000720c */ /* 0x000fca0003f26270 */
[----:B------:R-:W-:Y:S01]  /*8000*/  HMMA.16816.F32.BF16 R172, R16, R88, R4 ;  /* 0x0000005810ac723c */ /* 0x000fe20000041804 */
[C---:B------:R-:W-:Y:S01]  /*8010*/  VIADD R3, R0.reuse, 0x8 ;  /* 0x0000000800037836 */ /* 0x040fe20000000000 */
[----:B------:R-:W-:-:S04]  /*8020*/  ISETP.LT.OR P1, PT, R0, R199, P1 ;  /* 0x000000c70000720c */ /* 0x000fc80000f21670 */
[----:B------:R-:W-:Y:S01]  /*8030*/  HMMA.16816.F32.BF16 R176, R16, R44, R104 ;  /* 0x0000002c10b0723c */ /* 0x000fe20000041868 */
[C---:B------:R-:W-:Y:S01]  /*8040*/  VIADD R4, R0.reuse, 0x1 ;  /* 0x0000000100047836 */ /* 0x040fe20000000000 */
[----:B------:R-:W-:Y:S01]  /*8050*/  ISETP.GE.AND P5, PT, R3, R203, PT ;  /* 0x000000cb0300720c */ /* 0x000fe20003fa6270 */
[----:B------:R-:W-:-:S03]  /*8060*/  VIADD R2, R0, 0x9 ;  /* 0x0000000900027836 */ /* 0x000fc60000000000 */
[----:B------:R-:W-:Y:S01]  /*8070*/  ISETP.GE.AND P6, PT, R4, R203, PT ;  /* 0x000000cb0400720c */ /* 0x000fe20003fc6270 */
[----:B------:R-:W-:Y:S01]  /*8080*/  HMMA.16816.F32.BF16 R168, R16, R46, R100 ;  /* 0x0000002e10a8723c */ /* 0x000fe20000041864 */
[----:B------:R-:W-:Y:S02]  /*8090*/  FSEL R42, R204, -INF , !P1 ;  /* 0xff800000cc2a7808 */ /* 0x000fe40004800000 */
[----:B------:R-:W-:-:S03]  /*80a0*/  ISETP.LT.OR P6, PT, R4, R199, P6 ;  /* 0x000000c70400720c */ /* 0x000fc600037c1670 */
[C---:B------:R-:W-:Y:S01]  /*80b0*/  HMMA.16816.F32.BF16 R124, R16.reuse, R84, R8 ;  /* 0x00000054107c723c */ /* 0x040fe20000041808 */
[----:B------:R-:W-:Y:S02]  /*80c0*/  ISETP.GE.AND P4, PT, R2, R203, PT ;  /* 0x000000cb0200720c */ /* 0x000fe40003f86270 */
[-C--:B------:R-:W-:Y:S02]  /*80d0*/  ISETP.LT.OR P5, PT, R3, R199.reuse, P5 ;  /* 0x000000c70300720c */ /* 0x080fe40002fa1670 */
[----:B------:R-:W-:Y:S01]  /*80e0*/  FSEL R44, R205, -INF , !P6 ;  /* 0xff800000cd2c7808 */ /* 0x000fe20007000000 */
[----:B------:R-:W-:Y:S01]  /*80f0*/  HMMA.16816.F32.BF16 R112, R16, R90, R12 ;  /* 0x0000005a1070723c */ /* 0x000fe2000004180c */
[----:B------:R-:W-:Y:S01]  /*8100*/  VIADD R11, R0, 0x10 ;  /* 0x00000010000b7836 */ /* 0x000fe20000000000 */
[----:B------:R-:W-:Y:S01]  /*8110*/  ISETP.LT.OR P4, PT, R2, R199, P4 ;  /* 0x000000c70200720c */ /* 0x000fe20002781670 */
[----:B------:R-:W-:-:S04]  /*8120*/  VIADD R10, R0, 0x11 ;  /* 0x00000011000a7836 */ /* 0x000fc80000000000 */
[----:B------:R-:W-:Y:S01]  /*8130*/  FMNMX.FTZ R12, R41, R42, !PT ;  /* 0x0000002a290c7209 */ /* 0x000fe20007810000 */
[----:B------:R-:W-:Y:S01]  /*8140*/  HMMA.16816.F32.BF16 R128, R16, R32, R96 ;  /* 0x000000201080723c */ /* 0x000fe20000041860 */
[CC--:B------:R-:W-:Y:S02]  /*8150*/  ISETP.GE.AND P3, PT, R11.reuse, R203.reuse, PT ;  /* 0x000000cb0b00720c */ /* 0x0c0fe40003f66270 */
[----:B------:R-:W-:Y:S02]  /*8160*/  FSEL R45, R180, -INF , !P5 ;  /* 0xff800000b42d7808 */ /* 0x000fe40006800000 */
[----:B------:R-:W-:Y:S01]  /*8170*/  FMNMX.FTZ R12, R44, R12, !PT ;  /* 0x0000000c2c0c7209 */ /* 0x000fe20007810000 */
[----:B------:R-:W-:Y:S01]  /*8180*/  VIADD R9, R0, 0x18 ;  /* 0x0000001800097836 */ /* 0x000fe20000000000 */
[----:B------:R-:W-:Y:S02]  /*8190*/  ISETP.GE.AND P2, PT, R10, R203, PT ;  /* 0x000000cb0a00720c */ /* 0x000fe40003f46270 */
[----:B------:R-:W-:-:S02]  /*81a0*/  ISETP.LT.OR P3, PT, R11, R199, P3 ;  /* 0x000000c70b00720c */ /* 0x000fc40001f61670 */
[----:B------:R-:W-:Y:S02]  /*81b0*/  FSEL R46, R181, -INF , !P4 ;  /* 0xff800000b52e7808 */ /* 0x000fe40006000000 */
[----:B------:R-:W-:Y:S01]  /*81c0*/  FMNMX.FTZ R12, R45, R12, !PT ;  /* 0x0000000c2d0c7209 */ /* 0x000fe20007810000 */
[----:B------:R-:W-:Y:S01]  /*81d0*/  VIADD R8, R0, 0x19 ;  /* 0x0000001900087836 */ /* 0x000fe20000000000 */
[----:B------:R-:W-:Y:S01]  /*81e0*/  HMMA.16816.F32.BF16 R120, R16, R34, R92 ;  /* 0x000000221078723c */ /* 0x000fe2000004185c */
[----:B------:R-:W-:Y:S02]  /*81f0*/  ISETP.GE.AND P1, PT, R9, R203, PT ;  /* 0x000000cb0900720c */ /* 0x000fe40003f26270 */
[----:B------:R-:W-:Y:S02]  /*8200*/  ISETP.LT.OR P2, PT, R10, R199, P2 ;  /* 0x000000c70a00720c */ /* 0x000fe40001741670 */
[----:B------:R-:W-:Y:S02]  /*8210*/  FSEL R47, R176, -INF , !P3 ;  /* 0xff800000b02f7808 */ /* 0x000fe40005800000 */
[----:B------:R-:W-:Y:S01]  /*8220*/  FMNMX.FTZ R12, R46, R12, !PT ;  /* 0x0000000c2e0c7209 */ /* 0x000fe20007810000 */
[----:B------:R-:W-:Y:S01]  /*8230*/  VIADD R7, R0, 0x20 ;  /* 0x0000002000077836 */ /* 0x000fe20000000000 */
[----:B------:R-:W-:-:S02]  /*8240*/  ISETP.GE.AND P6, PT, R8, R203, PT ;  /* 0x000000cb0800720c */ /* 0x000fc40003fc6270 */
[----:B------:R-:W-:Y:S02]  /*8250*/  ISETP.LT.OR P1, PT, R9, R199, P1 ;  /* 0x000000c70900720c */ /* 0x000fe40000f21670 */
[----:B------:R-:W-:Y:S02]  /*8260*/  FSEL R48, R177, -INF , !P2 ;  /* 0xff800000b1307808 */ /* 0x000fe40005000000 */
[----:B------:R-:W-:Y:S01]  /*8270*/  FMNMX.FTZ R12, R47, R12, !PT ;  /* 0x0000000c2f0c7209 */ /* 0x000fe20007810000 */
[----:B------:R-:W-:Y:S01]  /*8280*/  VIADD R6, R0, 0x21 ;  /* 0x0000002100067836 */ /* 0x000fe20000000000 */
[----:B------:R-:W-:Y:S01]  /*8290*/  HMMA.16816.F32.BF16 R80, R16, R28, R80 ;  /* 0x0000001c1050723c */ /* 0x000fe20000041850 */
[----:B------:R-:W-:Y:S02]  /*82a0*/  ISETP.GE.AND P5, PT, R7, R203, PT ;  /* 0x000000cb0700720c */ /* 0x000fe40003fa6270 */
[----:B------:R-:W-:Y:S02]  /*82b0*/  ISETP.LT.OR P6, PT, R8, R199, P6 ;  /* 0x000000c70800720c */ /* 0x000fe400037c1670 */
[----:B------:R-:W-:-:S02]  /*82c0*/  FSEL R49, R168, -INF , !P1 ;  /* 0xff800000a8317808 */ /* 0x000fc40004800000 */
[----:B------:R-:W-:Y:S01]  /*82d0*/  FMNMX.FTZ R12, R48, R12, !PT ;  /* 0x0000000c300c7209 */ /* 0x000fe20007810000 */
[----:B------:R-:W-:Y:S01]  /*82e0*/  VIADD R5, R0, 0x28 ;  /* 0x0000002800057836 */ /* 0x000fe20000000000 */
[----:B------:R-:W-:Y:S02]  /*82f0*/  ISETP.GE.AND P4, PT, R6, R203, PT ;  /* 0x000000cb0600720c */ /* 0x000fe40003f86270 */
[----:B------:R-:W-:Y:S02]  /*8300*/  ISETP.LT.OR P5, PT, R7, R199, P5 ;  /* 0x000000c70700720c */ /* 0x000fe40002fa1670 */
[----:B------:R-:W-:Y:S02]  /*8310*/  FSEL R50, R169, -INF , !P6 ;  /* 0xff800000a9327808 */ /* 0x000fe40007000000 */
[----:B------:R-:W-:Y:S01]  /*8320*/  FMNMX.FTZ R12, R49, R12, !PT ;  /* 0x0000000c310c7209 */ /* 0x000fe20007810000 */
[----:B------:R-:W-:Y:S01]  /*8330*/  VIADD R28, R0, 0x29 ;  /* 0x00000029001c7836 */ /* 0x000fe20000000000 */
[----:B------:R-:W-:Y:S01]  /*8340*/  HMMA.16816.F32.BF16 R104, R16, R30, R76 ;  /* 0x0000001e1068723c */ /* 0x000fe2000004184c */
[----:B------:R-:W-:-:S02]  /*8350*/  ISETP.GE.AND P3, PT, R5, R203, PT ;  /* 0x000000cb0500720c */ /* 0x000fc40003f66270 */
[----:B------:R-:W-:Y:S02]  /*8360*/  ISETP.LT.OR P4, PT, R6, R199, P4 ;  /* 0x000000c70600720c */ /* 0x000fe40002781670 */
[----:B------:R-:W-:Y:S02]  /*8370*/  FSEL R51, R128, -INF , !P5 ;  /* 0xff80000080337808 */ /* 0x000fe40006800000 */
[----:B------:R-:W-:Y:S01]  /*8380*/  FMNMX.FTZ R12, R50, R12, !PT ;  /* 0x0000000c320c7209 */ /* 0x000fe20007810000 */
[----:B------:R-:W-:Y:S01]  /*8390*/  HMMA.16816.F32.BF16 R92, R16, R26, R68 ;  /* 0x0000001a105c723c */ /* 0x000fe20000041844 */
[----:B------:R-:W-:Y:S02]  /*83a0*/  ISETP.GE.AND P2, PT, R28, R203, PT ;  /* 0x000000cb1c00720c */ /* 0x000fe40003f46270 */
[----:B------:R-:W-:Y:S02]  /*83b0*/  ISETP.LT.OR P3, PT, R5, R199, P3 ;  /* 0x000000c70500720c */ /* 0x000fe40001f61670 */
[----:B------:R-:W-:-:S02]  /*83c0*/  FSEL R52, R129, -INF , !P4 ;  /* 0xff80000081347808 */ /* 0x000fc40006000000 */
[C---:B------:R-:W-:Y:S01]  /*83d0*/  VIADD R27, R0.reuse, 0x30 ;  /* 0x00000030001b7836 */ /* 0x040fe20000000000 */
[----:B------:R-:W-:Y:S01]  /*83e0*/  FMNMX.FTZ R12, R51, R12, !PT ;  /* 0x0000000c330c7209 */ /* 0x000fe20007810000 */
[----:B------:R-:W-:Y:S01]  /*83f0*/  VIADD R26, R0, 0x31 ;  /* 0x00000031001a7836 */ /* 0x000fe20000000000 */
[----:B------:R-:W-:Y:S01]  /*8400*/  HMMA.16816.F32.BF16 R96, R16, R24, R72 ;  /* 0x000000181060723c */ /* 0x000fe20000041848 */
[----:B------:R-:W-:Y:S02]  /*8410*/  ISETP.LT.OR P2, PT, R28, R199, P2 ;  /* 0x000000c71c00720c */ /* 0x000fe40001741670 */
[-C--:B------:R-:W-:Y:S02]  /*8420*/  ISETP.GE.AND P1, PT, R27, R203.reuse, PT ;  /* 0x000000cb1b00720c */ /* 0x080fe40003f26270 */
        /* <DEDUP_REMOVED lines=8> */
[----:B------:R-:W-:Y:S02]  /*84b0*/  ISETP.GE.AND P5, PT, R25, R203, PT ;  /* 0x000000cb1900720c */ /* 0x000fe40003fa6270 */
[----:B------:R-:W-:Y:S02]  /*84c0*/  ISETP.LT.OR P6, PT, R26, R199, P6 ;  /* 0x000000c71a00720c */ /* 0x000fe400037c1670 */
[----:B------:R-:W-:-:S02]  /*84d0*/  FSEL R55, R80, -INF , !P1 ;  /* 0xff80000050377808 */ /* 0x000fc40004800000 */
[----:B------:R-:W-:Y:S01]  /*84e0*/  FMNMX.FTZ R12, R54, R12, !PT ;  /* 0x0000000c360c7209 */ /* 0x000fe20007810000 */
[C---:B------:R-:W-:Y:S01]  /*84f0*/  HMMA.16816.F32.BF16 R116, R16.reuse, R22, R60 ;  /* 0x000000161074723c */ /* 0x040fe2000004183c */
[----:B------:R-:W-:Y:S02]  /*8500*/  ISETP.GE.AND P4, PT, R24, R203, PT ;  /* 0x000000cb1800720c */ /* 0x000fe40003f86270 */
[-C--:B------:R-:W-:Y:S02]  /*8510*/  ISETP.LT.OR P5, PT, R25, R199.reuse, P5 ;  /* 0x000000c71900720c */ /* 0x080fe40002fa1670 */
[----:B------:R-:W-:Y:S01]  /*8520*/  FMNMX.FTZ R12, R55, R12, !PT ;  /* 0x0000000c370c7209 */ /* 0x000fe20007810000 */
[----:B------:R-:W-:Y:S01]  /*8530*/  HMMA.16816.F32.BF16 R100, R16, R86, R56 ;  /* 0x000000561064723c */ /* 0x000fe20000041838 */
[----:B------:R-:W-:Y:S01]  /*8540*/  VIADD R23, R0, 0x40 ;  /* 0x0000004000177836 */ /* 0x000fe20000000000 */
[----:B------:R-:W-:Y:S01]  /*8550*/  ISETP.LT.OR P4, PT, R24, R199, P4 ;  /* 0x000000c71800720c */ /* 0x000fe20002781670 */
[----:B------:R-:W-:-:S04]  /*8560*/  VIADD R22, R0, 0x41 ;  /* 0x0000004100167836 */ /* 0x000fc80000000000 */
[----:B------:R-:W-:Y:S01]  /*8570*/  FSEL R57, R81, -INF , !P6 ;  /* 0xff80000051397808 */ /* 0x000fe20007000000 */
[----:B------:R-:W-:Y:S01]  /*8580*/  HMMA.16816.F32.BF16 R108, R16, R20, R64 ;  /* 0x00000014106c723c */ /* 0x000fe20000041840 */
[-C--:B------:R-:W-:Y:S02]  /*8590*/  ISETP.GE.AND P3, PT, R23, R203.reuse, PT ;  /* 0x000000cb1700720c */ /* 0x080fe40003f66270 */
[----:B------:R-:W-:Y:S02]  /*85a0*/  FSEL R58, R104, -INF , !P5 ;  /* 0xff800000683a7808 */ /* 0x000fe40006800000 */
[----:B------:R-:W-:Y:S02]  /*85b0*/  FMNMX.FTZ R12, R57, R12, !PT ;  /* 0x0000000c390c7209 */ /* 0x000fe40007810000 */
[----:B------:R-:W-:Y:S01]  /*85c0*/  VIADD R21, R0, 0x48 ;  /* 0x0000004800157836 */ /* 0x000fe20000000000 */
[----:B------:R-:W-:Y:S02]  /*85d0*/  ISETP.GE.AND P2, PT, R22, R203, PT ;  /* 0x000000cb1600720c */ /* 0x000fe40003f46270 */
[----:B------:R-:W-:-:S02]  /*85e0*/  ISETP.LT.OR P3, PT, R23, R199, P3 ;  /* 0x000000c71700720c */ /* 0x000fc40001f61670 */
[----:B------:R-:W-:Y:S02]  /*85f0*/  FSEL R59, R105, -INF , !P4 ;  /* 0xff800000693b7808 */ /* 0x000fe40006000000 */
[----:B------:R-:W-:Y:S01]  /*8600*/  FMNMX.FTZ R12, R58, R12, !PT ;  /* 0x0000000c3a0c7209 */ /* 0x000fe20007810000 */
[----:B------:R-:W-:Y:S01]  /*8610*/  VIADD R20, R0, 0x49 ;  /* 0x0000004900147836 */ /* 0x000fe20000000000 */
[----:B------:R-:W-:Y:S02]  /*8620*/  ISETP.GE.AND P1, PT, R21, R203, PT ;  /* 0x000000cb1500720c */ /* 0x000fe40003f26270 */
[----:B------:R-:W-:Y:S02]  /*8630*/  FSEL R61, R96, -INF , !P3 ;  /* 0xff800000603d7808 */ /* 0x000fe40005800000 */
[----:B------:R-:W-:Y:S02]  /*8640*/  ISETP.LT.OR P2, PT, R22, R199, P2 ;  /* 0x000000c71600720c */ /* 0x000fe40001741670 */
[----:B------:R-:W-:Y:S01]  /*8650*/  FMNMX.FTZ R12, R59, R12, !PT ;  /* 0x0000000c3b0c7209 */ /* 0x000fe20007810000 */
[----:B------:R-:W-:Y:S01]  /*8660*/  VIADD R19, R0, 0x50 ;  /* 0x0000005000137836 */ /* 0x000fe20000000000 */
[----:B------:R-:W-:-:S02]  /*8670*/  ISETP.GE.AND P6, PT, R20, R203, PT ;  /* 0x000000cb1400720c */ /* 0x000fc40003fc6270 */
[----:B------:R-:W-:Y:S02]  /*8680*/  FSEL R62, R97, -INF , !P2 ;  /* 0xff800000613e7808 */ /* 0x000fe40005000000 */
[----:B------:R-:W-:Y:S02]  /*8690*/  ISETP.LT.OR P1, PT, R21, R199, P1 ;  /* 0x000000c71500720c */ /* 0x000fe40000f21670 */
[----:B------:R-:W-:Y:S01]  /*86a0*/  FMNMX.FTZ R12, R61, R12, !PT ;  /* 0x0000000c3d0c7209 */ /* 0x000fe20007810000 */
[----:B------:R-:W-:Y:S01]  /*86b0*/  VIADD R18, R0, 0x51 ;  /* 0x0000005100127836 */ /* 0x000fe20000000000 */
[----:B------:R-:W-:Y:S02]  /*86c0*/  ISETP.GE.AND P5, PT, R19, R203, PT ;  /* 0x000000cb1300720c */ /* 0x000fe40003fa6270 */
[----:B------:R-:W-:Y:S02]  /*86d0*/  FSEL R63, R92, -INF , !P1 ;  /* 0xff8000005c3f7808 */ /* 0x000fe40004800000 */
[----:B------:R-:W-:-:S02]  /*86e0*/  ISETP.LT.OR P6, PT, R20, R199, P6 ;  /* 0x000000c71400720c */ /* 0x000fc400037c1670 */
[----:B------:R-:W-:Y:S01]  /*86f0*/  FMNMX.FTZ R29, R62, R12, !PT ;  /* 0x0000000c3e1d7209 */ /* 0x000fe20007810000 */
[----:B------:R-:W-:Y:S01]  /*8700*/  VIADD R17, R0, 0x58 ;  /* 0x0000005800117836 */ /* 0x000fe20000000000 */
        /* <DEDUP_REMOVED lines=26> */
[----:B------:R-:W-:Y:S02]  /*88b0*/  ISETP.LT.OR P6, PT, R14, R199, P6 ;  /* 0x000000c70e00720c */ /* 0x000fe400037c1670 */
[----:B------:R-:W-:-:S02]  /*88c0*/  FSEL R68, R124, -INF , !P1 ;  /* 0xff8000007c447808 */ /* 0x000fc40004800000 */
[----:B------:R-:W-:Y:S01]  /*88d0*/  FMNMX.FTZ R29, R71, R29, !PT ;  /* 0x0000001d471d7209 */ /* 0x000fe20007810000 */
[----:B------:R-:W-:Y:S01]  /*88e0*/  VIADD R32, R0, 0x70 ;  /* 0x0000007000207836 */ /* 0x000fe20000000000 */
[----:B------:R-:W-:Y:S01]  /*88f0*/  BAR.SYNC.DEFER_BLOCKING 0x0 ;  /* 0x0000000000007b1d */ /* 0x000fe20000010000 */
        /* <DEDUP_REMOVED lines=18> */
[----:B------:R-:W-:Y:S02]  /*8a20*/  FMNMX.FTZ R33, R72, R33, !PT ;  /* 0x0000002148217209 */ /* 0x000fe40007810000 */
[----:B------:R-:W-:-:S02]  /*8a30*/  ISETP.GE.AND P3, PT, R29, R203, PT ;  /* 0x000000cb1d00720c */ /* 0x000fc40003f66270 */
[----:B------:R-:W-:Y:S02]  /*8a40*/  ISETP.LT.OR P1, PT, R30, R199, P1 ;  /* 0x000000c71e00720c */ /* 0x000fe40000f21670 */
[----:B------:R-:W-:Y:S02]  /*8a50*/  FSEL R76, R173, -INF , !P2 ;  /* 0xff800000ad4c7808 */ /* 0x000fe40005000000 */
[----:B------:R-:W-:Y:S02]  /*8a60*/  FMNMX.FTZ R33, R77, R33, !PT ;  /* 0x000000214d217209 */ /* 0x000fe40007810000 */
[----:B------:R-:W-:Y:S02]  /*8a70*/  ISETP.LT.OR P3, PT, R29, R199, P3 ;  /* 0x000000c71d00720c */ /* 0x000fe40001f61670 */
[----:B------:R-:W-:Y:S02]  /*8a80*/  FSEL R75, R112, -INF , !P1 ;  /* 0xff800000704b7808 */ /* 0x000fe40004800000 */
[----:B------:R-:W-:-:S02]  /*8a90*/  FMNMX.FTZ R33, R76, R33, !PT ;  /* 0x000000214c217209 */ /* 0x000fc40007810000 */
[----:B------:R-:W-:Y:S02]  /*8aa0*/  FSEL R74, R113, -INF , !P3 ;  /* 0xff800000714a7808 */ /* 0x000fe40005800000 */
[----:B------:R-:W-:-:S04]  /*8ab0*/  FMNMX.FTZ R33, R75, R33, !PT ;  /* 0x000000214b217209 */ /* 0x000fc80007810000 */
[----:B------:R-:W-:Y:S01]  /*8ac0*/  FMNMX.FTZ R43, R74, R33, !PT ;  /* 0x000000214a2b7209 */ /* 0x000fe20007810000 */
[----:B------:R-:W-:Y:S06]  /*8ad0*/  @!P0 BRA `(.L_x_186) ;  /* 0x0000000000748947 */ /* 0x000fec0003800000 */
[----:B------:R-:W2:Y:S04]  /*8ae0*/  LDL.64 R214, [R1+0x98] ;  /* 0x0000980001d67983 */ /* 0x000ea80000100a00 */
[----:B------:R-:W3:Y:S01]  /*8af0*/  LDL.64 R222, [R1+0x88] ;  /* 0x0000880001de7983 */ /* 0x000ee20000100a00 */
[----:B------:R-:W-:Y:S01]  /*8b00*/  VIADD R34, R252, 0xfffffffd ;  /* 0xfffffffdfc227836 */ /* 0x000fe20000000000 */
[----:B------:R-:W-:Y:S01]  /*8b10*/  ULDC.64 UR4, c[0x0][0x218] ;  /* 0x0000860000047ab9 */ /* 0x000fe20000000a00 */
[----:B------:R-:W-:-:S03]  /*8b20*/  IMAD.SHL.U32 R36, R132, 0x40, RZ ;  /* 0x0000004084247824 */ /* 0x000fc600078e00ff */
[----:B------:R-:W-:-:S05]  /*8b30*/  SHF.R.S32.HI R33, RZ, 0x1f, R34 ;  /* 0x0000001fff217819 */ /* 0x000fca0000011422 */
[----:B------:R-:W-:-:S04]  /*8b40*/  IMAD R33, R33, R132, RZ ;  /* 0x0000008421217224 */ /* 0x000fc800078e02ff */
[C---:B------:R-:W-:Y:S02]  /*8b50*/  IMAD R33, R34.reuse, R133, R33 ;  /* 0x0000008522217224 */ /* 0x040fe400078e0221 */
[----:B------:R-:W-:-:S04]  /*8b60*/  IMAD.WIDE.U32 R34, R34, R132, RZ ;  /* 0x0000008422227225 */ /* 0x000fc800078e00ff */
[----:B------:R-:W-:Y:S01]  /*8b70*/  IMAD.IADD R35, R35, 0x1, R33 ;  /* 0x0000000123237824 */ /* 0x000fe200078e0221 */
[----:B--2---:R-:W-:-:S04]  /*8b80*/  LEA R33, P0, R34, R214, 0x7 ;  /* 0x000000d622217211 */ /* 0x004fc800078038ff */
[----:B---3--:R-:W-:Y:S02]  /*8b90*/  LEA.HI.X R35, R34, R223, R35, 0x7, P0 ;  /* 0x000000df22237211 */ /* 0x008fe400000f3c23 */
[----:B------:R-:W-:-:S04]  /*8ba0*/  LEA R34, P0, R33, UR4, 0x1 ;  /* 0x0000000421227c11 */ /* 0x000fc8000f8008ff */
[----:B------:R-:W-:Y:S02]  /*8bb0*/  LEA.HI.X R35, R33, UR5, R35, 0x1, P0 ;  /* 0x0000000521237c11 */ /* 0x000fe400080f0c23 */
[----:B------:R-:W-:-:S03]  /*8bc0*/  SHF.L.U64.HI R33, R132, 0x6, R133 ;  /* 0x0000000684217819 */ /* 0x000fc60000010285 */
[----:B------:R-:W-:Y:S01]  /*8bd0*/  @!PT LDS RZ, [RZ] ;  /* 0x00000000fffff984 */ /* 0x000fe20000000800 */
[----:B------:R-:W-:Y:S01]  /*8be0*/  @!PT LDS RZ, [RZ] ;  /* 0x00000000fffff984 */ /* 0x000fe20000000800 */
[----:B------:R-:W-:Y:S01]  /*8bf0*/  @!PT LDS RZ, [RZ] ;  /* 0x00000000fffff984 */ /* 0x000fe20000000800 */
[----:B------:R1:W-:Y:S02]  /*8c00*/  LDGSTS.E.BYPASS.LTC128B.128 [R220+0x2000], desc[UR12][R34.64] ;  /* 0x0200000022dc7fae */ /* 0x0003e4000b901d4c */
[----:B-1----:R-:W-:-:S05]  /*8c10*/  IADD3 R34, P0, R34, R36, RZ ;  /* 0x0000002422227210 */ /* 0x002fca0007f1e0ff */
[----:B------:R-:W-:-:S05]  /*8c20*/  IMAD.X R35, R35, 0x1, R33, P0 ;  /* 0x0000000123237824 */ /* 0x000fca00000e0621 */
[----:B------:R1:W-:Y:S02]  /*8c30*/  LDGSTS.E.BYPASS.LTC128B.128 [R220+0x2800], desc[UR12][R34.64] ;  /* 0x0280000022dc7fae */ /* 0x0003e4000b901d4c */
[----:B-1----:R-:W-:-:S04]  /*8c40*/  IADD3 R34, P1, R34, R36, RZ ;  /* 0x0000002422227210 */ /* 0x002fc80007f3e0ff */
[----:B------:R-:W-:Y:S01]  /*8c50*/  IADD3 R36, P0, R34, R36, RZ ;  /* 0x0000002422247210 */ /* 0x000fe20007f1e0ff */
[----:B------:R-:W-:-:S04]  /*8c60*/  IMAD.X R35, R35, 0x1, R33, P1 ;  /* 0x0000000123237824 */ /* 0x000fc800008e0621 */
[----:B------:R-:W-:Y:S01]  /*8c70*/  IMAD.X R37, R35, 0x1, R33, P0 ;  /* 0x0000000123257824 */ /* 0x000fe200000e0621 */
[----:B------:R1:W-:Y:S04]  /*8c80*/  LDGSTS.E.BYPASS.LTC128B.128 [R220+0x3000], desc[UR12][R34.64] ;  /* 0x0300000022dc7fae */ /* 0x0003e8000b901d4c */
[----:B------:R1:W-:Y:S04]  /*8c90*/  LDGSTS.E.BYPASS.LTC128B.128 [R220+0x3800], desc[UR12][R36.64] ;  /* 0x0380000024dc7fae */ /* 0x0003e8000b901d4c */
[----:B------:R-:W0:Y:S02]  /*8ca0*/  LDGDEPBAR ;  /* 0x00000000000079af */ /* 0x000e240000000000 */
.L_x_186:
[----:B------:R-:W2:Y:S04]  /*8cb0*/  LDL.LU R169, [R1+0x28] ;  /* 0x0000280001a97983 */ /* 0x000ea80000300800 */
[----:B------:R-:W3:Y:S04]  /*8cc0*/  LDL.LU R129, [R1+0x40] ;  /* 0x0000400001817983 */ /* 0x000ee80000300800 */
[----:B------:R-:W4:Y:S04]  /*8cd0*/  LDL.LU R108, [R1+0x2c] ;  /* 0x00002c00016c7983 */ /* 0x000f280000300800 */
[----:B------:R-:W5:Y:S04]  /*8ce0*/  LDL.LU R124, [R1+0x24] ;  /* 0x00002400017c7983 */ /* 0x000f680000300800 */
[----:B------:R-:W2:Y:S04]  /*8cf0*/  LDL.LU R222, [R1+0x20] ;  /* 0x0000200001de7983 */ /* 0x000ea80000300800 */
[----:B------:R-:W3:Y:S04]  /*8d00*/  LDL.LU R91, [R1+0xb4] ;  /* 0x0000b400015b7983 */ /* 0x000ee80000300800 */
[----:B------:R-:W4:Y:S04]  /*8d10*/  LDL.LU R89, [R1+0xbc] ;  /* 0x0000bc0001597983 */ /* 0x000f280000300800 */
[----:B------:R-:W5:Y:S04]  /*8d20*/  LDL.LU R87, [R1+0x4] ;  /* 0x0000040001577983 */ /* 0x000f680000300800 */
[----:B------:R-:W2:Y:S04]  /*8d30*/  LDL.LU R86, [R1+0x8] ;  /* 0x0000080001567983 */ /* 0x000ea80000300800 */
[----:B------:R-:W5:Y:S04]  /*8d40*/  LDL.LU R85, [R1+0x5c] ;  /* 0x00005c0001557983 */ /* 0x000f680000300800 */
        /* <DEDUP_REMOVED lines=8> */
[----:B------:R-:W5:Y:S04]  /*8dd0*/  LDL.LU R109, [R1] ;  /* 0x00000000016d7983 */ /* 0x000f680000300800 */
        /* <DEDUP_REMOVED lines=8> */
[----:B------:R-:W5:Y:S01]  /*8e60*/  LDL.LU R79, [R1+0xac] ;  /* 0x0000ac00014f7983 */ /* 0x000f620000300800 */
[----:B------:R-:W-:-:S02]  /*8e70*/  ISETP.GE.AND P2, PT, R4, R200, PT ;  /* 0x000000c80400720c */ /* 0x000fc40003f46270 */
[C---:B------:R-:W-:Y:S01]  /*8e80*/  ISETP.GE.AND P1, PT, R0.reuse, R202, PT ;  /* 0x000000ca0000720c */ /* 0x040fe20003f26270 */
[----:B------:R-:W1:Y:S01]  /*8e90*/  SHFL.BFLY PT, R33, R43, 0x2, 0x1f ;  /* 0x0c401f002b217f89 */ /* 0x000e6200000e0000 */
[C---:B------:R-:W-:Y:S02]  /*8ea0*/  ISETP.GE.AND P3, PT, R0.reuse, R201, PT ;  /* 0x000000c90000720c */ /* 0x040fe40003f66270 */
[----:B------:R-:W-:Y:S02]  /*8eb0*/  ISETP.GE.AND P4, PT, R0, R200, PT ;  /* 0x000000c80000720c */ /* 0x000fe40003f86270 */
[----:B------:R-:W-:Y:S02]  /*8ec0*/  ISETP.LT.OR P2, PT, R4, R196, P2 ;  /* 0x000000c40400720c */ /* 0x000fe40001741670 */
[----:B------:R-:W-:Y:S02]  /*8ed0*/  ISETP.GE.AND P6, PT, R3, R202, PT ;  /* 0x000000ca0300720c */ /* 0x000fe40003fc6270 */
[----:B------:R-:W-:-:S02]  /*8ee0*/  ISETP.LT.OR P1, PT, R0, R198, P1 ;  /* 0x000000c60000720c */ /* 0x000fc40000f21670 */
[C---:B------:R-:W-:Y:S02]  /*8ef0*/  ISETP.LT.OR P3, PT, R0.reuse, R197, P3 ;  /* 0x000000c50000720c */ /* 0x040fe40001f61670 */
[----:B------:R-:W-:Y:S02]  /*8f00*/  ISETP.LT.OR P4, PT, R0, R196, P4 ;  /* 0x000000c40000720c */ /* 0x000fe40002781670 */
[C---:B------:R-:W-:Y:S02]  /*8f10*/  ISETP.GE.AND P0, PT, R4.reuse, R202, PT ;  /* 0x000000ca0400720c */ /* 0x040fe40003f06270 */
[----:B------:R-:W-:Y:S02]  /*8f20*/  ISETP.GE.AND P5, PT, R4, R201, PT ;  /* 0x000000c90400720c */ /* 0x000fe40003fa6270 */
[----:B------:R-:W-:Y:S02]  /*8f30*/  ISETP.LT.OR P6, PT, R3, R198, P6 ;  /* 0x000000c60300720c */ /* 0x000fe400037c1670 */
[----:B------:R-:W-:-:S02]  /*8f40*/  FSEL R104, R211, -INF , !P2 ;  /* 0xff800000d3687808 */ /* 0x000fc40005000000 */
[----:B------:R-:W-:Y:S02]  /*8f50*/  ISETP.GE.AND P2, PT, R11, R202, PT ;  /* 0x000000ca0b00720c */ /* 0x000fe40003f46270 */
[----:B-1----:R-:W-:Y:S02]  /*8f60*/  FMNMX.FTZ R0, R43, R33, !PT ;  /* 0x000000212b007209 */ /* 0x002fe40007810000 */
[C---:B------:R-:W-:Y:S02]  /*8f70*/  ISETP.LT.OR P0, PT, R4.reuse, R198, P0 ;  /* 0x000000c60400720c */ /* 0x040fe40000701670 */
[----:B------:R-:W-:Y:S02]  /*8f80*/  ISETP.LT.OR P5, PT, R4, R197, P5 ;  /* 0x000000c50400720c */ /* 0x000fe40002fa1670 */
[----:B------:R-:W1:Y:S01]  /*8f90*/  SHFL.BFLY PT, R4, R0, 0x1, 0x1f ;  /* 0x0c201f0000047f89 */ /* 0x000e6200000e0000 */
[----:B------:R-:W-:Y:S02]  /*8fa0*/  FSEL R34, R182, -INF , !P6 ;  /* 0xff800000b6227808 */ /* 0x000fe40007000000 */
[----:B------:R-:W-:-:S02]  /*8fb0*/  ISETP.GE.AND P6, PT, R10, R202, PT ;  /* 0x000000ca0a00720c */ /* 0x000fc40003fc6270 */
[-C--:B------:R-:W-:Y:S02]  /*8fc0*/  ISETP.LT.OR P2, PT, R11, R198.reuse, P2 ;  /* 0x000000c60b00720c */ /* 0x080fe40001741670 */
[----:B------:R-:W-:Y:S02]  /*8fd0*/  ISETP.LT.OR P6, PT, R10, R198, P6 ;  /* 0x000000c60a00720c */ /* 0x000fe400037c1670 */
[----:B------:R-:W-:Y:S02]  /*8fe0*/  FSEL R36, R178, -INF , !P2 ;  /* 0xff800000b2247808 */ /* 0x000fe40005000000 */
[C---:B------:R-:W-:Y:S02]  /*8ff0*/  ISETP.GE.AND P2, PT, R8.reuse, R202, PT ;  /* 0x000000ca0800720c */ /* 0x040fe40003f46270 */
[----:B------:R-:W-:Y:S02]  /*9000*/  FSEL R37, R179, -INF , !P6 ;  /* 0xff800000b3257808 */ /* 0x000fe40007000000 */
[----:B------:R-:W-:-:S02]  /*9010*/  ISETP.LT.OR P6, PT, R8, R198, P2 ;  /* 0x000000c60800720c */ /* 0x000fc400017c1670 */
[C---:B------:R-:W-:Y:S02]  /*9020*/  ISETP.GE.AND P2, PT, R7.reuse, R202, PT ;  /* 0x000000ca0700720c */ /* 0x040fe40003f46270 */
[----:B------:R-:W-:Y:S02]  /*9030*/  FSEL R33, R206, -INF , !P1 ;  /* 0xff800000ce217808 */ /* 0x000fe40004800000 */
[----:B------:R-:W-:Y:S02]  /*9040*/  ISETP.LT.OR P2, PT, R7, R198, P2 ;  /* 0x000000c60700720c */ /* 0x000fe40001741670 */
[----:B------:R-:W-:Y:S02]  /*9050*/  ISETP.GE.AND P1, PT, R3, R201, PT ;  /* 0x000000c90300720c */ /* 0x000fe40003f26270 */
[----:B------:R-:W-:Y:S02]  /*9060*/  FSEL R73, R130, -INF , !P2 ;  /* 0xff80000082497808 */ /* 0x000fe40005000000 */
[----:B------:R-:W-:-:S02]  /*9070*/  ISETP.GE.AND P2, PT, R27, R202, PT ;  /* 0x000000ca1b00720c */ /* 0x000fc40003f46270 */
[----:B-1----:R-:W-:Y:S02]  /*9080*/  FMNMX.FTZ R172, R0, R4, !PT ;  /* 0x0000000400ac7209 */ /* 0x002fe40007810000 */
[----:B------:R-:W-:Y:S02]  /*9090*/  ISETP.LT.OR P2, PT, R27, R198, P2 ;  /* 0x000000c61b00720c */ /* 0x000fe40001741670 */
[----:B------:R-:W-:Y:S01]  /*90a0*/  ISETP.LT.OR P1, PT, R3, R197, P1 ;  /* 0x000000c50300720c */ /* 0x000fe20000f21670 */
[----:B------:R-:W-:Y:S01]  /*90b0*/  FMUL.FTZ R0, R172, UR6 ;  /* 0x00000006ac007c20 */ /* 0x000fe20008410000 */
[----:B------:R-:W-:Y:S02]  /*90c0*/  FSEL R81, R82, -INF , !P2 ;  /* 0xff80000052517808 */ /* 0x000fe40005000000 */
[----:B------:R-:W-:Y:S02]  /*90d0*/  FSETP.NEU.FTZ.AND P2, PT, R172, -INF , PT ;  /* 0xff800000ac00780b */ /* 0x000fe40003f5d000 */
[----:B------:R-:W-:-:S02]  /*90e0*/  FSEL R96, R208, -INF , !P3 ;  /* 0xff800000d0607808 */ /* 0x000fc40005800000 */
[----:B------:R-:W-:Y:S02]  /*90f0*/  FSEL R100, R209, -INF , !P5 ;  /* 0xff800000d1647808 */ /* 0x000fe40006800000 */
[----:B------:R-:W-:Y:S02]  /*9100*/  FSEL R101, R210, -INF , !P4 ;  /* 0xff800000d2657808 */ /* 0x000fe40006000000 */
[C---:B------:R-:W-:Y:S02]  /*9110*/  ISETP.GE.AND P3, PT, R2.reuse, R202, PT ;  /* 0x000000ca0200720c */ /* 0x040fe40003f66270 */
[C---:B------:R-:W-:Y:S02]  /*9120*/  ISETP.GE.AND P5, PT, R2.reuse, R201, PT ;  /* 0x000000c90200720c */ /* 0x040fe40003fa6270 */
[----:B------:R-:W-:Y:S02]  /*9130*/  ISETP.GE.AND P4, PT, R2, R200, PT ;  /* 0x000000c80200720c */ /* 0x000fe40003f86270 */
[----:B------:R-:W-:-:S02]  /*9140*/  FSEL R0, R0, RZ, P2 ;  /* 0x000000ff00007208 */ /* 0x000fc40001000000 */
[----:B------:R-:W-:Y:S02]  /*9150*/  FSEL R97, R216, -INF , !P1 ;  /* 0xff800000d8617808 */ /* 0x000fe40004800000 */
[C---:B------:R-:W-:Y:S02]  /*9160*/  ISETP.LT.OR P3, PT, R2.reuse, R198, P3 ;  /* 0x000000c60200720c */ /* 0x040fe40001f61670 */
[C---:B------:R-:W-:Y:S02]  /*9170*/  ISETP.LT.OR P5, PT, R2.reuse, R197, P5 ;  /* 0x000000c50200720c */ /* 0x040fe40002fa1670 */
[----:B------:R-:W-:Y:S01]  /*9180*/  ISETP.LT.OR P4, PT, R2, R196, P4 ;  /* 0x000000c40200720c */ /* 0x000fe20002781670 */
[----:B------:R-:W-:Y:S01]  /*9190*/  FFMA.FTZ R2, R42, UR6, -R0 ;  /* 0x000000062a027c23 */ /* 0x000fe20008010800 */
[C---:B------:R-:W-:Y:S02]  /*91a0*/  ISETP.GE.AND P1, PT, R24.reuse, R202, PT ;  /* 0x000000ca1800720c */ /* 0x040fe40003f26270 */
[----:B------:R-:W-:Y:S01]  /*91b0*/  FSEL R43, R207, -INF , !P0 ;  /* 0xff800000cf2b7808 */ /* 0x000fe20004000000 */
[----:B------:R1:W-:Y:S01]  /*91c0*/  MUFU.EX2 R252, R2 ;  /* 0x0000000200fc7308 */ /* 0x0003e20000000800 */
[----:B------:R-:W-:-:S02]  /*91d0*/  ISETP.LT.OR P1, PT, R24, R198, P1 ;  /* 0x000000c61800720c */ /* 0x000fc40000f21670 */
[----:B------:R-:W-:Y:S02]  /*91e0*/  ISETP.GE.AND P0, PT, R3, R200, PT ;  /* 0x000000c80300720c */ /* 0x000fe40003f06270 */
[----:B------:R-:W-:Y:S02]  /*91f0*/  FSEL R35, R183, -INF , !P3 ;  /* 0xff800000b7237808 */ /* 0x000fe40005800000 */
[----:B------:R-:W-:Y:S02]  /*9200*/  ISETP.LT.OR P0, PT, R3, R196, P0 ;  /* 0x000000c40300720c */ /* 0x000fe40000701670 */
[----:B------:R-:W-:Y:S02]  /*9210*/  FMNMX.FTZ R3, R40, R33, !PT ;  /* 0x0000002128037209 */ /* 0x000fe40007810000 */
[----:B------:R-:W-:Y:S02]  /*9220*/  ISETP.GE.AND P3, PT, R9, R202, PT ;  /* 0x000000ca0900720c */ /* 0x000fe40003f66270 */
[----:B------:R-:W-:-:S02]  /*9230*/  FSEL R60, R171, -INF , !P6 ;  /* 0xff800000ab3c7808 */ /* 0x000fc40007000000 */
[----:B------:R-:W-:Y:S01]  /*9240*/  ISETP.LT.OR P3, PT, R9, R198, P3 ;  /* 0x000000c60900720c */ /* 0x000fe20001f61670 */
[----:B-1----:R-:W-:Y:S01]  /*9250*/  FFMA.FTZ R2, R44, UR6, -R0 ;  /* 0x000000062c027c23 */ /* 0x002fe20008010800 */
[CC--:B------:R-:W-:Y:S02]  /*9260*/  ISETP.GE.AND P6, PT, R5.reuse, R202.reuse, PT ;  /* 0x000000ca0500720c */ /* 0x0c0fe40003fc6270 */
[----:B------:R-:W-:Y:S01]  /*9270*/  FSEL R56, R170, -INF , !P3 ;  /* 0xff800000aa387808 */ /* 0x000fe20005800000 */
[----:B------:R1:W-:Y:S01]  /*9280*/  MUFU.EX2 R173, R2 ;  /* 0x0000000200ad7308 */ /* 0x0003e20000000800 */
[C---:B------:R-:W-:Y:S02]  /*9290*/  ISETP.GE.AND P3, PT, R6.reuse, R202, PT ;  /* 0x000000ca0600720c */ /* 0x040fe40003f66270 */
[-C--:B------:R-:W-:Y:S02]  /*92a0*/  ISETP.LT.OR P6, PT, R5, R198.reuse, P6 ;  /* 0x000000c60500720c */ /* 0x080fe400037c1670 */
[----:B------:R-:W-:-:S04]  /*92b0*/  ISETP.LT.OR P3, PT, R6, R198, P3 ;  /* 0x000000c60600720c */ /* 0x000fc80001f61670 */
[----:B------:R-:W-:Y:S02]  /*92c0*/  FSEL R78, R131, -INF , !P3 ;  /* 0xff800000834e7808 */ /* 0x000fe40005800000 */
[----:B------:R-:W-:-:S04]  /*92d0*/  ISETP.GE.AND P3, PT, R28, R202, PT ;  /* 0x000000ca1c00720c */ /* 0x000fc80003f66270 */
[----:B------:R-:W-:Y:S01]  /*92e0*/  ISETP.LT.OR P3, PT, R28, R198, P3 ;  /* 0x000000c61c00720c */ /* 0x000fe20001f61670 */
[----:B-1----:R-:W-:-:S03]  /*92f0*/  FFMA.FTZ R2, R45, UR6, -R0 ;  /* 0x000000062d027c23 */ /* 0x002fc60008010800 */
[----:B------:R-:W-:Y:S02]  /*9300*/  FSEL R80, R123, -INF , !P3 ;  /* 0xff8000007b507808 */ /* 0x000fe40005800000 */
[----:B------:R-:W-:-:S04]  /*9310*/  ISETP.GE.AND P3, PT, R25, R202, PT ;  /* 0x000000ca1900720c */ /* 0x000fc80003f66270 */
[----:B------:R-:W-:Y:S01]  /*9320*/  ISETP.LT.OR P3, PT, R25, R198, P3 ;  /* 0x000000c61900720c */ /* 0x000fe20001f61670 */
[----:B---3--:R-:W-:Y:S02]  /*9330*/  IMAD.MOV.U32 R204, RZ, RZ, R91 ;  /* 0x000000ffffcc7224 */ /* 0x008fe400078e005b */
[----:B----4-:R-:W-:Y:S02]  /*9340*/  IMAD.MOV.U32 R208, RZ, RZ, R89 ;  /* 0x000000ffffd07224 */ /* 0x010fe400078e0059 */
[----:B------:R-:W-:Y:S02]  /*9350*/  IMAD.MOV.U32 R211, RZ, RZ, R204 ;  /* 0x000000ffffd37224 */ /* 0x000fe400078e00cc */
[----:B------:R-:W-:Y:S02]  /*9360*/  IMAD.MOV.U32 R4, RZ, RZ, R208 ;  /* 0x000000ffff047224 */ /* 0x000fe400078e00d0 */
[----:B--2---:R-:W-:Y:S02]  /*9370*/  IMAD.MOV.U32 R210, RZ, RZ, R86 ;  /* 0x000000ffffd27224 */ /* 0x004fe400078e0056 */
[----:B-----5:R-:W-:-:S02]  /*9380*/  IMAD.MOV.U32 R205, RZ, RZ, R92 ;  /* 0x000000ffffcd7224 */ /* 0x020fc400078e005c */
[----:B------:R-:W-:Y:S01]  /*9390*/  IMAD.MOV.U32 R215, RZ, RZ, R84 ;  /* 0x000000ffffd77224 */ /* 0x000fe200078e0054 */
[----:B------:R-:W-:Y:S02]  /*93a0*/  FSEL R84, R106, -INF , !P3 ;  /* 0xff8000006a547808 */ /* 0x000fe40005800000 */
[----:B------:R-:W-:-:S04]  /*93b0*/  ISETP.GE.AND P3, PT, R11, R200, PT ;  /* 0x000000c80b00720c */ /* 0x000fc80003f66270 */
[----:B------:R-:W-:Y:S01]  /*93c0*/  ISETP.LT.OR P3, PT, R11, R196, P3 ;  /* 0x000000c40b00720c */ /* 0x000fe20001f61670 */
[----:B------:R-:W-:Y:S01]  /*93d0*/  IMAD.MOV.U32 R214, RZ, RZ, R88 ;  /* 0x000000ffffd67224 */ /* 0x000fe200078e0058 */
[----:B------:R-:W-:Y:S01]  /*93e0*/  FSEL R88, R107, -INF , !P1 ;  /* 0xff8000006b587808 */ /* 0x000fe20004800000 */
[----:B------:R-:W-:Y:S01]  /*93f0*/  IMAD.MOV.U32 R107, RZ, RZ, R105 ;  /* 0x000000ffff6b7224 */ /* 0x000fe200078e0069 */
[----:B------:R-:W-:Y:S01]  /*9400*/  ISETP.GE.AND P1, PT, R23, R202, PT ;  /* 0x000000ca1700720c */ /* 0x000fe20003f26270 */
[----:B------:R-:W-:-:S03]  /*9410*/  IMAD.MOV.U32 R105, RZ, RZ, R93 ;  /* 0x000000ffff697224 */ /* 0x000fc600078e005d */
[----:B------:R-:W-:Y:S01]  /*9420*/  ISETP.LT.OR P1, PT, R23, R198, P1 ;  /* 0x000000c61700720c */ /* 0x000fe20000f21670 */
[----:B------:R-:W-:-:S04]  /*9430*/  IMAD.MOV.U32 R177, RZ, RZ, R117 ;  /* 0x000000ffffb17224 */ /* 0x000fc800078e0075 */
[----:B------:R-:W-:Y:S02]  /*9440*/  IMAD.MOV.U32 R178, RZ, RZ, R177 ;  /* 0x000000ffffb27224 */ /* 0x000fe400078e00b1 */
[----:B------:R-:W-:Y:S02]  /*9450*/  IMAD.MOV.U32 R180, RZ, RZ, R120 ;  /* 0x000000ffffb47224 */ /* 0x000fe400078e0078 */
[----:B------:R-:W-:Y:S02]  /*9460*/  IMAD.MOV.U32 R120, RZ, RZ, R113 ;  /* 0x000000ffff787224 */ /* 0x000fe400078e0071 */
[----:B------:R-:W-:Y:S02]  /*9470*/  IMAD.MOV.U32 R209, RZ, RZ, R128 ;  /* 0x000000ffffd17224 */ /* 0x000fe400078e0080 */
[----:B------:R1:W-:Y:S01]  /*9480*/  MUFU.EX2 R128, R2 ;  /* 0x0000000200807308 */ /* 0x0003e20000000800 */
[----:B------:R-:W-:Y:S01]  /*9490*/  IMAD.MOV.U32 R113, RZ, RZ, R87 ;  /* 0x000000ffff717224 */ /* 0x000fe200078e0057 */
[----:B------:R-:W-:Y:S01]  /*94a0*/  FSEL R87, R98, -INF , !P1 ;  /* 0xff80000062577808 */ /* 0x000fe20004800000 */
[----:B------:R-:W-:Y:S01]  /*94b0*/  IMAD.MOV.U32 R216, RZ, RZ, R134 ;  /* 0x000000ffffd87224 */ /* 0x000fe200078e0086 */
[----:B------:R-:W-:Y:S01]  /*94c0*/  ISETP.GE.AND P1, PT, R22, R202, PT ;  /* 0x000000ca1600720c */ /* 0x000fe20003f26270 */
[----:B------:R-:W-:-:S02]  /*94d0*/  IMAD.MOV.U32 R182, RZ, RZ, R180 ;  /* 0x000000ffffb67224 */ /* 0x000fc400078e00b4 */
[----:B------:R-:W-:Y:S01]  /*94e0*/  IMAD.MOV.U32 R98, RZ, RZ, R4 ;  /* 0x000000ffff627224 */ /* 0x000fe200078e0004 */
[----:B------:R-:W-:-:S04]  /*94f0*/  ISETP.LT.OR P1, PT, R22, R198, P1 ;  /* 0x000000c61600720c */ /* 0x000fc80000f21670 */
[----:B------:R-:W-:Y:S01]  /*9500*/  FSEL R86, R99, -INF , !P1 ;  /* 0xff80000063567808 */ /* 0x000fe20004800000 */
[----:B------:R-:W-:Y:S01]  /*9510*/  IMAD.MOV.U32 R99, RZ, RZ, R121 ;  /* 0x000000ffff637224 */ /* 0x000fe200078e0079 */
[----:B------:R-:W-:Y:S01]  /*9520*/  ISETP.GE.AND P1, PT, R21, R202, PT ;  /* 0x000000ca1500720c */ /* 0x000fe20003f26270 */
[----:B-1----:R-:W-:-:S03]  /*9530*/  FFMA.FTZ R2, R46, UR6, -R0 ;  /* 0x000000062e027c23 */ /* 0x002fc60008010800 */
[----:B------:R-:W-:Y:S01]  /*9540*/  ISETP.LT.OR P1, PT, R21, R198, P1 ;  /* 0x000000c61500720c */ /* 0x000fe20000f21670 */
[----:B------:R-:W-:Y:S01]  /*9550*/  IMAD.MOV.U32 R131, RZ, RZ, R79 ;  /* 0x000000ffff837224 */ /* 0x000fe200078e004f */
[----:B------:R-:W-:Y:S01]  /*9560*/  FSEL R79, R122, -INF , !P6 ;  /* 0xff8000007a4f7808 */ /* 0x000fe20007000000 */
[----:B------:R1:W-:Y:S01]  /*9570*/  MUFU.EX2 R176, R2 ;  /* 0x0000000200b07308 */ /* 0x0003e20000000800 */
[----:B------:R-:W-:Y:S02]  /*9580*/  FSEL R89, R94, -INF , !P1 ;  /* 0xff8000005e597808 */ /* 0x000fe40004800000 */
[-C--:B------:R-:W-:Y:S02]  /*9590*/  ISETP.GE.AND P1, PT, R20, R202.reuse, PT ;  /* 0x000000ca1400720c */ /* 0x080fe40003f26270 */
[----:B------:R-:W-:Y:S02]  /*95a0*/  ISETP.GE.AND P6, PT, R26, R202, PT ;  /* 0x000000ca1a00720c */ /* 0x000fe40003fc6270 */
[----:B------:R-:W-:-:S02]  /*95b0*/  ISETP.LT.OR P1, PT, R20, R198, P1 ;  /* 0x000000c61400720c */ /* 0x000fc40000f21670 */
[----:B------:R-:W-:Y:S02]  /*95c0*/  ISETP.LT.OR P6, PT, R26, R198, P6 ;  /* 0x000000c61a00720c */ /* 0x000fe400037c1670 */
[----:B------:R-:W-:Y:S01]  /*95d0*/  FSEL R92, R95, -INF , !P1 ;  /* 0xff8000005f5c7808 */ /* 0x000fe20004800000 */
[----:B------:R-:W-:Y:S01]  /*95e0*/  IMAD.MOV.U32 R95, RZ, RZ, R90 ;  /* 0x000000ffff5f7224 */ /* 0x000fe200078e005a */
[----:B------:R-:W-:Y:S02]  /*95f0*/  ISETP.GE.AND P1, PT, R19, R202, PT ;  /* 0x000000ca1300720c */ /* 0x000fe40003f26270 */
[----:B------:R-:W-:Y:S01]  /*9600*/  FSEL R82, R83, -INF , !P6 ;  /* 0xff80000053527808 */ /* 0x000fe20007000000 */
[----:B-1----:R-:W-:Y:S01]  /*9610*/  FFMA.FTZ R2, R47, UR6, -R0 ;  /* 0x000000062f027c23 */ /* 0x002fe20008010800 */
[----:B------:R-:W-:Y:S02]  /*9620*/  ISETP.LT.OR P1, PT, R19, R198, P1 ;  /* 0x000000c61300720c */ /* 0x000fe40000f21670 */
[----:B------:R-:W-:Y:S01]  /*9630*/  ISETP.GE.AND P6, PT, R11, R201, PT ;  /* 0x000000c90b00720c */ /* 0x000fe20003fc6270 */
[----:B------:R1:W-:Y:S01]  /*9640*/  MUFU.EX2 R117, R2 ;  /* 0x0000000200757308 */ /* 0x0003e20000000800 */
[----:B------:R-:W-:Y:S01]  /*9650*/  FSEL R93, R110, -INF , !P1 ;  /* 0xff8000006e5d7808 */ /* 0x000fe20004800000 */
[----:B------:R-:W-:Y:S01]  /*9660*/  IMAD.MOV.U32 R110, RZ, RZ, R120 ;  /* 0x000000ffff6e7224 */ /* 0x000fe200078e0078 */
[----:B------:R-:W-:-:S02]  /*9670*/  ISETP.GE.AND P1, PT, R18, R202, PT ;  /* 0x000000ca1200720c */ /* 0x000fc40003f26270 */
[----:B------:R-:W-:Y:S02]  /*9680*/  ISETP.LT.OR P6, PT, R11, R197, P6 ;  /* 0x000000c50b00720c */ /* 0x000fe400037c1670 */
[----:B------:R-:W-:Y:S02]  /*9690*/  ISETP.LT.OR P1, PT, R18, R198, P1 ;  /* 0x000000c61200720c */ /* 0x000fe40000f21670 */
[----:B------:R-:W-:Y:S01]  /*96a0*/  FSEL R47, R224, -INF , !P6 ;  /* 0xff800000e02f7808 */ /* 0x000fe20007000000 */
[----:B------:R-:W-:Y:S01]  /*96b0*/  IMAD.MOV.U32 R224, RZ, RZ, R109 ;  /* 0x000000ffffe07224 */ /* 0x000fe200078e006d */
[----:B------:R-:W-:Y:S01]  /*96c0*/  FSEL R91, R111, -INF , !P1 ;  /* 0xff8000006f5b7808 */ /* 0x000fe20004800000 */
[----:B------:R-:W-:Y:S01]  /*96d0*/  IMAD.MOV.U32 R111, RZ, RZ, R85 ;  /* 0x000000ffff6f7224 */ /* 0x000fe200078e0055 */
[C---:B------:R-:W-:Y:S02]  /*96e0*/  ISETP.GE.AND P1, PT, R17.reuse, R202, PT ;  /* 0x000000ca1100720c */ /* 0x040fe40003f26270 */
[----:B------:R-:W-:Y:S01]  /*96f0*/  ISETP.GE.AND P6, PT, R8, R201, PT ;  /* 0x000000c90800720c */ /* 0x000fe20003fc6270 */
[----:B-1----:R-:W-:Y:S01]  /*9700*/  FFMA.FTZ R2, R48, UR6, -R0 ;  /* 0x0000000630027c23 */ /* 0x002fe20008010800 */
[----:B------:R-:W-:-:S02]  /*9710*/  ISETP.LT.OR P1, PT, R17, R198, P1 ;  /* 0x000000c61100720c */ /* 0x000fc40000f21670 */
[----:B------:R-:W-:Y:S01]  /*9720*/  ISETP.LT.OR P6, PT, R8, R197, P6 ;  /* 0x000000c50800720c */ /* 0x000fe200037c1670 */
[----:B------:R1:W-:Y:S01]  /*9730*/  MUFU.EX2 R134, R2 ;  /* 0x0000000200867308 */ /* 0x0003e20000000800 */
[----:B------:R-:W-:Y:S02]  /*9740*/  FSEL R90, R118, -INF , !P1 ;  /* 0xff800000765a7808 */ /* 0x000fe40004800000 */
[C---:B------:R-:W-:Y:S02]  /*9750*/  ISETP.GE.AND P1, PT, R16.reuse, R202, PT ;  /* 0x000000ca1000720c */ /* 0x040fe40003f26270 */
[----:B------:R-:W-:Y:S02]  /*9760*/  FSEL R45, R229, -INF , !P6 ;  /* 0xff800000e52d7808 */ /* 0x000fe40007000000 */
[----:B------:R-:W-:Y:S02]  /*9770*/  ISETP.LT.OR P1, PT, R16, R198, P1 ;  /* 0x000000c61000720c */ /* 0x000fe40000f21670 */
[----:B------:R-:W-:-:S02]  /*9780*/  ISETP.GE.AND P6, PT, R5, R200, PT ;  /* 0x000000c80500720c */ /* 0x000fc40003fc6270 */
[----:B------:R-:W-:Y:S01]  /*9790*/  FSEL R85, R119, -INF , !P1 ;  /* 0xff80000077557808 */ /* 0x000fe20004800000 */
[----:B------:R-:W-:Y:S01]  /*97a0*/  IMAD.MOV.U32 R119, RZ, RZ, R210 ;  /* 0x000000ffff777224 */ /* 0x000fe200078e00d2 */
[----:B------:R-:W-:Y:S01]  /*97b0*/  ISETP.GE.AND P1, PT, R15, R202, PT ;  /* 0x000000ca0f00720c */ /* 0x000fe20003f26270 */
[----:B------:R-:W-:Y:S01]  /*97c0*/  IMAD.MOV.U32 R210, RZ, RZ, R205 ;  /* 0x000000ffffd27224 */ /* 0x000fe200078e00cd */
[----:B------:R-:W-:Y:S01]  /*97d0*/  ISETP.LT.OR P6, PT, R5, R196, P6 ;  /* 0x000000c40500720c */ /* 0x000fe200037c1670 */
[----:B-1----:R-:W-:Y:S01]  /*97e0*/  FFMA.FTZ R2, R49, UR6, -R0 ;  /* 0x0000000631027c23 */ /* 0x002fe20008010800 */
[----:B------:R-:W-:Y:S02]  /*97f0*/  ISETP.LT.OR P1, PT, R15, R198, P1 ;  /* 0x000000c60f00720c */ /* 0x000fe40000f21670 */
[----:B------:R-:W-:Y:S01]  /*9800*/  FSEL R49, R217, -INF , !P5 ;  /* 0xff800000d9317808 */ /* 0x000fe20006800000 */
[----:B------:R1:W-:Y:S01]  /*9810*/  MUFU.EX2 R206, R2 ;  /* 0x0000000200ce7308 */ /* 0x0003e20000000800 */
[----:B------:R-:W-:Y:S01]  /*9820*/  FSEL R83, R126, -INF , !P1 ;  /* 0xff8000007e537808 */ /* 0x000fe20004800000 */
[----:B------:R-:W-:Y:S01]  /*9830*/  IMAD.MOV.U32 R126, RZ, RZ, R211 ;  /* 0x000000ffff7e7224 */ /* 0x000fe200078e00d3 */
[C---:B------:R-:W-:Y:S01]  /*9840*/  ISETP.GE.AND P1, PT, R14.reuse, R202, PT ;  /* 0x000000ca0e00720c */ /* 0x040fe20003f26270 */
[----:B------:R-:W-:Y:S01]  /*9850*/  IMAD.MOV.U32 R211, RZ, RZ, R222 ;  /* 0x000000ffffd37224 */ /* 0x000fe200078e00de */
[C---:B------:R-:W-:Y:S01]  /*9860*/  ISETP.GE.AND P5, PT, R9.reuse, R201, PT ;  /* 0x000000c90900720c */ /* 0x040fe20003fa6270 */
[----:B------:R-:W-:Y:S01]  /*9870*/  IMAD.MOV.U32 R222, RZ, RZ, R169 ;  /* 0x000000ffffde7224 */ /* 0x000fe200078e00a9 */
[----:B------:R-:W-:Y:S01]  /*9880*/  ISETP.LT.OR P1, PT, R14, R198, P1 ;  /* 0x000000c60e00720c */ /* 0x000fe20000f21670 */
[----:B------:R-:W-:Y:S01]  /*9890*/  IMAD.MOV.U32 R217, RZ, RZ, R211 ;  /* 0x000000ffffd97224 */ /* 0x000fe200078e00d3 */
[----:B------:R-:W-:-:S04]  /*98a0*/  ISETP.LT.OR P5, PT, R9, R197, P5 ;  /* 0x000000c50900720c */ /* 0x000fc80002fa1670 */
[----:B------:R-:W-:Y:S02]  /*98b0*/  FSEL R46, R228, -INF , !P5 ;  /* 0xff800000e42e7808 */ /* 0x000fe40006800000 */
[----:B------:R-:W-:Y:S02]  /*98c0*/  ISETP.GE.AND P5, PT, R6, R201, PT ;  /* 0x000000c90600720c */ /* 0x000fe40003fa6270 */
[----:B-1----:R-:W-:Y:S01]  /*98d0*/  FMNMX.FTZ R2, R43, R3, !PT ;  /* 0x000000032b027209 */ /* 0x002fe20007810000 */
[----:B------:R-:W-:Y:S01]  /*98e0*/  FFMA.FTZ R3, R50, UR6, -R0 ;  /* 0x0000000632037c23 */ /* 0x000fe20008010800 */
[----:B------:R-:W-:Y:S02]  /*98f0*/  ISETP.LT.OR P5, PT, R6, R197, P5 ;  /* 0x000000c50600720c */ /* 0x000fe40002fa1670 */
[----:B------:R-:W-:Y:S01]  /*9900*/  FMNMX.FTZ R2, R34, R2, !PT ;  /* 0x0000000222027209 */ /* 0x000fe20007810000 */
[----:B------:R1:W-:Y:S01]  /*9910*/  MUFU.EX2 R207, R3 ;  /* 0x0000000300cf7308 */ /* 0x0003e20000000800 */
[----:B------:R-:W-:-:S02]  /*9920*/  FSEL R42, R233, -INF , !P5 ;  /* 0xff800000e92a7808 */ /* 0x000fc40006800000 */
[----:B------:R-:W-:Y:S02]  /*9930*/  FMNMX.FTZ R2, R35, R2, !PT ;  /* 0x0000000223027209 */ /* 0x000fe40007810000 */
[----:B------:R-:W-:Y:S02]  /*9940*/  ISETP.GE.AND P5, PT, R28, R201, PT ;  /* 0x000000c91c00720c */ /* 0x000fe40003fa6270 */
[----:B------:R-:W-:Y:S02]  /*9950*/  FMNMX.FTZ R2, R36, R2, !PT ;  /* 0x0000000224027209 */ /* 0x000fe40007810000 */
[----:B------:R-:W-:Y:S02]  /*9960*/  ISETP.LT.OR P5, PT, R28, R197, P5 ;  /* 0x000000c51c00720c */ /* 0x000fe40002fa1670 */
        /* <DEDUP_REMOVED lines=23> */
[----:B-1----:R-:W-:Y:S01]  /*9ae0*/  FFMA.FTZ R3, R54, UR6, -R0 ;  /* 0x0000000636037c23 */ /* 0x002fe20008010800 */
[----:B------:R-:W-:Y:S01]  /*9af0*/  FSEL R54, R127, -INF , !P1 ;  /* 0xff8000007f367808 */ /* 0x000fe20004800000 */
[----:B------:R-:W-:Y:S01]  /*9b00*/  IMAD.MOV.U32 R127, RZ, RZ, R210 ;  /* 0x000000ffff7f7224 */ /* 0x000fe200078e00d2 */
[C---:B------:R-:W-:Y:S01]  /*9b10*/  ISETP.GE.AND P1, PT, R13.reuse, R202, PT ;  /* 0x000000ca0d00720c */ /* 0x040fe20003f26270 */
[----:B------:R1:W-:Y:S01]  /*9b20*/  MUFU.EX2 R177, R3 ;  /* 0x0000000300b17308 */ /* 0x0003e20000000800 */
[----:B------:R-:W-:Y:S01]  /*9b30*/  FMNMX.FTZ R2, R90, R2, !PT ;  /* 0x000000025a027209 */ /* 0x000fe20007810000 */
[----:B------:R-:W-:Y:S01]  /*9b40*/  IMAD.MOV.U32 R210, RZ, RZ, R129 ;  /* 0x000000ffffd27224 */ /* 0x000fe200078e0081 */
[----:B------:R-:W-:Y:S01]  /*9b50*/  ISETP.LT.OR P1, PT, R13, R198, P1 ;  /* 0x000000c60d00720c */ /* 0x000fe20000f21670 */
[----:B------:R-:W-:Y:S01]  /*9b60*/  IMAD.MOV.U32 R129, RZ, RZ, R124 ;  /* 0x000000ffff817224 */ /* 0x000fe200078e007c */
[----:B------:R-:W-:-:S02]  /*9b70*/  FMNMX.FTZ R2, R85, R2, !PT ;  /* 0x0000000255027209 */ /* 0x000fc40007810000 */
[----:B------:R-:W-:Y:S01]  /*9b80*/  FSEL R53, R102, -INF , !P1 ;  /* 0xff80000066357808 */ /* 0x000fe20004800000 */
[----:B------:R-:W-:Y:S01]  /*9b90*/  IMAD.MOV.U32 R102, RZ, RZ, R182 ;  /* 0x000000ffff667224 */ /* 0x000fe200078e00b6 */
[C---:B------:R-:W-:Y:S02]  /*9ba0*/  ISETP.GE.AND P1, PT, R12.reuse, R202, PT ;  /* 0x000000ca0c00720c */ /* 0x040fe40003f26270 */
[----:B------:R-:W-:Y:S02]  /*9bb0*/  FMNMX.FTZ R2, R83, R2, !PT ;  /* 0x0000000253027209 */ /* 0x000fe40007810000 */
[----:B------:R-:W-:Y:S02]  /*9bc0*/  ISETP.LT.OR P1, PT, R12, R198, P1 ;  /* 0x000000c60c00720c */ /* 0x000fe40000f21670 */
[----:B------:R-:W-:Y:S02]  /*9bd0*/  FMNMX.FTZ R2, R54, R2, !PT ;  /* 0x0000000236027209 */ /* 0x000fe40007810000 */
[----:B------:R-:W-:Y:S01]  /*9be0*/  FSEL R52, R103, -INF , !P1 ;  /* 0xff80000067347808 */ /* 0x000fe20004800000 */
[----:B-1----:R-:W-:Y:S01]  /*9bf0*/  FFMA.FTZ R3, R55, UR6, -R0 ;  /* 0x0000000637037c23 */ /* 0x002fe20008010800 */
[C---:B------:R-:W-:Y:S01]  /*9c00*/  ISETP.GE.AND P1, PT, R32.reuse, R202, PT ;  /* 0x000000ca2000720c */ /* 0x040fe20003f26270 */
[----:B------:R-:W-:Y:S01]  /*9c10*/  IMAD.MOV.U32 R103, RZ, RZ, R178 ;  /* 0x000000ffff677224 */ /* 0x000fe200078e00b2 */
[----:B------:R-:W-:Y:S01]  /*9c20*/  FMNMX.FTZ R2, R53, R2, !PT ;  /* 0x0000000235027209 */ /* 0x000fe20007810000 */
[----:B------:R1:W-:Y:S01]  /*9c30*/  MUFU.EX2 R180, R3 ;  /* 0x0000000300b47308 */ /* 0x0003e20000000800 */
[----:B------:R-:W-:-:S02]  /*9c40*/  ISETP.LT.OR P1, PT, R32, R198, P1 ;  /* 0x000000c62000720c */ /* 0x000fc40000f21670 */
[----:B------:R-:W-:Y:S02]  /*9c50*/  FMNMX.FTZ R2, R52, R2, !PT ;  /* 0x0000000234027209 */ /* 0x000fe40007810000 */
[----:B------:R-:W-:Y:S02]  /*9c60*/  FSEL R51, R174, -INF , !P1 ;  /* 0xff800000ae337808 */ /* 0x000fe40004800000 */
[----:B------:R-:W-:Y:S02]  /*9c70*/  ISETP.GE.AND P1, PT, R31, R202, PT ;  /* 0x000000ca1f00720c */ /* 0x000fe40003f26270 */
[----:B------:R-:W-:Y:S02]  /*9c80*/  FMNMX.FTZ R2, R51, R2, !PT ;  /* 0x0000000233027209 */ /* 0x000fe40007810000 */
[----:B------:R-:W-:Y:S02]  /*9c90*/  ISETP.LT.OR P1, PT, R31, R198, P1 ;  /* 0x000000c61f00720c */ /* 0x000fe40000f21670 */
[----:B------:R-:W-:Y:S01]  /*9ca0*/  FSEL R55, R219, -INF , !P4 ;  /* 0xff800000db377808 */ /* 0x000fe20006000000 */
[----:B------:R-:W-:Y:S01]  /*9cb0*/  IMAD.MOV.U32 R219, RZ, RZ, R113 ;  /* 0x000000ffffdb7224 */ /* 0x000fe200078e0071 */
[----:B------:R-:W-:Y:S01]  /*9cc0*/  FSEL R50, R175, -INF , !P1 ;  /* 0xff800000af327808 */ /* 0x000fe20004800000 */
[----:B-1----:R-:W-:Y:S01]  /*9cd0*/  FFMA.FTZ R3, R57, UR6, -R0 ;  /* 0x0000000639037c23 */ /* 0x002fe20008010800 */
[----:B------:R-:W-:-:S02]  /*9ce0*/  ISETP.GE.AND P1, PT, R30, R202, PT ;  /* 0x000000ca1e00720c */ /* 0x000fc40003f26270 */
[----:B------:R-:W-:Y:S01]  /*9cf0*/  FMNMX.FTZ R2, R50, R2, !PT ;  /* 0x0000000232027209 */ /* 0x000fe20007810000 */
[----:B------:R1:W-:Y:S01]  /*9d00*/  MUFU.EX2 R204, R3 ;  /* 0x0000000300cc7308 */ /* 0x0003e20000000800 */
[----:B------:R-:W-:Y:S02]  /*9d10*/  ISETP.LT.OR P1, PT, R30, R198, P1 ;  /* 0x000000c61e00720c */ /* 0x000fe40000f21670 */
[----:B------:R-:W-:Y:S02]  /*9d20*/  FSEL R57, R218, -INF , !P0 ;  /* 0xff800000da397808 */ /* 0x000fe40004000000 */
[----:B------:R-:W-:Y:S02]  /*9d30*/  FSEL R175, R114, -INF , !P1 ;  /* 0xff80000072af7808 */ /* 0x000fe40004800000 */
[----:B------:R-:W-:Y:S02]  /*9d40*/  ISETP.GE.AND P1, PT, R29, R202, PT ;  /* 0x000000ca1d00720c */ /* 0x000fe40003f26270 */
[----:B------:R-:W-:-:S02]  /*9d50*/  FMNMX.FTZ R2, R175, R2, !PT ;  /* 0x00000002af027209 */ /* 0x000fc40007810000 */
[----:B------:R-:W-:Y:S02]  /*9d60*/  ISETP.LT.OR P1, PT, R29, R198, P1 ;  /* 0x000000c61d00720c */ /* 0x000fe40000f21670 */
[----:B------:R-:W-:Y:S02]  /*9d70*/  ISETP.GE.AND P0, PT, R10, R201, PT ;  /* 0x000000c90a00720c */ /* 0x000fe40003f06270 */
[----:B------:R-:W-:Y:S01]  /*9d80*/  FSEL R174, R115, -INF , !P1 ;  /* 0xff80000073ae7808 */ /* 0x000fe20004800000 */
[----:B------:R-:W-:Y:S02]  /*9d90*/  IMAD.MOV.U32 R115, RZ, RZ, R129 ;  /* 0x000000ffff737224 */ /* 0x000fe400078e0081 */
[----:B-1----:R-:W-:Y:S01]  /*9da0*/  FFMA.FTZ R3, R58, UR6, -R0 ;  /* 0x000000063a037c23 */ /* 0x002fe20008010800 */
[----:B------:R-:W-:Y:S02]  /*9db0*/  ISETP.LT.OR P0, PT, R10, R197, P0 ;  /* 0x000000c50a00720c */ /* 0x000fe40000701670 */
[----:B------:R-:W-:Y:S01]  /*9dc0*/  FMNMX.FTZ R2, R174, R2, !PT ;  /* 0x00000002ae027209 */ /* 0x000fe20007810000 */
[----:B------:R1:W-:Y:S01]  /*9dd0*/  MUFU.EX2 R205, R3 ;  /* 0x0000000300cd7308 */ /* 0x0003e20000000800 */
[----:B------:R-:W-:-:S02]  /*9de0*/  FSEL R48, R225, -INF , !P0 ;  /* 0xff800000e1307808 */ /* 0x000fc40004000000 */
[-C--:B------:R-:W-:Y:S01]  /*9df0*/  ISETP.GE.AND P0, PT, R8, R200.reuse, PT ;  /* 0x000000c80800720c */ /* 0x080fe20003f06270 */
[----:B------:R-:W3:Y:S01]  /*9e00*/  SHFL.BFLY PT, R4, R2, 0x2, 0x1f ;  /* 0x0c401f0002047f89 */ /* 0x000ee200000e0000 */
[----:B------:R-:W-:Y:S02]  /*9e10*/  ISETP.GE.AND P1, PT, R10, R200, PT ;  /* 0x000000c80a00720c */ /* 0x000fe40003f26270 */
[-C--:B------:R-:W-:Y:S02]  /*9e20*/  ISETP.LT.OR P0, PT, R8, R196.reuse, P0 ;  /* 0x000000c40800720c */ /* 0x080fe40000701670 */
[----:B------:R-:W-:Y:S02]  /*9e30*/  ISETP.LT.OR P1, PT, R10, R196, P1 ;  /* 0x000000c40a00720c */ /* 0x000fe40000f21670 */
[----:B------:R-:W-:Y:S02]  /*9e40*/  ISETP.GE.AND P4, PT, R9, R200, PT ;  /* 0x000000c80900720c */ /* 0x000fe40003f86270 */
[----:B------:R-:W-:-:S02]  /*9e50*/  FSEL R58, R226, -INF , !P3 ;  /* 0xff800000e23a7808 */ /* 0x000fc40005800000 */
[----:B------:R-:W-:Y:S01]  /*9e60*/  ISETP.LT.OR P4, PT, R9, R196, P4 ;  /* 0x000000c40900720c */ /* 0x000fe20002781670 */
[----:B-1----:R-:W-:Y:S01]  /*9e70*/  FFMA.FTZ R3, R59, UR6, -R0 ;  /* 0x000000063b037c23 */ /* 0x002fe20008010800 */
[----:B------:R-:W-:Y:S02]  /*9e80*/  FSEL R59, R227, -INF , !P1 ;  /* 0xff800000e33b7808 */ /* 0x000fe40004800000 */
[C---:B------:R-:W-:Y:S01]  /*9e90*/  ISETP.GE.AND P1, PT, R7.reuse, R201, PT ;  /* 0x000000c90700720c */ /* 0x040fe20003f26270 */
[----:B------:R1:W-:Y:S01]  /*9ea0*/  MUFU.EX2 R208, R3 ;  /* 0x0000000300d07308 */ /* 0x0003e20000000800 */
[C---:B------:R-:W-:Y:S02]  /*9eb0*/  ISETP.GE.AND P3, PT, R7.reuse, R200, PT ;  /* 0x000000c80700720c */ /* 0x040fe40003f66270 */
[C---:B------:R-:W-:Y:S02]  /*9ec0*/  ISETP.LT.OR P1, PT, R7.reuse, R197, P1 ;  /* 0x000000c50700720c */ /* 0x040fe40000f21670 */
[----:B------:R-:W-:-:S02]  /*9ed0*/  ISETP.LT.OR P3, PT, R7, R196, P3 ;  /* 0x000000c40700720c */ /* 0x000fc40001f61670 */
[----:B---3--:R-:W-:Y:S01]  /*9ee0*/  FMNMX.FTZ R2, R2, R4, !PT ;  /* 0x0000000402027209 */ /* 0x008fe20007810000 */
[----:B------:R-:W-:Y:S01]  /*9ef0*/  FFMA.FTZ R4, R76, UR6, -R0 ;  /* 0x000000064c047c23 */ /* 0x000fe20008010800 */
[----:B------:R-:W-:-:S03]  /*9f00*/  FSEL R44, R232, -INF , !P1 ;  /* 0xff800000e82c7808 */ /* 0x000fc60004800000 */
[----:B------:R-:W3:Y:S01]  /*9f10*/  SHFL.BFLY PT, R8, R2, 0x1, 0x1f ;  /* 0x0c201f0002087f89 */ /* 0x000ee200000e0000 */
[----:B------:R-:W-:Y:S01]  /*9f20*/  MUFU.EX2 R179, R4 ;  /* 0x0000000400b37308 */ /* 0x000fe20000000800 */
[----:B-1----:R-:W-:Y:S01]  /*9f30*/  FFMA.FTZ R3, R61, UR6, -R0 ;  /* 0x000000063d037c23 */ /* 0x002fe20008010800 */
[----:B------:R-:W-:Y:S02]  /*9f40*/  FSEL R61, R230, -INF , !P4 ;  /* 0xff800000e63d7808 */ /* 0x000fe40006000000 */
[----:B------:R-:W-:-:S04]  /*9f50*/  ISETP.GE.AND P4, PT, R6, R200, PT ;  /* 0x000000c80600720c */ /* 0x000fc80003f86270 */
[----:B------:R1:W-:Y:S01]  /*9f60*/  MUFU.EX2 R169, R3 ;  /* 0x0000000300a97308 */ /* 0x0003e20000000800 */
[----:B------:R-:W-:Y:S02]  /*9f70*/  ISETP.LT.OR P4, PT, R6, R196, P4 ;  /* 0x000000c40600720c */ /* 0x000fe40002781670 */
[----:B---3--:R-:W-:Y:S01]  /*9f80*/  FMNMX.FTZ R123, R2, R8, !PT ;  /* 0x00000008027b7209 */ /* 0x008fe20007810000 */
[----:B-1----:R-:W-:Y:S01]  /*9f90*/  FFMA.FTZ R3, R62, UR6, -R0 ;  /* 0x000000063e037c23 */ /* 0x002fe20008010800 */
[----:B------:R-:W-:Y:S02]  /*9fa0*/  FMNMX.FTZ R2, R39, R96, !PT ;  /* 0x0000006027027209 */ /* 0x000fe40007810000 */
[----:B------:R-:W-:Y:S01]  /*9fb0*/  FSETP.NEU.FTZ.AND P1, PT, R123, -INF , PT ;  /* 0xff8000007b00780b */ /* 0x000fe20003f3d000 */
[----:B------:R1:W3:Y:S01]  /*9fc0*/  MUFU.EX2 R182, R3 ;  /* 0x0000000300b67308 */ /* 0x0002e20000000800 */
[----:B------:R-:W-:Y:S02]  /*9fd0*/  FMNMX.FTZ R2, R100, R2, !PT ;  /* 0x0000000264027209 */ /* 0x000fe40007810000 */
[----:B------:R-:W-:-:S02]  /*9fe0*/  FSEL R62, R231, -INF , !P0 ;  /* 0xff800000e73e7808 */ /* 0x000fc40004000000 */
[----:B------:R-:W-:Y:S02]  /*9ff0*/  FMNMX.FTZ R2, R97, R2, !PT ;  /* 0x0000000261027209 */ /* 0x000fe40007810000 */
[----:B------:R-:W-:Y:S02]  /*a000*/  ISETP.GE.AND P0, PT, R5, R201, PT ;  /* 0x000000c90500720c */ /* 0x000fe40003f06270 */
[----:B------:R-:W-:Y:S02]  /*a010*/  FMNMX.FTZ R2, R49, R2, !PT ;  /* 0x0000000231027209 */ /* 0x000fe40007810000 */
[----:B------:R-:W-:Y:S02]  /*a020*/  ISETP.LT.OR P0, PT, R5, R197, P0 ;  /* 0x000000c50500720c */ /* 0x000fe40000701670 */
[----:B------:R-:W-:Y:S01]  /*a030*/  FMNMX.FTZ R2, R47, R2, !PT ;  /* 0x000000022f027209 */ /* 0x000fe20007810000 */
[----:B-1----:R-:W-:-:S03]  /*a040*/  FFMA.FTZ R3, R63, UR6, -R0 ;  /* 0x000000063f037c23 */ /* 0x002fc60008010800 */
[----:B------:R-:W-:Y:S01]  /*a050*/  FMNMX.FTZ R2, R48, R2, !PT ;  /* 0x0000000230027209 */ /* 0x000fe20007810000 */
[----:B------:R-:W-:Y:S01]  /*a060*/  IMAD.MOV.U32 R63, RZ, RZ, R214 ;  /* 0x000000ffff3f7224 */ /* 0x000fe200078e00d6 */
[----:B------:R1:W-:Y:S02]  /*a070*/  MUFU.EX2 R124, R3 ;  /* 0x00000003007c7308 */ /* 0x0003e40000000800 */
[----:B------:R-:W-:-:S04]  /*a080*/  FMNMX.FTZ R2, R46, R2, !PT ;  /* 0x000000022e027209 */ /* 0x000fc80007810000 */
[----:B------:R-:W-:-:S04]  /*a090*/  FMNMX.FTZ R2, R45, R2, !PT ;  /* 0x000000022d027209 */ /* 0x000fc80007810000 */
[----:B------:R-:W-:-:S04]  /*a0a0*/  FMNMX.FTZ R2, R44, R2, !PT ;  /* 0x000000022c027209 */ /* 0x000fc80007810000 */
[----:B------:R-:W-:Y:S01]  /*a0b0*/  FMNMX.FTZ R2, R42, R2, !PT ;  /* 0x000000022a027209 */ /* 0x000fe20007810000 */
[--C-:B-1----:R-:W-:Y:S01]  /*a0c0*/  FFMA.FTZ R3, R64, UR6, -R0.reuse ;  /* 0x0000000640037c23 */ /* 0x102fe20008010800 */
[----:B------:R-:W-:Y:S02]  /*a0d0*/  IMAD.MOV.U32 R64, RZ, RZ, R215 ;  /* 0x000000ffff407224 */ /* 0x000fe400078e00d7 */
[----:B------:R-:W-:Y:S01]  /*a0e0*/  IMAD.MOV.U32 R215, RZ, RZ, R125 ;  /* 0x000000ffffd77224 */ /* 0x000fe200078e007d */
[----:B------:R1:W-:Y:S02]  /*a0f0*/  MUFU.EX2 R121, R3 ;  /* 0x0000000300797308 */ /* 0x0003e40000000800 */
[----:B-1----:R-:W-:Y:S01]  /*a100*/  FFMA.FTZ R3, R65, UR6, -R0 ;  /* 0x0000000641037c23 */ /* 0x002fe20008010800 */
[----:B------:R-:W-:-:S05]  /*a110*/  IMAD.MOV.U32 R65, RZ, RZ, R209 ;  /* 0x000000ffff417224 */ /* 0x000fca00078e00d1 */
[----:B------:R1:W-:Y:S02]  /*a120*/  MUFU.EX2 R209, R3 ;  /* 0x0000000300d17308 */ /* 0x0003e40000000800 */
[----:B-1----:R-:W-:Y:S01]  /*a130*/  FFMA.FTZ R3, R66, UR6, -R0 ;  /* 0x0000000642037c23 */ /* 0x002fe20008010800 */
[----:B------:R-:W-:-:S05]  /*a140*/  IMAD.MOV.U32 R66, RZ, RZ, R210 ;  /* 0x000000ffff427224 */ /* 0x000fca00078e00d2 */
[----:B------:R1:W-:Y:S02]  /*a150*/  MUFU.EX2 R114, R3 ;  /* 0x0000000300727308 */ /* 0x0003e40000000800 */
[----:B-1----:R-:W-:Y:S01]  /*a160*/  FFMA.FTZ R3, R69, UR6, -R0 ;  /* 0x0000000645037c23 */ /* 0x002fe20008010800 */
[----:B------:R-:W-:Y:S02]  /*a170*/  FSEL R69, R235, -INF , !P4 ;  /* 0xff800000eb457808 */ /* 0x000fe40006000000 */
[----:B------:R-:W-:-:S03]  /*a180*/  ISETP.GE.AND P4, PT, R27, R201, PT ;  /* 0x000000c91b00720c */ /* 0x000fc60003f86270 */
[----:B------:R1:W-:Y:S01]  /*a190*/  MUFU.EX2 R129, R3 ;  /* 0x0000000300817308 */ /* 0x0003e20000000800 */
[----:B------:R-:W-:Y:S01]  /*a1a0*/  ISETP.LT.OR P4, PT, R27, R197, P4 ;  /* 0x000000c51b00720c */ /* 0x000fe20002781670 */
        /* <DEDUP_REMOVED lines=10> */
[C---:B------:R-:W-:Y:S01]  /*a250*/  ISETP.GE.AND P3, PT, R28.reuse, R200, PT ;  /* 0x000000c81c00720c */ /* 0x040fe20003f66270 */
[----:B------:R1:W-:Y:S01]  /*a260*/  MUFU.EX2 R120, R3 ;  /* 0x0000000300787308 */ /* 0x0003e20000000800 */
[----:B------:R-:W-:Y:S01]  /*a270*/  FSEL R9, R245, -INF , !P6 ;  /* 0xff800000f5097808 */ /* 0x000fe20007000000 */
[----:B--2---:R-:W-:Y:S01]  /*a280*/  IMAD.MOV.U32 R245, RZ, RZ, R183 ;  /* 0x000000fffff57224 */ /* 0x004fe200078e00b7 */
[----:B------:R-:W-:Y:S02]  /*a290*/  ISETP.LT.OR P3, PT, R28, R196, P3 ;  /* 0x000000c41c00720c */ /* 0x000fe40001f61670 */
[----:B------:R-:W-:-:S02]  /*a2a0*/  FSEL R28, R237, -INF , !P5 ;  /* 0xff800000ed1c7808 */ /* 0x000fc40006800000 */
[-C--:B------:R-:W-:Y:S02]  /*a2b0*/  ISETP.GE.AND P5, PT, R26, R200.reuse, PT ;  /* 0x000000c81a00720c */ /* 0x080fe40003fa6270 */
[----:B------:R-:W-:Y:S02]  /*a2c0*/  ISETP.GE.AND P6, PT, R22, R200, PT ;  /* 0x000000c81600720c */ /* 0x000fe40003fc6270 */
[----:B------:R-:W-:Y:S02]  /*a2d0*/  ISETP.LT.OR P5, PT, R26, R196, P5 ;  /* 0x000000c41a00720c */ /* 0x000fe40002fa1670 */
[----:B------:R-:W-:Y:S02]  /*a2e0*/  FSEL R26, R240, -INF , !P4 ;  /* 0xff800000f01a7808 */ /* 0x000fe40006000000 */
[----:B------:R-:W-:Y:S01]  /*a2f0*/  ISETP.GE.AND P4, PT, R25, R200, PT ;  /* 0x000000c81900720c */ /* 0x000fe20003f86270 */
[----:B-1----:R-:W-:Y:S01]  /*a300*/  FFMA.FTZ R3, R67, UR6, -R0 ;  /* 0x0000000643037c23 */ /* 0x002fe20008010800 */
[----:B------:R-:W-:Y:S01]  /*a310*/  FSEL R106, R243, -INF , !P5 ;  /* 0xff800000f36a7808 */ /* 0x000fe20006800000 */
[----:B---3--:R-:W-:Y:S01]  /*a320*/  IMAD.MOV.U32 R243, RZ, RZ, R182 ;  /* 0x000000fffff37224 */ /* 0x008fe200078e00b6 */
[----:B------:R-:W-:Y:S01]  /*a330*/  ISETP.LT.OR P4, PT, R25, R196, P4 ;  /* 0x000000c41900720c */ /* 0x000fe20002781670 */
[----:B------:R1:W-:Y:S01]  /*a340*/  MUFU.EX2 R125, R3 ;  /* 0x00000003007d7308 */ /* 0x0003e20000000800 */
[----:B------:R-:W-:-:S02]  /*a350*/  ISETP.GE.AND P5, PT, R23, R201, PT ;  /* 0x000000c91700720c */ /* 0x000fc40003fa6270 */
[----:B------:R-:W-:Y:S01]  /*a360*/  FSEL R109, R246, -INF , !P4 ;  /* 0xff800000f66d7808 */ /* 0x000fe20006000000 */
[----:B------:R-:W-:Y:S01]  /*a370*/  IMAD.MOV.U32 R246, RZ, RZ, R179 ;  /* 0x000000fffff67224 */ /* 0x000fe200078e00b3 */
[C---:B------:R-:W-:Y:S02]  /*a380*/  ISETP.GE.AND P4, PT, R22.reuse, R201, PT ;  /* 0x000000c91600720c */ /* 0x040fe40003f86270 */
[-C--:B------:R-:W-:Y:S02]  /*a390*/  ISETP.LT.OR P5, PT, R23, R197.reuse, P5 ;  /* 0x000000c51700720c */ /* 0x080fe40002fa1670 */
[----:B------:R-:W-:Y:S02]  /*a3a0*/  ISETP.LT.OR P4, PT, R22, R197, P4 ;  /* 0x000000c51600720c */ /* 0x000fe40002781670 */
[----:B------:R-:W-:Y:S01]  /*a3b0*/  FSEL R8, R248, -INF , !P5 ;  /* 0xff800000f8087808 */ /* 0x000fe20006800000 */
[----:B------:R-:W-:Y:S01]  /*a3c0*/  IMAD.MOV.U32 R248, RZ, RZ, R208 ;  /* 0x000000fffff87224 */ /* 0x000fe200078e00d0 */
[----:B------:R-:W-:Y:S01]  /*a3d0*/  FSEL R7, R249, -INF , !P4 ;  /* 0xff800000f9077808 */ /* 0x000fe20006000000 */
[----:B------:R-:W-:Y:S01]  /*a3e0*/  IMAD.MOV.U32 R249, RZ, RZ, R207 ;  /* 0x000000fffff97224 */ /* 0x000fe200078e00cf */
[----:B------:R-:W-:Y:S01]  /*a3f0*/  ISETP.GE.AND P4, PT, R20, R201, PT ;  /* 0x000000c91400720c */ /* 0x000fe20003f86270 */
[----:B-1----:R-:W-:Y:S01]  /*a400*/  FFMA.FTZ R3, R70, UR6, -R0 ;  /* 0x0000000646037c23 */ /* 0x002fe20008010800 */
[----:B------:R-:W-:-:S02]  /*a410*/  FSEL R70, R239, -INF , !P3 ;  /* 0xff800000ef467808 */ /* 0x000fc40005800000 */
[C---:B------:R-:W-:Y:S01]  /*a420*/  ISETP.GE.AND P3, PT, R25.reuse, R201, PT ;  /* 0x000000c91900720c */ /* 0x040fe20003f66270 */
[----:B------:R1:W-:Y:S01]  /*a430*/  MUFU.EX2 R130, R3 ;  /* 0x0000000300827308 */ /* 0x0003e20000000800 */
[-C--:B------:R-:W-:Y:S02]  /*a440*/  ISETP.LT.OR P4, PT, R20, R197.reuse, P4 ;  /* 0x000000c51400720c */ /* 0x080fe40002781670 */
[----:B------:R-:W-:Y:S02]  /*a450*/  ISETP.LT.OR P3, PT, R25, R197, P3 ;  /* 0x000000c51900720c */ /* 0x000fe40001f61670 */
[C---:B------:R-:W-:Y:S02]  /*a460*/  ISETP.GE.AND P5, PT, R21.reuse, R201, PT ;  /* 0x000000c91500720c */ /* 0x040fe40003fa6270 */
[----:B------:R-:W-:Y:S02]  /*a470*/  FSEL R10, R244, -INF , !P3 ;  /* 0xff800000f40a7808 */ /* 0x000fe40005800000 */
[----:B------:R-:W-:-:S02]  /*a480*/  ISETP.LT.OR P5, PT, R21, R197, P5 ;  /* 0x000000c51500720c */ /* 0x000fc40002fa1670 */
[----:B------:R-:W-:Y:S02]  /*a490*/  ISETP.LT.OR P6, PT, R22, R196, P6 ;  /* 0x000000c41600720c */ /* 0x000fe400037c1670 */
[----:B------:R-:W-:Y:S02]  /*a4a0*/  FSEL R22, R224, -INF , !P5 ;  /* 0xff800000e0167808 */ /* 0x000fe40006800000 */
[----:B------:R-:W-:Y:S01]  /*a4b0*/  ISETP.GE.AND P5, PT, R19, R201, PT ;  /* 0x000000c91300720c */ /* 0x000fe20003fa6270 */
[----:B-1----:R-:W-:Y:S01]  /*a4c0*/  FFMA.FTZ R3, R72, UR6, -R0 ;  /* 0x0000000648037c23 */ /* 0x002fe20008010800 */
[----:B------:R-:W-:Y:S02]  /*a4d0*/  ISETP.GE.AND P3, PT, R23, R200, PT ;  /* 0x000000c81700720c */ /* 0x000fe40003f66270 */
[----:B------:R-:W-:Y:S01]  /*a4e0*/  ISETP.LT.OR P5, PT, R19, R197, P5 ;  /* 0x000000c51300720c */ /* 0x000fe20002fa1670 */
[----:B------:R1:W-:Y:S01]  /*a4f0*/  MUFU.EX2 R118, R3 ;  /* 0x0000000300767308 */ /* 0x0003e20000000800 */
[----:B------:R-:W-:-:S04]  /*a500*/  ISETP.LT.OR P3, PT, R23, R196, P3 ;  /* 0x000000c41700720c */ /* 0x000fc80001f61670 */
[----:B------:R-:W-:Y:S01]  /*a510*/  FSEL R72, R250, -INF , !P3 ;  /* 0xff800000fa487808 */ /* 0x000fe20005800000 */
[----:B------:R-:W-:Y:S01]  /*a520*/  IMAD.MOV.U32 R250, RZ, RZ, R176 ;  /* 0x000000fffffa7224 */ /* 0x000fe200078e00b0 */
[----:B------:R-:W-:-:S04]  /*a530*/  ISETP.GE.AND P3, PT, R18, R200, PT ;  /* 0x000000c81200720c */ /* 0x000fc80003f66270 */
[----:B------:R-:W-:-:S04]  /*a540*/  ISETP.LT.OR P3, PT, R18, R196, P3 ;  /* 0x000000c41200720c */ /* 0x000fc80001f61670 */
[----:B------:R-:W-:Y:S01]  /*a550*/  FSEL R108, R108, -INF , !P3 ;  /* 0xff8000006c6c7808 */ /* 0x000fe20005800000 */
[----:B-1----:R-:W-:Y:S01]  /*a560*/  FFMA.FTZ R3, R77, UR6, -R0 ;  /* 0x000000064d037c23 */ /* 0x002fe20008010800 */
[----:B------:R-:W-:Y:S01]  /*a570*/  FSEL R77, R251, -INF , !P6 ;  /* 0xff800000fb4d7808 */ /* 0x000fe20007000000 */
[----:B------:R-:W-:Y:S01]  /*a580*/  IMAD.MOV.U32 R251, RZ, RZ, R117 ;  /* 0x000000fffffb7224 */ /* 0x000fe200078e0075 */
[-C--:B------:R-:W-:Y:S01]  /*a590*/  ISETP.GE.AND P6, PT, R17, R200.reuse, PT ;  /* 0x000000c81100720c */ /* 0x080fe20003fc6270 */
[----:B------:R1:W2:Y:S01]  /*a5a0*/  MUFU.EX2 R170, R3 ;  /* 0x0000000300aa7308 */ /* 0x0002a20000000800 */
[----:B------:R-:W-:Y:S02]  /*a5b0*/  ISETP.GE.AND P3, PT, R13, R200, PT ;  /* 0x000000c80d00720c */ /* 0x000fe40003f66270 */
[-C--:B------:R-:W-:Y:S02]  /*a5c0*/  ISETP.LT.OR P6, PT, R17, R196.reuse, P6 ;  /* 0x000000c41100720c */ /* 0x080fe400037c1670 */
[----:B------:R-:W-:-:S02]  /*a5d0*/  ISETP.LT.OR P3, PT, R13, R196, P3 ;  /* 0x000000c40d00720c */ /* 0x000fc40001f61670 */
[----:B------:R-:W-:Y:S02]  /*a5e0*/  FSEL R107, R107, -INF , !P6 ;  /* 0xff8000006b6b7808 */ /* 0x000fe40007000000 */
[C---:B------:R-:W-:Y:S02]  /*a5f0*/  ISETP.GE.AND P6, PT, R12.reuse, R200, PT ;  /* 0x000000c80c00720c */ /* 0x040fe40003fc6270 */
[----:B------:R-:W-:Y:S02]  /*a600*/  FSEL R95, R95, -INF , !P3 ;  /* 0xff8000005f5f7808 */ /* 0x000fe40005800000 */
[----:B------:R-:W-:Y:S02]  /*a610*/  ISETP.LT.OR P6, PT, R12, R196, P6 ;  /* 0x000000c40c00720c */ /* 0x000fe400037c1670 */
[----:B------:R-:W-:Y:S01]  /*a620*/  ISETP.GE.AND P3, PT, R30, R200, PT ;  /* 0x000000c81e00720c */ /* 0x000fe20003f66270 */
[--C-:B-1----:R-:W-:Y:S01]  /*a630*/  FFMA.FTZ R3, R75, UR6, -R0.reuse ;  /* 0x000000064b037c23 */ /* 0x102fe20008010800 */
[----:B------:R-:W-:-:S02]  /*a640*/  FFMA.FTZ R0, R74, UR6, -R0 ;  /* 0x000000064a007c23 */ /* 0x000fc40008010800 */
[----:B------:R-:W-:Y:S01]  /*a650*/  ISETP.LT.OR P3, PT, R30, R196, P3 ;  /* 0x000000c41e00720c */ /* 0x000fe20001f61670 */
[----:B--2---:R-:W-:Y:S01]  /*a660*/  IMAD.MOV.U32 R23, RZ, RZ, R170 ;  /* 0x000000ffff177224 */ /* 0x004fe200078e00aa */
[----:B------:R1:W2:Y:S08]  /*a670*/  MUFU.EX2 R178, R3 ;  /* 0x0000000300b27308 */ /* 0x0002b00000000800 */
[----:B------:R3:W-:Y:S01]  /*a680*/  MUFU.EX2 R122, R0 ;  /* 0x00000000007a7308 */ /* 0x0007e20000000800 */
[----:B-1----:R-:W-:Y:S01]  /*a690*/  FMUL.FTZ R3, R123, UR6 ;  /* 0x000000067b037c20 */ /* 0x002fe20008410000 */
[----:B--2---:R-:W-:-:S04]  /*a6a0*/  IMAD.MOV.U32 R244, RZ, RZ, R178 ;  /* 0x000000fffff47224 */ /* 0x004fc800078e00b2 */
[----:B------:R-:W-:-:S05]  /*a6b0*/  FSEL R3, R3, RZ, P1 ;  /* 0x000000ff03037208 */ /* 0x000fca0000800000 */
[--C-:B---3--:R-:W-:Y:S01]  /*a6c0*/  FFMA.FTZ R0, R33, UR6, -R3.reuse ;  /* 0x0000000621007c23 */ /* 0x108fe20008010803 */
[----:B------:R-:W-:Y:S01]  /*a6d0*/  FSEL R33, R236, -INF , !P0 ;  /* 0xff800000ec217808 */ /* 0x000fe20004000000 */
[----:B------:R-:W-:Y:S01]  /*a6e0*/  FFMA.FTZ R4, R89, UR6, -R3 ;  /* 0x0000000659047c23 */ /* 0x000fe20008010803 */
[----:B------:R-:W-:Y:S01]  /*a6f0*/  ISETP.GE.AND P0, PT, R27, R200, PT ;  /* 0x000000c81b00720c */ /* 0x000fe20003f06270 */
[----:B------:R1:W-:Y:S01]  /*a700*/  MUFU.EX2 R171, R0 ;  /* 0x0000000000ab7308 */ /* 0x0003e20000000800 */
[----:B------:R-:W-:Y:S01]  /*a710*/  FMNMX.FTZ R2, R33, R2, !PT ;  /* 0x0000000221027209 */ /* 0x000fe20007810000 */
[----:B------:R-:W-:Y:S01]  /*a720*/  IMAD.MOV.U32 R89, RZ, RZ, R181 ;  /* 0x000000ffff597224 */ /* 0x000fe200078e00b5 */
[----:B------:R-:W-:Y:S02]  /*a730*/  ISETP.LT.OR P0, PT, R27, R196, P0 ;  /* 0x000000c41b00720c */ /* 0x000fe40000701670 */
[----:B------:R-:W-:Y:S02]  /*a740*/  FMNMX.FTZ R2, R28, R2, !PT ;  /* 0x000000021c027209 */ /* 0x000fe40007810000 */
[----:B------:R-:W-:Y:S01]  /*a750*/  FSEL R94, R242, -INF , !P0 ;  /* 0xff800000f25e7808 */ /* 0x000fe20004000000 */
[----:B------:R2:W-:Y:S01]  /*a760*/  MUFU.EX2 R230, R4 ;  /* 0x0000000400e67308 */ /* 0x0005e20000000800 */
[----:B------:R-:W-:-:S02]  /*a770*/  FMNMX.FTZ R2, R26, R2, !PT ;  /* 0x000000021a027209 */ /* 0x000fc40007810000 */
[C---:B------:R-:W-:Y:S02]  /*a780*/  ISETP.GE.AND P0, PT, R24.reuse, R200, PT ;  /* 0x000000c81800720c */ /* 0x040fe40003f06270 */
[----:B------:R-:W-:Y:S02]  /*a790*/  FMNMX.FTZ R2, R11, R2, !PT ;  /* 0x000000020b027209 */ /* 0x000fe40007810000 */
[----:B------:R-:W-:Y:S01]  /*a7a0*/  ISETP.LT.OR P0, PT, R24, R196, P0 ;  /* 0x000000c41800720c */ /* 0x000fe20000701670 */
[----:B-1----:R-:W-:Y:S01]  /*a7b0*/  FFMA.FTZ R0, R43, UR6, -R3 ;  /* 0x000000062b007c23 */ /* 0x002fe20008010803 */
[----:B------:R-:W-:Y:S02]  /*a7c0*/  FMNMX.FTZ R2, R10, R2, !PT ;  /* 0x000000020a027209 */ /* 0x000fe40007810000 */
[----:B------:R-:W-:Y:S01]  /*a7d0*/  FSEL R43, R219, -INF , !P4 ;  /* 0xff800000db2b7808 */ /* 0x000fe20006000000 */
[----:B------:R1:W-:Y:S01]  /*a7e0*/  MUFU.EX2 R210, R0 ;  /* 0x0000000000d27308 */ /* 0x0003e20000000800 */
[----:B------:R-:W-:-:S02]  /*a7f0*/  ISETP.GE.AND P4, PT, R18, R201, PT ;  /* 0x000000c91200720c */ /* 0x000fc40003f86270 */
[----:B------:R-:W-:Y:S01]  /*a800*/  FMNMX.FTZ R2, R9, R2, !PT ;  /* 0x0000000209027209 */ /* 0x000fe20007810000 */
[----:B--2---:R-:W-:Y:S01]  /*a810*/  FFMA.FTZ R4, R92, UR6, -R3 ;  /* 0x000000065c047c23 */ /* 0x004fe20008010803 */
[----:B------:R-:W-:Y:S02]  /*a820*/  ISETP.LT.OR P4, PT, R18, R197, P4 ;  /* 0x000000c51200720c */ /* 0x000fe40002781670 */
[----:B------:R-:W-:Y:S01]  /*a830*/  FMNMX.FTZ R2, R8, R2, !PT ;  /* 0x0000000208027209 */ /* 0x000fe20007810000 */
[----:B------:R-:W-:Y:S03]  /*a840*/  MUFU.EX2 R228, R4 ;  /* 0x0000000400e47308 */ /* 0x000fe60000000800 */
[----:B------:R-:W-:-:S04]  /*a850*/  FMNMX.FTZ R2, R7, R2, !PT ;  /* 0x0000000207027209 */ /* 0x000fc80007810000 */
[----:B------:R-:W-:Y:S01]  /*a860*/  FMNMX.FTZ R2, R22, R2, !PT ;  /* 0x0000000216027209 */ /* 0x000fe20007810000 */
[----:B-1----:R-:W-:-:S03]  /*a870*/  FFMA.FTZ R0, R34, UR6, -R3 ;  /* 0x0000000622007c23 */ /* 0x002fc60008010803 */
[----:B------:R-:W-:Y:S01]  /*a880*/  FMNMX.FTZ R2, R43, R2, !PT ;  /* 0x000000022b027209 */ /* 0x000fe20007810000 */
        /* <DEDUP_REMOVED lines=11> */
[----:B------:R-:W-:Y:S02]  /*a940*/  FMNMX.FTZ R2, R56, R2, !PT ;  /* 0x0000000238027209 */ /* 0x000fe40007810000 */
[----:B------:R-:W-:-:S04]  /*a950*/  ISETP.LT.OR P5, PT, R17, R197, P5 ;  /* 0x000000c51100720c */ /* 0x000fc80002fa1670 */
[----:B------:R-:W-:Y:S02]  /*a960*/  FSEL R63, R63, -INF , !P5 ;  /* 0xff8000003f3f7808 */ /* 0x000fe40006800000 */
[----:B------:R-:W-:-:S04]  /*a970*/  ISETP.GE.AND P5, PT, R15, R201, PT ;  /* 0x000000c90f00720c */ /* 0x000fc80003fa6270 */
[----:B------:R-:W-:Y:S01]  /*a980*/  ISETP.LT.OR P5, PT, R15, R197, P5 ;  /* 0x000000c50f00720c */ /* 0x000fe20002fa1670 */
[----:B-1----:R-:W-:Y:S01]  /*a990*/  FFMA.FTZ R0, R60, UR6, -R3 ;  /* 0x000000063c007c23 */ /* 0x002fe20008010803 */
[----:B------:R-:W-:Y:S01]  /*a9a0*/  FSEL R60, R115, -INF , !P4 ;  /* 0xff800000733c7808 */ /* 0x000fe20006000000 */
[----:B------:R-:W-:Y:S01]  /*a9b0*/  IMAD.MOV.U32 R115, RZ, RZ, R209 ;  /* 0x000000ffff737224 */ /* 0x000fe200078e00d1 */
[----:B------:R-:W-:Y:S01]  /*a9c0*/  ISETP.GE.AND P4, PT, R16, R201, PT ;  /* 0x000000c91000720c */ /* 0x000fe20003f86270 */
[----:B------:R1:W-:Y:S01]  /*a9d0*/  MUFU.EX2 R242, R0 ;  /* 0x0000000000f27308 */ /* 0x0003e20000000800 */
[----:B------:R-:W-:Y:S02]  /*a9e0*/  FMNMX.FTZ R2, R60, R2, !PT ;  /* 0x000000023c027209 */ /* 0x000fe40007810000 */
[----:B------:R-:W-:Y:S02]  /*a9f0*/  ISETP.LT.OR P4, PT, R16, R197, P4 ;  /* 0x000000c51000720c */ /* 0x000fe40002781670 */
[----:B------:R-:W-:-:S02]  /*aa00*/  FMNMX.FTZ R2, R63, R2, !PT ;  /* 0x000000023f027209 */ /* 0x000fc40007810000 */
[----:B------:R-:W-:Y:S02]  /*aa10*/  FSEL R64, R64, -INF , !P4 ;  /* 0xff80000040407808 */ /* 0x000fe40006000000 */
[----:B------:R-:W-:Y:S02]  /*aa20*/  ISETP.GE.AND P4, PT, R14, R201, PT ;  /* 0x000000c90e00720c */ /* 0x000fe40003f86270 */
[----:B------:R-:W-:Y:S02]  /*aa30*/  FSEL R66, R66, -INF , !P5 ;  /* 0xff80000042427808 */ /* 0x000fe40006800000 */
[----:B------:R-:W-:Y:S02]  /*aa40*/  ISETP.LT.OR P4, PT, R14, R197, P4 ;  /* 0x000000c50e00720c */ /* 0x000fe40002781670 */
[----:B------:R-:W-:Y:S01]  /*aa50*/  ISETP.GE.AND P5, PT, R13, R201, PT ;  /* 0x000000c90d00720c */ /* 0x000fe20003fa6270 */
[----:B-1----:R-:W-:Y:S01]  /*aa60*/  FFMA.FTZ R0, R73, UR6, -R3 ;  /* 0x0000000649007c23 */ /* 0x002fe20008010803 */
[----:B------:R-:W-:-:S02]  /*aa70*/  FSEL R67, R65, -INF , !P4 ;  /* 0xff80000041437808 */ /* 0x000fc40006000000 */
[----:B------:R-:W-:Y:S01]  /*aa80*/  ISETP.GE.AND P4, PT, R12, R201, PT ;  /* 0x000000c90c00720c */ /* 0x000fe20003f86270 */
[----:B------:R1:W-:Y:S01]  /*aa90*/  MUFU.EX2 R241, R0 ;  /* 0x0000000000f17308 */ /* 0x0003e20000000800 */
[----:B------:R-:W-:Y:S02]  /*aaa0*/  FMNMX.FTZ R2, R64, R2, !PT ;  /* 0x0000000240027209 */ /* 0x000fe40007810000 */
[-C--:B------:R-:W-:Y:S02]  /*aab0*/  ISETP.LT.OR P4, PT, R12, R197.reuse, P4 ;  /* 0x000000c50c00720c */ /* 0x080fe40002781670 */
[----:B------:R-:W-:Y:S02]  /*aac0*/  ISETP.LT.OR P5, PT, R13, R197, P5 ;  /* 0x000000c50d00720c */ /* 0x000fe40002fa1670 */
[----:B------:R-:W-:Y:S02]  /*aad0*/  FSEL R74, R102, -INF , !P4 ;  /* 0xff800000664a7808 */ /* 0x000fe40006000000 */
[----:B------:R-:W-:-:S02]  /*aae0*/  ISETP.GE.AND P4, PT, R31, R201, PT ;  /* 0x000000c91f00720c */ /* 0x000fc40003f86270 */
[----:B------:R-:W-:Y:S02]  /*aaf0*/  FMNMX.FTZ R2, R66, R2, !PT ;  /* 0x0000000242027209 */ /* 0x000fe40007810000 */
[----:B------:R-:W-:Y:S02]  /*ab00*/  ISETP.LT.OR P4, PT, R31, R197, P4 ;  /* 0x000000c51f00720c */ /* 0x000fe40002781670 */
[----:B------:R-:W-:Y:S01]  /*ab10*/  FSEL R73, R103, -INF , !P5 ;  /* 0xff80000067497808 */ /* 0x000fe20006800000 */
[----:B-1----:R-:W-:Y:S01]  /*ab20*/  FFMA.FTZ R0, R78, UR6, -R3 ;  /* 0x000000064e007c23 */ /* 0x002fe20008010803 */
[C---:B------:R-:W-:Y:S02]  /*ab30*/  ISETP.GE.AND P5, PT, R32.reuse, R201, PT ;  /* 0x000000c92000720c */ /* 0x040fe40003fa6270 */
[----:B------:R-:W-:Y:S01]  /*ab40*/  FMNMX.FTZ R2, R67, R2, !PT ;  /* 0x0000000243027209 */ /* 0x000fe20007810000 */
[----:B------:R1:W-:Y:S01]  /*ab50*/  MUFU.EX2 R240, R0 ;  /* 0x0000000000f07308 */ /* 0x0003e20000000800 */
[----:B------:R-:W-:-:S02]  /*ab60*/  ISETP.LT.OR P5, PT, R32, R197, P5 ;  /* 0x000000c52000720c */ /* 0x000fc40002fa1670 */
[----:B------:R-:W-:Y:S02]  /*ab70*/  FMNMX.FTZ R2, R73, R2, !PT ;  /* 0x0000000249027209 */ /* 0x000fe40007810000 */
[----:B------:R-:W-:Y:S02]  /*ab80*/  FSEL R75, R127, -INF , !P5 ;  /* 0xff8000007f4b7808 */ /* 0x000fe40006800000 */
[----:B------:R-:W-:Y:S02]  /*ab90*/  FMNMX.FTZ R2, R74, R2, !PT ;  /* 0x000000024a027209 */ /* 0x000fe40007810000 */
[----:B------:R-:W-:Y:S01]  /*aba0*/  FSEL R65, R247, -INF , !P0 ;  /* 0xff800000f7417808 */ /* 0x000fe20004000000 */
[----:B------:R-:W-:Y:S01]  /*abb0*/  IMAD.MOV.U32 R247, RZ, RZ, R177 ;  /* 0x000000fffff77224 */ /* 0x000fe200078e00b1 */
[----:B------:R-:W-:Y:S02]  /*abc0*/  FMNMX.FTZ R2, R75, R2, !PT ;  /* 0x000000024b027209 */ /* 0x000fe40007810000 */
[----:B------:R-:W-:-:S02]  /*abd0*/  ISETP.GE.AND P0, PT, R19, R200, PT ;  /* 0x000000c81300720c */ /* 0x000fc40003f06270 */
[----:B------:R-:W-:Y:S01]  /*abe0*/  ISETP.GE.AND P5, PT, R21, R200, PT ;  /* 0x000000c81500720c */ /* 0x000fe20003fa6270 */
[----:B-1----:R-:W-:Y:S01]  /*abf0*/  FFMA.FTZ R0, R79, UR6, -R3 ;  /* 0x000000064f007c23 */ /* 0x002fe20008010803 */
[-C--:B------:R-:W-:Y:S01]  /*ac00*/  ISETP.LT.OR P0, PT, R19, R196.reuse, P0 ;  /* 0x000000c41300720c */ /* 0x080fe20000701670 */
[----:B------:R-:W-:Y:S01]  /*ac10*/  IMAD.MOV.U32 R19, RZ, RZ, R128 ;  /* 0x000000ffff137224 */ /* 0x000fe200078e0080 */
[----:B------:R-:W-:Y:S01]  /*ac20*/  ISETP.LT.OR P5, PT, R21, R196, P5 ;  /* 0x000000c41500720c */ /* 0x000fe20002fa1670 */
[----:B------:R1:W-:Y:S01]  /*ac30*/  MUFU.EX2 R239, R0 ;  /* 0x0000000000ef7308 */ /* 0x0003e20000000800 */
[----:B------:R-:W-:Y:S01]  /*ac40*/  FSEL R92, R222, -INF , !P0 ;  /* 0xff800000de5c7808 */ /* 0x000fe20004000000 */
[----:B------:R-:W-:Y:S01]  /*ac50*/  IMAD.MOV.U32 R21, RZ, RZ, R204 ;  /* 0x000000ffff157224 */ /* 0x000fe200078e00cc */
[----:B------:R-:W-:-:S04]  /*ac60*/  ISETP.GE.AND P0, PT, R14, R200, PT ;  /* 0x000000c80e00720c */ /* 0x000fc80003f06270 */
[----:B------:R-:W-:-:S04]  /*ac70*/  ISETP.LT.OR P0, PT, R14, R196, P0 ;  /* 0x000000c40e00720c */ /* 0x000fc80000701670 */
[----:B------:R-:W-:Y:S01]  /*ac80*/  FSEL R103, R216, -INF , !P0 ;  /* 0xff800000d8677808 */ /* 0x000fe20004000000 */
        /* <DEDUP_REMOVED lines=9> */
[----:B------:R-:W-:-:S05]  /*ad20*/  IMAD.MOV.U32 R88, RZ, RZ, R206 ;  /* 0x000000ffff587224 */ /* 0x000fca00078e00ce */
[----:B------:R1:W-:Y:S02]  /*ad30*/  MUFU.EX2 R234, R0 ;  /* 0x0000000000ea7308 */ /* 0x0003e40000000800 */
[----:B-1----:R-:W-:Y:S01]  /*ad40*/  FFMA.FTZ R0, R87, UR6, -R3 ;  /* 0x0000000657007c23 */ /* 0x002fe20008010803 */
[----:B------:R-:W-:Y:S01]  /*ad50*/  FSEL R87, R126, -INF , !P4 ;  /* 0xff8000007e577808 */ /* 0x000fe20006000000 */
[----:B------:R-:W-:Y:S01]  /*ad60*/  IMAD.MOV.U32 R126, RZ, RZ, R111 ;  /* 0x000000ffff7e7224 */ /* 0x000fe200078e006f */
[----:B------:R-:W-:-:S03]  /*ad70*/  ISETP.GE.AND P4, PT, R30, R201, PT ;  /* 0x000000c91e00720c */ /* 0x000fc60003f86270 */
[----:B------:R1:W-:Y:S01]  /*ad80*/  MUFU.EX2 R233, R0 ;  /* 0x0000000000e97308 */ /* 0x0003e20000000800 */
[----:B------:R-:W-:Y:S02]  /*ad90*/  FMNMX.FTZ R4, R87, R2, !PT ;  /* 0x0000000257047209 */ /* 0x000fe40007810000 */
[----:B------:R-:W-:-:S04]  /*ada0*/  ISETP.LT.OR P4, PT, R30, R197, P4 ;  /* 0x000000c51e00720c */ /* 0x000fc80002781670 */
[----:B------:R-:W-:Y:S02]  /*adb0*/  FSEL R116, R116, -INF , !P4 ;  /* 0xff80000074747808 */ /* 0x000fe40006000000 */
[C---:B------:R-:W-:Y:S02]  /*adc0*/  ISETP.GE.AND P4, PT, R29.reuse, R201, PT ;  /* 0x000000c91d00720c */ /* 0x040fe40003f86270 */
[----:B------:R-:W-:Y:S02]  /*add0*/  FMNMX.FTZ R4, R116, R4, !PT ;  /* 0x0000000474047209 */ /* 0x000fe40007810000 */
[----:B------:R-:W-:Y:S01]  /*ade0*/  ISETP.LT.OR P4, PT, R29, R197, P4 ;  /* 0x000000c51d00720c */ /* 0x000fe20002781670 */
[----:B-1----:R-:W-:-:S03]  /*adf0*/  FFMA.FTZ R0, R86, UR6, -R3 ;  /* 0x0000000656007c23 */ /* 0x002fc60008010803 */
[----:B------:R-:W-:Y:S01]  /*ae00*/  FSEL R112, R112, -INF , !P4 ;  /* 0xff80000070707808 */ /* 0x000fe20006000000 */
[----:B------:R-:W-:Y:S01]  /*ae10*/  IMAD.MOV.U32 R86, RZ, RZ, R205 ;  /* 0x000000ffff567224 */ /* 0x000fe200078e00cd */
[C---:B------:R-:W-:Y:S01]  /*ae20*/  ISETP.GE.AND P4, PT, R20.reuse, R200, PT ;  /* 0x000000c81400720c */ /* 0x040fe20003f86270 */
[----:B------:R1:W-:Y:S03]  /*ae30*/  MUFU.EX2 R232, R0 ;  /* 0x0000000000e87308 */ /* 0x0003e60000000800 */
[----:B------:R-:W-:Y:S01]  /*ae40*/  ISETP.LT.OR P4, PT, R20, R196, P4 ;  /* 0x000000c41400720c */ /* 0x000fe20002781670 */
[----:B------:R-:W-:-:S03]  /*ae50*/  IMAD.MOV.U32 R20, RZ, RZ, R180 ;  /* 0x000000ffff147224 */ /* 0x000fc600078e00b4 */
[----:B------:R-:W-:Y:S01]  /*ae60*/  FSEL R81, R110, -INF , !P4 ;  /* 0xff8000006e517808 */ /* 0x000fe20006000000 */
[----:B------:R-:W-:Y:S01]  /*ae70*/  IMAD.MOV.U32 R110, RZ, RZ, R99 ;  /* 0x000000ffff6e7224 */ /* 0x000fe200078e0063 */
[----:B------:R-:W-:Y:S01]  /*ae80*/  ISETP.GE.AND P4, PT, R15, R200, PT ;  /* 0x000000c80f00720c */ /* 0x000fe20003f86270 */
[----:B------:R-:W-:-:S03]  /*ae90*/  IMAD.MOV.U32 R99, RZ, RZ, R223 ;  /* 0x000000ffff637224 */ /* 0x000fc600078e00df */
[----:B------:R-:W-:Y:S01]  /*aea0*/  ISETP.LT.OR P4, PT, R15, R196, P4 ;  /* 0x000000c40f00720c */ /* 0x000fe20002781670 */
[----:B------:R-:W-:Y:S01]  /*aeb0*/  IMAD.MOV.U32 R111, RZ, RZ, R99 ;  /* 0x000000ffff6f7224 */ /* 0x000fe200078e0063 */
[----:B------:R-:W-:Y:S01]  /*aec0*/  LDSM.16.MT88.4 R12, [R184+0x4000] ;  /* 0x00400000b80c783b */ /* 0x000fe20000004200 */
[----:B-1----:R-:W-:Y:S02]  /*aed0*/  FMNMX.FTZ R0, R38, R101, !PT ;  /* 0x0000006526007209 */ /* 0x002fe40007810000 */
[----:B------:R-:W-:Y:S01]  /*aee0*/  FSEL R102, R110, -INF , !P4 ;  /* 0xff8000006e667808 */ /* 0x000fe20006000000 */
[----:B------:R-:W-:Y:S01]  /*aef0*/  IMAD.MOV.U32 R110, RZ, RZ, R131 ;  /* 0x000000ffff6e7224 */ /* 0x000fe200078e0083 */
[----:B------:R-:W-:Y:S01]  /*af00*/  FMNMX.FTZ R0, R104, R0, !PT ;  /* 0x0000000068007209 */ /* 0x000fe20007810000 */
[----:B------:R-:W-:Y:S01]  /*af10*/  IMAD.MOV.U32 R131, RZ, RZ, R215 ;  /* 0x000000ffff837224 */ /* 0x000fe200078e00d7 */
[----:B------:R-:W-:Y:S02]  /*af20*/  ISETP.GE.AND P4, PT, R31, R200, PT ;  /* 0x000000c81f00720c */ /* 0x000fe40003f86270 */
[----:B------:R-:W-:-:S02]  /*af30*/  FMNMX.FTZ R0, R57, R0, !PT ;  /* 0x0000000039007209 */ /* 0x000fc40007810000 */
[----:B------:R-:W-:Y:S02]  /*af40*/  ISETP.LT.OR P4, PT, R31, R196, P4 ;  /* 0x000000c41f00720c */ /* 0x000fe40002781670 */
[----:B------:R-:W-:Y:S02]  /*af50*/  FMNMX.FTZ R0, R55, R0, !PT ;  /* 0x0000000037007209 */ /* 0x000fe40007810000 */
[----:B------:R-:W-:Y:S02]  /*af60*/  FSEL R98, R98, -INF , !P4 ;  /* 0xff80000062627808 */ /* 0x000fe40006000000 */
[----:B------:R-:W-:Y:S01]  /*af70*/  FMNMX.FTZ R2, R58, R0, !PT ;  /* 0x000000003a027209 */ /* 0x000fe20007810000 */
[--C-:B------:R-:W-:Y:S01]  /*af80*/  FFMA.FTZ R0, R93, UR6, -R3.reuse ;  /* 0x000000065d007c23 */ /* 0x100fe20008010803 */
[----:B------:R-:W-:Y:S02]  /*af90*/  FSEL R93, R131, -INF , !P3 ;  /* 0xff800000835d7808 */ /* 0x000fe40005800000 */
[----:B------:R-:W-:Y:S01]  /*afa0*/  FMNMX.FTZ R5, R59, R2, !PT ;  /* 0x000000023b057209 */ /* 0x000fe20007810000 */
[----:B------:R1:W-:Y:S01]  /*afb0*/  MUFU.EX2 R227, R0 ;  /* 0x0000000000e37308 */ /* 0x0003e20000000800 */
[----:B------:R-:W-:-:S07]  /*afc0*/  FFMA.FTZ R2, R91, UR6, -R3 ;  /* 0x000000065b027c23 */ /* 0x000fce0008010803 */
[----:B------:R2:W-:Y:S01]  /*afd0*/  MUFU.EX2 R226, R2 ;  /* 0x0000000200e27308 */ /* 0x0005e20000000800 */
[----:B-1----:R-:W-:Y:S02]  /*afe0*/  FMNMX.FTZ R0, R112, R4, !PT ;  /* 0x0000000470007209 */ /* 0x002fe40007810000 */
[----:B------:R-:W-:-:S03]  /*aff0*/  FMNMX.FTZ R4, R61, R5, !PT ;  /* 0x000000053d047209 */ /* 0x000fc60007810000 */
[----:B------:R-:W1:Y:S01]  /*b000*/  SHFL.BFLY PT, R5, R0, 0x2, 0x1f ;  /* 0x0c401f0000057f89 */ /* 0x000e6200000e0000 */
[----:B--2---:R-:W-:Y:S01]  /*b010*/  FMNMX.FTZ R2, R62, R4, !PT ;  /* 0x000000043e027209 */ /* 0x004fe20007810000 */
[----:B------:R-:W-:Y:S01]  /*b020*/  FFMA.FTZ R4, R90, UR6, -R3 ;  /* 0x000000065a047c23 */ /* 0x000fe20008010803 */
[----:B------:R-:W-:Y:S02]  /*b030*/  IMAD.MOV.U32 R90, RZ, RZ, R173 ;  /* 0x000000ffff5a7224 */ /* 0x000fe400078e00ad */
[----:B------:R-:W-:Y:S01]  /*b040*/  FMNMX.FTZ R2, R68, R2, !PT ;  /* 0x0000000244027209 */ /* 0x000fe20007810000 */
[----:B------:R2:W-:Y:S03]  /*b050*/  MUFU.EX2 R225, R4 ;  /* 0x0000000400e17308 */ /* 0x0005e60000000800 */
[----:B------:R-:W-:-:S04]  /*b060*/  FMNMX.FTZ R2, R69, R2, !PT ;  /* 0x0000000245027209 */ /* 0x000fc80007810000 */
[----:B------:R-:W-:Y:S02]  /*b070*/  FMNMX.FTZ R2, R71, R2, !PT ;  /* 0x0000000247027209 */ /* 0x000fe40007810000 */
[----:B-1----:R-:W-:Y:S01]  /*b080*/  FMNMX.FTZ R0, R0, R5, !PT ;  /* 0x0000000500007209 */ /* 0x002fe20007810000 */
[----:B--2---:R-:W-:Y:S01]  /*b090*/  FFMA.FTZ R4, R85, UR6, -R3 ;  /* 0x0000000655047c23 */ /* 0x004fe20008010803 */
[----:B------:R-:W-:Y:S02]  /*b0a0*/  FSEL R85, R119, -INF , !P5 ;  /* 0xff80000077557808 */ /* 0x000fe40006800000 */
[C---:B------:R-:W-:Y:S01]  /*b0b0*/  ISETP.GE.AND P5, PT, R16.reuse, R200, PT ;  /* 0x000000c81000720c */ /* 0x040fe20003fa6270 */
[----:B------:R1:W-:Y:S01]  /*b0c0*/  MUFU.EX2 R224, R4 ;  /* 0x0000000400e07308 */ /* 0x0003e20000000800 */
[----:B------:R-:W2:Y:S02]  /*b0d0*/  SHFL.BFLY PT, R5, R0, 0x1, 0x1f ;  /* 0x0c201f0000057f89 */ /* 0x000ea400000e0000 */
[----:B------:R-:W-:-:S04]  /*b0e0*/  ISETP.LT.OR P5, PT, R16, R196, P5 ;  /* 0x000000c41000720c */ /* 0x000fc80002fa1670 */
[----:B------:R-:W-:Y:S02]  /*b0f0*/  FSEL R105, R105, -INF , !P5 ;  /* 0xff80000069697808 */ /* 0x000fe40006800000 */
[----:B------:R-:W-:-:S04]  /*b100*/  ISETP.GE.AND P5, PT, R32, R200, PT ;  /* 0x000000c82000720c */ /* 0x000fc80003fa6270 */
[----:B------:R-:W-:Y:S02]  /*b110*/  ISETP.LT.OR P5, PT, R32, R196, P5 ;  /* 0x000000c42000720c */ /* 0x000fe40002fa1670 */
[----:B-1----:R-:W-:Y:S01]  /*b120*/  FMNMX.FTZ R4, R70, R2, !PT ;  /* 0x0000000246047209 */ /* 0x002fe20007810000 */
[--C-:B------:R-:W-:Y:S01]  /*b130*/  FFMA.FTZ R2, R83, UR6, -R3.reuse ;  /* 0x0000000653027c23 */ /* 0x100fe20008010803 */
[----:B------:R-:W-:Y:S02]  /*b140*/  FSEL R83, R126, -INF , !P6 ;  /* 0xff8000007e537808 */ /* 0x000fe40007000000 */
[----:B------:R-:W-:Y:S01]  /*b150*/  FMNMX.FTZ R4, R94, R4, !PT ;  /* 0x000000045e047209 */ /* 0x000fe20007810000 */
[----:B------:R1:W-:Y:S01]  /*b160*/  MUFU.EX2 R223, R2 ;  /* 0x0000000200df7308 */ /* 0x0003e20000000800 */
[----:B------:R-:W-:Y:S02]  /*b170*/  FSEL R76, R111, -INF , !P5 ;  /* 0xff8000006f4c7808 */ /* 0x000fe40006800000 */
[----:B--2---:R-:W-:Y:S01]  /*b180*/  FMNMX.FTZ R99, R0, R5, !PT ;  /* 0x0000000500637209 */ /* 0x004fe20007810000 */
[----:B------:R-:W-:Y:S01]  /*b190*/  FFMA.FTZ R0, R51, UR6, -R3 ;  /* 0x0000000633007c23 */ /* 0x000fe20008010803 */
[----:B------:R-:W-:-:S02]  /*b1a0*/  ISETP.GE.AND P5, PT, R29, R200, PT ;  /* 0x000000c81d00720c */ /* 0x000fc40003fa6270 */
[----:B------:R-:W-:Y:S01]  /*b1b0*/  FSETP.NEU.FTZ.AND P0, PT, R99, -INF , PT ;  /* 0xff8000006300780b */ /* 0x000fe20003f1d000 */
[----:B------:R-:W-:Y:S01]  /*b1c0*/  MUFU.EX2 R216, R0 ;  /* 0x0000000000d87308 */ /* 0x000fe20000000800 */
[----:B------:R-:W-:-:S04]  /*b1d0*/  ISETP.LT.OR P5, PT, R29, R196, P5 ;  /* 0x000000c41d00720c */ /* 0x000fc80002fa1670 */
[----:B------:R-:W-:Y:S02]  /*b1e0*/  FSEL R80, R110, -INF , !P5 ;  /* 0xff8000006e507808 */ /* 0x000fe40006800000 */
        /* <DEDUP_REMOVED lines=14> */
[----:B------:R-:W-:Y:S01]  /*b2d0*/  FMNMX.FTZ R0, R108, R2, !PT ;  /* 0x000000026c007209 */ /* 0x000fe20007810000 */
[----:B------:R-:W-:-:S03]  /*b2e0*/  FMUL.FTZ R2, R99, UR6 ;  /* 0x0000000663027c20 */ /* 0x000fc60008410000 */
[----:B------:R-:W-:Y:S01]  /*b2f0*/  FMNMX.FTZ R0, R107, R0, !PT ;  /* 0x000000006b007209 */ /* 0x000fe20007810000 */
[----:B-1----:R-:W-:Y:S01]  /*b300*/  FFMA.FTZ R4, R50, UR6, -R3 ;  /* 0x0000000632047c23 */ /* 0x002fe20008010803 */
[----:B------:R-:W-:-:S03]  /*b310*/  FSEL R2, R2, RZ, P0 ;  /* 0x000000ff02027208 */ /* 0x000fc60000000000 */
[----:B------:R1:W-:Y:S02]  /*b320*/  MUFU.EX2 R215, R4 ;  /* 0x0000000400d77308 */ /* 0x0003e40000000800 */
[----:B------:R-:W-:-:S06]  /*b330*/  FFMA.FTZ R5, R42, UR6, -R2 ;  /* 0x000000062a057c23 */ /* 0x000fcc0008010802 */
[----:B------:R-:W-:Y:S01]  /*b340*/  MUFU.EX2 R180, R5 ;  /* 0x0000000500b47308 */ /* 0x000fe20000000800 */
[----:B-1----:R-:W-:Y:S01]  /*b350*/  FMNMX.FTZ R4, R105, R0, !PT ;  /* 0x0000000069047209 */ /* 0x002fe20007810000 */
[----:B------:R-:W-:-:S03]  /*b360*/  FFMA.FTZ R0, R96, UR6, -R2 ;  /* 0x0000000660007c23 */ /* 0x000fc60008010802 */
[----:B------:R-:W-:-:S03]  /*b370*/  FMNMX.FTZ R4, R102, R4, !PT ;  /* 0x0000000466047209 */ /* 0x000fc60007810000 */
        /* <DEDUP_REMOVED lines=15> */
[----:B--2---:R-:W-:-:S05]  /*b470*/  FMNMX.FTZ R0, R0, R6, !PT ;  /* 0x0000000600007209 */ /* 0x004fca0007810000 */
[----:B------:R-:W2:Y:S01]  /*b480*/  SHFL.BFLY PT, R5, R0, 0x1, 0x1f ;  /* 0x0c201f0000057f89 */ /* 0x000ea200000e0000 */
[----:B-1----:R-:W-:-:S04]  /*b490*/  FFMA.FTZ R4, R47, UR6, -R2 ;  /* 0x000000062f047c23 */ /* 0x002fc80008010802 */
[----:B------:R1:W-:Y:S01]  /*b4a0*/  MUFU.EX2 R173, R4 ;  /* 0x0000000400ad7308 */ /* 0x0003e20000000800 */
[----:B--2---:R-:W-:Y:S01]  /*b4b0*/  FMNMX.FTZ R91, R0, R5, !PT ;  /* 0x00000005005b7209 */ /* 0x004fe20007810000 */
[--C-:B------:R-:W-:Y:S01]  /*b4c0*/  FFMA.FTZ R0, R9, UR6, -R2.reuse ;  /* 0x0000000609007c23 */ /* 0x100fe20008010802 */
[----:B------:R-:W-:Y:S01]  /*b4d0*/  FSEL R5, R99, RZ, P0 ;  /* 0x000000ff63057208 */ /* 0x000fe20000000000 */
[----:B-1----:R-:W-:Y:S01]  /*b4e0*/  FFMA.FTZ R4, R48, UR6, -R2 ;  /* 0x0000000630047c23 */ /* 0x002fe20008010802 */
[----:B------:R-:W-:-:S03]  /*b4f0*/  FSETP.NEU.FTZ.AND P3, PT, R91, -INF , PT ;  /* 0xff8000005b00780b */ /* 0x000fc60003f7d000 */
[----:B------:R1:W-:Y:S01]  /*b500*/  MUFU.EX2 R206, R0 ;  /* 0x0000000000ce7308 */ /* 0x0003e20000000800 */
[----:B------:R-:W-:-:S04]  /*b510*/  FADD.FTZ R5, R39, -R5 ;  /* 0x8000000527057221 */ /* 0x000fc80000010000 */
[----:B------:R-:W-:-:S03]  /*b520*/  FMUL.FTZ R5, R5, UR6 ;  /* 0x0000000605057c20 */ /* 0x000fc60008410000 */
[----:B------:R2:W-:Y:S08]  /*b530*/  MUFU.EX2 R176, R4 ;  /* 0x0000000400b07308 */ /* 0x0005f00000000800 */
[----:B------:R3:W4:Y:S01]  /*b540*/  MUFU.EX2 R82, R5 ;  /* 0x0000000500527308 */ /* 0x0007220000000800 */
[----:B-1----:R-:W-:-:S05]  /*b550*/  FMUL.FTZ R0, R91, UR6 ;  /* 0x000000065b007c20 */ /* 0x002fca0008410000 */
[----:B------:R-:W-:Y:S01]  /*b560*/  FSEL R0, R0, RZ, P3 ;  /* 0x000000ff00007208 */ /* 0x000fe20001800000 */
[----:B--2---:R-:W-:-:S04]  /*b570*/  FFMA.FTZ R4, R46, UR6, -R2 ;  /* 0x000000062e047c23 */ /* 0x004fc80008010802 */
[--C-:B------:R-:W-:Y:S01]  /*b580*/  FFMA.FTZ R6, R55, UR6, -R0.reuse ;  /* 0x0000000637067c23 */ /* 0x100fe20008010800 */
[----:B------:R-:W-:Y:S01]  /*b590*/  FFMA.FTZ R9, R61, UR6, -R0 ;  /* 0x000000063d097c23 */ /* 0x000fe20008010800 */
[----:B------:R1:W-:Y:S01]  /*b5a0*/  MUFU.EX2 R177, R4 ;  /* 0x0000000400b17308 */ /* 0x0003e20000000800 */
[----:B---3--:R-:W-:Y:S01]  /*b5b0*/  FSEL R5, R172, RZ, P2 ;  /* 0x000000ffac057208 */ /* 0x008fe20001000000 */
[-C--:B----4-:R-:W-:Y:S01]  /*b5c0*/  FMUL.FTZ R148, R148, R82.reuse ;  /* 0x0000005294947220 */ /* 0x090fe20000410000 */
[-C--:B------:R-:W-:Y:S01]  /*b5d0*/  FMUL.FTZ R149, R149, R82.reuse ;  /* 0x0000005295957220 */ /* 0x080fe20000410000 */
[----:B------:R-:W-:-:S04]  /*b5e0*/  FMUL.FTZ R156, R156, R82 ;  /* 0x000000529c9c7220 */ /* 0x000fc80000410000 */
[----:B------:R2:W-:Y:S01]  /*b5f0*/  MUFU.EX2 R127, R6 ;  /* 0x00000006007f7308 */ /* 0x0005e20000000800 */
[----:B------:R-:W-:Y:S01]  /*b600*/  FADD.FTZ R5, R41, -R5 ;  /* 0x8000000529057221 */ /* 0x000fe20000010000 */
[-C--:B------:R-:W-:Y:S01]  /*b610*/  FMUL.FTZ R157, R157, R82.reuse ;  /* 0x000000529d9d7220 */ /* 0x080fe20000410000 */
[-C--:B------:R-:W-:Y:S01]  /*b620*/  FMUL.FTZ R136, R136, R82.reuse ;  /* 0x0000005288887220 */ /* 0x080fe20000410000 */
[-C--:B------:R-:W-:Y:S01]  /*b630*/  FMUL.FTZ R137, R137, R82.reuse ;  /* 0x0000005289897220 */ /* 0x080fe20000410000 */
[----:B------:R-:W-:Y:S01]  /*b640*/  FMUL.FTZ R5, R5, UR6 ;  /* 0x0000000605057c20 */ /* 0x000fe20008410000 */
[-C--:B------:R-:W-:Y:S01]  /*b650*/  FMUL.FTZ R164, R164, R82.reuse ;  /* 0x00000052a4a47220 */ /* 0x080fe20000410000 */
[----:B------:R-:W-:Y:S01]  /*b660*/  FMUL.FTZ R165, R165, R82 ;  /* 0x00000052a5a57220 */ /* 0x000fe20000410000 */
[----:B-1----:R-:W-:Y:S01]  /*b670*/  FFMA.FTZ R4, R45, UR6, -R2 ;  /* 0x000000062d047c23 */ /* 0x002fe20008010802 */
[----:B------:R-:W1:Y:S01]  /*b680*/  MUFU.EX2 R79, R5 ;  /* 0x00000005004f7308 */ /* 0x000e620000000800 */
[----:B--2---:R-:W-:-:S07]  /*b690*/  FSEL R6, R123, RZ, P1 ;  /* 0x000000ff7b067208 */ /* 0x004fce0000800000 */
[----:B------:R2:W-:Y:S01]  /*b6a0*/  MUFU.EX2 R179, R4 ;  /* 0x0000000400b37308 */ /* 0x0005e20000000800 */
[-C--:B-1----:R-:W-:Y:S01]  /*b6b0*/  FMUL.FTZ R140, R140, R79.reuse ;  /* 0x0000004f8c8c7220 */ /* 0x082fe20000410000 */
[-C--:B------:R-:W-:Y:S01]  /*b6c0*/  FMUL.FTZ R141, R141, R79.reuse ;  /* 0x0000004f8d8d7220 */ /* 0x080fe20000410000 */
[-C--:B------:R-:W-:Y:S01]  /*b6d0*/  FMUL.FTZ R144, R144, R79.reuse ;  /* 0x0000004f90907220 */ /* 0x080fe20000410000 */
[-C--:B------:R-:W-:Y:S01]  /*b6e0*/  FMUL.FTZ R145, R145, R79.reuse ;  /* 0x0000004f91917220 */ /* 0x080fe20000410000 */
[-C--:B------:R-:W-:Y:S01]  /*b6f0*/  FMUL.FTZ R152, R152, R79.reuse ;  /* 0x0000004f98987220 */ /* 0x080fe20000410000 */
[-C--:B------:R-:W-:Y:S01]  /*b700*/  FMUL.FTZ R153, R153, R79.reuse ;  /* 0x0000004f99997220 */ /* 0x080fe20000410000 */
[-C--:B------:R-:W-:Y:S01]  /*b710*/  FMUL.FTZ R160, R160, R79.reuse ;  /* 0x0000004fa0a07220 */ /* 0x080fe20000410000 */
[----:B------:R-:W-:Y:S01]  /*b720*/  FMUL.FTZ R161, R161, R79 ;  /* 0x0000004fa1a17220 */ /* 0x000fe20000410000 */
[----:B--2---:R-:W-:-:S04]  /*b730*/  FFMA.FTZ R4, R44, UR6, -R2 ;  /* 0x000000062c047c23 */ /* 0x004fc80008010802 */
[----:B------:R1:W-:Y:S02]  /*b740*/  MUFU.EX2 R181, R4 ;  /* 0x0000000400b57308 */ /* 0x0003e40000000800 */
[----:B-1----:R-:W-:-:S06]  /*b750*/  FFMA.FTZ R4, R33, UR6, -R2 ;  /* 0x0000000621047c23 */ /* 0x002fcc0008010802 */
[----:B------:R1:W-:Y:S02]  /*b760*/  MUFU.EX2 R182, R4 ;  /* 0x0000000400b67308 */ /* 0x0003e40000000800 */
[----:B-1----:R-:W-:-:S06]  /*b770*/  FFMA.FTZ R4, R28, UR6, -R2 ;  /* 0x000000061c047c23 */ /* 0x002fcc0008010802 */
[----:B------:R1:W-:Y:S02]  /*b780*/  MUFU.EX2 R183, R4 ;  /* 0x0000000400b77308 */ /* 0x0003e40000000800 */
[--C-:B-1----:R-:W-:Y:S02]  /*b790*/  FFMA.FTZ R4, R26, UR6, -R2.reuse ;  /* 0x000000061a047c23 */ /* 0x102fe40008010802 */
[----:B------:R-:W1:Y:S04]  /*b7a0*/  LDSM.16.MT88.4 R24, [R185+0x4000] ;  /* 0x00400000b918783b */ /* 0x000e680000004200 */
[----:B------:R2:W-:Y:S02]  /*b7b0*/  MUFU.EX2 R204, R4 ;  /* 0x0000000400cc7308 */ /* 0x0005e40000000800 */
[----:B--2---:R-:W-:-:S06]  /*b7c0*/  FFMA.FTZ R4, R11, UR6, -R2 ;  /* 0x000000060b047c23 */ /* 0x004fcc0008010802 */
        /* <DEDUP_REMOVED lines=10> */
[----:B------:R2:W3:Y:S02]  /*b870*/  MUFU.EX2 R111, R4 ;  /* 0x00000004006f7308 */ /* 0x0004e40000000800 */
[----:B--2---:R-:W-:Y:S01]  /*b880*/  FFMA.FTZ R4, R57, UR6, -R0 ;  /* 0x0000000639047c23 */ /* 0x004fe20008010800 */
[----:B---3--:R-:W-:-:S05]  /*b890*/  F2FP.BF16.F32.PACK_AB R5, R111, R110 ;  /* 0x0000006e6f05723e */ /* 0x008fca00000010ff */
[----:B------:R2:W3:Y:S02]  /*b8a0*/  MUFU.EX2 R128, R4 ;  /* 0x0000000400807308 */ /* 0x0004e40000000800 */
[----:B--2---:R-:W-:Y:S02]  /*b8b0*/  FSEL R4, R91, RZ, P3 ;  /* 0x000000ff5b047208 */ /* 0x004fe40001800000 */
[----:B---3--:R-:W-:-:S03]  /*b8c0*/  F2FP.BF16.F32.PACK_AB R7, R127, R128 ;  /* 0x000000807f07723e */ /* 0x008fc600000010ff */
[----:B------:R-:W-:-:S04]  /*b8d0*/  FADD.FTZ R4, R38, -R4 ;  /* 0x8000000426047221 */ /* 0x000fc80000010000 */
[----:B------:R-:W-:-:S04]  /*b8e0*/  FMUL.FTZ R4, R4, UR6 ;  /* 0x0000000604047c20 */ /* 0x000fc80008410000 */
[----:B------:R2:W3:Y:S02]  /*b8f0*/  MUFU.EX2 R84, R4 ;  /* 0x0000000400547308 */ /* 0x0004e40000000800 */
[----:B--2---:R-:W-:Y:S01]  /*b900*/  FFMA.FTZ R4, R22, UR6, -R2 ;  /* 0x0000000616047c23 */ /* 0x004fe20008010802 */
[-C--:B---3--:R-:W-:Y:S01]  /*b910*/  FMUL.FTZ R150, R150, R84.reuse ;  /* 0x0000005496967220 */ /* 0x088fe20000410000 */
[-C--:B------:R-:W-:Y:S01]  /*b920*/  FMUL.FTZ R151, R151, R84.reuse ;  /* 0x0000005497977220 */ /* 0x080fe20000410000 */
[----:B------:R-:W-:-:S03]  /*b930*/  FMUL.FTZ R158, R158, R84 ;  /* 0x000000549e9e7220 */ /* 0x000fc60000410000 */
[----:B------:R2:W-:Y:S01]  /*b940*/  MUFU.EX2 R178, R4 ;  /* 0x0000000400b27308 */ /* 0x0005e20000000800 */
[-C--:B------:R-:W-:Y:S01]  /*b950*/  FMUL.FTZ R159, R159, R84.reuse ;  /* 0x000000549f9f7220 */ /* 0x080fe20000410000 */
[-C--:B------:R-:W-:Y:S01]  /*b960*/  FMUL.FTZ R138, R138, R84.reuse ;  /* 0x000000548a8a7220 */ /* 0x080fe20000410000 */
[-C--:B------:R-:W-:Y:S01]  /*b970*/  FMUL.FTZ R139, R139, R84.reuse ;  /* 0x000000548b8b7220 */ /* 0x080fe20000410000 */
[-C--:B------:R-:W-:Y:S01]  /*b980*/  FMUL.FTZ R166, R166, R84.reuse ;  /* 0x00000054a6a67220 */ /* 0x080fe20000410000 */
[----:B------:R-:W-:Y:S01]  /*b990*/  FMUL.FTZ R167, R167, R84 ;  /* 0x00000054a7a77220 */ /* 0x000fe20000410000 */
[----:B--2---:R-:W-:Y:S01]  /*b9a0*/  FADD.FTZ R4, R40, -R6 ;  /* 0x8000000628047221 */ /* 0x004fe20000010000 */
[----:B------:R-:W-:-:S03]  /*b9b0*/  F2FP.BF16.F32.PACK_AB R6, R170, R131 ;  /* 0x00000083aa06723e */ /* 0x000fc600000010ff */
[----:B------:R-:W-:Y:S01]  /*b9c0*/  FMUL.FTZ R8, R4, UR6 ;  /* 0x0000000604087c20 */ /* 0x000fe20008410000 */
[----:B------:R-:W-:-:S03]  /*b9d0*/  F2FP.BF16.F32.PACK_AB R4, R126, R119 ;  /* 0x000000777e04723e */ /* 0x000fc600000010ff */
[----:B------:R-:W2:Y:S04]  /*b9e0*/  MUFU.EX2 R78, R8 ;  /* 0x00000008004e7308 */ /* 0x000ea80000000800 */
[C---:B------:R-:W-:Y:S06]  /*b9f0*/  HMMA.16816.F32.BF16 R32, R4.reuse, R14, R148 ;  /* 0x0000000e0420723c */ /* 0x040fec0000041894 */
[----:B-1----:R-:W-:Y:S01]  /*ba00*/  HMMA.16816.F32.BF16 R28, R4, R24, R156 ;  /* 0x00000018041c723c */ /* 0x002fe2000004189c */
[----:B------:R-:W-:-:S02]  /*ba10*/  IMAD.MOV.U32 R148, RZ, RZ, R19 ;  /* 0x000000ffff947224 */ /* 0x000fc400078e0013 */
[----:B------:R-:W-:Y:S01]  /*ba20*/  IMAD.MOV.U32 R150, RZ, RZ, R90 ;  /* 0x000000ffff967224 */ /* 0x000fe200078e005a */
[----:B------:R-:W-:Y:S01]  /*ba30*/  LDSM.16.MT88.4 R16, [R184+0x4400] ;  /* 0x00440000b810783b */ /* 0x000fe20000004200 */
[----:B------:R-:W-:Y:S01]  /*ba40*/  IMAD.MOV.U32 R151, RZ, RZ, R250 ;  /* 0x000000ffff977224 */ /* 0x000fe200078e00fa */
[C---:B------:R-:W-:Y:S01]  /*ba50*/  HMMA.16816.F32.BF16 R36, R4.reuse, R12, R136 ;  /* 0x0000000c0424723c */ /* 0x040fe20000041888 */
[----:B------:R-:W-:Y:S02]  /*ba60*/  IMAD.MOV.U32 R157, RZ, RZ, R89 ;  /* 0x000000ffff9d7224 */ /* 0x000fe400078e0059 */
[-C--:B--2---:R-:W-:Y:S01]  /*ba70*/  FMUL.FTZ R142, R142, R78.reuse ;  /* 0x0000004e8e8e7220 */ /* 0x084fe20000410000 */
[----:B------:R-:W-:Y:S02]  /*ba80*/  IMAD.MOV.U32 R89, RZ, RZ, R86 ;  /* 0x000000ffff597224 */ /* 0x000fe400078e0056 */
[----:B------:R-:W-:Y:S01]  /*ba90*/  FMUL.FTZ R143, R143, R78 ;  /* 0x0000004e8f8f7220 */ /* 0x000fe20000410000 */
[----:B------:R-:W-:Y:S01]  /*baa0*/  IMAD.MOV.U32 R86, RZ, RZ, R249 ;  /* 0x000000ffff567224 */ /* 0x000fe200078e00f9 */
[----:B------:R-:W-:Y:S01]  /*bab0*/  HMMA.16816.F32.BF16 R164, R4, R26, R164 ;  /* 0x0000001a04a4723c */ /* 0x000fe200000418a4 */
[----:B------:R-:W-:-:S02]  /*bac0*/  IMAD.MOV.U32 R249, RZ, RZ, R245 ;  /* 0x000000fffff97224 */ /* 0x000fc400078e00f5 */
[----:B------:R-:W-:Y:S01]  /*bad0*/  FFMA.FTZ R8, R58, UR6, -R0 ;  /* 0x000000063a087c23 */ /* 0x000fe20008010800 */
[----:B------:R-:W-:Y:S02]  /*bae0*/  IMAD.MOV.U32 R156, RZ, RZ, R21 ;  /* 0x000000ffff9c7224 */ /* 0x000fe400078e0015 */
[-C--:B------:R-:W-:Y:S01]  /*baf0*/  FMUL.FTZ R146, R146, R78.reuse ;  /* 0x0000004e92927220 */ /* 0x080fe20000410000 */
[----:B------:R-:W-:Y:S02]  /*bb00*/  IMAD.MOV.U32 R245, RZ, RZ, R23 ;  /* 0x000000fffff57224 */ /* 0x000fe400078e0017 */
[----:B------:R-:W-:Y:S01]  /*bb10*/  FMUL.FTZ R147, R147, R78 ;  /* 0x0000004e93937220 */ /* 0x000fe20000410000 */
[----:B------:R-:W-:Y:S01]  /*bb20*/  F2FP.BF16.F32.PACK_AB R4, R150, R252 ;  /* 0x000000fc9604723e */ /* 0x000fe200000010ff */
[----:B------:R-:W-:Y:S01]  /*bb30*/  IMAD.MOV.U32 R21, RZ, RZ, R88 ;  /* 0x000000ffff157224 */ /* 0x000fe200078e0058 */
[----:B------:R-:W-:Y:S01]  /*bb40*/  F2FP.BF16.F32.PACK_AB R5, R210, R171 ;  /* 0x000000abd205723e */ /* 0x000fe200000010ff */
[----:B------:R-:W-:Y:S01]  /*bb50*/  IMAD.MOV.U32 R23, RZ, RZ, R120 ;  /* 0x000000ffff177224 */ /* 0x000fe200078e0078 */
[----:B------:R-:W-:Y:S01]  /*bb60*/  F2FP.BF16.F32.PACK_AB R6, R151, R148 ;  /* 0x000000949706723e */ /* 0x000fe200000010ff */
[----:B------:R-:W-:Y:S01]  /*bb70*/  IMAD.MOV.U32 R158, RZ, RZ, R20 ;  /* 0x000000ffff9e7224 */ /* 0x000fe200078e0014 */
[----:B------:R-:W-:Y:S01]  /*bb80*/  F2FP.BF16.F32.PACK_AB R7, R214, R211 ;  /* 0x000000d3d607723e */ /* 0x000fe200000010ff */
[----:B------:R1:W-:Y:S01]  /*bb90*/  MUFU.EX2 R120, R8 ;  /* 0x0000000800787308 */ /* 0x0003e20000000800 */
[----:B------:R-:W-:-:S02]  /*bba0*/  IMAD.MOV.U32 R88, RZ, RZ, R248 ;  /* 0x000000ffff587224 */ /* 0x000fc400078e00f8 */
[-C--:B------:R-:W-:Y:S01]  /*bbb0*/  FMUL.FTZ R154, R154, R78.reuse ;  /* 0x0000004e9a9a7220 */ /* 0x080fe20000410000 */
[----:B------:R-:W-:Y:S02]  /*bbc0*/  IMAD.MOV.U32 R248, RZ, RZ, R125 ;  /* 0x000000fffff87224 */ /* 0x000fe400078e007d */
[-C--:B------:R-:W-:Y:S01]  /*bbd0*/  FMUL.FTZ R155, R155, R78.reuse ;  /* 0x0000004e9b9b7220 */ /* 0x080fe20000410000 */
[----:B------:R-:W-:Y:S01]  /*bbe0*/  IMAD.MOV.U32 R250, RZ, RZ, R168 ;  /* 0x000000fffffa7224 */ /* 0x000fe200078e00a8 */
[C---:B------:R-:W-:Y:S01]  /*bbf0*/  HMMA.16816.F32.BF16 R52, R4.reuse, R12, R140 ;  /* 0x0000000c0434723c */ /* 0x040fe2000004188c */
[-C--:B------:R-:W-:Y:S01]  /*bc00*/  FMUL.FTZ R162, R162, R78.reuse ;  /* 0x0000004ea2a27220 */ /* 0x080fe20000410000 */
[----:B------:R-:W-:Y:S01]  /*bc10*/  FMUL.FTZ R163, R163, R78 ;  /* 0x0000004ea3a37220 */ /* 0x000fe20000410000 */
[----:B------:R-:W-:Y:S02]  /*bc20*/  IMAD.MOV.U32 R159, RZ, RZ, R247 ;  /* 0x000000ffff9f7224 */ /* 0x000fe400078e00f7 */
[----:B------:R-:W-:Y:S01]  /*bc30*/  IMAD.MOV.U32 R247, RZ, RZ, R169 ;  /* 0x000000fffff77224 */ /* 0x000fe200078e00a9 */
[----:B------:R-:W-:Y:S01]  /*bc40*/  HMMA.16816.F32.BF16 R144, R4, R14, R144 ;  /* 0x0000000e0490723c */ /* 0x000fe20000041890 */
[----:B------:R-:W-:Y:S01]  /*bc50*/  IMAD.MOV.U32 R143, RZ, RZ, R89 ;  /* 0x000000ffff8f7224 */ /* 0x000fe200078e0059 */
[----:B------:R-:W-:Y:S01]  /*bc60*/  LDSM.16.MT88.4 R12, [R184+0x4800] ;  /* 0x00480000b80c783b */ /* 0x000fe20000004200 */
[----:B------:R-:W-:-:S02]  /*bc70*/  IMAD.MOV.U32 R142, RZ, RZ, R21 ;  /* 0x000000ffff8e7224 */ /* 0x000fc400078e0015 */
[----:B------:R-:W-:Y:S02]  /*bc80*/  IMAD.MOV.U32 R89, RZ, RZ, R23 ;  /* 0x000000ffff597224 */ /* 0x000fe400078e0017 */
[----:B-1----:R-:W-:Y:S01]  /*bc90*/  FFMA.FTZ R8, R59, UR6, -R0 ;  /* 0x000000063b087c23 */ /* 0x002fe20008010800 */
[----:B------:R-:W1:Y:S01]  /*bca0*/  LDSM.16.MT88.4 R20, [R185+0x4400] ;  /* 0x00440000b914783b */ /* 0x000e620000004200 */
[----:B------:R-:W-:Y:S01]  /*bcb0*/  IMAD.MOV.U32 R141, RZ, RZ, R86 ;  /* 0x000000ffff8d7224 */ /* 0x000fe200078e0056 */
[C---:B------:R-:W-:Y:S01]  /*bcc0*/  HMMA.16816.F32.BF16 R152, R4.reuse, R24, R152 ;  /* 0x000000180498723c */ /* 0x040fe20000041898 */
[----:B------:R2:W3:Y:S01]  /*bcd0*/  MUFU.EX2 R125, R8 ;  /* 0x00000008007d7308 */ /* 0x0004e20000000800 */
[----:B------:R-:W-:Y:S02]  /*bce0*/  IMAD.MOV.U32 R140, RZ, RZ, R88 ;  /* 0x000000ffff8c7224 */ /* 0x000fe400078e0058 */
[----:B------:R-:W-:Y:S02]  /*bcf0*/  IMAD.MOV.U32 R88, RZ, RZ, R249 ;  /* 0x000000ffff587224 */ /* 0x000fe400078e00f9 */
[----:B------:R-:W-:Y:S01]  /*bd00*/  IMAD.MOV.U32 R86, RZ, RZ, R248 ;  /* 0x000000ffff567224 */ /* 0x000fe200078e00f8 */
[----:B------:R-:W-:Y:S01]  /*bd10*/  HMMA.16816.F32.BF16 R160, R4, R26, R160 ;  /* 0x0000001a04a0723c */ /* 0x000fe200000418a0 */
[----:B------:R-:W-:-:S02]  /*bd20*/  IMAD.MOV.U32 R248, RZ, RZ, R118 ;  /* 0x000000fffff87224 */ /* 0x000fc400078e0076 */
[----:B------:R-:W-:Y:S01]  /*bd30*/  IMAD.MOV.U32 R249, RZ, RZ, R130 ;  /* 0x000000fffff97224 */ /* 0x000fe200078e0082 */
[----:B------:R-:W-:Y:S01]  /*bd40*/  MUFU.EX2 R118, R9 ;  /* 0x0000000900767308 */ /* 0x000fe20000000800 */
[----:B------:R-:W-:Y:S02]  /*bd50*/  IMAD.MOV.U32 R90, RZ, RZ, R134 ;  /* 0x000000ffff5a7224 */ /* 0x000fe400078e0086 */
[----:B------:R-:W-:Y:S01]  /*bd60*/  F2FP.BF16.F32.PACK_AB R4, R176, R173 ;  /* 0x000000adb004723e */ /* 0x000fe200000010ff */
[----:B------:R-:W-:Y:S01]  /*bd70*/  IMAD.MOV.U32 R136, RZ, RZ, R124 ;  /* 0x000000ffff887224 */ /* 0x000fe200078e007c */
[----:B------:R-:W-:Y:S01]  /*bd80*/  F2FP.BF16.F32.PACK_AB R6, R179, R177 ;  /* 0x000000b1b306723e */ /* 0x000fe200000010ff */
[----:B------:R-:W-:Y:S02]  /*bd90*/  IMAD.MOV.U32 R149, RZ, RZ, R121 ;  /* 0x000000ffff957224 */ /* 0x000fe400078e0079 */
[----:B--2---:R-:W-:Y:S01]  /*bda0*/  FFMA.FTZ R8, R62, UR6, -R0 ;  /* 0x000000063e087c23 */ /* 0x004fe20008010800 */
[----:B---3--:R-:W-:-:S03]  /*bdb0*/  F2FP.BF16.F32.PACK_AB R5, R125, R120 ;  /* 0x000000787d05723e */ /* 0x008fc600000010ff */
[----:B------:R2:W3:Y:S02]  /*bdc0*/  MUFU.EX2 R130, R8 ;  /* 0x0000000800827308 */ /* 0x0004e40000000800 */
[----:B--2---:R-:W-:Y:S01]  /*bdd0*/  FFMA.FTZ R8, R43, UR6, -R2 ;  /* 0x000000062b087c23 */ /* 0x004fe20008010802 */
[----:B---3--:R-:W-:-:S05]  /*bde0*/  F2FP.BF16.F32.PACK_AB R7, R130, R118 ;  /* 0x000000768207723e */ /* 0x008fca00000010ff */
[----:B------:R2:W-:Y:S02]  /*bdf0*/  MUFU.EX2 R168, R8 ;  /* 0x0000000800a87308 */ /* 0x0005e40000000800 */
[C---:B-1----:R-:W-:Y:S06]  /*be00*/  HMMA.16816.F32.BF16 R24, R4.reuse, R22, R164 ;  /* 0x000000160418723c */ /* 0x042fec00000418a4 */
[----:B------:R-:W-:Y:S01]  /*be10*/  HMMA.16816.F32.BF16 R36, R4, R16, R36 ;  /* 0x000000100424723c */ /* 0x000fe20000041824 */
[----:B------:R-:W-:Y:S02]  /*be20*/  IMAD.MOV.U32 R164, RZ, RZ, R251 ;  /* 0x000000ffffa47224 */ /* 0x000fe400078e00fb */
[----:B------:R-:W-:-:S02]  /*be30*/  IMAD.MOV.U32 R251, RZ, RZ, R247 ;  /* 0x000000fffffb7224 */ /* 0x000fc400078e00f7 */
[----:B------:R-:W-:Y:S01]  /*be40*/  IMAD.MOV.U32 R247, RZ, RZ, R86 ;  /* 0x000000fffff77224 */ /* 0x000fe200078e0056 */
[C---:B------:R-:W-:Y:S01]  /*be50*/  HMMA.16816.F32.BF16 R32, R4.reuse, R18, R32 ;  /* 0x000000120420723c */ /* 0x040fe20000041820 */
[----:B--2---:R-:W-:Y:S01]  /*be60*/  FFMA.FTZ R8, R56, UR6, -R2 ;  /* 0x0000000638087c23 */ /* 0x004fe20008010802 */
[----:B------:R-:W-:Y:S02]  /*be70*/  IMAD.MOV.U32 R86, RZ, RZ, R114 ;  /* 0x000000ffff567224 */ /* 0x000fe400078e0072 */
[----:B------:R-:W-:Y:S01]  /*be80*/  IMAD.MOV.U32 R167, RZ, RZ, R250 ;  /* 0x000000ffffa77224 */ /* 0x000fe200078e00fa */
[----:B------:R1:W-:Y:S01]  /*be90*/  MUFU.EX2 R169, R8 ;  /* 0x0000000800a97308 */ /* 0x0003e20000000800 */
[----:B------:R-:W-:Y:S01]  /*bea0*/  IMAD.MOV.U32 R250, RZ, RZ, R89 ;  /* 0x000000fffffa7224 */ /* 0x000fe200078e0059 */
[----:B------:R-:W-:Y:S01]  /*beb0*/  HMMA.16816.F32.BF16 R28, R4, R20, R28 ;  /* 0x00000014041c723c */ /* 0x000fe2000004181c */
[----:B------:R-:W-:Y:S02]  /*bec0*/  IMAD.MOV.U32 R165, RZ, RZ, R90 ;  /* 0x000000ffffa57224 */ /* 0x000fe400078e005a */
[----:B------:R-:W-:-:S02]  /*bed0*/  IMAD.MOV.U32 R89, RZ, RZ, R115 ;  /* 0x000000ffff597224 */ /* 0x000fc400078e0073 */
[----:B------:R-:W-:Y:S02]  /*bee0*/  IMAD.MOV.U32 R90, RZ, RZ, R243 ;  /* 0x000000ffff5a7224 */ /* 0x000fe400078e00f3 */
[----:B------:R-:W-:Y:S01]  /*bef0*/  F2FP.BF16.F32.PACK_AB R4, R165, R164 ;  /* 0x000000a4a504723e */ /* 0x000fe200000010ff */
[----:B------:R-:W-:Y:S01]  /*bf00*/  IMAD.MOV.U32 R243, RZ, RZ, R113 ;  /* 0x000000fffff37224 */ /* 0x000fe200078e0071 */
[----:B------:R-:W-:Y:S01]  /*bf10*/  F2FP.BF16.F32.PACK_AB R5, R231, R218 ;  /* 0x000000dae705723e */ /* 0x000fe200000010ff */
[----:B------:R-:W-:Y:S01]  /*bf20*/  IMAD.MOV.U32 R166, RZ, RZ, R88 ;  /* 0x000000ffffa67224 */ /* 0x000fe200078e0058 */
[----:B------:R-:W-:Y:S01]  /*bf30*/  F2FP.BF16.F32.PACK_AB R6, R141, R142 ;  /* 0x0000008e8d06723e */ /* 0x000fe200000010ff */
[----:B------:R-:W-:Y:S01]  /*bf40*/  IMAD.MOV.U32 R88, RZ, RZ, R129 ;  /* 0x000000ffff587224 */ /* 0x000fe200078e0081 */
[----:B------:R-:W-:Y:S01]  /*bf50*/  F2FP.BF16.F32.PACK_AB R7, R242, R229 ;  /* 0x000000e5f207723e */ /* 0x000fe200000010ff */
[----:B------:R-:W-:Y:S02]  /*bf60*/  IMAD.MOV.U32 R138, RZ, RZ, R86 ;  /* 0x000000ffff8a7224 */ /* 0x000fe400078e0056 */
[----:B-1----:R-:W-:Y:S01]  /*bf70*/  FFMA.FTZ R8, R60, UR6, -R2 ;  /* 0x000000063c087c23 */ /* 0x002fe20008010802 */
[----:B------:R-:W-:-:S02]  /*bf80*/  IMAD.MOV.U32 R137, RZ, RZ, R88 ;  /* 0x000000ffff897224 */ /* 0x000fc400078e0058 */
[----:B------:R-:W-:Y:S01]  /*bf90*/  IMAD.MOV.U32 R139, RZ, RZ, R89 ;  /* 0x000000ffff8b7224 */ /* 0x000fe200078e0059 */
[----:B------:R1:W-:Y:S01]  /*bfa0*/  MUFU.EX2 R134, R8 ;  /* 0x0000000800867308 */ /* 0x0003e20000000800 */
[----:B------:R-:W-:Y:S01]  /*bfb0*/  HMMA.16816.F32.BF16 R52, R4, R16, R52 ;  /* 0x000000100434723c */ /* 0x000fe20000041834 */
[----:B------:R-:W-:-:S05]  /*bfc0*/  FFMA.FTZ R89, R175, UR6, -R3 ;  /* 0x00000006af597c23 */ /* 0x000fca0008010803 */
[----:B------:R-:W-:Y:S01]  /*bfd0*/  HMMA.16816.F32.BF16 R152, R4, R20, R152 ;  /* 0x000000140498723c */ /* 0x000fe20000041898 */
[----:B------:R-:W-:-:S04]  /*bfe0*/  FFMA.FTZ R16, R70, UR6, -R0 ;  /* 0x0000000646107c23 */ /* 0x000fc80008010800 */
[----:B------:R2:W-:Y:S01]  /*bff0*/  MUFU.EX2 R113, R16 ;  /* 0x0000001000717308 */ /* 0x0005e20000000800 */
[----:B------:R-:W-:Y:S01]  /*c000*/  HMMA.16816.F32.BF16 R144, R4, R18, R144 ;  /* 0x000000120490723c */ /* 0x000fe20000041890 */
[--C-:B------:R-:W-:Y:S01]  /*c010*/  FFMA.FTZ R20, R106, UR6, -R0.reuse ;  /* 0x000000066a147c23 */ /* 0x100fe20008010800 */
[----:B-1----:R-:W-:-:S04]  /*c020*/  FFMA.FTZ R8, R68, UR6, -R0 ;  /* 0x0000000644087c23 */ /* 0x002fc80008010800 */
[----:B------:R-:W-:Y:S01]  /*c030*/  HMMA.16816.F32.BF16 R44, R4, R22, R160 ;  /* 0x00000016042c723c */ /* 0x000fe200000418a0 */
[----:B------:R1:W-:Y:S06]  /*c040*/  MUFU.EX2 R96, R20 ;  /* 0x0000001400607308 */ /* 0x0003ec0000000800 */
[----:B------:R-:W-:Y:S01]  /*c050*/  F2FP.BF16.F32.PACK_AB R4, R180, R181 ;  /* 0x000000b5b404723e */ /* 0x000fe200000010ff */
[----:B------:R-:W-:Y:S01]  /*c060*/  IMAD.MOV.U32 R163, RZ, RZ, R90 ;  /* 0x000000ffffa37224 */ /* 0x000fe200078e005a */
[----:B------:R3:W-:Y:S01]  /*c070*/  MUFU.EX2 R117, R8 ;  /* 0x0000000800757308 */ /* 0x0007e20000000800 */
[----:B--2---:R-:W-:Y:S01]  /*c080*/  FFMA.FTZ R16, R63, UR6, -R2 ;  /* 0x000000063f107c23 */ /* 0x004fe20008010802 */
[----:B------:R-:W-:-:S06]  /*c090*/  F2FP.BF16.F32.PACK_AB R6, R183, R182 ;  /* 0x000000b6b706723e */ /* 0x000fcc00000010ff */
[----:B------:R2:W-:Y:S01]  /*c0a0*/  MUFU.EX2 R129, R16 ;  /* 0x0000001000817308 */ /* 0x0005e20000000800 */
[----:B-1----:R-:W-:-:S07]  /*c0b0*/  FFMA.FTZ R20, R109, UR6, -R0 ;  /* 0x000000066d147c23 */ /* 0x002fce0008010800 */
[----:B------:R1:W-:Y:S01]  /*c0c0*/  MUFU.EX2 R97, R20 ;  /* 0x0000001400617308 */ /* 0x0003e20000000800 */
[----:B---3--:R-:W-:-:S07]  /*c0d0*/  FFMA.FTZ R8, R69, UR6, -R0 ;  /* 0x0000000645087c23 */ /* 0x008fce0008010800 */
[----:B------:R3:W4:Y:S01]  /*c0e0*/  MUFU.EX2 R114, R8 ;  /* 0x0000000800727308 */ /* 0x0007220000000800 */
[----:B--2---:R-:W-:Y:S01]  /*c0f0*/  FFMA.FTZ R16, R64, UR6, -R2 ;  /* 0x0000000640107c23 */ /* 0x004fe20008010802 */
[----:B------:R-:W-:Y:S02]  /*c100*/  IMAD.MOV.U32 R64, RZ, RZ, R251 ;  /* 0x000000ffff407224 */ /* 0x000fe400078e00fb */
[----:B------:R-:W-:Y:S02]  /*c110*/  IMAD.MOV.U32 R251, RZ, RZ, R243 ;  /* 0x000000fffffb7224 */ /* 0x000fe400078e00f3 */
[----:B------:R-:W-:Y:S02]  /*c120*/  IMAD.MOV.U32 R243, RZ, RZ, R122 ;  /* 0x000000fffff37224 */ /* 0x000fe400078e007a */
[----:B------:R2:W-:Y:S01]  /*c130*/  MUFU.EX2 R122, R16 ;  /* 0x00000010007a7308 */ /* 0x0005e20000000800 */
[----:B-1----:R-:W-:Y:S01]  /*c140*/  LDSM.16.MT88.4 R20, [R185+0x4c00] ;  /* 0x004c0000b914783b */ /* 0x002fe20000004200 */
[----:B---3--:R-:W-:Y:S01]  /*c150*/  FFMA.FTZ R8, R71, UR6, -R0 ;  /* 0x0000000647087c23 */ /* 0x008fe20008010800 */
[----:B----4-:R-:W-:-:S05]  /*c160*/  F2FP.BF16.F32.PACK_AB R5, R114, R117 ;  /* 0x000000757205723e */ /* 0x010fca00000010ff */
[----:B------:R1:W3:Y:S01]  /*c170*/  MUFU.EX2 R115, R8 ;  /* 0x0000000800737308 */ /* 0x0002e20000000800 */
[----:B--2---:R-:W-:-:S07]  /*c180*/  FFMA.FTZ R16, R66, UR6, -R2 ;  /* 0x0000000642107c23 */ /* 0x004fce0008010802 */
[----:B------:R2:W-:Y:S01]  /*c190*/  MUFU.EX2 R124, R16 ;  /* 0x00000010007c7308 */ /* 0x0005e20000000800 */
[----:B-1----:R-:W1:Y:S01]  /*c1a0*/  LDSM.16.MT88.4 R8, [R185+0x4800] ;  /* 0x00480000b908783b */ /* 0x002e620000004200 */
[----:B---3--:R-:W-:-:S07]  /*c1b0*/  F2FP.BF16.F32.PACK_AB R7, R113, R115 ;  /* 0x000000737107723e */ /* 0x008fce00000010ff */
[----:B------:R-:W-:Y:S01]  /*c1c0*/  HMMA.16816.F32.BF16 R56, R4, R12, R36 ;  /* 0x0000000c0438723c */ /* 0x000fe20000041824 */
[----:B--2---:R-:W-:-:S04]  /*c1d0*/  FFMA.FTZ R16, R67, UR6, -R2 ;  /* 0x0000000643107c23 */ /* 0x004fc80008010802 */
[----:B------:R2:W-:Y:S01]  /*c1e0*/  MUFU.EX2 R121, R16 ;  /* 0x0000001000797308 */ /* 0x0005e20000000800 */
[----:B------:R-:W-:Y:S01]  /*c1f0*/  HMMA.16816.F32.BF16 R48, R4, R14, R32 ;  /* 0x0000000e0430723c */ /* 0x000fe20000041820 */
[----:B--2---:R-:W-:-:S06]  /*c200*/  FFMA.FTZ R16, R94, UR6, -R0 ;  /* 0x000000065e107c23 */ /* 0x004fcc0008010800 */
[----:B------:R2:W3:Y:S01]  /*c210*/  MUFU.EX2 R100, R16 ;  /* 0x0000001000647308 */ /* 0x0004e20000000800 */
[C---:B-1----:R-:W-:Y:S06]  /*c220*/  HMMA.16816.F32.BF16 R40, R4.reuse, R8, R28 ;  /* 0x000000080428723c */ /* 0x042fec000004181c */
[----:B------:R-:W-:Y:S01]  /*c230*/  HMMA.16816.F32.BF16 R36, R4, R10, R24 ;  /* 0x0000000a0424723c */ /* 0x000fe20000041818 */
[----:B--2---:R-:W1:Y:S06]  /*c240*/  LDSM.16.MT88.4 R16, [R184+0x4c00] ;  /* 0x004c0000b810783b */ /* 0x004e6c0000004200 */
[----:B------:R-:W-:-:S02]  /*c250*/  F2FP.BF16.F32.PACK_AB R4, R166, R167 ;  /* 0x000000a7a604723e */ /* 0x000fc400000010ff */
[----:B------:R-:W-:Y:S02]  /*c260*/  F2FP.BF16.F32.PACK_AB R5, R240, R241 ;  /* 0x000000f1f005723e */ /* 0x000fe400000010ff */
[----:B------:R-:W-:Y:S02]  /*c270*/  F2FP.BF16.F32.PACK_AB R6, R159, R157 ;  /* 0x0000009d9f06723e */ /* 0x000fe400000010ff */
[----:B------:R-:W-:-:S07]  /*c280*/  F2FP.BF16.F32.PACK_AB R7, R238, R239 ;  /* 0x000000efee07723e */ /* 0x000fce00000010ff */
[C---:B------:R-:W-:Y:S06]  /*c290*/  HMMA.16816.F32.BF16 R28, R4.reuse, R12, R52 ;  /* 0x0000000c041c723c */ /* 0x040fec0000041834 */
[C---:B------:R-:W-:Y:S01]  /*c2a0*/  HMMA.16816.F32.BF16 R32, R4.reuse, R14, R144 ;  /* 0x0000000e0420723c */ /* 0x040fe20000041890 */
[--C-:B------:R-:W-:Y:S01]  /*c2b0*/  FFMA.FTZ R12, R65, UR6, -R0.reuse ;  /* 0x00000006410c7c23 */ /* 0x100fe20008010800 */
[--C-:B------:R-:W-:Y:S01]  /*c2c0*/  FFMA.FTZ R66, R83, UR6, -R0.reuse ;  /* 0x0000000653427c23 */ /* 0x100fe20008010800 */
[--C-:B------:R-:W-:Y:S01]  /*c2d0*/  FFMA.FTZ R67, R76, UR6, -R0.reuse ;  /* 0x000000064c437c23 */ /* 0x100fe20008010800 */
[----:B------:R-:W-:Y:S01]  /*c2e0*/  FFMA.FTZ R80, R80, UR6, -R0 ;  /* 0x0000000650507c23 */ /* 0x000fe20008010800 */
[----:B------:R2:W4:Y:S01]  /*c2f0*/  MUFU.EX2 R94, R12 ;  /* 0x0000000c005e7308 */ /* 0x0005220000000800 */
[C---:B------:R-:W-:Y:S01]  /*c300*/  HMMA.16816.F32.BF16 R24, R4.reuse, R8, R152 ;  /* 0x000000080418723c */ /* 0x040fe20000041898 */
[----:B------:R-:W-:Y:S01]  /*c310*/  IMAD.MOV.U32 R162, RZ, RZ, R148 ;  /* 0x000000ffffa27224 */ /* 0x000fe200078e0094 */
[----:B------:R-:W-:Y:S04]  /*c320*/  LDSM.16.MT88.4 R144, [R184+0x5c00] ;  /* 0x005c0000b890783b */ /* 0x000fe80000004200 */
[----:B------:R-:W-:Y:S01]  /*c330*/  HMMA.16816.F32.BF16 R44, R4, R10, R44 ;  /* 0x0000000a042c723c */ /* 0x000fe2000004182c */
[----:B------:R-:W-:Y:S01]  /*c340*/  FFMA.FTZ R8, R74, UR6, -R2 ;  /* 0x000000064a087c23 */ /* 0x000fe20008010802 */
[----:B------:R-:W-:-:S03]  /*c350*/  F2FP.BF16.F32.PACK_AB R9, R236, R237 ;  /* 0x000000edec09723e */ /* 0x000fc600000010ff */
[----:B------:R5:W-:Y:S02]  /*c360*/  MUFU.EX2 R104, R8 ;  /* 0x0000000800687308 */ /* 0x000be40000000800 */
[----:B------:R-:W-:Y:S02]  /*c370*/  F2FP.BF16.F32.PACK_AB R4, R205, R204 ;  /* 0x000000cccd04723e */ /* 0x000fe400000010ff */
[----:B---3--:R-:W-:Y:S01]  /*c380*/  F2FP.BF16.F32.PACK_AB R5, R96, R100 ;  /* 0x000000646005723e */ /* 0x008fe200000010ff */
[----:B--2---:R-:W-:Y:S01]  /*c390*/  FFMA.FTZ R12, R73, UR6, -R2 ;  /* 0x00000006490c7c23 */ /* 0x004fe20008010802 */
[----:B------:R-:W-:Y:S02]  /*c3a0*/  F2FP.BF16.F32.PACK_AB R6, R206, R207 ;  /* 0x000000cfce06723e */ /* 0x000fe400000010ff */
[----:B----4-:R-:W-:Y:S01]  /*c3b0*/  F2FP.BF16.F32.PACK_AB R7, R94, R97 ;  /* 0x000000615e07723e */ /* 0x010fe200000010ff */
[----:B------:R2:W-:Y:S01]  /*c3c0*/  MUFU.EX2 R109, R12 ;  /* 0x0000000c006d7308 */ /* 0x0005e20000000800 */
[----:B------:R-:W-:-:S02]  /*c3d0*/  F2FP.BF16.F32.PACK_AB R10, R140, R143 ;  /* 0x0000008f8c0a723e */ /* 0x000fc400000010ff */
[----:B------:R-:W-:-:S03]  /*c3e0*/  F2FP.BF16.F32.PACK_AB R11, R234, R235 ;  /* 0x000000ebea0b723e */ /* 0x000fc600000010ff */
[----:B------:R-:W-:Y:S01]  /*c3f0*/  HMMA.16816.F32.BF16 R52, R4, R22, R36 ;  /* 0x000000160434723c */ /* 0x000fe20000041824 */
[----:B-----5:R-:W-:-:S04]  /*c400*/  FFMA.FTZ R8, R75, UR6, -R2 ;  /* 0x000000064b087c23 */ /* 0x020fc80008010802 */
[----:B------:R3:W-:Y:S02]  /*c410*/  MUFU.EX2 R106, R8 ;  /* 0x00000008006a7308 */ /* 0x0007e40000000800 */
[--C-:B------:R-:W-:Y:S01]  /*c420*/  FFMA.FTZ R39, R112, UR6, -R2.reuse ;  /* 0x0000000670277c23 */ /* 0x100fe20008010802 */
[----:B------:R-:W-:Y:S02]  /*c430*/  IMAD.MOV.U32 R112, RZ, RZ, R149 ;  /* 0x000000ffff707224 */ /* 0x000fe400078e0095 */
[--C-:B------:R-:W-:Y:S01]  /*c440*/  FFMA.FTZ R36, R116, UR6, -R2.reuse ;  /* 0x0000000674247c23 */ /* 0x100fe20008010802 */
[----:B------:R-:W4:Y:S01]  /*c450*/  LDL.LU R149, [R1+0x68] ;  /* 0x0000680001957983 */ /* 0x000f220000300800 */
[C---:B-1----:R-:W-:Y:S03]  /*c460*/  HMMA.16816.F32.BF16 R56, R4.reuse, R16, R56 ;  /* 0x000000100438723c */ /* 0x042fe60000041838 */
[----:B--2---:R-:W1:Y:S03]  /*c470*/  LDSM.16.MT88.4 R12, [R184+0x5000] ;  /* 0x00500000b80c783b */ /* 0x004e660000004200 */
[----:B------:R-:W-:Y:S01]  /*c480*/  HMMA.16816.F32.BF16 R68, R4, R18, R48 ;  /* 0x000000120444723c */ /* 0x000fe20000041830 */
[----:B---3--:R-:W-:Y:S01]  /*c490*/  FFMA.FTZ R8, R87, UR6, -R2 ;  /* 0x0000000657087c23 */ /* 0x008fe20008010802 */
[----:B------:R-:W-:Y:S01]  /*c4a0*/  FFMA.FTZ R2, R108, UR6, -R0 ;  /* 0x000000066c027c23 */ /* 0x000fe20008010800 */
[----:B------:R-:W-:-:S02]  /*c4b0*/  IMAD.MOV.U32 R108, RZ, RZ, R136 ;  /* 0x000000ffff6c7224 */ /* 0x000fc400078e0088 */
[----:B------:R-:W2:Y:S01]  /*c4c0*/  LDL.LU R136, [R1+0x6c] ;  /* 0x00006c0001887983 */ /* 0x000ea20000300800 */
[----:B------:R3:W-:Y:S02]  /*c4d0*/  MUFU.EX2 R101, R8 ;  /* 0x0000000800657308 */ /* 0x0007e40000000800 */
[--C-:B---3--:R-:W-:Y:S02]  /*c4e0*/  FFMA.FTZ R8, R72, UR6, -R0.reuse ;  /* 0x0000000648087c23 */ /* 0x108fe40008010800 */
[----:B------:R-:W-:Y:S04]  /*c4f0*/  HMMA.16816.F32.BF16 R72, R4, R20, R40 ;  /* 0x000000140448723c */ /* 0x000fe80000041828 */
[----:B------:R3:W-:Y:S03]  /*c500*/  MUFU.EX2 R90, R8 ;  /* 0x00000008005a7308 */ /* 0x0007e60000000800 */
[----:B------:R-:W-:-:S05]  /*c510*/  FFMA.FTZ R4, R77, UR6, -R0 ;  /* 0x000000064d047c23 */ /* 0x000fca0008010800 */
[----:B------:R5:W1:Y:S01]  /*c520*/  MUFU.EX2 R88, R4 ;  /* 0x0000000400587308 */ /* 0x000a620000000800 */
[----:B---3--:R-:W-:-:S07]  /*c530*/  F2FP.BF16.F32.PACK_AB R8, R156, R158 ;  /* 0x0000009e9c08723e */ /* 0x008fce00000010ff */
[----:B------:R-:W-:Y:S01]  /*c540*/  HMMA.16816.F32.BF16 R60, R8, R16, R28 ;  /* 0x00000010083c723c */ /* 0x000fe2000004181c */
[----:B-----5:R-:W-:-:S04]  /*c550*/  FFMA.FTZ R4, R85, UR6, -R0 ;  /* 0x0000000655047c23 */ /* 0x020fc80008010800 */
[----:B------:R3:W-:Y:S01]  /*c560*/  MUFU.EX2 R87, R4 ;  /* 0x0000000400577308 */ /* 0x0007e20000000800 */
[C---:B------:R-:W-:Y:S01]  /*c570*/  HMMA.16816.F32.BF16 R48, R8.reuse, R18, R32 ;  /* 0x000000120830723c */ /* 0x040fe20000041820 */
[----:B------:R-:W5:Y:S05]  /*c580*/  LDSM.16.MT88.4 R16, [R185+0x5000] ;  /* 0x00500000b910783b */ /* 0x000f6a0000004200 */
[C---:B------:R-:W-:Y:S01]  /*c590*/  HMMA.16816.F32.BF16 R40, R8.reuse, R20, R24 ;  /* 0x000000140828723c */ /* 0x040fe20000041818 */
[----:B------:R-:W-:Y:S05]  /*c5a0*/  LDSM.16.MT88.4 R24, [R184+0x5400] ;  /* 0x00540000b818783b */ /* 0x000fea0000004200 */
[----:B------:R-:W-:Y:S01]  /*c5b0*/  HMMA.16816.F32.BF16 R28, R8, R22, R44 ;  /* 0x00000016081c723c */ /* 0x000fe2000004182c */
[----:B------:R-:W5:Y:S01]  /*c5c0*/  LDSM.16.MT88.4 R20, [R185+0x5400] ;  /* 0x00540000b914783b */ /* 0x000f620000004200 */
[----:B---3--:R-:W-:-:S04]  /*c5d0*/  FFMA.FTZ R4, R81, UR6, -R0 ;  /* 0x0000000651047c23 */ /* 0x008fc80008010800 */
[----:B------:R3:W1:Y:S02]  /*c5e0*/  MUFU.EX2 R86, R4 ;  /* 0x0000000400567308 */ /* 0x0006640000000800 */
[--C-:B---3--:R-:W-:Y:S01]  /*c5f0*/  FFMA.FTZ R4, R92, UR6, -R0.reuse ;  /* 0x000000065c047c23 */ /* 0x108fe20008010800 */
[----:B------:R-:W-:Y:S01]  /*c600*/  FFMA.FTZ R92, R174, UR6, -R3 ;  /* 0x00000006ae5c7c23 */ /* 0x000fe20008010803 */
[----:B------:R-:W-:Y:S01]  /*c610*/  FFMA.FTZ R3, R107, UR6, -R0 ;  /* 0x000000066b037c23 */ /* 0x000fe20008010800 */
[----:B------:R-:W-:-:S03]  /*c620*/  IMAD.MOV.U32 R107, RZ, RZ, R163 ;  /* 0x000000ffff6b7224 */ /* 0x000fc600078e00a3 */
[----:B------:R3:W-:Y:S01]  /*c630*/  MUFU.EX2 R85, R4 ;  /* 0x0000000400557308 */ /* 0x0007e20000000800 */
[----:B------:R-:W5:Y:S01]  /*c640*/  LDL.LU R163, [R1+0x70] ;  /* 0x0000700001a37983 */ /* 0x000f620000300800 */
[----:B----4-:R-:W-:-:S03]  /*c650*/  FFMA.FTZ R38, R149, R79, R252 ;  /* 0x0000004f95267223 */ /* 0x010fc600000100fc */
[----:B------:R-:W4:Y:S01]  /*c660*/  LDL.LU R149, [R1+0x74] ;  /* 0x0000740001957983 */ /* 0x000f220000300800 */
[----:B---3--:R-:W-:Y:S02]  /*c670*/  F2FP.BF16.F32.PACK_AB R4, R209, R208 ;  /* 0x000000d0d104723e */ /* 0x008fe400000010ff */
[----:B-1----:R-:W-:Y:S02]  /*c680*/  F2FP.BF16.F32.PACK_AB R5, R88, R90 ;  /* 0x0000005a5805723e */ /* 0x002fe400000010ff */
[----:B------:R-:W-:Y:S02]  /*c690*/  F2FP.BF16.F32.PACK_AB R6, R168, R178 ;  /* 0x000000b2a806723e */ /* 0x000fe400000010ff */
[----:B------:R-:W-:Y:S01]  /*c6a0*/  F2FP.BF16.F32.PACK_AB R7, R86, R87 ;  /* 0x000000575607723e */ /* 0x000fe200000010ff */
[----:B------:R-:W-:Y:S01]  /*c6b0*/  FFMA.FTZ R8, R105, UR6, -R0 ;  /* 0x0000000669087c23 */ /* 0x000fe20008010800 */
[----:B------:R-:W-:Y:S01]  /*c6c0*/  IMAD.MOV.U32 R105, RZ, RZ, R64 ;  /* 0x000000ffff697224 */ /* 0x000fe200078e0040 */
[----:B------:R2:W-:Y:S01]  /*c6d0*/  MUFU.EX2 R83, R3 ;  /* 0x0000000300537308 */ /* 0x0005e20000000800 */
[----:B------:R-:W-:-:S02]  /*c6e0*/  F2FP.BF16.F32.PACK_AB R9, R232, R233 ;  /* 0x000000e9e809723e */ /* 0x000fc400000010ff */
[----:B------:R-:W-:Y:S01]  /*c6f0*/  F2FP.BF16.F32.PACK_AB R10, R112, R108 ;  /* 0x0000006c700a723e */ /* 0x000fe200000010ff */
[----:B------:R-:W-:Y:S01]  /*c700*/  HMMA.16816.F32.BF16 R32, R4, R12, R56 ;  /* 0x0000000c0420723c */ /* 0x000fe20000041838 */
[----:B------:R-:W-:-:S03]  /*c710*/  F2FP.BF16.F32.PACK_AB R11, R228, R230 ;  /* 0x000000e6e40b723e */ /* 0x000fc600000010ff */
[----:B------:R-:W1:Y:S02]  /*c720*/  MUFU.EX2 R81, R2 ;  /* 0x0000000200517308 */ /* 0x000e640000000800 */
[----:B------:R-:W-:Y:S01]  /*c730*/  HMMA.16816.F32.BF16 R44, R4, R14, R68 ;  /* 0x0000000e042c723c */ /* 0x000fe20000041844 */
[----:B--2---:R-:W-:-:S05]  /*c740*/  FFMA.FTZ R3, R136, R78, R171 ;  /* 0x0000004e88037223 */ /* 0x004fca00000100ab */
[C---:B-----5:R-:W-:Y:S01]  /*c750*/  HMMA.16816.F32.BF16 R56, R4.reuse, R16, R72 ;  /* 0x000000100438723c */ /* 0x060fe20000041848 */
[----:B------:R2:W3:Y:S05]  /*c760*/  MUFU.EX2 R78, R8 ;  /* 0x00000008004e7308 */ /* 0x0004ea0000000800 */
[----:B------:R-:W-:Y:S01]  /*c770*/  HMMA.16816.F32.BF16 R52, R4, R18, R52 ;  /* 0x000000120434723c */ /* 0x000fe20000041834 */
[----:B--2---:R-:W-:-:S07]  /*c780*/  F2FP.BF16.F32.PACK_AB R8, R107, R105 ;  /* 0x000000696b08723e */ /* 0x004fce00000010ff */
[C---:B------:R-:W-:Y:S06]  /*c790*/  HMMA.16816.F32.BF16 R60, R8.reuse, R12, R60 ;  /* 0x0000000c083c723c */ /* 0x040fec000004183c */
[C---:B------:R-:W-:Y:S01]  /*c7a0*/  HMMA.16816.F32.BF16 R48, R8.reuse, R14, R48 ;  /* 0x0000000e0830723c */ /* 0x040fe20000041830 */
[----:B------:R-:W2:Y:S05]  /*c7b0*/  LDSM.16.MT88.4 R12, [R184+0x5800] ;  /* 0x00580000b80c783b */ /* 0x000eaa0000004200 */
[C---:B------:R-:W-:Y:S06]  /*c7c0*/  HMMA.16816.F32.BF16 R40, R8.reuse, R16, R40 ;  /* 0x000000100828723c */ /* 0x040fec0000041828 */
[----:B------:R-:W-:Y:S01]  /*c7d0*/  HMMA.16816.F32.BF16 R28, R8, R18, R28 ;  /* 0x00000012081c723c */ /* 0x000fe2000004181c */
[----:B------:R-:W5:Y:S01]  /*c7e0*/  LDSM.16.MT88.4 R16, [R185+0x5800] ;  /* 0x00580000b910783b */ /* 0x000f620000004200 */
[----:B------:R-:W-:Y:S01]  /*c7f0*/  F2FP.BF16.F32.PACK_AB R4, R134, R169 ;  /* 0x000000a98604723e */ /* 0x000fe200000010ff */
[----:B------:R-:W-:Y:S01]  /*c800*/  FFMA.FTZ R64, R103, UR6, -R0 ;  /* 0x0000000667407c23 */ /* 0x000fe20008010800 */
[----:B-1----:R-:W-:-:S02]  /*c810*/  F2FP.BF16.F32.PACK_AB R5, R81, R85 ;  /* 0x000000555105723e */ /* 0x002fc400000010ff */
[----:B------:R-:W-:Y:S02]  /*c820*/  F2FP.BF16.F32.PACK_AB R6, R122, R129 ;  /* 0x000000817a06723e */ /* 0x000fe400000010ff */
[----:B---3--:R-:W-:Y:S01]  /*c830*/  F2FP.BF16.F32.PACK_AB R7, R78, R83 ;  /* 0x000000534e07723e */ /* 0x008fe200000010ff */
[--C-:B------:R-:W-:Y:S01]  /*c840*/  FFMA.FTZ R65, R95, UR6, -R0.reuse ;  /* 0x000000065f417c23 */ /* 0x100fe20008010800 */
[--C-:B------:R-:W-:Y:S01]  /*c850*/  FFMA.FTZ R37, R102, UR6, -R0.reuse ;  /* 0x0000000666257c23 */ /* 0x100fe20008010800 */
[--C-:B------:R-:W-:Y:S01]  /*c860*/  FFMA.FTZ R76, R98, UR6, -R0.reuse ;  /* 0x00000006624c7c23 */ /* 0x100fe20008010800 */
[----:B------:R-:W-:Y:S01]  /*c870*/  FFMA.FTZ R77, R93, UR6, -R0 ;  /* 0x000000065d4d7c23 */ /* 0x000fe20008010800 */
[----:B------:R1:W-:Y:S01]  /*c880*/  MUFU.EX2 R68, R64 ;  /* 0x0000004000447308 */ /* 0x0003e20000000800 */
[----:B------:R-:W-:Y:S01]  /*c890*/  IMAD.MOV.U32 R175, RZ, RZ, R137 ;  /* 0x000000ffffaf7224 */ /* 0x000fe200078e0089 */
[----:B------:R-:W-:Y:S01]  /*c8a0*/  HMMA.16816.F32.BF16 R56, R4, R20, R56 ;  /* 0x000000140438723c */ /* 0x000fe20000041838 */
[----:B------:R-:W-:-:S02]  /*c8b0*/  IMAD.MOV.U32 R174, RZ, RZ, R138 ;  /* 0x000000ffffae7224 */ /* 0x000fc400078e008a */
[----:B------:R-:W-:-:S03]  /*c8c0*/  IMAD.MOV.U32 R116, RZ, RZ, R139 ;  /* 0x000000ffff747224 */ /* 0x000fc600078e008b */
[----:B------:R-:W3:Y:S01]  /*c8d0*/  MUFU.EX2 R69, R37 ;  /* 0x0000002500457308 */ /* 0x000ee20000000800 */
[----:B------:R-:W-:Y:S01]  /*c8e0*/  HMMA.16816.F32.BF16 R136, R4, R24, R32 ;  /* 0x000000180488723c */ /* 0x000fe20000041820 */
[----:B-1----:R-:W-:-:S06]  /*c8f0*/  FADD.FTZ R64, R150, R38 ;  /* 0x0000002696407221 */ /* 0x002fcc0000010000 */
[----:B------:R-:W-:Y:S01]  /*c900*/  MUFU.EX2 R65, R65 ;  /* 0x0000004100417308 */ /* 0x000fe20000000800 */
[----:B------:R-:W-:Y:S01]  /*c910*/  FFMA.FTZ R2, R163, R82, R119 ;  /* 0x00000052a3027223 */ /* 0x000fe20000010077 */
[----:B------:R-:W-:-:S06]  /*c920*/  IMAD.MOV.U32 R163, RZ, RZ, R151 ;  /* 0x000000ffffa37224 */ /* 0x000fcc00078e0097 */
[----:B------:R-:W1:Y:S01]  /*c930*/  MUFU.EX2 R66, R66 ;  /* 0x0000004200427308 */ /* 0x000e620000000800 */
[----:B------:R-:W-:Y:S02]  /*c940*/  F2FP.BF16.F32.PACK_AB R8, R174, R116 ;  /* 0x00000074ae08723e */ /* 0x000fe400000010ff */
[----:B------:R-:W-:Y:S02]  /*c950*/  F2FP.BF16.F32.PACK_AB R9, R226, R227 ;  /* 0x000000e3e209723e */ /* 0x000fe400000010ff */
[----:B------:R-:W-:Y:S02]  /*c960*/  F2FP.BF16.F32.PACK_AB R10, R251, R175 ;  /* 0x000000affb0a723e */ /* 0x000fe400000010ff */
[----:B------:R-:W-:Y:S01]  /*c970*/  F2FP.BF16.F32.PACK_AB R11, R224, R225 ;  /* 0x000000e1e00b723e */ /* 0x000fe200000010ff */
[----:B------:R-:W-:Y:S01]  /*c980*/  FADD.FTZ R3, R210, R3 ;  /* 0x00000003d2037221 */ /* 0x000fe20000010000 */
[----:B------:R-:W-:-:S03]  /*c990*/  FADD.FTZ R2, R126, R2 ;  /* 0x000000027e027221 */ /* 0x000fc60000010000 */
[----:B------:R-:W-:Y:S02]  /*c9a0*/  FADD.FTZ R3, R211, R3 ;  /* 0x00000003d3037221 */ /* 0x000fe40000010000 */
[----:B------:R-:W-:Y:S01]  /*c9b0*/  HMMA.16816.F32.BF16 R40, R8, R20, R40 ;  /* 0x000000140828723c */ /* 0x000fe20000041828 */
[----:B------:R-:W-:-:S06]  /*c9c0*/  FADD.FTZ R2, R131, R2 ;  /* 0x0000000283027221 */ /* 0x000fcc0000010000 */
[----:B------:R-:W-:Y:S01]  /*c9d0*/  FADD.FTZ R20, R162, R64 ;  /* 0x00000040a2147221 */ /* 0x000fe20000010000 */
[----:B------:R-:W-:Y:S01]  /*c9e0*/  HMMA.16816.F32.BF16 R28, R8, R22, R28 ;  /* 0x00000016081c723c */ /* 0x000fe2000004181c */
[----:B------:R-:W-:Y:S01]  /*c9f0*/  FADD.FTZ R21, R214, R3 ;  /* 0x00000003d6157221 */ /* 0x000fe20000010000 */
[----:B------:R-:W-:-:S03]  /*ca00*/  FADD.FTZ R3, R170, R2 ;  /* 0x00000002aa037221 */ /* 0x000fc60000010000 */
[----:B------:R-:W-:Y:S01]  /*ca10*/  FADD.FTZ R2, R218, R21 ;  /* 0x00000015da027221 */ /* 0x000fe20000010000 */
[----:B------:R-:W-:Y:S01]  /*ca20*/  FADD.FTZ R3, R173, R3 ;  /* 0x00000003ad037221 */ /* 0x000fe20000010000 */
[----:B------:R-:W-:-:S03]  /*ca30*/  IMAD.MOV.U32 R75, RZ, RZ, R141 ;  /* 0x000000ffff4b7224 */ /* 0x000fc600078e008d */
[----:B------:R-:W-:Y:S01]  /*ca40*/  FADD.FTZ R3, R176, R3 ;  /* 0x00000003b0037221 */ /* 0x000fe20000010000 */
[----:B------:R-:W-:Y:S02]  /*ca50*/  IMAD.MOV.U32 R171, RZ, RZ, R167 ;  /* 0x000000ffffab7224 */ /* 0x000fe400078e00a7 */
[----:B------:R-:W-:Y:S02]  /*ca60*/  IMAD.MOV.U32 R79, RZ, RZ, R166 ;  /* 0x000000ffff4f7224 */ /* 0x000fe400078e00a6 */
[----:B------:R-:W-:Y:S02]  /*ca70*/  IMAD.MOV.U32 R252, RZ, RZ, R157 ;  /* 0x000000fffffc7224 */ /* 0x000fe400078e009d */
[----:B------:R-:W-:Y:S02]  /*ca80*/  IMAD.MOV.U32 R93, RZ, RZ, R159 ;  /* 0x000000ffff5d7224 */ /* 0x000fe400078e009f */
[----:B------:R-:W-:Y:S02]  /*ca90*/  IMAD.MOV.U32 R98, RZ, RZ, R158 ;  /* 0x000000ffff627224 */ /* 0x000fe400078e009e */
[----:B------:R-:W-:-:S02]  /*caa0*/  IMAD.MOV.U32 R95, RZ, RZ, R156 ;  /* 0x000000ffff5f7224 */ /* 0x000fc400078e009c */
[----:B------:R-:W-:Y:S02]  /*cab0*/  IMAD.MOV.U32 R103, RZ, RZ, R143 ;  /* 0x000000ffff677224 */ /* 0x000fe400078e008f */
[----:B------:R-:W-:Y:S01]  /*cac0*/  IMAD.MOV.U32 R102, RZ, RZ, R140 ;  /* 0x000000ffff667224 */ /* 0x000fe200078e008c */
[----:B------:R-:W-:Y:S01]  /*cad0*/  MUFU.EX2 R71, R36 ;  /* 0x0000002400477308 */ /* 0x000fe20000000800 */
[C---:B------:R-:W-:Y:S07]  /*cae0*/  HMMA.16816.F32.BF16 R32, R8.reuse, R26, R48 ;  /* 0x0000001a0820723c */ /* 0x040fee0000041830 */
[----:B------:R2:W-:Y:S02]  /*caf0*/  MUFU.EX2 R70, R39 ;  /* 0x0000002700467308 */ /* 0x0005e40000000800 */
[----:B--2---:R-:W-:Y:S06]  /*cb00*/  HMMA.16816.F32.BF16 R36, R8, R24, R60 ;  /* 0x000000180824723c */ /* 0x004fec000004183c */
[----:B------:R-:W2:Y:S01]  /*cb10*/  MUFU.EX2 R67, R67 ;  /* 0x0000004300437308 */ /* 0x000ea20000000800 */
[----:B------:R-:W-:-:S02]  /*cb20*/  F2FP.BF16.F32.PACK_AB R8, R247, R250 ;  /* 0x000000faf708723e */ /* 0x000fc400000010ff */
[----:B------:R-:W-:Y:S02]  /*cb30*/  F2FP.BF16.F32.PACK_AB R9, R222, R223 ;  /* 0x000000dfde09723e */ /* 0x000fe400000010ff */
[----:B------:R-:W-:Y:S01]  /*cb40*/  F2FP.BF16.F32.PACK_AB R10, R248, R249 ;  /* 0x000000f9f80a723e */ /* 0x000fe200000010ff */
[----:B----4-:R-:W-:Y:S02]  /*cb50*/  FFMA.FTZ R0, R149, R84, R110 ;  /* 0x0000005495007223 */ /* 0x010fe4000001006e */
[C---:B------:R-:W-:Y:S01]  /*cb60*/  HMMA.16816.F32.BF16 R148, R4.reuse, R26, R44 ;  /* 0x0000001a0494723c */ /* 0x040fe2000004182c */
[----:B------:R-:W4:Y:S05]  /*cb70*/  LDSM.16.MT88.4 R24, [R185+0x5c00] ;  /* 0x005c0000b918783b */ /* 0x000f2a0000004200 */
[----:B------:R-:W-:Y:S01]  /*cb80*/  HMMA.16816.F32.BF16 R44, R4, R22, R52 ;  /* 0x00000016042c723c */ /* 0x000fe20000041834 */
[----:B------:R-:W-:-:S04]  /*cb90*/  FADD.FTZ R0, R111, R0 ;  /* 0x000000006f007221 */ /* 0x000fc80000010000 */
[----:B------:R-:W-:Y:S02]  /*cba0*/  FADD.FTZ R0, R128, R0 ;  /* 0x0000000080007221 */ /* 0x000fe40000010000 */
[----:B------:R-:W-:Y:S01]  /*cbb0*/  F2FP.BF16.F32.PACK_AB R4, R121, R124 ;  /* 0x0000007c7904723e */ /* 0x000fe200000010ff */
[----:B------:R-:W-:Y:S01]  /*cbc0*/  FADD.FTZ R22, R163, R20 ;  /* 0x00000014a3167221 */ /* 0x000fe20000010000 */
[----:B---3--:R-:W-:Y:S02]  /*cbd0*/  F2FP.BF16.F32.PACK_AB R5, R68, R69 ;  /* 0x000000454405723e */ /* 0x008fe400000010ff */
[----:B------:R-:W-:Y:S02]  /*cbe0*/  F2FP.BF16.F32.PACK_AB R6, R104, R109 ;  /* 0x0000006d6806723e */ /* 0x000fe400000010ff */
[----:B-1----:R-:W-:Y:S01]  /*cbf0*/  F2FP.BF16.F32.PACK_AB R7, R66, R65 ;  /* 0x000000414207723e */ /* 0x002fe200000010ff */
[----:B------:R-:W-:Y:S01]  /*cc00*/  FADD.FTZ R20, R127, R0 ;  /* 0x000000007f147221 */ /* 0x000fe20000010000 */
[----:B------:R-:W-:-:S05]  /*cc10*/  FADD.FTZ R0, R164, R22 ;  /* 0x00000016a4007221 */ /* 0x000fca0000010000 */
[C---:B------:R-:W-:Y:S06]  /*cc20*/  HMMA.16816.F32.BF16 R136, R4.reuse, R12, R136 ;  /* 0x0000000c0488723c */ /* 0x040fec0000041888 */
[C---:B------:R-:W-:Y:S06]  /*cc30*/  HMMA.16816.F32.BF16 R148, R4.reuse, R14, R148 ;  /* 0x0000000e0494723c */ /* 0x040fec0000041894 */
[C---:B-----5:R-:W-:Y:S06]  /*cc40*/  HMMA.16816.F32.BF16 R56, R4.reuse, R16, R56 ;  /* 0x000000100438723c */ /* 0x060fec0000041838 */
[----:B------:R-:W-:Y:S07]  /*cc50*/  HMMA.16816.F32.BF16 R44, R4, R18, R44 ;  /* 0x00000012042c723c */ /* 0x000fee000004182c */
[----:B------:R-:W-:Y:S01]  /*cc60*/  FADD.FTZ R4, R120, R20 ;  /* 0x0000001478047221 */ /* 0x000fe20000010000 */
[----:B------:R-:W-:Y:S01]  /*cc70*/  FADD.FTZ R5, R165, R0 ;  /* 0x00000000a5057221 */ /* 0x000fe20000010000 */
[----:B------:R-:W-:-:S02]  /*cc80*/  FADD.FTZ R0, R231, R2 ;  /* 0x00000002e7007221 */ /* 0x000fc40000010000 */
        /* <DEDUP_REMOVED lines=80> */
[----:B------:R-:W1:Y:S01]  /*d190*/  MUFU.EX2 R76, R76 ;  /* 0x0000004c004c7308 */ /* 0x000e620000000800 */
[----:B------:R-:W-:Y:S01]  /*d1a0*/  FADD.FTZ R2, R121, R2 ;  /* 0x0000000279027221 */ /* 0x000fe20000010000 */
[----:B------:R-:W-:Y:S01]  /*d1b0*/  HMMA.16816.F32.BF16 R36, R8, R12, R36 ;  /* 0x0000000c0824723c */ /* 0x000fe20000041824 */
[----:B------:R-:W-:Y:S01]  /*d1c0*/  FADD.FTZ R0, R68, R0 ;  /* 0x0000000044007221 */ /* 0x000fe20000010000 */
[----:B------:R-:W-:Y:S01]  /*d1d0*/  FADD.FTZ R4, R249, R4 ;  /* 0x00000004f9047221 */ /* 0x000fe20000010000 */
[----:B------:R-:W-:Y:S01]  /*d1e0*/  FADD.FTZ R3, R219, R3 ;  /* 0x00000003db037221 */ /* 0x000fe20000010000 */
[----:B------:R-:W-:-:S02]  /*d1f0*/  FADD.FTZ R2, R109, R2 ;  /* 0x000000026d027221 */ /* 0x000fc40000010000 */
[----:B------:R-:W3:Y:S01]  /*d200*/  MUFU.EX2 R12, R89 ;  /* 0x00000059000c7308 */ /* 0x000ee20000000800 */
[----:B------:R-:W-:Y:S01]  /*d210*/  FADD.FTZ R0, R65, R0 ;  /* 0x0000000041007221 */ /* 0x000fe20000010000 */
[----:B------:R-:W-:Y:S01]  /*d220*/  FADD.FTZ R4, R248, R4 ;  /* 0x00000004f8047221 */ /* 0x000fe20000010000 */
[----:B------:R-:W-:Y:S01]  /*d230*/  HMMA.16816.F32.BF16 R32, R8, R14, R32 ;  /* 0x0000000e0820723c */ /* 0x000fe20000041820 */
[----:B------:R-:W-:-:S04]  /*d240*/  FADD.FTZ R3, R217, R3 ;  /* 0x00000003d9037221 */ /* 0x000fc80000010000 */
[----:B------:R-:W5:Y:S01]  /*d250*/  MUFU.EX2 R48, R77 ;  /* 0x0000004d00307308 */ /* 0x000f620000000800 */
[----:B------:R-:W-:Y:S01]  /*d260*/  HMMA.16816.F32.BF16 R40, R8, R16, R40 ;  /* 0x000000100828723c */ /* 0x000fe20000041828 */
[----:B------:R-:W-:Y:S01]  /*d270*/  FADD.FTZ R2, R104, R2 ;  /* 0x0000000268027221 */ /* 0x000fe20000010000 */
[----:B------:R-:W-:Y:S01]  /*d280*/  FADD.FTZ R0, R66, R0 ;  /* 0x0000000042007221 */ /* 0x000fe20000010000 */
[----:B------:R-:W-:-:S04]  /*d290*/  FADD.FTZ R4, R245, R4 ;  /* 0x00000004f5047221 */ /* 0x000fc80000010000 */
[----:B------:R-:W-:Y:S01]  /*d2a0*/  MUFU.EX2 R23, R80 ;  /* 0x0000005000177308 */ /* 0x000fe20000000800 */
[----:B------:R-:W-:Y:S01]  /*d2b0*/  HMMA.16816.F32.BF16 R28, R8, R18, R28 ;  /* 0x00000012081c723c */ /* 0x000fe2000004181c */
[----:B------:R-:W-:-:S06]  /*d2c0*/  FADD.FTZ R3, R216, R3 ;  /* 0x00000003d8037221 */ /* 0x000fcc0000010000 */
[----:B------:R-:W4:Y:S01]  /*d2d0*/  MUFU.EX2 R7, R92 ;  /* 0x0000005c00077308 */ /* 0x000f220000000800 */
[----:B------:R-:W-:Y:S01]  /*d2e0*/  FADD.FTZ R2, R106, R2 ;  /* 0x000000026a027221 */ /* 0x000fe20000010000 */
[----:B--2---:R-:W-:Y:S01]  /*d2f0*/  FADD.FTZ R0, R67, R0 ;  /* 0x0000000043007221 */ /* 0x004fe20000010000 */
[----:B------:R-:W-:Y:S01]  /*d300*/  FADD.FTZ R4, R246, R4 ;  /* 0x00000004f6047221 */ /* 0x000fe20000010000 */
[----:B------:R-:W-:Y:S01]  /*d310*/  FADD.FTZ R3, R215, R3 ;  /* 0x00000003d7037221 */ /* 0x000fe20000010000 */
[----:B------:R-:W-:Y:S01]  /*d320*/  FADD.FTZ R2, R101, R2 ;  /* 0x0000000265027221 */ /* 0x000fe20000010000 */
[----:B-1----:R-:W-:Y:S01]  /*d330*/  FADD.FTZ R0, R76, R0 ;  /* 0x000000004c007221 */ /* 0x002fe20000010000 */
[----:B------:R-:W-:Y:S01]  /*d340*/  FADD.FTZ R4, R244, R4 ;  /* 0x00000004f4047221 */ /* 0x000fe20000010000 */
[----:B---3--:R-:W-:Y:S01]  /*d350*/  FADD.FTZ R3, R12, R3 ;  /* 0x000000030c037221 */ /* 0x008fe20000010000 */
[----:B------:R-:W-:Y:S01]  /*d360*/  FADD.FTZ R2, R71, R2 ;  /* 0x0000000247027221 */ /* 0x000fe20000010000 */
[----:B-----5:R-:W-:Y:S01]  /*d370*/  FADD.FTZ R0, R48, R0 ;  /* 0x0000000030007221 */ /* 0x020fe20000010000 */
[----:B------:R-:W-:Y:S01]  /*d380*/  FADD.FTZ R4, R243, R4 ;  /* 0x00000004f3047221 */ /* 0x000fe20000010000 */
[----:B------:R-:W-:Y:S01]  /*d390*/  F2FP.BF16.F32.PACK_AB R164, R101, R106 ;  /* 0x0000006a65a4723e */ /* 0x000fe200000010ff */
[----:B------:R-:W-:Y:S01]  /*d3a0*/  FADD.FTZ R2, R70, R2 ;  /* 0x0000000246027221 */ /* 0x000fe20000010000 */
[----:B------:R-:W-:-:S02]  /*d3b0*/  F2FP.BF16.F32.PACK_AB R165, R76, R67 ;  /* 0x000000434ca5723e */ /* 0x000fc400000010ff */
[----:B------:R-:W-:Y:S01]  /*d3c0*/  F2FP.BF16.F32.PACK_AB R166, R70, R71 ;  /* 0x0000004746a6723e */ /* 0x000fe200000010ff */
[----:B----4-:R-:W-:Y:S01]  /*d3d0*/  FADD.FTZ R3, R7, R3 ;  /* 0x0000000307037221 */ /* 0x010fe20000010000 */
[----:B------:R-:W-:Y:S02]  /*d3e0*/  F2FP.BF16.F32.PACK_AB R167, R23, R48 ;  /* 0x0000003017a7723e */ /* 0x000fe400000010ff */
[----:B------:R-:W-:Y:S02]  /*d3f0*/  F2FP.BF16.F32.PACK_AB R160, R246, R245 ;  /* 0x000000f5f6a0723e */ /* 0x000fe400000010ff */
[----:B------:R-:W-:Y:S02]  /*d400*/  F2FP.BF16.F32.PACK_AB R161, R215, R216 ;  /* 0x000000d8d7a1723e */ /* 0x000fe400000010ff */
[----:B------:R-:W-:Y:S02]  /*d410*/  F2FP.BF16.F32.PACK_AB R162, R243, R244 ;  /* 0x000000f4f3a2723e */ /* 0x000fe400000010ff */
[----:B------:R-:W-:Y:S01]  /*d420*/  F2FP.BF16.F32.PACK_AB R163, R7, R12 ;  /* 0x0000000c07a3723e */ /* 0x000fe200000010ff */
[----:B------:R-:W-:Y:S01]  /*d430*/  FADD.FTZ R0, R23, R0 ;  /* 0x0000000017007221 */ /* 0x000fe20000010000 */
[----:B------:R2:W-:Y:S01]  /*d440*/  STL [R1+0x68], R4 ;  /* 0x0000680401007387 */ /* 0x0005e20000100800 */
[C---:B------:R-:W-:Y:S03]  /*d450*/  HMMA.16816.F32.BF16 R136, R164.reuse, R144, R136 ;  /* 0x00000090a488723c */ /* 0x040fe60000041888 */
[----:B------:R2:W-:Y:S03]  /*d460*/  STL [R1+0x6c], R3 ;  /* 0x00006c0301007387 */ /* 0x0005e60000100800 */
[----:B------:R-:W-:Y:S01]  /*d470*/  HMMA.16816.F32.BF16 R148, R164, R146, R148 ;  /* 0x00000092a494723c */ /* 0x000fe20000041894 */
[----:B------:R2:W-:Y:S04]  /*d480*/  STL [R1+0x70], R2 ;  /* 0x0000700201007387 */ /* 0x0005e80000100800 */
[----:B------:R2:W-:Y:S01]  /*d490*/  STL [R1+0x74], R0 ;  /* 0x0000740001007387 */ /* 0x0005e20000100800 */
[----:B------:R-:W-:Y:S06]  /*d4a0*/  HMMA.16816.F32.BF16 R140, R160, R144, R36 ;  /* 0x00000090a08c723c */ /* 0x000fec0000041824 */
[----:B------:R-:W-:Y:S06]  /*d4b0*/  HMMA.16816.F32.BF16 R156, R164, R24, R56 ;  /* 0x00000018a49c723c */ /* 0x000fec0000041838 */
[C---:B------:R-:W-:Y:S06]  /*d4c0*/  HMMA.16816.F32.BF16 R144, R160.reuse, R146, R32 ;  /* 0x00000092a090723c */ /* 0x040fec0000041820 */
[----:B------:R-:W-:Y:S06]  /*d4d0*/  HMMA.16816.F32.BF16 R152, R160, R24, R40 ;  /* 0x00000018a098723c */ /* 0x000fec0000041828 */
[-C--:B------:R-:W-:Y:S06]  /*d4e0*/  HMMA.16816.F32.BF16 R164, R164, R26.reuse, R44 ;  /* 0x0000001aa4a4723c */ /* 0x080fec000004182c */
[----:B------:R-:W-:Y:S01]  /*d4f0*/  HMMA.16816.F32.BF16 R160, R160, R26, R28 ;  /* 0x0000001aa0a0723c */ /* 0x000fe2000004181c */
[----:B------:R-:W-:-:S02]  /*d500*/  IMAD.MOV.U32 R40, RZ, RZ, R123 ;  /* 0x000000ffff287224 */ /* 0x000fc400078e007b */
[----:B------:R-:W-:Y:S02]  /*d510*/  IMAD.MOV.U32 R41, RZ, RZ, R172 ;  /* 0x000000ffff297224 */ /* 0x000fe400078e00ac */
[----:B------:R-:W-:Y:S02]  /*d520*/  IMAD.MOV.U32 R38, RZ, RZ, R91 ;  /* 0x000000ffff267224 */ /* 0x000fe400078e005b */
[----:B--2---:R-:W-:-:S15]  /*d530*/  IMAD.MOV.U32 R39, RZ, RZ, R99 ;  /* 0x000000ffff277224 */ /* 0x004fde00078e0063 */
[----:B------:R-:W-:-:S02]  /*d540*/  NOP ;  /* 0x0000000000007918 */ /* 0x000fc40000000000 */
.L_x_185:
[----:B-1----:R-:W2:Y:S02]  /*d550*/  LDL R0, [R1+0x84] ;  /* 0x0000840001007983 */ /* 0x002ea40000100800 */
[----:B--2---:R-:W-:-:S13]  /*d560*/  ISETP.GT.AND P0, PT, R221, R0, PT ;  /* 0x00000000dd00720c */ /* 0x004fda0003f04270 */
[----:B------:R-:W-:Y:S05]  /*d570*/  @!P0 BRA `(.L_x_187) ;  /* 0x00000054006c8947 */ /* 0x000fea0003800000 */
[----:B------:R-:W2:Y:S01]  /*d580*/  LDL.LU.64 R6, [R1+0x18] ;  /* 0x0000180001067983 */ /* 0x000ea20000300a00 */
[----:B------:R-:W-:Y:S01]  /*d590*/  SHF.L.U64.HI R223, R132, 0x6, R133 ;  /* 0x0000000684df7819 */ /* 0x000fe20000010285 */
[----:B------:R-:W-:Y:S01]  /*d5a0*/  IMAD.SHL.U32 R224, R212, 0x40, RZ ;  /* 0x00000040d4e07824 */ /* 0x000fe200078e00ff */
[----:B------:R-:W-:Y:S01]  /*d5b0*/  SHF.L.U32 R222, R132, 0x6, RZ ;  /* 0x0000000684de7819 */ /* 0x000fe200000006ff */
[----:B------:R-:W2:Y:S01]  /*d5c0*/  LDL.LU.64 R4, [R1+0x60] ;  /* 0x0000600001047983 */ /* 0x000ea20000300a00 */
[----:B------:R-:W-:Y:S01]  /*d5d0*/  SHF.L.U64.HI R225, R212, 0x6, R213 ;  /* 0x00000006d4e17819 */ /* 0x000fe200000102d5 */
        /* <DEDUP_REMOVED lines=8> */
[----:B--2---:R-:W-:-:S05]  /*d660*/  IMAD.MOV.U32 R5, RZ, RZ, R7 ;  /* 0x000000ffff057224 */ /* 0x004fca00078e0007 */
[----:B------:R1:W-:Y:S01]  /*d670*/  STL.64 [R1+0x78], R4 ;  /* 0x0000780401007387 */ /* 0x0003e20000100a00 */
[----:B------:R-:W-:Y:S05]  /*d680*/  BRA `(.L_x_188) ;  /* 0x00000000006c7947 */ /* 0x000fea0003800000 */
.L_x_190:
[----:B------:R-:W2:Y:S01]  /*d690*/  LDL.64 R230, [R1+0x98] ;  /* 0x0000980001e67983 */ /* 0x000ea20000100a00 */
[----:B------:R-:W-:Y:S03]  /*d6a0*/  VIADD R7, R221, 0xfffffffe ;  /* 0xfffffffedd077836 */ /* 0x000fe60000000000 */
[----:B------:R-:W3:Y:S01]  /*d6b0*/  LDL.64 R228, [R1+0x88] ;  /* 0x0000880001e47983 */ /* 0x000ee20000100a00 */
[C---:B------:R-:W-:Y:S01]  /*d6c0*/  IMAD.WIDE.U32 R8, R7.reuse, UR8, RZ ;  /* 0x0000000807087c25 */ /* 0x040fe2000f8e00ff */
[----:B------:R-:W-:Y:S05]  /*d6d0*/  SHF.R.S32.HI R10, RZ, 0x1f, R7 ;  /* 0x0000001fff0a7819 */ /* 0x000fea0000011407 */
[----:B------:R-:W-:Y:S04]  /*d6e0*/  IMAD R10, R10, UR8, RZ ;  /* 0x000000080a0a7c24 */ /* 0x000fe8000f8e02ff */
[----:B------:R-:W-:Y:S04]  /*d6f0*/  IMAD R10, R7, UR9, R10 ;  /* 0x00000009070a7c24 */ /* 0x000fe8000f8e020a */
[----:B------:R-:W-:Y:S01]  /*d700*/  IMAD.IADD R10, R9, 0x1, R10 ;  /* 0x00000001090a7824 */ /* 0x000fe200078e020a */
[C---:B--2---:R-:W-:Y:S04]  /*d710*/  LEA R7, P0, R8.reuse, R230, 0x7 ;  /* 0x000000e608077211 */ /* 0x044fe800078038ff */
[----:B---3--:R-:W-:Y:S02]  /*d720*/  LEA.HI.X R10, R8, R229, R10, 0x7, P0 ;  /* 0x000000e5080a7211 */ /* 0x008fe400000f3c0a */
[C---:B------:R-:W-:Y:S04]  /*d730*/  LEA R12, P0, R7.reuse, UR6, 0x1 ;  /* 0x00000006070c7c11 */ /* 0x040fe8000f8008ff */
[----:B------:R-:W-:Y:S02]  /*d740*/  LEA.HI.X R13, R7, UR7, R10, 0x1, P0 ;  /* 0x00000007070d7c11 */ /* 0x000fe400080f0c0a */
[-C--:B------:R-:W-:Y:S03]  /*d750*/  IADD3 R10, P0, R12, R222.reuse, RZ ;  /* 0x000000de0c0a7210 */ /* 0x080fe60007f1e0ff */
[----:B------:R-:W-:Y:S01]  /*d760*/  @!PT LDS RZ, [RZ] ;  /* 0x00000000fffff984 */ /* 0x000fe20000000800 */
[----:B------:R-:W-:Y:S01]  /*d770*/  @!PT LDS RZ, [RZ] ;  /* 0x00000000fffff984 */ /* 0x000fe20000000800 */
[----:B------:R-:W-:Y:S01]  /*d780*/  @!PT LDS RZ, [RZ] ;  /* 0x00000000fffff984 */ /* 0x000fe20000000800 */
[----:B------:R1:W-:Y:S02]  /*d790*/  LDGSTS.E.BYPASS.LTC128B.128 [R220+0x2000], desc[UR12][R12.64] ;  /* 0x020000000cdc7fae */ /* 0x0003e4000b901d4c */
[--C-:B------:R-:W-:Y:S01]  /*d7a0*/  IMAD.X R11, R13, 0x1, R223.reuse, P0 ;  /* 0x000000010d0b7824 */ /* 0x100fe200000e06df */
[-C--:B------:R-:W-:Y:S04]  /*d7b0*/  IADD3 R8, P0, R10, R222.reuse, RZ ;  /* 0x000000de0a087210 */ /* 0x080fe80007f1e0ff */
[----:B------:R1:W-:Y:S01]  /*d7c0*/  LDGSTS.E.BYPASS.LTC128B.128 [R220+0x2800], desc[UR12][R10.64] ;  /* 0x028000000adc7fae */ /* 0x0003e2000b901d4c */
[--C-:B------:R-:W-:Y:S01]  /*d7d0*/  IMAD.X R9, R11, 0x1, R223.reuse, P0 ;  /* 0x000000010b097824 */ /* 0x100fe200000e06df */
[----:B------:R-:W-:Y:S04]  /*d7e0*/  IADD3 R14, P0, R8, R222, RZ ;  /* 0x000000de080e7210 */ /* 0x000fe80007f1e0ff */
[----:B------:R1:W-:Y:S01]  /*d7f0*/  LDGSTS.E.BYPASS.LTC128B.128 [R220+0x3000], desc[UR12][R8.64] ;  /* 0x0300000008dc7fae */ /* 0x0003e2000b901d4c */
[----:B------:R-:W-:Y:S05]  /*d800*/  IMAD.X R15, R9, 0x1, R223, P0 ;  /* 0x00000001090f7824 */ /* 0x000fea00000e06df */
[----:B------:R1:W-:Y:S04]  /*d810*/  LDGSTS.E.BYPASS.LTC128B.128 [R220+0x3800], desc[UR12][R14.64] ;  /* 0x038000000edc7fae */ /* 0x0003e8000b901d4c */
[----:B------:R-:W0:Y:S01]  /*d820*/  LDGDEPBAR ;  /* 0x00000000000079af */ /* 0x000e220000000000 */
[----:B------:R-:W-:Y:S05]  /*d830*/  BRA `(.L_x_189) ;  /* 0x0000002000107947 */ /* 0x000fea0003800000 */
.L_x_188:
[----:B--2---:R-:W2:Y:S01]  /*d840*/  LDL R0, [R1+0x90] ;  /* 0x0000900001007983 */ /* 0x004ea20000100800 */
[----:B------:R-:W-:Y:S04]  /*d850*/  DEPBAR.LE SB0, 0x0 ;  /* 0x000080000000791a */ /* 0x000fe80000000000 */
[----:B-1----:R-:W3:Y:S01]  /*d860*/  LDL.64 R4, [R1+0x78] ;  /* 0x0000780001047983 */ /* 0x002ee20000100a00 */
[----:B------:R-:W-:Y:S05]  /*d870*/  VIADD R204, R221, 0xffffffff ;  /* 0xffffffffddcc7836 */ /* 0x000fea0000000000 */
[----:B------:R-:W-:Y:S01]  /*d880*/  SHF.R.S32.HI R2, RZ, 0x1f, R204 ;  /* 0x0000001fff027819 */ /* 0x000fe200000114cc */
[----:B------:R-:W3:Y:S04]  /*d890*/  LDL R6, [R1+0x80] ;  /* 0x0000800001067983 */ /* 0x000ee80000100800 */
[----:B------:R-:W4:Y:S01]  /*d8a0*/  LDL R226, [R1+0x84] ;  /* 0x0000840001e27983 */ /* 0x000f220000100800 */
[----:B------:R-:W-:Y:S06]  /*d8b0*/  BAR.SYNC.DEFER_BLOCKING 0x0 ;  /* 0x0000000000007b1d */ /* 0x000fec0000010000 */
[----:B------:R-:W1:Y:S02]  /*d8c0*/  S2R R205, SR_TID.X ;  /* 0x0000000000cd7919 */ /* 0x000e640000002100 */
[----:B-1----:R-:W-:Y:S05]  /*d8d0*/  IMAD.SHL.U32 R205, R205, 0x2, RZ ;  /* 0x00000002cdcd7824 */ /* 0x002fea00078e00ff */
[----:B------:R-:W-:Y:S01]  /*d8e0*/  LOP3.LUT R205, R205, 0x6, RZ, 0xc0, !PT ;  /* 0x00000006cdcd7812 */ /* 0x000fe200078ec0ff */
[----:B--2---:R-:W-:Y:S02]  /*d8f0*/  IMAD R0, R0, R204, RZ ;  /* 0x000000cc00007224 */ /* 0x004fe400078e02ff */
[-C--:B---3--:R-:W-:Y:S04]  /*d900*/  IMAD.WIDE.U32 R4, R204, R6.reuse, R4 ;  /* 0x00000006cc047225 */ /* 0x088fe800078e0004 */
[----:B------:R-:W-:Y:S01]  /*d910*/  IMAD R0, R2, R6, R0 ;  /* 0x0000000602007224 */ /* 0x000fe200078e0200 */
[----:B------:R-:W-:Y:S03]  /*d920*/  LEA R8, P1, R4, UR10, 0x1 ;  /* 0x0000000a04087c11 */ /* 0x000fe6000f8208ff */
[----:B------:R-:W-:Y:S01]  /*d930*/  IMAD.IADD R0, R5, 0x1, R0 ;  /* 0x0000000105007824 */ /* 0x000fe200078e0200 */
[-C--:B------:R-:W-:Y:S04]  /*d940*/  IADD3 R6, P0, R8, R224.reuse, RZ ;  /* 0x000000e008067210 */ /* 0x080fe80007f1e0ff */
[----:B------:R-:W-:Y:S01]  /*d950*/  LEA.HI.X R9, R4, UR11, R0, 0x1, P1 ;  /* 0x0000000b04097c11 */ /* 0x000fe200088f0c00 */
[----:B------:R-:W-:Y:S01]  /*d960*/  IMAD R0, R204, 0x80, R205 ;  /* 0x00000080cc007824 */ /* 0x000fe200078e02cd */
[-C--:B------:R-:W-:Y:S03]  /*d970*/  IADD3 R4, P1, R6, R224.reuse, RZ ;  /* 0x000000e006047210 */ /* 0x080fe60007f3e0ff */
[----:B------:R-:W-:Y:S01]  /*d980*/  @!PT LDS RZ, [RZ] ;  /* 0x00000000fffff984 */ /* 0x000fe20000000800 */
[----:B------:R-:W-:Y:S01]  /*d990*/  @!PT LDS RZ, [RZ] ;  /* 0x00000000fffff984 */ /* 0x000fe20000000800 */
[----:B------:R-:W-:Y:S01]  /*d9a0*/  @!PT LDS RZ, [RZ] ;  /* 0x00000000fffff984 */ /* 0x000fe20000000800 */
[----:B------:R-:W-:Y:S01]  /*d9b0*/  LDGSTS.E.BYPASS.LTC128B.128 [R220+0x4000], desc[UR12][R8.64] ;  /* 0x0400000008dc7fae */ /* 0x000fe2000b901d4c */
[----:B------:R-:W-:Y:S01]  /*d9c0*/  ISETP.GE.AND P4, PT, R0, R199, PT ;  /* 0x000000c70000720c */ /* 0x000fe20003f86270 */
[--C-:B------:R-:W-:Y:S01]  /*d9d0*/  IMAD.X R7, R9, 0x1, R225.reuse, P0 ;  /* 0x0000000109077824 */ /* 0x100fe200000e06e1 */
[----:B------:R-:W-:Y:S01]  /*d9e0*/  IADD3 R10, P0, R4, R224, RZ ;  /* 0x000000e0040a7210 */ /* 0x000fe20007f1e0ff */
[C---:B------:R-:W-:Y:S01]  /*d9f0*/  VIADD R2, R0.reuse, 0x1 ;  /* 0x0000000100027836 */ /* 0x040fe20000000000 */
[C---:B------:R-:W-:Y:S01]  /*da00*/  ISETP.GE.AND P5, PT, R0.reuse, R197, PT ;  /* 0x000000c50000720c */ /* 0x040fe20003fa6270 */
[--C-:B------:R-:W-:Y:S01]  /*da10*/  IMAD.X R5, R7, 0x1, R225.reuse, P1 ;  /* 0x0000000107057824 */ /* 0x100fe200008e06e1 */
[----:B------:R-:W-:Y:S01]  /*da20*/  ISETP.GE.OR P4, PT, R0, R203, !P4 ;  /* 0x000000cb0000720c */ /* 0x000fe20006786670 */
[----:B------:R-:W-:Y:S01]  /*da30*/  LDGSTS.E.BYPASS.LTC128B.128 [R220+0x4800], desc[UR12][R6.64] ;  /* 0x0480000006dc7fae */ /* 0x000fe2000b901d4c */
[C---:B------:R-:W-:Y:S01]  /*da40*/  ISETP.GE.AND P3, PT, R2.reuse, R199, PT ;  /* 0x000000c70200720c */ /* 0x040fe20003f66270 */
[----:B------:R-:W-:Y:S01]  /*da50*/  IMAD.X R11, R5, 0x1, R225, P0 ;  /* 0x00000001050b7824 */ /* 0x000fe200000e06e1 */
[C---:B------:R-:W-:Y:S02]  /*da60*/  ISETP.GE.AND P2, PT, R2.reuse, R198, PT ;  /* 0x000000c60200720c */ /* 0x040fe40003f46270 */
[C---:B------:R-:W-:Y:S02]  /*da70*/  ISETP.GE.AND P6, PT, R2.reuse, R197, PT ;  /* 0x000000c50200720c */ /* 0x040fe40003fc6270 */
[----:B------:R-:W-:Y:S01]  /*da80*/  ISETP.GE.AND P1, PT, R2, R196, PT ;  /* 0x000000c40200720c */ /* 0x000fe20003f26270 */
[----:B------:R1:W-:Y:S01]  /*da90*/  LDGSTS.E.BYPASS.LTC128B.128 [R220+0x5000], desc[UR12][R4.64] ;  /* 0x0500000004dc7fae */ /* 0x0003e2000b901d4c */
[----:B------:R-:W-:Y:S02]  /*daa0*/  ISETP.GE.AND P0, PT, R0, R198, PT ;  /* 0x000000c60000720c */ /* 0x000fe40003f06270 */
[C---:B------:R-:W-:Y:S02]  /*dab0*/  ISETP.GE.OR P3, PT, R2.reuse, R203, !P3 ;  /* 0x000000cb0200720c */ /* 0x040fe40005f66670 */
[C---:B------:R-:W-:Y:S02]  /*dac0*/  ISETP.GE.OR P2, PT, R2.reuse, R202, !P2 ;  /* 0x000000ca0200720c */ /* 0x040fe40005746670 */
[CC--:B------:R-:W-:Y:S01]  /*dad0*/  ISETP.GE.OR P6, PT, R2.reuse, R201.reuse, !P6 ;  /* 0x000000c90200720c */ /* 0x0c0fe200077c6670 */
[----:B------:R2:W-:Y:S01]  /*dae0*/  LDGSTS.E.BYPASS.LTC128B.128 [R220+0x5800], desc[UR12][R10.64] ;  /* 0x058000000adc7fae */ /* 0x0005e2000b901d4c */
[----:B------:R-:W-:Y:S01]  /*daf0*/  ISETP.GE.OR P1, PT, R2, R200, !P1 ;  /* 0x000000c80200720c */ /* 0x000fe20004f26670 */
[C---:B------:R-:W-:Y:S01]  /*db00*/  VIADD R2, R0.reuse, 0x8 ;  /* 0x0000000800027836 */ /* 0x040fe20000000000 */
[C---:B------:R-:W-:Y:S02]  /*db10*/  ISETP.GE.OR P0, PT, R0.reuse, R202, !P0 ;  /* 0x000000ca0000720c */ /* 0x040fe40004706670 */
[----:B------:R-:W-:Y:S03]  /*db20*/  ISETP.GE.OR P5, PT, R0, R201, !P5 ;  /* 0x000000c90000720c */ /* 0x000fe60006fa6670 */
[----:B------:R-:W-:Y:S08]  /*db30*/  LDSM.16.M88.4 R128, [R186] ;  /* 0x00000000ba80783b */ /* 0x000ff00000000200 */
[----:B------:R-:W0:Y:S08]  /*db40*/  LDGDEPBAR ;  /* 0x00000000000079af */ /* 0x000e300000000000 */
[----:B------:R-:W1:Y:S08]  /*db50*/  LDSM.16.M88.4 R16, [R135+0x2000] ;  /* 0x002000008710783b */ /* 0x000e700000000200 */
[----:B------:R-:W2:Y:S08]  /*db60*/  LDSM.16.M88.4 R124, [R186+0x1000] ;  /* 0x00100000ba7c783b */ /* 0x000eb00000000200 */
[----:B------:R-:W3:Y:S08]  /*db70*/  LDSM.16.M88.4 R32, [R135+0x2400] ;  /* 0x002400008720783b */ /* 0x000ef00000000200 */
[----:B------:R-:W5:Y:S08]  /*db80*/  LDSM.16.M88.4 R48, [R135+0x2800] ;  /* 0x002800008730783b */ /* 0x000f700000000200 */
[----:B------:R-:W4:Y:S08]  /*db90*/  LDSM.16.M88.4 R64, [R135+0x2c00] ;  /* 0x002c00008740783b */ /* 0x000f300000000200 */
[----:B------:R-:W4:Y:S01]  /*dba0*/  LDSM.16.M88.4 R80, [R135+0x3000] ;  /* 0x003000008750783b */ /* 0x000f220000000200 */
[-C--:B-1----:R-:W-:Y:S07]  /*dbb0*/  HMMA.16816.F32.BF16 R4, R128, R16.reuse, RZ ;  /* 0x000000108004723c */ /* 0x082fee00000418ff */
[----:B------:R-:W1:Y:S01]  /*dbc0*/  LDSM.16.M88.4 R96, [R135+0x3400] ;  /* 0x003400008760783b */ /* 0x000e620000000200 */
[C---:B--2---:R-:W-:Y:S06]  /*dbd0*/  HMMA.16816.F32.BF16 R8, R124.reuse, R16, RZ ;  /* 0x000000107c08723c */ /* 0x044fec00000418ff */
[-C--:B------:R-:W-:Y:S01]  /*dbe0*/  HMMA.16816.F32.BF16 R12, R124, R18.reuse, RZ ;  /* 0x000000127c0c723c */ /* 0x080fe200000418ff */
[----:B------:R-:W2:Y:S05]  /*dbf0*/  LDSM.16.M88.4 R112, [R135+0x3800] ;  /* 0x003800008770783b */ /* 0x000eaa0000000200 */
[C---:B------:R-:W-:Y:S03]  /*dc00*/  HMMA.16816.F32.BF16 R16, R128.reuse, R18, RZ ;  /* 0x000000128010723c */ /* 0x040fe600000418ff */
[----:B------:R-:W2:Y:S03]  /*dc10*/  LDSM.16.M88.4 R168, [R135+0x3c00] ;  /* 0x003c000087a8783b */ /* 0x000ea60000000200 */
[-C--:B---3--:R-:W-:Y:S05]  /*dc20*/  HMMA.16816.F32.BF16 R20, R128, R32.reuse, RZ ;  /* 0x000000208014723c */ /* 0x088fea00000418ff */
[----:B------:R-:W-:Y:S01]  /*dc30*/  LDSM.16.M88.4 R172, [R187] ;  /* 0x00000000bbac783b */ /* 0x000fe20000000200 */
[C---:B------:R-:W-:Y:S06]  /*dc40*/  HMMA.16816.F32.BF16 R24, R124.reuse, R32, RZ ;  /* 0x000000207c18723c */ /* 0x040fec00000418ff */
[-C--:B------:R-:W-:Y:S01]  /*dc50*/  HMMA.16816.F32.BF16 R28, R124, R34.reuse, RZ ;  /* 0x000000227c1c723c */ /* 0x080fe200000418ff */
[----:B------:R-:W3:Y:S05]  /*dc60*/  LDSM.16.M88.4 R176, [R188] ;  /* 0x00000000bcb0783b */ /* 0x000eea0000000200 */
[C---:B------:R-:W-:Y:S03]  /*dc70*/  HMMA.16816.F32.BF16 R32, R128.reuse, R34, RZ ;  /* 0x000000228020723c */ /* 0x040fe600000418ff */
[----:B------:R-:W3:Y:S03]  /*dc80*/  LDSM.16.M88.4 R180, [R187+0x1000] ;  /* 0x00100000bbb4783b */ /* 0x000ee60000000200 */
[-C--:B-----5:R-:W-:Y:S06]  /*dc90*/  HMMA.16816.F32.BF16 R36, R128, R48.reuse, RZ ;  /* 0x000000308024723c */ /* 0x0a0fec00000418ff */
[C---:B------:R-:W-:Y:S06]  /*dca0*/  HMMA.16816.F32.BF16 R40, R124.reuse, R48, RZ ;  /* 0x000000307c28723c */ /* 0x040fec00000418ff */
[-C--:B------:R-:W-:Y:S06]  /*dcb0*/  HMMA.16816.F32.BF16 R44, R124, R50.reuse, RZ ;  /* 0x000000327c2c723c */ /* 0x080fec00000418ff */
[C---:B------:R-:W-:Y:S06]  /*dcc0*/  HMMA.16816.F32.BF16 R48, R128.reuse, R50, RZ ;  /* 0x000000328030723c */ /* 0x040fec00000418ff */
[-C--:B----4-:R-:W-:Y:S06]  /*dcd0*/  HMMA.16816.F32.BF16 R52, R128, R64.reuse, RZ ;  /* 0x000000408034723c */ /* 0x090fec00000418ff */
[C---:B------:R-:W-:Y:S06]  /*dce0*/  HMMA.16816.F32.BF16 R56, R124.reuse, R64, RZ ;  /* 0x000000407c38723c */ /* 0x040fec00000418ff */
[-C--:B------:R-:W-:Y:S06]  /*dcf0*/  HMMA.16816.F32.BF16 R60, R124, R66.reuse, RZ ;  /* 0x000000427c3c723c */ /* 0x080fec00000418ff */
[C---:B------:R-:W-:Y:S06]  /*dd00*/  HMMA.16816.F32.BF16 R64, R128.reuse, R66, RZ ;  /* 0x000000428040723c */ /* 0x040fec00000418ff */
[-C--:B------:R-:W-:Y:S06]  /*dd10*/  HMMA.16816.F32.BF16 R68, R128, R80.reuse, RZ ;  /* 0x000000508044723c */ /* 0x080fec00000418ff */
        /* <DEDUP_REMOVED lines=14> */
[----:B------:R-:W-:Y:S01]  /*de00*/  HMMA.16816.F32.BF16 R128, R128, R170, RZ ;  /* 0x000000aa8080723c */ /* 0x000fe200000418ff */
[----:B------:R-:W1:Y:S05]  /*de10*/  LDSM.16.M88.4 R168, [R195] ;  /* 0x00000000c3a8783b */ /* 0x000e6a0000000200 */
[-C--:B---3--:R-:W-:Y:S06]  /*de20*/  HMMA.16816.F32.BF16 R4, R172, R176.reuse, R4 ;  /* 0x000000b0ac04723c */ /* 0x088fec0000041804 */
[C---:B------:R-:W-:Y:S06]  /*de30*/  HMMA.16816.F32.BF16 R8, R180.reuse, R176, R8 ;  /* 0x000000b0b408723c */ /* 0x040fec0000041808 */
[-C--:B------:R-:W-:Y:S06]  /*de40*/  HMMA.16816.F32.BF16 R12, R180, R178.reuse, R12 ;  /* 0x000000b2b40c723c */ /* 0x080fec000004180c */
[C---:B------:R-:W-:Y:S06]  /*de50*/  HMMA.16816.F32.BF16 R16, R172.reuse, R178, R16 ;  /* 0x000000b2ac10723c */ /* 0x040fec0000041810 */
[----:B------:R-:W-:Y:S02]  /*de60*/  FSEL R208, R4, -INF , !P4 ;  /* 0xff80000004d07808 */ /* 0x000fe40006000000 */
[----:B------:R-:W-:Y:S02]  /*de70*/  FSEL R207, R6, -INF , !P0 ;  /* 0xff80000006cf7808 */ /* 0x000fe40004000000 */
[----:B------:R-:W-:Y:S02]  /*de80*/  ISETP.GE.AND P0, PT, R2, R197, PT ;  /* 0x000000c50200720c */ /* 0x000fe40003f06270 */
[----:B------:R-:W-:Y:S02]  /*de90*/  FSEL R215, R7, -INF , !P2 ;  /* 0xff80000007d77808 */ /* 0x000fe40005000000 */
[----:B------:R-:W-:Y:S02]  /*dea0*/  FSEL R210, R8, -INF , !P5 ;  /* 0xff80000008d27808 */ /* 0x000fe40006800000 */
[----:B------:R-:W-:Y:S01]  /*deb0*/  FSEL R216, R5, -INF , !P3 ;  /* 0xff80000005d87808 */ /* 0x000fe20005800000 */
[-C--:B-1----:R-:W-:Y:S01]  /*dec0*/  HMMA.16816.F32.BF16 R20, R172, R168.reuse, R20 ;  /* 0x000000a8ac14723c */ /* 0x082fe20000041814 */
[----:B------:R-:W1:Y:S02]  /*ded0*/  LDSM.16.M88.4 R4, [R194] ;  /* 0x00000000c204783b */ /* 0x000e640000000200 */
[C---:B------:R-:W-:Y:S02]  /*dee0*/  ISETP.GE.AND P2, PT, R2.reuse, R196, PT ;  /* 0x000000c40200720c */ /* 0x040fe40003f46270 */
[C---:B------:R-:W-:Y:S01]  /*def0*/  ISETP.GE.AND P4, PT, R2.reuse, R199, PT ;  /* 0x000000c70200720c */ /* 0x040fe20003f86270 */
[C---:B------:R-:W-:Y:S04]  /*df00*/  HMMA.16816.F32.BF16 R24, R180.reuse, R168, R24 ;  /* 0x000000a8b418723c */ /* 0x040fe80000041818 */
[----:B------:R-:W-:Y:S02]  /*df10*/  ISETP.GE.AND P5, PT, R2, R198, PT ;  /* 0x000000c60200720c */ /* 0x000fe40003fa6270 */
[----:B------:R-:W-:Y:S01]  /*df20*/  ISETP.GE.AND P3, PT, R0, R196, PT ;  /* 0x000000c40000720c */ /* 0x000fe20003f66270 */
[-C--:B------:R-:W-:Y:S03]  /*df30*/  HMMA.16816.F32.BF16 R28, R180, R170.reuse, R28 ;  /* 0x000000aab41c723c */ /* 0x080fe6000004181c */
[C---:B------:R-:W-:Y:S02]  /*df40*/  ISETP.GE.OR P0, PT, R2.reuse, R201, !P0 ;  /* 0x000000c90200720c */ /* 0x040fe40004706670 */
[C---:B------:R-:W-:Y:S01]  /*df50*/  ISETP.GE.OR P2, PT, R2.reuse, R200, !P2 ;  /* 0x000000c80200720c */ /* 0x040fe20005746670 */
[C---:B------:R-:W-:Y:S04]  /*df60*/  HMMA.16816.F32.BF16 R32, R172.reuse, R170, R32 ;  /* 0x000000aaac20723c */ /* 0x040fe80000041820 */
[C---:B------:R-:W-:Y:S02]  /*df70*/  ISETP.GE.OR P4, PT, R2.reuse, R203, !P4 ;  /* 0x000000cb0200720c */ /* 0x040fe40006786670 */
[----:B------:R-:W-:Y:S01]  /*df80*/  ISETP.GE.OR P5, PT, R2, R202, !P5 ;  /* 0x000000ca0200720c */ /* 0x000fe20006fa6670 */
[C---:B------:R-:W-:Y:S01]  /*df90*/  VIADD R2, R0.reuse, 0x9 ;  /* 0x0000000900027836 */ /* 0x040fe20000000000 */
[----:B------:R-:W-:Y:S03]  /*dfa0*/  ISETP.GE.OR P3, PT, R0, R200, !P3 ;  /* 0x000000c80000720c */ /* 0x000fe60005f66670 */
[----:B------:R-:W-:Y:S02]  /*dfb0*/  FSEL R218, R9, -INF , !P6 ;  /* 0xff80000009da7808 */ /* 0x000fe40007000000 */
[----:B------:R-:W-:Y:S02]  /*dfc0*/  FSEL R211, R10, -INF , !P3 ;  /* 0xff8000000ad37808 */ /* 0x000fe40005800000 */
[----:B------:R-:W-:Y:S02]  /*dfd0*/  FSEL R219, R11, -INF , !P1 ;  /* 0xff8000000bdb7808 */ /* 0x000fe40004800000 */
[----:B------:R-:W-:Y:S01]  /*dfe0*/  FSEL R217, R12, -INF , !P0 ;  /* 0xff8000000cd97808 */ /* 0x000fe20004000000 */
[----:B------:R-:W2:Y:S01]  /*dff0*/  LDSM.16.M88.4 R8, [R193] ;  /* 0x00000000c108783b */ /* 0x000ea20000000200 */
[C---:B------:R-:W-:Y:S02]  /*e000*/  ISETP.GE.AND P3, PT, R2.reuse, R197, PT ;  /* 0x000000c50200720c */ /* 0x040fe40003f66270 */
[C---:B------:R-:W-:Y:S01]  /*e010*/  ISETP.GE.AND P1, PT, R2.reuse, R196, PT ;  /* 0x000000c40200720c */ /* 0x040fe20003f26270 */
[-C--:B-1----:R-:W-:Y:S03]  /*e020*/  HMMA.16816.F32.BF16 R36, R172, R4.reuse, R36 ;  /* 0x00000004ac24723c */ /* 0x082fe60000041824 */
[C---:B------:R-:W-:Y:S02]  /*e030*/  ISETP.GE.OR P3, PT, R2.reuse, R201, !P3 ;  /* 0x000000c90200720c */ /* 0x040fe40005f66670 */
[C---:B------:R-:W-:Y:S01]  /*e040*/  ISETP.GE.OR P1, PT, R2.reuse, R200, !P1 ;  /* 0x000000c80200720c */ /* 0x040fe20004f26670 */
[C---:B------:R-:W-:Y:S04]  /*e050*/  HMMA.16816.F32.BF16 R40, R180.reuse, R4, R40 ;  /* 0x00000004b428723c */ /* 0x040fe80000041828 */
[C---:B------:R-:W-:Y:S02]  /*e060*/  ISETP.GE.AND P6, PT, R2.reuse, R199, PT ;  /* 0x000000c70200720c */ /* 0x040fe40003fc6270 */
[----:B------:R-:W-:Y:S01]  /*e070*/  FSEL R212, R13, -INF , !P3 ;  /* 0xff8000000dd47808 */ /* 0x000fe20005800000 */
[-C--:B------:R-:W-:Y:S03]  /*e080*/  HMMA.16816.F32.BF16 R44, R180, R6.reuse, R44 ;  /* 0x00000006b42c723c */ /* 0x080fe6000004182c */
[----:B------:R-:W-:Y:S02]  /*e090*/  ISETP.GE.AND P0, PT, R2, R198, PT ;  /* 0x000000c60200720c */ /* 0x000fe40003f06270 */
[----:B------:R-:W-:Y:S01]  /*e0a0*/  FSEL R214, R14, -INF , !P2 ;  /* 0xff8000000ed67808 */ /* 0x000fe20005000000 */
[C---:B------:R-:W-:Y:S01]  /*e0b0*/  HMMA.16816.F32.BF16 R48, R172.reuse, R6, R48 ;  /* 0x00000006ac30723c */ /* 0x040fe20000041830 */
[----:B------:R-:W1:Y:S03]  /*e0c0*/  LDSM.16.M88.4 R4, [R192] ;  /* 0x00000000c004783b */ /* 0x000e660000000200 */
[C---:B------:R-:W-:Y:S02]  /*e0d0*/  ISETP.GE.OR P6, PT, R2.reuse, R203, !P6 ;  /* 0x000000cb0200720c */ /* 0x040fe400077c6670 */
[----:B------:R-:W-:Y:S02]  /*e0e0*/  FSEL R213, R15, -INF , !P1 ;  /* 0xff8000000fd57808 */ /* 0x000fe40004800000 */
[----:B------:R-:W-:Y:S01]  /*e0f0*/  ISETP.GE.OR P0, PT, R2, R202, !P0 ;  /* 0x000000ca0200720c */ /* 0x000fe20004706670 */
[----:B------:R-:W-:Y:S02]  /*e100*/  LDSM.16.M88.4 R12, [R189] ;  /* 0x00000000bd0c783b */ /* 0x000fe40000000200 */
[----:B------:R-:W-:Y:S01]  /*e110*/  FSEL R177, R16, -INF , !P4 ;  /* 0xff80000010b17808 */ /* 0x000fe20006000000 */
[----:B------:R-:W-:Y:S01]  /*e120*/  VIADD R2, R0, 0x10 ;  /* 0x0000001000027836 */ /* 0x000fe20000000000 */
[----:B------:R-:W-:Y:S02]  /*e130*/  FSEL R168, R17, -INF , !P6 ;  /* 0xff80000011a87808 */ /* 0x000fe40007000000 */
[----:B------:R-:W-:Y:S02]  /*e140*/  FSEL R169, R18, -INF , !P5 ;  /* 0xff80000012a97808 */ /* 0x000fe40006800000 */
[C---:B------:R-:W-:Y:S01]  /*e150*/  ISETP.GE.AND P1, PT, R2.reuse, R199, PT ;  /* 0x000000c70200720c */ /* 0x040fe20003f26270 */
[-C--:B--2---:R-:W-:Y:S03]  /*e160*/  HMMA.16816.F32.BF16 R52, R172, R8.reuse, R52 ;  /* 0x00000008ac34723c */ /* 0x084fe60000041834 */
[C---:B------:R-:W-:Y:S02]  /*e170*/  ISETP.GE.AND P2, PT, R2.reuse, R198, PT ;  /* 0x000000c60200720c */ /* 0x040fe40003f46270 */
[C---:B------:R-:W-:Y:S01]  /*e180*/  ISETP.GE.AND P3, PT, R2.reuse, R197, PT ;  /* 0x000000c50200720c */ /* 0x040fe20003f66270 */
[C---:B------:R-:W-:Y:S04]  /*e190*/  HMMA.16816.F32.BF16 R56, R180.reuse, R8, R56 ;  /* 0x00000008b438723c */ /* 0x040fe80000041838 */
[C---:B------:R-:W-:Y:S02]  /*e1a0*/  ISETP.GE.AND P4, PT, R2.reuse, R196, PT ;  /* 0x000000c40200720c */ /* 0x040fe40003f86270 */
[C---:B------:R-:W-:Y:S01]  /*e1b0*/  ISETP.GE.OR P1, PT, R2.reuse, R203, !P1 ;  /* 0x000000cb0200720c */ /* 0x040fe20004f26670 */
[-C--:B------:R-:W-:Y:S03]  /*e1c0*/  HMMA.16816.F32.BF16 R60, R180, R10.reuse, R60 ;  /* 0x0000000ab43c723c */ /* 0x080fe6000004183c */
[C---:B------:R-:W-:Y:S02]  /*e1d0*/  ISETP.GE.OR P2, PT, R2.reuse, R202, !P2 ;  /* 0x000000ca0200720c */ /* 0x040fe40005746670 */
[C---:B------:R-:W-:Y:S01]  /*e1e0*/  ISETP.GE.OR P3, PT, R2.reuse, R201, !P3 ;  /* 0x000000c90200720c */ /* 0x040fe20005f66670 */
[C---:B------:R-:W-:Y:S01]  /*e1f0*/  HMMA.16816.F32.BF16 R64, R172.reuse, R10, R64 ;  /* 0x0000000aac40723c */ /* 0x040fe20000041840 */
[----:B------:R-:W2:Y:S03]  /*e200*/  LDSM.16.M88.4 R8, [R191] ;  /* 0x00000000bf08783b */ /* 0x000ea60000000200 */
[----:B------:R-:W-:Y:S01]  /*e210*/  ISETP.GE.OR P4, PT, R2, R200, !P4 ;  /* 0x000000c80200720c */ /* 0x000fe20006786670 */
[----:B------:R-:W-:Y:S01]  /*e220*/  VIADD R2, R0, 0x11 ;  /* 0x0000001100027836 */ /* 0x000fe20000000000 */
[----:B------:R-:W-:Y:S01]  /*e230*/  FSEL R176, R19, -INF , !P0 ;  /* 0xff80000013b07808 */ /* 0x000fe20004000000 */
[-C--:B-1----:R-:W-:Y:S03]  /*e240*/  HMMA.16816.F32.BF16 R68, R172, R4.reuse, R68 ;  /* 0x00000004ac44723c */ /* 0x082fe60000041844 */
[----:B------:R-:W-:Y:S02]  /*e250*/  ISETP.GE.AND P5, PT, R2, R199, PT ;  /* 0x000000c70200720c */ /* 0x000fe40003fa6270 */
[----:B------:R-:W-:Y:S01]  /*e260*/  FSEL R209, R20, -INF , !P1 ;  /* 0xff80000014d17808 */ /* 0x000fe20004800000 */
[C---:B------:R-:W-:Y:S04]  /*e270*/  HMMA.16816.F32.BF16 R72, R180.reuse, R4, R72 ;  /* 0x00000004b448723c */ /* 0x040fe80000041848 */
[C---:B------:R-:W-:Y:S02]  /*e280*/  ISETP.GE.AND P0, PT, R2.reuse, R198, PT ;  /* 0x000000c60200720c */ /* 0x040fe40003f06270 */
[C---:B------:R-:W-:Y:S01]  /*e290*/  ISETP.GE.AND P6, PT, R2.reuse, R197, PT ;  /* 0x000000c50200720c */ /* 0x040fe20003fc6270 */
[-C--:B------:R-:W-:Y:S03]  /*e2a0*/  HMMA.16816.F32.BF16 R76, R180, R6.reuse, R76 ;  /* 0x00000006b44c723c */ /* 0x080fe6000004184c */
[C---:B------:R-:W-:Y:S02]  /*e2b0*/  ISETP.GE.AND P1, PT, R2.reuse, R196, PT ;  /* 0x000000c40200720c */ /* 0x040fe40003f26270 */
[C---:B------:R-:W-:Y:S01]  /*e2c0*/  ISETP.GE.OR P5, PT, R2.reuse, R203, !P5 ;  /* 0x000000cb0200720c */ /* 0x040fe20006fa6670 */
[C---:B------:R-:W-:Y:S01]  /*e2d0*/  HMMA.16816.F32.BF16 R80, R172.reuse, R6, R80 ;  /* 0x00000006ac50723c */ /* 0x040fe20000041850 */
[----:B------:R-:W1:Y:S01]  /*e2e0*/  LDSM.16.M88.4 R4, [R190] ;  /* 0x00000000be04783b */ /* 0x000e620000000200 */
[----:B------:R-:W-:Y:S04]  /*e2f0*/  DEPBAR.LE SB0, 0x0 ;  /* 0x000080000000791a */ /* 0x000fe80000000000 */
[C---:B------:R-:W-:Y:S02]  /*e300*/  ISETP.GE.OR P0, PT, R2.reuse, R202, !P0 ;  /* 0x000000ca0200720c */ /* 0x040fe40004706670 */
[C---:B------:R-:W-:Y:S01]  /*e310*/  ISETP.GE.OR P6, PT, R2.reuse, R201, !P6 ;  /* 0x000000c90200720c */ /* 0x040fe200077c6670 */
[----:B------:R-:W-:Y:S01]  /*e320*/  BAR.SYNC.DEFER_BLOCKING 0x0 ;  /* 0x0000000000007b1d */ /* 0x000fe20000010000 */
[----:B------:R-:W-:Y:S01]  /*e330*/  ISETP.GE.OR P1, PT, R2, R200, !P1 ;  /* 0x000000c80200720c */ /* 0x000fe20004f26670 */
[----:B------:R-:W-:Y:S01]  /*e340*/  VIADD R2, R0, 0x18 ;  /* 0x0000001800027836 */ /* 0x000fe20000000000 */
[----:B------:R-:W-:Y:S02]  /*e350*/  FSEL R206, R21, -INF , !P5 ;  /* 0xff80000015ce7808 */ /* 0x000fe40006800000 */
[----:B------:R-:W-:Y:S01]  /*e360*/  FSEL R205, R22, -INF , !P2 ;  /* 0xff80000016cd7808 */ /* 0x000fe20005000000 */
[-C--:B--2---:R-:W-:Y:S05]  /*e370*/  HMMA.16816.F32.BF16 R84, R172, R8.reuse, R84 ;  /* 0x00000008ac54723c */ /* 0x084fea0000041854 */
[----:B------:R-:W-:Y:S01]  /*e380*/  FSEL R179, R23, -INF , !P0 ;  /* 0xff80000017b37808 */ /* 0x000fe20004000000 */
[C---:B------:R-:W-:Y:S04]  /*e390*/  HMMA.16816.F32.BF16 R88, R180.reuse, R8, R88 ;  /* 0x00000008b458723c */ /* 0x040fe80000041858 */
[----:B------:R-:W-:Y:S02]  /*e3a0*/  ISETP.GE.AND P0, PT, R2, R197, PT ;  /* 0x000000c50200720c */ /* 0x000fe40003f06270 */
[----:B------:R-:W-:Y:S01]  /*e3b0*/  FSEL R171, R24, -INF , !P3 ;  /* 0xff80000018ab7808 */ /* 0x000fe20005800000 */
[-C--:B------:R-:W-:Y:S03]  /*e3c0*/  HMMA.16816.F32.BF16 R92, R180, R10.reuse, R92 ;  /* 0x0000000ab45c723c */ /* 0x080fe6000004185c */
[C---:B------:R-:W-:Y:S02]  /*e3d0*/  ISETP.GE.AND P2, PT, R2.reuse, R196, PT ;  /* 0x000000c40200720c */ /* 0x040fe40003f46270 */
[C---:B------:R-:W-:Y:S01]  /*e3e0*/  ISETP.GE.AND P5, PT, R2.reuse, R199, PT ;  /* 0x000000c70200720c */ /* 0x040fe20003fa6270 */
[C---:B------:R-:W-:Y:S04]  /*e3f0*/  HMMA.16816.F32.BF16 R96, R172.reuse, R10, R96 ;  /* 0x0000000aac60723c */ /* 0x040fe80000041860 */
[C---:B------:R-:W-:Y:S02]  /*e400*/  ISETP.GE.AND P3, PT, R2.reuse, R198, PT ;  /* 0x000000c60200720c */ /* 0x040fe40003f66270 */
[C---:B------:R-:W-:Y:S01]  /*e410*/  ISETP.GE.OR P0, PT, R2.reuse, R201, !P0 ;  /* 0x000000c90200720c */ /* 0x040fe20004706670 */
[-C--:B-1----:R-:W-:Y:S03]  /*e420*/  HMMA.16816.F32.BF16 R100, R172, R4.reuse, R100 ;  /* 0x00000004ac64723c */ /* 0x082fe60000041864 */
[C---:B------:R-:W-:Y:S02]  /*e430*/  ISETP.GE.OR P2, PT, R2.reuse, R200, !P2 ;  /* 0x000000c80200720c */ /* 0x040fe40005746670 */
[C---:B------:R-:W-:Y:S01]  /*e440*/  ISETP.GE.OR P5, PT, R2.reuse, R203, !P5 ;  /* 0x000000cb0200720c */ /* 0x040fe20006fa6670 */
[C---:B------:R-:W-:Y:S04]  /*e450*/  HMMA.16816.F32.BF16 R104, R180.reuse, R4, R104 ;  /* 0x00000004b468723c */ /* 0x040fe80000041868 */
[----:B------:R-:W-:Y:S01]  /*e460*/  ISETP.GE.OR P3, PT, R2, R202, !P3 ;  /* 0x000000ca0200720c */ /* 0x000fe20005f66670 */
[----:B------:R-:W-:Y:S01]  /*e470*/  VIADD R2, R0, 0x19 ;  /* 0x0000001900027836 */ /* 0x000fe20000000000 */
[----:B------:R-:W-:Y:S01]  /*e480*/  FSEL R170, R25, -INF , !P6 ;  /* 0xff80000019aa7808 */ /* 0x000fe20007000000 */
[-C--:B------:R-:W-:Y:S03]  /*e490*/  HMMA.16816.F32.BF16 R108, R180, R6.reuse, R108 ;  /* 0x00000006b46c723c */ /* 0x080fe6000004186c */
[----:B------:R-:W-:Y:S01]  /*e4a0*/  ISETP.GE.AND P6, PT, R2, R199, PT ;  /* 0x000000c70200720c */ /* 0x000fe20003fc6270 */
[----:B------:R-:W-:Y:S01]  /*e4b0*/  VIADD R5, R0, 0x70 ;  /* 0x0000007000057836 */ /* 0x000fe20000000000 */
[----:B------:R-:W-:Y:S01]  /*e4c0*/  FSEL R178, R26, -INF , !P4 ;  /* 0xff8000001ab27808 */ /* 0x000fe20006000000 */
[C---:B------:R-:W-:Y:S04]  /*e4d0*/  HMMA.16816.F32.BF16 R112, R172.reuse, R6, R112 ;  /* 0x00000006ac70723c */ /* 0x040fe80000041870 */
[----:B------:R-:W-:Y:S01]  /*e4e0*/  ISETP.GE.AND P4, PT, R2, R197, PT ;  /* 0x000000c50200720c */ /* 0x000fe20003f86270 */
        /* <DEDUP_REMOVED lines=9> */
[C---:B------:R-:W-:Y:S01]  /*e580*/  ISETP.GE.OR P4, PT, R2.reuse, R201, !P4 ;  /* 0x000000c90200720c */ /* 0x040fe20006786670 */
[-C--:B------:R-:W-:Y:S03]  /*e590*/  HMMA.16816.F32.BF16 R124, R180, R14.reuse, R124 ;  /* 0x0000000eb47c723c */ /* 0x080fe6000004187c */
[C---:B------:R-:W-:Y:S02]  /*e5a0*/  ISETP.GE.OR P1, PT, R2.reuse, R200, !P1 ;  /* 0x000000c80200720c */ /* 0x040fe40004f26670 */
[C---:B------:R-:W-:Y:S01]  /*e5b0*/  ISETP.GE.OR P6, PT, R2.reuse, R203, !P6 ;  /* 0x000000cb0200720c */ /* 0x040fe200077c6670 */
[----:B------:R-:W-:Y:S04]  /*e5c0*/  HMMA.16816.F32.BF16 R128, R172, R14, R128 ;  /* 0x0000000eac80723c */ /* 0x000fe80000041880 */
[----:B------:R-:W-:Y:S01]  /*e5d0*/  ISETP.GE.OR P0, PT, R2, R202, !P0 ;  /* 0x000000ca0200720c */ /* 0x000fe20004706670 */
[----:B------:R-:W-:Y:S01]  /*e5e0*/  VIADD R2, R0, 0x20 ;  /* 0x0000002000027836 */ /* 0x000fe20000000000 */
[----:B------:R-:W-:Y:S02]  /*e5f0*/  FSEL R29, R29, -INF , !P4 ;  /* 0xff8000001d1d7808 */ /* 0x000fe40006000000 */
[----:B------:R-:W-:Y:S02]  /*e600*/  FSEL R30, R30, -INF , !P2 ;  /* 0xff8000001e1e7808 */ /* 0x000fe40005000000 */
[----:B------:R-:W-:Y:S02]  /*e610*/  ISETP.GE.AND P2, PT, R2, R198, PT ;  /* 0x000000c60200720c */ /* 0x000fe40003f46270 */
[----:B------:R-:W-:Y:S02]  /*e620*/  FSEL R31, R31, -INF , !P1 ;  /* 0xff8000001f1f7808 */ /* 0x000fe40004800000 */
[----:B------:R-:W-:Y:S02]  /*e630*/  FSEL R32, R32, -INF , !P5 ;  /* 0xff80000020207808 */ /* 0x000fe40006800000 */
[C---:B------:R-:W-:Y:S02]  /*e640*/  ISETP.GE.AND P1, PT, R2.reuse, R199, PT ;  /* 0x000000c70200720c */ /* 0x040fe40003f26270 */
[C---:B------:R-:W-:Y:S02]  /*e650*/  ISETP.GE.AND P4, PT, R2.reuse, R197, PT ;  /* 0x000000c50200720c */ /* 0x040fe40003f86270 */
[C---:B------:R-:W-:Y:S02]  /*e660*/  ISETP.GE.AND P5, PT, R2.reuse, R196, PT ;  /* 0x000000c40200720c */ /* 0x040fe40003fa6270 */
[C---:B------:R-:W-:Y:S02]  /*e670*/  ISETP.GE.OR P1, PT, R2.reuse, R203, !P1 ;  /* 0x000000cb0200720c */ /* 0x040fe40004f26670 */
[C---:B------:R-:W-:Y:S02]  /*e680*/  ISETP.GE.OR P2, PT, R2.reuse, R202, !P2 ;  /* 0x000000ca0200720c */ /* 0x040fe40005746670 */
[C---:B------:R-:W-:Y:S02]  /*e690*/  ISETP.GE.OR P4, PT, R2.reuse, R201, !P4 ;  /* 0x000000c90200720c */ /* 0x040fe40006786670 */
[----:B------:R-:W-:Y:S01]  /*e6a0*/  ISETP.GE.OR P5, PT, R2, R200, !P5 ;  /* 0x000000c80200720c */ /* 0x000fe20006fa6670 */
[----:B------:R-:W-:Y:S01]  /*e6b0*/  VIADD R2, R0, 0x21 ;  /* 0x0000002100027836 */ /* 0x000fe20000000000 */
[----:B------:R-:W-:Y:S02]  /*e6c0*/  FSEL R33, R33, -INF , !P6 ;  /* 0xff80000021217808 */ /* 0x000fe40007000000 */
[----:B------:R-:W-:Y:S02]  /*e6d0*/  FSEL R34, R34, -INF , !P3 ;  /* 0xff80000022227808 */ /* 0x000fe40005800000 */
[----:B------:R-:W-:Y:S02]  /*e6e0*/  FSEL R35, R35, -INF , !P0 ;  /* 0xff80000023237808 */ /* 0x000fe40004000000 */
[----:B------:R-:W-:Y:S02]  /*e6f0*/  FSEL R36, R36, -INF , !P1 ;  /* 0xff80000024247808 */ /* 0x000fe40004800000 */
[C---:B------:R-:W-:Y:S02]  /*e700*/  ISETP.GE.AND P3, PT, R2.reuse, R199, PT ;  /* 0x000000c70200720c */ /* 0x040fe40003f66270 */
        /* <DEDUP_REMOVED lines=205> */
[C---:B------:R-:W-:Y:S02]  /*f3e0*/  ISETP.GE.AND P4, PT, R2.reuse, R199, PT ;  /* 0x000000c70200720c */ /* 0x040fe40003f86270 */
[C---:B------:R-:W-:Y:S02]  /*f3f0*/  ISETP.GE.AND P0, PT, R2.reuse, R198, PT ;  /* 0x000000c60200720c */ /* 0x040fe40003f06270 */
[C---:B------:R-:W-:Y:S02]  /*f400*/  ISETP.GE.OR P4, PT, R2.reuse, R203, !P4 ;  /* 0x000000cb0200720c */ /* 0x040fe40006786670 */
[----:B------:R-:W-:Y:S02]  /*f410*/  ISETP.GE.OR P0, PT, R2, R202, !P0 ;  /* 0x000000ca0200720c */ /* 0x000fe40004706670 */
[----:B------:R-:W-:Y:S02]  /*f420*/  FSEL R101, R101, -INF , !P4 ;  /* 0xff80000065657808 */ /* 0x000fe40006000000 */
[----:B------:R-:W-:Y:S02]  /*f430*/  ISETP.GE.AND P4, PT, R7, R199, PT ;  /* 0x000000c70700720c */ /* 0x000fe40003f86270 */
[----:B------:R-:W-:Y:S02]  /*f440*/  FSEL R103, R103, -INF , !P0 ;  /* 0xff80000067677808 */ /* 0x000fe40004000000 */
[----:B------:R-:W-:Y:S02]  /*f450*/  ISETP.GE.OR P0, PT, R7, R203, !P4 ;  /* 0x000000cb0700720c */ /* 0x000fe40006706670 */
[----:B------:R-:W-:Y:S02]  /*f460*/  ISETP.GE.AND P4, PT, R6, R199, PT ;  /* 0x000000c70600720c */ /* 0x000fe40003f86270 */
[----:B------:R-:W-:Y:S02]  /*f470*/  FSEL R112, R112, -INF , !P0 ;  /* 0xff80000070707808 */ /* 0x000fe40004000000 */
[C---:B------:R-:W-:Y:S02]  /*f480*/  ISETP.GE.AND P0, PT, R6.reuse, R198, PT ;  /* 0x000000c60600720c */ /* 0x040fe40003f06270 */
[C---:B------:R-:W-:Y:S02]  /*f490*/  ISETP.GE.OR P4, PT, R6.reuse, R203, !P4 ;  /* 0x000000cb0600720c */ /* 0x040fe40006786670 */
[----:B------:R-:W-:Y:S02]  /*f4a0*/  ISETP.GE.OR P0, PT, R6, R202, !P0 ;  /* 0x000000ca0600720c */ /* 0x000fe40004706670 */
[----:B------:R-:W-:Y:S02]  /*f4b0*/  FSEL R113, R113, -INF , !P4 ;  /* 0xff80000071717808 */ /* 0x000fe40006000000 */
[----:B------:R-:W-:Y:S02]  /*f4c0*/  ISETP.GE.AND P4, PT, R5, R199, PT ;  /* 0x000000c70500720c */ /* 0x000fe40003f86270 */
[----:B------:R-:W-:Y:S02]  /*f4d0*/  FSEL R97, R97, -INF , !P5 ;  /* 0xff80000061617808 */ /* 0x000fe40006800000 */
[----:B------:R-:W-:Y:S02]  /*f4e0*/  FSEL R100, R100, -INF , !P2 ;  /* 0xff80000064647808 */ /* 0x000fe40005000000 */
[----:B------:R-:W-:Y:S02]  /*f4f0*/  FSEL R115, R115, -INF , !P0 ;  /* 0xff80000073737808 */ /* 0x000fe40004000000 */
[C---:B------:R-:W-:Y:S02]  /*f500*/  ISETP.GE.AND P5, PT, R2.reuse, R197, PT ;  /* 0x000000c50200720c */ /* 0x040fe40003fa6270 */
[----:B------:R-:W-:Y:S02]  /*f510*/  ISETP.GE.AND P2, PT, R2, R196, PT ;  /* 0x000000c40200720c */ /* 0x000fe40003f46270 */
[----:B------:R-:W-:Y:S02]  /*f520*/  ISETP.GE.OR P0, PT, R5, R203, !P4 ;  /* 0x000000cb0500720c */ /* 0x000fe40006706670 */
[----:B------:R-:W-:Y:S02]  /*f530*/  FSEL R102, R102, -INF , !P1 ;  /* 0xff80000066667808 */ /* 0x000fe40004800000 */
[----:B------:R-:W-:Y:S02]  /*f540*/  ISETP.GE.AND P4, PT, R4, R199, PT ;  /* 0x000000c70400720c */ /* 0x000fe40003f86270 */
[C---:B------:R-:W-:Y:S02]  /*f550*/  ISETP.GE.AND P1, PT, R7.reuse, R198, PT ;  /* 0x000000c60700720c */ /* 0x040fe40003f26270 */
[----:B------:R-:W-:Y:S02]  /*f560*/  FMNMX.FTZ R9, R208, R3, !PT ;  /* 0x00000003d0097209 */ /* 0x000fe40007810000 */
[C---:B------:R-:W-:Y:S02]  /*f570*/  ISETP.GE.OR P5, PT, R2.reuse, R201, !P5 ;  /* 0x000000c90200720c */ /* 0x040fe40006fa6670 */
[----:B------:R-:W-:Y:S01]  /*f580*/  ISETP.GE.OR P2, PT, R2, R200, !P2 ;  /* 0x000000c80200720c */ /* 0x000fe20005746670 */
[----:B------:R-:W-:Y:S01]  /*f590*/  VIADD R2, R0, 0x78 ;  /* 0x0000007800027836 */ /* 0x000fe20000000000 */
[----:B------:R-:W-:Y:S01]  /*f5a0*/  FSEL R116, R116, -INF , !P0 ;  /* 0xff80000074747808 */ /* 0x000fe20004000000 */
[----:B------:R-:W-:Y:S01]  /*f5b0*/  VIADD R0, R0, 0x79 ;  /* 0x0000007900007836 */ /* 0x000fe20000000000 */
[C---:B------:R-:W-:Y:S02]  /*f5c0*/  ISETP.GE.AND P0, PT, R4.reuse, R198, PT ;  /* 0x000000c60400720c */ /* 0x040fe40003f06270 */
[----:B------:R-:W-:Y:S02]  /*f5d0*/  ISETP.GE.OR P4, PT, R4, R203, !P4 ;  /* 0x000000cb0400720c */ /* 0x000fe40006786670 */
[-C--:B------:R-:W-:Y:S02]  /*f5e0*/  ISETP.GE.OR P1, PT, R7, R202.reuse, !P1 ;  /* 0x000000ca0700720c */ /* 0x080fe40004f26670 */
[----:B------:R-:W-:Y:S02]  /*f5f0*/  FMNMX.FTZ R9, R216, R9, !PT ;  /* 0x00000009d8097209 */ /* 0x000fe40007810000 */
[----:B------:R-:W-:Y:S02]  /*f600*/  ISETP.GE.OR P0, PT, R4, R202, !P0 ;  /* 0x000000ca0400720c */ /* 0x000fe40004706670 */
[----:B------:R-:W-:Y:S02]  /*f610*/  FSEL R117, R117, -INF , !P4 ;  /* 0xff80000075757808 */ /* 0x000fe40006000000 */
[----:B------:R-:W-:Y:S02]  /*f620*/  FSEL R114, R114, -INF , !P1 ;  /* 0xff80000072727808 */ /* 0x000fe40004800000 */
[C---:B------:R-:W-:Y:S02]  /*f630*/  ISETP.GE.AND P4, PT, R2.reuse, R199, PT ;  /* 0x000000c70200720c */ /* 0x040fe40003f86270 */
[----:B------:R-:W-:Y:S02]  /*f640*/  ISETP.GE.AND P1, PT, R5, R198, PT ;  /* 0x000000c60500720c */ /* 0x000fe40003f26270 */
[----:B------:R-:W-:Y:S02]  /*f650*/  FMNMX.FTZ R9, R177, R9, !PT ;  /* 0x00000009b1097209 */ /* 0x000fe40007810000 */
[----:B------:R-:W-:Y:S02]  /*f660*/  FSEL R119, R119, -INF , !P0 ;  /* 0xff80000077777808 */ /* 0x000fe40004000000 */
[----:B------:R-:W-:Y:S02]  /*f670*/  ISETP.GE.OR P0, PT, R2, R203, !P4 ;  /* 0x000000cb0200720c */ /* 0x000fe40006706670 */
[----:B------:R-:W-:Y:S02]  /*f680*/  ISETP.GE.OR P1, PT, R5, R202, !P1 ;  /* 0x000000ca0500720c */ /* 0x000fe40004f26670 */
[----:B------:R-:W-:Y:S02]  /*f690*/  FMNMX.FTZ R9, R168, R9, !PT ;  /* 0x00000009a8097209 */ /* 0x000fe40007810000 */
[----:B------:R-:W-:Y:S02]  /*f6a0*/  FSEL R128, R128, -INF , !P0 ;  /* 0xff80000080807808 */ /* 0x000fe40004000000 */
[----:B------:R-:W-:Y:S02]  /*f6b0*/  FSEL R118, R118, -INF , !P1 ;  /* 0xff80000076767808 */ /* 0x000fe40004800000 */
[CC--:B------:R-:W-:Y:S02]  /*f6c0*/  ISETP.GE.AND P0, PT, R0.reuse, R198.reuse, PT ;  /* 0x000000c60000720c */ /* 0x0c0fe40003f06270 */
[----:B------:R-:W-:Y:S02]  /*f6d0*/  FMNMX.FTZ R9, R209, R9, !PT ;  /* 0x00000009d1097209 */ /* 0x000fe40007810000 */
[----:B------:R-:W-:Y:S02]  /*f6e0*/  ISETP.GE.AND P4, PT, R0, R199, PT ;  /* 0x000000c70000720c */ /* 0x000fe40003f86270 */
[----:B------:R-:W-:Y:S02]  /*f6f0*/  ISETP.GE.AND P1, PT, R2, R198, PT ;  /* 0x000000c60200720c */ /* 0x000fe40003f26270 */
[----:B------:R-:W-:Y:S02]  /*f700*/  FMNMX.FTZ R8, R207, R132, !PT ;  /* 0x00000084cf087209 */ /* 0x000fe40007810000 */
[----:B------:R-:W-:Y:S02]  /*f710*/  FMNMX.FTZ R9, R206, R9, !PT ;  /* 0x00000009ce097209 */ /* 0x000fe40007810000 */
[CC--:B------:R-:W-:Y:S02]  /*f720*/  ISETP.GE.OR P0, PT, R0.reuse, R202.reuse, !P0 ;  /* 0x000000ca0000720c */ /* 0x0c0fe40004706670 */
[----:B------:R-:W-:Y:S02]  /*f730*/  ISETP.GE.OR P4, PT, R0, R203, !P4 ;  /* 0x000000cb0000720c */ /* 0x000fe40006786670 */
[----:B------:R-:W-:Y:S02]  /*f740*/  ISETP.GE.OR P1, PT, R2, R202, !P1 ;  /* 0x000000ca0200720c */ /* 0x000fe40004f26670 */
[----:B------:R-:W-:Y:S02]  /*f750*/  FMNMX.FTZ R8, R215, R8, !PT ;  /* 0x00000008d7087209 */ /* 0x000fe40007810000 */
[----:B------:R-:W-:Y:S02]  /*f760*/  FMNMX.FTZ R9, R32, R9, !PT ;  /* 0x0000000920097209 */ /* 0x000fe40007810000 */
[----:B------:R-:W-:Y:S02]  /*f770*/  FSEL R131, R131, -INF , !P0 ;  /* 0xff80000083837808 */ /* 0x000fe40004000000 */
[----:B------:R-:W-:Y:S02]  /*f780*/  FSEL R129, R129, -INF , !P4 ;  /* 0xff80000081817808 */ /* 0x000fe40006000000 */
[----:B------:R-:W-:Y:S02]  /*f790*/  FSEL R130, R130, -INF , !P1 ;  /* 0xff80000082827808 */ /* 0x000fe40004800000 */
[----:B------:R-:W-:Y:S02]  /*f7a0*/  ISETP.GT.AND P0, PT, R204, R226, PT ;  /* 0x000000e2cc00720c */ /* 0x000fe40003f04270 */
[C---:B------:R-:W-:Y:S02]  /*f7b0*/  ISETP.GE.AND P4, PT, R7.reuse, R197, PT ;  /* 0x000000c50700720c */ /* 0x040fe40003f86270 */
[----:B------:R-:W-:Y:S02]  /*f7c0*/  ISETP.GE.AND P1, PT, R7, R196, PT ;  /* 0x000000c40700720c */ /* 0x000fe40003f26270 */
[----:B------:R-:W-:Y:S02]  /*f7d0*/  FMNMX.FTZ R8, R169, R8, !PT ;  /* 0x00000008a9087209 */ /* 0x000fe40007810000 */
[----:B------:R-:W-:Y:S02]  /*f7e0*/  FMNMX.FTZ R9, R33, R9, !PT ;  /* 0x0000000921097209 */ /* 0x000fe40007810000 */
[C---:B------:R-:W-:Y:S02]  /*f7f0*/  ISETP.GE.OR P4, PT, R7.reuse, R201, !P4 ;  /* 0x000000c90700720c */ /* 0x040fe40006786670 */
[----:B------:R-:W-:Y:S02]  /*f800*/  ISETP.GE.OR P1, PT, R7, R200, !P1 ;  /* 0x000000c80700720c */ /* 0x000fe40004f26670 */
[----:B------:R-:W-:Y:S02]  /*f810*/  FMNMX.FTZ R7, R176, R8, !PT ;  /* 0x00000008b0077209 */ /* 0x000fe40007810000 */
[----:B------:R-:W-:Y:S02]  /*f820*/  FMNMX.FTZ R8, R36, R9, !PT ;  /* 0x0000000924087209 */ /* 0x000fe40007810000 */
[----:B------:R-:W-:Y:S02]  /*f830*/  FMNMX.FTZ R7, R205, R7, !PT ;  /* 0x00000007cd077209 */ /* 0x000fe40007810000 */
[----:B------:R-:W-:Y:S02]  /*f840*/  FMNMX.FTZ R8, R37, R8, !PT ;  /* 0x0000000825087209 */ /* 0x000fe40007810000 */
[----:B------:R-:W-:Y:S02]  /*f850*/  FMNMX.FTZ R16, R179, R7, !PT ;  /* 0x00000007b3107209 */ /* 0x000fe40007810000 */
[----:B------:R-:W-:Y:S01]  /*f860*/  FMNMX.FTZ R17, R48, R8, !PT ;  /* 0x0000000830117209 */ /* 0x000fe20007810000 */
[----:B------:R-:W-:Y:S06]  /*f870*/  @P0 BRA `(.L_x_190) ;  /* 0xffffffdc00840947 */ /* 0x000fec000383ffff */
.L_x_189:
[----:B-1----:R-:W-:Y:S02]  /*f880*/  FMNMX.FTZ R9, R49, R17, !PT ;  /* 0x0000001131097209 */ /* 0x002fe40007810000 */
[----:B------:R-:W-:Y:S02]  /*f890*/  FMNMX.FTZ R8, R34, R16, !PT ;  /* 0x0000001022087209 */ /* 0x000fe40007810000 */
[----:B------:R-:W-:Y:S02]  /*f8a0*/  FMNMX.FTZ R9, R52, R9, !PT ;  /* 0x0000000934097209 */ /* 0x000fe40007810000 */
[----:B------:R-:W-:Y:S02]  /*f8b0*/  FMNMX.FTZ R7, R210, R133, !PT ;  /* 0x00000085d2077209 */ /* 0x000fe40007810000 */
[----:B------:R-:W-:Y:S02]  /*f8c0*/  FMNMX.FTZ R8, R35, R8, !PT ;  /* 0x0000000823087209 */ /* 0x000fe40007810000 */
[----:B------:R-:W-:Y:S02]  /*f8d0*/  FSEL R104, R104, -INF , !P6 ;  /* 0xff80000068687808 */ /* 0x000fe40007000000 */
[C---:B------:R-:W-:Y:S02]  /*f8e0*/  ISETP.GE.AND P0, PT, R6.reuse, R197, PT ;  /* 0x000000c50600720c */ /* 0x040fe40003f06270 */
[----:B------:R-:W-:Y:S02]  /*f8f0*/  ISETP.GE.AND P6, PT, R6, R196, PT ;  /* 0x000000c40600720c */ /* 0x000fe40003fc6270 */
[----:B------:R-:W-:Y:S02]  /*f900*/  FMNMX.FTZ R9, R53, R9, !PT ;  /* 0x0000000935097209 */ /* 0x000fe40007810000 */
        /* <DEDUP_REMOVED lines=75> */
[----:B------:R-:W-:Y:S02]  /*fdc0*/  FSEL R105, R105, -INF , !P5 ;  /* 0xff80000069697808 */ /* 0x000fe40006800000 */
[----:B------:R-:W-:Y:S02]  /*fdd0*/  FSEL R106, R106, -INF , !P3 ;  /* 0xff8000006a6a7808 */ /* 0x000fe40005800000 */
[----:B------:R-:W-:Y:S02]  /*fde0*/  FMNMX.FTZ R41, R129, R41, !PT ;  /* 0x0000002981297209 */ /* 0x000fe40007810000 */
[----:B------:R-:W-:Y:S02]  /*fdf0*/  FMNMX.FTZ R40, R119, R40, !PT ;  /* 0x0000002877287209 */ /* 0x000fe40007810000 */
[----:B------:R-:W-:Y:S01]  /*fe00*/  FMNMX.FTZ R7, R88, R6, !PT ;  /* 0x0000000658077209 */ /* 0x000fe20007810000 */
[----:B------:R-:W1:Y:S01]  /*fe10*/  SHFL.BFLY PT, R9, R41, 0x2, 0x1f ;  /* 0x0c401f0029097f89 */ /* 0x000e6200000e0000 */
[C---:B------:R-:W-:Y:S02]  /*fe20*/  ISETP.GE.AND P5, PT, R5.reuse, R197, PT ;  /* 0x000000c50500720c */ /* 0x040fe40003fa6270 */
[C---:B------:R-:W-:Y:S02]  /*fe30*/  ISETP.GE.AND P3, PT, R5.reuse, R196, PT ;  /* 0x000000c40500720c */ /* 0x040fe40003f66270 */
        /* <DEDUP_REMOVED lines=9> */
[----:B------:R-:W-:Y:S01]  /*fed0*/  FSEL R108, R108, -INF , !P4 ;  /* 0xff8000006c6c7808 */ /* 0x000fe20006000000 */
[----:B------:R-:W2:Y:S01]  /*fee0*/  SHFL.BFLY PT, R7, R40, 0x2, 0x1f ;  /* 0x0c401f0028077f89 */ /* 0x000ea200000e0000 */
[----:B------:R-:W-:Y:S02]  /*fef0*/  FSEL R109, R109, -INF , !P0 ;  /* 0xff8000006d6d7808 */ /* 0x000fe40004000000 */
[C---:B------:R-:W-:Y:S02]  /*ff00*/  ISETP.GE.AND P0, PT, R4.reuse, R196, PT ;  /* 0x000000c40400720c */ /* 0x040fe40003f06270 */
[C---:B------:R-:W-:Y:S02]  /*ff10*/  ISETP.GE.AND P4, PT, R4.reuse, R197, PT ;  /* 0x000000c50400720c */ /* 0x040fe40003f86270 */
        /* <DEDUP_REMOVED lines=9> */
[----:B-1----:R-:W-:Y:S02]  /*ffb0*/  FMNMX.FTZ R41, R41, R9, !PT ;  /* 0x0000000929297209 */ /* 0x002fe40007810000 */
[----:B------:R-:W-:Y:S02]  /*ffc0*/  FMNMX.FTZ R4, R95, R4, !PT ;  /* 0x000000045f047209 */ /* 0x000fe40007810000 */
[----:B------:R-:W-:Y:S01]  /*ffd0*/  FSEL R107, R107, -INF , !P2 ;  /* 0xff8000006b6b7808 */ /* 0x000fe20005000000 */
[----:B------:R-:W1:Y:S01]  /*ffe0*/  SHFL.BFLY PT, R6, R41, 0x1, 0x1f ;  /* 0x0c201f0029067f89 */ /* 0x000e6200000e0000 */
[----:B------:R-:W-:Y:S02]  /*fff0*/  FMNMX.FTZ R4, R106, R4, !PT ;  /* 0x000000046a047209 */ /* 0x000fe40007810000 */
[----:B--2---:R-:W-:Y:S02]  /*10000*/  FMNMX.FTZ R40, R40, R7, !PT ;  /* 0x0000000728287209 */ /* 0x004fe40007810000 */
[----:B------:R-:W-:Y:S02]  /*10010*/  FSEL R110, R110, -INF , !P1 ;  /* 0xff8000006e6e7808 */ /* 0x000fe40004800000 */
[----:B------:R-:W-:Y:S02]  /*10020*/  FMNMX.FTZ R7, R107, R4, !PT ;  /* 0x000000046b077209 */ /* 0x000fe40007810000 */
[----:B------:R-:W-:Y:S01]  /*10030*/  FSEL R111, R111, -INF , !P6 ;  /* 0xff8000006f6f7808 */ /* 0x000fe20007000000 */
[----:B------:R-:W2:Y:S01]  /*10040*/  SHFL.BFLY PT, R4, R40, 0x1, 0x1f ;  /* 0x0c201f0028047f89 */ /* 0x000ea200000e0000 */
[----:B------:R-:W-:Y:S02]  /*10050*/  FMNMX.FTZ R7, R110, R7, !PT ;  /* 0x000000076e077209 */ /* 0x000fe40007810000 */
[----:B------:R-:W-:Y:S02]  /*10060*/  FSEL R120, R120, -INF , !P5 ;  /* 0xff80000078787808 */ /* 0x000fe40006800000 */
[C---:B------:R-:W-:Y:S02]  /*10070*/  ISETP.GE.AND P5, PT, R2.reuse, R197, PT ;  /* 0x000000c50200720c */ /* 0x040fe40003fa6270 */
[----:B------:R-:W-:Y:S02]  /*10080*/  ISETP.GE.AND P1, PT, R2, R196, PT ;  /* 0x000000c40200720c */ /* 0x000fe40003f26270 */
[----:B------:R-:W-:Y:S02]  /*10090*/  FMNMX.FTZ R39, R108, R39, !PT ;  /* 0x000000276c277209 */ /* 0x000fe40007810000 */
[----:B------:R-:W-:Y:S02]  /*100a0*/  FSEL R122, R122, -INF , !P3 ;  /* 0xff8000007a7a7808 */ /* 0x000fe40005800000 */
[----:B------:R-:W-:Y:S02]  /*100b0*/  FMNMX.FTZ R7, R111, R7, !PT ;  /* 0x000000076f077209 */ /* 0x000fe40007810000 */
[----:B------:R-:W-:Y:S02]  /*100c0*/  FSEL R121, R121, -INF , !P4 ;  /* 0xff80000079797808 */ /* 0x000fe40006000000 */
[C---:B------:R-:W-:Y:S02]  /*100d0*/  ISETP.GE.OR P1, PT, R2.reuse, R200, !P1 ;  /* 0x000000c80200720c */ /* 0x040fe40004f26670 */
[----:B------:R-:W-:Y:S02]  /*100e0*/  ISETP.GE.OR P5, PT, R2, R201, !P5 ;  /* 0x000000c90200720c */ /* 0x000fe40006fa6670 */
[C---:B------:R-:W-:Y:S02]  /*100f0*/  ISETP.GE.AND P2, PT, R0.reuse, R196, PT ;  /* 0x000000c40000720c */ /* 0x040fe40003f46270 */
[----:B------:R-:W-:Y:S02]  /*10100*/  ISETP.GE.AND P4, PT, R0, R197, PT ;  /* 0x000000c50000720c */ /* 0x000fe40003f86270 */
[----:B------:R-:W-:Y:S02]  /*10110*/  FMNMX.FTZ R39, R109, R39, !PT ;  /* 0x000000276d277209 */ /* 0x000fe40007810000 */
[----:B------:R-:W-:Y:S02]  /*10120*/  FSEL R123, R123, -INF , !P0 ;  /* 0xff8000007b7b7808 */ /* 0x000fe40004000000 */
[----:B------:R-:W-:Y:S02]  /*10130*/  FMNMX.FTZ R2, R122, R7, !PT ;  /* 0x000000077a027209 */ /* 0x000fe40007810000 */
[C---:B------:R-:W-:Y:S02]  /*10140*/  ISETP.GE.OR P2, PT, R0.reuse, R200, !P2 ;  /* 0x000000c80000720c */ /* 0x040fe40005746670 */
[----:B------:R-:W-:Y:S02]  /*10150*/  ISETP.GE.OR P4, PT, R0, R201, !P4 ;  /* 0x000000c90000720c */ /* 0x000fe40006786670 */
[----:B------:R-:W-:Y:S02]  /*10160*/  FMNMX.FTZ R39, R120, R39, !PT ;  /* 0x0000002778277209 */ /* 0x000fe40007810000 */
[----:B------:R-:W-:Y:S02]  /*10170*/  FSEL R126, R126, -INF , !P1 ;  /* 0xff8000007e7e7808 */ /* 0x000fe40004800000 */
[----:B------:R-:W-:Y:S02]  /*10180*/  FMNMX.FTZ R0, R123, R2, !PT ;  /* 0x000000027b007209 */ /* 0x000fe40007810000 */
[----:B------:R-:W-:Y:S02]  /*10190*/  FSEL R124, R124, -INF , !P5 ;  /* 0xff8000007c7c7808 */ /* 0x000fe40006800000 */
[----:B------:R-:W-:Y:S02]  /*101a0*/  FMNMX.FTZ R39, R121, R39, !PT ;  /* 0x0000002779277209 */ /* 0x000fe40007810000 */
[----:B------:R-:W-:Y:S02]  /*101b0*/  FSEL R42, R127, -INF , !P2 ;  /* 0xff8000007f2a7808 */ /* 0x000fe40005000000 */
[----:B-1----:R-:W-:Y:S02]  /*101c0*/  FMNMX.FTZ R41, R41, R6, !PT ;  /* 0x0000000629297209 */ /* 0x002fe40007810000 */
[----:B------:R-:W-:Y:S02]  /*101d0*/  FMNMX.FTZ R0, R126, R0, !PT ;  /* 0x000000007e007209 */ /* 0x000fe40007810000 */
[----:B------:R-:W-:Y:S01]  /*101e0*/  FSEL R125, R125, -INF , !P4 ;  /* 0xff8000007d7d7808 */ /* 0x000fe20006000000 */
[C---:B------:R-:W-:Y:S01]  /*101f0*/  FMUL.FTZ R43, R41.reuse, UR4 ;  /* 0x00000004292b7c20 */ /* 0x040fe20008410000 */
[----:B------:R-:W-:Y:S02]  /*10200*/  FMNMX.FTZ R39, R124, R39, !PT ;  /* 0x000000277c277209 */ /* 0x000fe40007810000 */
[----:B------:R-:W-:Y:S02]  /*10210*/  FMNMX.FTZ R0, R42, R0, !PT ;  /* 0x000000002a007209 */ /* 0x000fe40007810000 */
[----:B------:R-:W-:Y:S02]  /*10220*/  FSETP.NEU.FTZ.AND P3, PT, R41, -INF , PT ;  /* 0xff8000002900780b */ /* 0x000fe40003f7d000 */
[----:B------:R-:W-:Y:S01]  /*10230*/  FMNMX.FTZ R39, R125, R39, !PT ;  /* 0x000000277d277209 */ /* 0x000fe20007810000 */
[----:B------:R-:W1:Y:S01]  /*10240*/  SHFL.BFLY PT, R2, R0, 0x2, 0x1f ;  /* 0x0c401f0000027f89 */ /* 0x000e6200000e0000 */
[----:B------:R-:W-:Y:S02]  /*10250*/  FSEL R43, R43, RZ, P3 ;  /* 0x000000ff2b2b7208 */ /* 0x000fe40001800000 */
[----:B--2---:R-:W-:Y:S05]  /*10260*/  FMNMX.FTZ R40, R40, R4, !PT ;  /* 0x0000000428287209 */ /* 0x004fea0007810000 */
[----:B------:R-:W2:Y:S01]  /*10270*/  SHFL.BFLY PT, R5, R39, 0x2, 0x1f ;  /* 0x0c401f0027057f89 */ /* 0x000ea200000e0000 */
[----:B------:R-:W-:Y:S01]  /*10280*/  MOV R15, R226 ;  /* 0x000000e2000f7202 */ /* 0x000fe20000000f00 */
[--C-:B------:R-:W-:Y:S01]  /*10290*/  FFMA.FTZ R4, R208, UR4, -R43.reuse ;  /* 0x00000004d0047c23 */ /* 0x100fe2000801082b */
[C---:B------:R-:W-:Y:S01]  /*102a0*/  FSETP.NEU.FTZ.AND P2, PT, R40.reuse, -INF , PT ;  /* 0xff8000002800780b */ /* 0x040fe20003f5d000 */
[----:B------:R-:W-:Y:S01]  /*102b0*/  FMUL.FTZ R64, R40, UR4 ;  /* 0x0000000428407c20 */ /* 0x000fe20008410000 */
[--C-:B------:R-:W-:Y:S01]  /*102c0*/  FFMA.FTZ R6, R206, UR4, -R43.reuse ;  /* 0x00000004ce067c23 */ /* 0x100fe2000801082b */
[----:B------:R3:W-:Y:S01]  /*102d0*/  MUFU.EX2 R174, R4 ;  /* 0x0000000400ae7308 */ /* 0x0007e20000000800 */
[--C-:B------:R-:W-:Y:S02]  /*102e0*/  FFMA.FTZ R7, R209, UR4, -R43.reuse ;  /* 0x00000004d1077c23 */ /* 0x100fe4000801082b */
[----:B------:R-:W-:Y:S02]  /*102f0*/  FSEL R64, R64, RZ, P2 ;  /* 0x000000ff40407208 */ /* 0x000fe40001000000 */
[----:B-1----:R-:W-:Y:S01]  /*10300*/  FMNMX.FTZ R0, R0, R2, !PT ;  /* 0x0000000200007209 */ /* 0x002fe20007810000 */
[--C-:B------:R-:W-:Y:S01]  /*10310*/  FFMA.FTZ R2, R177, UR4, -R43.reuse ;  /* 0x00000004b1027c23 */ /* 0x100fe2000801082b */
[--C-:B---3--:R-:W-:Y:S01]  /*10320*/  FFMA.FTZ R4, R216, UR4, -R43.reuse ;  /* 0x00000004d8047c23 */ /* 0x108fe2000801082b */
[----:B--2---:R-:W-:Y:S02]  /*10330*/  FMNMX.FTZ R39, R39, R5, !PT ;  /* 0x0000000527277209 */ /* 0x004fe40007810000 */
[----:B------:R1:W-:Y:S03]  /*10340*/  MUFU.EX2 R216, R2 ;  /* 0x0000000200d87308 */ /* 0x0003e60000000800 */
[----:B------:R-:W2:Y:S07]  /*10350*/  SHFL.BFLY PT, R5, R39, 0x1, 0x1f ;  /* 0x0c201f0027057f89 */ /* 0x000eae00000e0000 */
[----:B------:R3:W-:Y:S01]  /*10360*/  MUFU.EX2 R180, R4 ;  /* 0x0000000400b47308 */ /* 0x0007e20000000800 */
[----:B-1----:R-:W1:Y:S01]  /*10370*/  SHFL.BFLY PT, R2, R0, 0x1, 0x1f ;  /* 0x0c201f0000027f89 */ /* 0x002e6200000e0000 */
[--C-:B---3--:R-:W-:Y:S08]  /*10380*/  FFMA.FTZ R4, R207, UR4, -R64.reuse ;  /* 0x00000004cf047c23 */ /* 0x108ff00008010840 */
[----:B------:R3:W-:Y:S01]  /*10390*/  MUFU.EX2 R207, R7 ;  /* 0x0000000700cf7308 */ /* 0x0007e20000000800 */
[----:B--2---:R-:W-:Y:S01]  /*103a0*/  FMNMX.FTZ R39, R39, R5, !PT ;  /* 0x0000000527277209 */ /* 0x004fe20007810000 */
[----:B------:R-:W-:Y:S03]  /*103b0*/  FFMA.FTZ R5, R32, UR4, -R43 ;  /* 0x0000000420057c23 */ /* 0x000fe6000801082b */
[C---:B------:R-:W-:Y:S01]  /*103c0*/  FSETP.NEU.FTZ.AND P1, PT, R39.reuse, -INF , PT ;  /* 0xff8000002700780b */ /* 0x040fe20003f3d000 */
[----:B------:R-:W-:Y:S04]  /*103d0*/  FMUL.FTZ R65, R39, UR4 ;  /* 0x0000000427417c20 */ /* 0x000fe80008410000 */
[----:B------:R2:W-:Y:S01]  /*103e0*/  MUFU.EX2 R173, R4 ;  /* 0x0000000400ad7308 */ /* 0x0005e20000000800 */
[----:B------:R-:W-:Y:S02]  /*103f0*/  FSEL R65, R65, RZ, P1 ;  /* 0x000000ff41417208 */ /* 0x000fe40000800000 */
[----:B-1----:R-:W-:Y:S03]  /*10400*/  FMNMX.FTZ R38, R0, R2, !PT ;  /* 0x0000000200267209 */ /* 0x002fe60007810000 */
[----:B------:R-:W-:Y:S01]  /*10410*/  FFMA.FTZ R0, R218, UR4, -R65 ;  /* 0x00000004da007c23 */ /* 0x000fe20008010841 */
[----:B---3--:R-:W-:Y:S01]  /*10420*/  FFMA.FTZ R7, R36, UR4, -R43 ;  /* 0x0000000424077c23 */ /* 0x008fe2000801082b */
[C---:B------:R-:W-:Y:S01]  /*10430*/  FSETP.NEU.FTZ.AND P0, PT, R38.reuse, -INF , PT ;  /* 0xff8000002600780b */ /* 0x040fe20003f1d000 */
[----:B------:R-:W-:Y:S01]  /*10440*/  FMUL.FTZ R66, R38, UR4 ;  /* 0x0000000426427c20 */ /* 0x000fe20008410000 */
[----:B------:R1:W-:Y:S01]  /*10450*/  MUFU.EX2 R172, R0 ;  /* 0x0000000000ac7308 */ /* 0x0003e20000000800 */
[--C-:B------:R-:W-:Y:S03]  /*10460*/  FFMA.FTZ R2, R212, UR4, -R65.reuse ;  /* 0x00000004d4027c23 */ /* 0x100fe60008010841 */
[----:B------:R-:W-:Y:S01]  /*10470*/  FSEL R66, R66, RZ, P0 ;  /* 0x000000ff42427208 */ /* 0x000fe20000000000 */
[----:B--2---:R-:W-:Y:S05]  /*10480*/  FFMA.FTZ R4, R215, UR4, -R64 ;  /* 0x00000004d7047c23 */ /* 0x004fea0008010840 */
[----:B------:R2:W-:Y:S01]  /*10490*/  MUFU.EX2 R233, R7 ;  /* 0x0000000700e97308 */ /* 0x0005e20000000800 */
[--C-:B------:R-:W-:Y:S09]  /*104a0*/  FFMA.FTZ R126, R126, UR4, -R66.reuse ;  /* 0x000000047e7e7c23 */ /* 0x100ff20008010842 */
[----:B------:R3:W-:Y:S01]  /*104b0*/  MUFU.EX2 R181, R4 ;  /* 0x0000000400b57308 */ /* 0x0007e20000000800 */
[----:B-1----:R-:W-:Y:S09]  /*104c0*/  FFMA.FTZ R0, R217, UR4, -R65 ;  /* 0x00000004d9007c23 */ /* 0x002ff20008010841 */
[----:B------:R1:W-:Y:S01]  /*104d0*/  MUFU.EX2 R182, R0 ;  /* 0x0000000000b67308 */ /* 0x0003e20000000800 */
[--C-:B--2---:R-:W-:Y:S09]  /*104e0*/  FFMA.FTZ R7, R52, UR4, -R43.reuse ;  /* 0x0000000434077c23 */ /* 0x104ff2000801082b */
[----:B------:R2:W-:Y:S01]  /*104f0*/  MUFU.EX2 R239, R7 ;  /* 0x0000000700ef7308 */ /* 0x0005e20000000800 */
[--C-:B---3--:R-:W-:Y:S09]  /*10500*/  FFMA.FTZ R4, R168, UR4, -R43.reuse ;  /* 0x00000004a8047c23 */ /* 0x108ff2000801082b */
[----:B------:R3:W-:Y:S01]  /*10510*/  MUFU.EX2 R226, R4 ;  /* 0x0000000400e27308 */ /* 0x0007e20000000800 */
[----:B-1----:R-:W-:Y:S09]  /*10520*/  FFMA.FTZ R0, R211, UR4, -R66 ;  /* 0x00000004d3007c23 */ /* 0x002ff20008010842 */
[----:B------:R1:W-:Y:S01]  /*10530*/  MUFU.EX2 R127, R0 ;  /* 0x00000000007f7308 */ /* 0x0003e20000000800 */
[--C-:B--2---:R-:W-:Y:S09]  /*10540*/  FFMA.FTZ R7, R68, UR4, -R43.reuse ;  /* 0x0000000444077c23 */ /* 0x104ff2000801082b */
[----:B------:R2:W-:Y:S01]  /*10550*/  MUFU.EX2 R211, R6 ;  /* 0x0000000600d37308 */ /* 0x0005e20000000800 */
[----:B---3--:R-:W-:Y:S09]  /*10560*/  FFMA.FTZ R4, R169, UR4, -R64 ;  /* 0x00000004a9047c23 */ /* 0x008ff20008010840 */
[----:B------:R3:W-:Y:S01]  /*10570*/  MUFU.EX2 R215, R4 ;  /* 0x0000000400d77308 */ /* 0x0007e20000000800 */
[----:B-1----:R-:W-:Y:S09]  /*10580*/  FFMA.FTZ R0, R219, UR4, -R66 ;  /* 0x00000004db007c23 */ /* 0x002ff20008010842 */
[----:B------:R1:W4:Y:S01]  /*10590*/  MUFU.EX2 R169, R0 ;  /* 0x0000000000a97308 */ /* 0x0003220000000800 */
[--C-:B--2---:R-:W-:Y:S09]  /*105a0*/  FFMA.FTZ R6, R37, UR4, -R43.reuse ;  /* 0x0000000425067c23 */ /* 0x104ff2000801082b */
[----:B------:R2:W-:Y:S01]  /*105b0*/  MUFU.EX2 R240, R6 ;  /* 0x0000000600f07308 */ /* 0x0005e20000000800 */
[----:B---3--:R-:W-:Y:S09]  /*105c0*/  FFMA.FTZ R4, R176, UR4, -R64 ;  /* 0x00000004b0047c23 */ /* 0x008ff20008010840 */
[----:B------:R3:W-:Y:S01]  /*105d0*/  MUFU.EX2 R221, R4 ;  /* 0x0000000400dd7308 */ /* 0x0007e20000000800 */
[--C-:B-1----:R-:W-:Y:S09]  /*105e0*/  FFMA.FTZ R0, R214, UR4, -R66.reuse ;  /* 0x00000004d6007c23 */ /* 0x102ff20008010842 */
[----:B------:R1:W-:Y:S01]  /*105f0*/  MUFU.EX2 R175, R0 ;  /* 0x0000000000af7308 */ /* 0x0003e20000000800 */
[----:B--2---:R-:W-:Y:S09]  /*10600*/  FFMA.FTZ R6, R53, UR4, -R43 ;  /* 0x0000000435067c23 */ /* 0x004ff2000801082b */
[----:B------:R2:W-:Y:S01]  /*10610*/  MUFU.EX2 R244, R6 ;  /* 0x0000000600f47308 */ /* 0x0005e20000000800 */
[----:B---3--:R-:W-:Y:S09]  /*10620*/  FFMA.FTZ R4, R210, UR4, -R65 ;  /* 0x00000004d2047c23 */ /* 0x008ff20008010841 */
[----:B------:R3:W-:Y:S01]  /*10630*/  MUFU.EX2 R210, R2 ;  /* 0x0000000200d27308 */ /* 0x0007e20000000800 */
[----:B-1----:R-:W-:Y:S09]  /*10640*/  FFMA.FTZ R0, R213, UR4, -R66 ;  /* 0x00000004d5007c23 */ /* 0x002ff20008010842 */
[----:B------:R1:W-:Y:S01]  /*10650*/  MUFU.EX2 R208, R0 ;  /* 0x0000000000d07308 */ /* 0x0003e20000000800 */
[--C-:B--2---:R-:W-:Y:S09]  /*10660*/  FFMA.FTZ R6, R69, UR4, -R43.reuse ;  /* 0x0000000445067c23 */ /* 0x104ff2000801082b */
[----:B------:R2:W5:Y:S01]  /*10670*/  MUFU.EX2 R168, R4 ;  /* 0x0000000400a87308 */ /* 0x0005620000000800 */
[--C-:B---3--:R-:W-:Y:S09]  /*10680*/  FFMA.FTZ R2, R205, UR4, -R64.reuse ;  /* 0x00000004cd027c23 */ /* 0x108ff20008010840 */
[----:B------:R3:W-:Y:S01]  /*10690*/  MUFU.EX2 R183, R2 ;  /* 0x0000000200b77308 */ /* 0x0007e20000000800 */
[--C-:B-1----:R-:W-:Y:S09]  /*106a0*/  FFMA.FTZ R0, R179, UR4, -R64.reuse ;  /* 0x00000004b3007c23 */ /* 0x102ff20008010840 */
[----:B------:R1:W-:Y:S01]  /*106b0*/  MUFU.EX2 R206, R0 ;  /* 0x0000000000ce7308 */ /* 0x0003e20000000800 */
[--C-:B--2---:R-:W-:Y:S09]  /*106c0*/  FFMA.FTZ R4, R33, UR4, -R43.reuse ;  /* 0x0000000421047c23 */ /* 0x104ff2000801082b */
[----:B------:R2:W-:Y:S01]  /*106d0*/  MUFU.EX2 R219, R4 ;  /* 0x0000000400db7308 */ /* 0x0005e20000000800 */
[--C-:B---3--:R-:W-:Y:S09]  /*106e0*/  FFMA.FTZ R2, R26, UR4, -R64.reuse ;  /* 0x000000041a027c23 */ /* 0x108ff20008010840 */
[----:B------:R3:W-:Y:S01]  /*106f0*/  MUFU.EX2 R232, R2 ;  /* 0x0000000200e87308 */ /* 0x0007e20000000800 */
[--C-:B-1----:R-:W-:Y:S09]  /*10700*/  FFMA.FTZ R0, R34, UR4, -R64.reuse ;  /* 0x0000000422007c23 */ /* 0x102ff20008010840 */
[----:B------:R1:W-:Y:S01]  /*10710*/  MUFU.EX2 R209, R0 ;  /* 0x0000000000d17308 */ /* 0x0003e20000000800 */
[--C-:B--2---:R-:W-:Y:S01]  /*10720*/  FFMA.FTZ R4, R49, UR4, -R43.reuse ;  /* 0x0000000431047c23 */ /* 0x104fe2000801082b */
[----:B----4-:R-:W-:Y:S08]  /*10730*/  F2FP.BF16.F32.PACK_AB R49, R169, R127 ;  /* 0x0000007fa931723e */ /* 0x010ff000000010ff */
[----:B------:R2:W-:Y:S01]  /*10740*/  MUFU.EX2 R251, R4 ;  /* 0x0000000400fb7308 */ /* 0x0005e20000000800 */
[--C-:B---3--:R-:W-:Y:S09]  /*10750*/  FFMA.FTZ R2, R54, UR4, -R64.reuse ;  /* 0x0000000436027c23 */ /* 0x108ff20008010840 */
[----:B------:R3:W-:Y:S01]  /*10760*/  MUFU.EX2 R238, R2 ;  /* 0x0000000200ee7308 */ /* 0x0007e20000000800 */
[--C-:B-1----:R-:W-:Y:S09]  /*10770*/  FFMA.FTZ R0, R35, UR4, -R64.reuse ;  /* 0x0000000423007c23 */ /* 0x102ff20008010840 */
[----:B------:R1:W-:Y:S01]  /*10780*/  MUFU.EX2 R227, R0 ;  /* 0x0000000000e37308 */ /* 0x0003e20000000800 */
[----:B--2---:R-:W-:Y:S09]  /*10790*/  FFMA.FTZ R4, R19, UR4, -R43 ;  /* 0x0000000413047c23 */ /* 0x004ff2000801082b */
[----:B------:R2:W4:Y:S01]  /*107a0*/  MUFU.EX2 R14, R4 ;  /* 0x00000004000e7308 */ /* 0x0005220000000800 */
[--C-:B---3--:R-:W-:Y:S09]  /*107b0*/  FFMA.FTZ R2, R70, UR4, -R64.reuse ;  /* 0x0000000446027c23 */ /* 0x108ff20008010840 */
[----:B------:R3:W-:Y:S01]  /*107c0*/  MUFU.EX2 R32, R2 ;  /* 0x0000000200207308 */ /* 0x0007e20000000800 */
[----:B-1----:R-:W-:Y:S09]  /*107d0*/  FFMA.FTZ R0, R171, UR4, -R65 ;  /* 0x00000004ab007c23 */ /* 0x002ff20008010841 */
[----:B------:R1:W-:Y:S01]  /*107e0*/  MUFU.EX2 R176, R0 ;  /* 0x0000000000b07308 */ /* 0x0003e20000000800 */
[----:B--2---:R-:W-:Y:S09]  /*107f0*/  FFMA.FTZ R4, R81, UR4, -R43 ;  /* 0x0000000451047c23 */ /* 0x004ff2000801082b */
[----:B------:R2:W-:Y:S01]  /*10800*/  MUFU.EX2 R12, R4 ;  /* 0x00000004000c7308 */ /* 0x0005e20000000800 */
[----:B---3--:R-:W-:Y:S01]  /*10810*/  FFMA.FTZ R2, R86, UR4, -R64 ;  /* 0x0000000456027c23 */ /* 0x008fe20008010840 */
[----:B------:R-:W-:Y:S08]  /*10820*/  FFMA.FTZ R86, R122, UR4, -R66 ;  /* 0x000000047a567c23 */ /* 0x000ff00008010842 */
[----:B------:R3:W-:Y:S01]  /*10830*/  MUFU.EX2 R213, R5 ;  /* 0x0000000500d57308 */ /* 0x0007e20000000800 */
[----:B-1----:R-:W-:Y:S09]  /*10840*/  FFMA.FTZ R0, R170, UR4, -R65 ;  /* 0x00000004aa007c23 */ /* 0x002ff20008010841 */
[----:B------:R1:W-:Y:S01]  /*10850*/  MUFU.EX2 R179, R0 ;  /* 0x0000000000b37308 */ /* 0x0003e20000000800 */
[--C-:B--2---:R-:W-:Y:S09]  /*10860*/  FFMA.FTZ R4, R85, UR4, -R43.reuse ;  /* 0x0000000455047c23 */ /* 0x104ff2000801082b */
[----:B------:R2:W-:Y:S01]  /*10870*/  MUFU.EX2 R70, R4 ;  /* 0x0000000400467308 */ /* 0x0005e20000000800 */
[----:B---3--:R-:W-:Y:S01]  /*10880*/  FFMA.FTZ R5, R48, UR4, -R43 ;  /* 0x0000000430057c23 */ /* 0x008fe2000801082b */
[----:B-----5:R-:W-:Y:S08]  /*10890*/  F2FP.BF16.F32.PACK_AB R48, R172, R168 ;  /* 0x000000a8ac30723e */ /* 0x020ff000000010ff */
[----:B------:R3:W-:Y:S01]  /*108a0*/  MUFU.EX2 R245, R5 ;  /* 0x0000000500f57308 */ /* 0x0007e20000000800 */
[----:B-1----:R-:W-:Y:S09]  /*108b0*/  FFMA.FTZ R0, R28, UR4, -R65 ;  /* 0x000000041c007c23 */ /* 0x002ff20008010841 */
[----:B------:R1:W-:Y:S01]  /*108c0*/  MUFU.EX2 R205, R0 ;  /* 0x0000000000cd7308 */ /* 0x0003e20000000800 */
[----:B--2---:R-:W-:Y:S01]  /*108d0*/  FFMA.FTZ R4, R87, UR4, -R64 ;  /* 0x0000000457047c23 */ /* 0x004fe20008010840 */
[--C-:B------:R-:W-:Y:S08]  /*108e0*/  FFMA.FTZ R87, R123, UR4, -R66.reuse ;  /* 0x000000047b577c23 */ /* 0x100ff00008010842 */
[----:B------:R-:W-:Y:S01]  /*108f0*/  MUFU.EX2 R33, R7 ;  /* 0x0000000700217308 */ /* 0x000fe20000000800 */
[----:B---3--:R-:W-:Y:S09]  /*10900*/  FFMA.FTZ R5, R20, UR4, -R43 ;  /* 0x0000000414057c23 */ /* 0x008ff2000801082b */
[----:B------:R2:W-:Y:S01]  /*10910*/  MUFU.EX2 R16, R5 ;  /* 0x0000000500107308 */ /* 0x0005e20000000800 */
[----:B-1----:R-:W-:Y:S09]  /*10920*/  FFMA.FTZ R0, R29, UR4, -R65 ;  /* 0x000000041d007c23 */ /* 0x002ff20008010841 */
[----:B------:R1:W-:Y:S10]  /*10930*/  MUFU.EX2 R214, R0 ;  /* 0x0000000000d67308 */ /* 0x0003f40000000800 */
[----:B------:R-:W-:Y:S01]  /*10940*/  MUFU.EX2 R69, R4 ;  /* 0x0000000400457308 */ /* 0x000fe20000000800 */
[--C-:B--2---:R-:W-:Y:S01]  /*10950*/  FFMA.FTZ R5, R80, UR4, -R43.reuse ;  /* 0x0000000450057c23 */ /* 0x104fe2000801082b */
[----:B----4-:R-:W-:Y:S08]  /*10960*/  MOV R80, R14 ;  /* 0x0000000e00507202 */ /* 0x010ff00000000f00 */
[----:B------:R2:W-:Y:S01]  /*10970*/  MUFU.EX2 R28, R5 ;  /* 0x00000005001c7308 */ /* 0x0005e20000000800 */
[--C-:B-1----:R-:W-:Y:S09]  /*10980*/  FFMA.FTZ R0, R178, UR4, -R66.reuse ;  /* 0x00000004b2007c23 */ /* 0x102ff20008010842 */
[----:B------:R1:W-:Y:S01]  /*10990*/  MUFU.EX2 R170, R0 ;  /* 0x0000000000aa7308 */ /* 0x0003e20000000800 */
[----:B--2---:R-:W-:Y:S01]  /*109a0*/  FFMA.FTZ R5, R84, UR4, -R43 ;  /* 0x0000000454057c23 */ /* 0x004fe2000801082b */
[--C-:B-1----:R-:W-:Y:S08]  /*109b0*/  FFMA.FTZ R0, R27, UR4, -R66.reuse ;  /* 0x000000041b007c23 */ /* 0x102ff00008010842 */
[----:B------:R1:W-:Y:S02]  /*109c0*/  MUFU.EX2 R171, R0 ;  /* 0x0000000000ab7308 */ /* 0x0003e40000000800 */
[--C-:B-1----:R-:W-:Y:S08]  /*109d0*/  FFMA.FTZ R0, R30, UR4, -R66.reuse ;  /* 0x000000041e007c23 */ /* 0x102ff00008010842 */
[----:B------:R1:W-:Y:S02]  /*109e0*/  MUFU.EX2 R177, R0 ;  /* 0x0000000000b17308 */ /* 0x0003e40000000800 */
[----:B-1----:R-:W-:Y:S08]  /*109f0*/  FFMA.FTZ R0, R31, UR4, -R66 ;  /* 0x000000041f007c23 */ /* 0x002ff00008010842 */
[----:B------:R-:W-:Y:S10]  /*10a00*/  MUFU.EX2 R31, R6 ;  /* 0x00000006001f7308 */ /* 0x000ff40000000800 */
[----:B------:R1:W-:Y:S02]  /*10a10*/  MUFU.EX2 R212, R0 ;  /* 0x0000000000d47308 */ /* 0x0003e40000000800 */
[--C-:B-1----:R-:W-:Y:S08]  /*10a20*/  FFMA.FTZ R0, R25, UR4, -R64.reuse ;  /* 0x0000000419007c23 */ /* 0x102ff00008010840 */
[----:B------:R1:W-:Y:S02]  /*10a30*/  MUFU.EX2 R241, R0 ;  /* 0x0000000000f17308 */ /* 0x0003e40000000800 */
[--C-:B-1----:R-:W-:Y:S01]  /*10a40*/  FFMA.FTZ R0, R50, UR4, -R64.reuse ;  /* 0x0000000432007c23 */ /* 0x102fe20008010840 */
[----:B------:R-:W-:Y:S07]  /*10a50*/  F2FP.BF16.F32.PACK_AB R50, R210, R182 ;  /* 0x000000b6d232723e */ /* 0x000fee00000010ff */
[----:B------:R1:W-:Y:S02]  /*10a60*/  MUFU.EX2 R243, R0 ;  /* 0x0000000000f37308 */ /* 0x0003e40000000800 */
[----:B-1----:R-:W-:Y:S01]  /*10a70*/  FFMA.FTZ R0, R51, UR4, -R64 ;  /* 0x0000000433007c23 */ /* 0x002fe20008010840 */
[----:B------:R-:W-:Y:S07]  /*10a80*/  F2FP.BF16.F32.PACK_AB R51, R208, R175 ;  /* 0x000000afd033723e */ /* 0x000fee00000010ff */
[----:B------:R1:W-:Y:S02]  /*10a90*/  MUFU.EX2 R248, R0 ;  /* 0x0000000000f87308 */ /* 0x0003e40000000800 */
[--C-:B-1----:R-:W-:Y:S08]  /*10aa0*/  FFMA.FTZ R0, R22, UR4, -R65.reuse ;  /* 0x0000000416007c23 */ /* 0x102ff00008010841 */
[----:B------:R1:W-:Y:S02]  /*10ab0*/  MUFU.EX2 R218, R0 ;  /* 0x0000000000da7308 */ /* 0x0003e40000000800 */
[--C-:B-1----:R-:W-:Y:S08]  /*10ac0*/  FFMA.FTZ R0, R21, UR4, -R65.reuse ;  /* 0x0000000415007c23 */ /* 0x102ff00008010841 */
[----:B------:R1:W-:Y:S02]  /*10ad0*/  MUFU.EX2 R231, R0 ;  /* 0x0000000000e77308 */ /* 0x0003e40000000800 */
[--C-:B-1----:R-:W-:Y:S01]  /*10ae0*/  FFMA.FTZ R0, R44, UR4, -R65.reuse ;  /* 0x000000042c007c23 */ /* 0x102fe20008010841 */
[----:B------:R-:W-:Y:S07]  /*10af0*/  F2FP.BF16.F32.PACK_AB R44, R180, R174 ;  /* 0x000000aeb42c723e */ /* 0x000fee00000010ff */
[----:B------:R1:W-:Y:S02]  /*10b00*/  MUFU.EX2 R237, R0 ;  /* 0x0000000000ed7308 */ /* 0x0003e40000000800 */
[--C-:B-1----:R-:W-:Y:S01]  /*10b10*/  FFMA.FTZ R0, R45, UR4, -R65.reuse ;  /* 0x000000042d007c23 */ /* 0x102fe20008010841 */
[----:B------:R-:W-:Y:S07]  /*10b20*/  F2FP.BF16.F32.PACK_AB R45, R181, R173 ;  /* 0x000000adb52d723e */ /* 0x000fee00000010ff */
[----:B------:R1:W-:Y:S02]  /*10b30*/  MUFU.EX2 R242, R0 ;  /* 0x0000000000f27308 */ /* 0x0003e40000000800 */
[--C-:B-1----:R-:W-:Y:S02]  /*10b40*/  FFMA.FTZ R0, R24, UR4, -R66.reuse ;  /* 0x0000000418007c23 */ /* 0x102fe40008010842 */
[----:B------:R-:W1:Y:S06]  /*10b50*/  LDSM.16.MT88.4 R24, [R184+0x4000] ;  /* 0x00400000b818783b */ /* 0x000e6c0000004200 */
[----:B------:R2:W-:Y:S02]  /*10b60*/  MUFU.EX2 R178, R0 ;  /* 0x0000000000b27308 */ /* 0x0005e40000000800 */
[--C-:B--2---:R-:W-:Y:S08]  /*10b70*/  FFMA.FTZ R0, R23, UR4, -R66.reuse ;  /* 0x0000000417007c23 */ /* 0x104ff00008010842 */
[----:B------:R2:W-:Y:S02]  /*10b80*/  MUFU.EX2 R229, R0 ;  /* 0x0000000000e57308 */ /* 0x0005e40000000800 */
[--C-:B--2---:R-:W-:Y:S01]  /*10b90*/  FFMA.FTZ R0, R46, UR4, -R66.reuse ;  /* 0x000000042e007c23 */ /* 0x104fe20008010842 */
[----:B------:R-:W-:Y:S07]  /*10ba0*/  F2FP.BF16.F32.PACK_AB R46, R226, R216 ;  /* 0x000000d8e22e723e */ /* 0x000fee00000010ff */
[----:B------:R2:W-:Y:S02]  /*10bb0*/  MUFU.EX2 R230, R0 ;  /* 0x0000000000e67308 */ /* 0x0005e40000000800 */
[----:B--2---:R-:W-:Y:S01]  /*10bc0*/  FFMA.FTZ R0, R47, UR4, -R66 ;  /* 0x000000042f007c23 */ /* 0x004fe20008010842 */
[----:B------:R-:W-:Y:S07]  /*10bd0*/  F2FP.BF16.F32.PACK_AB R47, R221, R215 ;  /* 0x000000d7dd2f723e */ /* 0x000fee00000010ff */
[----:B------:R2:W-:Y:S02]  /*10be0*/  MUFU.EX2 R235, R0 ;  /* 0x0000000000eb7308 */ /* 0x0005e40000000800 */
[--C-:B--2---:R-:W-:Y:S02]  /*10bf0*/  FFMA.FTZ R0, R55, UR4, -R64.reuse ;  /* 0x0000000437007c23 */ /* 0x104fe40008010840 */
[----:B------:R-:W2:Y:S06]  /*10c00*/  LDSM.16.MT88.4 R52, [R185+0x4000] ;  /* 0x00400000b934783b */ /* 0x000eac0000004200 */
[----:B------:R3:W-:Y:S02]  /*10c10*/  MUFU.EX2 R247, R0 ;  /* 0x0000000000f77308 */ /* 0x0007e40000000800 */
[--C-:B---3--:R-:W-:Y:S08]  /*10c20*/  FFMA.FTZ R0, R18, UR4, -R64.reuse ;  /* 0x0000000412007c23 */ /* 0x108ff00008010840 */
[----:B------:R3:W-:Y:S02]  /*10c30*/  MUFU.EX2 R35, R0 ;  /* 0x0000000000237308 */ /* 0x0007e40000000800 */
[----:B---3--:R-:W-:Y:S08]  /*10c40*/  FFMA.FTZ R0, R67, UR4, -R64 ;  /* 0x0000000443007c23 */ /* 0x008ff00008010840 */
[----:B------:R3:W4:Y:S02]  /*10c50*/  MUFU.EX2 R13, R0 ;  /* 0x00000000000d7308 */ /* 0x0007240000000800 */
[--C-:B---3--:R-:W-:Y:S01]  /*10c60*/  FFMA.FTZ R0, R56, UR4, -R65.reuse ;  /* 0x0000000438007c23 */ /* 0x108fe20008010841 */
[----:B----4-:R-:W-:Y:S07]  /*10c70*/  MOV R81, R13 ;  /* 0x0000000d00517202 */ /* 0x010fee0000000f00 */
[----:B------:R3:W-:Y:S02]  /*10c80*/  MUFU.EX2 R228, R0 ;  /* 0x0000000000e47308 */ /* 0x0007e40000000800 */
[--C-:B---3--:R-:W-:Y:S08]  /*10c90*/  FFMA.FTZ R0, R57, UR4, -R65.reuse ;  /* 0x0000000439007c23 */ /* 0x108ff00008010841 */
[----:B------:R3:W-:Y:S02]  /*10ca0*/  MUFU.EX2 R236, R0 ;  /* 0x0000000000ec7308 */ /* 0x0007e40000000800 */
[--C-:B---3--:R-:W-:Y:S08]  /*10cb0*/  FFMA.FTZ R0, R60, UR4, -R65.reuse ;  /* 0x000000043c007c23 */ /* 0x108ff00008010841 */
[----:B------:R3:W4:Y:S02]  /*10cc0*/  MUFU.EX2 R10, R0 ;  /* 0x00000000000a7308 */ /* 0x0007240000000800 */
[--C-:B---3--:R-:W-:Y:S01]  /*10cd0*/  FFMA.FTZ R0, R61, UR4, -R65.reuse ;  /* 0x000000043d007c23 */ /* 0x108fe20008010841 */
[----:B------:R-:W-:Y:S07]  /*10ce0*/  MOV R61, R16 ;  /* 0x00000010003d7202 */ /* 0x000fee0000000f00 */
[----:B------:R3:W5:Y:S02]  /*10cf0*/  MUFU.EX2 R11, R0 ;  /* 0x00000000000b7308 */ /* 0x0007640000000800 */
[--C-:B---3--:R-:W-:Y:S08]  /*10d00*/  FFMA.FTZ R0, R58, UR4, -R66.reuse ;  /* 0x000000043a007c23 */ /* 0x108ff00008010842 */
[----:B------:R3:W-:Y:S02]  /*10d10*/  MUFU.EX2 R217, R0 ;  /* 0x0000000000d97308 */ /* 0x0007e40000000800 */
[--C-:B---3--:R-:W-:Y:S02]  /*10d20*/  FFMA.FTZ R0, R59, UR4, -R66.reuse ;  /* 0x000000043b007c23 */ /* 0x108fe40008010842 */
[----:B------:R-:W3:Y:S06]  /*10d30*/  LDSM.16.MT88.4 R56, [R184+0x4400] ;  /* 0x00440000b838783b */ /* 0x000eec0000004200 */
[----:B------:R1:W-:Y:S02]  /*10d40*/  MUFU.EX2 R234, R0 ;  /* 0x0000000000ea7308 */ /* 0x0003e40000000800 */
[--C-:B-1----:R-:W-:Y:S01]  /*10d50*/  FFMA.FTZ R0, R62, UR4, -R66.reuse ;  /* 0x000000043e007c23 */ /* 0x102fe20008010842 */
[----:B------:R-:W-:Y:S07]  /*10d60*/  MOV R62, R15 ;  /* 0x0000000f003e7202 */ /* 0x000fee0000000f00 */
[----:B------:R1:W-:Y:S02]  /*10d70*/  MUFU.EX2 R250, R0 ;  /* 0x0000000000fa7308 */ /* 0x0003e40000000800 */
[----:B-1----:R-:W-:Y:S08]  /*10d80*/  FFMA.FTZ R0, R63, UR4, -R66 ;  /* 0x000000043f007c23 */ /* 0x002ff00008010842 */
[----:B------:R1:W-:Y:S02]  /*10d90*/  MUFU.EX2 R34, R0 ;  /* 0x0000000000227308 */ /* 0x0003e40000000800 */
[--C-:B-1----:R-:W-:Y:S08]  /*10da0*/  FFMA.FTZ R0, R71, UR4, -R64.reuse ;  /* 0x0000000447007c23 */ /* 0x102ff00008010840 */
[----:B------:R-:W-:Y:S10]  /*10db0*/  MUFU.EX2 R71, R2 ;  /* 0x0000000200477308 */ /* 0x000ff40000000800 */
[----:B------:R1:W-:Y:S02]  /*10dc0*/  MUFU.EX2 R30, R0 ;  /* 0x00000000001e7308 */ /* 0x0003e40000000800 */
[--C-:B-1----:R-:W-:Y:S01]  /*10dd0*/  FFMA.FTZ R0, R82, UR4, -R64.reuse ;  /* 0x0000000452007c23 */ /* 0x102fe20008010840 */
[----:B----4-:R-:W-:Y:S07]  /*10de0*/  MOV R82, R10 ;  /* 0x0000000a00527202 */ /* 0x010fee0000000f00 */
[----:B------:R1:W-:Y:S02]  /*10df0*/  MUFU.EX2 R60, R0 ;  /* 0x00000000003c7308 */ /* 0x0003e40000000800 */
[----:B-1----:R-:W-:Y:S01]  /*10e00*/  FFMA.FTZ R0, R83, UR4, -R64 ;  /* 0x0000000453007c23 */ /* 0x002fe20008010840 */
[----:B-----5:R-:W-:Y:S07]  /*10e10*/  MOV R83, R11 ;  /* 0x0000000b00537202 */ /* 0x020fee0000000f00 */
[----:B------:R1:W-:Y:S02]  /*10e20*/  MUFU.EX2 R23, R0 ;  /* 0x0000000000177308 */ /* 0x0003e40000000800 */
[--C-:B-1----:R-:W-:Y:S08]  /*10e30*/  FFMA.FTZ R0, R72, UR4, -R65.reuse ;  /* 0x0000000448007c23 */ /* 0x102ff00008010841 */
[----:B------:R1:W-:Y:S02]  /*10e40*/  MUFU.EX2 R252, R0 ;  /* 0x0000000000fc7308 */ /* 0x0003e40000000800 */
[--C-:B-1----:R-:W-:Y:S01]  /*10e50*/  FFMA.FTZ R0, R73, UR4, -R65.reuse ;  /* 0x0000000449007c23 */ /* 0x102fe20008010841 */
[----:B------:R-:W-:Y:S07]  /*10e60*/  MOV R73, R12 ;  /* 0x0000000c00497202 */ /* 0x000fee0000000f00 */
[----:B------:R1:W-:Y:S02]  /*10e70*/  MUFU.EX2 R29, R0 ;  /* 0x00000000001d7308 */ /* 0x0003e40000000800 */
[--C-:B-1----:R-:W-:Y:S08]  /*10e80*/  FFMA.FTZ R0, R76, UR4, -R65.reuse ;  /* 0x000000044c007c23 */ /* 0x102ff00008010841 */
[----:B------:R1:W-:Y:S02]  /*10e90*/  MUFU.EX2 R63, R0 ;  /* 0x00000000003f7308 */ /* 0x0003e40000000800 */
[--C-:B-1----:R-:W-:Y:S08]  /*10ea0*/  FFMA.FTZ R0, R77, UR4, -R65.reuse ;  /* 0x000000044d007c23 */ /* 0x102ff00008010841 */
[----:B------:R-:W-:Y:S10]  /*10eb0*/  MUFU.EX2 R77, R5 ;  /* 0x00000005004d7308 */ /* 0x000ff40000000800 */
[----:B------:R1:W-:Y:S02]  /*10ec0*/  MUFU.EX2 R17, R0 ;  /* 0x0000000000117308 */ /* 0x0003e40000000800 */
[----:B-1----:R-:W-:Y:S01]  /*10ed0*/  FFMA.FTZ R0, R74, UR4, -R66 ;  /* 0x000000044a007c23 */ /* 0x002fe20008010842 */
[----:B------:R-:W-:Y:S07]  /*10ee0*/  FFMA.FTZ R74, R130, UR4, -R64 ;  /* 0x00000004824a7c23 */ /* 0x000fee0008010840 */
[----:B------:R1:W-:Y:S10]  /*10ef0*/  MUFU.EX2 R246, R0 ;  /* 0x0000000000f67308 */ /* 0x0003f40000000800 */
[----:B------:R-:W-:Y:S01]  /*10f00*/  MUFU.EX2 R74, R74 ;  /* 0x0000004a004a7308 */ /* 0x000fe20000000800 */
[--C-:B-1----:R-:W-:Y:S01]  /*10f10*/  FFMA.FTZ R0, R75, UR4, -R66.reuse ;  /* 0x000000044b007c23 */ /* 0x102fe20008010842 */
[--C-:B------:R-:W-:Y:S08]  /*10f20*/  FFMA.FTZ R75, R120, UR4, -R65.reuse ;  /* 0x00000004784b7c23 */ /* 0x100ff00008010841 */
[----:B------:R1:W-:Y:S02]  /*10f30*/  MUFU.EX2 R249, R0 ;  /* 0x0000000000f97308 */ /* 0x0003e40000000800 */
[--C-:B-1----:R-:W-:Y:S01]  /*10f40*/  FFMA.FTZ R0, R78, UR4, -R66.reuse ;  /* 0x000000044e007c23 */ /* 0x102fe20008010842 */
[----:B------:R-:W-:Y:S07]  /*10f50*/  FFMA.FTZ R78, R121, UR4, -R65 ;  /* 0x00000004794e7c23 */ /* 0x000fee0008010841 */
[----:B------:R1:W-:Y:S02]  /*10f60*/  MUFU.EX2 R72, R0 ;  /* 0x0000000000487308 */ /* 0x0003e40000000800 */
[----:B-1----:R-:W-:Y:S08]  /*10f70*/  FFMA.FTZ R0, R79, UR4, -R66 ;  /* 0x000000044f007c23 */ /* 0x002ff00008010842 */
[----:B------:R1:W-:Y:S02]  /*10f80*/  MUFU.EX2 R8, R0 ;  /* 0x0000000000087308 */ /* 0x0003e40000000800 */
[----:B-1----:R-:W-:Y:S05]  /*10f90*/  FSEL R0, R41, RZ, P3 ;  /* 0x000000ff29007208 */ /* 0x002fea0001800000 */
[----:B------:R-:W-:Y:S01]  /*10fa0*/  FADD.FTZ R2, -R0, R3 ;  /* 0x0000000300027221 */ /* 0x000fe20000010100 */
[----:B------:R-:W-:Y:S02]  /*10fb0*/  FSEL R0, R40, RZ, P2 ;  /* 0x000000ff28007208 */ /* 0x000fe40001000000 */
[----:B------:R-:W-:Y:S01]  /*10fc0*/  FSEL R3, R39, RZ, P1 ;  /* 0x000000ff27037208 */ /* 0x000fe20000800000 */
[----:B------:R-:W-:Y:S02]  /*10fd0*/  FMUL.FTZ R2, R2, UR4 ;  /* 0x0000000402027c20 */ /* 0x000fe40008410000 */
[----:B------:R-:W-:Y:S02]  /*10fe0*/  FADD.FTZ R0, -R0, R132 ;  /* 0x0000008400007221 */ /* 0x000fe40000010100 */
[----:B------:R1:W4:Y:S01]  /*10ff0*/  MUFU.EX2 R37, R2 ;  /* 0x0000000200257308 */ /* 0x0003220000000800 */
[----:B------:R-:W-:Y:S01]  /*11000*/  FADD.FTZ R3, -R3, R133 ;  /* 0x0000008503037221 */ /* 0x000fe20000010100 */
[----:B-1----:R-:W-:Y:S01]  /*11010*/  FMUL.FTZ R2, R0, UR4 ;  /* 0x0000000400027c20 */ /* 0x002fe20008410000 */
[C---:B----4-:R-:W-:Y:S01]  /*11020*/  FMUL.FTZ R21, R37.reuse, R153 ;  /* 0x0000009925157220 */ /* 0x050fe20000410000 */
[----:B------:R-:W-:Y:S01]  /*11030*/  FSEL R0, R38, RZ, P0 ;  /* 0x000000ff26007208 */ /* 0x000fe20000000000 */
[C---:B------:R-:W-:Y:S05]  /*11040*/  FMUL.FTZ R20, R37.reuse, R152 ;  /* 0x0000009825147220 */ /* 0x040fea0000410000 */
[----:B------:R1:W4:Y:S01]  /*11050*/  MUFU.EX2 R36, R2 ;  /* 0x0000000200247308 */ /* 0x0003220000000800 */
[C---:B------:R-:W-:Y:S01]  /*11060*/  FMUL.FTZ R4, R37.reuse, R140 ;  /* 0x0000008c25047220 */ /* 0x040fe20000410000 */
[C---:B------:R-:W-:Y:S01]  /*11070*/  FMUL.FTZ R5, R37.reuse, R141 ;  /* 0x0000008d25057220 */ /* 0x040fe20000410000 */
[----:B------:R-:W-:Y:S01]  /*11080*/  FADD.FTZ R0, -R0, R134 ;  /* 0x0000008600007221 */ /* 0x000fe20000010100 */
[----:B------:R-:W-:Y:S01]  /*11090*/  FMUL.FTZ R16, R37, R144 ;  /* 0x0000009025107220 */ /* 0x000fe20000410000 */
[----:B------:R-:W-:Y:S01]  /*110a0*/  MOV R140, R71 ;  /* 0x00000047008c7202 */ /* 0x000fe20000000f00 */
[----:B------:R-:W-:Y:S01]  /*110b0*/  FFMA.FTZ R71, R118, UR4, -R64 ;  /* 0x0000000476477c23 */ /* 0x000fe20008010840 */
[----:B------:R-:W-:Y:S01]  /*110c0*/  FMUL.FTZ R0, R0, UR4 ;  /* 0x0000000400007c20 */ /* 0x000fe20008410000 */
[----:B------:R-:W-:Y:S01]  /*110d0*/  MOV R141, R70 ;  /* 0x00000046008d7202 */ /* 0x000fe20000000f00 */
[--C-:B------:R-:W-:Y:S03]  /*110e0*/  FFMA.FTZ R70, R117, UR4, -R43.reuse ;  /* 0x0000000475467c23 */ /* 0x100fe6000801082b */
[----:B------:R-:W-:Y:S01]  /*110f0*/  MUFU.EX2 R71, R71 ;  /* 0x0000004700477308 */ /* 0x000fe20000000800 */
[----:B-1----:R-:W-:Y:S01]  /*11100*/  FMUL.FTZ R2, R3, UR4 ;  /* 0x0000000403027c20 */ /* 0x002fe20008410000 */
[--C-:B------:R-:W-:Y:S01]  /*11110*/  FFMA.FTZ R3, R96, UR4, -R43.reuse ;  /* 0x0000000460037c23 */ /* 0x100fe2000801082b */
[C---:B----4-:R-:W-:Y:S01]  /*11120*/  FMUL.FTZ R6, R36.reuse, R142 ;  /* 0x0000008e24067220 */ /* 0x050fe20000410000 */
[----:B------:R-:W-:Y:S06]  /*11130*/  MOV R142, R8 ;  /* 0x00000008008e7202 */ /* 0x000fec0000000f00 */
[----:B------:R-:W1:Y:S01]  /*11140*/  MUFU.EX2 R0, R0 ;  /* 0x0000000000007308 */ /* 0x000e620000000800 */
[C---:B------:R-:W-:Y:S01]  /*11150*/  FMUL.FTZ R7, R36.reuse, R143 ;  /* 0x0000008f24077220 */ /* 0x040fe20000410000 */
[C---:B------:R-:W-:Y:S01]  /*11160*/  FMUL.FTZ R18, R36.reuse, R146 ;  /* 0x0000009224127220 */ /* 0x040fe20000410000 */
[----:B------:R-:W-:Y:S01]  /*11170*/  MOV R146, R82 ;  /* 0x0000005200927202 */ /* 0x000fe20000000f00 */
[C---:B------:R-:W-:Y:S01]  /*11180*/  FMUL.FTZ R19, R36.reuse, R147 ;  /* 0x0000009324137220 */ /* 0x040fe20000410000 */
[----:B------:R-:W-:Y:S01]  /*11190*/  MOV R147, R35 ;  /* 0x0000002300937202 */ /* 0x000fe20000000f00 */
[C---:B------:R-:W-:Y:S01]  /*111a0*/  FMUL.FTZ R22, R36.reuse, R154 ;  /* 0x0000009a24167220 */ /* 0x040fe20000410000 */
[C---:B------:R-:W-:Y:S01]  /*111b0*/  FMUL.FTZ R35, R36.reuse, R163 ;  /* 0x000000a324237220 */ /* 0x040fe20000410000 */
[-C--:B------:R-:W-:Y:S02]  /*111c0*/  HMMA.16816.F32.BF16 R4, R44, R24.reuse, R4 ;  /* 0x000000182c04723c */ /* 0x080fe40000041804 */
[----:B------:R4:W-:Y:S03]  /*111d0*/  MUFU.EX2 R68, R3 ;  /* 0x0000000300447308 */ /* 0x0009e60000000800 */
[----:B------:R-:W-:Y:S01]  /*111e0*/  MOV R143, R17 ;  /* 0x00000011008f7202 */ /* 0x000fe20000000f00 */
[----:B------:R-:W-:Y:S01]  /*111f0*/  FMUL.FTZ R17, R37, R145 ;  /* 0x0000009125117220 */ /* 0x000fe20000410000 */
[----:B------:R-:W-:Y:S01]  /*11200*/  MOV R154, R23 ;  /* 0x00000017009a7202 */ /* 0x000fe20000000f00 */
[----:B------:R-:W-:Y:S04]  /*11210*/  FMUL.FTZ R23, R36, R155 ;  /* 0x0000009b24177220 */ /* 0x000fe80000410000 */
[----:B------:R-:W5:Y:S01]  /*11220*/  MUFU.EX2 R2, R2 ;  /* 0x0000000200027308 */ /* 0x000f620000000800 */
[C---:B-1----:R-:W-:Y:S01]  /*11230*/  FMUL.FTZ R14, R0.reuse, R150 ;  /* 0x00000096000e7220 */ /* 0x042fe20000410000 */
[C---:B------:R-:W-:Y:S01]  /*11240*/  FMUL.FTZ R10, R0.reuse, R138 ;  /* 0x0000008a000a7220 */ /* 0x040fe20000410000 */
[----:B------:R-:W3:Y:S01]  /*11250*/  LDL.LU R150, [R1+0x68] ;  /* 0x0000680001967983 */ /* 0x000ee20000300800 */
[C---:B------:R-:W-:Y:S01]  /*11260*/  FMUL.FTZ R11, R0.reuse, R139 ;  /* 0x0000008b000b7220 */ /* 0x040fe20000410000 */
[----:B------:R-:W-:Y:S01]  /*11270*/  FMUL.FTZ R15, R0, R151 ;  /* 0x00000097000f7220 */ /* 0x000fe20000410000 */
[----:B------:R-:W-:Y:S01]  /*11280*/  MOV R155, R73 ;  /* 0x00000049009b7202 */ /* 0x000fe20000000f00 */
[----:B------:R-:W3:Y:S01]  /*11290*/  LDL.LU R79, [R1+0x6c] ;  /* 0x00006c00014f7983 */ /* 0x000ee20000300800 */
[--C-:B----4-:R-:W-:Y:S01]  /*112a0*/  FFMA.FTZ R3, R97, UR4, -R43.reuse ;  /* 0x0000000461037c23 */ /* 0x110fe2000801082b */
[----:B------:R-:W-:Y:S02]  /*112b0*/  MOV R73, R83 ;  /* 0x0000005300497202 */ /* 0x000fe40000000f00 */
[----:B------:R-:W-:Y:S01]  /*112c0*/  MOV R83, R80 ;  /* 0x0000005000537202 */ /* 0x000fe20000000f00 */
[----:B------:R1:W4:Y:S01]  /*112d0*/  MUFU.EX2 R67, R3 ;  /* 0x0000000300437308 */ /* 0x0003220000000800 */
[----:B------:R-:W-:Y:S02]  /*112e0*/  MOV R80, R62 ;  /* 0x0000003e00507202 */ /* 0x000fe40000000f00 */
[----:B------:R-:W-:Y:S01]  /*112f0*/  MOV R145, R83 ;  /* 0x0000005300917202 */ /* 0x000fe20000000f00 */
[C---:B-----5:R-:W-:Y:S01]  /*11300*/  FMUL.FTZ R12, R2.reuse, R148 ;  /* 0x00000094020c7220 */ /* 0x060fe20000410000 */
[C---:B------:R-:W-:Y:S01]  /*11310*/  FMUL.FTZ R9, R2.reuse, R137 ;  /* 0x0000008902097220 */ /* 0x040fe20000410000 */
[C---:B------:R-:W-:Y:S01]  /*11320*/  FMUL.FTZ R8, R2.reuse, R136 ;  /* 0x0000008802087220 */ /* 0x040fe20000410000 */
[----:B------:R-:W-:Y:S01]  /*11330*/  FMUL.FTZ R13, R2, R149 ;  /* 0x00000095020d7220 */ /* 0x000fe20000410000 */
[----:B------:R-:W-:Y:S01]  /*11340*/  MOV R138, R69 ;  /* 0x00000045008a7202 */ /* 0x000fe20000000f00 */
[----:B------:R-:W-:Y:S01]  /*11350*/  FFMA.FTZ R69, R116, UR4, -R43 ;  /* 0x0000000474457c23 */ /* 0x000fe2000801082b */
[----:B------:R-:W-:Y:S01]  /*11360*/  MOV R139, R68 ;  /* 0x00000044008b7202 */ /* 0x000fe20000000f00 */
[----:B------:R-:W-:Y:S01]  /*11370*/  FFMA.FTZ R68, R111, UR4, -R66 ;  /* 0x000000046f447c23 */ /* 0x000fe20008010842 */
[----:B------:R-:W-:Y:S01]  /*11380*/  MOV R76, R80 ;  /* 0x00000050004c7202 */ /* 0x000fe20000000f00 */
[C---:B------:R-:W-:Y:S04]  /*11390*/  HMMA.16816.F32.BF16 R8, R48.reuse, R24, R8 ;  /* 0x000000183008723c */ /* 0x040fe80000041808 */
[--C-:B-1----:R-:W-:Y:S01]  /*113a0*/  FFMA.FTZ R3, R98, UR4, -R64.reuse ;  /* 0x0000000462037c23 */ /* 0x102fe20008010840 */
[----:B------:R-:W-:Y:S01]  /*113b0*/  MOV R151, R139 ;  /* 0x0000008b00977202 */ /* 0x000fe20000000f00 */
[-C--:B------:R-:W-:Y:S02]  /*113c0*/  HMMA.16816.F32.BF16 R12, R48, R26.reuse, R12 ;  /* 0x0000001a300c723c */ /* 0x080fe4000004180c */
[----:B------:R1:W-:Y:S03]  /*113d0*/  MUFU.EX2 R148, R3 ;  /* 0x0000000300947308 */ /* 0x0003e60000000800 */
[C---:B------:R-:W-:Y:S01]  /*113e0*/  FMUL.FTZ R24, R2.reuse, R156 ;  /* 0x0000009c02187220 */ /* 0x040fe20000410000 */
[C---:B------:R-:W-:Y:S05]  /*113f0*/  HMMA.16816.F32.BF16 R16, R44.reuse, R26, R16 ;  /* 0x0000001a2c10723c */ /* 0x040fea0000041810 */
[----:B------:R-:W-:Y:S01]  /*11400*/  FMUL.FTZ R25, R2, R157 ;  /* 0x0000009d02197220 */ /* 0x000fe20000410000 */
[-C--:B--2---:R-:W-:Y:S05]  /*11410*/  HMMA.16816.F32.BF16 R20, R44, R52.reuse, R20 ;  /* 0x000000342c14723c */ /* 0x084fea0000041814 */
[C---:B------:R-:W-:Y:S01]  /*11420*/  FMUL.FTZ R27, R0.reuse, R159 ;  /* 0x0000009f001b7220 */ /* 0x040fe20000410000 */
[----:B------:R-:W-:Y:S01]  /*11430*/  MOV R159, R28 ;  /* 0x0000001c009f7202 */ /* 0x000fe20000000f00 */
[--C-:B-1----:R-:W-:Y:S01]  /*11440*/  FFMA.FTZ R3, R99, UR4, -R64.reuse ;  /* 0x0000000463037c23 */ /* 0x102fe20008010840 */
[----:B------:R-:W-:Y:S03]  /*11450*/  FMUL.FTZ R26, R0, R158 ;  /* 0x0000009e001a7220 */ /* 0x000fe60000410000 */
[----:B------:R1:W2:Y:S01]  /*11460*/  MUFU.EX2 R153, R3 ;  /* 0x0000000300997308 */ /* 0x0002a20000000800 */
[C---:B------:R-:W-:Y:S01]  /*11470*/  FMUL.FTZ R28, R2.reuse, R164 ;  /* 0x000000a4021c7220 */ /* 0x040fe20000410000 */
[----:B------:R-:W-:Y:S01]  /*11480*/  MOV R164, R29 ;  /* 0x0000001d00a47202 */ /* 0x000fe20000000f00 */
[----:B------:R-:W-:Y:S01]  /*11490*/  FMUL.FTZ R29, R2, R165 ;  /* 0x000000a5021d7220 */ /* 0x000fe20000410000 */
[C---:B------:R-:W-:Y:S04]  /*114a0*/  HMMA.16816.F32.BF16 R24, R48.reuse, R52, R24 ;  /* 0x000000343018723c */ /* 0x040fe80000041818 */
[----:B------:R-:W-:Y:S01]  /*114b0*/  MOV R165, R30 ;  /* 0x0000001e00a57202 */ /* 0x000fe20000000f00 */
[C---:B------:R-:W-:Y:S01]  /*114c0*/  FMUL.FTZ R30, R0.reuse, R166 ;  /* 0x000000a6001e7220 */ /* 0x040fe20000410000 */
[----:B------:R-:W-:Y:S01]  /*114d0*/  MOV R166, R31 ;  /* 0x0000001f00a67202 */ /* 0x000fe20000000f00 */
[----:B------:R-:W-:Y:S01]  /*114e0*/  FMUL.FTZ R31, R0, R167 ;  /* 0x000000a7001f7220 */ /* 0x000fe20000410000 */
[----:B------:R-:W-:Y:S03]  /*114f0*/  MOV R156, R72 ;  /* 0x00000048009c7202 */ /* 0x000fe60000000f00 */
[----:B------:R-:W-:Y:S01]  /*11500*/  MOV R167, R32 ;  /* 0x0000002000a77202 */ /* 0x000fe20000000f00 */
[C---:B------:R-:W-:Y:S01]  /*11510*/  FMUL.FTZ R32, R37.reuse, R160 ;  /* 0x000000a025207220 */ /* 0x040fe20000410000 */
[--C-:B-1----:R-:W-:Y:S01]  /*11520*/  FFMA.FTZ R3, R88, UR4, -R65.reuse ;  /* 0x0000000458037c23 */ /* 0x102fe20008010841 */
[-C--:B------:R-:W-:Y:S03]  /*11530*/  HMMA.16816.F32.BF16 R28, R48, R54.reuse, R28 ;  /* 0x00000036301c723c */ /* 0x080fe6000004181c */
[----:B------:R1:W-:Y:S01]  /*11540*/  MUFU.EX2 R137, R3 ;  /* 0x0000000300897308 */ /* 0x0003e20000000800 */
[----:B------:R-:W-:Y:S02]  /*11550*/  MOV R72, R81 ;  /* 0x0000005100487202 */ /* 0x000fe40000000f00 */
[----:B------:R-:W-:Y:S02]  /*11560*/  MOV R157, R63 ;  /* 0x0000003f009d7202 */ /* 0x000fe40000000f00 */
[----:B------:R-:W-:Y:S03]  /*11570*/  MOV R81, R61 ;  /* 0x0000003d00517202 */ /* 0x000fe60000000f00 */
[----:B------:R-:W-:Y:S02]  /*11580*/  MOV R158, R60 ;  /* 0x0000003c009e7202 */ /* 0x000fe40000000f00 */
[----:B------:R-:W-:Y:S01]  /*11590*/  MOV R160, R33 ;  /* 0x0000002100a07202 */ /* 0x000fe20000000f00 */
[----:B------:R-:W-:Y:S01]  /*115a0*/  FMUL.FTZ R33, R37, R161 ;  /* 0x000000a125217220 */ /* 0x000fe20000410000 */
[----:B------:R-:W5:Y:S01]  /*115b0*/  LDSM.16.MT88.4 R60, [R185+0x4400] ;  /* 0x00440000b93c783b */ /* 0x000f620000004200 */
[----:B------:R-:W-:Y:S01]  /*115c0*/  MOV R161, R34 ;  /* 0x0000002200a17202 */ /* 0x000fe20000000f00 */
[----:B------:R-:W-:Y:S01]  /*115d0*/  FMUL.FTZ R34, R36, R162 ;  /* 0x000000a224227220 */ /* 0x000fe20000410000 */
[----:B------:R-:W-:Y:S01]  /*115e0*/  MOV R144, R72 ;  /* 0x0000004800907202 */ /* 0x000fe20000000f00 */
[----:B------:R-:W-:Y:S01]  /*115f0*/  FFMA.FTZ R72, R119, UR4, -R64 ;  /* 0x0000000477487c23 */ /* 0x000fe20008010840 */
[--C-:B-1----:R-:W-:Y:S01]  /*11600*/  FFMA.FTZ R3, R89, UR4, -R65.reuse ;  /* 0x0000000459037c23 */ /* 0x102fe20008010841 */
[----:B------:R-:W-:Y:S02]  /*11610*/  F2FP.BF16.F32.PACK_AB R48, R211, R207 ;  /* 0x000000cfd330723e */ /* 0x000fe400000010ff */
[----:B------:R-:W2:Y:S01]  /*11620*/  LDL.LU R89, [R1+0x70] ;  /* 0x0000700001597983 */ /* 0x000ea20000300800 */
[----:B------:R-:W-:Y:S01]  /*11630*/  HMMA.16816.F32.BF16 R32, R44, R54, R32 ;  /* 0x000000362c20723c */ /* 0x000fe20000041820 */
[----:B------:R1:W2:Y:S02]  /*11640*/  MUFU.EX2 R136, R3 ;  /* 0x0000000300887308 */ /* 0x0002a40000000800 */
[----:B------:R-:W2:Y:S01]  /*11650*/  LDL.LU R88, [R1+0x74] ;  /* 0x0000740001587983 */ /* 0x000ea20000300800 */
[----:B------:R-:W-:Y:S02]  /*11660*/  F2FP.BF16.F32.PACK_AB R49, R206, R183 ;  /* 0x000000b7ce31723e */ /* 0x000fe400000010ff */
[----:B------:R-:W-:Y:S01]  /*11670*/  F2FP.BF16.F32.PACK_AB R50, R219, R213 ;  /* 0x000000d5db32723e */ /* 0x000fe200000010ff */
[----:B------:R-:W4:Y:S01]  /*11680*/  LDSM.16.MT88.4 R52, [R184+0x4800] ;  /* 0x00480000b834783b */ /* 0x000f220000004200 */
[----:B------:R-:W-:Y:S03]  /*11690*/  F2FP.BF16.F32.PACK_AB R51, R227, R209 ;  /* 0x000000d1e333723e */ /* 0x000fe600000010ff */
[----:B------:R-:W-:Y:S01]  /*116a0*/  MUFU.EX2 R72, R72 ;  /* 0x0000004800487308 */ /* 0x000fe20000000800 */
[----:B------:R-:W-:Y:S02]  /*116b0*/  F2FP.BF16.F32.PACK_AB R44, R179, R176 ;  /* 0x000000b0b32c723e */ /* 0x000fe400000010ff */
[----:B------:R-:W-:Y:S01]  /*116c0*/  F2FP.BF16.F32.PACK_AB R46, R214, R205 ;  /* 0x000000cdd62e723e */ /* 0x000fe200000010ff */
[-C--:B---3--:R-:W-:Y:S05]  /*116d0*/  HMMA.16816.F32.BF16 R4, R48, R56.reuse, R4 ;  /* 0x000000383004723c */ /* 0x088fea0000041804 */
[--C-:B-1----:R-:W-:Y:S01]  /*116e0*/  FFMA.FTZ R3, R92, UR4, -R65.reuse ;  /* 0x000000045c037c23 */ /* 0x102fe20008010841 */
[----:B------:R-:W-:Y:S02]  /*116f0*/  F2FP.BF16.F32.PACK_AB R45, R171, R170 ;  /* 0x000000aaab2d723e */ /* 0x000fe400000010ff */
[----:B------:R-:W-:Y:S01]  /*11700*/  F2FP.BF16.F32.PACK_AB R47, R212, R177 ;  /* 0x000000b1d42f723e */ /* 0x000fe200000010ff */
[----:B------:R1:W-:Y:S02]  /*11710*/  MUFU.EX2 R134, R3 ;  /* 0x0000000300867308 */ /* 0x0003e40000000800 */
[----:B------:R-:W-:Y:S01]  /*11720*/  MOV R163, R81 ;  /* 0x0000005100a37202 */ /* 0x000fe20000000f00 */
[----:B------:R-:W-:Y:S01]  /*11730*/  FFMA.FTZ R81, R124, UR4, -R65 ;  /* 0x000000047c517c23 */ /* 0x000fe20008010841 */
[----:B------:R-:W-:Y:S01]  /*11740*/  MOV R162, R73 ;  /* 0x0000004900a27202 */ /* 0x000fe20000000f00 */
[----:B------:R-:W-:Y:S01]  /*11750*/  FFMA.FTZ R73, R128, UR4, -R43 ;  /* 0x0000000480497c23 */ /* 0x000fe2000801082b */
[C---:B------:R-:W-:Y:S04]  /*11760*/  HMMA.16816.F32.BF16 R8, R44.reuse, R56, R8 ;  /* 0x000000382c08723c */ /* 0x040fe80000041808 */
[----:B------:R-:W-:Y:S01]  /*11770*/  MOV R139, R141 ;  /* 0x0000008d008b7202 */ /* 0x000fe20000000f00 */
[----:B------:R-:W-:Y:S01]  /*11780*/  MUFU.EX2 R73, R73 ;  /* 0x0000004900497308 */ /* 0x000fe20000000800 */
[-C--:B------:R-:W-:Y:S05]  /*11790*/  HMMA.16816.F32.BF16 R12, R44, R58.reuse, R12 ;  /* 0x0000003a2c0c723c */ /* 0x080fea000004180c */
[----:B-1----:R-:W-:Y:S01]  /*117a0*/  FFMA.FTZ R3, R93, UR4, -R65 ;  /* 0x000000045d037c23 */ /* 0x002fe20008010841 */
[C---:B------:R-:W-:Y:S01]  /*117b0*/  HMMA.16816.F32.BF16 R16, R48.reuse, R58, R16 ;  /* 0x0000003a3010723c */ /* 0x040fe20000041810 */
[----:B------:R-:W1:Y:S02]  /*117c0*/  LDSM.16.MT88.4 R56, [R185+0x4800] ;  /* 0x00480000b938783b */ /* 0x000e640000004200 */
[----:B------:R3:W2:Y:S02]  /*117d0*/  MUFU.EX2 R152, R3 ;  /* 0x0000000300987308 */ /* 0x0006a40000000800 */
[----:B------:R-:W-:Y:S01]  /*117e0*/  MOV R141, R77 ;  /* 0x0000004d008d7202 */ /* 0x000fe20000000f00 */
[-C--:B-----5:R-:W-:Y:S05]  /*117f0*/  HMMA.16816.F32.BF16 R20, R48, R60.reuse, R20 ;  /* 0x0000003c3014723c */ /* 0x0a0fea0000041814 */
[----:B----4-:R-:W-:Y:S01]  /*11800*/  MOV R149, R67 ;  /* 0x0000004300957202 */ /* 0x010fe20000000f00 */
[C---:B------:R-:W-:Y:S05]  /*11810*/  HMMA.16816.F32.BF16 R24, R44.reuse, R60, R24 ;  /* 0x0000003c2c18723c */ /* 0x040fea0000041818 */
[--C-:B------:R-:W-:Y:S01]  /*11820*/  FFMA.FTZ R67, R110, UR4, -R66.reuse ;  /* 0x000000046e437c23 */ /* 0x100fe20008010842 */
[-C--:B------:R-:W-:Y:S03]  /*11830*/  HMMA.16816.F32.BF16 R28, R44, R62.reuse, R28 ;  /* 0x0000003e2c1c723c */ /* 0x080fe6000004181c */
[----:B------:R-:W-:Y:S02]  /*11840*/  MUFU.EX2 R77, R67 ;  /* 0x00000043004d7308 */ /* 0x000fe40000000800 */
[--C-:B---3--:R-:W-:Y:S01]  /*11850*/  FFMA.FTZ R3, R90, UR4, -R66.reuse ;  /* 0x000000045a037c23 */ /* 0x108fe20008010842 */
[----:B------:R-:W-:Y:S01]  /*11860*/  HMMA.16816.F32.BF16 R32, R48, R62, R32 ;  /* 0x0000003e3020723c */ /* 0x000fe20000041820 */
[----:B------:R-:W3:Y:S06]  /*11870*/  LDSM.16.MT88.4 R60, [R184+0x4c00] ;  /* 0x004c0000b83c783b */ /* 0x000eec0000004200 */
[----:B------:R4:W-:Y:S01]  /*11880*/  MUFU.EX2 R133, R3 ;  /* 0x0000000300857308 */ /* 0x0009e20000000800 */
[----:B------:R-:W-:Y:S03]  /*11890*/  F2FP.BF16.F32.PACK_AB R44, R240, R233 ;  /* 0x000000e9f02c723e */ /* 0x000fe600000010ff */
[----:B------:R-:W-:Y:S02]  /*118a0*/  F2FP.BF16.F32.PACK_AB R45, R241, R232 ;  /* 0x000000e8f12d723e */ /* 0x000fe400000010ff */
[----:B------:R-:W-:Y:S02]  /*118b0*/  F2FP.BF16.F32.PACK_AB R46, R251, R245 ;  /* 0x000000f5fb2e723e */ /* 0x000fe400000010ff */
[----:B------:R-:W-:Y:S02]  /*118c0*/  F2FP.BF16.F32.PACK_AB R47, R248, R243 ;  /* 0x000000f3f82f723e */ /* 0x000fe400000010ff */
[----:B------:R-:W-:Y:S01]  /*118d0*/  MUFU.EX2 R67, R78 ;  /* 0x0000004e00437308 */ /* 0x000fe20000000800 */
[----:B------:R-:W-:Y:S02]  /*118e0*/  F2FP.BF16.F32.PACK_AB R48, R231, R218 ;  /* 0x000000dae730723e */ /* 0x000fe400000010ff */
[----:B------:R-:W-:Y:S02]  /*118f0*/  F2FP.BF16.F32.PACK_AB R50, R242, R237 ;  /* 0x000000edf232723e */ /* 0x000fe400000010ff */
[----:B------:R-:W-:Y:S01]  /*11900*/  F2FP.BF16.F32.PACK_AB R49, R229, R178 ;  /* 0x000000b2e531723e */ /* 0x000fe200000010ff */
[-C--:B------:R-:W-:Y:S05]  /*11910*/  HMMA.16816.F32.BF16 R4, R44, R52.reuse, R4 ;  /* 0x000000342c04723c */ /* 0x080fea0000041804 */
[--C-:B----4-:R-:W-:Y:S01]  /*11920*/  FFMA.FTZ R3, R91, UR4, -R66.reuse ;  /* 0x000000045b037c23 */ /* 0x110fe20008010842 */
[----:B------:R-:W-:Y:S03]  /*11930*/  F2FP.BF16.F32.PACK_AB R51, R235, R230 ;  /* 0x000000e6eb33723e */ /* 0x000fe600000010ff */
[----:B------:R4:W5:Y:S04]  /*11940*/  MUFU.EX2 R99, R3 ;  /* 0x0000000300637308 */ /* 0x0009680000000800 */
[C---:B------:R-:W-:Y:S06]  /*11950*/  HMMA.16816.F32.BF16 R8, R48.reuse, R52, R8 ;  /* 0x000000343008723c */ /* 0x040fec0000041808 */
[-C--:B------:R-:W-:Y:S06]  /*11960*/  HMMA.16816.F32.BF16 R12, R48, R54.reuse, R12 ;  /* 0x00000036300c723c */ /* 0x080fec000004180c */
[C---:B------:R-:W-:Y:S01]  /*11970*/  HMMA.16816.F32.BF16 R16, R44.reuse, R54, R16 ;  /* 0x000000362c10723c */ /* 0x040fe20000041810 */
[----:B------:R-:W5:Y:S04]  /*11980*/  LDSM.16.MT88.4 R52, [R185+0x4c00] ;  /* 0x004c0000b934783b */ /* 0x000f680000004200 */
[--C-:B----4-:R-:W-:Y:S01]  /*11990*/  FFMA.FTZ R3, R94, UR4, -R66.reuse ;  /* 0x000000045e037c23 */ /* 0x110fe20008010842 */
[-C--:B-1----:R-:W-:Y:S03]  /*119a0*/  HMMA.16816.F32.BF16 R20, R44, R56.reuse, R20 ;  /* 0x000000382c14723c */ /* 0x082fe60000041814 */
[----:B------:R1:W-:Y:S03]  /*119b0*/  MUFU.EX2 R98, R3 ;  /* 0x0000000300627308 */ /* 0x0003e60000000800 */
[C---:B------:R-:W-:Y:S06]  /*119c0*/  HMMA.16816.F32.BF16 R24, R48.reuse, R56, R24 ;  /* 0x000000383018723c */ /* 0x040fec0000041818 */
[-C--:B------:R-:W-:Y:S06]  /*119d0*/  HMMA.16816.F32.BF16 R28, R48, R58.reuse, R28 ;  /* 0x0000003a301c723c */ /* 0x080fec000004181c */
[----:B------:R-:W-:Y:S01]  /*119e0*/  HMMA.16816.F32.BF16 R32, R44, R58, R32 ;  /* 0x0000003a2c20723c */ /* 0x000fe20000041820 */
[----:B------:R-:W4:Y:S04]  /*119f0*/  LDSM.16.MT88.4 R56, [R184+0x5000] ;  /* 0x00500000b838783b */ /* 0x000f280000004200 */
[--C-:B-1----:R-:W-:Y:S01]  /*11a00*/  FFMA.FTZ R3, R95, UR4, -R66.reuse ;  /* 0x000000045f037c23 */ /* 0x102fe20008010842 */
[----:B------:R-:W-:Y:S02]  /*11a10*/  F2FP.BF16.F32.PACK_AB R50, R162, R146 ;  /* 0x00000092a232723e */ /* 0x000fe400000010ff */
[----:B------:R-:W-:Y:S01]  /*11a20*/  F2FP.BF16.F32.PACK_AB R46, R145, R163 ;  /* 0x000000a3912e723e */ /* 0x000fe200000010ff */
[----:B------:R1:W2:Y:S02]  /*11a30*/  MUFU.EX2 R132, R3 ;  /* 0x0000000300847308 */ /* 0x0002a40000000800 */
[----:B------:R-:W-:Y:S02]  /*11a40*/  F2FP.BF16.F32.PACK_AB R47, R144, R147 ;  /* 0x00000093902f723e */ /* 0x000fe400000010ff */
[----:B------:R-:W-:Y:S02]  /*11a50*/  F2FP.BF16.F32.PACK_AB R44, R244, R239 ;  /* 0x000000eff42c723e */ /* 0x000fe400000010ff */
[----:B------:R-:W-:Y:S02]  /*11a60*/  F2FP.BF16.F32.PACK_AB R45, R247, R238 ;  /* 0x000000eef72d723e */ /* 0x000fe400000010ff */
[----:B------:R-:W-:Y:S02]  /*11a70*/  F2FP.BF16.F32.PACK_AB R48, R236, R228 ;  /* 0x000000e4ec30723e */ /* 0x000fe400000010ff */
[----:B------:R-:W-:Y:S02]  /*11a80*/  F2FP.BF16.F32.PACK_AB R49, R234, R217 ;  /* 0x000000d9ea31723e */ /* 0x000fe400000010ff */
[----:B------:R-:W-:Y:S01]  /*11a90*/  F2FP.BF16.F32.PACK_AB R51, R161, R250 ;  /* 0x000000faa133723e */ /* 0x000fe200000010ff */
[-C--:B---3--:R-:W-:Y:S03]  /*11aa0*/  HMMA.16816.F32.BF16 R4, R44, R60.reuse, R4 ;  /* 0x0000003c2c04723c */ /* 0x088fe60000041804 */
[--C-:B-1----:R-:W-:Y:S03]  /*11ab0*/  FFMA.FTZ R3, R100, UR4, -R43.reuse ;  /* 0x0000000464037c23 */ /* 0x102fe6000801082b */
[C---:B------:R-:W-:Y:S01]  /*11ac0*/  HMMA.16816.F32.BF16 R8, R48.reuse, R60, R8 ;  /* 0x0000003c3008723c */ /* 0x040fe20000041808 */
[----:B------:R1:W-:Y:S05]  /*11ad0*/  MUFU.EX2 R97, R3 ;  /* 0x0000000300617308 */ /* 0x0003ea0000000800 */
[-C--:B------:R-:W-:Y:S05]  /*11ae0*/  HMMA.16816.F32.BF16 R12, R48, R62.reuse, R12 ;  /* 0x0000003e300c723c */ /* 0x080fea000004180c */
[----:B------:R-:W-:Y:S01]  /*11af0*/  FFMA.FTZ R60, R107, UR4, -R66 ;  /* 0x000000046b3c7c23 */ /* 0x000fe20008010842 */
[C---:B------:R-:W-:Y:S06]  /*11b00*/  HMMA.16816.F32.BF16 R16, R44.reuse, R62, R16 ;  /* 0x0000003e2c10723c */ /* 0x040fec0000041810 */
[-C--:B-----5:R-:W-:Y:S05]  /*11b10*/  HMMA.16816.F32.BF16 R20, R44, R52.reuse, R20 ;  /* 0x000000342c14723c */ /* 0x0a0fea0000041814 */
[----:B-1----:R-:W-:Y:S01]  /*11b20*/  FFMA.FTZ R3, R101, UR4, -R43 ;  /* 0x0000000465037c23 */ /* 0x002fe2000801082b */
[C---:B------:R-:W-:Y:S03]  /*11b30*/  HMMA.16816.F32.BF16 R24, R48.reuse, R52, R24 ;  /* 0x000000343018723c */ /* 0x040fe60000041818 */
[----:B------:R1:W3:Y:S03]  /*11b40*/  MUFU.EX2 R96, R3 ;  /* 0x0000000300607308 */ /* 0x0002e60000000800 */
[-C--:B------:R-:W-:Y:S06]  /*11b50*/  HMMA.16816.F32.BF16 R28, R48, R54.reuse, R28 ;  /* 0x00000036301c723c */ /* 0x080fec000004181c */
[----:B------:R-:W-:Y:S01]  /*11b60*/  HMMA.16816.F32.BF16 R32, R44, R54, R32 ;  /* 0x000000362c20723c */ /* 0x000fe20000041820 */
[----:B------:R-:W-:Y:S04]  /*11b70*/  LDSM.16.MT88.4 R52, [R184+0x5400] ;  /* 0x00540000b834783b */ /* 0x000fe80000004200 */
[----:B------:R-:W-:Y:S02]  /*11b80*/  F2FP.BF16.F32.PACK_AB R48, R166, R160 ;  /* 0x000000a0a630723e */ /* 0x000fe400000010ff */
[----:B------:R-:W-:Y:S01]  /*11b90*/  F2FP.BF16.F32.PACK_AB R49, R165, R167 ;  /* 0x000000a7a531723e */ /* 0x000fe200000010ff */
[----:B-1----:R-:W-:Y:S03]  /*11ba0*/  FFMA.FTZ R3, R102, UR4, -R64 ;  /* 0x0000000466037c23 */ /* 0x002fe60008010840 */
[----:B------:R-:W-:Y:S01]  /*11bb0*/  F2FP.BF16.F32.PACK_AB R50, R155, R159 ;  /* 0x0000009f9b32723e */ /* 0x000fe200000010ff */
[----:B------:R1:W-:Y:S01]  /*11bc0*/  MUFU.EX2 R93, R3 ;  /* 0x00000003005d7308 */ /* 0x0003e20000000800 */
[----:B------:R-:W-:Y:S01]  /*11bd0*/  FFMA.FTZ R36, R36, R79, R173 ;  /* 0x0000004f24247223 */ /* 0x000fe200000100ad */
[----:B------:R-:W-:Y:S01]  /*11be0*/  F2FP.BF16.F32.PACK_AB R51, R154, R158 ;  /* 0x0000009e9a33723e */ /* 0x000fe200000010ff */
[----:B------:R-:W-:Y:S01]  /*11bf0*/  FFMA.FTZ R37, R37, R150, R174 ;  /* 0x0000009625257223 */ /* 0x000fe200000100ae */
[----:B------:R-:W-:Y:S02]  /*11c00*/  F2FP.BF16.F32.PACK_AB R44, R164, R252 ;  /* 0x000000fca42c723e */ /* 0x000fe400000010ff */
[----:B------:R-:W-:Y:S01]  /*11c10*/  F2FP.BF16.F32.PACK_AB R46, R143, R157 ;  /* 0x0000009d8f2e723e */ /* 0x000fe200000010ff */
[----:B------:R-:W-:Y:S03]  /*11c20*/  FADD.FTZ R37, R180, R37 ;  /* 0x00000025b4257221 */ /* 0x000fe60000010000 */
[----:B------:R5:W-:Y:S01]  /*11c30*/  MUFU.EX2 R79, R60 ;  /* 0x0000003c004f7308 */ /* 0x000be20000000800 */
[-C--:B----4-:R-:W-:Y:S05]  /*11c40*/  HMMA.16816.F32.BF16 R4, R48, R56.reuse, R4 ;  /* 0x000000383004723c */ /* 0x090fea0000041804 */
[----:B------:R-:W-:Y:S02]  /*11c50*/  F2FP.BF16.F32.PACK_AB R45, R249, R246 ;  /* 0x000000f6f92d723e */ /* 0x000fe400000010ff */
[----:B------:R-:W-:Y:S01]  /*11c60*/  F2FP.BF16.F32.PACK_AB R47, R142, R156 ;  /* 0x0000009c8e2f723e */ /* 0x000fe200000010ff */
[--C-:B-1----:R-:W-:Y:S03]  /*11c70*/  FFMA.FTZ R3, R103, UR4, -R64.reuse ;  /* 0x0000000467037c23 */ /* 0x102fe60008010840 */
[----:B------:R-:W-:Y:S01]  /*11c80*/  MOV R150, R149 ;  /* 0x0000009500967202 */ /* 0x000fe20000000f00 */
[----:B------:R1:W4:Y:S01]  /*11c90*/  MUFU.EX2 R92, R3 ;  /* 0x00000003005c7308 */ /* 0x0003220000000800 */
[----:B------:R-:W-:Y:S01]  /*11ca0*/  MOV R149, R76 ;  /* 0x0000004c00957202 */ /* 0x000fe20000000f00 */
[C---:B------:R-:W-:Y:S01]  /*11cb0*/  HMMA.16816.F32.BF16 R8, R44.reuse, R56, R8 ;  /* 0x000000382c08723c */ /* 0x040fe20000041808 */
[----:B-----5:R-:W5:Y:S03]  /*11cc0*/  LDSM.16.MT88.4 R60, [R185+0x5000] ;  /* 0x00500000b93c783b */ /* 0x020f660000004200 */
[----:B------:R-:W-:Y:S02]  /*11cd0*/  MOV R100, R149 ;  /* 0x0000009500647202 */ /* 0x000fe40000000f00 */
[-C--:B------:R-:W-:Y:S02]  /*11ce0*/  HMMA.16816.F32.BF16 R12, R44, R58.reuse, R12 ;  /* 0x0000003a2c0c723c */ /* 0x080fe4000004180c */
[----:B------:R-:W-:Y:S01]  /*11cf0*/  MUFU.EX2 R76, R68 ;  /* 0x00000044004c7308 */ /* 0x000fe20000000800 */
[----:B------:R-:W-:Y:S03]  /*11d00*/  ISETP.GT.AND P0, PT, R204, R100, PT ;  /* 0x00000064cc00720c */ /* 0x000fe60003f04270 */
[C---:B------:R-:W-:Y:S01]  /*11d10*/  HMMA.16816.F32.BF16 R16, R48.reuse, R58, R16 ;  /* 0x0000003a3010723c */ /* 0x040fe20000041810 */
[----:B------:R-:W3:Y:S05]  /*11d20*/  LDSM.16.MT88.4 R56, [R185+0x5400] ;  /* 0x00540000b938783b */ /* 0x000eea0000004200 */
[----:B------:R-:W-:Y:S01]  /*11d30*/  MUFU.EX2 R68, R75 ;  /* 0x0000004b00447308 */ /* 0x000fe20000000800 */
[--C-:B-1----:R-:W-:Y:S09]  /*11d40*/  FFMA.FTZ R3, R112, UR4, -R43.reuse ;  /* 0x0000000470037c23 */ /* 0x102ff2000801082b */
[----:B------:R1:W-:Y:S02]  /*11d50*/  MUFU.EX2 R95, R3 ;  /* 0x00000003005f7308 */ /* 0x0003e40000000800 */
[--C-:B-1----:R-:W-:Y:S01]  /*11d60*/  FFMA.FTZ R3, R113, UR4, -R43.reuse ;  /* 0x0000000471037c23 */ /* 0x102fe2000801082b */
[----:B------:R-:W-:Y:S01]  /*11d70*/  FFMA.FTZ R43, R129, UR4, -R43 ;  /* 0x00000004812b7c23 */ /* 0x000fe2000801082b */
[-C--:B-----5:R-:W-:Y:S06]  /*11d80*/  HMMA.16816.F32.BF16 R20, R48, R60.reuse, R20 ;  /* 0x0000003c3014723c */ /* 0x0a0fec0000041814 */
[----:B------:R1:W5:Y:S01]  /*11d90*/  MUFU.EX2 R94, R3 ;  /* 0x00000003005e7308 */ /* 0x0003620000000800 */
[C---:B------:R-:W-:Y:S06]  /*11da0*/  HMMA.16816.F32.BF16 R24, R44.reuse, R60, R24 ;  /* 0x0000003c2c18723c */ /* 0x040fec0000041818 */
[-C--:B------:R-:W-:Y:S06]  /*11db0*/  HMMA.16816.F32.BF16 R28, R44, R62.reuse, R28 ;  /* 0x0000003e2c1c723c */ /* 0x080fec000004181c */
[----:B------:R-:W-:Y:S01]  /*11dc0*/  HMMA.16816.F32.BF16 R32, R48, R62, R32 ;  /* 0x0000003e3020723c */ /* 0x000fe20000041820 */
[----:B------:R-:W5:Y:S04]  /*11dd0*/  LDSM.16.MT88.4 R60, [R184+0x5800] ;  /* 0x00580000b83c783b */ /* 0x000f680000004200 */
[----:B-1----:R-:W-:Y:S01]  /*11de0*/  FFMA.FTZ R3, R114, UR4, -R64 ;  /* 0x0000000472037c23 */ /* 0x002fe20008010840 */
[----:B------:R-:W-:Y:S01]  /*11df0*/  F2FP.BF16.F32.PACK_AB R44, R139, R141 ;  /* 0x0000008d8b2c723e */ /* 0x000fe200000010ff */
[----:B--2---:R-:W-:Y:S01]  /*11e00*/  FFMA.FTZ R2, R2, R89, R168 ;  /* 0x0000005902027223 */ /* 0x004fe200000100a8 */
[----:B------:R-:W-:Y:S01]  /*11e10*/  F2FP.BF16.F32.PACK_AB R45, R138, R140 ;  /* 0x0000008c8a2d723e */ /* 0x000fe200000010ff */
[----:B------:R1:W-:Y:S02]  /*11e20*/  MUFU.EX2 R91, R3 ;  /* 0x00000003005b7308 */ /* 0x0003e40000000800 */
[----:B------:R-:W-:Y:S01]  /*11e30*/  F2FP.BF16.F32.PACK_AB R46, R150, R151 ;  /* 0x00000097962e723e */ /* 0x000fe200000010ff */
[----:B------:R-:W-:Y:S01]  /*11e40*/  FFMA.FTZ R0, R0, R88, R127 ;  /* 0x0000005800007223 */ /* 0x000fe2000001007f */
[----:B------:R-:W-:Y:S01]  /*11e50*/  F2FP.BF16.F32.PACK_AB R47, R153, R148 ;  /* 0x00000094992f723e */ /* 0x000fe200000010ff */
[----:B------:R-:W-:Y:S01]  /*11e60*/  FADD.FTZ R2, R172, R2 ;  /* 0x00000002ac027221 */ /* 0x000fe20000010000 */
[----:B------:R-:W-:Y:S02]  /*11e70*/  F2FP.BF16.F32.PACK_AB R48, R136, R137 ;  /* 0x000000898830723e */ /* 0x000fe400000010ff */
[----:B------:R-:W-:Y:S02]  /*11e80*/  F2FP.BF16.F32.PACK_AB R50, R152, R134 ;  /* 0x000000869832723e */ /* 0x000fe400000010ff */
[----:B------:R-:W-:Y:S01]  /*11e90*/  MUFU.EX2 R89, R69 ;  /* 0x0000004500597308 */ /* 0x000fe20000000800 */
[----:B------:R-:W-:Y:S01]  /*11ea0*/  F2FP.BF16.F32.PACK_AB R49, R99, R133 ;  /* 0x000000856331723e */ /* 0x000fe200000010ff */
[-C--:B------:R-:W-:Y:S05]  /*11eb0*/  HMMA.16816.F32.BF16 R4, R44, R52.reuse, R4 ;  /* 0x000000342c04723c */ /* 0x080fea0000041804 */
[----:B------:R-:W-:Y:S01]  /*11ec0*/  F2FP.BF16.F32.PACK_AB R51, R132, R98 ;  /* 0x000000628433723e */ /* 0x000fe200000010ff */
[----:B-1----:R-:W-:Y:S01]  /*11ed0*/  FFMA.FTZ R3, R115, UR4, -R64 ;  /* 0x0000000473037c23 */ /* 0x002fe20008010840 */
[----:B------:R-:W-:Y:S01]  /*11ee0*/  FADD.FTZ R2, R182, R2 ;  /* 0x00000002b6027221 */ /* 0x000fe20000010000 */
[----:B------:R-:W-:Y:S01]  /*11ef0*/  FFMA.FTZ R64, R131, UR4, -R64 ;  /* 0x0000000483407c23 */ /* 0x000fe20008010840 */
[----:B------:R-:W-:Y:S02]  /*11f00*/  MUFU.EX2 R88, R70 ;  /* 0x0000004600587308 */ /* 0x000fe40000000800 */
[----:B------:R-:W-:Y:S01]  /*11f10*/  FADD.FTZ R2, R210, R2 ;  /* 0x00000002d2027221 */ /* 0x000fe20000010000 */
[C---:B------:R-:W-:Y:S07]  /*11f20*/  HMMA.16816.F32.BF16 R8, R48.reuse, R52, R8 ;  /* 0x000000343008723c */ /* 0x040fee0000041808 */
[----:B------:R1:W2:Y:S01]  /*11f30*/  MUFU.EX2 R90, R3 ;  /* 0x00000003005a7308 */ /* 0x0002a20000000800 */
[-C--:B------:R-:W-:Y:S06]  /*11f40*/  HMMA.16816.F32.BF16 R12, R48, R54.reuse, R12 ;  /* 0x00000036300c723c */ /* 0x080fec000004180c */
[C---:B------:R-:W-:Y:S01]  /*11f50*/  HMMA.16816.F32.BF16 R16, R44.reuse, R54, R16 ;  /* 0x000000362c10723c */ /* 0x040fe20000041810 */
[----:B------:R-:W2:Y:S02]  /*11f60*/  LDSM.16.MT88.4 R52, [R185+0x5800] ;  /* 0x00580000b934783b */ /* 0x000ea40000004200 */
[----:B------:R-:W-:Y:S03]  /*11f70*/  MUFU.EX2 R70, R43 ;  /* 0x0000002b00467308 */ /* 0x000fe60000000800 */
[-C--:B---3--:R-:W-:Y:S07]  /*11f80*/  HMMA.16816.F32.BF16 R20, R44, R56.reuse, R20 ;  /* 0x000000382c14723c */ /* 0x088fee0000041814 */
[----:B------:R-:W-:Y:S01]  /*11f90*/  MUFU.EX2 R69, R64 ;  /* 0x0000004000457308 */ /* 0x000fe20000000800 */
[--C-:B-1----:R-:W-:Y:S01]  /*11fa0*/  FFMA.FTZ R3, R104, UR4, -R65.reuse ;  /* 0x0000000468037c23 */ /* 0x102fe20008010841 */
[C---:B------:R-:W-:Y:S08]  /*11fb0*/  HMMA.16816.F32.BF16 R24, R48.reuse, R56, R24 ;  /* 0x000000383018723c */ /* 0x040ff00000041818 */
[----:B------:R1:W-:Y:S01]  /*11fc0*/  MUFU.EX2 R84, R3 ;  /* 0x0000000300547308 */ /* 0x0003e20000000800 */
[-C--:B------:R-:W-:Y:S06]  /*11fd0*/  HMMA.16816.F32.BF16 R28, R48, R58.reuse, R28 ;  /* 0x0000003a301c723c */ /* 0x080fec000004181c */
[----:B------:R-:W-:Y:S01]  /*11fe0*/  HMMA.16816.F32.BF16 R32, R44, R58, R32 ;  /* 0x0000003a2c20723c */ /* 0x000fe20000041820 */
[----:B------:R-:W-:Y:S02]  /*11ff0*/  LDSM.16.MT88.4 R56, [R185+0x5c00] ;  /* 0x005c0000b938783b */ /* 0x000fe40000004200 */
[----:B------:R-:W-:Y:S02]  /*12000*/  MUFU.EX2 R64, R81 ;  /* 0x0000005100407308 */ /* 0x000fe40000000800 */
[----:B------:R-:W-:Y:S02]  /*12010*/  F2FP.BF16.F32.PACK_AB R48, R96, R97 ;  /* 0x000000616030723e */ /* 0x000fe400000010ff */
[----:B----4-:R-:W-:Y:S06]  /*12020*/  F2FP.BF16.F32.PACK_AB R49, R92, R93 ;  /* 0x0000005d5c31723e */ /* 0x010fec00000010ff */
[----:B------:R-:W-:Y:S01]  /*12030*/  MUFU.EX2 R43, R126 ;  /* 0x0000007e002b7308 */ /* 0x000fe20000000800 */
[--C-:B-1----:R-:W-:Y:S01]  /*12040*/  FFMA.FTZ R3, R105, UR4, -R65.reuse ;  /* 0x0000000469037c23 */ /* 0x102fe20008010841 */
[----:B-----5:R-:W-:Y:S02]  /*12050*/  F2FP.BF16.F32.PACK_AB R50, R94, R95 ;  /* 0x0000005f5e32723e */ /* 0x020fe400000010ff */
[----:B--2---:R-:W-:Y:S02]  /*12060*/  F2FP.BF16.F32.PACK_AB R51, R90, R91 ;  /* 0x0000005b5a33723e */ /* 0x004fe400000010ff */
[----:B------:R-:W-:Y:S04]  /*12070*/  F2FP.BF16.F32.PACK_AB R47, R76, R77 ;  /* 0x0000004d4c2f723e */ /* 0x000fe800000010ff */
[----:B------:R1:W2:Y:S01]  /*12080*/  MUFU.EX2 R83, R3 ;  /* 0x0000000300537308 */ /* 0x0002a20000000800 */
[-C--:B------:R-:W-:Y:S05]  /*12090*/  HMMA.16816.F32.BF16 R4, R48, R60.reuse, R4 ;  /* 0x0000003c3004723c */ /* 0x080fea0000041804 */
[--C-:B-1----:R-:W-:Y:S01]  /*120a0*/  FFMA.FTZ R3, R108, UR4, -R65.reuse ;  /* 0x000000046c037c23 */ /* 0x102fe20008010841 */
[----:B--2---:R-:W-:Y:S03]  /*120b0*/  F2FP.BF16.F32.PACK_AB R44, R83, R84 ;  /* 0x00000054532c723e */ /* 0x004fe600000010ff */
[----:B------:R1:W-:Y:S02]  /*120c0*/  MUFU.EX2 R82, R3 ;  /* 0x0000000300527308 */ /* 0x0003e40000000800 */
[--C-:B-1----:R-:W-:Y:S01]  /*120d0*/  FFMA.FTZ R3, R109, UR4, -R65.reuse ;  /* 0x000000046d037c23 */ /* 0x102fe20008010841 */
[----:B------:R-:W-:Y:S07]  /*120e0*/  FFMA.FTZ R65, R125, UR4, -R65 ;  /* 0x000000047d417c23 */ /* 0x000fee0008010841 */
[----:B------:R1:W2:Y:S10]  /*120f0*/  MUFU.EX2 R85, R3 ;  /* 0x0000000300557308 */ /* 0x0002b40000000800 */
[----:B------:R-:W-:Y:S01]  /*12100*/  MUFU.EX2 R65, R65 ;  /* 0x0000004100417308 */ /* 0x000fe20000000800 */
[--C-:B-1----:R-:W-:Y:S01]  /*12110*/  FFMA.FTZ R3, R106, UR4, -R66.reuse ;  /* 0x000000046a037c23 */ /* 0x102fe20008010842 */
[----:B------:R-:W-:Y:S01]  /*12120*/  FFMA.FTZ R66, R42, UR4, -R66 ;  /* 0x000000042a427c23 */ /* 0x000fe20008010842 */
[----:B--2---:R-:W-:Y:S07]  /*12130*/  F2FP.BF16.F32.PACK_AB R46, R85, R82 ;  /* 0x00000052552e723e */ /* 0x004fee00000010ff */
[----:B------:R-:W1:Y:S10]  /*12140*/  MUFU.EX2 R80, R3 ;  /* 0x0000000300507308 */ /* 0x000e740000000800 */
[----:B------:R-:W-:Y:S01]  /*12150*/  MUFU.EX2 R66, R66 ;  /* 0x0000004200427308 */ /* 0x000fe20000000800 */
[----:B-1----:R-:W-:Y:S01]  /*12160*/  F2FP.BF16.F32.PACK_AB R45, R79, R80 ;  /* 0x000000504f2d723e */ /* 0x002fe200000010ff */
[----:B------:R-:W-:Y:S01]  /*12170*/  FADD.FTZ R3, R181, R36 ;  /* 0x00000024b5037221 */ /* 0x000fe20000010000 */
[----:B------:R-:W-:Y:S01]  /*12180*/  FADD.FTZ R36, R169, R0 ;  /* 0x00000000a9247221 */ /* 0x000fe20000010000 */
[----:B------:R-:W-:Y:S02]  /*12190*/  FADD.FTZ R0, R216, R37 ;  /* 0x00000025d8007221 */ /* 0x000fe40000010000 */
[----:B------:R-:W-:Y:S01]  /*121a0*/  FADD.FTZ R3, R215, R3 ;  /* 0x00000003d7037221 */ /* 0x000fe20000010000 */
[----:B------:R-:W-:Y:S01]  /*121b0*/  FADD.FTZ R37, R175, R36 ;  /* 0x00000024af257221 */ /* 0x000fe20000010000 */
[----:B------:R-:W-:Y:S01]  /*121c0*/  FADD.FTZ R36, R226, R0 ;  /* 0x00000000e2247221 */ /* 0x000fe20000010000 */
[C---:B------:R-:W-:Y:S01]  /*121d0*/  HMMA.16816.F32.BF16 R8, R44.reuse, R60, R8 ;  /* 0x0000003c2c08723c */ /* 0x040fe20000041808 */
[----:B------:R-:W-:Y:S03]  /*121e0*/  MUFU.EX2 R61, R86 ;  /* 0x00000056003d7308 */ /* 0x000fe60000000800 */
[----:B------:R-:W-:Y:S01]  /*121f0*/  FADD.FTZ R0, R208, R37 ;  /* 0x00000025d0007221 */ /* 0x000fe20000010000 */
[----:B------:R-:W-:Y:S01]  /*12200*/  FADD.FTZ R37, R207, R36 ;  /* 0x00000024cf257221 */ /* 0x000fe20000010000 */
[----:B------:R-:W-:Y:S01]  /*12210*/  FADD.FTZ R3, R221, R3 ;  /* 0x00000003dd037221 */ /* 0x000fe20000010000 */
[-C--:B------:R-:W-:Y:S04]  /*12220*/  HMMA.16816.F32.BF16 R12, R44, R62.reuse, R12 ;  /* 0x0000003e2c0c723c */ /* 0x080fe8000004180c */
[----:B------:R-:W1:Y:S01]  /*12230*/  MUFU.EX2 R60, R87 ;  /* 0x00000057003c7308 */ /* 0x000e620000000800 */
[----:B------:R-:W-:Y:S01]  /*12240*/  FADD.FTZ R36, R183, R3 ;  /* 0x00000003b7247221 */ /* 0x000fe20000010000 */
[----:B------:R-:W-:Y:S01]  /*12250*/  FADD.FTZ R3, R176, R2 ;  /* 0x00000002b0037221 */ /* 0x000fe20000010000 */
[----:B------:R-:W-:Y:S01]  /*12260*/  FADD.FTZ R2, R170, R0 ;  /* 0x00000000aa027221 */ /* 0x000fe20000010000 */
[----:B------:R-:W-:Y:S03]  /*12270*/  FADD.FTZ R0, R211, R37 ;  /* 0x00000025d3007221 */ /* 0x000fe60000010000 */
[----:B------:R-:W-:Y:S01]  /*12280*/  FADD.FTZ R36, R206, R36 ;  /* 0x00000024ce247221 */ /* 0x000fe20000010000 */
[C---:B------:R-:W-:Y:S04]  /*12290*/  HMMA.16816.F32.BF16 R16, R48.reuse, R62, R16 ;  /* 0x0000003e3010723c */ /* 0x040fe80000041810 */
[----:B------:R-:W-:Y:S01]  /*122a0*/  FADD.FTZ R36, R209, R36 ;  /* 0x00000024d1247221 */ /* 0x000fe20000010000 */
[----:B------:R-:W-:Y:S01]  /*122b0*/  FADD.FTZ R3, R179, R3 ;  /* 0x00000003b3037221 */ /* 0x000fe20000010000 */
[----:B------:R-:W-:Y:S01]  /*122c0*/  FADD.FTZ R2, R171, R2 ;  /* 0x00000002ab027221 */ /* 0x000fe20000010000 */
[----:B------:R-:W-:Y:S01]  /*122d0*/  FADD.FTZ R0, R213, R0 ;  /* 0x00000000d5007221 */ /* 0x000fe20000010000 */
[----:B------:R-:W-:Y:S01]  /*122e0*/  FADD.FTZ R42, R227, R36 ;  /* 0x00000024e32a7221 */ /* 0x000fe20000010000 */
[-C--:B------:R-:W-:Y:S03]  /*122f0*/  HMMA.16816.F32.BF16 R20, R48, R52.reuse, R20 ;  /* 0x000000343014723c */ /* 0x080fe60000041814 */
[----:B------:R-:W-:Y:S01]  /*12300*/  FADD.FTZ R3, R205, R3 ;  /* 0x00000003cd037221 */ /* 0x000fe20000010000 */
[----:B------:R-:W-:Y:S01]  /*12310*/  FADD.FTZ R2, R177, R2 ;  /* 0x00000002b1027221 */ /* 0x000fe20000010000 */
[----:B------:R-:W-:Y:S01]  /*12320*/  FADD.FTZ R0, R219, R0 ;  /* 0x00000000db007221 */ /* 0x000fe20000010000 */
[C---:B------:R-:W-:Y:S05]  /*12330*/  HMMA.16816.F32.BF16 R24, R44.reuse, R52, R24 ;  /* 0x000000342c18723c */ /* 0x040fea0000041818 */
        /* <DEDUP_REMOVED lines=8> */
[----:B------:R-:W-:Y:S01]  /*123c0*/  FADD.FTZ R3, R241, R3 ;  /* 0x00000003f1037221 */ /* 0x000fe20000010000 */
[----:B------:R-:W-:Y:S01]  /*123d0*/  FADD.FTZ R2, R231, R2 ;  /* 0x00000002e7027221 */ /* 0x000fe20000010000 */
[----:B------:R-:W-:Y:S01]  /*123e0*/  FADD.FTZ R0, R229, R37 ;  /* 0x00000025e5007221 */ /* 0x000fe20000010000 */
[----:B------:R-:W-:Y:S04]  /*123f0*/  HMMA.16816.F32.BF16 R32, R48, R54, R32 ;  /* 0x000000363020723c */ /* 0x000fe80000041820 */
[----:B------:R-:W-:Y:S01]  /*12400*/  FADD.FTZ R37, R245, R36 ;  /* 0x00000024f5257221 */ /* 0x000fe20000010000 */
[----:B------:R-:W-:Y:S01]  /*12410*/  FADD.FTZ R36, R243, R3 ;  /* 0x00000003f3247221 */ /* 0x000fe20000010000 */
[----:B------:R-:W-:Y:S01]  /*12420*/  FADD.FTZ R3, R237, R2 ;  /* 0x00000002ed037221 */ /* 0x000fe20000010000 */
[----:B------:R-:W-:Y:S01]  /*12430*/  FADD.FTZ R2, R230, R0 ;  /* 0x00000000e6027221 */ /* 0x000fe20000010000 */
[----:B------:R-:W-:Y:S03]  /*12440*/  FADD.FTZ R0, R251, R37 ;  /* 0x00000025fb007221 */ /* 0x000fe60000010000 */
        /* <DEDUP_REMOVED lines=19> */
[----:B------:R-:W2:Y:S01]  /*12580*/  LDSM.16.MT88.4 R144, [R184+0x5c00] ;  /* 0x005c0000b890783b */ /* 0x000ea20000004200 */
[----:B------:R-:W-:Y:S01]  /*12590*/  FADD.FTZ R36, R160, R42 ;  /* 0x0000002aa0247221 */ /* 0x000fe20000010000 */
[----:B------:R-:W-:Y:S01]  /*125a0*/  F2FP.BF16.F32.PACK_AB R160, R88, R89 ;  /* 0x0000005958a0723e */ /* 0x000fe200000010ff */
[----:B------:R-:W-:Y:S01]  /*125b0*/  FADD.FTZ R0, R161, R37 ;  /* 0x00000025a1007221 */ /* 0x000fe20000010000 */
[----:B------:R-:W-:Y:S01]  /*125c0*/  F2FP.BF16.F32.PACK_AB R161, R72, R71 ;  /* 0x0000004748a1723e */ /* 0x000fe200000010ff */
        /* <DEDUP_REMOVED lines=22> */
[----:B------:R-:W-:Y:S02]  /*12730*/  F2FP.BF16.F32.PACK_AB R166, R65, R64 ;  /* 0x0000004041a6723e */ /* 0x000fe400000010ff */
[----:B-1----:R-:W-:Y:S02]  /*12740*/  F2FP.BF16.F32.PACK_AB R165, R60, R61 ;  /* 0x0000003d3ca5723e */ /* 0x002fe400000010ff */
[----:B------:R-:W-:Y:S02]  /*12750*/  F2FP.BF16.F32.PACK_AB R167, R66, R43 ;  /* 0x0000002b42a7723e */ /* 0x000fe400000010ff */
[----:B------:R-:W-:Y:S02]  /*12760*/  MOV R221, R204 ;  /* 0x000000cc00dd7202 */ /* 0x000fe40000000f00 */
[----:B------:R-:W-:Y:S01]  /*12770*/  MOV R133, R39 ;  /* 0x0000002700857202 */ /* 0x000fe20000000f00 */
[-C--:B--2---:R-:W-:Y:S07]  /*12780*/  HMMA.16816.F32.BF16 R140, R160, R144.reuse, R4 ;  /* 0x00000090a08c723c */ /* 0x084fee0000041804 */
[----:B------:R-:W-:Y:S01]  /*12790*/  FADD.FTZ R5, R136, R2 ;  /* 0x0000000288057221 */ /* 0x000fe20000010000 */
[----:B------:R-:W-:Y:S03]  /*127a0*/  FADD.FTZ R4, R99, R0 ;  /* 0x0000000063047221 */ /* 0x000fe60000010000 */
[----:B------:R-:W-:Y:S01]  /*127b0*/  FADD.FTZ R6, R138, R37 ;  /* 0x000000258a067221 */ /* 0x000fe20000010000 */
[----:B------:R-:W-:Y:S01]  /*127c0*/  FADD.FTZ R0, R151, R3 ;  /* 0x0000000397007221 */ /* 0x000fe20000010000 */
[C---:B------:R-:W-:Y:S04]  /*127d0*/  HMMA.16816.F32.BF16 R136, R164.reuse, R144, R8 ;  /* 0x00000090a488723c */ /* 0x040fe80000041808 */
[----:B------:R-:W-:Y:S01]  /*127e0*/  FADD.FTZ R3, R134, R5 ;  /* 0x0000000586037221 */ /* 0x000fe20000010000 */
[----:B------:R-:W-:Y:S01]  /*127f0*/  FADD.FTZ R4, R98, R4 ;  /* 0x0000000462047221 */ /* 0x000fe20000010000 */
[----:B------:R-:W-:Y:S01]  /*12800*/  FADD.FTZ R5, R150, R0 ;  /* 0x0000000096057221 */ /* 0x000fe20000010000 */
[----:B------:R-:W-:Y:S01]  /*12810*/  FADD.FTZ R2, R148, R6 ;  /* 0x0000000694027221 */ /* 0x000fe20000010000 */
[----:B------:R-:W-:Y:S01]  /*12820*/  MOV R134, R38 ;  /* 0x0000002600867202 */ /* 0x000fe20000000f00 */
[-C--:B------:R-:W-:Y:S03]  /*12830*/  HMMA.16816.F32.BF16 R148, R164, R146.reuse, R12 ;  /* 0x00000092a494723c */ /* 0x080fe6000004180c */
[----:B------:R-:W-:Y:S01]  /*12840*/  FADD.FTZ R5, R97, R5 ;  /* 0x0000000561057221 */ /* 0x000fe20000010000 */
[----:B------:R-:W-:Y:S01]  /*12850*/  FADD.FTZ R0, R153, R2 ;  /* 0x0000000299007221 */ /* 0x000fe20000010000 */
[----:B------:R-:W-:Y:S01]  /*12860*/  FADD.FTZ R2, R152, R3 ;  /* 0x0000000398027221 */ /* 0x000fe20000010000 */
[----:B------:R-:W-:Y:S01]  /*12870*/  FADD.FTZ R3, R132, R4 ;  /* 0x0000000484037221 */ /* 0x000fe20000010000 */
[----:B------:R-:W-:Y:S01]  /*12880*/  FADD.FTZ R5, R96, R5 ;  /* 0x0000000560057221 */ /* 0x000fe20000010000 */
[----:B------:R-:W-:Y:S01]  /*12890*/  FADD.FTZ R4, R93, R0 ;  /* 0x000000005d047221 */ /* 0x000fe20000010000 */
[C---:B------:R-:W-:Y:S04]  /*128a0*/  HMMA.16816.F32.BF16 R144, R160.reuse, R146, R16 ;  /* 0x00000092a090723c */ /* 0x040fe80000041810 */
        /* <DEDUP_REMOVED lines=30> */
[----:B------:R-:W-:Y:S01]  /*12a90*/  MOV R132, R40 ;  /* 0x0000002800847202 */ /* 0x000fe20000000f00 */
[----:B------:R-:W-:Y:S01]  /*12aa0*/  STL [R1+0x68], R4 ;  /* 0x0000680401007387 */ /* 0x000fe20000100800 */
[----:B------:R-:W-:Y:S01]  /*12ab0*/  FADD.FTZ R3, R69, R3 ;  /* 0x0000000345037221 */ /* 0x000fe20000010000 */
[----:B------:R-:W-:Y:S01]  /*12ac0*/  FADD.FTZ R2, R65, R2 ;  /* 0x0000000241027221 */ /* 0x000fe20000010000 */
[----:B------:R-:W-:Y:S03]  /*12ad0*/  FADD.FTZ R0, R66, R0 ;  /* 0x0000000042007221 */ /* 0x000fe60000010000 */
[----:B------:R1:W-:Y:S04]  /*12ae0*/  STL [R1+0x6c], R3 ;  /* 0x00006c0301007387 */ /* 0x0003e80000100800 */
[----:B------:R2:W-:Y:S04]  /*12af0*/  STL [R1+0x70], R2 ;  /* 0x0000700201007387 */ /* 0x0005e80000100800 */
[----:B------:R2:W-:Y:S01]  /*12b00*/  STL [R1+0x74], R0 ;  /* 0x0000740001007387 */ /* 0x0005e20000100800 */
[----:B-1----:R-:W-:Y:S01]  /*12b10*/  MOV R3, R41 ;  /* 0x0000002900037202 */ /* 0x002fe20000000f00 */
[----:B------:R-:W-:Y:S06]  /*12b20*/  @P0 BRA `(.L_x_188) ;  /* 0xffffffac00440947 */ /* 0x000fec000383ffff */
.L_x_187:
[----:B------:R-:W3:Y:S04]  /*12b30*/  LDL.LU R7, [R1+0x68] ;  /* 0x0000680001077983 */ /* 0x000ee80000300800 */
[----:B--2---:R-:W2:Y:S04]  /*12b40*/  LDL.LU R2, [R1+0x6c] ;  /* 0x00006c0001027983 */ /* 0x004ea80000300800 */
[----:B------:R-:W4:Y:S04]  /*12b50*/  LDL.LU R14, [R1+0x70] ;  /* 0x00007000010e7983 */ /* 0x000f280000300800 */
[----:B------:R-:W5:Y:S04]  /*12b60*/  LDL.LU R13, [R1+0x74] ;  /* 0x00007400010d7983 */ /* 0x000f680000300800 */
[----:B------:R-:W5:Y:S01]  /*12b70*/  LDL R12, [R1+0x94] ;  /* 0x00009400010c7983 */ /* 0x000f620000100800 */
[----:B------:R-:W1:Y:S01]  /*12b80*/  S2UR UR4, SR_CgaCtaId ;  /* 0x00000000000479c3 */ /* 0x000e620000008800 */
[----:B------:R-:W-:Y:S01]  /*12b90*/  UMOV UR5, 0x400 ;  /* 0x0000040000057882 */ /* 0x000fe20000000000 */
[----:B------:R-:W1:Y:S02]  /*12ba0*/  S2R R36, SR_TID.X ;  /* 0x0000000000247919 */ /* 0x000e640000002100 */
[----:B-1----:R-:W-:Y:S01]  /*12bb0*/  ULEA UR4, UR4, UR5, 0x18 ;  /* 0x0000000504047291 */ /* 0x002fe2000f8ec03f */
[----:B------:R-:W-:-:S04]  /*12bc0*/  SHF.R.S32.HI R31, RZ, 0x1f, R36 ;  /* 0x0000001fff1f7819 */ /* 0x000fc80000011424 */
[CC--:B------:R-:W-:Y:S02]  /*12bd0*/  LEA.HI R6, R31.reuse, R36.reuse, RZ, 0x2 ;  /* 0x000000241f067211 */ /* 0x0c0fe400078f10ff */
[----:B------:R-:W-:Y:S02]  /*12be0*/  LEA.HI R31, R31, R36, RZ, 0x5 ;  /* 0x000000241f1f7211 */ /* 0x000fe400078f28ff */
[----:B------:R-:W-:Y:S02]  /*12bf0*/  SHF.R.S32.HI R0, RZ, 0x2, R6 ;  /* 0x00000002ff007819 */ /* 0x000fe40000011406 */
[----:B------:R-:W-:Y:S02]  /*12c00*/  LOP3.LUT R6, R6, 0xfffffffc, RZ, 0xc0, !PT ;  /* 0xfffffffc06067812 */ /* 0x000fe400078ec0ff */
[----:B------:R-:W-:Y:S02]  /*12c10*/  SHF.R.S32.HI R3, RZ, 0x1f, R0 ;  /* 0x0000001fff037819 */ /* 0x000fe40000011400 */
[----:B------:R-:W-:-:S02]  /*12c20*/  SHF.R.S32.HI R28, RZ, 0x5, R31 ;  /* 0x00000005ff1c7819 */ /* 0x000fc4000001141f */
[----:B------:R-:W-:-:S04]  /*12c30*/  LEA.HI R3, R3, R0, RZ, 0x3 ;  /* 0x0000000003037211 */ /* 0x000fc800078f18ff */
[----:B------:R-:W-:-:S05]  /*12c40*/  LOP3.LUT R3, R3, 0xfffffff8, RZ, 0xc0, !PT ;  /* 0xfffffff803037812 */ /* 0x000fca00078ec0ff */
[----:B------:R-:W-:Y:S01]  /*12c50*/  IMAD.IADD R3, R0, 0x1, -R3 ;  /* 0x0000000100037824 */ /* 0x000fe200078e0a03 */
[----:B---3--:R-:W1:Y:S04]  /*12c60*/  SHFL.BFLY PT, R5, R7, 0x2, 0x1f ;  /* 0x0c401f0007057f89 */ /* 0x008e6800000e0000 */
[----:B--2---:R-:W2:Y:S04]  /*12c70*/  SHFL.BFLY PT, R4, R2, 0x2, 0x1f ;  /* 0x0c401f0002047f89 */ /* 0x004ea800000e0000 */
[----:B----4-:R-:W3:Y:S04]  /*12c80*/  SHFL.BFLY PT, R8, R14, 0x2, 0x1f ;  /* 0x0c401f000e087f89 */ /* 0x010ee800000e0000 */
[----:B-----5:R-:W4:Y:S01]  /*12c90*/  SHFL.BFLY PT, R9, R13, 0x2, 0x1f ;  /* 0x0c401f000d097f89 */ /* 0x020f2200000e0000 */
[----:B------:R-:W-:Y:S01]  /*12ca0*/  ISETP.NE.AND P2, PT, R12, -0x1, PT ;  /* 0xffffffff0c00780c */ /* 0x000fe20003f45270 */
[----:B-1----:R-:W-:Y:S01]  /*12cb0*/  FADD.FTZ R5, R5, R7 ;  /* 0x0000000705057221 */ /* 0x002fe20000010000 */
[----:B--2---:R-:W-:-:S04]  /*12cc0*/  FADD.FTZ R4, R4, R2 ;  /* 0x0000000204047221 */ /* 0x004fc80000010000 */
[----:B------:R-:W1:Y:S01]  /*12cd0*/  SHFL.BFLY PT, R25, R5, 0x1, 0x1f ;  /* 0x0c201f0005197f89 */ /* 0x000e6200000e0000 */
[----:B------:R-:W-:-:S06]  /*12ce0*/  LEA.HI R2, R3, R3, RZ, 0x1 ;  /* 0x0000000303027211 */ /* 0x000fcc00078f08ff */
[----:B------:R-:W2:Y:S01]  /*12cf0*/  @P2 LDC.64 R10, c[0x0][0x298] ;  /* 0x0000a600ff0a2b82 */ /* 0x000ea20000000a00 */
[----:B------:R-:W5:Y:S01]  /*12d00*/  SHFL.BFLY PT, R26, R4, 0x1, 0x1f ;  /* 0x0c201f00041a7f89 */ /* 0x000f6200000e0000 */
[----:B------:R-:W-:Y:S02]  /*12d10*/  SHF.R.S32.HI R0, RZ, 0x1, R2 ;  /* 0x00000001ff007819 */ /* 0x000fe40000011402 */
[----:B------:R-:W-:Y:S01]  /*12d20*/  LOP3.LUT R16, R2, 0x3fffffe, RZ, 0xc0, !PT ;  /* 0x03fffffe02107812 */ /* 0x000fe200078ec0ff */
[----:B------:R-:W-:Y:S02]  /*12d30*/  IMAD.IADD R2, R36, 0x1, -R6 ;  /* 0x0000000124027824 */ /* 0x000fe400078e0a06 */
[----:B---3--:R-:W-:Y:S01]  /*12d40*/  FADD.FTZ R6, R8, R14 ;  /* 0x0000000e08067221 */ /* 0x008fe20000010000 */
[----:B------:R-:W-:Y:S02]  /*12d50*/  IMAD.SHL.U32 R7, R0, 0x40, RZ ;  /* 0x0000004000077824 */ /* 0x000fe400078e00ff */
[----:B------:R-:W-:-:S02]  /*12d60*/  IMAD.IADD R16, R3, 0x1, -R16 ;  /* 0x0000000103107824 */ /* 0x000fc400078e0a10 */
[----:B------:R-:W-:Y:S01]  /*12d70*/  IMAD R2, R28, 0x100, R2 ;  /* 0x000001001c027824 */ /* 0x000fe200078e0202 */
[----:B------:R-:W-:Y:S01]  /*12d80*/  LOP3.LUT R3, R7, 0xc0, RZ, 0xc0, !PT ;  /* 0x000000c007037812 */ /* 0x000fe200078ec0ff */
[----:B----4-:R-:W-:Y:S01]  /*12d90*/  FADD.FTZ R7, R9, R13 ;  /* 0x0000000d09077221 */ /* 0x010fe20000010000 */
[----:B------:R3:W4:Y:S01]  /*12da0*/  SHFL.BFLY PT, R21, R6, 0x1, 0x1f ;  /* 0x0c201f0006157f89 */ /* 0x00072200000e0000 */
[----:B------:R-:W-:Y:S01]  /*12db0*/  IMAD R16, R16, 0x10, R2 ;  /* 0x0000001010107824 */ /* 0x000fe200078e0202 */
[----:B------:R-:W-:Y:S02]  /*12dc0*/  LOP3.LUT R9, R0, 0x1, RZ, 0xc0, !PT ;  /* 0x0000000100097812 */ /* 0x000fe400078ec0ff */
[----:B------:R3:W2:Y:S01]  /*12dd0*/  SHFL.BFLY PT, R24, R7, 0x1, 0x1f ;  /* 0x0c201f0007187f89 */ /* 0x0006a200000e0000 */
[----:B-1----:R-:W-:Y:S01]  /*12de0*/  FADD.FTZ R25, R5, R25 ;  /* 0x0000001905197221 */ /* 0x002fe20000010000 */
[----:B------:R-:W-:Y:S01]  /*12df0*/  LEA.HI R5, R3, R3, RZ, 0x1d ;  /* 0x0000000303057211 */ /* 0x000fe200078fe8ff */
[----:B--2---:R-:W-:-:S04]  /*12e00*/  @P2 IMAD.WIDE.U32 R2, R12, R10, RZ ;  /* 0x0000000a0c022225 */ /* 0x004fc800078e00ff */
[----:B-----5:R-:W-:Y:S01]  /*12e10*/  FADD.FTZ R26, R4, R26 ;  /* 0x0000001a041a7221 */ /* 0x020fe20000010000 */
[----:B------:R-:W-:Y:S02]  /*12e20*/  IMAD.U32 R16, R16, 0x2, R5 ;  /* 0x0000000210107824 */ /* 0x000fe400078e0005 */
[----:B------:R-:W-:Y:S02]  /*12e30*/  @P2 IMAD R30, R12, R11, R3 ;  /* 0x0000000b0c1e2224 */ /* 0x000fe400078e0203 */
[----:B------:R-:W-:Y:S01]  /*12e40*/  @P2 IMAD.MOV.U32 R29, RZ, RZ, R2 ;  /* 0x000000ffff1d2224 */ /* 0x000fe200078e0002 */
[----:B------:R-:W-:Y:S01]  /*12e50*/  LEA R16, R16, UR4, 0x1 ;  /* 0x0000000410107c11 */ /* 0x000fe2000f8e08ff */
[----:B---34-:R-:W-:Y:S06]  /*12e60*/  @P2 BRA `(.L_x_191) ;  /* 0x0000000000202947 */ /* 0x018fec0003800000 */
        /* <DEDUP_REMOVED lines=8> */
.L_x_191:
[----:B------:R-:W-:Y:S01]  /*12ef0*/  ULDC.U8 UR4, c[0x0][0x3d8] ;  /* 0x0000f60000047ab9 */ /* 0x000fe20000000000 */
[----:B------:R-:W-:Y:S01]  /*12f00*/  P2R R2, PR, RZ, 0x4 ;  /* 0x00000004ff027803 */ /* 0x000fe20000000000 */
[----:B------:R-:W-:Y:S01]  /*12f10*/  FADD.FTZ R21, R6, R21 ;  /* 0x0000001506157221 */ /* 0x000fe20000010000 */
[----:B------:R-:W-:Y:S01]  /*12f20*/  ISETP.NE.AND P1, PT, RZ, UR4, PT ;  /* 0x00000004ff007c0c */ /* 0x000fe2000bf25270 */
[----:B------:R-:W-:Y:S01]  /*12f30*/  ULDC.U8 UR4, c[0x0][0x3d9] ;  /* 0x0000f64000047ab9 */ /* 0x000fe20000000000 */
[----:B------:R-:W-:Y:S02]  /*12f40*/  PLOP3.LUT P2, PT, PT, PT, PT, 0x8, 0x0 ;  /* 0x000000000000781c */ /* 0x000fe40003f4e170 */
[----:B------:R-:W-:Y:S02]  /*12f50*/  CS2R R22, SRZ ;  /* 0x0000000000167805 */ /* 0x000fe4000001ff00 */
[----:B------:R-:W-:Y:S02]  /*12f60*/  ISETP.NE.OR P0, PT, RZ, UR4, !P1 ;  /* 0x00000004ff007c0c */ /* 0x000fe4000cf05670 */
[----:B------:R-:W-:-:S02]  /*12f70*/  LOP3.LUT P3, RZ, R0, 0x2, RZ, 0xc0, !PT ;  /* 0x0000000200ff7812 */ /* 0x000fc4000786c0ff */
[----:B------:R-:W-:Y:S02]  /*12f80*/  P2R R0, PR, RZ, 0x4 ;  /* 0x00000004ff007803 */ /* 0x000fe40000000000 */
[----:B------:R-:W-:Y:S02]  /*12f90*/  ISETP.NE.U32.AND P4, PT, R9, 0x1, PT ;  /* 0x000000010900780c */ /* 0x000fe40003f85070 */
[----:B------:R-:W-:Y:S02]  /*12fa0*/  FSETP.NE.FTZ.AND P6, PT, R25, RZ, PT ;  /* 0x000000ff1900720b */ /* 0x000fe40003fd5000 */
[----:B------:R-:W-:Y:S02]  /*12fb0*/  FSETP.NE.FTZ.AND P5, PT, R26, RZ, PT ;  /* 0x000000ff1a00720b */ /* 0x000fe40003fb5000 */
[----:B------:R-:W-:Y:S01]  /*12fc0*/  ISETP.NE.AND P2, PT, R2, RZ, PT ;  /* 0x000000ff0200720c */ /* 0x000fe20003f45270 */
[----:B------:R-:W-:-:S12]  /*12fd0*/  @P0 BRA `(.L_x_192) ;  /* 0x0000000000200947 */ /* 0x000fd80003800000 */
[----:B------:R-:W1:Y:S01]  /*12fe0*/  S2R R2, SR_CTAID.Y ;  /* 0x0000000000027919 */ /* 0x000e620000002600 */
[----:B------:R-:W1:Y:S01]  /*12ff0*/  LDC R0, c[0x0][0x2c4] ;  /* 0x0000b100ff007b82 */ /* 0x000e620000000800 */
[----:B------:R-:W-:Y:S01]  /*13000*/  PLOP3.LUT P0, PT, PT, PT, PT, 0x80, 0x0 ;  /* 0x000000000000781c */ /* 0x000fe20003f0f070 */
[----:B-1----:R-:W-:-:S03]  /*13010*/  @!P2 IMAD R12, R2, R0, RZ ;  /* 0x00000000020ca224 */ /* 0x002fc600078e02ff */
[----:B------:R-:W-:Y:S01]  /*13020*/  P2R R0, PR, RZ, 0x1 ;  /* 0x00000001ff007803 */ /* 0x000fe20000000000 */
[--C-:B------:R-:W-:Y:S01]  /*13030*/  IMAD.MOV.U32 R22, RZ, RZ, R12.reuse ;  /* 0x000000ffff167224 */ /* 0x100fe200078e000c */
[----:B------:R1:W-:Y:S01]  /*13040*/  @!P2 STL [R1+0x94], R12 ;  /* 0x0000940c0100a387 */ /* 0x0003e20000100800 */
[----:B------:R-:W-:-:S07]  /*13050*/  SHF.R.S32.HI R23, RZ, 0x1f, R12 ;  /* 0x0000001fff177819 */ /* 0x000fce000001140c */
.L_x_192:
[----:B------:R2:W5:Y:S01]  /*13060*/  LDL R42, [R1+0xc0] ;  /* 0x0000c000012a7983 */ /* 0x0005620000100800 */
[----:B------:R-:W-:Y:S01]  /*13070*/  ISETP.NE.AND P0, PT, RZ, UR4, PT ;  /* 0x00000004ff007c0c */ /* 0x000fe2000bf05270 */
[----:B------:R-:W-:Y:S01]  /*13080*/  FADD.FTZ R24, R7, R24 ;  /* 0x0000001807187221 */ /* 0x000fe20000010000 */
[C---:B------:R-:W-:Y:S01]  /*13090*/  IADD3 R19, R16.reuse, 0x20, RZ ;  /* 0x0000002010137810 */ /* 0x040fe20007ffe0ff */
[----:B------:R-:W-:Y:S01]  /*130a0*/  @P3 VIADD R19, R16, 0xffffffe0 ;  /* 0xffffffe010133836 */ /* 0x000fe20000000000 */
[----:B------:R-:W-:Y:S01]  /*130b0*/  PLOP3.LUT P3, PT, PT, PT, PT, 0x8, 0x0 ;  /* 0x000000000000781c */ /* 0x000fe20003f6e170 */
[----:B------:R-:W3:Y:S01]  /*130c0*/  S2R R37, SR_TID.X ;  /* 0x0000000000257919 */ /* 0x000ee20000002100 */
[----:B------:R-:W-:Y:S01]  /*130d0*/  FSETP.NE.FTZ.AND P2, PT, R21, RZ, PT ;  /* 0x000000ff1500720b */ /* 0x000fe20003f55000 */
[----:B------:R-:W4:Y:S01]  /*130e0*/  S2UR UR4, SR_CTAID.X ;  /* 0x00000000000479c3 */ /* 0x000f220000002500 */
[----:B------:R-:W-:Y:S01]  /*130f0*/  MOV R27, 0x10 ;  /* 0x00000010001b7802 */ /* 0x000fe20000000f00 */
[----:B------:R-:W-:Y:S01]  /*13100*/  BSSY B0, `(.L_x_193) ;  /* 0x00000ad000007945 */ /* 0x000fe20003800000 */
[----:B------:R-:W-:-:S02]  /*13110*/  MOV R3, 0x3f800000 ;  /* 0x3f80000000037802 */ /* 0x000fc40000000f00 */
[----:B------:R-:W-:Y:S02]  /*13120*/  MOV R4, 0x3f800000 ;  /* 0x3f80000000047802 */ /* 0x000fe40000000f00 */
[----:B------:R-:W-:Y:S01]  /*13130*/  @!P0 PLOP3.LUT P3, PT, P1, PT, PT, 0x80, 0x0 ;  /* 0x000000000000881c */ /* 0x000fe20000f6f070 */
[----:B------:R-:W2:Y:S01]  /*13140*/  @!P0 LDC R18, c[0x0][0x2c4] ;  /* 0x0000b100ff128b82 */ /* 0x000ea20000000800 */
[----:B------:R-:W-:Y:S01]  /*13150*/  FSETP.NE.FTZ.AND P1, PT, R24, RZ, PT ;  /* 0x000000ff1800720b */ /* 0x000fe20003f35000 */
[----:B------:R-:W1:Y:S01]  /*13160*/  @P6 MUFU.RCP R3, R25 ;  /* 0x0000001900036308 */ /* 0x000e620000001000 */
[----:B------:R-:W-:Y:S02]  /*13170*/  SEL R27, R27, 0xfffffff0, P4 ;  /* 0xfffffff01b1b7807 */ /* 0x000fe40002000000 */
[----:B------:R-:W-:Y:S02]  /*13180*/  ISETP.NE.AND P4, PT, R0, RZ, PT ;  /* 0x000000ff0000720c */ /* 0x000fe40003f85270 */
[----:B------:R-:W-:-:S02]  /*13190*/  MOV R0, 0x3f800000 ;  /* 0x3f80000000007802 */ /* 0x000fc40000000f00 */
[----:B------:R-:W-:Y:S01]  /*131a0*/  MOV R2, 0x3f800000 ;  /* 0x3f80000000027802 */ /* 0x000fe20000000f00 */
[----:B------:R-:W4:Y:S08]  /*131b0*/  @P5 MUFU.RCP R4, R26 ;  /* 0x0000001a00045308 */ /* 0x000f300000001000 */
[----:B------:R-:W3:Y:S01]  /*131c0*/  @P2 MUFU.RCP R0, R21 ;  /* 0x0000001500002308 */ /* 0x000ee20000001000 */
[C---:B-1----:R-:W-:Y:S01]  /*131d0*/  FMUL.FTZ R140, R3.reuse, R140 ;  /* 0x0000008c038c7220 */ /* 0x042fe20000410000 */
[C---:B------:R-:W-:Y:S01]  /*131e0*/  FMUL.FTZ R7, R3.reuse, R141 ;  /* 0x0000008d03077220 */ /* 0x040fe20000410000 */
[C---:B------:R-:W-:Y:S01]  /*131f0*/  FMUL.FTZ R144, R3.reuse, R144 ;  /* 0x0000009003907220 */ /* 0x040fe20000410000 */
[C---:B------:R-:W-:Y:S01]  /*13200*/  FMUL.FTZ R145, R3.reuse, R145 ;  /* 0x0000009103917220 */ /* 0x040fe20000410000 */
[C---:B------:R-:W-:Y:S01]  /*13210*/  FMUL.FTZ R152, R3.reuse, R152 ;  /* 0x0000009803987220 */ /* 0x040fe20000410000 */
[----:B------:R-:W-:Y:S01]  /*13220*/  FMUL.FTZ R14, R3, R153 ;  /* 0x00000099030e7220 */ /* 0x000fe20000410000 */
[----:B------:R-:W-:Y:S01]  /*13230*/  F2FP.BF16.F32.PACK_AB R7, R7, R140 ;  /* 0x0000008c0707723e */ /* 0x000fe200000010ff */
        /* <DEDUP_REMOVED lines=25> */
[----:B------:R-:W-:Y:S01]  /*133d0*/  F2FP.BF16.F32.PACK_AB R6, R6, R142 ;  /* 0x0000008e0606723e */ /* 0x000fe200000010ff */
[----:B------:R-:W-:Y:S01]  /*133e0*/  FMUL.FTZ R160, R3, R160 ;  /* 0x000000a003a07220 */ /* 0x000fe20000410000 */
[----:B------:R-:W-:Y:S01]  /*133f0*/  F2FP.BF16.F32.PACK_AB R0, R147, R146 ;  /* 0x000000929300723e */ /* 0x000fe200000010ff */
[----:B------:R-:W-:Y:S01]  /*13400*/  FMUL.FTZ R10, R3, R161 ;  /* 0x000000a1030a7220 */ /* 0x000fe20000410000 */
[----:B------:R-:W-:Y:S01]  /*13410*/  IADD3 R2, R16, R27, RZ ;  /* 0x0000001b10027210 */ /* 0x000fe20007ffe0ff */
[----:B------:R1:W-:Y:S01]  /*13420*/  STS [R16], R7 ;  /* 0x0000000710007388 */ /* 0x0003e20000000800 */
[----:B------:R-:W-:Y:S01]  /*13430*/  F2FP.BF16.F32.PACK_AB R3, R145, R144 ;  /* 0x000000909103723e */ /* 0x000fe200000010ff */
[----:B--2---:R-:W2:Y:S01]  /*13440*/  @P3 LDC R18, c[0x0][0x2e4] ;  /* 0x0000b900ff123b82 */ /* 0x004ea20000000800 */
[----:B------:R-:W-:Y:S01]  /*13450*/  F2FP.BF16.F32.PACK_AB R5, R5, R136 ;  /* 0x000000880505723e */ /* 0x000fe200000010ff */
[----:B------:R3:W-:Y:S01]  /*13460*/  STS [R16+0x200], R6 ;  /* 0x0002000610007388 */ /* 0x0007e20000000800 */
[----:B------:R-:W-:-:S02]  /*13470*/  F2FP.BF16.F32.PACK_AB R4, R139, R4 ;  /* 0x000000048b04723e */ /* 0x000fc400000010ff */
[----:B------:R-:W-:Y:S01]  /*13480*/  F2FP.BF16.F32.PACK_AB R17, R17, R148 ;  /* 0x000000941111723e */ /* 0x000fe200000010ff */
[----:B------:R4:W-:Y:S01]  /*13490*/  STS [R2+0x200], R0 ;  /* 0x0002000002007388 */ /* 0x0009e20000000800 */
[----:B------:R-:W-:Y:S02]  /*134a0*/  F2FP.BF16.F32.PACK_AB R15, R151, R15 ;  /* 0x0000000f970f723e */ /* 0x000fe400000010ff */
[----:B------:R-:W-:Y:S01]  /*134b0*/  F2FP.BF16.F32.PACK_AB R14, R14, R152 ;  /* 0x000000980e0e723e */ /* 0x000fe200000010ff */
[----:B------:R4:W-:Y:S01]  /*134c0*/  STS [R2], R3 ;  /* 0x0000000302007388 */ /* 0x0009e20000000800 */
        /* <DEDUP_REMOVED lines=8> */
[----:B------:R2:W-:Y:S01]  /*13550*/  STS [R2+0x1000], R17 ;  /* 0x0010001102007388 */ /* 0x0005e20000000800 */
[----:B------:R-:W-:Y:S01]  /*13560*/  F2FP.BF16.F32.PACK_AB R20, R167, R20 ;  /* 0x00000014a714723e */ /* 0x000fe200000010ff */
[----:B-1----:R-:W1:Y:S02]  /*13570*/  @P0 LDC R7, c[0x0][0x2c0] ;  /* 0x0000b000ff070b82 */ /* 0x002e640000000800 */
[----:B------:R1:W-:Y:S01]  /*13580*/  STS [R2+0x1200], R15 ;  /* 0x0012000f02007388 */ /* 0x0003e20000000800 */
[----:B---3--:R3:W-:Y:S03]  /*13590*/  @P5 MUFU.LG2 R6, R26 ;  /* 0x0000001a00065308 */ /* 0x0087e60000000c00 */
[----:B------:R1:W-:Y:S01]  /*135a0*/  STS [R19], R14 ;  /* 0x0000000e13007388 */ /* 0x0003e20000000800 */
[----:B----4-:R-:W-:-:S03]  /*135b0*/  IMAD.IADD R0, R27, 0x1, R19 ;  /* 0x000000011b007824 */ /* 0x010fc600078e0213 */
[----:B------:R-:W-:Y:S01]  /*135c0*/  STS [R19+0x200], R13 ;  /* 0x0002000d13007388 */ /* 0x000fe20000000800 */
[----:B------:R-:W4:Y:S03]  /*135d0*/  @P6 MUFU.LG2 R3, R25 ;  /* 0x0000001900036308 */ /* 0x000f260000000c00 */
[----:B------:R4:W-:Y:S01]  /*135e0*/  STS [R0], R10 ;  /* 0x0000000a00007388 */ /* 0x0009e20000000800 */
[----:B------:R-:W4:Y:S03]  /*135f0*/  @P6 LDC R5, c[0x0][0x2e8] ;  /* 0x0000ba00ff056b82 */ /* 0x000f260000000800 */
[----:B------:R-:W-:Y:S01]  /*13600*/  STS [R0+0x200], R9 ;  /* 0x0002000900007388 */ /* 0x000fe20000000800 */
[----:B---3--:R-:W-:-:S03]  /*13610*/  IMAD.MOV.U32 R26, RZ, RZ, 0x7f800000 ;  /* 0x7f800000ff1a7424 */ /* 0x008fc600078e00ff */
[----:B------:R3:W-:Y:S01]  /*13620*/  STS [R19+0x1000], R12 ;  /* 0x0010000c13007388 */ /* 0x0007e20000000800 */
[----:B--2---:R-:W-:Y:S02]  /*13630*/  MOV R17, 0x7f800000 ;  /* 0x7f80000000117802 */ /* 0x004fe40000000f00 */
[----:B------:R-:W-:Y:S01]  /*13640*/  @!P0 MOV R7, 0x1 ;  /* 0x0000000100078802 */ /* 0x000fe20000000f00 */
[----:B------:R2:W-:Y:S01]  /*13650*/  STS [R19+0x1200], R11 ;  /* 0x0012000b13007388 */ /* 0x0005e20000000800 */
[----:B-1----:R-:W1:Y:S01]  /*13660*/  @P2 LDC R15, c[0x0][0x2e8] ;  /* 0x0000ba00ff0f2b82 */ /* 0x002e620000000800 */
[----:B------:R-:W-:Y:S01]  /*13670*/  LOP3.LUT R2, R31, 0xffffffe0, RZ, 0xc0, !PT ;  /* 0xffffffe01f027812 */ /* 0x000fe200078ec0ff */
[----:B----4-:R-:W-:Y:S01]  /*13680*/  @P6 FMUL.FTZ R3, R3, 0.69314718246459960938 ;  /* 0x3f31721803036820 */ /* 0x010fe20000410000 */
[----:B------:R4:W-:Y:S01]  /*13690*/  STS [R0+0x1000], R8 ;  /* 0x0010000800007388 */ /* 0x0009e20000000800 */
[----:B------:R-:W-:Y:S02]  /*136a0*/  MOV R25, 0x7f800000 ;  /* 0x7f80000000197802 */ /* 0x000fe40000000f00 */
[----:B------:R-:W-:Y:S01]  /*136b0*/  IADD3 R4, -R2, R36, RZ ;  /* 0x0000002402047210 */ /* 0x000fe20007ffe1ff */
[----:B------:R4:W-:Y:S01]  /*136c0*/  STS [R0+0x1200], R20 ;  /* 0x0012001400007388 */ /* 0x0009e20000000800 */
[----:B------:R-:W1:Y:S02]  /*136d0*/  @!P0 LDC R14, c[0x0][0x270] ;  /* 0x00009c00ff0e8b82 */ /* 0x000e640000000800 */
[----:B------:R-:W-:-:S06]  /*136e0*/  LOP3.LUT P3, RZ, R4, 0x3, RZ, 0xc0, !PT ;  /* 0x0000000304ff7812 */ /* 0x000fcc000786c0ff */
[----:B------:R-:W-:Y:S01]  /*136f0*/  BAR.SYNC.DEFER_BLOCKING 0x0 ;  /* 0x0000000000007b1d */ /* 0x000fe20000010000 */
[----:B------:R-:W-:Y:S01]  /*13700*/  @P6 FFMA.FTZ R26, R41, R5, R3 ;  /* 0x00000005291a6223 */ /* 0x000fe20000010003 */
[----:B------:R-:W-:Y:S02]  /*13710*/  IMAD R3, R7, UR4, RZ ;  /* 0x0000000407037c24 */ /* 0x000fe4000f8e02ff */
[----:B------:R-:W-:Y:S02]  /*13720*/  @P5 FMUL.FTZ R4, R6, 0.69314718246459960938 ;  /* 0x3f31721806045820 */ /* 0x000fe40000410000 */
[----:B------:R-:W1:Y:S01]  /*13730*/  @P2 MUFU.LG2 R10, R21 ;  /* 0x00000015000a2308 */ /* 0x000e620000000c00 */
[----:B------:R-:W-:Y:S01]  /*13740*/  SHF.L.U32 R3, R3, 0x7, RZ ;  /* 0x0000000703037819 */ /* 0x000fe200000006ff */
[----:B------:R-:W1:Y:S01]  /*13750*/  S2R R16, SR_CTAID.Y ;  /* 0x0000000000107919 */ /* 0x000e620000002600 */
[----:B---3--:R-:W-:Y:S01]  /*13760*/  SHF.R.S32.HI R12, RZ, 0x1f, R37 ;  /* 0x0000001fff0c7819 */ /* 0x008fe20000011425 */
[----:B------:R-:W3:Y:S01]  /*13770*/  S2R R27, SR_CTAID.Z ;  /* 0x00000000001b7919 */ /* 0x000ee20000002700 */
[----:B--2---:R-:W2:Y:S02]  /*13780*/  @P5 LDC R11, c[0x0][0x2e8] ;  /* 0x0000ba00ff0b5b82 */ /* 0x004ea40000000800 */
[----:B------:R-:W-:-:S04]  /*13790*/  LEA.HI R12, R12, R37, RZ, 0x2 ;  /* 0x000000250c0c7211 */ /* 0x000fc800078f10ff */
[----:B------:R-:W-:Y:S02]  /*137a0*/  LOP3.LUT R13, R12, 0xfffffffc, RZ, 0xc0, !PT ;  /* 0xfffffffc0c0d7812 */ /* 0x000fe400078ec0ff */
[----:B----4-:R-:W4:Y:S01]  /*137b0*/  @P0 LDC.64 R8, c[0x0][0x2c0] ;  /* 0x0000b000ff080b82 */ /* 0x010f220000000a00 */
[----:B------:R-:W-:Y:S01]  /*137c0*/  @P0 MOV R0, 0x1 ;  /* 0x0000000100000802 */ /* 0x000fe20000000f00 */
[----:B-1----:R-:W-:Y:S01]  /*137d0*/  @!P0 IMAD R0, R18, R14, RZ ;  /* 0x0000000e12008224 */ /* 0x002fe200078e02ff */
[----:B------:R1:W1:Y:S01]  /*137e0*/  LDS.128 R32, [R220+0x1800] ;  /* 0x00180000dc207984 */ /* 0x0002620000000c00 */
[----:B------:R-:W-:Y:S01]  /*137f0*/  @P2 FMUL.FTZ R5, R10, 0.69314718246459960938 ;  /* 0x3f3172180a052820 */ /* 0x000fe20000410000 */
[----:B------:R-:W-:-:S03]  /*13800*/  IADD3 R13, -R13, R37, RZ ;  /* 0x000000250d0d7210 */ /* 0x000fc60007ffe1ff */
[----:B------:R-:W1:Y:S01]  /*13810*/  @P1 LDC R14, c[0x0][0x2e8] ;  /* 0x0000ba00ff0e1b82 */ /* 0x000e620000000800 */
[----:B--2---:R-:W-:Y:S01]  /*13820*/  @P5 FFMA.FTZ R25, R40, R11, R4 ;  /* 0x0000000b28195223 */ /* 0x004fe20000010004 */
[----:B------:R-:W-:Y:S01]  /*13830*/  SHF.R.S32.HI R4, RZ, 0x1f, R3 ;  /* 0x0000001fff047819 */ /* 0x000fe20000011403 */
[----:B------:R-:W-:Y:S01]  /*13840*/  IMAD R0, R16, R0, RZ ;  /* 0x0000000010007224 */ /* 0x000fe200078e02ff */
[----:B------:R-:W-:Y:S01]  /*13850*/  SHF.L.U32 R16, R13, 0x3, RZ ;  /* 0x000000030d107819 */ /* 0x000fe200000006ff */
[----:B----4-:R-:W-:Y:S01]  /*13860*/  @P0 IMAD R2, R9, R8, RZ ;  /* 0x0000000809020224 */ /* 0x010fe200078e02ff */
[----:B------:R-:W-:Y:S01]  /*13870*/  @!P0 MOV R2, R18 ;  /* 0x0000001200028202 */ /* 0x000fe20000000f00 */
[----:B------:R2:W4:Y:S01]  /*13880*/  @P1 MUFU.LG2 R8, R24 ;  /* 0x0000001800081308 */ /* 0x0005220000000c00 */
[----:B------:R-:W-:-:S05]  /*13890*/  SEL R0, R0, RZ, !P4 ;  /* 0x000000ff00007207 */ /* 0x000fca0006000000 */
[----:B---3--:R-:W-:Y:S02]  /*138a0*/  IMAD R0, R27, R2, R0 ;  /* 0x000000021b007224 */ /* 0x008fe400078e0200 */
[----:B--2---:R-:W-:Y:S02]  /*138b0*/  IMAD.MOV.U32 R24, RZ, RZ, 0x7f800000 ;  /* 0x7f800000ff187424 */ /* 0x004fe400078e00ff */
[----:B------:R-:W-:Y:S01]  /*138c0*/  @P2 FFMA.FTZ R24, R39, R15, R5 ;  /* 0x0000000f27182223 */ /* 0x000fe20000010005 */
[----:B----4-:R-:W-:Y:S01]  /*138d0*/  @P1 FMUL.FTZ R2, R8, 0.69314718246459960938 ;  /* 0x3f31721808021820 */ /* 0x010fe20000410000 */
[--C-:B------:R-:W-:Y:S02]  /*138e0*/  IADD3 R3, P2, P0, R3, R22, R0.reuse ;  /* 0x0000001603037210 */ /* 0x100fe4000785e000 */
[----:B------:R-:W-:Y:S01]  /*138f0*/  SHF.R.S32.HI R0, RZ, 0x1f, R0 ;  /* 0x0000001fff007819 */ /* 0x000fe20000011400 */
[----:B-1----:R-:W-:Y:S01]  /*13900*/  @P1 FFMA.FTZ R17, R38, R14, R2 ;  /* 0x0000000e26111223 */ /* 0x002fe20000010002 */
[----:B------:R-:W-:-:S02]  /*13910*/  SHF.R.S32.HI R2, RZ, 0x2, R12 ;  /* 0x00000002ff027819 */ /* 0x000fc4000001140c */
[----:B------:R-:W-:Y:S01]  /*13920*/  IADD3.X R9, R4, R23, R0, P2, P0 ;  /* 0x0000001704097210 */ /* 0x000fe200017e0400 */
[----:B------:R-:W-:Y:S06]  /*13930*/  @P3 BRA `(.L_x_194) ;  /* 0x0000000000a43947 */ /* 0x000fec0003800000 */
[----:B------:R-:W2:Y:S01]  /*13940*/  LDL.LU R43, [R1+0xc4] ;  /* 0x0000c400012b7983 */ /* 0x000ea20000300800 */
[----:B------:R-:W-:-:S04]  /*13950*/  SHF.R.S32.HI R0, RZ, 0x1f, R28 ;  /* 0x0000001fff007819 */ /* 0x000fc8000001141c */
[----:B------:R-:W-:-:S04]  /*13960*/  LEA.HI R0, R0, R28, RZ, 0x2 ;  /* 0x0000001c00007211 */ /* 0x000fc800078f10ff */
[----:B------:R-:W-:-:S05]  /*13970*/  LOP3.LUT R0, R0, 0xffffffc, RZ, 0xc0, !PT ;  /* 0x0ffffffc00007812 */ /* 0x000fca00078ec0ff */
[----:B------:R-:W-:-:S04]  /*13980*/  IMAD.IADD R0, R28, 0x1, -R0 ;  /* 0x000000011c007824 */ /* 0x000fc800078e0a00 */
[----:B--2---:R-:W-:-:S04]  /*13990*/  IMAD R0, R0, 0x10, R43 ;  /* 0x0000001000007824 */ /* 0x004fc800078e022b */
        /* <DEDUP_REMOVED lines=11> */
[-C--:B------:R-:W-:Y:S01]  /*13a50*/  @!P6 IADD3 R11, P0, R8, R3.reuse, RZ ;  /* 0x00000003080be210 */ /* 0x080fe20007f1e0ff */
[----:B------:R-:W2:Y:S01]  /*13a60*/  @!P5 LDC.64 R18, c[0x0][0x2b0] ;  /* 0x0000ac00ff12db82 */ /* 0x000ea20000000a00 */
[----:B------:R-:W-:Y:S01]  /*13a70*/  @!P5 IADD3 R4, P2, R0, R3, RZ ;  /* 0x000000030004d210 */ /* 0x000fe20007f5e0ff */
[----:B------:R-:W-:Y:S01]  /*13a80*/  @!P3 IMAD R5, R5, R7, RZ ;  /* 0x000000070505b224 */ /* 0x000fe200078e02ff */
[----:B------:R-:W-:Y:S02]  /*13a90*/  @!P4 IADD3 R7, P1, R6, R3, RZ ;  /* 0x000000030607c210 */ /* 0x000fe40007f3e0ff */
[-C--:B------:R-:W-:Y:S02]  /*13aa0*/  @!P5 LEA.HI.X.SX32 R0, R0, R9.reuse, 0x1, P2 ;  /* 0x000000090000d211 */ /* 0x080fe400010f0eff */
[----:B------:R-:W-:Y:S01]  /*13ab0*/  @!P6 LEA.HI.X.SX32 R13, R8, R9, 0x1, P0 ;  /* 0x00000009080de211 */ /* 0x000fe200000f0eff */
[----:B------:R-:W3:Y:S01]  /*13ac0*/  @!P4 LDC.64 R20, c[0x0][0x2b0] ;  /* 0x0000ac00ff14cb82 */ /* 0x000ee20000000a00 */
[----:B------:R-:W-:-:S04]  /*13ad0*/  @!P3 IADD3 R12, P0, R5, R3, RZ ;  /* 0x00000003050cb210 */ /* 0x000fc80007f1e0ff */
[----:B------:R-:W-:-:S03]  /*13ae0*/  @!P3 LEA.HI.X.SX32 R5, R5, R9, 0x1, P0 ;  /* 0x000000090505b211 */ /* 0x000fc600000f0eff */
[----:B------:R-:W4:Y:S01]  /*13af0*/  @!P3 LDC.64 R22, c[0x0][0x2b0] ;  /* 0x0000ac00ff16bb82 */ /* 0x000f220000000a00 */
[C---:B-1----:R-:W-:Y:S02]  /*13b00*/  @!P6 LEA R10, P2, R11.reuse, R14, 0x2 ;  /* 0x0000000e0b0ae211 */ /* 0x042fe400078410ff */
        /* <DEDUP_REMOVED lines=12> */
.L_x_194:
[----:B------:R-:W-:Y:S05]  /*13bd0*/  BSYNC B0 ;  /* 0x0000000000007941 */ /* 0x000fea0003800000 */
.L_x_193:
[----:B------:R2:W3:Y:S01]  /*13be0*/  LDS.128 R12, [R220] ;  /* 0x00000000dc0c7984 */ /* 0x0004e20000000c00 */
[C---:B------:R-:W-:Y:S01]  /*13bf0*/  VIADD R0, R2.reuse, 0x40 ;  /* 0x0000004002007836 */ /* 0x040fe20000000000 */
[CC--:B-----5:R-:W-:Y:S01]  /*13c00*/  ISETP.GE.AND P3, PT, R2.reuse, R42.reuse, PT ;  /* 0x0000002a0200720c */ /* 0x0e0fe20003f66270 */
[----:B------:R-:W-:Y:S01]  /*13c10*/  VIADD R3, R2, 0x20 ;  /* 0x0000002002037836 */ /* 0x000fe20000000000 */
[----:B-1----:R-:W1:Y:S01]  /*13c20*/  S2R R7, SR_CTAID.X ;  /* 0x0000000000077919 */ /* 0x002e620000002500 */
[----:B------:R-:W-:Y:S01]  /*13c30*/  IADD3 R4, P0, R16, R29, RZ ;  /* 0x0000001d10047210 */ /* 0x000fe20007f1e0ff */
[----:B------:R-:W-:Y:S01]  /*13c40*/  ULDC.64 UR4, c[0x0][0x2a0] ;  /* 0x0000a80000047ab9 */ /* 0x000fe20000000a00 */
[----:B------:R-:W-:Y:S01]  /*13c50*/  SHF.R.S32.HI R5, RZ, 0x1f, R16 ;  /* 0x0000001fff057819 */ /* 0x000fe20000011410 */
[----:B------:R-:W-:Y:S01]  /*13c60*/  BSSY B0, `(.L_x_195) ;  /* 0x0000018000007945 */ /* 0x000fe20003800000 */
[----:B------:R-:W-:Y:S02]  /*13c70*/  SHF.R.S32.HI R6, RZ, 0x1f, R27 ;  /* 0x0000001fff067819 */ /* 0x000fe4000001141b */
[----:B------:R-:W-:Y:S01]  /*13c80*/  ISETP.GE.AND P1, PT, R0, R42, PT ;  /* 0x0000002a0000720c */ /* 0x000fe20003f26270 */
[----:B------:R-:W-:Y:S01]  /*13c90*/  VIADD R0, R2, 0x60 ;  /* 0x0000006002007836 */ /* 0x000fe20000000000 */
[----:B------:R-:W-:Y:S01]  /*13ca0*/  IADD3.X R5, R5, R30, RZ, P0, !PT ;  /* 0x0000001e05057210 */ /* 0x000fe200007fe4ff */
[----:B------:R-:W-:Y:S01]  /*13cb0*/  IMAD R6, R6, UR4, RZ ;  /* 0x0000000406067c24 */ /* 0x000fe2000f8e02ff */
[----:B------:R-:W-:-:S02]  /*13cc0*/  ISETP.GE.AND P2, PT, R3, R42, PT ;  /* 0x0000002a0300720c */ /* 0x000fc40003f46270 */
[----:B------:R-:W-:Y:S01]  /*13cd0*/  ISETP.GE.AND P0, PT, R0, R42, PT ;  /* 0x0000002a0000720c */ /* 0x000fe20003f06270 */
[C---:B------:R-:W-:Y:S01]  /*13ce0*/  IMAD R0, R27.reuse, UR5, R6 ;  /* 0x000000051b007c24 */ /* 0x040fe2000f8e0206 */
[----:B------:R-:W-:Y:S01]  /*13cf0*/  SHF.R.S32.HI R3, RZ, 0x1f, R2 ;  /* 0x0000001fff037819 */ /* 0x000fe20000011402 */
[----:B------:R-:W-:-:S05]  /*13d00*/  IMAD.WIDE.U32 R8, R27, UR4, R4 ;  /* 0x000000041b087c25 */ /* 0x000fca000f8e0004 */
[----:B------:R-:W-:Y:S01]  /*13d10*/  IADD3 R5, R0, R9, RZ ;  /* 0x0000000900057210 */ /* 0x000fe20007ffe0ff */
[----:B-1----:R-:W-:Y:S01]  /*13d20*/  IMAD.WIDE R2, R7, 0x80, R2 ;  /* 0x0000008007027825 */ /* 0x002fe200078e0202 */
        /* <DEDUP_REMOVED lines=10> */
[----:B---3--:R1:W-:Y:S02]  /*13dd0*/  STG.E.128 desc[UR12][R10.64], R12 ;  /* 0x0000000c0a007986 */ /* 0x0083e4000c101d0c */
.L_x_196:
[----:B------:R-:W-:Y:S05]  /*13de0*/  BSYNC B0 ;  /* 0x0000000000007941 */ /* 0x000fea0003800000 */
.L_x_195:
[----:B-1-3--:R1:W2:Y:S01]  /*13df0*/  LDS.128 R12, [R220+0x800] ;  /* 0x00080000dc0c7984 */ /* 0x00a2a20000000c00 */
        /* <DEDUP_REMOVED lines=15> */
.L_x_198:
[----:B------:R-:W-:Y:S05]  /*13ef0*/  BSYNC B0 ;  /* 0x0000000000007941 */ /* 0x000fea0003800000 */
.L_x_197:
        /* <DEDUP_REMOVED lines=16> */
.L_x_200:
[----:B------:R-:W-:Y:S05]  /*14000*/  BSYNC B0 ;  /* 0x0000000000007941 */ /* 0x000fea0003800000 */
.L_x_199:
[----:B------:R-:W-:Y:S05]  /*14010*/  @P0 EXIT ;  /* 0x000000000000094d */ /* 0x000fea0003800000 */
[----:B------:R-:W-:Y:S01]  /*14020*/  IADD3 R0, P0, R2, 0x60, RZ ;  /* 0x0000006002007810 */ /* 0x000fe20007f1e0ff */
[----:B------:R-:W-:-:S04]  /*14030*/  ULDC.64 UR4, c[0x0][0x298] ;  /* 0x0000a60000047ab9 */ /* 0x000fc80000000a00 */
[----:B------:R-:W-:Y:S01]  /*14040*/  IMAD.X R2, RZ, RZ, R3, P0 ;  /* 0x000000ffff027224 */ /* 0x000fe200000e0603 */
[----:B------:R-:W-:-:S03]  /*14050*/  MOV R3, R5 ;  /* 0x0000000500037202 */ /* 0x000fc60000000f00 */
        /* <DEDUP_REMOVED lines=8> */
[----:B------:R-:W-:Y:S01]  /*140e0*/  STG.E.128 desc[UR12][R2.64], R32 ;  /* 0x0000002002007986 */ /* 0x000fe2000c101d0c */
[----:B------:R-:W-:Y:S05]  /*140f0*/  EXIT ;  /* 0x000000000000794d */ /* 0x000fea0003800000 */
.L_x_201:
        /* <DEDUP_REMOVED lines=16> */
.L_x_1308:


//--------------------- .text._ZN5flash16flash_fwd_kernelI23Flash_fwd_kernel_traitsILi32ELi128ELi128ELi4ELb0ELb0EN7cutlass10bfloat16_tE19Flash_kernel_traitsILi32ELi128ELi128ELi4ES3_EELb0ELb0ELb1ELb0ELb0ELb0ELb0ELb0EEEvNS_16Flash_fwd_paramsE --------------------------
	.section	.text._ZN5flash16flash_fwd_kernelI23Flash_fwd_kernel_traitsILi32ELi128ELi128ELi4ELb0ELb0EN7cutlass10bfloat16_tE19Flash_kernel_traitsILi32ELi128ELi128ELi4ES3_EELb0ELb0ELb1ELb0ELb0ELb0ELb0ELb0EEEvNS_16Flash_fwd_paramsE,"ax",@progbits
	.align	128
        .global         _ZN5flash16flash_fwd_kernelI23Flash_fwd_kernel_traitsILi32ELi128ELi128ELi4ELb0ELb0EN7cutlass10bfloat16_tE19Flash_kernel_traitsILi32ELi128ELi128ELi4ES3_EELb0ELb0ELb1ELb0ELb0ELb0ELb0ELb0EEEvNS_16Flash_fwd_paramsE
        .type           _ZN5flash16flash_fwd_kernelI23Flash_fwd_kernel_traitsILi32ELi128ELi128ELi4ELb0ELb0EN7cutlass10bfloat16_tE19Flash_kernel_traitsILi32ELi128ELi128ELi4ES3_EELb0ELb0ELb1ELb0ELb0ELb0ELb0ELb0EEEvNS_16Flash_fwd_paramsE,@function
        .size           _ZN5flash16flash_fwd_kernelI23Flash_fwd_kernel_traitsILi32ELi128ELi128ELi4ELb0ELb0EN7cutlass10bfloat16_tE19Flash_kernel_traitsILi32ELi128ELi128ELi4ES3_EELb0ELb0ELb1ELb0ELb0ELb0ELb0ELb0EEEvNS_16Flash_fwd_paramsE,(.L_x_1309 - _ZN5flash16flash_fwd_kernelI23Flash_fwd_kernel_traitsILi32ELi128ELi128ELi4ELb0ELb0EN7cutlass10bfloat16_tE19Flash_kernel_traitsILi32ELi128ELi128ELi4ES3_EELb0ELb0ELb1ELb0ELb0ELb0ELb0ELb0EEEvNS_16Flash_fwd_paramsE)
        .other          _ZN5flash16flash_fwd_kernelI23Flash_fwd_kernel_traitsILi32ELi128ELi128ELi4ELb0ELb0EN7cutlass10bfloat16_tE19Flash_kernel_traitsILi32ELi128ELi128ELi4ES3_EELb0ELb0ELb1ELb0ELb0ELb0ELb0ELb0EEEvNS_16Flash_fwd_paramsE,@"STO_CUDA_ENTRY STV_DEFAULT"
_ZN5flash16flash_fwd_kernelI23Flash_fwd_kernel_traitsILi32ELi128ELi128ELi4ELb0ELb0EN7cutlass10bfloat16_tE19Flash_kernel_traitsILi32ELi128ELi128ELi4ES3_EELb0ELb0ELb1ELb0ELb0ELb0ELb0ELb0EEEvNS_16Flash_fwd_paramsE:
.text._ZN5flash16flash_fwd_kernelI23Flash_fwd_kernel_traitsILi32ELi128ELi128ELi4ELb0ELb0EN7cutlass10bfloat16_tE19Flash_kernel_traitsILi32ELi128ELi128ELi4ES3_EELb0ELb0ELb1ELb0ELb0ELb0ELb0ELb0EEEvNS_16Flash_fwd_paramsE:
[----:B------:R-:W1:Y:S08]  /*0000*/  LDC R1, c[0x0][0x28] ;  /* 0x00000a00ff017b82 */ /* 0x000e700000000800 */
[----:B------:R-:W2:Y:S01]  /*0010*/  S2UR UR32, SR_CTAID.Y ;  /* 0x00000000002079c3 */ /* 0x000ea20000002600 */
[----:B------:R-:W-:Y:S01]  /*0020*/  ULDC.64 UR4, c[0x0][0x300] ;  /* 0x0000c00000047ab9 */ /* 0x000fe20000000a00 */
[----:B------:R-:W-:Y:S01]  /*0030*/  ULDC.64 UR6, c[0x0][0x2f0] ;  /* 0x0000bc0000067ab9 */ /* 0x000fe20000000a00 */
[----:B------:R-:W-:Y:S01]  /*0040*/  UISETP.NE.U32.AND UP1, UPT, UR4, URZ, UPT ;  /* 0x0000003f0400728c */ /* 0x000fe2000bf25070 */
[----:B-1----:R-:W-:Y:S01]  /*0050*/  VIADD R1, R1, 0xffffffb0 ;  /* 0xffffffb001017836 */ /* 0x002fe20000000000 */
[----:B------:R-:W-:-:S02]  /*0060*/  UISETP.NE.U32.AND UP2, UPT, UR6, URZ, UPT ;  /* 0x0000003f0600728c */ /* 0x000fc4000bf45070 */
[----:B------:R-:W-:Y:S01]  /*0070*/  UISETP.NE.AND.EX UP1, UPT, UR5, URZ, UPT, UP1 ;  /* 0x0000003f0500728c */ /* 0x000fe2000bf25310 */
[----:B------:R-:W-:Y:S01]  /*0080*/  ULDC.64 UR8, c[0x0][0x2f0] ;  /* 0x0000bc0000087ab9 */ /* 0x000fe20000000a00 */
[----:B------:R-:W-:Y:S01]  /*0090*/  UISETP.NE.AND.EX UP2, UPT, UR7, URZ, UPT, UP2 ;  /* 0x0000003f0700728c */ /* 0x000fe2000bf45320 */
[----:B------:R-:W-:-:S03]  /*00a0*/  ULDC.U8 UR6, c[0x0][0x3c2] ;  /* 0x0000f08000067ab9 */ /* 0x000fc60000000000 */
[----:B------:R-:W-:Y:S01]  /*00b0*/  PLOP3.LUT P0, PT, PT, PT, UP1, 0x80, 0x0 ;  /* 0x000000000000781c */ /* 0x000fe20003f0f018 */
[----:B------:R-:W-:Y:S01]  /*00c0*/  ULDC.64 UR4, c[0x0][0x2f8] ;  /* 0x0000be0000047ab9 */ /* 0x000fe20000000a00 */
[----:B------:R-:W-:Y:S01]  /*00d0*/  UISETP.NE.AND UP3, UPT, UR6, URZ, UPT ;  /* 0x0000003f0600728c */ /* 0x000fe2000bf65270 */
[----:B------:R-:W-:Y:S01]  /*00e0*/  PLOP3.LUT P2, PT, PT, PT, UP2, 0x80, 0x0 ;  /* 0x000000000000781c */ /* 0x000fe20003f4f028 */
[----:B------:R-:W-:Y:S01]  /*00f0*/  UISETP.EQ.U32.AND UP0, UPT, UR4, URZ, UPT ;  /* 0x0000003f0400728c */ /* 0x000fe2000bf02070 */
[----:B------:R-:W-:Y:S01]  /*0100*/  ULDC.64 UR22, c[0x0][0x208] ;  /* 0x0000820000167ab9 */ /* 0x000fe20000000a00 */
[----:B------:R-:W-:Y:S02]  /*0110*/  ULDC.64 UR6, c[0x0][0x2f8] ;  /* 0x0000be0000067ab9 */ /* 0x000fe40000000a00 */
[----:B------:R-:W-:Y:S02]  /*0120*/  UISETP.EQ.OR.EX UP0, UPT, UR5, URZ, !UP3, UP0 ;  /* 0x0000003f0500728c */ /* 0x000fe4000df02700 */
[----:B--2---:R-:W-:-:S06]  /*0130*/  UIMAD.WIDE UR8, UR32, 0x4, UR8 ;  /* 0x00000004200878a5 */ /* 0x004fcc000f8e0208 */
[----:B------:R-:W-:Y:S02]  /*0140*/  IMAD.U32 R2, RZ, RZ, UR8 ;  /* 0x00000008ff027e24 */ /* 0x000fe4000f8e00ff */
[----:B------:R-:W-:Y:S01]  /*0150*/  IMAD.U32 R3, RZ, RZ, UR9 ;  /* 0x00000009ff037e24 */ /* 0x000fe2000f8e00ff */
[----:B------:R-:W-:Y:S02]  /*0160*/  @UP1 ULDC.64 UR8, c[0x0][0x300] ;  /* 0x0000c00000081ab9 */ /* 0x000fe40000000a00 */
[----:B------:R-:W-:Y:S02]  /*0170*/  @UP1 UIMAD.WIDE UR8, UR32, 0x4, UR8 ;  /* 0x00000004200818a5 */ /* 0x000fe4000f8e0208 */
[----:B------:R-:W2:Y:S04]  /*0180*/  @P2 LDG.E R7, desc[UR22][R2.64] ;  /* 0x0000001602072981 */ /* 0x000ea8000c1e1900 */
[----:B------:R-:W-:Y:S01]  /*0190*/  IMAD.U32 R4, RZ, RZ, UR8 ;  /* 0x00000008ff047e24 */ /* 0x000fe2000f8e00ff */
[----:B------:R1:W3:Y:S01]  /*01a0*/  @P2 LDG.E R6, desc[UR22][R2.64+0x4] ;  /* 0x0000041602062981 */ /* 0x0002e2000c1e1900 */
[----:B------:R-:W-:Y:S01]  /*01b0*/  IMAD.U32 R5, RZ, RZ, UR9 ;  /* 0x00000009ff057e24 */ /* 0x000fe2000f8e00ff */
[----:B------:R-:W-:Y:S01]  /*01c0*/  PLOP3.LUT P1, PT, PT, PT, UP0, 0x80, 0x0 ;  /* 0x000000000000781c */ /* 0x000fe20003f2f008 */
[----:B------:R-:W-:-:S03]  /*01d0*/  UIMAD.WIDE UR6, UR32, 0x4, UR6 ;  /* 0x00000004200678a5 */ /* 0x000fc6000f8e0206 */
[----:B------:R-:W4:Y:S03]  /*01e0*/  @P0 LDG.E R4, desc[UR22][R4.64] ;  /* 0x0000001604040981 */ /* 0x000f26000c1e1900 */
[----:B-1----:R-:W-:Y:S02]  /*01f0*/  IMAD.U32 R2, RZ, RZ, UR6 ;  /* 0x00000006ff027e24 */ /* 0x002fe4000f8e00ff */
[----:B------:R-:W-:-:S05]  /*0200*/  IMAD.U32 R3, RZ, RZ, UR7 ;  /* 0x00000007ff037e24 */ /* 0x000fca000f8e00ff */
[----:B------:R-:W5:Y:S01]  /*0210*/  @!P1 LDG.E R0, desc[UR22][R2.64] ;  /* 0x0000001602009981 */ /* 0x000f62000c1e1900 */
[----:B------:R-:W-:Y:S01]  /*0220*/  UMOV UR13, 0xffffffff ;  /* 0xffffffff000d7882 */ /* 0x000fe20000000000 */
[----:B------:R-:W-:Y:S01]  /*0230*/  UMOV UR33, URZ ;  /* 0x0000003f00217c82 */ /* 0x000fe20008000000 */
[----:B------:R-:W-:Y:S01]  /*0240*/  UMOV UR8, 0xffffffff ;  /* 0xffffffff00087882 */ /* 0x000fe20000000000 */
[----:B------:R-:W1:Y:S08]  /*0250*/  S2UR UR14, SR_CTAID.X ;  /* 0x00000000000e79c3 */ /* 0x000e700000002500 */
[----:B------:R-:W1:Y:S01]  /*0260*/  S2UR UR29, SR_CTAID.Z ;  /* 0x00000000001d79c3 */ /* 0x000e620000002700 */
[----:B--2---:R-:W-:-:S02]  /*0270*/  @P2 R2UR UR13, R7 ;  /* 0x00000000070d22ca */ /* 0x004fc400000e0000 */
[----:B---3--:R-:W-:Y:S02]  /*0280*/  @P2 R2UR UR15, R6 ;  /* 0x00000000060f22ca */ /* 0x008fe400000e0000 */
[----:B----4-:R-:W-:Y:S02]  /*0290*/  @P0 R2UR UR33, R4 ;  /* 0x00000000042102ca */ /* 0x010fe400000e0000 */
[----:B------:R-:W-:-:S04]  /*02a0*/  ISETP.NE.U32.AND P0, PT, RZ, UR4, PT ;  /* 0x00000004ff007c0c */ /* 0x000fc8000bf05070 */
[----:B------:R-:W-:-:S05]  /*02b0*/  ISETP.NE.AND.EX P0, PT, RZ, UR5, PT, P0 ;  /* 0x00000005ff007c0c */ /* 0x000fca000bf05300 */
[----:B------:R-:W-:-:S07]  /*02c0*/  @UP2 UIADD3 UR15, UR15, -UR13, URZ ;  /* 0x8000000d0f0f2290 */ /* 0x000fce000fffe03f */
[----:B------:R-:W-:Y:S01]  /*02d0*/  @!UP2 ULDC UR15, c[0x0][0x2c4] ;  /* 0x0000b100000faab9 */ /* 0x000fe20000000800 */
[----:B-----5:R-:W-:Y:S01]  /*02e0*/  @!P1 R2UR UR8, R0 ;  /* 0x00000000000892ca */ /* 0x020fe200000e0000 */
[----:B-1----:R-:W-:-:S14]  /*02f0*/  @!P0 BRA `(.L_x_202) ;  /* 0x00000000001c8947 */ /* 0x002fdc0003800000 */
[----:B------:R-:W-:-:S13]  /*0300*/  PLOP3.LUT P0, PT, PT, PT, UP3, 0x80, 0x0 ;  /* 0x000000000000781c */ /* 0x000fda0003f0f038 */
[----:B------:R-:W2:Y:S04]  /*0310*/  @P0 LDG.E R0, desc[UR22][R2.64+0x4] ;  /* 0x0000041602000981 */ /* 0x000ea8000c1e1900 */
[----:B------:R-:W3:Y:S01]  /*0320*/  @!P0 LDG.E R2, desc[UR22][R2.64] ;  /* 0x0000001602028981 */ /* 0x000ee2000c1e1900 */
[----:B--2---:R-:W-:-:S13]  /*0330*/  @P0 R2UR UR6, R0 ;  /* 0x00000000000602ca */ /* 0x004fda00000e0000 */
[----:B------:R-:W-:-:S07]  /*0340*/  @UP3 UIADD3 UR6, UR6, -UR8, URZ ;  /* 0x8000000806063290 */ /* 0x000fce000fffe03f */
[----:B---3--:R-:W-:Y:S01]  /*0350*/  @!P0 R2UR UR6, R2 ;  /* 0x00000000020682ca */ /* 0x008fe200000e0000 */
[----:B------:R-:W-:-:S14]  /*0360*/  BRA `(.L_x_203) ;  /* 0x0000000000047947 */ /* 0x000fdc0003800000 */
.L_x_202:
[----:B------:R-:W-:-:S05]  /*0370*/  ULDC UR6, c[0x0][0x2c8] ;  /* 0x0000b20000067ab9 */ /* 0x000fca0000000800 */
.L_x_203:
[----:B------:R-:W-:Y:S02]  /*0380*/  ULDC.64 UR4, c[0x0][0x308] ;  /* 0x0000c20000047ab9 */ /* 0x000fe40000000a00 */
[----:B------:R-:W-:-:S04]  /*0390*/  UISETP.NE.U32.AND UP2, UPT, UR4, URZ, UPT ;  /* 0x0000003f0400728c */ /* 0x000fc8000bf45070 */
[----:B------:R-:W-:-:S06]  /*03a0*/  UISETP.NE.AND.EX UP2, UPT, UR5, URZ, UPT, UP2 ;  /* 0x0000003f0500728c */ /* 0x000fcc000bf45320 */
[----:B------:R-:W-:-:S05]  /*03b0*/  PLOP3.LUT P0, PT, PT, PT, UP2, 0x80, 0x0 ;  /* 0x000000000000781c */ /* 0x000fca0003f0f028 */
[----:B------:R-:W-:Y:S02]  /*03c0*/  @UP2 ULDC.64 UR4, c[0x0][0x308] ;  /* 0x0000c20000042ab9 */ /* 0x000fe40000000a00 */
[----:B------:R-:W-:-:S06]  /*03d0*/  @UP2 UIMAD.WIDE UR4, UR32, 0x4, UR4 ;  /* 0x00000004200428a5 */ /* 0x000fcc000f8e0204 */
[----:B------:R-:W-:Y:S02]  /*03e0*/  IMAD.U32 R2, RZ, RZ, UR4 ;  /* 0x00000004ff027e24 */ /* 0x000fe4000f8e00ff */
[----:B------:R-:W-:Y:S01]  /*03f0*/  IMAD.U32 R3, RZ, RZ, UR5 ;  /* 0x00000005ff037e24 */ /* 0x000fe2000f8e00ff */
[----:B------:R-:W-:Y:S01]  /*0400*/  USHF.L.U32 UR21, UR14, 0x7, URZ ;  /* 0x000000070e157899 */ /* 0x000fe2000800063f */
[----:B------:R-:W-:-:S03]  /*0410*/  @!UP2 ULDC.64 UR4, c[0x0][0x318] ;  /* 0x0000c6000004aab9 */ /* 0x000fc60000000a00 */
[----:B------:R-:W2:Y:S01]  /*0420*/  @P0 LDG.E R0, desc[UR22][R2.64] ;  /* 0x0000001602000981 */ /* 0x000ea2000c1e1900 */
[----:B------:R-:W-:Y:S02]  /*0430*/  UISETP.GT.AND UP1, UPT, UR15, UR21, UPT ;  /* 0x000000150f00728c */ /* 0x000fe4000bf24270 */
[----:B------:R-:W-:-:S03]  /*0440*/  @!UP2 UISETP.NE.U32.AND UP0, UPT, UR4, URZ, UPT ;  /* 0x0000003f0400a28c */ /* 0x000fc6000bf05070 */
[----:B------:R-:W-:Y:S01]  /*0450*/  @!UP2 ULDC UR4, c[0x0][0x2cc] ;  /* 0x0000b3000004aab9 */ /* 0x000fe20000000800 */
[----:B------:R-:W-:-:S04]  /*0460*/  @!UP2 UISETP.NE.AND.EX UP0, UPT, UR5, URZ, UPT, UP0 ;  /* 0x0000003f0500a28c */ /* 0x000fc8000bf05300 */
[----:B------:R-:W-:Y:S01]  /*0470*/  @!UP2 USEL UR4, UR4, URZ, UP0 ;  /* 0x0000003f0404a287 */ /* 0x000fe20008000000 */
[----:B--2---:R-:W-:Y:S02]  /*0480*/  @P0 R2UR UR24, R0 ;  /* 0x00000000001802ca */ /* 0x004fe400000e0000 */
[----:B------:R-:W-:-:S11]  /*0490*/  PLOP3.LUT P0, PT, PT, PT, UP1, 0x80, 0x0 ;  /* 0x000000000000781c */ /* 0x000fd60003f0f018 */
[----:B------:R-:W-:Y:S02]  /*04a0*/  @UP2 UIADD3 UR24, UR24, -UR33, URZ ;  /* 0x8000002118182290 */ /* 0x000fe4000fffe03f */
[----:B------:R-:W-:Y:S10]  /*04b0*/  @!P0 EXIT ;  /* 0x000000000000894d */ /* 0x000ff40003800000 */
[----:B------:R-:W-:Y:S01]  /*04c0*/  @!UP2 UIADD3 UR24, UR4, UR6, -UR33 ;  /* 0x000000060418a290 */ /* 0x000fe2000fffe821 */
[----:B------:R-:W1:Y:S01]  /*04d0*/  S2R R106, SR_TID.X ;  /* 0x00000000006a7919 */ /* 0x000e620000002100 */
[----:B------:R-:W-:Y:S02]  /*04e0*/  UIADD3 UR5, -UR15, 0xff, UR21 ;  /* 0x000000ff0f057890 */ /* 0x000fe4000fffe115 */
[----:B------:R-:W-:Y:S01]  /*04f0*/  UIADD3 UR10, UR24, UR21, -UR15 ;  /* 0x00000015180a7290 */ /* 0x000fe2000fffe80f */
[----:B------:R-:W-:Y:S01]  /*0500*/  ULDC UR20, c[0x0][0x394] ;  /* 0x0000e50000147ab9 */ /* 0x000fe20000000800 */
[----:B------:R-:W-:Y:S01]  /*0510*/  ULDC UR19, c[0x0][0x398] ;  /* 0x0000e60000137ab9 */ /* 0x000fe20000000800 */
[----:B------:R-:W-:Y:S02]  /*0520*/  UIADD3 UR7, UR24, 0x7f, URZ ;  /* 0x0000007f18077890 */ /* 0x000fe4000fffe03f */
[----:B------:R-:W-:Y:S02]  /*0530*/  UIADD3 UR5, UR5, UR19, UR24 ;  /* 0x0000001305057290 */ /* 0x000fe4000fffe018 */
[----:B------:R-:W-:-:S02]  /*0540*/  UIADD3 UR10, UR10, -UR20, URZ ;  /* 0x800000140a0a7290 */ /* 0x000fc4000fffe03f */
[----:B------:R-:W-:Y:S02]  /*0550*/  USHF.R.S32.HI UR6, URZ, 0x1f, UR7 ;  /* 0x0000001f3f067899 */ /* 0x000fe40008011407 */
[----:B------:R-:W-:Y:S02]  /*0560*/  USHF.R.S32.HI UR4, URZ, 0x1f, UR5 ;  /* 0x0000001f3f047899 */ /* 0x000fe40008011405 */
[----:B------:R-:W-:Y:S02]  /*0570*/  USHF.R.S32.HI UR9, URZ, 0x1f, UR10 ;  /* 0x0000001f3f097899 */ /* 0x000fe4000801140a */
[----:B------:R-:W-:Y:S02]  /*0580*/  ULEA.HI UR6, UR6, UR7, URZ, 0x7 ;  /* 0x0000000706067291 */ /* 0x000fe4000f8f383f */
[----:B------:R-:W-:Y:S02]  /*0590*/  ULEA.HI UR4, UR4, UR5, URZ, 0x7 ;  /* 0x0000000504047291 */ /* 0x000fe4000f8f383f */
[----:B------:R-:W-:-:S02]  /*05a0*/  ULEA.HI UR9, UR9, UR10, URZ, 0x7 ;  /* 0x0000000a09097291 */ /* 0x000fc4000f8f383f */
[----:B------:R-:W-:Y:S02]  /*05b0*/  USHF.R.S32.HI UR6, URZ, 0x7, UR6 ;  /* 0x000000073f067899 */ /* 0x000fe40008011406 */
[----:B------:R-:W-:Y:S02]  /*05c0*/  USHF.R.S32.HI UR4, URZ, 0x7, UR4 ;  /* 0x000000073f047899 */ /* 0x000fe40008011404 */
[----:B------:R-:W-:Y:S02]  /*05d0*/  USHF.R.S32.HI UR9, URZ, 0x7, UR9 ;  /* 0x000000073f097899 */ /* 0x000fe40008011409 */
[----:B------:R-:W-:Y:S02]  /*05e0*/  UISETP.LT.AND UP0, UPT, UR6, UR4, UPT ;  /* 0x000000040600728c */ /* 0x000fe4000bf01270 */
[----:B------:R-:W-:Y:S02]  /*05f0*/  UISETP.LT.AND UP1, UPT, URZ, UR9, UPT ;  /* 0x000000093f00728c */ /* 0x000fe4000bf21270 */
[----:B------:R-:W-:-:S02]  /*0600*/  USEL UR18, UR6, UR4, UP0 ;  /* 0x0000000406127287 */ /* 0x000fc40008000000 */
[----:B------:R-:W-:-:S04]  /*0610*/  USEL UR12, URZ, UR9, !UP1 ;  /* 0x000000093f0c7287 */ /* 0x000fc8000c800000 */
[----:B------:R-:W-:-:S06]  /*0620*/  UISETP.GT.AND UP0, UPT, UR18, UR12, UPT ;  /* 0x0000000c1200728c */ /* 0x000fcc000bf04270 */
[----:B------:R-:W-:-:S13]  /*0630*/  PLOP3.LUT P0, PT, PT, PT, UP0, 0x80, 0x0 ;  /* 0x000000000000781c */ /* 0x000fda0003f0f008 */
[----:B-1----:R-:W-:Y:S05]  /*0640*/  @P0 BRA `(.L_x_204) ;  /* 0x0000000800d80947 */ /* 0x002fea0003800000 */
[----:B------:R-:W-:Y:S01]  /*0650*/  UISETP.NE.AND UP1, UPT, UR13, -0x1, UPT ;  /* 0xffffffff0d00788c */ /* 0x000fe2000bf25270 */
[----:B------:R-:W-:Y:S01]  /*0660*/  SHF.R.S32.HI R2, RZ, 0x1f, R106 ;  /* 0x0000001fff027819 */ /* 0x000fe2000001146a */
[----:B------:R-:W-:Y:S01]  /*0670*/  ULDC.U8 UR8, c[0x0][0x3d9] ;  /* 0x0000f64000087ab9 */ /* 0x000fe20000000000 */
[----:B------:R-:W-:Y:S01]  /*0680*/  USHF.R.S32.HI UR12, URZ, 0x1f, UR29 ;  /* 0x0000001f3f0c7899 */ /* 0x000fe2000801141d */
[----:B------:R-:W-:Y:S01]  /*0690*/  BSSY B0, `(.L_x_205) ;  /* 0x0000055000007945 */ /* 0x000fe20003800000 */
[----:B------:R-:W-:Y:S01]  /*06a0*/  UISETP.NE.AND UP2, UPT, UR8, URZ, UPT ;  /* 0x0000003f0800728c */ /* 0x000fe2000bf45270 */
[----:B------:R-:W-:Y:S01]  /*06b0*/  LEA.HI R2, R2, R106, RZ, 0x2 ;  /* 0x0000006a02027211 */ /* 0x000fe200078f10ff */
[----:B------:R-:W-:Y:S01]  /*06c0*/  UIADD3 UR15, -UR21, UR15, URZ ;  /* 0x0000000f150f7290 */ /* 0x000fe2000fffe13f */
[----:B------:R-:W-:Y:S02]  /*06d0*/  UMOV UR24, URZ ;  /* 0x0000003f00187c82 */ /* 0x000fe40008000000 */
[----:B------:R-:W-:Y:S01]  /*06e0*/  LOP3.LUT R0, R2, 0xfffffffc, RZ, 0xc0, !PT ;  /* 0xfffffffc02007812 */ /* 0x000fe200078ec0ff */
[----:B------:R-:W-:Y:S01]  /*06f0*/  @UP1 ULDC.64 UR6, c[0x0][0x298] ;  /* 0x0000a60000061ab9 */ /* 0x000fe20000000a00 */
[----:B------:R-:W-:Y:S01]  /*0700*/  @!UP1 USHF.R.S32.HI UR9, URZ, 0x1f, UR32 ;  /* 0x0000001f3f099899 */ /* 0x000fe20008011420 */
[----:B------:R-:W-:Y:S01]  /*0710*/  SHF.R.S32.HI R2, RZ, 0x2, R2 ;  /* 0x00000002ff027819 */ /* 0x000fe20000011402 */
[----:B------:R-:W-:Y:S01]  /*0720*/  @UP1 UIMAD.WIDE.U32 UR10, UR13, UR6, URZ ;  /* 0x000000060d0a12a5 */ /* 0x000fe2000f8e003f */
[----:B------:R-:W-:Y:S01]  /*0730*/  IMAD.IADD R0, R106, 0x1, -R0 ;  /* 0x000000016a007824 */ /* 0x000fe200078e0a00 */
[----:B------:R-:W-:Y:S01]  /*0740*/  @!UP1 ULDC.64 UR4, c[0x0][0x290] ;  /* 0x0000a40000049ab9 */ /* 0x000fe20000000a00 */
[----:B------:R-:W-:Y:S01]  /*0750*/  UMOV UR25, URZ ;  /* 0x0000003f00197c82 */ /* 0x000fe20008000000 */
[----:B------:R-:W-:Y:S01]  /*0760*/  @UP1 UIMAD UR7, UR13, UR7, UR11 ;  /* 0x000000070d0712a4 */ /* 0x000fe2000f8e020b */
[----:B------:R-:W-:Y:S01]  /*0770*/  IMAD.SHL.U32 R4, R0, 0x8, RZ ;  /* 0x0000000800047824 */ /* 0x000fe200078e00ff */
[----:B------:R-:W-:Y:S01]  /*0780*/  @!UP1 UIMAD UR6, UR9, UR4, URZ ;  /* 0x00000004090692a4 */ /* 0x000fe2000f8e023f */
[C---:B------:R-:W-:Y:S01]  /*0790*/  VIADD R14, R2.reuse, 0x20 ;  /* 0x00000020020e7836 */ /* 0x040fe20000000000 */
[----:B------:R-:W-:Y:S01]  /*07a0*/  ULDC.U8 UR11, c[0x0][0x3d8] ;  /* 0x0000f600000b7ab9 */ /* 0x000fe20000000000 */
[----:B------:R-:W-:Y:S01]  /*07b0*/  @!UP1 UIMAD.WIDE.U32 UR16, UR32, UR4, URZ ;  /* 0x00000004201092a5 */ /* 0x000fe2000f8e003f */
[C---:B------:R-:W-:Y:S01]  /*07c0*/  VIADD R15, R2.reuse, 0x40 ;  /* 0x00000040020f7836 */ /* 0x040fe20000000000 */
[----:B------:R-:W-:Y:S01]  /*07d0*/  UISETP.NE.AND UP3, UPT, UR11, URZ, UPT ;  /* 0x0000003f0b00728c */ /* 0x000fe2000bf65270 */
[C---:B------:R-:W-:Y:S01]  /*07e0*/  VIADD R16, R2.reuse, 0x60 ;  /* 0x0000006002107836 */ /* 0x040fe20000000000 */
[----:B------:R-:W-:Y:S01]  /*07f0*/  UISETP.NE.AND UP0, UPT, UR11, URZ, !UP2 ;  /* 0x0000003f0b00728c */ /* 0x000fe2000d705270 */
[----:B------:R-:W-:Y:S01]  /*0800*/  ISETP.GE.AND P4, PT, R2, UR15, PT ;  /* 0x0000000f02007c0c */ /* 0x000fe2000bf86270 */
[----:B------:R-:W-:Y:S01]  /*0810*/  UISETP.NE.OR UP3, UPT, UR8, URZ, !UP3 ;  /* 0x0000003f0800728c */ /* 0x000fe2000df65670 */
[----:B------:R-:W-:Y:S01]  /*0820*/  ISETP.GE.AND P3, PT, R14, UR15, PT ;  /* 0x0000000f0e007c0c */ /* 0x000fe2000bf66270 */
[----:B------:R-:W-:Y:S01]  /*0830*/  @!UP1 UIMAD UR6, UR32, UR5, UR6 ;  /* 0x00000005200692a4 */ /* 0x000fe2000f8e0206 */
[----:B------:R-:W-:Y:S01]  /*0840*/  ISETP.GE.AND P2, PT, R15, UR15, PT ;  /* 0x0000000f0f007c0c */ /* 0x000fe2000bf46270 */
[----:B------:R-:W-:Y:S01]  /*0850*/  @!UP2 ULDC UR8, c[0x0][0x2c4] ;  /* 0x0000b1000008aab9 */ /* 0x000fe20000000800 */
[----:B------:R-:W-:Y:S01]  /*0860*/  @UP2 ULDC.64 UR4, c[0x0][0x2c0] ;  /* 0x0000b00000042ab9 */ /* 0x000fe20000000a00 */
[----:B------:R-:W-:Y:S01]  /*0870*/  @UP2 UMOV UR11, 0x1 ;  /* 0x00000001000b2882 */ /* 0x000fe20000000000 */
[----:B------:R-:W-:Y:S01]  /*0880*/  @UP2 UIMAD UR18, UR5, UR4, URZ ;  /* 0x00000004051222a4 */ /* 0x000fe2000f8e023f */
[----:B------:R-:W-:Y:S01]  /*0890*/  ISETP.GE.AND P1, PT, R16, UR15, PT ;  /* 0x0000000f10007c0c */ /* 0x000fe2000bf26270 */
[----:B------:R-:W-:Y:S01]  /*08a0*/  @UP0 ULDC UR8, c[0x0][0x2e4] ;  /* 0x0000b90000080ab9 */ /* 0x000fe20000000800 */
[----:B------:R-:W-:Y:S01]  /*08b0*/  ULDC.64 UR4, c[0x0][0x2a0] ;  /* 0x0000a80000047ab9 */ /* 0x000fe20000000a00 */
[----:B------:R-:W-:Y:S01]  /*08c0*/  @UP1 UMOV UR19, UR10 ;  /* 0x0000000a00131c82 */ /* 0x000fe20008000000 */
[----:B------:R-:W-:Y:S01]  /*08d0*/  UIMAD UR12, UR12, UR4, URZ ;  /* 0x000000040c0c72a4 */ /* 0x000fe2000f8e023f */
[----:B------:R-:W-:Y:S01]  /*08e0*/  IMAD.U32 R3, RZ, RZ, UR4 ;  /* 0x00000004ff037e24 */ /* 0x000fe2000f8e00ff */
[----:B------:R-:W-:Y:S01]  /*08f0*/  @!UP3 ULDC UR10, c[0x0][0x2c4] ;  /* 0x0000b100000abab9 */ /* 0x000fe20000000800 */
[----:B------:R-:W-:Y:S01]  /*0900*/  @!UP2 ULDC UR4, c[0x0][0x270] ;  /* 0x00009c000004aab9 */ /* 0x000fe20000000800 */
[----:B------:R-:W-:Y:S01]  /*0910*/  ULDC UR9, c[0x0][0x2d0] ;  /* 0x0000b40000097ab9 */ /* 0x000fe20000000800 */
[----:B------:R-:W-:Y:S01]  /*0920*/  @!UP2 UIMAD UR11, UR8, UR4, URZ ;  /* 0x00000004080ba2a4 */ /* 0x000fe2000f8e023f */
[----:B------:R-:W-:Y:S01]  /*0930*/  ISETP.GE.AND P5, PT, R4, UR9, PT ;  /* 0x0000000904007c0c */ /* 0x000fe2000bfa6270 */
[----:B------:R-:W-:Y:S01]  /*0940*/  @!UP3 UIMAD UR10, UR32, UR10, URZ ;  /* 0x0000000a200ab2a4 */ /* 0x000fe2000f8e023f */
[----:B------:R-:W-:Y:S01]  /*0950*/  ISETP.NE.OR P4, PT, R0, RZ, P4 ;  /* 0x000000ff0000720c */ /* 0x000fe20002785670 */
[----:B------:R-:W-:Y:S01]  /*0960*/  UIMAD UR11, UR32, UR11, URZ ;  /* 0x0000000b200b72a4 */ /* 0x000fe2000f8e023f */
[----:B------:R-:W-:Y:S01]  /*0970*/  ISETP.GE.OR P6, PT, R2, UR15, P5 ;  /* 0x0000000f02007c0c */ /* 0x000fe2000afc6670 */
[----:B------:R-:W-:Y:S01]  /*0980*/  @!UP1 UIADD3 UR7, UR17, UR6, URZ ;  /* 0x0000000611079290 */ /* 0x000fe2000fffe03f */
[----:B------:R-:W-:Y:S01]  /*0990*/  ISETP.NE.OR P3, PT, R0, RZ, P3 ;  /* 0x000000ff0000720c */ /* 0x000fe20001f65670 */
[----:B------:R-:W-:Y:S01]  /*09a0*/  @!UP1 UMOV UR19, UR16 ;  /* 0x0000001000139c82 */ /* 0x000fe20008000000 */
[----:B------:R-:W-:Y:S01]  /*09b0*/  UIMAD UR5, UR29, UR5, UR12 ;  /* 0x000000051d0572a4 */ /* 0x000fe2000f8e020c */
[----:B------:R-:W-:Y:S01]  /*09c0*/  IADD3 R8, P0, R4, UR19, RZ ;  /* 0x0000001304087c10 */ /* 0x000fe2000ff1e0ff */
[----:B------:R-:W-:Y:S01]  /*09d0*/  @!UP3 USEL UR10, UR10, UR13, !UP1 ;  /* 0x0000000d0a0ab287 */ /* 0x000fe2000c800000 */
[----:B------:R-:W-:Y:S01]  /*09e0*/  ISETP.NE.OR P2, PT, R0, RZ, P2 ;  /* 0x000000ff0000720c */ /* 0x000fe20001745670 */
[----:B------:R-:W-:Y:S01]  /*09f0*/  @UP2 ULDC UR12, c[0x0][0x2c0] ;  /* 0x0000b000000c2ab9 */ /* 0x000fe20000000800 */
[----:B------:R-:W-:Y:S01]  /*0a00*/  USEL UR11, UR11, URZ, UP3 ;  /* 0x0000003f0b0b7287 */ /* 0x000fe20009800000 */
[----:B------:R-:W-:Y:S01]  /*0a10*/  LEA.HI.X.SX32 R9, R4, UR7, 0x1, P0 ;  /* 0x0000000704097c11 */ /* 0x000fe200080f0eff */
[----:B------:R-:W-:Y:S01]  /*0a20*/  @!UP2 UMOV UR12, 0x1 ;  /* 0x00000001000ca882 */ /* 0x000fe20000000000 */
[----:B------:R-:W-:Y:S01]  /*0a30*/  @!UP2 UMOV UR18, UR8 ;  /* 0x000000080012ac82 */ /* 0x000fe20008000000 */
[----:B------:R-:W-:Y:S01]  /*0a40*/  UIMAD UR21, UR21, UR12, URZ ;  /* 0x0000000c151572a4 */ /* 0x000fe2000f8e023f */
[----:B------:R-:W-:Y:S01]  /*0a50*/  IMAD.U32 R4, RZ, RZ, UR14 ;  /* 0x0000000eff047e24 */ /* 0x000fe2000f8e00ff */
[----:B------:R-:W-:Y:S01]  /*0a60*/  UIMAD UR11, UR29, UR18, UR11 ;  /* 0x000000121d0b72a4 */ /* 0x000fe2000f8e020b */
[----:B------:R-:W-:Y:S01]  /*0a70*/  IMAD.WIDE.U32 R8, R3, UR29, R8 ;  /* 0x0000001d03087c25 */ /* 0x000fe2000f8e0008 */
[----:B------:R-:W-:Y:S01]  /*0a80*/  @!UP3 UMOV UR24, UR10 ;  /* 0x0000000a0018bc82 */ /* 0x000fe20008000000 */
[----:B------:R-:W-:Y:S01]  /*0a90*/  USHF.R.S32.HI UR4, URZ, 0x1f, UR21 ;  /* 0x0000001f3f047899 */ /* 0x000fe20008011415 */
[--C-:B------:R-:W-:Y:S01]  /*0aa0*/  SHF.R.S32.HI R3, RZ, 0x1f, R2.reuse ;  /* 0x0000001fff037819 */ /* 0x100fe20000011402 */
[----:B------:R-:W-:Y:S01]  /*0ab0*/  @!UP3 USHF.R.S32.HI UR25, URZ, 0x1f, UR10 ;  /* 0x0000001f3f19b899 */ /* 0x000fe2000801140a */
[----:B------:R-:W-:Y:S01]  /*0ac0*/  VIADD R7, R9, UR5 ;  /* 0x0000000509077c36 */ /* 0x000fe20008000000 */
[----:B------:R-:W-:Y:S01]  /*0ad0*/  USHF.R.S32.HI UR6, URZ, 0x1f, UR11 ;  /* 0x0000001f3f067899 */ /* 0x000fe2000801140b */
[----:B------:R-:W-:Y:S01]  /*0ae0*/  ISETP.NE.OR P1, PT, R0, RZ, P1 ;  /* 0x000000ff0000720c */ /* 0x000fe20000f25670 */
[----:B------:R-:W-:Y:S01]  /*0af0*/  UIADD3 UR21, UP1, UP0, UR21, UR24, UR11 ;  /* 0x0000001815157290 */ /* 0x000fe2000f83e00b */
[----:B------:R-:W-:Y:S01]  /*0b00*/  ISETP.GE.OR P0, PT, R14, UR15, P5 ;  /* 0x0000000f0e007c0c */ /* 0x000fe2000af06670 */
[----:B------:R-:W-:-:S02]  /*0b10*/  IMAD.WIDE R4, R4, 0x80, R2 ;  /* 0x0000008004047825 */ /* 0x000fc400078e0202 */
[----:B------:R-:W-:Y:S01]  /*0b20*/  UIADD3.X UR24, UR4, UR25, UR6, UP1, UP0 ;  /* 0x0000001904187290 */ /* 0x000fe20008fe0406 */
[----:B------:R-:W-:Y:S11]  /*0b30*/  @P6 BRA `(.L_x_206) ;  /* 0x0000000000286947 */ /* 0x000ff60003800000 */
        /* <DEDUP_REMOVED lines=10> */
.L_x_206:
[----:B------:R-:W-:Y:S05]  /*0be0*/  BSYNC B0 ;  /* 0x0000000000007941 */ /* 0x000fea0003800000 */
.L_x_205:
[----:B------:R-:W-:Y:S01]  /*0bf0*/  BSSY B0, `(.L_x_207) ;  /* 0x0000011000007945 */ /* 0x000fe20003800000 */
[----:B------:R-:W-:Y:S02]  /*0c00*/  ISETP.GE.OR P6, PT, R15, UR15, P5 ;  /* 0x0000000f0f007c0c */ /* 0x000fe4000afc6670 */
[----:B------:R-:W-:Y:S01]  /*0c10*/  ISETP.GE.OR P5, PT, R16, UR15, P5 ;  /* 0x0000000f10007c0c */ /* 0x000fe2000afa6670 */
[----:B------:R-:W-:-:S12]  /*0c20*/  @P0 BRA `(.L_x_208) ;  /* 0x0000000000340947 */ /* 0x000fd80003800000 */
        /* <DEDUP_REMOVED lines=13> */
.L_x_208:
[----:B------:R-:W-:Y:S05]  /*0d00*/  BSYNC B0 ;  /* 0x0000000000007941 */ /* 0x000fea0003800000 */
.L_x_207:
        /* <DEDUP_REMOVED lines=15> */
.L_x_210:
[----:B------:R-:W-:Y:S05]  /*0e00*/  BSYNC B0 ;  /* 0x0000000000007941 */ /* 0x000fea0003800000 */
.L_x_209:
[----:B------:R-:W-:Y:S04]  /*0e10*/  BSSY B0, `(.L_x_211) ;  /* 0x000000e000007945 */ /* 0x000fe80003800000 */
        /* <DEDUP_REMOVED lines=13> */
.L_x_212:
[----:B------:R-:W-:Y:S05]  /*0ef0*/  BSYNC B0 ;  /* 0x0000000000007941 */ /* 0x000fea0003800000 */
.L_x_211:
[----:B------:R-:W-:Y:S04]  /*0f00*/  BSSY B0, `(.L_x_213) ;  /* 0x000000a000007945 */ /* 0x000fe80003800000 */
[----:B------:R-:W-:Y:S05]  /*0f10*/  @P4 BRA `(.L_x_214) ;  /* 0x0000000000204947 */ /* 0x000fea0003800000 */
[----:B------:R-:W-:Y:S01]  /*0f20*/  IMAD R2, R2, UR12, RZ ;  /* 0x0000000c02027c24 */ /* 0x000fe2000f8e02ff */
[----:B------:R-:W-:-:S04]  /*0f30*/  ULDC.64 UR4, c[0x0][0x2b0] ;  /* 0x0000ac0000047ab9 */ /* 0x000fc80000000a00 */
[----:B------:R-:W-:-:S04]  /*0f40*/  IADD3 R0, P0, R2, UR21, RZ ;  /* 0x0000001502007c10 */ /* 0x000fc8000ff1e0ff */
[----:B------:R-:W-:Y:S02]  /*0f50*/  LEA.HI.X.SX32 R3, R2, UR24, 0x1, P0 ;  /* 0x0000001802037c11 */ /* 0x000fe400080f0eff */
[----:B------:R-:W-:-:S04]  /*0f60*/  LEA R2, P0, R0, UR4, 0x2 ;  /* 0x0000000400027c11 */ /* 0x000fc8000f8010ff */
[----:B------:R-:W-:Y:S01]  /*0f70*/  LEA.HI.X R3, R0, UR5, R3, 0x2, P0 ;  /* 0x0000000500037c11 */ /* 0x000fe200080f1403 */
[----:B------:R-:W-:-:S05]  /*0f80*/  IMAD.MOV.U32 R0, RZ, RZ, 0x7f800000 ;  /* 0x7f800000ff007424 */ /* 0x000fca00078e00ff */
[----:B------:R1:W-:Y:S03]  /*0f90*/  STG.E desc[UR22][R2.64], R0 ;  /* 0x0000000002007986 */ /* 0x0003e6000c101916 */
.L_x_214:
[----:B------:R-:W-:Y:S05]  /*0fa0*/  BSYNC B0 ;  /* 0x0000000000007941 */ /* 0x000fea0003800000 */
.L_x_213:
[----:B------:R-:W-:Y:S04]  /*0fb0*/  BSSY B0, `(.L_x_215) ;  /* 0x000000a000007945 */ /* 0x000fe80003800000 */
[----:B------:R-:W-:Y:S05]  /*0fc0*/  @P3 BRA `(.L_x_216) ;  /* 0x0000000000203947 */ /* 0x000fea0003800000 */
[----:B-1----:R-:W-:Y:S01]  /*0fd0*/  IMAD R0, R14, UR12, RZ ;  /* 0x0000000c0e007c24 */ /* 0x002fe2000f8e02ff */
[----:B------:R-:W-:-:S04]  /*0fe0*/  ULDC.64 UR4, c[0x0][0x2b0] ;  /* 0x0000ac0000047ab9 */ /* 0x000fc80000000a00 */
[----:B------:R-:W-:-:S04]  /*0ff0*/  IADD3 R3, P0, R0, UR21, RZ ;  /* 0x0000001500037c10 */ /* 0x000fc8000ff1e0ff */
[----:B------:R-:W-:Y:S02]  /*1000*/  LEA.HI.X.SX32 R0, R0, UR24, 0x1, P0 ;  /* 0x0000001800007c11 */ /* 0x000fe400080f0eff */
[----:B------:R-:W-:-:S04]  /*1010*/  LEA R2, P0, R3, UR4, 0x2 ;  /* 0x0000000403027c11 */ /* 0x000fc8000f8010ff */
[----:B------:R-:W-:Y:S01]  /*1020*/  LEA.HI.X R3, R3, UR5, R0, 0x2, P0 ;  /* 0x0000000503037c11 */ /* 0x000fe200080f1400 */
[----:B------:R-:W-:-:S05]  /*1030*/  IMAD.MOV.U32 R0, RZ, RZ, 0x7f800000 ;  /* 0x7f800000ff007424 */ /* 0x000fca00078e00ff */
[----:B------:R1:W-:Y:S03]  /*1040*/  STG.E desc[UR22][R2.64], R0 ;  /* 0x0000000002007986 */ /* 0x0003e6000c101916 */
.L_x_216:
[----:B------:R-:W-:Y:S05]  /*1050*/  BSYNC B0 ;  /* 0x0000000000007941 */ /* 0x000fea0003800000 */
.L_x_215:
        /* <DEDUP_REMOVED lines=10> */
.L_x_218:
[----:B------:R-:W-:Y:S05]  /*1100*/  BSYNC B0 ;  /* 0x0000000000007941 */ /* 0x000fea0003800000 */
.L_x_217:
[----:B------:R-:W-:Y:S05]  /*1110*/  @P1 EXIT ;  /* 0x000000000000194d */ /* 0x000fea0003800000 */
[----:B-1----:R-:W-:Y:S01]  /*1120*/  IMAD R0, R16, UR12, RZ ;  /* 0x0000000c10007c24 */ /* 0x002fe2000f8e02ff */
[----:B------:R-:W-:-:S04]  /*1130*/  ULDC.64 UR4, c[0x0][0x2b0] ;  /* 0x0000ac0000047ab9 */ /* 0x000fc80000000a00 */
[----:B------:R-:W-:-:S04]  /*1140*/  IADD3 R3, P0, R0, UR21, RZ ;  /* 0x0000001500037c10 */ /* 0x000fc8000ff1e0ff */
[----:B------:R-:W-:Y:S02]  /*1150*/  LEA.HI.X.SX32 R0, R0, UR24, 0x1, P0 ;  /* 0x0000001800007c11 */ /* 0x000fe400080f0eff */
[----:B------:R-:W-:-:S04]  /*1160*/  LEA R2, P0, R3, UR4, 0x2 ;  /* 0x0000000403027c11 */ /* 0x000fc8000f8010ff */
[----:B------:R-:W-:Y:S01]  /*1170*/  LEA.HI.X R3, R3, UR5, R0, 0x2, P0 ;  /* 0x0000000503037c11 */ /* 0x000fe200080f1400 */
[----:B------:R-:W-:-:S05]  /*1180*/  IMAD.MOV.U32 R0, RZ, RZ, 0x7f800000 ;  /* 0x7f800000ff007424 */ /* 0x000fca00078e00ff */
[----:B------:R-:W-:Y:S01]  /*1190*/  STG.E desc[UR22][R2.64], R0 ;  /* 0x0000000002007986 */ /* 0x000fe2000c101916 */
[----:B------:R-:W-:Y:S05]  /*11a0*/  EXIT ;  /* 0x000000000000794d */ /* 0x000fea0003800000 */
.L_x_204:
[----:B------:R-:W1:Y:S01]  /*11b0*/  LDC R10, c[0x0][0x278] ;  /* 0x00009e00ff0a7b82 */ /* 0x000e620000000800 */
[----:B------:R-:W2:Y:S01]  /*11c0*/  S2R R4, SR_CTAID.Z ;  /* 0x0000000000047919 */ /* 0x000ea20000002700 */
[----:B------:R-:W-:Y:S01]  /*11d0*/  UISETP.NE.AND UP0, UPT, UR13, -0x1, UPT ;  /* 0xffffffff0d00788c */ /* 0x000fe2000bf05270 */
[----:B------:R-:W-:Y:S01]  /*11e0*/  SHF.R.S32.HI R19, RZ, 0x1f, R106 ;  /* 0x0000001fff137819 */ /* 0x000fe2000001146a */
[----:B------:R-:W-:Y:S02]  /*11f0*/  UISETP.NE.AND UP1, UPT, UR8, -0x1, UPT ;  /* 0xffffffff0800788c */ /* 0x000fe4000bf25270 */
[----:B------:R-:W-:Y:S01]  /*1200*/  UIADD3 UR17, UR18, -0x1, URZ ;  /* 0xffffffff12117890 */ /* 0x000fe2000fffe03f */
[CC--:B------:R-:W-:Y:S02]  /*1210*/  LEA.HI R7, R19.reuse, R106.reuse, RZ, 0x2 ;  /* 0x0000006a13077211 */ /* 0x0c0fe400078f10ff */
[----:B------:R-:W-:Y:S01]  /*1220*/  LEA.HI R17, R19, R106, RZ, 0x3 ;  /* 0x0000006a13117211 */ /* 0x000fe200078f18ff */
[----:B------:R-:W-:Y:S01]  /*1230*/  UIMAD UR16, UR17, -0x80, UR24 ;  /* 0xffffff80111078a4 */ /* 0x000fe2000f8e0218 */
[----:B------:R-:W-:-:S02]  /*1240*/  PLOP3.LUT P2, PT, PT, PT, UP1, 0x80, 0x0 ;  /* 0x000000000000781c */ /* 0x000fc40003f4f018 */
[----:B------:R-:W-:Y:S01]  /*1250*/  @UP0 ULDC.64 UR4, c[0x0][0x240] ;  /* 0x0000900000040ab9 */ /* 0x000fe20000000a00 */
[----:B------:R-:W-:Y:S01]  /*1260*/  @!UP0 USHF.R.S32.HI UR9, URZ, 0x1f, UR32 ;  /* 0x0000001f3f098899 */ /* 0x000fe20008011420 */
[----:B------:R-:W-:Y:S01]  /*1270*/  SHF.R.S32.HI R18, RZ, 0x3, R17 ;  /* 0x00000003ff127819 */ /* 0x000fe20000011411 */
[----:B------:R-:W-:Y:S01]  /*1280*/  @UP0 UIMAD.WIDE.U32 UR30, UR13, UR4, URZ ;  /* 0x000000040d1e02a5 */ /* 0x000fe2000f8e003f */
[----:B------:R-:W-:Y:S01]  /*1290*/  LEA.HI R107, R19, R106, RZ, 0x5 ;  /* 0x0000006a136b7211 */ /* 0x000fe200078f28ff */
[----:B------:R-:W-:Y:S01]  /*12a0*/  @!UP0 ULDC.64 UR6, c[0x0][0x228] ;  /* 0x00008a0000068ab9 */ /* 0x000fe20000000a00 */
[----:B------:R-:W-:Y:S01]  /*12b0*/  @UP1 UIADD3 UR25, UR33, UR8, URZ ;  /* 0x0000000821191290 */ /* 0x000fe2000fffe03f */
[----:B------:R-:W-:Y:S01]  /*12c0*/  IMAD.SHL.U32 R6, R18, 0x40, RZ ;  /* 0x0000004012067824 */ /* 0x000fe200078e00ff */
[----:B------:R-:W-:Y:S01]  /*12d0*/  @UP0 UIMAD UR4, UR13, UR5, UR31 ;  /* 0x000000050d0402a4 */ /* 0x000fe2000f8e021f */
[----:B------:R-:W-:Y:S01]  /*12e0*/  SHF.R.S32.HI R59, RZ, 0x5, R107 ;  /* 0x00000005ff3b7819 */ /* 0x000fe2000001146b */
[----:B------:R-:W-:Y:S01]  /*12f0*/  @!UP0 UIMAD UR5, UR9, UR6, URZ ;  /* 0x00000006090582a4 */ /* 0x000fe2000f8e023f */
[----:B-1----:R-:W-:Y:S01]  /*1300*/  IABS R0, R10 ;  /* 0x0000000a00007213 */ /* 0x002fe20000000000 */
[----:B------:R-:W-:Y:S01]  /*1310*/  @!UP0 UIMAD.WIDE.U32 UR34, UR32, UR6, URZ ;  /* 0x00000006202282a5 */ /* 0x000fe2000f8e003f */
[----:B------:R-:W-:Y:S01]  /*1320*/  @UP1 ULDC.64 UR10, c[0x0][0x248] ;  /* 0x00009200000a1ab9 */ /* 0x000fe20000000a00 */
[----:B------:R-:W-:-:S02]  /*1330*/  @!UP0 UIMAD UR7, UR32, UR7, UR5 ;  /* 0x00000007200782a4 */ /* 0x000fc4000f8e0205 */
[----:B------:R-:W-:Y:S01]  /*1340*/  IMAD.MOV.U32 R5, RZ, RZ, R0 ;  /* 0x000000ffff057224 */ /* 0x000fe200078e0000 */
[----:B------:R-:W-:Y:S02]  /*1350*/  @UP1 UIMAD.WIDE.U32 UR26, UR25, UR10, URZ ;  /* 0x0000000a191a12a5 */ /* 0x000fe4000f8e003f */
[----:B------:R-:W-:Y:S01]  /*1360*/  @UP1 UIMAD UR25, UR25, UR11, URZ ;  /* 0x0000000b191912a4 */ /* 0x000fe2000f8e023f */
[----:B------:R-:W1:Y:S01]  /*1370*/  I2F.RP R2, R5 ;  /* 0x0000000500027306 */ /* 0x000e620000209400 */
[----:B--2---:R-:W-:Y:S01]  /*1380*/  IABS R4, R4 ;  /* 0x0000000400047213 */ /* 0x004fe20000000000 */
[----:B------:R-:W-:Y:S02]  /*1390*/  UIADD3 UR5, -UR21, UR15, URZ ;  /* 0x0000000f15057290 */ /* 0x000fe4000fffe13f */
[----:B------:R-:W-:Y:S02]  /*13a0*/  @UP1 UIADD3 UR25, UR27, UR25, URZ ;  /* 0x000000191b191290 */ /* 0x000fe4000fffe03f */
[----:B------:R-:W-:Y:S01]  /*13b0*/  @!UP0 UIADD3 UR4, UR35, UR7, URZ ;  /* 0x0000000723048290 */ /* 0x000fe2000fffe03f */
[----:B------:R-:W-:Y:S01]  /*13c0*/  @!UP0 UMOV UR30, UR34 ;  /* 0x00000022001e8c82 */ /* 0x000fe20008000000 */
[----:B-1----:R-:W1:Y:S02]  /*13d0*/  MUFU.RCP R2, R2 ;  /* 0x0000000200027308 */ /* 0x002e640000001000 */
[----:B-1----:R-:W-:-:S06]  /*13e0*/  VIADD R2, R2, 0xffffffe ;  /* 0x0ffffffe02027836 */ /* 0x002fcc0000000000 */
[----:B------:R-:W1:Y:S02]  /*13f0*/  F2I.FTZ.U32.TRUNC.NTZ R3, R2 ;  /* 0x0000000200037305 */ /* 0x000e64000021f000 */
[----:B-1----:R-:W-:Y:S02]  /*1400*/  IMAD.MOV R0, RZ, RZ, -R3 ;  /* 0x000000ffff007224 */ /* 0x002fe400078e0a03 */
[----:B------:R-:W-:Y:S02]  /*1410*/  IMAD.MOV.U32 R2, RZ, RZ, RZ ;  /* 0x000000ffff027224 */ /* 0x000fe400078e00ff */
[----:B------:R-:W-:-:S04]  /*1420*/  IMAD R0, R0, R5, RZ ;  /* 0x0000000500007224 */ /* 0x000fc800078e02ff */
[----:B------:R-:W-:-:S04]  /*1430*/  IMAD.HI.U32 R2, R3, R0, R2 ;  /* 0x0000000003027227 */ /* 0x000fc800078e0002 */
[----:B------:R-:W-:-:S04]  /*1440*/  IMAD.MOV.U32 R3, RZ, RZ, R4 ;  /* 0x000000ffff037224 */ /* 0x000fc800078e0004 */
[----:B------:R-:W-:Y:S01]  /*1450*/  IMAD.HI.U32 R4, R2, R3, RZ ;  /* 0x0000000302047227 */ /* 0x000fe200078e00ff */
[----:B------:R-:W-:-:S03]  /*1460*/  SHF.R.S32.HI R2, RZ, 0x2, R7 ;  /* 0x00000002ff027819 */ /* 0x000fc60000011407 */
[----:B------:R-:W-:-:S04]  /*1470*/  IMAD.MOV R0, RZ, RZ, -R4 ;  /* 0x000000ffff007224 */ /* 0x000fc800078e0a04 */
[----:B------:R-:W-:-:S05]  /*1480*/  IMAD R0, R5, R0, R3 ;  /* 0x0000000005007224 */ /* 0x000fca00078e0203 */
[----:B------:R-:W-:-:S13]  /*1490*/  ISETP.GT.U32.AND P5, PT, R5, R0, PT ;  /* 0x000000000500720c */ /* 0x000fda0003fa4070 */
[----:B------:R-:W-:-:S05]  /*14a0*/  @!P5 IMAD.IADD R0, R0, 0x1, -R5 ;  /* 0x000000010000d824 */ /* 0x000fca00078e0a05 */
[----:B------:R-:W-:Y:S01]  /*14b0*/  ISETP.GE.U32.AND P1, PT, R0, R5, PT ;  /* 0x000000050000720c */ /* 0x000fe20003f26070 */
[----:B------:R-:W-:Y:S01]  /*14c0*/  VIADD R0, R2, 0x20 ;  /* 0x0000002002007836 */ /* 0x000fe20000000000 */
[C---:B------:R-:W-:Y:S02]  /*14d0*/  LOP3.LUT R5, R7.reuse, 0xfffffffc, RZ, 0xc0, !PT ;  /* 0xfffffffc07057812 */ /* 0x040fe400078ec0ff */
[----:B------:R-:W-:Y:S02]  /*14e0*/  LEA.HI R7, R7, R2, RZ, 0x1 ;  /* 0x0000000207077211 */ /* 0x000fe400078f08ff */
[----:B------:R-:W-:Y:S01]  /*14f0*/  ISETP.GE.AND P4, PT, R0, UR5, PT ;  /* 0x0000000500007c0c */ /* 0x000fe2000bf86270 */
[----:B------:R-:W-:Y:S01]  /*1500*/  IMAD.IADD R5, R106, 0x1, -R5 ;  /* 0x000000016a057824 */ /* 0x000fe200078e0a05 */
[----:B------:R-:W-:-:S03]  /*1510*/  ISETP.GE.AND P0, PT, R0, UR16, PT ;  /* 0x0000001000007c0c */ /* 0x000fc6000bf06270 */
[----:B------:R-:W-:Y:S01]  /*1520*/  IMAD.SHL.U32 R104, R5, 0x8, RZ ;  /* 0x0000000805687824 */ /* 0x000fe200078e00ff */
[----:B------:R-:W-:Y:S02]  /*1530*/  LOP3.LUT R5, R6, 0xc0, RZ, 0xc0, !PT ;  /* 0x000000c006057812 */ /* 0x000fe400078ec0ff */
[----:B------:R-:W-:Y:S02]  /*1540*/  LOP3.LUT R6, R7, 0x7fffffe, RZ, 0xc0, !PT ;  /* 0x07fffffe07067812 */ /* 0x000fe400078ec0ff */
[----:B------:R-:W-:Y:S01]  /*1550*/  LOP3.LUT R7, R5, 0x18, R104, 0xf8, !PT ;  /* 0x0000001805077812 */ /* 0x000fe200078ef868 */
[----:B------:R-:W-:Y:S06]  /*1560*/  @P2 BRA `(.L_x_219) ;  /* 0x0000000000302947 */ /* 0x000fec0003800000 */
[----:B------:R-:W-:Y:S01]  /*1570*/  USHF.R.S32.HI UR25, URZ, 0x1f, UR33 ;  /* 0x0000001f3f197899 */ /* 0x000fe20008011421 */
[----:B------:R-:W-:Y:S01]  /*1580*/  ULDC.64 UR10, c[0x0][0x248] ;  /* 0x00009200000a7ab9 */ /* 0x000fe20000000a00 */
[----:B------:R-:W-:Y:S02]  /*1590*/  USHF.R.S32.HI UR9, URZ, 0x1f, UR32 ;  /* 0x0000001f3f097899 */ /* 0x000fe40008011420 */
[----:B------:R-:W-:Y:S02]  /*15a0*/  UIMAD UR25, UR25, UR10, URZ ;  /* 0x0000000a191972a4 */ /* 0x000fe4000f8e023f */
[----:B------:R-:W-:Y:S02]  /*15b0*/  UIMAD.WIDE.U32 UR26, UR33, UR10, URZ ;  /* 0x0000000a211a72a5 */ /* 0x000fe4000f8e003f */
[----:B------:R-:W-:Y:S01]  /*15c0*/  UIMAD UR25, UR33, UR11, UR25 ;  /* 0x0000000b211972a4 */ /* 0x000fe2000f8e0219 */
[----:B------:R-:W-:-:S03]  /*15d0*/  ULDC.64 UR6, c[0x0][0x230] ;  /* 0x00008c0000067ab9 */ /* 0x000fc60000000a00 */
[----:B------:R-:W-:Y:S02]  /*15e0*/  UIADD3 UR27, UR27, UR25, URZ ;  /* 0x000000191b1b7290 */ /* 0x000fe4000fffe03f */
[----:B------:R-:W-:Y:S02]  /*15f0*/  UIMAD UR9, UR9, UR6, URZ ;  /* 0x00000006090972a4 */ /* 0x000fe4000f8e023f */
[----:B------:R-:W-:Y:S02]  /*1600*/  UIMAD.WIDE.U32 UR26, UR32, UR6, UR26 ;  /* 0x00000006201a72a5 */ /* 0x000fe4000f8e001a */
[----:B------:R-:W-:-:S04]  /*1610*/  UIMAD UR7, UR32, UR7, UR9 ;  /* 0x00000007200772a4 */ /* 0x000fc8000f8e0209 */
[----:B------:R-:W-:-:S12]  /*1620*/  UIADD3 UR25, UR27, UR7, URZ ;  /* 0x000000071b197290 */ /* 0x000fd8000fffe03f */
.L_x_219:
[----:B------:R-:W-:Y:S01]  /*1630*/  @UP1 UIADD3 UR27, UR33, UR8, URZ ;  /* 0x00000008211b1290 */ /* 0x000fe2000fffe03f */
[----:B------:R-:W-:Y:S01]  /*1640*/  SHF.R.U32.HI R8, RZ, 0x3, R5 ;  /* 0x00000003ff087819 */ /* 0x000fe20000011605 */
[----:B------:R-:W-:Y:S01]  /*1650*/  IMAD.IADD R5, R2, 0x1, -R6 ;  /* 0x0000000102057824 */ /* 0x000fe200078e0a06 */
[----:B------:R-:W-:Y:S01]  /*1660*/  @UP1 ULDC.64 UR8, c[0x0][0x250] ;  /* 0x0000940000081ab9 */ /* 0x000fe20000000a00 */
[----:B------:R-:W-:Y:S01]  /*1670*/  USHF.R.S32.HI UR31, URZ, 0x1f, UR29 ;  /* 0x0000001f3f1f7899 */ /* 0x000fe2000801141d */
[----:B------:R-:W-:Y:S01]  /*1680*/  LOP3.LUT R6, R7, R8, RZ, 0x3c, !PT ;  /* 0x0000000807067212 */ /* 0x000fe200078e3cff */
[----:B------:R-:W-:Y:S01]  /*1690*/  @UP1 UIMAD.WIDE.U32 UR6, UR27, UR8, URZ ;  /* 0x000000081b0612a5 */ /* 0x000fe2000f8e003f */
[----:B------:R-:W-:Y:S01]  /*16a0*/  LOP3.LUT R7, R10, UR29, RZ, 0x3c, !PT ;  /* 0x0000001d0a077c12 */ /* 0x000fe2000f8e3cff */
[----:B------:R-:W-:Y:S01]  /*16b0*/  @UP1 UIMAD UR27, UR27, UR9, URZ ;  /* 0x000000091b1b12a4 */ /* 0x000fe2000f8e023f */
[----:B------:R-:W-:-:S03]  /*16c0*/  IMAD R5, R59, 0x8, R5 ;  /* 0x000000083b057824 */ /* 0x000fc600078e0205 */
[----:B------:R-:W-:Y:S01]  /*16d0*/  @UP1 UIADD3 UR27, UR7, UR27, URZ ;  /* 0x0000001b071b1290 */ /* 0x000fe2000fffe03f */
[----:B------:R-:W-:Y:S01]  /*16e0*/  @UP1 UMOV UR28, UR6 ;  /* 0x00000006001c1c82 */ /* 0x000fe20008000000 */
[----:B------:R-:W-:Y:S10]  /*16f0*/  @P2 BRA `(.L_x_220) ;  /* 0x0000000000342947 */ /* 0x000ff40003800000 */
[----:B------:R-:W-:Y:S01]  /*1700*/  USHF.R.S32.HI UR6, URZ, 0x1f, UR33 ;  /* 0x0000001f3f067899 */ /* 0x000fe20008011421 */
[----:B------:R-:W-:Y:S01]  /*1710*/  ULDC.64 UR8, c[0x0][0x250] ;  /* 0x0000940000087ab9 */ /* 0x000fe20000000a00 */
[----:B------:R-:W-:Y:S02]  /*1720*/  USHF.R.S32.HI UR27, URZ, 0x1f, UR32 ;  /* 0x0000001f3f1b7899 */ /* 0x000fe40008011420 */
[----:B------:R-:W-:Y:S02]  /*1730*/  UIMAD UR6, UR6, UR8, URZ ;  /* 0x00000008060672a4 */ /* 0x000fe4000f8e023f */
[----:B------:R-:W-:Y:S02]  /*1740*/  UIMAD.WIDE.U32 UR34, UR33, UR8, URZ ;  /* 0x00000008212272a5 */ /* 0x000fe4000f8e003f */
[----:B------:R-:W-:-:S03]  /*1750*/  UIMAD UR33, UR33, UR9, UR6 ;  /* 0x00000009212172a4 */ /* 0x000fc6000f8e0206 */
[----:B------:R-:W-:Y:S01]  /*1760*/  ULDC.64 UR6, c[0x0][0x238] ;  /* 0x00008e0000067ab9 */ /* 0x000fe20000000a00 */
[----:B------:R-:W-:Y:S02]  /*1770*/  UIADD3 UR35, UR35, UR33, URZ ;  /* 0x0000002123237290 */ /* 0x000fe4000fffe03f */
[----:B------:R-:W-:-:S04]  /*1780*/  UIMAD UR27, UR27, UR6, URZ ;  /* 0x000000061b1b72a4 */ /* 0x000fc8000f8e023f */
[----:B------:R-:W-:Y:S02]  /*1790*/  UIMAD UR27, UR32, UR7, UR27 ;  /* 0x00000007201b72a4 */ /* 0x000fe4000f8e021b */
[----:B------:R-:W-:-:S04]  /*17a0*/  UIMAD.WIDE.U32 UR6, UR32, UR6, UR34 ;  /* 0x00000006200672a5 */ /* 0x000fc8000f8e0022 */
[----:B------:R-:W-:-:S03]  /*17b0*/  UIADD3 UR27, UR7, UR27, URZ ;  /* 0x0000001b071b7290 */ /* 0x000fc6000fffe03f */
[----:B------:R-:W-:-:S09]  /*17c0*/  UMOV UR28, UR6 ;  /* 0x00000006001c7c82 */ /* 0x000fd20008000000 */
.L_x_220:
[----:B------:R-:W1:Y:S01]  /*17d0*/  S2UR UR32, SR_CgaCtaId ;  /* 0x00000000002079c3 */ /* 0x000e620000008800 */
[----:B------:R-:W-:Y:S01]  /*17e0*/  @!P5 VIADD R4, R4, 0x1 ;  /* 0x000000010404d836 */ /* 0x000fe20000000000 */
[----:B------:R-:W-:Y:S01]  /*17f0*/  SHF.R.S32.HI R105, RZ, 0x1f, R104 ;  /* 0x0000001fff697819 */ /* 0x000fe20000011468 */
[----:B------:R-:W-:Y:S01]  /*1800*/  ULDC.64 UR6, c[0x0][0x258] ;  /* 0x0000960000067ab9 */ /* 0x000fe20000000a00 */
[----:B------:R-:W-:Y:S01]  /*1810*/  ISETP.GE.AND P5, PT, R2, UR5, PT ;  /* 0x0000000502007c0c */ /* 0x000fe2000bfa6270 */
[----:B------:R-:W-:Y:S01]  /*1820*/  @P1 VIADD R4, R4, 0x1 ;  /* 0x0000000104041836 */ /* 0x000fe20000000000 */
[----:B------:R-:W-:Y:S01]  /*1830*/  IADD3 R8, P1, R104, UR30, RZ ;  /* 0x0000001e68087c10 */ /* 0x000fe2000ff3e0ff */
[----:B------:R-:W-:Y:S01]  /*1840*/  UIMAD UR31, UR31, UR6, URZ ;  /* 0x000000061f1f72a4 */ /* 0x000fe2000f8e023f */
[----:B------:R-:W-:Y:S01]  /*1850*/  ISETP.GE.AND P2, PT, R7, RZ, PT ;  /* 0x000000ff0700720c */ /* 0x000fe20003f46270 */
[----:B------:R-:W-:Y:S01]  /*1860*/  IMAD.U32 R6, R5, 0x20, R6 ;  /* 0x0000002005067824 */ /* 0x000fe200078e0006 */
[----:B------:R-:W-:Y:S01]  /*1870*/  ISETP.NE.AND P6, PT, R10, RZ, PT ;  /* 0x000000ff0a00720c */ /* 0x000fe20003fc5270 */
[----:B------:R-:W-:Y:S01]  /*1880*/  UIMAD UR7, UR29, UR7, UR31 ;  /* 0x000000071d0772a4 */ /* 0x000fe2000f8e021f */
[----:B------:R-:W-:Y:S01]  /*1890*/  ISETP.GE.AND P3, PT, R0, UR16, PT ;  /* 0x0000001000007c0c */ /* 0x000fe2000bf66270 */
[----:B------:R-:W-:Y:S01]  /*18a0*/  IMAD.U32 R0, RZ, RZ, UR6 ;  /* 0x00000006ff007e24 */ /* 0x000fe2000f8e00ff */
[----:B------:R-:W-:Y:S01]  /*18b0*/  IADD3.X R9, R105, UR4, RZ, P1, !PT ;  /* 0x0000000469097c10 */ /* 0x000fe20008ffe4ff */
[----:B------:R-:W-:Y:S01]  /*18c0*/  UMOV UR4, 0x400 ;  /* 0x0000040000047882 */ /* 0x000fe20000000000 */
[----:B------:R-:W-:Y:S01]  /*18d0*/  SHF.R.S32.HI R3, RZ, 0x1f, R2 ;  /* 0x0000001fff037819 */ /* 0x000fe20000011402 */
[----:B------:R-:W-:Y:S01]  /*18e0*/  IMAD.MOV.U32 R14, RZ, RZ, R4 ;  /* 0x000000ffff0e7224 */ /* 0x000fe200078e0004 */
[----:B------:R-:W-:Y:S01]  /*18f0*/  BSSY B0, `(.L_x_221) ;  /* 0x0000021000007945 */ /* 0x000fe20003800000 */
[----:B------:R-:W-:-:S04]  /*1900*/  IMAD.WIDE.U32 R8, R0, UR29, R8 ;  /* 0x0000001d00087c25 */ /* 0x000fc8000f8e0008 */
[C---:B------:R-:W-:Y:S01]  /*1910*/  VIADD R15, R2.reuse, 0x40 ;  /* 0x00000040020f7836 */ /* 0x040fe20000000000 */
[----:B-1----:R-:W-:Y:S01]  /*1920*/  ULEA UR4, UR32, UR4, 0x18 ;  /* 0x0000000420047291 */ /* 0x002fe2000f8ec03f */
[----:B------:R-:W-:Y:S02]  /*1930*/  VIADD R16, R2, 0x60 ;  /* 0x0000006002107836 */ /* 0x000fe40000000000 */
[----:B------:R-:W-:Y:S02]  /*1940*/  IMAD.U32 R5, RZ, RZ, UR14 ;  /* 0x0000000eff057e24 */ /* 0x000fe4000f8e00ff */
[----:B------:R-:W-:Y:S01]  /*1950*/  VIADD R7, R9, UR7 ;  /* 0x0000000709077c36 */ /* 0x000fe20008000000 */
[----:B------:R-:W-:Y:S01]  /*1960*/  ISETP.GE.AND P1, PT, R16, UR5, PT ;  /* 0x0000000510007c0c */ /* 0x000fe2000bf26270 */
[----:B------:R-:W-:Y:S01]  /*1970*/  @!P2 IMAD.MOV R14, RZ, RZ, -R14 ;  /* 0x000000ffff0ea224 */ /* 0x000fe200078e0a0e */
[----:B------:R-:W-:Y:S01]  /*1980*/  ISETP.GE.AND P2, PT, R15, UR5, PT ;  /* 0x000000050f007c0c */ /* 0x000fe2000bf46270 */
[----:B------:R-:W-:Y:S01]  /*1990*/  IMAD.WIDE R4, R5, 0x80, R2 ;  /* 0x0000008005047825 */ /* 0x000fe200078e0202 */
[----:B------:R-:W-:-:S02]  /*19a0*/  @!P6 LOP3.LUT R14, RZ, R10, RZ, 0x33, !PT ;  /* 0x0000000aff0ee212 */ /* 0x000fc400078e33ff */
[----:B------:R-:W-:Y:S01]  /*19b0*/  LEA R204, R6, UR4, 0x1 ;  /* 0x0000000406cc7c11 */ /* 0x000fe2000f8e08ff */
[----:B------:R-:W-:Y:S08]  /*19c0*/  @P5 BRA `(.L_x_222) ;  /* 0x00000000004c5947 */ /* 0x000ff00003800000 */
        /* <DEDUP_REMOVED lines=19> */
.L_x_222:
[----:B------:R-:W-:Y:S05]  /*1b00*/  BSYNC B0 ;  /* 0x0000000000007941 */ /* 0x000fea0003800000 */
.L_x_221:
        /* <DEDUP_REMOVED lines=22> */
.L_x_224:
[----:B------:R-:W-:Y:S05]  /*1c70*/  BSYNC B0 ;  /* 0x0000000000007941 */ /* 0x000fea0003800000 */
.L_x_223:
        /* <DEDUP_REMOVED lines=10> */
[----:B--2-4-:R-:W-:Y:S02]  /*1d20*/  IMAD R12, R10, UR6, RZ ;  /* 0x000000060a0c7c24 */ /* 0x014fe4000f8e02ff */
        /* <DEDUP_REMOVED lines=11> */
.L_x_226:
[----:B------:R-:W-:Y:S05]  /*1de0*/  BSYNC B0 ;  /* 0x0000000000007941 */ /* 0x000fea0003800000 */
.L_x_225:
        /* <DEDUP_REMOVED lines=21> */
.L_x_228:
[----:B------:R-:W-:Y:S05]  /*1f40*/  BSYNC B0 ;  /* 0x0000000000007941 */ /* 0x000fea0003800000 */
.L_x_227:
[----:B------:R-:W-:Y:S01]  /*1f50*/  IMAD R0, R3, UR10, RZ ;  /* 0x0000000a03007c24 */ /* 0x000fe2000f8e02ff */
[C---:B------:R-:W-:Y:S01]  /*1f60*/  ISETP.GE.AND P1, PT, R2.reuse, UR16, PT ;  /* 0x0000001002007c0c */ /* 0x040fe2000bf26270 */
[C---:B-1----:R-:W-:Y:S01]  /*1f70*/  IMAD.WIDE.U32 R4, R2.reuse, UR10, R104 ;  /* 0x0000000a02047c25 */ /* 0x042fe2000f8e0068 */
[----:B------:R-:W-:Y:S01]  /*1f80*/  ISETP.GE.AND P4, PT, R2, UR16, PT ;  /* 0x0000001002007c0c */ /* 0x000fe2000bf86270 */
[----:B------:R-:W-:Y:S01]  /*1f90*/  ULDC.64 UR6, c[0x0][0x260] ;  /* 0x0000980000067ab9 */ /* 0x000fe20000000a00 */
[----:B------:R-:W-:Y:S01]  /*1fa0*/  LEA.HI R9, R19, R106, RZ, 0x4 ;  /* 0x0000006a13097211 */ /* 0x000fe200078f20ff */
[----:B------:R-:W-:Y:S01]  /*1fb0*/  IMAD R3, R3, UR8, RZ ;  /* 0x0000000803037c24 */ /* 0x000fe2000f8e02ff */
[----:B------:R-:W-:Y:S01]  /*1fc0*/  IADD3 R4, P2, R4, UR26, RZ ;  /* 0x0000001a04047c10 */ /* 0x000fe2000ff5e0ff */
[C---:B------:R-:W-:Y:S01]  /*1fd0*/  IMAD R0, R2.reuse, UR11, R0 ;  /* 0x0000000b02007c24 */ /* 0x040fe2000f8e0200 */
[----:B------:R-:W-:Y:S01]  /*1fe0*/  USHF.R.S32.HI UR31, URZ, 0x1f, UR17 ;  /* 0x0000001f3f1f7899 */ /* 0x000fe20008011411 */
[C---:B------:R-:W-:Y:S01]  /*1ff0*/  IMAD.WIDE.U32 R6, R2.reuse, UR8, R104 ;  /* 0x0000000802067c25 */ /* 0x040fe2000f8e0068 */
[----:B------:R-:W-:Y:S01]  /*2000*/  USHF.L.U32 UR26, UR10, 0x7, URZ ;  /* 0x000000070a1a7899 */ /* 0x000fe2000800063f */
[----:B------:R-:W-:Y:S01]  /*2010*/  LOP3.LUT R11, R17, 0xfffffff8, RZ, 0xc0, !PT ;  /* 0xfffffff8110b7812 */ /* 0x000fe200078ec0ff */
[----:B------:R-:W-:Y:S01]  /*2020*/  BSSY B0, `(.L_x_229) ;  /* 0x000002e000007945 */ /* 0x000fe20003800000 */
[----:B------:R-:W-:Y:S01]  /*2030*/  IMAD R2, R2, UR9, R3 ;  /* 0x0000000902027c24 */ /* 0x000fe2000f8e0203 */
[----:B------:R-:W-:-:S02]  /*2040*/  SHF.R.S32.HI R3, RZ, 0x1f, R14 ;  /* 0x0000001fff037819 */ /* 0x000fc4000001140e */
[----:B------:R-:W-:Y:S01]  /*2050*/  IADD3.X R5, R5, UR25, R0, P2, !PT ;  /* 0x0000001905057c10 */ /* 0x000fe200097fe400 */
[----:B------:R-:W-:Y:S01]  /*2060*/  USHF.L.U64.HI UR25, UR10, 0x7, UR11 ;  /* 0x000000070a197899 */ /* 0x000fe2000801020b */
[----:B------:R-:W-:Y:S01]  /*2070*/  IADD3 R6, P5, R6, UR28, RZ ;  /* 0x0000001c06067c10 */ /* 0x000fe2000ffbe0ff */
[----:B------:R-:W-:Y:S01]  /*2080*/  IMAD R0, R3, UR6, RZ ;  /* 0x0000000603007c24 */ /* 0x000fe2000f8e02ff */
[----:B------:R-:W-:Y:S01]  /*2090*/  ISETP.GE.AND P6, PT, R15, UR16, PT ;  /* 0x000000100f007c0c */ /* 0x000fe2000bfc6270 */
[C---:B------:R-:W-:Y:S01]  /*20a0*/  IMAD.WIDE.U32 R20, R14.reuse, UR6, R4 ;  /* 0x000000060e147c25 */ /* 0x040fe2000f8e0004 */
[----:B------:R-:W-:Y:S01]  /*20b0*/  IADD3.X R7, R7, UR27, R2, P5, !PT ;  /* 0x0000001b07077c10 */ /* 0x000fe2000affe402 */
[----:B------:R-:W-:Y:S01]  /*20c0*/  UIMAD UR27, UR25, UR17, URZ ;  /* 0x00000011191b72a4 */ /* 0x000fe2000f8e023f */
[----:B------:R-:W-:Y:S01]  /*20d0*/  ISETP.GE.AND P2, PT, R15, UR16, PT ;  /* 0x000000100f007c0c */ /* 0x000fe2000bf46270 */
[----:B------:R-:W-:Y:S01]  /*20e0*/  IMAD R8, R14, UR7, R0 ;  /* 0x000000070e087c24 */ /* 0x000fe2000f8e0200 */
[----:B------:R-:W-:Y:S01]  /*20f0*/  ULDC.64 UR6, c[0x0][0x268] ;  /* 0x00009a0000067ab9 */ /* 0x000fe20000000a00 */
[----:B------:R1:W-:Y:S01]  /*2100*/  STL.64 [R1+0x40], R20 ;  /* 0x0000401401007387 */ /* 0x0003e20000100a00 */
[----:B------:R-:W-:Y:S01]  /*2110*/  MOV R184, R20 ;  /* 0x0000001400b87202 */ /* 0x000fe20000000f00 */
[----:B------:R-:W-:Y:S01]  /*2120*/  IMAD.U32 R2, RZ, RZ, UR17 ;  /* 0x00000011ff027e24 */ /* 0x000fe2000f8e00ff */
[----:B------:R-:W-:Y:S01]  /*2130*/  IADD3 R185, R21, R8, RZ ;  /* 0x0000000815b97210 */ /* 0x000fe20007ffe0ff */
[----:B------:R-:W-:Y:S01]  /*2140*/  UIMAD UR27, UR31, UR26, UR27 ;  /* 0x0000001a1f1b72a4 */ /* 0x000fe2000f8e021b */
[----:B------:R-:W-:Y:S01]  /*2150*/  LOP3.LUT R0, R9, 0xfffffff0, RZ, 0xc0, !PT ;  /* 0xfffffff009007812 */ /* 0x000fe200078ec0ff */
[----:B------:R-:W-:Y:S01]  /*2160*/  IMAD.IADD R11, R106, 0x1, -R11 ;  /* 0x000000016a0b7824 */ /* 0x000fe200078e0a0b */
[----:B------:R-:W-:Y:S01]  /*2170*/  ISETP.GE.AND P5, PT, R16, UR16, PT ;  /* 0x0000001010007c0c */ /* 0x000fe2000bfa6270 */
[----:B------:R3:W-:Y:S02]  /*2180*/  STL.64 [R1+0x38], R184 ;  /* 0x000038b801007387 */ /* 0x0007e40000100a00 */
[----:B--2-4-:R-:W-:Y:S01]  /*2190*/  IMAD.IADD R12, R106, 0x1, -R0 ;  /* 0x000000016a0c7824 */ /* 0x014fe200078e0a00 */
[----:B------:R-:W-:Y:S01]  /*21a0*/  LEA.HI R4, R11, R11, RZ, 0x1 ;  /* 0x0000000b0b047211 */ /* 0x000fe200078f08ff */
[----:B------:R-:W-:-:S02]  /*21b0*/  IMAD R0, R3, UR6, RZ ;  /* 0x0000000603007c24 */ /* 0x000fc4000f8e02ff */
[----:B------:R-:W-:Y:S01]  /*21c0*/  IMAD.WIDE.U32 R2, R2, UR26, R184 ;  /* 0x0000001a02027c25 */ /* 0x000fe2000f8e00b8 */
[----:B------:R-:W-:-:S03]  /*21d0*/  LEA.HI R13, R12, R12, RZ, 0x1 ;  /* 0x0000000c0c0d7211 */ /* 0x000fc600078f08ff */
[C---:B------:R-:W-:Y:S02]  /*21e0*/  IMAD R17, R14.reuse, UR7, R0 ;  /* 0x000000070e117c24 */ /* 0x040fe4000f8e0200 */
[----:B------:R-:W-:Y:S02]  /*21f0*/  VIADD R5, R3, UR27 ;  /* 0x0000001b03057c36 */ /* 0x000fe40008000000 */
[----:B-1----:R-:W-:-:S05]  /*2200*/  IMAD.WIDE.U32 R20, R14, UR6, R6 ;  /* 0x000000060e147c25 */ /* 0x002fca000f8e0006 */
[----:B------:R3:W-:Y:S01]  /*2210*/  STL.64 [R1+0x48], R20 ;  /* 0x0000481401007387 */ /* 0x0007e20000100a00 */
        /* <DEDUP_REMOVED lines=14> */
.L_x_230:
[----:B------:R-:W-:Y:S05]  /*2300*/  BSYNC B0 ;  /* 0x0000000000007941 */ /* 0x000fea0003800000 */
.L_x_229:
[----:B------:R-:W-:Y:S01]  /*2310*/  SHF.R.S32.HI R19, RZ, 0x1, R4 ;  /* 0x00000001ff137819 */ /* 0x000fe20000011404 */
[----:B------:R-:W-:Y:S01]  /*2320*/  IMAD.SHL.U32 R15, R18, 0x8, RZ ;  /* 0x00000008120f7824 */ /* 0x000fe200078e00ff */
[--C-:B--2---:R-:W-:Y:S01]  /*2330*/  SHF.R.S32.HI R6, RZ, 0x1, R13.reuse ;  /* 0x00000001ff067819 */ /* 0x104fe2000001140d */
[----:B------:R-:W-:Y:S01]  /*2340*/  USHF.L.U64.HI UR27, UR10, 0x5, UR11 ;  /* 0x000000050a1b7899 */ /* 0x000fe2000801020b */
[----:B------:R-:W-:Y:S01]  /*2350*/  SHF.R.S32.HI R7, RZ, 0x1f, R13 ;  /* 0x0000001fff077819 */ /* 0x000fe2000001140d */
[----:B------:R-:W-:Y:S01]  /*2360*/  IMAD.SHL.U32 R0, R19, 0x40, RZ ;  /* 0x0000004013007824 */ /* 0x000fe200078e00ff */
[----:B------:R-:W-:Y:S01]  /*2370*/  SHF.R.S32.HI R14, RZ, 0x4, R9 ;  /* 0x00000004ff0e7819 */ /* 0x000fe20000011409 */
[----:B------:R-:W-:Y:S01]  /*2380*/  USHF.L.U32 UR28, UR10, 0x5, URZ ;  /* 0x000000050a1c7899 */ /* 0x000fe2000800063f */
[----:B------:R-:W-:Y:S01]  /*2390*/  LEA.HI R7, R7, R6, RZ, 0x2 ;  /* 0x0000000607077211 */ /* 0x000fe200078f10ff */
[----:B------:R-:W-:Y:S01]  /*23a0*/  BSSY B0, `(.L_x_231) ;  /* 0x000001c000007945 */ /* 0x000fe20003800000 */
[----:B------:R-:W-:-:S02]  /*23b0*/  LEA.HI R10, R9, R14, RZ, 0x1 ;  /* 0x0000000e090a7211 */ /* 0x000fc400078f08ff */
[----:B------:R-:W-:Y:S02]  /*23c0*/  LOP3.LUT R0, R0, 0xc0, RZ, 0xc0, !PT ;  /* 0x000000c000007812 */ /* 0x000fe400078ec0ff */
[----:B------:R-:W-:Y:S02]  /*23d0*/  LOP3.LUT R9, R4, 0x7fffffe, RZ, 0xc0, !PT ;  /* 0x07fffffe04097812 */ /* 0x000fe400078ec0ff */
[----:B------:R-:W-:Y:S02]  /*23e0*/  LOP3.LUT R8, R7, 0xfffffffc, RZ, 0xc0, !PT ;  /* 0xfffffffc07087812 */ /* 0x000fe400078ec0ff */
[----:B------:R-:W-:Y:S01]  /*23f0*/  LOP3.LUT R10, R10, 0xfffffffe, RZ, 0xc0, !PT ;  /* 0xfffffffe0a0a7812 */ /* 0x000fe200078ec0ff */
[----:B------:R-:W-:Y:S01]  /*2400*/  IMAD.IADD R9, R11, 0x1, -R9 ;  /* 0x000000010b097824 */ /* 0x000fe200078e0a09 */
[----:B------:R-:W-:Y:S02]  /*2410*/  LOP3.LUT R7, R0, 0x8, R15, 0xf8, !PT ;  /* 0x0000000800077812 */ /* 0x000fe400078ef80f */
[----:B------:R-:W-:Y:S01]  /*2420*/  SHF.R.U32.HI R0, RZ, 0x3, R0 ;  /* 0x00000003ff007819 */ /* 0x000fe20000011600 */
[----:B------:R-:W-:Y:S01]  /*2430*/  IMAD.IADD R10, R14, 0x1, -R10 ;  /* 0x000000010e0a7824 */ /* 0x000fe200078e0a0a */
[----:B------:R-:W-:Y:S01]  /*2440*/  ISETP.GE.AND P1, PT, R16, UR16, PT ;  /* 0x0000001010007c0c */ /* 0x000fe2000bf26270 */
[----:B------:R-:W-:Y:S01]  /*2450*/  IMAD.IADD R16, R6, 0x1, -R8 ;  /* 0x0000000106107824 */ /* 0x000fe200078e0a08 */
[----:B------:R-:W-:-:S02]  /*2460*/  LOP3.LUT R8, R7, R0, RZ, 0x3c, !PT ;  /* 0x0000000007087212 */ /* 0x000fc400078e3cff */
[----:B------:R-:W-:Y:S01]  /*2470*/  SHF.R.S32.HI R11, RZ, 0x1f, R12 ;  /* 0x0000001fff0b7819 */ /* 0x000fe2000001140c */
[----:B------:R-:W-:Y:S05]  /*2480*/  @P0 BRA `(.L_x_232) ;  /* 0x0000000000340947 */ /* 0x000fea0003800000 */
[----:B------:R-:W-:Y:S02]  /*2490*/  ULDC UR6, c[0x0][0x2d0] ;  /* 0x0000b40000067ab9 */ /* 0x000fe40000000800 */
[----:B------:R-:W-:-:S13]  /*24a0*/  ISETP.GE.AND P0, PT, R104, UR6, PT ;  /* 0x0000000668007c0c */ /* 0x000fda000bf06270 */
[----:B------:R2:W-:Y:S01]  /*24b0*/  @P0 STS.128 [R204+0x2800], RZ ;  /* 0x002800ffcc000388 */ /* 0x0005e20000000c00 */
[----:B------:R-:W-:Y:S05]  /*24c0*/  @P0 BRA `(.L_x_232) ;  /* 0x0000000000240947 */ /* 0x000fea0003800000 */
[----:B------:R-:W-:Y:S01]  /*24d0*/  IADD3 R0, P0, R2, UR28, RZ ;  /* 0x0000001c02007c10 */ /* 0x000fe2000ff1e0ff */
[----:B------:R-:W-:-:S03]  /*24e0*/  ULDC.64 UR6, c[0x0][0x218] ;  /* 0x0000860000067ab9 */ /* 0x000fc60000000a00 */
[----:B------:R-:W-:Y:S02]  /*24f0*/  IADD3.X R7, R5, UR27, RZ, P0, !PT ;  /* 0x0000001b05077c10 */ /* 0x000fe400087fe4ff */
[----:B------:R-:W-:-:S04]  /*2500*/  LEA R6, P0, R0, UR6, 0x1 ;  /* 0x0000000600067c11 */ /* 0x000fc8000f8008ff */
[----:B------:R-:W-:-:S05]  /*2510*/  LEA.HI.X R7, R0, UR7, R7, 0x1, P0 ;  /* 0x0000000700077c11 */ /* 0x000fca00080f0c07 */
[----:B------:R-:W-:Y:S01]  /*2520*/  @!PT LDS RZ, [RZ] ;  /* 0x00000000fffff984 */ /* 0x000fe20000000800 */
[----:B------:R-:W-:Y:S01]  /*2530*/  @!PT LDS RZ, [RZ] ;  /* 0x00000000fffff984 */ /* 0x000fe20000000800 */
[----:B------:R-:W-:Y:S01]  /*2540*/  @!PT LDS RZ, [RZ] ;  /* 0x00000000fffff984 */ /* 0x000fe20000000800 */
[----:B------:R4:W-:Y:S04]  /*2550*/  LDGSTS.E.BYPASS.LTC128B.128 [R204+0x2800], desc[UR22][R6.64] ;  /* 0x0280000006cc7fae */ /* 0x0009e8000b901d56 */
.L_x_232:
[----:B------:R-:W-:Y:S05]  /*2560*/  BSYNC B0 ;  /* 0x0000000000007941 */ /* 0x000fea0003800000 */
.L_x_231:
[----:B------:R-:W-:Y:S04]  /*2570*/  BSSY B0, `(.L_x_233) ;  /* 0x0000012000007945 */ /* 0x000fe80003800000 */
[----:B------:R-:W-:Y:S05]  /*2580*/  @P6 BRA `(.L_x_234) ;  /* 0x0000000000406947 */ /* 0x000fea0003800000 */
[----:B------:R-:W-:Y:S02]  /*2590*/  ULDC UR6, c[0x0][0x2d0] ;  /* 0x0000b40000067ab9 */ /* 0x000fe40000000800 */
[----:B------:R-:W-:-:S13]  /*25a0*/  ISETP.GE.AND P0, PT, R104, UR6, PT ;  /* 0x0000000668007c0c */ /* 0x000fda000bf06270 */
[----:B------:R1:W-:Y:S01]  /*25b0*/  @P0 STS.128 [R204+0x3000], RZ ;  /* 0x003000ffcc000388 */ /* 0x0003e20000000c00 */
[----:B------:R-:W-:Y:S05]  /*25c0*/  @P0 BRA `(.L_x_234) ;  /* 0x0000000000300947 */ /* 0x000fea0003800000 */
[----:B------:R-:W-:Y:S01]  /*25d0*/  IMAD.U32 R0, RZ, RZ, UR10 ;  /* 0x0000000aff007e24 */ /* 0x000fe2000f8e00ff */
[----:B------:R-:W-:Y:S01]  /*25e0*/  ULDC.64 UR6, c[0x0][0x218] ;  /* 0x0000860000067ab9 */ /* 0x000fe20000000a00 */
[----:B----4-:R-:W-:Y:S02]  /*25f0*/  IMAD.U32 R7, RZ, RZ, UR10 ;  /* 0x0000000aff077e24 */ /* 0x010fe4000f8e00ff */
[----:B------:R-:W-:Y:S01]  /*2600*/  IMAD.U32 R6, RZ, RZ, UR11 ;  /* 0x0000000bff067e24 */ /* 0x000fe2000f8e00ff */
[----:B------:R-:W-:-:S04]  /*2610*/  LEA R0, P0, R0, R2, 0x6 ;  /* 0x0000000200007211 */ /* 0x000fc800078030ff */
[----:B------:R-:W-:Y:S02]  /*2620*/  LEA.HI.X R7, R7, R5, R6, 0x6, P0 ;  /* 0x0000000507077211 */ /* 0x000fe400000f3406 */
[----:B------:R-:W-:-:S04]  /*2630*/  LEA R6, P0, R0, UR6, 0x1 ;  /* 0x0000000600067c11 */ /* 0x000fc8000f8008ff */
[----:B------:R-:W-:-:S05]  /*2640*/  LEA.HI.X R7, R0, UR7, R7, 0x1, P0 ;  /* 0x0000000700077c11 */ /* 0x000fca00080f0c07 */
[----:B------:R-:W-:Y:S01]  /*2650*/  @!PT LDS RZ, [RZ] ;  /* 0x00000000fffff984 */ /* 0x000fe20000000800 */
[----:B------:R-:W-:Y:S01]  /*2660*/  @!PT LDS RZ, [RZ] ;  /* 0x00000000fffff984 */ /* 0x000fe20000000800 */
[----:B------:R-:W-:Y:S01]  /*2670*/  @!PT LDS RZ, [RZ] ;  /* 0x00000000fffff984 */ /* 0x000fe20000000800 */
[----:B------:R4:W-:Y:S04]  /*2680*/  LDGSTS.E.BYPASS.LTC128B.128 [R204+0x3000], desc[UR22][R6.64] ;  /* 0x0300000006cc7fae */ /* 0x0009e8000b901d56 */
.L_x_234:
[----:B------:R-:W-:Y:S05]  /*2690*/  BSYNC B0 ;  /* 0x0000000000007941 */ /* 0x000fea0003800000 */
.L_x_233:
[----:B------:R-:W-:Y:S04]  /*26a0*/  BSSY B0, `(.L_x_235) ;  /* 0x0000012000007945 */ /* 0x000fe80003800000 */
[----:B------:R-:W-:Y:S05]  /*26b0*/  @P5 BRA `(.L_x_236) ;  /* 0x0000000000405947 */ /* 0x000fea0003800000 */
[----:B------:R-:W-:Y:S02]  /*26c0*/  ULDC UR6, c[0x0][0x2d0] ;  /* 0x0000b40000067ab9 */ /* 0x000fe40000000800 */
[----:B------:R-:W-:-:S13]  /*26d0*/  ISETP.GE.AND P0, PT, R104, UR6, PT ;  /* 0x0000000668007c0c */ /* 0x000fda000bf06270 */
[----:B------:R1:W-:Y:S01]  /*26e0*/  @P0 STS.128 [R204+0x3800], RZ ;  /* 0x003800ffcc000388 */ /* 0x0003e20000000c00 */
[----:B------:R-:W-:Y:S05]  /*26f0*/  @P0 BRA `(.L_x_236) ;  /* 0x0000000000300947 */ /* 0x000fea0003800000 */
[----:B------:R-:W-:Y:S01]  /*2700*/  MOV R4, R2 ;  /* 0x0000000200047202 */ /* 0x000fe20000000f00 */
[----:B------:R-:W-:Y:S01]  /*2710*/  IMAD.U32 R3, RZ, RZ, UR10 ;  /* 0x0000000aff037e24 */ /* 0x000fe2000f8e00ff */
[----:B------:R-:W-:Y:S01]  /*2720*/  UIMAD UR29, UR11, 0x60, URZ ;  /* 0x000000600b1d78a4 */ /* 0x000fe2000f8e023f */
[----:B------:R-:W-:Y:S02]  /*2730*/  ULDC.64 UR6, c[0x0][0x218] ;  /* 0x0000860000067ab9 */ /* 0x000fe40000000a00 */
[----:B------:R-:W-:-:S04]  /*2740*/  IMAD.WIDE.U32 R2, R3, 0x60, R4 ;  /* 0x0000006003027825 */ /* 0x000fc800078e0004 */
[----:B------:R-:W-:Y:S01]  /*2750*/  VIADD R0, R3, UR29 ;  /* 0x0000001d03007c36 */ /* 0x000fe20008000000 */
[----:B------:R-:W-:-:S04]  /*2760*/  LEA R4, P0, R2, UR6, 0x1 ;  /* 0x0000000602047c11 */ /* 0x000fc8000f8008ff */
[----:B------:R-:W-:-:S05]  /*2770*/  LEA.HI.X R5, R2, UR7, R0, 0x1, P0 ;  /* 0x0000000702057c11 */ /* 0x000fca00080f0c00 */
[----:B------:R-:W-:Y:S01]  /*2780*/  @!PT LDS RZ, [RZ] ;  /* 0x00000000fffff984 */ /* 0x000fe20000000800 */
[----:B------:R-:W-:Y:S01]  /*2790*/  @!PT LDS RZ, [RZ] ;  /* 0x00000000fffff984 */ /* 0x000fe20000000800 */
[----:B------:R-:W-:Y:S01]  /*27a0*/  @!PT LDS RZ, [RZ] ;  /* 0x00000000fffff984 */ /* 0x000fe20000000800 */
[----:B------:R1:W-:Y:S04]  /*27b0*/  LDGSTS.E.BYPASS.LTC128B.128 [R204+0x3800], desc[UR22][R4.64] ;  /* 0x0380000004cc7fae */ /* 0x0003e8000b901d56 */
.L_x_236:
[----:B------:R-:W-:Y:S05]  /*27c0*/  BSYNC B0 ;  /* 0x0000000000007941 */ /* 0x000fea0003800000 */
.L_x_235:
[----:B------:R-:W0:Y:S01]  /*27d0*/  LDGDEPBAR ;  /* 0x00000000000079af */ /* 0x000e220000000000 */
[----:B------:R-:W-:Y:S01]  /*27e0*/  LEA.HI R3, R11, R12, RZ, 0x3 ;  /* 0x0000000c0b037211 */ /* 0x000fe200078f18ff */
[----:B------:R-:W-:Y:S01]  /*27f0*/  IMAD.SHL.U32 R0, R16, 0x40, RZ ;  /* 0x0000004010007824 */ /* 0x000fe200078e00ff */
[----:B------:R-:W-:Y:S01]  /*2800*/  USHF.L.U64.HI UR29, UR8, 0x7, UR9 ;  /* 0x00000007081d7899 */ /* 0x000fe20008010209 */
[----:B------:R-:W-:Y:S01]  /*2810*/  IMAD.SHL.U32 R2, R10, 0x8, RZ ;  /* 0x000000080a027824 */ /* 0x000fe200078e00ff */
[----:B-1----:R-:W-:Y:S01]  /*2820*/  SHF.L.U32 R4, R3, 0x5, RZ ;  /* 0x0000000503047819 */ /* 0x002fe200000006ff */
[----:B------:R-:W-:Y:S01]  /*2830*/  USHF.L.U32 UR30, UR8, 0x7, URZ ;  /* 0x00000007081e7899 */ /* 0x000fe2000800063f */
[----:B------:R-:W-:Y:S01]  /*2840*/  LOP3.LUT R0, R0, 0xc0, RZ, 0xc0, !PT ;  /* 0x000000c000007812 */ /* 0x000fe200078ec0ff */
[----:B------:R-:W-:Y:S01]  /*2850*/  UIMAD UR6, UR29, UR17, URZ ;  /* 0x000000111d0672a4 */ /* 0x000fe2000f8e023f */
[----:B------:R-:W-:Y:S01]  /*2860*/  LOP3.LUT R5, R13, 0x7fffffe, RZ, 0xc0, !PT ;  /* 0x07fffffe0d057812 */ /* 0x000fe200078ec0ff */
[----:B------:R-:W-:Y:S01]  /*2870*/  IMAD.IADD R235, R21, 0x1, R17 ;  /* 0x0000000115eb7824 */ /* 0x000fe200078e0211 */
[----:B------:R-:W-:Y:S01]  /*2880*/  LOP3.LUT R57, R4, 0xffffff00, RZ, 0xc0, !PT ;  /* 0xffffff0004397812 */ /* 0x000fe200078ec0ff */
[----:B------:R-:W-:Y:S01]  /*2890*/  IMAD.U32 R4, RZ, RZ, UR17 ;  /* 0x00000011ff047e24 */ /* 0x000fe2000f8e00ff */
[----:B------:R-:W-:Y:S01]  /*28a0*/  LOP3.LUT R3, R0, 0x8, R2, 0xf8, !PT ;  /* 0x0000000800037812 */ /* 0x000fe200078ef802 */
[----:B------:R-:W-:Y:S01]  /*28b0*/  IMAD.MOV.U32 R234, RZ, RZ, R20 ;  /* 0x000000ffffea7224 */ /* 0x000fe200078e0014 */
[----:B------:R-:W-:Y:S01]  /*28c0*/  SHF.R.U32.HI R2, RZ, 0x3, R0 ;  /* 0x00000003ff027819 */ /* 0x000fe20000011600 */
[----:B------:R-:W-:Y:S01]  /*28d0*/  IMAD.IADD R58, R12, 0x1, -R5 ;  /* 0x000000010c3a7824 */ /* 0x000fe200078e0a05 */
[----:B------:R-:W-:Y:S01]  /*28e0*/  UIMAD UR6, UR31, UR30, UR6 ;  /* 0x0000001e1f0672a4 */ /* 0x000fe2000f8e0206 */
[----:B------:R-:W-:Y:S01]  /*28f0*/  IMAD.WIDE.U32 R4, R4, UR30, R234 ;  /* 0x0000001e04047c25 */ /* 0x000fe2000f8e00ea */
[----:B------:R-:W-:Y:S01]  /*2900*/  LOP3.LUT R56, R3, R2, RZ, 0x3c, !PT ;  /* 0x0000000203387212 */ /* 0x000fe200078e3cff */
[----:B------:R-:W-:Y:S01]  /*2910*/  UIADD3 UR32, UR24, -UR20, -UR15 ;  /* 0x8000001418207290 */ /* 0x000fe2000fffe80f */
[----:B------:R-:W-:Y:S01]  /*2920*/  LEA R2, R59, R57, 0x9 ;  /* 0x000000393b027211 */ /* 0x000fe200078e48ff */
[----:B----4-:R-:W-:Y:S01]  /*2930*/  IMAD R6, R10, 0x8, R9 ;  /* 0x000000080a067824 */ /* 0x010fe200078e0209 */
[----:B------:R-:W-:Y:S01]  /*2940*/  IADD3 R7, R5, UR6, RZ ;  /* 0x0000000605077c10 */ /* 0x000fe2000fffe0ff */
[----:B------:R-:W-:-:S04]  /*2950*/  DEPBAR.LE SB0, 0x0 ;  /* 0x000080000000791a */ /* 0x000fc80000000000 */
[----:B------:R-:W-:Y:S01]  /*2960*/  BAR.SYNC.DEFER_BLOCKING 0x0 ;  /* 0x0000000000007b1d */ /* 0x000fe20000010000 */
[----:B------:R-:W-:Y:S01]  /*2970*/  IMAD.U32 R0, R6, 0x20, R8 ;  /* 0x0000002006007824 */ /* 0x000fe200078e0008 */
[----:B------:R-:W-:Y:S02]  /*2980*/  LEA R59, R59, UR21, 0x4 ;  /* 0x000000153b3b7c11 */ /* 0x000fe4000f8e20ff */
[----:B------:R-:W-:Y:S02]  /*2990*/  LEA R6, R58, R2, 0x5 ;  /* 0x000000023a067211 */ /* 0x000fe400078e28ff */
[----:B------:R-:W-:Y:S01]  /*29a0*/  BSSY B0, `(.L_x_237) ;  /* 0x0000012000007945 */ /* 0x000fe20003800000 */
        /* <DEDUP_REMOVED lines=17> */
.L_x_238:
[----:B------:R-:W-:Y:S05]  /*2ac0*/  BSYNC B0 ;  /* 0x0000000000007941 */ /* 0x000fea0003800000 */
.L_x_237:
[----:B------:R2:W-:Y:S01]  /*2ad0*/  @P3 STS.128 [R204+0x4800], RZ ;  /* 0x004800ffcc003388 */ /* 0x0005e20000000c00 */
[----:B------:R-:W-:Y:S01]  /*2ae0*/  USHF.L.U64.HI UR21, UR8, 0x5, UR9 ;  /* 0x0000000508157899 */ /* 0x000fe20008010209 */
[----:B------:R-:W-:Y:S01]  /*2af0*/  BSSY B0, `(.L_x_239) ;  /* 0x0000011000007945 */ /* 0x000fe20003800000 */
[----:B------:R-:W-:Y:S01]  /*2b00*/  USHF.L.U32 UR31, UR8, 0x5, URZ ;  /* 0x00000005081f7899 */ /* 0x000fe2000800063f */
[----:B-1----:R-:W-:Y:S02]  /*2b10*/  IADD3 R2, R56, R6, RZ ;  /* 0x0000000638027210 */ /* 0x002fe40007ffe0ff */
        /* <DEDUP_REMOVED lines=14> */
.L_x_240:
[----:B------:R-:W-:Y:S05]  /*2c00*/  BSYNC B0 ;  /* 0x0000000000007941 */ /* 0x000fea0003800000 */
.L_x_239:
[----:B------:R1:W-:Y:S01]  /*2c10*/  @P2 STS.128 [R204+0x5000], RZ ;  /* 0x005000ffcc002388 */ /* 0x0003e20000000c00 */
        /* <DEDUP_REMOVED lines=8> */
[----:B-1----:R-:W-:Y:S02]  /*2ca0*/  IMAD.U32 R9, RZ, RZ, UR8 ;  /* 0x00000008ff097e24 */ /* 0x002fe4000f8e00ff */
        /* <DEDUP_REMOVED lines=9> */
.L_x_242:
[----:B------:R-:W-:Y:S05]  /*2d40*/  BSYNC B0 ;  /* 0x0000000000007941 */ /* 0x000fea0003800000 */
.L_x_241:
[----:B------:R1:W-:Y:S01]  /*2d50*/  @P1 STS.128 [R204+0x5800], RZ ;  /* 0x005800ffcc001388 */ /* 0x0003e20000000c00 */
[----:B------:R-:W-:Y:S01]  /*2d60*/  UIADD3 UR6, UR24, 0x1, -UR15 ;  /* 0x0000000118067890 */ /* 0x000fe2000fffe80f */
[----:B------:R-:W-:Y:S01]  /*2d70*/  BSSY B0, `(.L_x_243) ;  /* 0x0000015000007945 */ /* 0x000fe20003800000 */
[----:B------:R-:W-:Y:S02]  /*2d80*/  LEA R186, R2, UR4, 0x1 ;  /* 0x0000000402ba7c11 */ /* 0x000fe4000f8e08ff */
[----:B------:R-:W-:Y:S01]  /*2d90*/  UIADD3 UR19, UR6, UR19, URZ ;  /* 0x0000001306137290 */ /* 0x000fe2000fffe03f */
[----:B------:R-:W-:Y:S01]  /*2da0*/  LEA R135, R0, UR4, 0x1 ;  /* 0x0000000400877c11 */ /* 0x000fe2000f8e08ff */
[----:B------:R-:W-:Y:S10]  /*2db0*/  @P1 BRA `(.L_x_244) ;  /* 0x0000000000401947 */ /* 0x000ff40003800000 */
        /* <DEDUP_REMOVED lines=16> */
.L_x_244:
[----:B------:R-:W-:Y:S05]  /*2ec0*/  BSYNC B0 ;  /* 0x0000000000007941 */ /* 0x000fea0003800000 */
.L_x_243:
[----:B-1----:R-:W-:Y:S01]  /*2ed0*/  LDSM.16.M88.4 R8, [R186] ;  /* 0x00000000ba08783b */ /* 0x002fe20000000200 */
[----:B------:R-:W-:Y:S01]  /*2ee0*/  LOP3.LUT P0, RZ, R19, 0x2, RZ, 0xc0, !PT ;  /* 0x0000000213ff7812 */ /* 0x000fe2000780c0ff */
[----:B------:R-:W-:Y:S01]  /*2ef0*/  IMAD.MOV.U32 R0, RZ, RZ, 0x10 ;  /* 0x00000010ff007424 */ /* 0x000fe200078e00ff */
[----:B------:R-:W-:Y:S01]  /*2f00*/  LOP3.LUT P1, RZ, R16, 0x2, RZ, 0xc0, !PT ;  /* 0x0000000210ff7812 */ /* 0x000fe2000782c0ff */
[----:B------:R-:W1:Y:S01]  /*2f10*/  LDSM.16.M88.4 R12, [R135+0x2000] ;  /* 0x00200000870c783b */ /* 0x000e620000000200 */
[C---:B------:R-:W-:Y:S01]  /*2f20*/  VIADD R2, R135.reuse, 0x2000 ;  /* 0x0000200087027836 */ /* 0x040fe20000000000 */
[----:B------:R-:W-:Y:S01]  /*2f30*/  UISETP.GT.AND UP0, UPT, UR17, UR12, UPT ;  /* 0x0000000c1100728c */ /* 0x000fe2000bf04270 */
[----:B------:R-:W-:Y:S01]  /*2f40*/  SEL R0, R0, 0xfffffff0, !P1 ;  /* 0xfffffff000007807 */ /* 0x000fe20004800000 */
[----:B------:R-:W5:Y:S01]  /*2f50*/  LDSM.16.M88.4 R4, [R186+0x1000] ;  /* 0x00100000ba04783b */ /* 0x000f620000000200 */
[----:B------:R-:W-:-:S03]  /*2f60*/  VIADD R188, R135, 0x2020 ;  /* 0x0000202087bc7836 */ /* 0x000fc60000000000 */
[----:B------:R-:W2:Y:S01]  /*2f70*/  LDSM.16.M88.4 R40, [R135+0x2400] ;  /* 0x002400008728783b */ /* 0x000ea20000000200 */
[----:B------:R-:W-:Y:S02]  /*2f80*/  IMAD R187, R0, 0x2, R186 ;  /* 0x0000000200bb7824 */ /* 0x000fe400078e02ba */
[----:B------:R-:W-:Y:S01]  /*2f90*/  @P0 VIADD R188, R2, 0xffffffe0 ;  /* 0xffffffe002bc0836 */ /* 0x000fe20000000000 */
[----:B------:R-:W4:Y:S01]  /*2fa0*/  LDSM.16.M88.4 R36, [R135+0x2800] ;  /* 0x002800008724783b */ /* 0x000f220000000200 */
[----:B------:R-:W-:Y:S02]  /*2fb0*/  LOP3.LUT R2, R107, 0xffffffe0, RZ, 0xc0, !PT ;  /* 0xffffffe06b027812 */ /* 0x000fe400078ec0ff */
[C---:B------:R-:W-:Y:S01]  /*2fc0*/  VIADD R191, R188.reuse, 0x1400 ;  /* 0x00001400bcbf7836 */ /* 0x040fe20000000000 */
[----:B------:R-:W4:Y:S01]  /*2fd0*/  LDSM.16.M88.4 R32, [R135+0x2c00] ;  /* 0x002c00008720783b */ /* 0x000f220000000200 */
[----:B------:R-:W-:Y:S02]  /*2fe0*/  VIADD R190, R188, 0x1800 ;  /* 0x00001800bcbe7836 */ /* 0x000fe40000000000 */
[C---:B------:R-:W-:Y:S01]  /*2ff0*/  IMAD.IADD R2, R106.reuse, 0x1, -R2 ;  /* 0x000000016a027824 */ /* 0x040fe200078e0a02 */
[----:B------:R-:W4:Y:S01]  /*3000*/  LDSM.16.M88.4 R28, [R135+0x3000] ;  /* 0x00300000871c783b */ /* 0x000f220000000200 */
[----:B------:R-:W-:-:S02]  /*3010*/  IMAD.SHL.U32 R106, R106, 0x2, RZ ;  /* 0x000000026a6a7824 */ /* 0x000fc400078e00ff */
[----:B------:R-:W-:Y:S01]  /*3020*/  VIADD R189, R188, 0x1c00 ;  /* 0x00001c00bcbd7836 */ /* 0x000fe20000000000 */
[----:B------:R-:W4:Y:S01]  /*3030*/  LDSM.16.M88.4 R24, [R135+0x3400] ;  /* 0x003400008718783b */ /* 0x000f220000000200 */
[----:B------:R-:W-:Y:S02]  /*3040*/  SHF.R.S32.HI R3, RZ, 0x1f, R2 ;  /* 0x0000001fff037819 */ /* 0x000fe40000011402 */
[----:B------:R-:W-:Y:S01]  /*3050*/  LOP3.LUT R120, R106, 0x6, RZ, 0xc0, !PT ;  /* 0x000000066a787812 */ /* 0x000fe200078ec0ff */
[----:B---3--:R-:W3:Y:S01]  /*3060*/  LDSM.16.M88.4 R20, [R135+0x3800] ;  /* 0x003800008714783b */ /* 0x008ee20000000200 */
[----:B------:R-:W-:Y:S01]  /*3070*/  LEA.HI R2, R3, R2, RZ, 0x2 ;  /* 0x0000000203027211 */ /* 0x000fe200078f10ff */
[----:B------:R-:W-:Y:S02]  /*3080*/  IMAD.U32 R3, RZ, RZ, UR17 ;  /* 0x00000011ff037e24 */ /* 0x000fe4000f8e00ff */
[----:B------:R-:W3:Y:S01]  /*3090*/  LDSM.16.M88.4 R44, [R135+0x3c00] ;  /* 0x003c0000872c783b */ /* 0x000ee20000000200 */
[----:B------:R-:W-:Y:S01]  /*30a0*/  SHF.R.S32.HI R2, RZ, 0x2, R2 ;  /* 0x00000002ff027819 */ /* 0x000fe20000011402 */
[----:B------:R-:W-:-:S02]  /*30b0*/  IMAD R3, R3, 0x80, R120 ;  /* 0x0000008003037824 */ /* 0x000fc400078e0278 */
[----:B------:R-:W-:Y:S04]  /*30c0*/  LDSM.16.M88.4 R16, [R187] ;  /* 0x00000000bb10783b */ /* 0x000fe80000000200 */
[----:B------:R-:W3:Y:S01]  /*30d0*/  LDSM.16.M88.4 R48, [R188] ;  /* 0x00000000bc30783b */ /* 0x000ee20000000200 */
[-C--:B-1----:R-:W-:Y:S03]  /*30e0*/  HMMA.16816.F32.BF16 R52, R8, R12.reuse, RZ ;  /* 0x0000000c0834723c */ /* 0x082fe600000418ff */
[----:B------:R-:W0:Y:S03]  /*30f0*/  LDGDEPBAR ;  /* 0x00000000000079af */ /* 0x000e260000000000 */
[----:B-----5:R-:W-:Y:S06]  /*3100*/  HMMA.16816.F32.BF16 R60, R4, R12, RZ ;  /* 0x0000000c043c723c */ /* 0x020fec00000418ff */
[-C--:B------:R-:W-:Y:S06]  /*3110*/  HMMA.16816.F32.BF16 R68, R8, R14.reuse, RZ ;  /* 0x0000000e0844723c */ /* 0x080fec00000418ff */
[C---:B------:R-:W-:Y:S01]  /*3120*/  HMMA.16816.F32.BF16 R72, R4.reuse, R14, RZ ;  /* 0x0000000e0448723c */ /* 0x040fe200000418ff */
[----:B------:R-:W1:Y:S05]  /*3130*/  LDSM.16.M88.4 R12, [R187+0x1000] ;  /* 0x00100000bb0c783b */ /* 0x000e6a0000000200 */
[C---:B--2---:R-:W-:Y:S06]  /*3140*/  HMMA.16816.F32.BF16 R76, R4.reuse, R40, RZ ;  /* 0x00000028044c723c */ /* 0x044fec00000418ff */
[----:B------:R-:W-:Y:S06]  /*3150*/  HMMA.16816.F32.BF16 R84, R4, R42, RZ ;  /* 0x0000002a0454723c */ /* 0x000fec00000418ff */
[----:B------:R-:W-:Y:S06]  /*3160*/  HMMA.16816.F32.BF16 R64, R8, R40, RZ ;  /* 0x000000280840723c */ /* 0x000fec00000418ff */
[C---:B----4-:R-:W-:Y:S06]  /*3170*/  HMMA.16816.F32.BF16 R92, R4.reuse, R36, RZ ;  /* 0x00000024045c723c */ /* 0x050fec00000418ff */
[C---:B------:R-:W-:Y:S06]  /*3180*/  HMMA.16816.F32.BF16 R100, R4.reuse, R38, RZ ;  /* 0x000000260464723c */ /* 0x040fec00000418ff */
[C---:B------:R-:W-:Y:S06]  /*3190*/  HMMA.16816.F32.BF16 R112, R4.reuse, R32, RZ ;  /* 0x000000200470723c */ /* 0x040fec00000418ff */
[C---:B------:R-:W-:Y:S06]  /*31a0*/  HMMA.16816.F32.BF16 R124, R4.reuse, R34, RZ ;  /* 0x00000022047c723c */ /* 0x040fec00000418ff */
[C---:B------:R-:W-:Y:S06]  /*31b0*/  HMMA.16816.F32.BF16 R136, R4.reuse, R28, RZ ;  /* 0x0000001c0488723c */ /* 0x040fec00000418ff */
[C---:B------:R-:W-:Y:S06]  /*31c0*/  HMMA.16816.F32.BF16 R144, R4.reuse, R30, RZ ;  /* 0x0000001e0490723c */ /* 0x040fec00000418ff */
[C---:B------:R-:W-:Y:S06]  /*31d0*/  HMMA.16816.F32.BF16 R152, R4.reuse, R24, RZ ;  /* 0x000000180498723c */ /* 0x040fec00000418ff */
[C---:B------:R-:W-:Y:S06]  /*31e0*/  HMMA.16816.F32.BF16 R168, R4.reuse, R26, RZ ;  /* 0x0000001a04a8723c */ /* 0x040fec00000418ff */
[C---:B---3--:R-:W-:Y:S06]  /*31f0*/  HMMA.16816.F32.BF16 R192, R4.reuse, R20, RZ ;  /* 0x0000001404c0723c */ /* 0x048fec00000418ff */
[C---:B------:R-:W-:Y:S06]  /*3200*/  HMMA.16816.F32.BF16 R216, R4.reuse, R44, RZ ;  /* 0x0000002c04d8723c */ /* 0x040fec00000418ff */
[C---:B------:R-:W-:Y:S06]  /*3210*/  HMMA.16816.F32.BF16 R220, R4.reuse, R22, RZ ;  /* 0x0000001604dc723c */ /* 0x040fec00000418ff */
[----:B------:R-:W-:Y:S06]  /*3220*/  HMMA.16816.F32.BF16 R224, R4, R46, RZ ;  /* 0x0000002e04e0723c */ /* 0x000fec00000418ff */
[----:B------:R-:W-:Y:S01]  /*3230*/  HMMA.16816.F32.BF16 R40, R8, R42, RZ ;  /* 0x0000002a0828723c */ /* 0x000fe200000418ff */
[----:B------:R-:W-:-:S02]  /*3240*/  IMAD.IADD R4, R59, 0x1, R2 ;  /* 0x000000013b047824 */ /* 0x000fc400078e0202 */
[----:B------:R-:W-:Y:S02]  /*3250*/  IMAD.U32 R6, RZ, RZ, UR19 ;  /* 0x00000013ff067e24 */ /* 0x000fe4000f8e00ff */
[----:B------:R-:W-:Y:S01]  /*3260*/  IMAD R5, R58, 0x20, R57 ;  /* 0x000000203a057824 */ /* 0x000fe200078e0239 */
[C---:B------:R-:W-:Y:S01]  /*3270*/  HMMA.16816.F32.BF16 R80, R8.reuse, R36, RZ ;  /* 0x000000240850723c */ /* 0x040fe200000418ff */
[----:B------:R-:W-:Y:S01]  /*3280*/  IMAD.U32 R7, RZ, RZ, UR19 ;  /* 0x00000013ff077e24 */ /* 0x000fe2000f8e00ff */
[----:B------:R-:W-:Y:S01]  /*3290*/  VIADDMNMX R203, R4, R6, UR24, PT ;  /* 0x0000001804cb7e46 */ /* 0x000fe2000b800106 */
[----:B------:R-:W-:Y:S01]  /*32a0*/  IMAD.IADD R2, R56, 0x1, R5 ;  /* 0x0000000138027824 */ /* 0x000fe200078e0205 */
[----:B------:R-:W-:Y:S01]  /*32b0*/  VIADDMNMX R198, R4, UR32, RZ, !PT ;  /* 0x0000002004c67c46 */ /* 0x000fe2000f8001ff */
[----:B------:R-:W-:Y:S01]  /*32c0*/  VIADD R5, R3, 0x1 ;  /* 0x0000000103057836 */ /* 0x000fe20000000000 */
[----:B------:R-:W-:Y:S01]  /*32d0*/  HMMA.16816.F32.BF16 R88, R8, R38, RZ ;  /* 0x000000260858723c */ /* 0x000fe200000418ff */
[----:B------:R-:W-:-:S02]  /*32e0*/  IADD3 R7, R7, 0x48, R4 ;  /* 0x0000004807077810 */ /* 0x000fc40007ffe004 */
[-C--:B------:R-:W-:Y:S02]  /*32f0*/  ISETP.GE.AND P5, PT, R3, R203.reuse, PT ;  /* 0x000000cb0300720c */ /* 0x080fe40003fa6270 */
[----:B------:R-:W-:Y:S01]  /*3300*/  ISETP.GE.AND P4, PT, R5, R203, PT ;  /* 0x000000cb0500720c */ /* 0x000fe20003f86270 */
[C---:B------:R-:W-:Y:S01]  /*3310*/  HMMA.16816.F32.BF16 R96, R8.reuse, R32, RZ ;  /* 0x000000200860723c */ /* 0x040fe200000418ff */
[----:B------:R-:W-:Y:S02]  /*3320*/  VIMNMX R200, R7, UR24, PT ;  /* 0x0000001807c87c48 */ /* 0x000fe4000bfe0100 */
[C---:B------:R-:W-:Y:S02]  /*3330*/  ISETP.LT.OR P4, PT, R5.reuse, R198, P4 ;  /* 0x000000c60500720c */ /* 0x040fe40002781670 */
[----:B------:R-:W-:Y:S01]  /*3340*/  ISETP.GE.AND P2, PT, R5, R200, PT ;  /* 0x000000c80500720c */ /* 0x000fe20003f46270 */
[----:B------:R-:W-:Y:S01]  /*3350*/  HMMA.16816.F32.BF16 R108, R8, R34, RZ ;  /* 0x00000022086c723c */ /* 0x000fe200000418ff */
[----:B------:R-:W-:-:S05]  /*3360*/  ISETP.LT.OR P5, PT, R3, R198, P5 ;  /* 0x000000c60300720c */ /* 0x000fca0002fa1670 */
[C---:B------:R-:W-:Y:S06]  /*3370*/  HMMA.16816.F32.BF16 R116, R8.reuse, R28, RZ ;  /* 0x0000001c0874723c */ /* 0x040fec00000418ff */
[C---:B------:R-:W-:Y:S06]  /*3380*/  HMMA.16816.F32.BF16 R128, R8.reuse, R30, RZ ;  /* 0x0000001e0880723c */ /* 0x040fec00000418ff */
[C---:B------:R-:W-:Y:S06]  /*3390*/  HMMA.16816.F32.BF16 R140, R8.reuse, R24, RZ ;  /* 0x00000018088c723c */ /* 0x040fec00000418ff */
[C---:B------:R-:W-:Y:S06]  /*33a0*/  HMMA.16816.F32.BF16 R148, R8.reuse, R26, RZ ;  /* 0x0000001a0894723c */ /* 0x040fec00000418ff */
[C---:B------:R-:W-:Y:S06]  /*33b0*/  HMMA.16816.F32.BF16 R156, R8.reuse, R20, RZ ;  /* 0x00000014089c723c */ /* 0x040fec00000418ff */
[----:B------:R-:W-:Y:S01]  /*33c0*/  HMMA.16816.F32.BF16 R180, R8, R22, RZ ;  /* 0x0000001608b4723c */ /* 0x000fe200000418ff */
[----:B------:R-:W-:-:S05]  /*33d0*/  VIADD R20, R4, 0x48 ;  /* 0x0000004804147836 */ /* 0x000fca0000000000 */
[C---:B------:R-:W-:Y:S01]  /*33e0*/  HMMA.16816.F32.BF16 R160, R8.reuse, R44, RZ ;  /* 0x0000002c08a0723c */ /* 0x040fe200000418ff */
[----:B------:R-:W-:Y:S02]  /*33f0*/  VIADDMNMX R196, R20, UR32, RZ, !PT ;  /* 0x0000002014c47c46 */ /* 0x000fe4000f8001ff */
[----:B------:R-:W-:Y:S02]  /*3400*/  LDSM.16.M88.4 R20, [R188+0x800] ;  /* 0x00080000bc14783b */ /* 0x000fe40000000200 */
[----:B------:R-:W-:Y:S01]  /*3410*/  ISETP.LT.OR P2, PT, R5, R196, P2 ;  /* 0x000000c40500720c */ /* 0x000fe20001741670 */
[----:B------:R-:W-:Y:S06]  /*3420*/  HMMA.16816.F32.BF16 R208, R8, R46, RZ ;  /* 0x0000002e08d0723c */ /* 0x000fec00000418ff */
[----:B------:R-:W-:Y:S01]  /*3430*/  HMMA.16816.F32.BF16 R36, R16, R48, R52 ;  /* 0x000000301024723c */ /* 0x000fe20000041834 */
[----:B------:R-:W-:-:S02]  /*3440*/  IMAD.U32 R9, RZ, RZ, UR19 ;  /* 0x00000013ff097e24 */ /* 0x000fc4000f8e00ff */
[C---:B------:R-:W-:Y:S02]  /*3450*/  VIADD R10, R4.reuse, 0x8 ;  /* 0x00000008040a7836 */ /* 0x040fe40000000000 */
[----:B------:R-:W-:Y:S01]  /*3460*/  VIADD R11, R4, 0x40 ;  /* 0x00000040040b7836 */ /* 0x000fe20000000000 */
[--C-:B------:R-:W-:Y:S01]  /*3470*/  IADD3 R9, R9, 0x8, R4.reuse ;  /* 0x0000000809097810 */ /* 0x100fe20007ffe004 */
[----:B------:R-:W-:Y:S01]  /*3480*/  IMAD.U32 R8, RZ, RZ, UR19 ;  /* 0x00000013ff087e24 */ /* 0x000fe2000f8e00ff */
[----:B------:R-:W-:Y:S01]  /*3490*/  VIADDMNMX R197, R10, UR32, RZ, !PT ;  /* 0x000000200ac57c46 */ /* 0x000fe2000f8001ff */
[----:B-1----:R-:W-:Y:S01]  /*34a0*/  HMMA.16816.F32.BF16 R32, R12, R48, R60 ;  /* 0x000000300c20723c */ /* 0x002fe2000004183c */
[----:B------:R-:W-:Y:S02]  /*34b0*/  VIADDMNMX R199, R11, UR32, RZ, !PT ;  /* 0x000000200bc77c46 */ /* 0x000fe4000f8001ff */
[----:B------:R-:W-:Y:S01]  /*34c0*/  IADD3 R6, R8, 0x40, R4 ;  /* 0x0000004008067810 */ /* 0x000fe20007ffe004 */
[----:B------:R-:W-:Y:S01]  /*34d0*/  VIADD R4, R3, 0x8 ;  /* 0x0000000803047836 */ /* 0x000fe20000000000 */
[----:B------:R-:W-:Y:S01]  /*34e0*/  VIMNMX R202, R9, UR24, PT ;  /* 0x0000001809ca7c48 */ /* 0x000fe2000bfe0100 */
[----:B------:R-:W-:Y:S01]  /*34f0*/  HMMA.16816.F32.BF16 R24, R16, R50, R68 ;  /* 0x000000321018723c */ /* 0x000fe20000041844 */
[----:B------:R-:W1:Y:S01]  /*3500*/  LDSM.16.M88.4 R8, [R188+0x400] ;  /* 0x00040000bc08783b */ /* 0x000e620000000200 */
[----:B------:R-:W-:Y:S01]  /*3510*/  VIMNMX R201, R6, UR24, PT ;  /* 0x0000001806c97c48 */ /* 0x000fe2000bfe0100 */
[----:B------:R-:W-:Y:S01]  /*3520*/  VIADD R6, R3, 0x50 ;  /* 0x0000005003067836 */ /* 0x000fe20000000000 */
[----:B------:R-:W-:-:S02]  /*3530*/  ISETP.GE.AND P0, PT, R5, R202, PT ;  /* 0x000000ca0500720c */ /* 0x000fc40003f06270 */
[----:B------:R-:W-:Y:S01]  /*3540*/  HMMA.16816.F32.BF16 R28, R12, R50, R72 ;  /* 0x000000320c1c723c */ /* 0x000fe20000041848 */
[----:B------:R-:W-:Y:S02]  /*3550*/  ISETP.GE.AND P3, PT, R3, R202, PT ;  /* 0x000000ca0300720c */ /* 0x000fe40003f66270 */
[-C--:B------:R-:W-:Y:S02]  /*3560*/  ISETP.GE.AND P6, PT, R5, R201.reuse, PT ;  /* 0x000000c90500720c */ /* 0x080fe40003fc6270 */
[----:B------:R-:W-:Y:S02]  /*3570*/  ISETP.GE.AND P1, PT, R3, R201, PT ;  /* 0x000000c90300720c */ /* 0x000fe40003f26270 */
[----:B------:R-:W-:Y:S02]  /*3580*/  FSEL R106, R37, -INF , !P4 ;  /* 0xff800000256a7808 */ /* 0x000fe40006000000 */
[----:B------:R-:W-:Y:S02]  /*3590*/  ISETP.GE.AND P4, PT, R3, R200, PT ;  /* 0x000000c80300720c */ /* 0x000fe40003f86270 */
[----:B------:R-:W-:-:S02]  /*35a0*/  ISETP.LT.OR P0, PT, R5, R197, P0 ;  /* 0x000000c50500720c */ /* 0x000fc40000701670 */
[----:B------:R-:W-:Y:S02]  /*35b0*/  ISETP.LT.OR P3, PT, R3, R197, P3 ;  /* 0x000000c50300720c */ /* 0x000fe40001f61670 */
[-C--:B------:R-:W-:Y:S01]  /*35c0*/  ISETP.LT.OR P6, PT, R5, R199.reuse, P6 ;  /* 0x000000c70500720c */ /* 0x080fe200037c1670 */
[C---:B------:R-:W-:Y:S01]  /*35d0*/  VIADD R5, R3.reuse, 0x9 ;  /* 0x0000000903057836 */ /* 0x040fe20000000000 */
[C---:B------:R-:W-:Y:S02]  /*35e0*/  ISETP.LT.OR P1, PT, R3.reuse, R199, P1 ;  /* 0x000000c70300720c */ /* 0x040fe40000f21670 */
[----:B------:R-:W-:Y:S02]  /*35f0*/  ISETP.LT.OR P4, PT, R3, R196, P4 ;  /* 0x000000c40300720c */ /* 0x000fe40002781670 */
[----:B------:R-:W-:Y:S02]  /*3600*/  FSEL R107, R36, -INF , !P5 ;  /* 0xff800000246b7808 */ /* 0x000fe40006800000 */
[----:B------:R-:W-:-:S02]  /*3610*/  FSEL R123, R38, -INF , !P3 ;  /* 0xff800000267b7808 */ /* 0x000fc40005800000 */
[----:B------:R-:W-:Y:S02]  /*3620*/  FSEL R122, R39, -INF , !P0 ;  /* 0xff800000277a7808 */ /* 0x000fe40004000000 */
[----:B------:R-:W-:Y:S02]  /*3630*/  FSEL R173, R32, -INF , !P1 ;  /* 0xff80000020ad7808 */ /* 0x000fe40004800000 */
[C---:B------:R-:W-:Y:S02]  /*3640*/  ISETP.GE.AND P5, PT, R4.reuse, R203, PT ;  /* 0x000000cb0400720c */ /* 0x040fe40003fa6270 */
[C---:B------:R-:W-:Y:S02]  /*3650*/  ISETP.GE.AND P0, PT, R4.reuse, R202, PT ;  /* 0x000000ca0400720c */ /* 0x040fe40003f06270 */
[C---:B------:R-:W-:Y:S01]  /*3660*/  ISETP.GE.AND P3, PT, R4.reuse, R201, PT ;  /* 0x000000c90400720c */ /* 0x040fe20003f66270 */
[----:B-1----:R-:W-:Y:S01]  /*3670*/  HMMA.16816.F32.BF16 R36, R16, R8, R64 ;  /* 0x000000081024723c */ /* 0x002fe20000041840 */
[----:B------:R-:W-:-:S02]  /*3680*/  ISETP.GE.AND P1, PT, R4, R200, PT ;  /* 0x000000c80400720c */ /* 0x000fc40003f26270 */
[----:B------:R-:W-:Y:S02]  /*3690*/  FSEL R178, R34, -INF , !P4 ;  /* 0xff80000022b27808 */ /* 0x000fe40006000000 */
[----:B------:R-:W-:Y:S02]  /*36a0*/  ISETP.GE.AND P4, PT, R5, R203, PT ;  /* 0x000000cb0500720c */ /* 0x000fe40003f86270 */
[C---:B------:R-:W-:Y:S02]  /*36b0*/  ISETP.LT.OR P5, PT, R4.reuse, R198, P5 ;  /* 0x000000c60400720c */ /* 0x040fe40002fa1670 */
[C---:B------:R-:W-:Y:S02]  /*36c0*/  ISETP.LT.OR P0, PT, R4.reuse, R197, P0 ;  /* 0x000000c50400720c */ /* 0x040fe40000701670 */
[C---:B------:R-:W-:Y:S02]  /*36d0*/  ISETP.LT.OR P3, PT, R4.reuse, R199, P3 ;  /* 0x000000c70400720c */ /* 0x040fe40001f61670 */
[----:B------:R-:W-:Y:S01]  /*36e0*/  ISETP.LT.OR P1, PT, R4, R196, P1 ;  /* 0x000000c40400720c */ /* 0x000fe20000f21670 */
[----:B------:R-:W-:Y:S01]  /*36f0*/  VIADD R4, R3, 0x10 ;  /* 0x0000001003047836 */ /* 0x000fe20000000000 */
[----:B------:R-:W-:-:S02]  /*3700*/  ISETP.LT.OR P4, PT, R5, R198, P4 ;  /* 0x000000c60500720c */ /* 0x000fc40002781670 */
[----:B------:R-:W-:Y:S02]  /*3710*/  FSEL R172, R33, -INF , !P6 ;  /* 0xff80000021ac7808 */ /* 0x000fe40007000000 */
[----:B------:R-:W-:Y:S02]  /*3720*/  FSEL R179, R35, -INF , !P2 ;  /* 0xff80000023b37808 */ /* 0x000fe40005000000 */
[----:B------:R-:W-:Y:S01]  /*3730*/  HMMA.16816.F32.BF16 R32, R12, R8, R76 ;  /* 0x000000080c20723c */ /* 0x000fe2000004184c */
[----:B------:R-:W-:Y:S02]  /*3740*/  FSEL R120, R24, -INF , !P5 ;  /* 0xff80000018787808 */ /* 0x000fe40006800000 */
[----:B------:R-:W-:Y:S02]  /*3750*/  FSEL R132, R26, -INF , !P0 ;  /* 0xff8000001a847808 */ /* 0x000fe40004000000 */
[----:B------:R-:W-:Y:S02]  /*3760*/  FSEL R167, R28, -INF , !P3 ;  /* 0xff8000001ca77808 */ /* 0x000fe40005800000 */
[----:B------:R-:W-:-:S02]  /*3770*/  FSEL R206, R30, -INF , !P1 ;  /* 0xff8000001ece7808 */ /* 0x000fc40004800000 */
[----:B------:R-:W-:Y:S02]  /*3780*/  FSEL R76, R25, -INF , !P4 ;  /* 0xff800000194c7808 */ /* 0x000fe40006000000 */
[C---:B------:R-:W-:Y:S02]  /*3790*/  ISETP.GE.AND P2, PT, R4.reuse, R203, PT ;  /* 0x000000cb0400720c */ /* 0x040fe40003f46270 */
[C---:B------:R-:W-:Y:S02]  /*37a0*/  ISETP.GE.AND P6, PT, R5.reuse, R202, PT ;  /* 0x000000ca0500720c */ /* 0x040fe40003fc6270 */
[C---:B------:R-:W-:Y:S02]  /*37b0*/  ISETP.GE.AND P5, PT, R5.reuse, R201, PT ;  /* 0x000000c90500720c */ /* 0x040fe40003fa6270 */
[----:B------:R-:W-:Y:S02]  /*37c0*/  ISETP.GE.AND P0, PT, R5, R200, PT ;  /* 0x000000c80500720c */ /* 0x000fe40003f06270 */
[----:B------:R-:W-:-:S02]  /*37d0*/  ISETP.GE.AND P3, PT, R4, R202, PT ;  /* 0x000000ca0400720c */ /* 0x000fc40003f66270 */
[C---:B------:R-:W-:Y:S02]  /*37e0*/  ISETP.GE.AND P1, PT, R4.reuse, R201, PT ;  /* 0x000000c90400720c */ /* 0x040fe40003f26270 */
[C---:B------:R-:W-:Y:S02]  /*37f0*/  ISETP.GE.AND P4, PT, R4.reuse, R200, PT ;  /* 0x000000c80400720c */ /* 0x040fe40003f86270 */
[C---:B------:R-:W-:Y:S02]  /*3800*/  ISETP.LT.OR P6, PT, R5.reuse, R197, P6 ;  /* 0x000000c50500720c */ /* 0x040fe400037c1670 */
[C---:B------:R-:W-:Y:S02]  /*3810*/  ISETP.LT.OR P5, PT, R5.reuse, R199, P5 ;  /* 0x000000c70500720c */ /* 0x040fe40002fa1670 */
[----:B------:R-:W-:Y:S01]  /*3820*/  ISETP.LT.OR P0, PT, R5, R196, P0 ;  /* 0x000000c40500720c */ /* 0x000fe20000701670 */
[----:B------:R-:W-:Y:S01]  /*3830*/  VIADD R5, R3, 0x19 ;  /* 0x0000001903057836 */ /* 0x000fe20000000000 */
[----:B------:R-:W-:-:S02]  /*3840*/  ISETP.LT.OR P2, PT, R4, R198, P2 ;  /* 0x000000c60400720c */ /* 0x000fc40001741670 */
[C---:B------:R-:W-:Y:S02]  /*3850*/  ISETP.LT.OR P3, PT, R4.reuse, R197, P3 ;  /* 0x000000c50400720c */ /* 0x040fe40001f61670 */
[C---:B------:R-:W-:Y:S02]  /*3860*/  ISETP.LT.OR P1, PT, R4.reuse, R199, P1 ;  /* 0x000000c70400720c */ /* 0x040fe40000f21670 */
[----:B------:R-:W-:Y:S01]  /*3870*/  ISETP.LT.OR P4, PT, R4, R196, P4 ;  /* 0x000000c40400720c */ /* 0x000fe20002781670 */
[----:B------:R-:W-:Y:S01]  /*3880*/  VIADD R4, R3, 0x11 ;  /* 0x0000001103047836 */ /* 0x000fe20000000000 */
[----:B------:R-:W-:Y:S02]  /*3890*/  FSEL R121, R27, -INF , !P6 ;  /* 0xff8000001b797808 */ /* 0x000fe40007000000 */
[----:B------:R-:W-:Y:S01]  /*38a0*/  FSEL R166, R29, -INF , !P5 ;  /* 0xff8000001da67808 */ /* 0x000fe20006800000 */
[----:B------:R-:W-:Y:S01]  /*38b0*/  HMMA.16816.F32.BF16 R24, R12, R10, R84 ;  /* 0x0000000a0c18723c */ /* 0x000fe20000041854 */
[----:B------:R-:W-:-:S02]  /*38c0*/  FSEL R205, R31, -INF , !P0 ;  /* 0xff8000001fcd7808 */ /* 0x000fc40004000000 */
[C---:B------:R-:W-:Y:S02]  /*38d0*/  ISETP.GE.AND P5, PT, R4.reuse, R203, PT ;  /* 0x000000cb0400720c */ /* 0x040fe40003fa6270 */
[----:B------:R-:W-:Y:S01]  /*38e0*/  ISETP.GE.AND P0, PT, R4, R202, PT ;  /* 0x000000ca0400720c */ /* 0x000fe20003f06270 */
[----:B------:R-:W-:Y:S01]  /*38f0*/  HMMA.16816.F32.BF16 R28, R16, R10, R40 ;  /* 0x0000000a101c723c */ /* 0x000fe20000041828 */
[----:B------:R-:W-:Y:S01]  /*3900*/  FSEL R66, R36, -INF , !P2 ;  /* 0xff80000024427808 */ /* 0x000fe20005000000 */
[----:B------:R-:W1:Y:S01]  /*3910*/  LDSM.16.M88.4 R8, [R188+0xc00] ;  /* 0x000c0000bc08783b */ /* 0x000e620000000200 */
[C---:B------:R-:W-:Y:S02]  /*3920*/  ISETP.GE.AND P6, PT, R4.reuse, R201, PT ;  /* 0x000000c90400720c */ /* 0x040fe40003fc6270 */
[C---:B------:R-:W-:Y:S02]  /*3930*/  ISETP.GE.AND P2, PT, R4.reuse, R200, PT ;  /* 0x000000c80400720c */ /* 0x040fe40003f46270 */
[----:B------:R-:W-:-:S02]  /*3940*/  ISETP.LT.OR P5, PT, R4, R198, P5 ;  /* 0x000000c60400720c */ /* 0x000fc40002fa1670 */
[C---:B------:R-:W-:Y:S02]  /*3950*/  ISETP.LT.OR P0, PT, R4.reuse, R197, P0 ;  /* 0x000000c50400720c */ /* 0x040fe40000701670 */
[C---:B------:R-:W-:Y:S02]  /*3960*/  ISETP.LT.OR P6, PT, R4.reuse, R199, P6 ;  /* 0x000000c70400720c */ /* 0x040fe400037c1670 */
[----:B------:R-:W-:Y:S01]  /*3970*/  ISETP.LT.OR P2, PT, R4, R196, P2 ;  /* 0x000000c40400720c */ /* 0x000fe20001741670 */
[----:B------:R-:W-:Y:S01]  /*3980*/  VIADD R4, R3, 0x18 ;  /* 0x0000001803047836 */ /* 0x000fe20000000000 */
[----:B------:R-:W-:Y:S02]  /*3990*/  FSEL R63, R37, -INF , !P5 ;  /* 0xff800000253f7808 */ /* 0x000fe40006800000 */
[----:B------:R-:W-:Y:S02]  /*39a0*/  FSEL R84, R38, -INF , !P3 ;  /* 0xff80000026547808 */ /* 0x000fe40005800000 */
[----:B------:R-:W-:-:S02]  /*39b0*/  FSEL R85, R39, -INF , !P0 ;  /* 0xff80000027557808 */ /* 0x000fc40004000000 */
[----:B------:R-:W-:Y:S01]  /*39c0*/  HMMA.16816.F32.BF16 R36, R16, R20, R80 ;  /* 0x000000141024723c */ /* 0x000fe20000041850 */
[----:B------:R-:W-:Y:S02]  /*39d0*/  FSEL R165, R32, -INF , !P1 ;  /* 0xff80000020a57808 */ /* 0x000fe40004800000 */
[C---:B------:R-:W-:Y:S02]  /*39e0*/  ISETP.GE.AND P5, PT, R4.reuse, R203, PT ;  /* 0x000000cb0400720c */ /* 0x040fe40003fa6270 */
[C---:B------:R-:W-:Y:S02]  /*39f0*/  ISETP.GE.AND P0, PT, R4.reuse, R202, PT ;  /* 0x000000ca0400720c */ /* 0x040fe40003f06270 */
[C---:B------:R-:W-:Y:S02]  /*3a00*/  ISETP.GE.AND P3, PT, R4.reuse, R201, PT ;  /* 0x000000c90400720c */ /* 0x040fe40003f66270 */
[----:B------:R-:W-:Y:S02]  /*3a10*/  ISETP.GE.AND P1, PT, R4, R200, PT ;  /* 0x000000c80400720c */ /* 0x000fe40003f26270 */
[----:B------:R-:W-:-:S02]  /*3a20*/  FSEL R175, R34, -INF , !P4 ;  /* 0xff80000022af7808 */ /* 0x000fc40006000000 */
[----:B------:R-:W-:Y:S02]  /*3a30*/  ISETP.GE.AND P4, PT, R5, R203, PT ;  /* 0x000000cb0500720c */ /* 0x000fe40003f86270 */
[C---:B------:R-:W-:Y:S02]  /*3a40*/  ISETP.LT.OR P5, PT, R4.reuse, R198, P5 ;  /* 0x000000c60400720c */ /* 0x040fe40002fa1670 */
[C---:B------:R-:W-:Y:S02]  /*3a50*/  ISETP.LT.OR P0, PT, R4.reuse, R197, P0 ;  /* 0x000000c50400720c */ /* 0x040fe40000701670 */
[C---:B------:R-:W-:Y:S02]  /*3a60*/  ISETP.LT.OR P3, PT, R4.reuse, R199, P3 ;  /* 0x000000c70400720c */ /* 0x040fe40001f61670 */
[----:B------:R-:W-:Y:S01]  /*3a70*/  ISETP.LT.OR P1, PT, R4, R196, P1 ;  /* 0x000000c40400720c */ /* 0x000fe20000f21670 */
[----:B------:R-:W-:Y:S01]  /*3a80*/  VIADD R4, R3, 0x20 ;  /* 0x0000002003047836 */ /* 0x000fe20000000000 */
[----:B------:R-:W-:-:S02]  /*3a90*/  FSEL R164, R33, -INF , !P6 ;  /* 0xff80000021a47808 */ /* 0x000fc40007000000 */
[C---:B------:R-:W-:Y:S02]  /*3aa0*/  ISETP.GE.AND P6, PT, R5.reuse, R202, PT ;  /* 0x000000ca0500720c */ /* 0x040fe40003fc6270 */
[----:B------:R-:W-:Y:S02]  /*3ab0*/  ISETP.LT.OR P4, PT, R5, R198, P4 ;  /* 0x000000c60500720c */ /* 0x000fe40002781670 */
[----:B------:R-:W-:Y:S02]  /*3ac0*/  FSEL R176, R35, -INF , !P2 ;  /* 0xff80000023b07808 */ /* 0x000fe40005000000 */
[----:B------:R-:W-:Y:S01]  /*3ad0*/  ISETP.LT.OR P6, PT, R5, R197, P6 ;  /* 0x000000c50500720c */ /* 0x000fe200037c1670 */
[----:B------:R-:W-:Y:S01]  /*3ae0*/  HMMA.16816.F32.BF16 R32, R12, R20, R92 ;  /* 0x000000140c20723c */ /* 0x000fe2000004185c */
[----:B------:R-:W-:Y:S02]  /*3af0*/  FSEL R134, R24, -INF , !P3 ;  /* 0xff80000018867808 */ /* 0x000fe40005800000 */
[----:B------:R-:W-:-:S02]  /*3b00*/  FSEL R174, R26, -INF , !P1 ;  /* 0xff8000001aae7808 */ /* 0x000fc40004800000 */
[----:B------:R-:W-:Y:S02]  /*3b10*/  FSEL R61, R29, -INF , !P4 ;  /* 0xff8000001d3d7808 */ /* 0x000fe40006000000 */
[----:B------:R-:W-:Y:S02]  /*3b20*/  ISETP.GE.AND P2, PT, R4, R203, PT ;  /* 0x000000cb0400720c */ /* 0x000fe40003f46270 */
[----:B------:R-:W-:Y:S02]  /*3b30*/  FSEL R62, R28, -INF , !P5 ;  /* 0xff8000001c3e7808 */ /* 0x000fe40006800000 */
[----:B------:R-:W-:Y:S02]  /*3b40*/  FSEL R83, R30, -INF , !P0 ;  /* 0xff8000001e537808 */ /* 0x000fe40004000000 */
[C---:B------:R-:W-:Y:S02]  /*3b50*/  ISETP.GE.AND P3, PT, R4.reuse, R202, PT ;  /* 0x000000ca0400720c */ /* 0x040fe40003f66270 */
[----:B------:R-:W-:-:S02]  /*3b60*/  ISETP.GE.AND P1, PT, R4, R201, PT ;  /* 0x000000c90400720c */ /* 0x000fc40003f26270 */
[CC--:B------:R-:W-:Y:S02]  /*3b70*/  ISETP.GE.AND P4, PT, R4.reuse, R200.reuse, PT ;  /* 0x000000c80400720c */ /* 0x0c0fe40003f86270 */
[C---:B------:R-:W-:Y:S02]  /*3b80*/  ISETP.GE.AND P5, PT, R5.reuse, R201, PT ;  /* 0x000000c90500720c */ /* 0x040fe40003fa6270 */
[----:B------:R-:W-:Y:S02]  /*3b90*/  ISETP.GE.AND P0, PT, R5, R200, PT ;  /* 0x000000c80500720c */ /* 0x000fe40003f06270 */
[----:B------:R-:W-:Y:S02]  /*3ba0*/  FSEL R82, R31, -INF , !P6 ;  /* 0xff8000001f527808 */ /* 0x000fe40007000000 */
[C---:B------:R-:W-:Y:S01]  /*3bb0*/  ISETP.LT.OR P2, PT, R4.reuse, R198, P2 ;  /* 0x000000c60400720c */ /* 0x040fe20001741670 */
[----:B------:R-:W-:Y:S01]  /*3bc0*/  HMMA.16816.F32.BF16 R28, R12, R22, R100 ;  /* 0x000000160c1c723c */ /* 0x000fe20000041864 */
[----:B------:R-:W-:-:S02]  /*3bd0*/  ISETP.LT.OR P3, PT, R4, R197, P3 ;  /* 0x000000c50400720c */ /* 0x000fc40001f61670 */
[CC--:B------:R-:W-:Y:S02]  /*3be0*/  ISETP.LT.OR P1, PT, R4.reuse, R199.reuse, P1 ;  /* 0x000000c70400720c */ /* 0x0c0fe40000f21670 */
[-C--:B------:R-:W-:Y:S01]  /*3bf0*/  ISETP.LT.OR P4, PT, R4, R196.reuse, P4 ;  /* 0x000000c40400720c */ /* 0x080fe20002781670 */
[----:B------:R-:W-:Y:S01]  /*3c00*/  VIADD R4, R3, 0x21 ;  /* 0x0000002103047836 */ /* 0x000fe20000000000 */
[C---:B------:R-:W-:Y:S02]  /*3c10*/  ISETP.LT.OR P5, PT, R5.reuse, R199, P5 ;  /* 0x000000c70500720c */ /* 0x040fe40002fa1670 */
[----:B------:R-:W-:Y:S01]  /*3c20*/  ISETP.LT.OR P0, PT, R5, R196, P0 ;  /* 0x000000c40500720c */ /* 0x000fe20000701670 */
[----:B------:R-:W-:Y:S01]  /*3c30*/  VIADD R5, R3, 0x29 ;  /* 0x0000002903057836 */ /* 0x000fe20000000000 */
[----:B------:R-:W-:Y:S02]  /*3c40*/  FSEL R133, R25, -INF , !P5 ;  /* 0xff80000019857808 */ /* 0x000fe40006800000 */
[----:B------:R-:W-:-:S02]  /*3c50*/  FSEL R177, R27, -INF , !P0 ;  /* 0xff8000001bb17808 */ /* 0x000fc40004000000 */
[----:B------:R-:W-:Y:S01]  /*3c60*/  FSEL R60, R36, -INF , !P2 ;  /* 0xff800000243c7808 */ /* 0x000fe20005000000 */
[----:B------:R-:W-:Y:S01]  /*3c70*/  HMMA.16816.F32.BF16 R24, R16, R22, R88 ;  /* 0x000000161018723c */ /* 0x000fe20000041858 */
[C---:B------:R-:W-:Y:S01]  /*3c80*/  ISETP.GE.AND P5, PT, R4.reuse, R203, PT ;  /* 0x000000cb0400720c */ /* 0x040fe20003fa6270 */
[----:B------:R-:W2:Y:S01]  /*3c90*/  LDSM.16.M88.4 R20, [R188+0x1000] ;  /* 0x00100000bc14783b */ /* 0x000ea20000000200 */
[C---:B------:R-:W-:Y:S02]  /*3ca0*/  ISETP.GE.AND P0, PT, R4.reuse, R202, PT ;  /* 0x000000ca0400720c */ /* 0x040fe40003f06270 */
        /* <DEDUP_REMOVED lines=9> */
[----:B------:R-:W-:-:S02]  /*3d40*/  ISETP.GE.AND P5, PT, R4, R201, PT ;  /* 0x000000c90400720c */ /* 0x000fc40003fa6270 */
[----:B------:R-:W-:Y:S02]  /*3d50*/  FSEL R81, R39, -INF , !P0 ;  /* 0xff80000027517808 */ /* 0x000fe40004000000 */
[----:B------:R-:W-:Y:S01]  /*3d60*/  FSEL R94, R32, -INF , !P1 ;  /* 0xff800000205e7808 */ /* 0x000fe20004800000 */
[----:B-1----:R-:W-:Y:S01]  /*3d70*/  HMMA.16816.F32.BF16 R36, R16, R8, R96 ;  /* 0x000000081024723c */ /* 0x002fe20000041860 */
[C---:B------:R-:W-:Y:S02]  /*3d80*/  ISETP.GE.AND P1, PT, R4.reuse, R200, PT ;  /* 0x000000c80400720c */ /* 0x040fe40003f26270 */
[C---:B------:R-:W-:Y:S02]  /*3d90*/  ISETP.LT.OR P5, PT, R4.reuse, R199, P5 ;  /* 0x000000c70400720c */ /* 0x040fe40002fa1670 */
[C---:B------:R-:W-:Y:S02]  /*3da0*/  ISETP.GE.AND P3, PT, R4.reuse, R203, PT ;  /* 0x000000cb0400720c */ /* 0x040fe40003f66270 */
[----:B------:R-:W-:-:S02]  /*3db0*/  ISETP.GE.AND P0, PT, R4, R202, PT ;  /* 0x000000ca0400720c */ /* 0x000fc40003f06270 */
[----:B------:R-:W-:Y:S02]  /*3dc0*/  ISETP.LT.OR P1, PT, R4, R196, P1 ;  /* 0x000000c40400720c */ /* 0x000fe40000f21670 */
[----:B------:R-:W-:Y:S02]  /*3dd0*/  FSEL R91, R28, -INF , !P5 ;  /* 0xff8000001c5b7808 */ /* 0x000fe40006800000 */
[----:B------:R-:W-:Y:S02]  /*3de0*/  ISETP.GE.AND P5, PT, R5, R201, PT ;  /* 0x000000c90500720c */ /* 0x000fe40003fa6270 */
[C---:B------:R-:W-:Y:S02]  /*3df0*/  ISETP.LT.OR P3, PT, R4.reuse, R198, P3 ;  /* 0x000000c60400720c */ /* 0x040fe40001f61670 */
[----:B------:R-:W-:Y:S01]  /*3e00*/  ISETP.LT.OR P0, PT, R4, R197, P0 ;  /* 0x000000c50400720c */ /* 0x000fe20000701670 */
[----:B------:R-:W-:Y:S01]  /*3e10*/  VIADD R4, R3, 0x30 ;  /* 0x0000003003047836 */ /* 0x000fe20000000000 */
[----:B------:R-:W-:-:S02]  /*3e20*/  FSEL R212, R30, -INF , !P1 ;  /* 0xff8000001ed47808 */ /* 0x000fc40004800000 */
[C---:B------:R-:W-:Y:S02]  /*3e30*/  ISETP.GE.AND P1, PT, R5.reuse, R200, PT ;  /* 0x000000c80500720c */ /* 0x040fe40003f26270 */
[----:B------:R-:W-:Y:S02]  /*3e40*/  ISETP.LT.OR P5, PT, R5, R199, P5 ;  /* 0x000000c70500720c */ /* 0x000fe40002fa1670 */
[----:B------:R-:W-:Y:S02]  /*3e50*/  FSEL R92, R33, -INF , !P6 ;  /* 0xff800000215c7808 */ /* 0x000fe40007000000 */
[----:B------:R-:W-:Y:S02]  /*3e60*/  FSEL R103, R34, -INF , !P4 ;  /* 0xff80000022677808 */ /* 0x000fe40006000000 */
[----:B------:R-:W-:Y:S02]  /*3e70*/  FSEL R207, R35, -INF , !P2 ;  /* 0xff80000023cf7808 */ /* 0x000fe40005000000 */
[----:B------:R-:W-:Y:S01]  /*3e80*/  ISETP.LT.OR P1, PT, R5, R196, P1 ;  /* 0x000000c40500720c */ /* 0x000fe20000f21670 */
[----:B------:R-:W-:Y:S01]  /*3e90*/  HMMA.16816.F32.BF16 R32, R12, R8, R112 ;  /* 0x000000080c20723c */ /* 0x000fe20000041870 */
[----:B------:R-:W-:-:S02]  /*3ea0*/  FSEL R58, R24, -INF , !P3 ;  /* 0xff800000183a7808 */ /* 0x000fc40005800000 */
[----:B------:R-:W-:Y:S02]  /*3eb0*/  FSEL R79, R26, -INF , !P0 ;  /* 0xff8000001a4f7808 */ /* 0x000fe40004000000 */
[----:B------:R-:W-:Y:S02]  /*3ec0*/  FSEL R89, R29, -INF , !P5 ;  /* 0xff8000001d597808 */ /* 0x000fe40006800000 */
[C---:B------:R-:W-:Y:S02]  /*3ed0*/  ISETP.GE.AND P2, PT, R4.reuse, R203, PT ;  /* 0x000000cb0400720c */ /* 0x040fe40003f46270 */
[C---:B------:R-:W-:Y:S02]  /*3ee0*/  ISETP.GE.AND P3, PT, R4.reuse, R202, PT ;  /* 0x000000ca0400720c */ /* 0x040fe40003f66270 */
[C---:B------:R-:W-:Y:S02]  /*3ef0*/  ISETP.GE.AND P0, PT, R4.reuse, R201, PT ;  /* 0x000000c90400720c */ /* 0x040fe40003f06270 */
[----:B------:R-:W-:-:S02]  /*3f00*/  ISETP.GE.AND P5, PT, R4, R200, PT ;  /* 0x000000c80400720c */ /* 0x000fc40003fa6270 */
[C---:B------:R-:W-:Y:S02]  /*3f10*/  ISETP.GE.AND P6, PT, R5.reuse, R203, PT ;  /* 0x000000cb0500720c */ /* 0x040fe40003fc6270 */
[----:B------:R-:W-:Y:S02]  /*3f20*/  ISETP.GE.AND P4, PT, R5, R202, PT ;  /* 0x000000ca0500720c */ /* 0x000fe40003f86270 */
[----:B------:R-:W-:Y:S02]  /*3f30*/  FSEL R112, R31, -INF , !P1 ;  /* 0xff8000001f707808 */ /* 0x000fe40004800000 */
[C---:B------:R-:W-:Y:S01]  /*3f40*/  ISETP.LT.OR P2, PT, R4.reuse, R198, P2 ;  /* 0x000000c60400720c */ /* 0x040fe20001741670 */
[----:B------:R-:W-:Y:S01]  /*3f50*/  HMMA.16816.F32.BF16 R28, R12, R10, R124 ;  /* 0x0000000a0c1c723c */ /* 0x000fe2000004187c */
[C---:B------:R-:W-:Y:S02]  /*3f60*/  ISETP.LT.OR P3, PT, R4.reuse, R197, P3 ;  /* 0x000000c50400720c */ /* 0x040fe40001f61670 */
[----:B------:R-:W-:-:S02]  /*3f70*/  ISETP.LT.OR P0, PT, R4, R199, P0 ;  /* 0x000000c70400720c */ /* 0x000fc40000701670 */
[----:B------:R-:W-:Y:S01]  /*3f80*/  ISETP.LT.OR P5, PT, R4, R196, P5 ;  /* 0x000000c40400720c */ /* 0x000fe20002fa1670 */
[----:B------:R-:W-:Y:S01]  /*3f90*/  VIADD R4, R3, 0x31 ;  /* 0x0000003103047836 */ /* 0x000fe20000000000 */
[C---:B------:R-:W-:Y:S02]  /*3fa0*/  ISETP.LT.OR P6, PT, R5.reuse, R198, P6 ;  /* 0x000000c60500720c */ /* 0x040fe400037c1670 */
[----:B------:R-:W-:Y:S01]  /*3fb0*/  ISETP.LT.OR P4, PT, R5, R197, P4 ;  /* 0x000000c50500720c */ /* 0x000fe20002781670 */
[----:B------:R-:W-:Y:S01]  /*3fc0*/  VIADD R5, R3, 0x39 ;  /* 0x0000003903057836 */ /* 0x000fe20000000000 */
[----:B------:R-:W-:Y:S02]  /*3fd0*/  FSEL R56, R25, -INF , !P6 ;  /* 0xff80000019387808 */ /* 0x000fe40007000000 */
[----:B------:R-:W-:Y:S02]  /*3fe0*/  FSEL R78, R27, -INF , !P4 ;  /* 0xff8000001b4e7808 */ /* 0x000fe40006000000 */
[----:B------:R-:W-:Y:S01]  /*3ff0*/  FSEL R57, R36, -INF , !P2 ;  /* 0xff80000024397808 */ /* 0x000fe20005000000 */
[----:B------:R-:W-:Y:S01]  /*4000*/  HMMA.16816.F32.BF16 R24, R16, R10, R108 ;  /* 0x0000000a1018723c */ /* 0x000fe2000004186c */
[C---:B------:R-:W-:Y:S01]  /*4010*/  ISETP.GE.AND P4, PT, R4.reuse, R203, PT ;  /* 0x000000cb0400720c */ /* 0x040fe20003f86270 */
[----:B------:R-:W1:Y:S01]  /*4020*/  LDSM.16.M88.4 R8, [R188+0x1400] ;  /* 0x00140000bc08783b */ /* 0x000e620000000200 */
[----:B------:R-:W-:-:S02]  /*4030*/  ISETP.GE.AND P1, PT, R4, R202, PT ;  /* 0x000000ca0400720c */ /* 0x000fc40003f26270 */
[C---:B------:R-:W-:Y:S02]  /*4040*/  ISETP.GE.AND P6, PT, R4.reuse, R201, PT ;  /* 0x000000c90400720c */ /* 0x040fe40003fc6270 */
[C---:B------:R-:W-:Y:S02]  /*4050*/  ISETP.GE.AND P2, PT, R4.reuse, R200, PT ;  /* 0x000000c80400720c */ /* 0x040fe40003f46270 */
[C---:B------:R-:W-:Y:S02]  /*4060*/  ISETP.LT.OR P4, PT, R4.reuse, R198, P4 ;  /* 0x000000c60400720c */ /* 0x040fe40002781670 */
[C---:B------:R-:W-:Y:S02]  /*4070*/  ISETP.LT.OR P1, PT, R4.reuse, R197, P1 ;  /* 0x000000c50400720c */ /* 0x040fe40000f21670 */
[C---:B------:R-:W-:Y:S02]  /*4080*/  ISETP.LT.OR P6, PT, R4.reuse, R199, P6 ;  /* 0x000000c70400720c */ /* 0x040fe400037c1670 */
[----:B------:R-:W-:Y:S01]  /*4090*/  ISETP.LT.OR P2, PT, R4, R196, P2 ;  /* 0x000000c40400720c */ /* 0x000fe20001741670 */
[----:B------:R-:W-:Y:S01]  /*40a0*/  VIADD R4, R3, 0x38 ;  /* 0x0000003803047836 */ /* 0x000fe20000000000 */
[----:B------:R-:W-:-:S02]  /*40b0*/  FSEL R55, R37, -INF , !P4 ;  /* 0xff80000025377808 */ /* 0x000fc40006000000 */
[----:B------:R-:W-:Y:S02]  /*40c0*/  FSEL R75, R38, -INF , !P3 ;  /* 0xff800000264b7808 */ /* 0x000fe40005800000 */
[----:B------:R-:W-:Y:S02]  /*40d0*/  ISETP.GE.AND P4, PT, R4, R201, PT ;  /* 0x000000c90400720c */ /* 0x000fe40003f86270 */
[----:B------:R-:W-:Y:S02]  /*40e0*/  FSEL R77, R39, -INF , !P1 ;  /* 0xff800000274d7808 */ /* 0x000fe40004800000 */
[----:B--2---:R-:W-:Y:S01]  /*40f0*/  HMMA.16816.F32.BF16 R36, R16, R20, R116 ;  /* 0x000000141024723c */ /* 0x004fe20000041874 */
[----:B------:R-:W-:Y:S02]  /*4100*/  FSEL R87, R32, -INF , !P0 ;  /* 0xff80000020577808 */ /* 0x000fe40004000000 */
[C---:B------:R-:W-:Y:S02]  /*4110*/  ISETP.LT.OR P4, PT, R4.reuse, R199, P4 ;  /* 0x000000c70400720c */ /* 0x040fe40002781670 */
[----:B------:R-:W-:-:S02]  /*4120*/  ISETP.GE.AND P0, PT, R4, R200, PT ;  /* 0x000000c80400720c */ /* 0x000fc40003f06270 */
[C---:B------:R-:W-:Y:S02]  /*4130*/  ISETP.GE.AND P3, PT, R4.reuse, R203, PT ;  /* 0x000000cb0400720c */ /* 0x040fe40003f66270 */
[----:B------:R-:W-:Y:S02]  /*4140*/  ISETP.GE.AND P1, PT, R4, R202, PT ;  /* 0x000000ca0400720c */ /* 0x000fe40003f26270 */
[----:B------:R-:W-:Y:S02]  /*4150*/  FSEL R88, R28, -INF , !P4 ;  /* 0xff8000001c587808 */ /* 0x000fe40006000000 */
[C---:B------:R-:W-:Y:S02]  /*4160*/  ISETP.LT.OR P0, PT, R4.reuse, R196, P0 ;  /* 0x000000c40400720c */ /* 0x040fe40000701670 */
[----:B------:R-:W-:Y:S02]  /*4170*/  ISETP.GE.AND P4, PT, R5, R201, PT ;  /* 0x000000c90500720c */ /* 0x000fe40003f86270 */
[----:B------:R-:W-:-:S02]  /*4180*/  ISETP.LT.OR P3, PT, R4, R198, P3 ;  /* 0x000000c60400720c */ /* 0x000fc40001f61670 */
[----:B------:R-:W-:Y:S01]  /*4190*/  ISETP.LT.OR P1, PT, R4, R197, P1 ;  /* 0x000000c50400720c */ /* 0x000fe20000f21670 */
[----:B------:R-:W-:Y:S01]  /*41a0*/  VIADD R4, R3, 0x40 ;  /* 0x0000004003047836 */ /* 0x000fe20000000000 */
[----:B------:R-:W-:Y:S02]  /*41b0*/  FSEL R86, R33, -INF , !P6 ;  /* 0xff80000021567808 */ /* 0x000fe40007000000 */
[----:B------:R-:W-:Y:S02]  /*41c0*/  FSEL R109, R34, -INF , !P5 ;  /* 0xff800000226d7808 */ /* 0x000fe40006800000 */
[----:B------:R-:W-:Y:S02]  /*41d0*/  FSEL R110, R35, -INF , !P2 ;  /* 0xff800000236e7808 */ /* 0x000fe40005000000 */
[----:B------:R-:W-:Y:S01]  /*41e0*/  FSEL R111, R30, -INF , !P0 ;  /* 0xff8000001e6f7808 */ /* 0x000fe20004000000 */
[----:B------:R-:W-:Y:S01]  /*41f0*/  HMMA.16816.F32.BF16 R32, R12, R20, R136 ;  /* 0x000000140c20723c */ /* 0x000fe20000041888 */
[----:B------:R-:W-:-:S02]  /*4200*/  ISETP.LT.OR P4, PT, R5, R199, P4 ;  /* 0x000000c70500720c */ /* 0x000fc40002781670 */
[----:B------:R-:W-:Y:S02]  /*4210*/  ISETP.GE.AND P0, PT, R5, R200, PT ;  /* 0x000000c80500720c */ /* 0x000fe40003f06270 */
[----:B------:R-:W-:Y:S02]  /*4220*/  FSEL R54, R24, -INF , !P3 ;  /* 0xff80000018367808 */ /* 0x000fe40005800000 */
[----:B------:R-:W-:Y:S02]  /*4230*/  FSEL R73, R26, -INF , !P1 ;  /* 0xff8000001a497808 */ /* 0x000fe40004800000 */
[----:B------:R-:W-:Y:S02]  /*4240*/  FSEL R95, R29, -INF , !P4 ;  /* 0xff8000001d5f7808 */ /* 0x000fe40006000000 */
[----:B------:R-:W-:Y:S02]  /*4250*/  ISETP.GE.AND P2, PT, R4, R203, PT ;  /* 0x000000cb0400720c */ /* 0x000fe40003f46270 */
[----:B------:R-:W-:-:S02]  /*4260*/  ISETP.LT.OR P0, PT, R5, R196, P0 ;  /* 0x000000c40500720c */ /* 0x000fc40000701670 */
[C---:B------:R-:W-:Y:S02]  /*4270*/  ISETP.GE.AND P3, PT, R4.reuse, R202, PT ;  /* 0x000000ca0400720c */ /* 0x040fe40003f66270 */
[C---:B------:R-:W-:Y:S02]  /*4280*/  ISETP.GE.AND P1, PT, R4.reuse, R201, PT ;  /* 0x000000c90400720c */ /* 0x040fe40003f26270 */
[C---:B------:R-:W-:Y:S02]  /*4290*/  ISETP.GE.AND P4, PT, R4.reuse, R200, PT ;  /* 0x000000c80400720c */ /* 0x040fe40003f86270 */
[C---:B------:R-:W-:Y:S02]  /*42a0*/  ISETP.GE.AND P6, PT, R5.reuse, R203, PT ;  /* 0x000000cb0500720c */ /* 0x040fe40003fc6270 */
[----:B------:R-:W-:Y:S02]  /*42b0*/  ISETP.GE.AND P5, PT, R5, R202, PT ;  /* 0x000000ca0500720c */ /* 0x000fe40003fa6270 */
[----:B------:R-:W-:-:S02]  /*42c0*/  ISETP.LT.OR P2, PT, R4, R198, P2 ;  /* 0x000000c60400720c */ /* 0x000fc40001741670 */
[C---:B------:R-:W-:Y:S02]  /*42d0*/  ISETP.LT.OR P3, PT, R4.reuse, R197, P3 ;  /* 0x000000c50400720c */ /* 0x040fe40001f61670 */
[C---:B------:R-:W-:Y:S02]  /*42e0*/  ISETP.LT.OR P1, PT, R4.reuse, R199, P1 ;  /* 0x000000c70400720c */ /* 0x040fe40000f21670 */
[----:B------:R-:W-:Y:S01]  /*42f0*/  ISETP.LT.OR P4, PT, R4, R196, P4 ;  /* 0x000000c40400720c */ /* 0x000fe20002781670 */
[----:B------:R-:W-:Y:S01]  /*4300*/  VIADD R4, R3, 0x41 ;  /* 0x0000004103047836 */ /* 0x000fe20000000000 */
[----:B------:R-:W-:Y:S02]  /*4310*/  FSEL R113, R31, -INF , !P0 ;  /* 0xff8000001f717808 */ /* 0x000fe40004000000 */
[C---:B------:R-:W-:Y:S01]  /*4320*/  ISETP.LT.OR P6, PT, R5.reuse, R198, P6 ;  /* 0x000000c60500720c */ /* 0x040fe200037c1670 */
[----:B------:R-:W-:Y:S01]  /*4330*/  HMMA.16816.F32.BF16 R28, R12, R22, R144 ;  /* 0x000000160c1c723c */ /* 0x000fe20000041890 */
[----:B------:R-:W-:Y:S01]  /*4340*/  ISETP.LT.OR P5, PT, R5, R197, P5 ;  /* 0x000000c50500720c */ /* 0x000fe20002fa1670 */
[----:B------:R-:W-:Y:S01]  /*4350*/  VIADD R5, R3, 0x51 ;  /* 0x0000005103057836 */ /* 0x000fe20000000000 */
[----:B------:R-:W-:-:S02]  /*4360*/  FSEL R52, R25, -INF , !P6 ;  /* 0xff80000019347808 */ /* 0x000fc40007000000 */
[----:B------:R-:W-:Y:S02]  /*4370*/  FSEL R72, R27, -INF , !P5 ;  /* 0xff8000001b487808 */ /* 0x000fe40006800000 */
[----:B------:R-:W-:Y:S01]  /*4380*/  FSEL R53, R36, -INF , !P2 ;  /* 0xff80000024357808 */ /* 0x000fe20005000000 */
[----:B------:R-:W-:Y:S01]  /*4390*/  HMMA.16816.F32.BF16 R24, R16, R22, R128 ;  /* 0x000000161018723c */ /* 0x000fe20000041880 */
[C---:B------:R-:W-:Y:S01]  /*43a0*/  ISETP.GE.AND P5, PT, R4.reuse, R203, PT ;  /* 0x000000cb0400720c */ /* 0x040fe20003fa6270 */
[----:B------:R-:W2:Y:S01]  /*43b0*/  LDSM.16.M88.4 R20, [R188+0x1800] ;  /* 0x00180000bc14783b */ /* 0x000ea20000000200 */
[C---:B------:R-:W-:Y:S02]  /*43c0*/  ISETP.GE.AND P0, PT, R4.reuse, R202, PT ;  /* 0x000000ca0400720c */ /* 0x040fe40003f06270 */
[C---:B------:R-:W-:Y:S02]  /*43d0*/  ISETP.GE.AND P6, PT, R4.reuse, R201, PT ;  /* 0x000000c90400720c */ /* 0x040fe40003fc6270 */
[----:B------:R-:W-:-:S02]  /*43e0*/  ISETP.GE.AND P2, PT, R4, R200, PT ;  /* 0x000000c80400720c */ /* 0x000fc40003f46270 */
[C---:B------:R-:W-:Y:S02]  /*43f0*/  ISETP.LT.OR P5, PT, R4.reuse, R198, P5 ;  /* 0x000000c60400720c */ /* 0x040fe40002fa1670 */
[C---:B------:R-:W-:Y:S02]  /*4400*/  ISETP.LT.OR P0, PT, R4.reuse, R197, P0 ;  /* 0x000000c50400720c */ /* 0x040fe40000701670 */
[C---:B------:R-:W-:Y:S02]  /*4410*/  ISETP.LT.OR P6, PT, R4.reuse, R199, P6 ;  /* 0x000000c70400720c */ /* 0x040fe400037c1670 */
[----:B------:R-:W-:Y:S01]  /*4420*/  ISETP.LT.OR P2, PT, R4, R196, P2 ;  /* 0x000000c40400720c */ /* 0x000fe20001741670 */
[----:B------:R-:W-:Y:S01]  /*4430*/  VIADD R4, R3, 0x48 ;  /* 0x0000004803047836 */ /* 0x000fe20000000000 */
[----:B------:R-:W-:Y:S02]  /*4440*/  FSEL R51, R37, -INF , !P5 ;  /* 0xff80000025337808 */ /* 0x000fe40006800000 */
[----:B------:R-:W-:-:S02]  /*4450*/  FSEL R71, R38, -INF , !P3 ;  /* 0xff80000026477808 */ /* 0x000fc40005800000 */
[----:B------:R-:W-:Y:S02]  /*4460*/  FSEL R74, R39, -INF , !P0 ;  /* 0xff800000274a7808 */ /* 0x000fe40004000000 */
[----:B------:R-:W-:Y:S01]  /*4470*/  FSEL R90, R32, -INF , !P1 ;  /* 0xff800000205a7808 */ /* 0x000fe20004800000 */
[----:B-1----:R-:W-:Y:S01]  /*4480*/  HMMA.16816.F32.BF16 R36, R12, R8, R152 ;  /* 0x000000080c24723c */ /* 0x002fe20000041898 */
[C---:B------:R-:W-:Y:S02]  /*4490*/  ISETP.GE.AND P3, PT, R4.reuse, R203, PT ;  /* 0x000000cb0400720c */ /* 0x040fe40003f66270 */
        /* <DEDUP_REMOVED lines=8> */
[----:B------:R-:W-:Y:S01]  /*4520*/  FSEL R93, R33, -INF , !P6 ;  /* 0xff800000215d7808 */ /* 0x000fe20007000000 */
[----:B--2---:R-:W-:Y:S01]  /*4530*/  HMMA.16816.F32.BF16 R40, R16, R20, R156 ;  /* 0x000000141028723c */ /* 0x004fe2000004189c */
[----:B------:R-:W-:-:S02]  /*4540*/  FSEL R114, R34, -INF , !P4 ;  /* 0xff80000022727808 */ /* 0x000fc40006000000 */
[----:B------:R-:W-:Y:S02]  /*4550*/  FSEL R117, R35, -INF , !P2 ;  /* 0xff80000023757808 */ /* 0x000fe40005000000 */
[----:B------:R-:W-:Y:S01]  /*4560*/  FSEL R98, R28, -INF , !P5 ;  /* 0xff8000001c627808 */ /* 0x000fe20006800000 */
[----:B------:R-:W-:Y:S01]  /*4570*/  HMMA.16816.F32.BF16 R32, R16, R8, R140 ;  /* 0x000000081020723c */ /* 0x000fe2000004188c */
[----:B------:R-:W-:Y:S02]  /*4580*/  FSEL R119, R30, -INF , !P1 ;  /* 0xff8000001e777808 */ /* 0x000fe40004800000 */
[C---:B------:R-:W-:Y:S02]  /*4590*/  ISETP.GE.AND P4, PT, R4.reuse, R203, PT ;  /* 0x000000cb0400720c */ /* 0x040fe40003f86270 */
[C---:B------:R-:W-:Y:S02]  /*45a0*/  ISETP.GE.AND P6, PT, R4.reuse, R202, PT ;  /* 0x000000ca0400720c */ /* 0x040fe40003fc6270 */
[----:B------:R-:W-:-:S02]  /*45b0*/  ISETP.GE.AND P5, PT, R4, R201, PT ;  /* 0x000000c90400720c */ /* 0x000fc40003fa6270 */
        /* <DEDUP_REMOVED lines=8> */
[----:B------:R-:W-:Y:S02]  /*4640*/  FSEL R49, R25, -INF , !P4 ;  /* 0xff80000019317808 */ /* 0x000fe40006000000 */
[----:B------:R-:W-:Y:S02]  /*4650*/  FSEL R97, R29, -INF , !P5 ;  /* 0xff8000001d617808 */ /* 0x000fe40006800000 */
[----:B------:R-:W-:Y:S02]  /*4660*/  FSEL R118, R31, -INF , !P1 ;  /* 0xff8000001f767808 */ /* 0x000fe40004800000 */
[----:B------:R-:W-:Y:S01]  /*4670*/  FSEL R69, R27, -INF , !P6 ;  /* 0xff8000001b457808 */ /* 0x000fe20007000000 */
[----:B------:R-:W-:Y:S01]  /*4680*/  HMMA.16816.F32.BF16 R28, R12, R10, R168 ;  /* 0x0000000a0c1c723c */ /* 0x000fe200000418a8 */
[----:B------:R-:W-:-:S02]  /*4690*/  ISETP.GE.AND P2, PT, R6, R203, PT ;  /* 0x000000cb0600720c */ /* 0x000fc40003f46270 */
[----:B------:R-:W-:Y:S02]  /*46a0*/  ISETP.GE.AND P1, PT, R5, R202, PT ;  /* 0x000000ca0500720c */ /* 0x000fe40003f26270 */
[C---:B------:R-:W-:Y:S01]  /*46b0*/  ISETP.LT.OR P2, PT, R6.reuse, R198, P2 ;  /* 0x000000c60600720c */ /* 0x040fe20001741670 */
[----:B------:R-:W-:Y:S01]  /*46c0*/  HMMA.16816.F32.BF16 R24, R16, R10, R148 ;  /* 0x0000000a1018723c */ /* 0x000fe20000041894 */
[----:B------:R-:W1:Y:S01]  /*46d0*/  LDSM.16.M88.4 R8, [R188+0x1c00] ;  /* 0x001c0000bc08783b */ /* 0x000e620000000200 */
[----:B------:R-:W-:Y:S01]  /*46e0*/  ISETP.GE.AND P0, PT, R6, R201, PT ;  /* 0x000000c90600720c */ /* 0x000fe20003f06270 */
[----:B------:R-:W-:-:S04]  /*46f0*/  DEPBAR.LE SB0, 0x0 ;  /* 0x000080000000791a */ /* 0x000fc80000000000 */
[----:B------:R-:W-:Y:S01]  /*4700*/  FSEL R48, R32, -INF , !P2 ;  /* 0xff80000020307808 */ /* 0x000fe20005000000 */
[----:B------:R-:W-:Y:S01]  /*4710*/  BAR.SYNC.DEFER_BLOCKING 0x0 ;  /* 0x0000000000007b1d */ /* 0x000fe20000010000 */
[CC--:B------:R-:W-:Y:S02]  /*4720*/  ISETP.GE.AND P4, PT, R6.reuse, R200.reuse, PT ;  /* 0x000000c80600720c */ /* 0x0c0fe40003f86270 */
[C---:B------:R-:W-:Y:S02]  /*4730*/  ISETP.GE.AND P6, PT, R5.reuse, R201, PT ;  /* 0x000000c90500720c */ /* 0x040fe40003fc6270 */
[C---:B------:R-:W-:Y:S02]  /*4740*/  ISETP.GE.AND P2, PT, R5.reuse, R200, PT ;  /* 0x000000c80500720c */ /* 0x040fe40003f46270 */
[----:B------:R-:W-:Y:S02]  /*4750*/  ISETP.LT.OR P1, PT, R5, R197, P1 ;  /* 0x000000c50500720c */ /* 0x000fe40000f21670 */
[----:B------:R-:W-:-:S02]  /*4760*/  ISETP.LT.OR P0, PT, R6, R199, P0 ;  /* 0x000000c70600720c */ /* 0x000fc40000701670 */
[CC--:B------:R-:W-:Y:S02]  /*4770*/  ISETP.LT.OR P4, PT, R6.reuse, R196.reuse, P4 ;  /* 0x000000c40600720c */ /* 0x0c0fe40002781670 */
[C---:B------:R-:W-:Y:S02]  /*4780*/  ISETP.LT.OR P6, PT, R5.reuse, R199, P6 ;  /* 0x000000c70500720c */ /* 0x040fe400037c1670 */
[C---:B------:R-:W-:Y:S02]  /*4790*/  ISETP.LT.OR P2, PT, R5.reuse, R196, P2 ;  /* 0x000000c40500720c */ /* 0x040fe40001741670 */
[----:B------:R-:W-:Y:S02]  /*47a0*/  ISETP.GE.AND P3, PT, R6, R202, PT ;  /* 0x000000ca0600720c */ /* 0x000fe40003f66270 */
[----:B------:R-:W-:Y:S02]  /*47b0*/  ISETP.GE.AND P5, PT, R5, R203, PT ;  /* 0x000000cb0500720c */ /* 0x000fe40003fa6270 */
[----:B------:R-:W-:-:S02]  /*47c0*/  FSEL R68, R35, -INF , !P1 ;  /* 0xff80000023447808 */ /* 0x000fc40004800000 */
[----:B------:R-:W-:Y:S02]  /*47d0*/  ISETP.GE.AND P1, PT, R4, R201, PT ;  /* 0x000000c90400720c */ /* 0x000fe40003f26270 */
[----:B------:R-:W-:Y:S02]  /*47e0*/  FSEL R96, R36, -INF , !P0 ;  /* 0xff80000024607808 */ /* 0x000fe40004000000 */
[----:B------:R-:W-:Y:S02]  /*47f0*/  FSEL R100, R37, -INF , !P6 ;  /* 0xff80000025647808 */ /* 0x000fe40007000000 */
[----:B------:R-:W-:Y:S02]  /*4800*/  FSEL R125, R38, -INF , !P4 ;  /* 0xff800000267d7808 */ /* 0x000fe40006000000 */
[----:B------:R-:W-:Y:S02]  /*4810*/  FSEL R129, R39, -INF , !P2 ;  /* 0xff80000027817808 */ /* 0x000fe40005000000 */
[----:B------:R-:W-:Y:S01]  /*4820*/  HMMA.16816.F32.BF16 R36, R12, R20, R192 ;  /* 0x000000140c24723c */ /* 0x000fe200000418c0 */
[----:B------:R-:W-:-:S02]  /*4830*/  ISETP.LT.OR P3, PT, R6, R197, P3 ;  /* 0x000000c50600720c */ /* 0x000fc40001f61670 */
[----:B------:R-:W-:Y:S01]  /*4840*/  ISETP.LT.OR P5, PT, R5, R198, P5 ;  /* 0x000000c60500720c */ /* 0x000fe20002fa1670 */
[----:B------:R-:W-:Y:S01]  /*4850*/  VIADD R5, R3, 0x59 ;  /* 0x0000005903057836 */ /* 0x000fe20000000000 */
[----:B------:R-:W-:Y:S02]  /*4860*/  ISETP.LT.OR P1, PT, R4, R199, P1 ;  /* 0x000000c70400720c */ /* 0x000fe40000f21670 */
[----:B------:R-:W-:Y:S01]  /*4870*/  FSEL R47, R33, -INF , !P5 ;  /* 0xff800000212f7808 */ /* 0x000fe20006800000 */
[----:B------:R-:W-:Y:S01]  /*4880*/  VIADD R195, R188, 0x400 ;  /* 0x00000400bcc37836 */ /* 0x000fe20000000000 */
[----:B------:R-:W-:Y:S01]  /*4890*/  FSEL R67, R34, -INF , !P3 ;  /* 0xff80000022437808 */ /* 0x000fe20005800000 */
[----:B------:R-:W-:Y:S01]  /*48a0*/  VIADD R194, R188, 0x800 ;  /* 0x00000800bcc27836 */ /* 0x000fe20000000000 */
[CC--:B------:R-:W-:Y:S01]  /*48b0*/  ISETP.GE.AND P5, PT, R4.reuse, R203.reuse, PT ;  /* 0x000000cb0400720c */ /* 0x0c0fe20003fa6270 */
[-C--:B------:R-:W-:Y:S01]  /*48c0*/  HMMA.16816.F32.BF16 R32, R12, R22.reuse, R220 ;  /* 0x000000160c20723c */ /* 0x080fe200000418dc */
[----:B------:R-:W-:Y:S01]  /*48d0*/  ISETP.GE.AND P3, PT, R4, R202, PT ;  /* 0x000000ca0400720c */ /* 0x000fe20003f66270 */
[----:B------:R-:W-:Y:S01]  /*48e0*/  VIADD R193, R188, 0xc00 ;  /* 0x00000c00bcc17836 */ /* 0x000fe20000000000 */
[----:B------:R-:W-:Y:S01]  /*48f0*/  ISETP.GE.AND P0, PT, R4, R200, PT ;  /* 0x000000c80400720c */ /* 0x000fe20003f06270 */
[----:B------:R-:W-:Y:S01]  /*4900*/  VIADD R192, R188, 0x1000 ;  /* 0x00001000bcc07836 */ /* 0x000fe20000000000 */
[----:B------:R-:W-:Y:S01]  /*4910*/  FSEL R99, R28, -INF , !P1 ;  /* 0xff8000001c637808 */ /* 0x000fe20004800000 */
[----:B------:R-:W-:Y:S01]  /*4920*/  HMMA.16816.F32.BF16 R20, R16, R22, R180 ;  /* 0x000000161014723c */ /* 0x000fe200000418b4 */
[----:B------:R-:W-:-:S02]  /*4930*/  ISETP.GE.AND P4, PT, R5, R203, PT ;  /* 0x000000cb0500720c */ /* 0x000fc40003f86270 */
[C---:B------:R-:W-:Y:S02]  /*4940*/  ISETP.GE.AND P2, PT, R5.reuse, R202, PT ;  /* 0x000000ca0500720c */ /* 0x040fe40003f46270 */
[C---:B------:R-:W-:Y:S02]  /*4950*/  ISETP.GE.AND P6, PT, R5.reuse, R201, PT ;  /* 0x000000c90500720c */ /* 0x040fe40003fc6270 */
[----:B------:R-:W-:Y:S02]  /*4960*/  ISETP.GE.AND P1, PT, R5, R200, PT ;  /* 0x000000c80500720c */ /* 0x000fe40003f26270 */
        /* <DEDUP_REMOVED lines=17> */
[----:B------:R-:W-:-:S02]  /*4a80*/  FSEL R45, R25, -INF , !P4 ;  /* 0xff800000192d7808 */ /* 0x000fc40006000000 */
[----:B------:R-:W-:Y:S02]  /*4a90*/  ISETP.GE.AND P4, PT, R5, R203, PT ;  /* 0x000000cb0500720c */ /* 0x000fe40003f86270 */
[----:B------:R-:W-:Y:S02]  /*4aa0*/  FSEL R64, R27, -INF , !P2 ;  /* 0xff8000001b407808 */ /* 0x000fe40005000000 */
[----:B------:R-:W-:Y:S01]  /*4ab0*/  FSEL R131, R31, -INF , !P1 ;  /* 0xff8000001f837808 */ /* 0x000fe20004800000 */
[-C--:B-1----:R-:W-:Y:S01]  /*4ac0*/  HMMA.16816.F32.BF16 R24, R12, R8.reuse, R216 ;  /* 0x000000080c18723c */ /* 0x082fe200000418d8 */
[C---:B------:R-:W-:Y:S02]  /*4ad0*/  ISETP.LT.OR P0, PT, R4.reuse, R198, P0 ;  /* 0x000000c60400720c */ /* 0x040fe40000701670 */
[C---:B------:R-:W-:Y:S02]  /*4ae0*/  ISETP.LT.OR P5, PT, R4.reuse, R197, P5 ;  /* 0x000000c50400720c */ /* 0x040fe40002fa1670 */
[C---:B------:R-:W-:Y:S01]  /*4af0*/  ISETP.LT.OR P3, PT, R4.reuse, R199, P3 ;  /* 0x000000c70400720c */ /* 0x040fe20001f61670 */
[----:B------:R-:W-:Y:S01]  /*4b00*/  HMMA.16816.F32.BF16 R28, R16, R8, R160 ;  /* 0x00000008101c723c */ /* 0x000fe200000418a0 */
[----:B------:R-:W-:Y:S01]  /*4b10*/  ISETP.LT.OR P6, PT, R4, R196, P6 ;  /* 0x000000c40400720c */ /* 0x000fe200037c1670 */
[----:B------:R-:W-:Y:S01]  /*4b20*/  VIADD R4, R3, 0x70 ;  /* 0x0000007003047836 */ /* 0x000fe20000000000 */
[----:B------:R-:W-:-:S02]  /*4b30*/  ISETP.LT.OR P4, PT, R5, R198, P4 ;  /* 0x000000c60500720c */ /* 0x000fc40002781670 */
[----:B------:R-:W-:Y:S01]  /*4b40*/  FSEL R102, R36, -INF , !P3 ;  /* 0xff80000024667808 */ /* 0x000fe20005800000 */
[-C--:B------:R-:W-:Y:S01]  /*4b50*/  HMMA.16816.F32.BF16 R12, R12, R10.reuse, R224 ;  /* 0x0000000a0c0c723c */ /* 0x080fe200000418e0 */
[----:B------:R-:W-:Y:S02]  /*4b60*/  FSEL R42, R42, -INF , !P5 ;  /* 0xff8000002a2a7808 */ /* 0x000fe40006800000 */
[----:B------:R-:W-:Y:S02]  /*4b70*/  FSEL R145, R38, -INF , !P6 ;  /* 0xff80000026917808 */ /* 0x000fe40007000000 */
[----:B------:R-:W-:Y:S01]  /*4b80*/  FSEL R36, R41, -INF , !P4 ;  /* 0xff80000029247808 */ /* 0x000fe20006000000 */
[----:B------:R-:W-:Y:S01]  /*4b90*/  HMMA.16816.F32.BF16 R16, R16, R10, R208 ;  /* 0x0000000a1010723c */ /* 0x000fe200000418d0 */
[----:B------:R-:W-:Y:S02]  /*4ba0*/  ISETP.GE.AND P1, PT, R5, R202, PT ;  /* 0x000000ca0500720c */ /* 0x000fe40003f26270 */
[----:B------:R-:W-:-:S02]  /*4bb0*/  ISETP.GE.AND P5, PT, R4, R203, PT ;  /* 0x000000cb0400720c */ /* 0x000fc40003fa6270 */
[C---:B------:R-:W-:Y:S02]  /*4bc0*/  ISETP.GE.AND P3, PT, R4.reuse, R202, PT ;  /* 0x000000ca0400720c */ /* 0x040fe40003f66270 */
[CC--:B------:R-:W-:Y:S02]  /*4bd0*/  ISETP.GE.AND P6, PT, R4.reuse, R201.reuse, PT ;  /* 0x000000c90400720c */ /* 0x0c0fe40003fc6270 */
[C---:B------:R-:W-:Y:S02]  /*4be0*/  ISETP.GE.AND P4, PT, R4.reuse, R200, PT ;  /* 0x000000c80400720c */ /* 0x040fe40003f86270 */
[C---:B------:R-:W-:Y:S02]  /*4bf0*/  ISETP.GE.AND P2, PT, R5.reuse, R201, PT ;  /* 0x000000c90500720c */ /* 0x040fe40003f46270 */
[----:B------:R-:W-:Y:S02]  /*4c00*/  ISETP.LT.OR P1, PT, R5, R197, P1 ;  /* 0x000000c50500720c */ /* 0x000fe40000f21670 */
[----:B------:R-:W-:-:S02]  /*4c10*/  ISETP.LT.OR P5, PT, R4, R198, P5 ;  /* 0x000000c60400720c */ /* 0x000fc40002fa1670 */
[C---:B------:R-:W-:Y:S02]  /*4c20*/  ISETP.LT.OR P3, PT, R4.reuse, R197, P3 ;  /* 0x000000c50400720c */ /* 0x040fe40001f61670 */
[CC--:B------:R-:W-:Y:S02]  /*4c30*/  ISETP.LT.OR P6, PT, R4.reuse, R199.reuse, P6 ;  /* 0x000000c70400720c */ /* 0x0c0fe400037c1670 */
[----:B------:R-:W-:Y:S01]  /*4c40*/  ISETP.LT.OR P4, PT, R4, R196, P4 ;  /* 0x000000c40400720c */ /* 0x000fe20002781670 */
[----:B------:R-:W-:Y:S01]  /*4c50*/  VIADD R4, R3, 0x71 ;  /* 0x0000007103047836 */ /* 0x000fe20000000000 */
[----:B------:R-:W-:Y:S02]  /*4c60*/  ISETP.LT.OR P2, PT, R5, R199, P2 ;  /* 0x000000c70500720c */ /* 0x000fe40001741670 */
[----:B------:R-:W-:Y:S02]  /*4c70*/  FSEL R38, R43, -INF , !P1 ;  /* 0xff8000002b267808 */ /* 0x000fe40004800000 */
[----:B------:R-:W-:-:S02]  /*4c80*/  FSEL R44, R40, -INF , !P0 ;  /* 0xff800000282c7808 */ /* 0x000fc40004000000 */
[----:B------:R-:W-:Y:S02]  /*4c90*/  FSEL R43, R37, -INF , !P2 ;  /* 0xff800000252b7808 */ /* 0x000fe40005000000 */
[C---:B------:R-:W-:Y:S02]  /*4ca0*/  ISETP.GE.AND P0, PT, R5.reuse, R200, PT ;  /* 0x000000c80500720c */ /* 0x040fe40003f06270 */
[C---:B------:R-:W-:Y:S02]  /*4cb0*/  ISETP.GE.AND P2, PT, R4.reuse, R203, PT ;  /* 0x000000cb0400720c */ /* 0x040fe40003f46270 */
[----:B------:R-:W-:Y:S01]  /*4cc0*/  ISETP.LT.OR P0, PT, R5, R196, P0 ;  /* 0x000000c40500720c */ /* 0x000fe20000701670 */
[----:B------:R-:W-:Y:S01]  /*4cd0*/  VIADD R5, R3, 0x68 ;  /* 0x0000006803057836 */ /* 0x000fe20000000000 */
[----:B------:R-:W-:Y:S02]  /*4ce0*/  ISETP.LT.OR P2, PT, R4, R198, P2 ;  /* 0x000000c60400720c */ /* 0x000fe40001741670 */
[----:B------:R-:W-:-:S02]  /*4cf0*/  FSEL R147, R26, -INF , !P4 ;  /* 0xff8000001a937808 */ /* 0x000fc40006000000 */
[----:B------:R-:W-:Y:S02]  /*4d00*/  FSEL R115, R24, -INF , !P6 ;  /* 0xff80000018737808 */ /* 0x000fe40007000000 */
[----:B------:R-:W-:Y:S02]  /*4d10*/  FSEL R26, R29, -INF , !P2 ;  /* 0xff8000001d1a7808 */ /* 0x000fe40005000000 */
[----:B------:R-:W-:Y:S02]  /*4d20*/  FSEL R28, R28, -INF , !P5 ;  /* 0xff8000001c1c7808 */ /* 0x000fe40006800000 */
[----:B------:R-:W-:Y:S02]  /*4d30*/  FSEL R30, R30, -INF , !P3 ;  /* 0xff8000001e1e7808 */ /* 0x000fe40005800000 */
[C---:B------:R-:W-:Y:S02]  /*4d40*/  ISETP.GE.AND P6, PT, R4.reuse, R202, PT ;  /* 0x000000ca0400720c */ /* 0x040fe40003fc6270 */
[----:B------:R-:W-:-:S02]  /*4d50*/  ISETP.GE.AND P4, PT, R4, R201, PT ;  /* 0x000000c90400720c */ /* 0x000fc40003f86270 */
[CC--:B------:R-:W-:Y:S02]  /*4d60*/  ISETP.GE.AND P2, PT, R4.reuse, R200.reuse, PT ;  /* 0x000000c80400720c */ /* 0x0c0fe40003f46270 */
[C---:B------:R-:W-:Y:S02]  /*4d70*/  ISETP.GE.AND P5, PT, R5.reuse, R201, PT ;  /* 0x000000c90500720c */ /* 0x040fe40003fa6270 */
[----:B------:R-:W-:Y:S02]  /*4d80*/  ISETP.GE.AND P3, PT, R5, R200, PT ;  /* 0x000000c80500720c */ /* 0x000fe40003f66270 */
[C---:B------:R-:W-:Y:S02]  /*4d90*/  ISETP.LT.OR P6, PT, R4.reuse, R197, P6 ;  /* 0x000000c50400720c */ /* 0x040fe400037c1670 */
[CC--:B------:R-:W-:Y:S02]  /*4da0*/  ISETP.LT.OR P4, PT, R4.reuse, R199.reuse, P4 ;  /* 0x000000c70400720c */ /* 0x0c0fe40002781670 */
[----:B------:R-:W-:Y:S01]  /*4db0*/  ISETP.LT.OR P2, PT, R4, R196, P2 ;  /* 0x000000c40400720c */ /* 0x000fe20001741670 */
[----:B------:R-:W-:Y:S01]  /*4dc0*/  VIADD R4, R3, 0x69 ;  /* 0x0000006903047836 */ /* 0x000fe20000000000 */
[----:B------:R-:W-:-:S02]  /*4dd0*/  ISETP.LT.OR P5, PT, R5, R199, P5 ;  /* 0x000000c70500720c */ /* 0x000fc40002fa1670 */
[----:B------:R-:W-:Y:S02]  /*4de0*/  ISETP.LT.OR P3, PT, R5, R196, P3 ;  /* 0x000000c40500720c */ /* 0x000fe40001f61670 */
[----:B------:R-:W-:Y:S02]  /*4df0*/  FSEL R156, R31, -INF , !P6 ;  /* 0xff8000001f9c7808 */ /* 0x000fe40007000000 */
[----:B------:R-:W-:Y:S02]  /*4e00*/  FSEL R37, R32, -INF , !P5 ;  /* 0xff80000020257808 */ /* 0x000fe40006800000 */
[----:B------:R-:W-:Y:S02]  /*4e10*/  FSEL R128, R34, -INF , !P3 ;  /* 0xff80000022807808 */ /* 0x000fe40005800000 */
[----:B------:R-:W-:Y:S02]  /*4e20*/  FSEL R116, R25, -INF , !P4 ;  /* 0xff80000019747808 */ /* 0x000fe40006000000 */
[----:B------:R-:W-:-:S02]  /*4e30*/  FSEL R144, R39, -INF , !P0 ;  /* 0xff80000027907808 */ /* 0x000fc40004000000 */
        /* <DEDUP_REMOVED lines=10> */
[----:B------:R-:W-:Y:S01]  /*4ee0*/  ISETP.LT.OR P0, PT, R5, R197, P0 ;  /* 0x000000c50500720c */ /* 0x000fe20000701670 */
[----:B------:R-:W-:Y:S01]  /*4ef0*/  VIADD R3, R3, 0x79 ;  /* 0x0000007903037836 */ /* 0x000fe20000000000 */
[----:B------:R-:W-:Y:S02]  /*4f00*/  ISETP.GE.AND P1, PT, R5, R203, PT ;  /* 0x000000cb0500720c */ /* 0x000fe40003f26270 */
[----:B------:R-:W-:-:S02]  /*4f10*/  FSEL R22, R22, -INF , !P0 ;  /* 0xff80000016167808 */ /* 0x000fc40004000000 */
[C---:B------:R-:W-:Y:S02]  /*4f20*/  ISETP.GE.AND P0, PT, R4.reuse, R200, PT ;  /* 0x000000c80400720c */ /* 0x040fe40003f06270 */
[----:B------:R-:W-:Y:S02]  /*4f30*/  ISETP.LT.OR P1, PT, R5, R198, P1 ;  /* 0x000000c60500720c */ /* 0x000fe40000f21670 */
[----:B------:R-:W-:Y:S02]  /*4f40*/  ISETP.LT.OR P0, PT, R4, R196, P0 ;  /* 0x000000c40400720c */ /* 0x000fe40000701670 */
[----:B------:R-:W-:Y:S02]  /*4f50*/  FSEL R126, R35, -INF , !P4 ;  /* 0xff800000237e7808 */ /* 0x000fe40006000000 */
[----:B------:R-:W-:Y:S02]  /*4f60*/  FSEL R153, R14, -INF , !P0 ;  /* 0xff8000000e997808 */ /* 0x000fe40004000000 */
[----:B------:R-:W-:-:S02]  /*4f70*/  ISETP.GE.AND P0, PT, R3, R200, PT ;  /* 0x000000c80300720c */ /* 0x000fc40003f06270 */
[----:B------:R-:W-:Y:S02]  /*4f80*/  FSEL R24, R20, -INF , !P1 ;  /* 0xff80000014187808 */ /* 0x000fe40004800000 */
[C---:B------:R-:W-:Y:S02]  /*4f90*/  ISETP.LT.OR P0, PT, R3.reuse, R196, P0 ;  /* 0x000000c40300720c */ /* 0x040fe40000701670 */
[-C--:B------:R-:W-:Y:S02]  /*4fa0*/  ISETP.GE.AND P4, PT, R4, R201.reuse, PT ;  /* 0x000000c90400720c */ /* 0x080fe40003f86270 */
[----:B------:R-:W-:Y:S02]  /*4fb0*/  ISETP.GE.AND P1, PT, R3, R201, PT ;  /* 0x000000c90300720c */ /* 0x000fe40003f26270 */
[----:B------:R-:W-:Y:S02]  /*4fc0*/  FSEL R152, R15, -INF , !P0 ;  /* 0xff8000000f987808 */ /* 0x000fe40004000000 */
[----:B------:R-:W-:-:S02]  /*4fd0*/  PLOP3.LUT P0, PT, PT, PT, UP0, 0x80, 0x0 ;  /* 0x000000000000781c */ /* 0x000fc40003f0f008 */
[-C--:B------:R-:W-:Y:S02]  /*4fe0*/  ISETP.LT.OR P4, PT, R4, R199.reuse, P4 ;  /* 0x000000c70400720c */ /* 0x080fe40002781670 */
[----:B------:R-:W-:Y:S02]  /*4ff0*/  ISETP.LT.OR P1, PT, R3, R199, P1 ;  /* 0x000000c70300720c */ /* 0x000fe40000f21670 */
[----:B------:R-:W-:Y:S02]  /*5000*/  FSEL R146, R27, -INF , !P2 ;  /* 0xff8000001b927808 */ /* 0x000fe40005000000 */
[----:B------:R-:W-:Y:S02]  /*5010*/  FSEL R108, R33, -INF , !P5 ;  /* 0xff800000216c7808 */ /* 0x000fe40006800000 */
[----:B------:R-:W-:Y:S02]  /*5020*/  FSEL R127, R12, -INF , !P4 ;  /* 0xff8000000c7f7808 */ /* 0x000fe40006000000 */
[----:B------:R-:W-:-:S02]  /*5030*/  FSEL R130, R13, -INF , !P1 ;  /* 0xff8000000d827808 */ /* 0x000fc40004800000 */
[CC--:B------:R-:W-:Y:S02]  /*5040*/  ISETP.GE.AND P5, PT, R4.reuse, R203.reuse, PT ;  /* 0x000000cb0400720c */ /* 0x0c0fe40003fa6270 */
[CC--:B------:R-:W-:Y:S02]  /*5050*/  ISETP.GE.AND P2, PT, R4.reuse, R202.reuse, PT ;  /* 0x000000ca0400720c */ /* 0x0c0fe40003f46270 */
[C---:B------:R-:W-:Y:S02]  /*5060*/  ISETP.GE.AND P4, PT, R3.reuse, R203, PT ;  /* 0x000000cb0300720c */ /* 0x040fe40003f86270 */
[----:B------:R-:W-:Y:S02]  /*5070*/  ISETP.GE.AND P1, PT, R3, R202, PT ;  /* 0x000000ca0300720c */ /* 0x000fe40003f26270 */
[C---:B------:R-:W-:Y:S02]  /*5080*/  ISETP.LT.OR P5, PT, R4.reuse, R198, P5 ;  /* 0x000000c60400720c */ /* 0x040fe40002fa1670 */
[----:B------:R-:W-:-:S02]  /*5090*/  ISETP.LT.OR P2, PT, R4, R197, P2 ;  /* 0x000000c50400720c */ /* 0x000fc40001741670 */
[C---:B------:R-:W-:Y:S02]  /*50a0*/  ISETP.LT.OR P4, PT, R3.reuse, R198, P4 ;  /* 0x000000c60300720c */ /* 0x040fe40002781670 */
[----:B------:R-:W-:Y:S02]  /*50b0*/  ISETP.LT.OR P1, PT, R3, R197, P1 ;  /* 0x000000c50300720c */ /* 0x000fe40000f21670 */
[----:B------:R-:W-:Y:S02]  /*50c0*/  FSEL R21, R21, -INF , !P6 ;  /* 0xff80000015157808 */ /* 0x000fe40007000000 */
[----:B------:R-:W-:Y:S02]  /*50d0*/  FSEL R23, R23, -INF , !P3 ;  /* 0xff80000017177808 */ /* 0x000fe40005800000 */
[----:B------:R-:W-:Y:S02]  /*50e0*/  FSEL R20, R16, -INF , !P5 ;  /* 0xff80000010147808 */ /* 0x000fe40006800000 */
[----:B------:R-:W-:-:S02]  /*50f0*/  FSEL R154, R18, -INF , !P2 ;  /* 0xff800000129a7808 */ /* 0x000fc40005000000 */
[----:B------:R-:W-:Y:S02]  /*5100*/  FSEL R15, R17, -INF , !P4 ;  /* 0xff800000110f7808 */ /* 0x000fe40006000000 */
[----:B------:R-:W-:Y:S01]  /*5110*/  FSEL R155, R19, -INF , !P1 ;  /* 0xff800000139b7808 */ /* 0x000fe20004800000 */
[----:B------:R-:W-:Y:S06]  /*5120*/  @!P0 BRA `(.L_x_245) ;  /* 0x0000000000ec8947 */ /* 0x000fec0003800000 */
[----:B------:R-:W-:Y:S01]  /*5130*/  ULDC UR6, c[0x0][0x2d0] ;  /* 0x0000b40000067ab9 */ /* 0x000fe20000000800 */
[----:B------:R-:W-:Y:S01]  /*5140*/  UIADD3 UR7, UR18, -0x2, URZ ;  /* 0xfffffffe12077890 */ /* 0x000fe2000fffe03f */
[----:B------:R-:W-:Y:S01]  /*5150*/  ISETP.GE.AND P1, PT, R104, UR6, PT ;  /* 0x0000000668007c0c */ /* 0x000fe2000bf26270 */
[----:B------:R-:W-:Y:S01]  /*5160*/  IMAD.U32 R6, RZ, RZ, UR10 ;  /* 0x0000000aff067e24 */ /* 0x000fe2000f8e00ff */
[----:B------:R-:W-:Y:S01]  /*5170*/  BSSY B0, `(.L_x_246) ;  /* 0x0000035000007945 */ /* 0x000fe20003800000 */
[----:B------:R-:W-:Y:S01]  /*5180*/  USHF.R.S32.HI UR6, URZ, 0x1f, UR7 ;  /* 0x0000001f3f067899 */ /* 0x000fe20008011407 */
[----:B------:R-:W-:Y:S02]  /*5190*/  IMAD.U32 R9, RZ, RZ, UR10 ;  /* 0x0000000aff097e24 */ /* 0x000fe4000f8e00ff */
[----:B------:R-:W-:Y:S01]  /*51a0*/  IMAD.U32 R4, RZ, RZ, UR7 ;  /* 0x00000007ff047e24 */ /* 0x000fe2000f8e00ff */
[----:B------:R-:W-:Y:S01]  /*51b0*/  UIMAD UR7, UR25, UR7, URZ ;  /* 0x00000007190772a4 */ /* 0x000fe2000f8e023f */
[----:B------:R-:W-:-:S02]  /*51c0*/  IMAD.U32 R8, RZ, RZ, UR11 ;  /* 0x0000000bff087e24 */ /* 0x000fc4000f8e00ff */
[----:B------:R-:W-:Y:S01]  /*51d0*/  IMAD.WIDE.U32 R4, R4, UR26, R184 ;  /* 0x0000001a04047c25 */ /* 0x000fe2000f8e00b8 */
[----:B------:R-:W-:Y:S02]  /*51e0*/  UIMAD UR6, UR6, UR26, UR7 ;  /* 0x0000001a060672a4 */ /* 0x000fe4000f8e0207 */
[----:B------:R-:W1:Y:S01]  /*51f0*/  @!P1 LDC.64 R12, c[0x0][0x218] ;  /* 0x00008600ff0c9b82 */ /* 0x000e620000000a00 */
[----:B------:R2:W-:Y:S01]  /*5200*/  @P1 STS [R204+0x2000], RZ ;  /* 0x002000ffcc001388 */ /* 0x0005e20000000800 */
[----:B------:R-:W-:Y:S02]  /*5210*/  @!P1 LEA R6, P2, R6, R4, 0x6 ;  /* 0x0000000406069211 */ /* 0x000fe400078430ff */
[----:B------:R-:W-:Y:S01]  /*5220*/  VIADD R7, R5, UR6 ;  /* 0x0000000605077c36 */ /* 0x000fe20008000000 */
[----:B------:R-:W-:Y:S01]  /*5230*/  @!P1 IADD3 R3, P3, R4, UR28, RZ ;  /* 0x0000001c04039c10 */ /* 0x000fe2000ff7e0ff */
[----:B------:R2:W-:Y:S02]  /*5240*/  @P1 STS [R204+0x2004], RZ ;  /* 0x002004ffcc001388 */ /* 0x0005e40000000800 */
[----:B------:R-:W3:Y:S01]  /*5250*/  @!P1 LDC.64 R10, c[0x0][0x218] ;  /* 0x00008600ff0a9b82 */ /* 0x000ee20000000a00 */
[----:B------:R-:W-:Y:S01]  /*5260*/  @!P1 LEA.HI.X R14, R9, R7, R8, 0x6, P2 ;  /* 0x00000007090e9211 */ /* 0x000fe200010f3408 */
[----:B------:R2:W-:Y:S01]  /*5270*/  @P1 STS.64 [R204+0x2008], RZ ;  /* 0x002008ffcc001388 */ /* 0x0005e20000000a00 */
[----:B------:R-:W-:-:S05]  /*5280*/  @!P1 IADD3.X R9, R7, UR27, RZ, P3, !PT ;  /* 0x0000001b07099c10 */ /* 0x000fca0009ffe4ff */
        /* <DEDUP_REMOVED lines=8> */
[----:B------:R-:W-:-:S03]  /*5310*/  @!P1 LEA.HI.X R11, R3, R11, R9, 0x1, P3 ;  /* 0x0000000b030b9211 */ /* 0x000fc600018f0c09 */
        /* <DEDUP_REMOVED lines=26> */
.L_x_247:
[----:B------:R-:W-:Y:S05]  /*54c0*/  BSYNC B0 ;  /* 0x0000000000007941 */ /* 0x000fea0003800000 */
.L_x_246:
[----:B------:R-:W0:Y:S02]  /*54d0*/  LDGDEPBAR ;  /* 0x00000000000079af */ /* 0x000e240000000000 */
.L_x_245:
        /* <DEDUP_REMOVED lines=82> */
[----:B------:R-:W-:-:S06]  /*5a00*/  FFMA.FTZ R6, R77, UR16, -R5 ;  /* 0x000000104d067c23 */ /* 0x000fcc0008010805 */
        /* <DEDUP_REMOVED lines=10> */
[----:B------:R1:W4:Y:S01]  /*5ab0*/  MUFU.EX2 R238, R4 ;  /* 0x0000000400ee7308 */ /* 0x0003220000000800 */
[----:B---3--:R-:W-:-:S07]  /*5ac0*/  FFMA.FTZ R6, R71, UR16, -R5 ;  /* 0x0000001047067c23 */ /* 0x008fce0008010805 */
[----:B------:R3:W-:Y:S01]  /*5ad0*/  MUFU.EX2 R226, R6 ;  /* 0x0000000600e27308 */ /* 0x0007e20000000800 */
[----:B-1----:R-:W-:Y:S01]  /*5ae0*/  FFMA.FTZ R4, R66, UR16, -R3 ;  /* 0x0000001042047c23 */ /* 0x002fe20008010803 */
[----:B----4-:R-:W-:-:S06]  /*5af0*/  F2FP.BF16.F32.PACK_AB R14, R238, R237 ;  /* 0x000000edee0e723e */ /* 0x010fcc00000010ff */
[----:B------:R1:W-:Y:S01]  /*5b00*/  MUFU.EX2 R240, R4 ;  /* 0x0000000400f07308 */ /* 0x0003e20000000800 */
[----:B---3--:R-:W-:-:S07]  /*5b10*/  FFMA.FTZ R6, R74, UR16, -R5 ;  /* 0x000000104a067c23 */ /* 0x008fce0008010805 */
[----:B------:R3:W-:Y:S01]  /*5b20*/  MUFU.EX2 R224, R6 ;  /* 0x0000000600e07308 */ /* 0x0007e20000000800 */
[----:B-1----:R-:W-:-:S07]  /*5b30*/  FFMA.FTZ R4, R63, UR16, -R3 ;  /* 0x000000103f047c23 */ /* 0x002fce0008010803 */
[----:B------:R1:W-:Y:S01]  /*5b40*/  MUFU.EX2 R239, R4 ;  /* 0x0000000400ef7308 */ /* 0x0003e20000000800 */
[----:B---3--:R-:W-:-:S07]  /*5b50*/  FFMA.FTZ R6, R70, UR16, -R5 ;  /* 0x0000001046067c23 */ /* 0x008fce0008010805 */
        /* <DEDUP_REMOVED lines=47> */
[--C-:B-1----:R-:W-:Y:S02]  /*5e50*/  FFMA.FTZ R4, R26, UR16, -R3.reuse ;  /* 0x000000101a047c23 */ /* 0x102fe40008010803 */
[----:B------:R-:W-:Y:S04]  /*5e60*/  LDSM.16.MT88.4 R24, [R184+0x4400] ;  /* 0x00440000b818783b */ /* 0x000fe80000004200 */
        /* <DEDUP_REMOVED lines=11> */
[----:B--2---:R-:W-:-:S05]  /*5f20*/  FADD.FTZ R2, R160, R158 ;  /* 0x0000009ea0027221 */ /* 0x004fca0000010000 */
[----:B------:R1:W2:Y:S02]  /*5f30*/  MUFU.EX2 R159, R3 ;  /* 0x00000003009f7308 */ /* 0x0002a40000000800 */
[----:B-1----:R-:W-:Y:S01]  /*5f40*/  FFMA.FTZ R3, R121, UR16, -R5 ;  /* 0x0000001079037c23 */ /* 0x002fe20008010805 */
[----:B--2---:R-:W-:-:S05]  /*5f50*/  FADD.FTZ R2, R159, R2 ;  /* 0x000000029f027221 */ /* 0x004fca0000010000 */
        /* <DEDUP_REMOVED lines=93> */
[----:B-1----:R-:W-:-:S04]  /*6530*/  FFMA.FTZ R4, R38, UR16, -R5 ;  /* 0x0000001026047c23 */ /* 0x002fc80008010805 */
[----:B------:R1:W-:Y:S02]  /*6540*/  MUFU.EX2 R214, R4 ;  /* 0x0000000400d67308 */ /* 0x0003e40000000800 */
[----:B-1----:R-:W-:Y:S01]  /*6550*/  FMNMX.FTZ R4, R128, R3, !PT ;  /* 0x0000000380047209 */ /* 0x002fe20007810000 */
[----:B------:R-:W-:-:S03]  /*6560*/  FFMA.FTZ R3, R22, UR16, -R5 ;  /* 0x0000001016037c23 */ /* 0x000fc60008010805 */
[----:B------:R-:W-:Y:S02]  /*6570*/  FMNMX.FTZ R4, R126, R4, !PT ;  /* 0x000000047e047209 */ /* 0x000fe40007810000 */
[----:B------:R1:W-:Y:S02]  /*6580*/  MUFU.EX2 R213, R3 ;  /* 0x0000000300d57308 */ /* 0x0003e40000000800 */
[----:B-1----:R-:W-:Y:S01]  /*6590*/  FMNMX.FTZ R3, R147, R4, !PT ;  /* 0x0000000493037209 */ /* 0x002fe20007810000 */
[--C-:B------:R-:W-:Y:S02]  /*65a0*/  FFMA.FTZ R4, R23, UR16, -R5.reuse ;  /* 0x0000001017047c23 */ /* 0x100fe40008010805 */
[----:B------:R-:W-:Y:S01]  /*65b0*/  LDSM.16.MT88.4 R20, [R185+0x4000] ;  /* 0x00400000b914783b */ /* 0x000fe20000004200 */
[----:B------:R-:W-:Y:S02]  /*65c0*/  FMNMX.FTZ R3, R146, R3, !PT ;  /* 0x0000000392037209 */ /* 0x000fe40007810000 */
[----:B------:R1:W-:Y:S02]  /*65d0*/  MUFU.EX2 R210, R4 ;  /* 0x0000000400d27308 */ /* 0x0003e40000000800 */
[----:B------:R-:W-:Y:S01]  /*65e0*/  FMNMX.FTZ R38, R153, R3, !PT ;  /* 0x0000000399267209 */ /* 0x000fe20007810000 */
[----:B------:R-:W-:-:S02]  /*65f0*/  FFMA.FTZ R3, R30, UR16, -R5 ;  /* 0x000000101e037c23 */ /* 0x000fc40008010805 */
[----:B------:R-:W-:Y:S01]  /*6600*/  LDSM.16.MT88.4 R28, [R185+0x4400] ;  /* 0x00440000b91c783b */ /* 0x000fe20000004200 */
[----:B------:R-:W-:Y:S02]  /*6610*/  FMNMX.FTZ R38, R152, R38, !PT ;  /* 0x0000002698267209 */ /* 0x000fe40007810000 */
[----:B------:R2:W-:Y:S03]  /*6620*/  MUFU.EX2 R209, R3 ;  /* 0x0000000300d17308 */ /* 0x0005e60000000800 */
[----:B------:R-:W3:Y:S01]  /*6630*/  SHFL.BFLY PT, R7, R38, 0x2, 0x1f ;  /* 0x0c401f0026077f89 */ /* 0x000ee200000e0000 */
[----:B-1----:R-:W-:-:S05]  /*6640*/  FSEL R4, R6, RZ, P1 ;  /* 0x000000ff06047208 */ /* 0x002fca0000800000 */
[--C-:B------:R-:W-:Y:S01]  /*6650*/  FFMA.FTZ R6, R164, UR16, -R4.reuse ;  /* 0x00000010a4067c23 */ /* 0x100fe20008010804 */
[----:B--2---:R-:W-:-:S03]  /*6660*/  FFMA.FTZ R3, R173, UR16, -R4 ;  /* 0x00000010ad037c23 */ /* 0x004fc60008010804 */
[----:B------:R1:W-:Y:S08]  /*6670*/  MUFU.EX2 R169, R6 ;  /* 0x0000000600a97308 */ /* 0x0003f00000000800 */
[----:B------:R2:W-:Y:S01]  /*6680*/  MUFU.EX2 R123, R3 ;  /* 0x00000003007b7308 */ /* 0x0005e20000000800 */
[----:B---3--:R-:W-:-:S05]  /*6690*/  FMNMX.FTZ R38, R38, R7, !PT ;  /* 0x0000000726267209 */ /* 0x008fca0007810000 */
[----:B-1----:R-:W1:Y:S01]  /*66a0*/  SHFL.BFLY PT, R6, R38, 0x1, 0x1f ;  /* 0x0c201f0026067f89 */ /* 0x002e6200000e0000 */
[----:B--2---:R-:W-:-:S04]  /*66b0*/  FFMA.FTZ R3, R172, UR16, -R4 ;  /* 0x00000010ac037c23 */ /* 0x004fc80008010804 */
[----:B------:R2:W-:Y:S01]  /*66c0*/  MUFU.EX2 R122, R3 ;  /* 0x00000003007a7308 */ /* 0x0005e20000000800 */
[----:B-1----:R-:W-:Y:S01]  /*66d0*/  FMNMX.FTZ R38, R38, R6, !PT ;  /* 0x0000000626267209 */ /* 0x002fe20007810000 */
[----:B------:R-:W-:-:S03]  /*66e0*/  FFMA.FTZ R6, R87, UR16, -R4 ;  /* 0x0000001057067c23 */ /* 0x000fc60008010804 */
[----:B------:R-:W-:Y:S01]  /*66f0*/  FSETP.NEU.FTZ.AND P1, PT, R38, -INF , PT ;  /* 0xff8000002600780b */ /* 0x000fe20003f3d000 */
[--C-:B--2---:R-:W-:Y:S02]  /*6700*/  FFMA.FTZ R3, R167, UR16, -R4.reuse ;  /* 0x00000010a7037c23 */ /* 0x104fe40008010804 */
[----:B------:R1:W-:Y:S08]  /*6710*/  MUFU.EX2 R183, R6 ;  /* 0x0000000600b77308 */ /* 0x0003f00000000800 */
[----:B------:R2:W-:Y:S01]  /*6720*/  MUFU.EX2 R132, R3 ;  /* 0x0000000300847308 */ /* 0x0005e20000000800 */
[----:B-1----:R-:W-:-:S07]  /*6730*/  FFMA.FTZ R6, R86, UR16, -R4 ;  /* 0x0000001056067c23 */ /* 0x002fce0008010804 */
[----:B------:R-:W-:Y:S01]  /*6740*/  MUFU.EX2 R208, R6 ;  /* 0x0000000600d07308 */ /* 0x000fe20000000800 */
[----:B--2---:R-:W-:-:S07]  /*6750*/  FFMA.FTZ R3, R166, UR16, -R4 ;  /* 0x00000010a6037c23 */ /* 0x004fce0008010804 */
        /* <DEDUP_REMOVED lines=43> */
[----:B------:R1:W2:Y:S01]  /*6a10*/  MUFU.EX2 R107, R0 ;  /* 0x00000000006b7308 */ /* 0x0002a20000000800 */
[----:B------:R-:W-:-:S03]  /*6a20*/  F2FP.BF16.F32.PACK_AB R160, R205, R175 ;  /* 0x000000afcda0723e */ /* 0x000fc600000010ff */
[----:B------:R-:W-:Y:S07]  /*6a30*/  HMMA.16816.F32.BF16 R48, R8, R18, RZ ;  /* 0x000000120830723c */ /* 0x000fee00000418ff */
[----:B------:R-:W-:Y:S02]  /*6a40*/  F2FP.BF16.F32.PACK_AB R8, R169, R168 ;  /* 0x000000a8a908723e */ /* 0x000fe400000010ff */
[----:B------:R-:W-:Y:S01]  /*6a50*/  F2FP.BF16.F32.PACK_AB R10, R172, R171 ;  /* 0x000000abac0a723e */ /* 0x000fe200000010ff */
[----:B-1----:R-:W-:Y:S01]  /*6a60*/  FFMA.FTZ R0, R174, UR16, -R3 ;  /* 0x00000010ae007c23 */ /* 0x002fe20008010803 */
[----:B------:R-:W-:-:S02]  /*6a70*/  MOV R174, R12 ;  /* 0x0000000c00ae7202 */ /* 0x000fc40000000f00 */
[----:B------:R-:W-:Y:S01]  /*6a80*/  F2FP.BF16.F32.PACK_AB R12, R162, R163 ;  /* 0x000000a3a20c723e */ /* 0x000fe200000010ff */
[----:B------:R1:W-:Y:S01]  /*6a90*/  MUFU.EX2 R120, R0 ;  /* 0x0000000000787308 */ /* 0x0003e20000000800 */
[----:B--2---:R-:W-:-:S05]  /*6aa0*/  F2FP.BF16.F32.PACK_AB R9, R107, R106 ;  /* 0x0000006a6b09723e */ /* 0x004fca00000010ff */
[C---:B------:R-:W-:Y:S06]  /*6ab0*/  HMMA.16816.F32.BF16 R72, R12.reuse, R16, RZ ;  /* 0x000000100c48723c */ /* 0x040fec00000418ff */
[----:B------:R-:W-:Y:S01]  /*6ac0*/  HMMA.16816.F32.BF16 R60, R12, R20, RZ ;  /* 0x000000140c3c723c */ /* 0x000fe200000418ff */
[----:B-1----:R-:W-:-:S05]  /*6ad0*/  FFMA.FTZ R0, R177, UR16, -R3 ;  /* 0x00000010b1007c23 */ /* 0x002fca0008010803 */
[C---:B------:R-:W-:Y:S01]  /*6ae0*/  HMMA.16816.F32.BF16 R68, R12.reuse, R18, RZ ;  /* 0x000000120c44723c */ /* 0x040fe200000418ff */
[----:B------:R-:W1:Y:S01]  /*6af0*/  LDSM.16.MT88.4 R16, [R185+0x4800] ;  /* 0x00480000b910783b */ /* 0x000e620000004200 */
[----:B------:R-:W-:Y:S01]  /*6b00*/  MOV R177, R136 ;  /* 0x0000008800b17202 */ /* 0x000fe20000000f00 */
[----:B------:R2:W3:Y:S03]  /*6b10*/  MUFU.EX2 R121, R0 ;  /* 0x0000000000797308 */ /* 0x0004e60000000800 */
[----:B------:R-:W-:Y:S01]  /*6b20*/  HMMA.16816.F32.BF16 R64, R12, R22, RZ ;  /* 0x000000160c40723c */ /* 0x000fe200000418ff */
[----:B------:R-:W4:Y:S06]  /*6b30*/  LDSM.16.MT88.4 R20, [R184+0x4800] ;  /* 0x00480000b814783b */ /* 0x000f2c0000004200 */
[----:B------:R-:W-:-:S02]  /*6b40*/  F2FP.BF16.F32.PACK_AB R12, R239, R240 ;  /* 0x000000f0ef0c723e */ /* 0x000fc400000010ff */
[----:B------:R-:W-:Y:S02]  /*6b50*/  F2FP.BF16.F32.PACK_AB R13, R222, R211 ;  /* 0x000000d3de0d723e */ /* 0x000fe400000010ff */
[----:B------:R-:W-:Y:S02]  /*6b60*/  F2FP.BF16.F32.PACK_AB R14, R242, R241 ;  /* 0x000000f1f20e723e */ /* 0x000fe400000010ff */
[----:B------:R-:W-:Y:S01]  /*6b70*/  F2FP.BF16.F32.PACK_AB R15, R225, R221 ;  /* 0x000000dde10f723e */ /* 0x000fe200000010ff */
[----:B--2---:R-:W-:Y:S01]  /*6b80*/  FFMA.FTZ R0, R95, UR16, -R4 ;  /* 0x000000105f007c23 */ /* 0x004fe20008010804 */
[----:B---3--:R-:W-:-:S03]  /*6b90*/  F2FP.BF16.F32.PACK_AB R11, R121, R120 ;  /* 0x00000078790b723e */ /* 0x008fc600000010ff */
[----:B------:R2:W-:Y:S02]  /*6ba0*/  MUFU.EX2 R170, R0 ;  /* 0x0000000000aa7308 */ /* 0x0005e40000000800 */
[----:B------:R-:W-:Y:S06]  /*6bb0*/  HMMA.16816.F32.BF16 R72, R12, R24, R72 ;  /* 0x000000180c48723c */ /* 0x000fec0000041848 */
[C---:B------:R-:W-:Y:S06]  /*6bc0*/  HMMA.16816.F32.BF16 R56, R8.reuse, R28, R44 ;  /* 0x0000001c0838723c */ /* 0x040fec000004182c */
[----:B------:R-:W-:Y:S01]  /*6bd0*/  HMMA.16816.F32.BF16 R44, R8, R30, R52 ;  /* 0x0000001e082c723c */ /* 0x000fe20000041834 */
[----:B--2---:R-:W-:-:S05]  /*6be0*/  FFMA.FTZ R0, R90, UR16, -R4 ;  /* 0x000000105a007c23 */ /* 0x004fca0008010804 */
[----:B------:R-:W-:Y:S01]  /*6bf0*/  HMMA.16816.F32.BF16 R76, R12, R28, R60 ;  /* 0x0000001c0c4c723c */ /* 0x000fe2000004183c */
[----:B------:R2:W-:Y:S05]  /*6c00*/  MUFU.EX2 R134, R0 ;  /* 0x0000000000867308 */ /* 0x0005ea0000000800 */
[C---:B------:R-:W-:Y:S06]  /*6c10*/  HMMA.16816.F32.BF16 R136, R8.reuse, R24, R32 ;  /* 0x000000180888723c */ /* 0x040fec0000041820 */
[----:B------:R-:W-:Y:S01]  /*6c20*/  HMMA.16816.F32.BF16 R32, R8, R26, R48 ;  /* 0x0000001a0820723c */ /* 0x000fe20000041830 */
[----:B--2---:R-:W-:-:S05]  /*6c30*/  FFMA.FTZ R0, R93, UR16, -R4 ;  /* 0x000000105d007c23 */ /* 0x004fca0008010804 */
[C---:B------:R-:W-:Y:S01]  /*6c40*/  HMMA.16816.F32.BF16 R48, R12.reuse, R26, R68 ;  /* 0x0000001a0c30723c */ /* 0x040fe20000041844 */
[----:B------:R-:W-:Y:S01]  /*6c50*/  LDSM.16.MT88.4 R24, [R185+0x4c00] ;  /* 0x004c0000b918783b */ /* 0x000fe20000004200 */
[----:B------:R-:W-:Y:S01]  /*6c60*/  F2FP.BF16.F32.PACK_AB R8, R180, R173 ;  /* 0x000000adb408723e */ /* 0x000fe200000010ff */
[----:B------:R2:W-:Y:S01]  /*6c70*/  MUFU.EX2 R133, R0 ;  /* 0x0000000000857308 */ /* 0x0005e20000000800 */
[----:B------:R-:W-:Y:S02]  /*6c80*/  F2FP.BF16.F32.PACK_AB R10, R181, R182 ;  /* 0x000000b6b50a723e */ /* 0x000fe400000010ff */
[----:B------:R-:W-:Y:S01]  /*6c90*/  HMMA.16816.F32.BF16 R52, R12, R30, R64 ;  /* 0x0000001e0c34723c */ /* 0x000fe20000041840 */
[----:B------:R-:W3:Y:S06]  /*6ca0*/  LDSM.16.MT88.4 R28, [R184+0x4c00] ;  /* 0x004c0000b81c783b */ /* 0x000eec0000004200 */
[----:B------:R-:W-:-:S02]  /*6cb0*/  F2FP.BF16.F32.PACK_AB R13, R236, R228 ;  /* 0x000000e4ec0d723e */ /* 0x000fc400000010ff */
[----:B------:R-:W-:Y:S02]  /*6cc0*/  F2FP.BF16.F32.PACK_AB R14, R251, R252 ;  /* 0x000000fcfb0e723e */ /* 0x000fe400000010ff */
[----:B------:R-:W-:Y:S01]  /*6cd0*/  F2FP.BF16.F32.PACK_AB R15, R232, R233 ;  /* 0x000000e9e80f723e */ /* 0x000fe200000010ff */
[----:B--2---:R-:W-:-:S04]  /*6ce0*/  FFMA.FTZ R0, R103, UR16, -R3 ;  /* 0x0000001067007c23 */ /* 0x004fc80008010803 */
[----:B------:R2:W-:Y:S02]  /*6cf0*/  MUFU.EX2 R95, R0 ;  /* 0x00000000005f7308 */ /* 0x0005e40000000800 */
[----:B--2---:R-:W-:Y:S01]  /*6d00*/  FFMA.FTZ R0, R207, UR16, -R3 ;  /* 0x00000010cf007c23 */ /* 0x004fe20008010803 */
[----:B------:R-:W-:-:S05]  /*6d10*/  MOV R207, R150 ;  /* 0x0000009600cf7202 */ /* 0x000fca0000000f00 */
[----:B------:R2:W5:Y:S02]  /*6d20*/  MUFU.EX2 R103, R0 ;  /* 0x0000000000677308 */ /* 0x0005640000000800 */
[----:B--2---:R-:W-:Y:S01]  /*6d30*/  FFMA.FTZ R0, R212, UR16, -R3 ;  /* 0x00000010d4007c23 */ /* 0x004fe20008010803 */
[----:B-----5:R-:W-:Y:S02]  /*6d40*/  F2FP.BF16.F32.PACK_AB R9, R103, R95 ;  /* 0x0000005f6709723e */ /* 0x020fe400000010ff */
[----:B------:R-:W-:-:S03]  /*6d50*/  MOV R212, R149 ;  /* 0x0000009500d47202 */ /* 0x000fc60000000f00 */
[----:B------:R2:W-:Y:S02]  /*6d60*/  MUFU.EX2 R90, R0 ;  /* 0x00000000005a7308 */ /* 0x0005e40000000800 */
[----:B--2---:R-:W-:Y:S01]  /*6d70*/  FFMA.FTZ R0, R112, UR16, -R3 ;  /* 0x0000001070007c23 */ /* 0x004fe20008010803 */
[----:B------:R-:W-:-:S05]  /*6d80*/  MOV R112, R148 ;  /* 0x0000009400707202 */ /* 0x000fca0000000f00 */
[----:B------:R2:W5:Y:S02]  /*6d90*/  MUFU.EX2 R92, R0 ;  /* 0x00000000005c7308 */ /* 0x0005640000000800 */
[----:B--2---:R-:W-:Y:S01]  /*6da0*/  FFMA.FTZ R0, R98, UR16, -R4 ;  /* 0x0000001062007c23 */ /* 0x004fe20008010804 */
[----:B-----5:R-:W-:-:S05]  /*6db0*/  F2FP.BF16.F32.PACK_AB R11, R92, R90 ;  /* 0x0000005a5c0b723e */ /* 0x020fca00000010ff */
[----:B------:R2:W-:Y:S02]  /*6dc0*/  MUFU.EX2 R98, R0 ;  /* 0x0000000000627308 */ /* 0x0005e40000000800 */
[C---:B-1----:R-:W-:Y:S06]  /*6dd0*/  HMMA.16816.F32.BF16 R60, R8.reuse, R18, R44 ;  /* 0x00000012083c723c */ /* 0x042fec000004182c */
[C---:B------:R-:W-:Y:S06]  /*6de0*/  HMMA.16816.F32.BF16 R64, R8.reuse, R16, R56 ;  /* 0x000000100840723c */ /* 0x040fec0000041838 */
[----:B----4-:R-:W-:Y:S01]  /*6df0*/  HMMA.16816.F32.BF16 R136, R8, R20, R136 ;  /* 0x000000140888723c */ /* 0x010fe20000041888 */
[----:B--2---:R-:W-:-:S04]  /*6e00*/  FFMA.FTZ R0, R97, UR16, -R4 ;  /* 0x0000001061007c23 */ /* 0x004fc80008010804 */
[----:B------:R1:W-:Y:S01]  /*6e10*/  MUFU.EX2 R97, R0 ;  /* 0x0000000000617308 */ /* 0x0003e20000000800 */
[----:B------:R-:W-:Y:S07]  /*6e20*/  HMMA.16816.F32.BF16 R148, R8, R22, R32 ;  /* 0x000000160894723c */ /* 0x000fee0000041820 */
[----:B------:R-:W-:Y:S02]  /*6e30*/  F2FP.BF16.F32.PACK_AB R8, R208, R183 ;  /* 0x000000b7d008723e */ /* 0x000fe400000010ff */
[----:B------:R-:W-:Y:S01]  /*6e40*/  F2FP.BF16.F32.PACK_AB R10, R170, R178 ;  /* 0x000000b2aa0a723e */ /* 0x000fe200000010ff */
[----:B-1----:R-:W-:Y:S01]  /*6e50*/  FFMA.FTZ R0, R96, UR16, -R4 ;  /* 0x0000001060007c23 */ /* 0x002fe20008010804 */
[----:B------:R-:W-:-:S03]  /*6e60*/  MOV R96, R143 ;  /* 0x0000008f00607202 */ /* 0x000fc60000000f00 */
[----:B------:R1:W-:Y:S02]  /*6e70*/  MUFU.EX2 R93, R0 ;  /* 0x00000000005d7308 */ /* 0x0003e40000000800 */
[----:B-1----:R-:W-:Y:S01]  /*6e80*/  FFMA.FTZ R0, R109, UR16, -R3 ;  /* 0x000000106d007c23 */ /* 0x002fe20008010803 */
[----:B------:R-:W-:-:S05]  /*6e90*/  MOV R109, R142 ;  /* 0x0000008e006d7202 */ /* 0x000fca0000000f00 */
[----:B------:R1:W-:Y:S02]  /*6ea0*/  MUFU.EX2 R88, R0 ;  /* 0x0000000000587308 */ /* 0x0003e40000000800 */
[----:B-1----:R-:W-:Y:S01]  /*6eb0*/  FFMA.FTZ R0, R110, UR16, -R3 ;  /* 0x000000106e007c23 */ /* 0x002fe20008010803 */
[----:B------:R-:W-:-:S05]  /*6ec0*/  MOV R110, R141 ;  /* 0x0000008d006e7202 */ /* 0x000fca0000000f00 */
[----:B------:R1:W2:Y:S02]  /*6ed0*/  MUFU.EX2 R87, R0 ;  /* 0x0000000000577308 */ /* 0x0002a40000000800 */
[----:B-1----:R-:W-:Y:S01]  /*6ee0*/  FFMA.FTZ R0, R111, UR16, -R3 ;  /* 0x000000106f007c23 */ /* 0x002fe20008010803 */
[----:B------:R-:W-:Y:S02]  /*6ef0*/  MOV R111, R140 ;  /* 0x0000008c006f7202 */ /* 0x000fe40000000f00 */
[----:B--2---:R-:W-:-:S03]  /*6f00*/  F2FP.BF16.F32.PACK_AB R9, R87, R88 ;  /* 0x000000585709723e */ /* 0x004fc600000010ff */
[----:B------:R1:W-:Y:S01]  /*6f10*/  MUFU.EX2 R84, R0 ;  /* 0x0000000000547308 */ /* 0x0003e20000000800 */
[----:B------:R-:W-:-:S07]  /*6f20*/  F2FP.BF16.F32.PACK_AB R12, R111, R243 ;  /* 0x000000f36f0c723e */ /* 0x000fce00000010ff */
[C---:B------:R-:W-:Y:S06]  /*6f30*/  HMMA.16816.F32.BF16 R68, R12.reuse, R20, R72 ;  /* 0x000000140c44723c */ /* 0x040fec0000041848 */
[----:B------:R-:W-:Y:S01]  /*6f40*/  HMMA.16816.F32.BF16 R44, R12, R16, R76 ;  /* 0x000000100c2c723c */ /* 0x000fe2000004184c */
[----:B-1----:R-:W-:-:S05]  /*6f50*/  FFMA.FTZ R0, R113, UR16, -R3 ;  /* 0x0000001071007c23 */ /* 0x002fca0008010803 */
[C---:B------:R-:W-:Y:S01]  /*6f60*/  HMMA.16816.F32.BF16 R56, R12.reuse, R22, R48 ;  /* 0x000000160c38723c */ /* 0x040fe20000041830 */
[----:B------:R1:W2:Y:S01]  /*6f70*/  MUFU.EX2 R85, R0 ;  /* 0x0000000000557308 */ /* 0x0002a20000000800 */
[----:B------:R-:W4:Y:S04]  /*6f80*/  LDSM.16.MT88.4 R20, [R184+0x5000] ;  /* 0x00500000b814783b */ /* 0x000f280000004200 */
[----:B------:R-:W-:Y:S01]  /*6f90*/  HMMA.16816.F32.BF16 R32, R12, R18, R52 ;  /* 0x000000120c20723c */ /* 0x000fe20000041834 */
[----:B------:R-:W5:Y:S06]  /*6fa0*/  LDSM.16.MT88.4 R16, [R185+0x5000] ;  /* 0x00500000b910783b */ /* 0x000f6c0000004200 */
[----:B------:R-:W-:-:S02]  /*6fb0*/  F2FP.BF16.F32.PACK_AB R12, R249, R250 ;  /* 0x000000faf90c723e */ /* 0x000fc400000010ff */
[----:B------:R-:W-:Y:S02]  /*6fc0*/  F2FP.BF16.F32.PACK_AB R13, R230, R231 ;  /* 0x000000e7e60d723e */ /* 0x000fe400000010ff */
[----:B------:R-:W-:Y:S01]  /*6fd0*/  F2FP.BF16.F32.PACK_AB R14, R247, R248 ;  /* 0x000000f8f70e723e */ /* 0x000fe200000010ff */
[--C-:B-1----:R-:W-:Y:S01]  /*6fe0*/  FFMA.FTZ R0, R100, UR16, -R4.reuse ;  /* 0x0000001064007c23 */ /* 0x102fe20008010804 */
[----:B------:R-:W-:Y:S02]  /*6ff0*/  F2FP.BF16.F32.PACK_AB R15, R227, R229 ;  /* 0x000000e5e30f723e */ /* 0x000fe400000010ff */
[----:B--2---:R-:W-:Y:S01]  /*7000*/  F2FP.BF16.F32.PACK_AB R11, R85, R84 ;  /* 0x00000054550b723e */ /* 0x004fe200000010ff */
[----:B------:R1:W-:Y:S04]  /*7010*/  MUFU.EX2 R89, R0 ;  /* 0x0000000000597308 */ /* 0x0003e80000000800 */
[----:B---3--:R-:W-:Y:S06]  /*7020*/  HMMA.16816.F32.BF16 R68, R12, R28, R68 ;  /* 0x0000001c0c44723c */ /* 0x008fec0000041844 */
[C---:B------:R-:W-:Y:S06]  /*7030*/  HMMA.16816.F32.BF16 R48, R8.reuse, R24, R64 ;  /* 0x000000180830723c */ /* 0x040fec0000041840 */
[----:B------:R-:W-:Y:S01]  /*7040*/  HMMA.16816.F32.BF16 R136, R8, R28, R136 ;  /* 0x0000001c0888723c */ /* 0x000fe20000041888 */
[----:B-1----:R-:W-:-:S04]  /*7050*/  FFMA.FTZ R0, R99, UR16, -R4 ;  /* 0x0000001063007c23 */ /* 0x002fc80008010804 */
[----:B------:R1:W-:Y:S01]  /*7060*/  MUFU.EX2 R86, R0 ;  /* 0x0000000000567308 */ /* 0x0003e20000000800 */
[C---:B------:R-:W-:Y:S06]  /*7070*/  HMMA.16816.F32.BF16 R148, R8.reuse, R30, R148 ;  /* 0x0000001e0894723c */ /* 0x040fec0000041894 */
[----:B------:R-:W-:Y:S06]  /*7080*/  HMMA.16816.F32.BF16 R60, R8, R26, R60 ;  /* 0x0000001a083c723c */ /* 0x000fec000004183c */
[----:B------:R-:W-:Y:S01]  /*7090*/  HMMA.16816.F32.BF16 R56, R12, R30, R56 ;  /* 0x0000001e0c38723c */ /* 0x000fe20000041838 */
[----:B------:R-:W2:Y:S01]  /*70a0*/  LDSM.16.MT88.4 R28, [R184+0x5400] ;  /* 0x00540000b81c783b */ /* 0x000ea20000004200 */
[----:B------:R-:W-:Y:S01]  /*70b0*/  F2FP.BF16.F32.PACK_AB R8, R133, R134 ;  /* 0x000000868508723e */ /* 0x000fe200000010ff */
[----:B-1----:R-:W-:Y:S01]  /*70c0*/  FFMA.FTZ R0, R101, UR16, -R4 ;  /* 0x0000001065007c23 */ /* 0x002fe20008010804 */
[----:B------:R-:W-:-:S02]  /*70d0*/  F2FP.BF16.F32.PACK_AB R10, R97, R98 ;  /* 0x00000062610a723e */ /* 0x000fc400000010ff */
[C---:B------:R-:W-:Y:S01]  /*70e0*/  HMMA.16816.F32.BF16 R52, R12.reuse, R24, R44 ;  /* 0x000000180c34723c */ /* 0x040fe2000004182c */
[----:B------:R1:W-:Y:S05]  /*70f0*/  MUFU.EX2 R83, R0 ;  /* 0x0000000000537308 */ /* 0x0003ea0000000800 */
[----:B------:R-:W-:Y:S01]  /*7100*/  HMMA.16816.F32.BF16 R32, R12, R26, R32 ;  /* 0x0000001a0c20723c */ /* 0x000fe20000041820 */
[----:B------:R-:W3:Y:S06]  /*7110*/  LDSM.16.MT88.4 R24, [R185+0x5400] ;  /* 0x00540000b918783b */ /* 0x000eec0000004200 */
[----:B------:R-:W-:-:S02]  /*7120*/  F2FP.BF16.F32.PACK_AB R12, R245, R246 ;  /* 0x000000f6f50c723e */ /* 0x000fc400000010ff */
[----:B------:R-:W-:Y:S02]  /*7130*/  F2FP.BF16.F32.PACK_AB R13, R224, R226 ;  /* 0x000000e2e00d723e */ /* 0x000fe400000010ff */
[----:B------:R-:W-:Y:S01]  /*7140*/  F2FP.BF16.F32.PACK_AB R14, R110, R244 ;  /* 0x000000f46e0e723e */ /* 0x000fe200000010ff */
[----:B-1----:R-:W-:Y:S01]  /*7150*/  FFMA.FTZ R0, R114, UR16, -R3 ;  /* 0x0000001072007c23 */ /* 0x002fe20008010803 */
[----:B------:R-:W-:-:S03]  /*7160*/  F2FP.BF16.F32.PACK_AB R15, R220, R223 ;  /* 0x000000dfdc0f723e */ /* 0x000fc600000010ff */
[----:B------:R1:W-:Y:S04]  /*7170*/  MUFU.EX2 R81, R0 ;  /* 0x0000000000517308 */ /* 0x0003e80000000800 */
[C---:B----4-:R-:W-:Y:S06]  /*7180*/  HMMA.16816.F32.BF16 R140, R12.reuse, R20, R68 ;  /* 0x000000140c8c723c */ /* 0x050fec0000041844 */
[----:B-----5:R-:W-:Y:S01]  /*7190*/  HMMA.16816.F32.BF16 R32, R12, R18, R32 ;  /* 0x000000120c20723c */ /* 0x020fe20000041820 */
[----:B-1----:R-:W-:-:S04]  /*71a0*/  FFMA.FTZ R0, R117, UR16, -R3 ;  /* 0x0000001075007c23 */ /* 0x002fc80008010803 */
        /* <DEDUP_REMOVED lines=10> */
[C---:B------:R-:W-:Y:S06]  /*7250*/  HMMA.16816.F32.BF16 R136, R8.reuse, R20, R136 ;  /* 0x000000140888723c */ /* 0x040fec0000041888 */
[----:B------:R-:W-:Y:S01]  /*7260*/  HMMA.16816.F32.BF16 R148, R8, R22, R148 ;  /* 0x000000160894723c */ /* 0x000fe20000041894 */
[----:B-1----:R-:W-:-:S04]  /*7270*/  FFMA.FTZ R0, R43, UR16, -R4 ;  /* 0x000000102b007c23 */ /* 0x002fc80008010804 */
[----:B------:R1:W-:Y:S01]  /*7280*/  MUFU.EX2 R79, R0 ;  /* 0x00000000004f7308 */ /* 0x0003e20000000800 */
[----:B------:R-:W-:Y:S06]  /*7290*/  HMMA.16816.F32.BF16 R48, R8, R18, R60 ;  /* 0x000000120830723c */ /* 0x000fec000004183c */
[----:B------:R-:W-:Y:S01]  /*72a0*/  HMMA.16816.F32.BF16 R60, R12, R22, R56 ;  /* 0x000000160c3c723c */ /* 0x000fe20000041838 */
[----:B------:R-:W4:Y:S01]  /*72b0*/  LDSM.16.MT88.4 R20, [R184+0x5800] ;  /* 0x00580000b814783b */ /* 0x000f220000004200 */
[----:B------:R-:W-:Y:S02]  /*72c0*/  F2FP.BF16.F32.PACK_AB R8, R89, R93 ;  /* 0x0000005d5908723e */ /* 0x000fe400000010ff */
[----:B------:R-:W-:-:S02]  /*72d0*/  F2FP.BF16.F32.PACK_AB R10, R83, R86 ;  /* 0x00000056530a723e */ /* 0x000fc400000010ff */
[----:B------:R-:W-:Y:S01]  /*72e0*/  HMMA.16816.F32.BF16 R56, R12, R16, R52 ;  /* 0x000000100c38723c */ /* 0x000fe20000041834 */
[----:B------:R-:W5:Y:S01]  /*72f0*/  LDSM.16.MT88.4 R16, [R185+0x5800] ;  /* 0x00580000b910783b */ /* 0x000f620000004200 */
[----:B-1----:R-:W-:-:S05]  /*7300*/  FFMA.FTZ R0, R37, UR16, -R4 ;  /* 0x0000001025007c23 */ /* 0x002fca0008010804 */
[----:B------:R-:W-:Y:S01]  /*7310*/  F2FP.BF16.F32.PACK_AB R12, R96, R109 ;  /* 0x0000006d600c723e */ /* 0x000fe200000010ff */
[----:B------:R1:W-:Y:S01]  /*7320*/  MUFU.EX2 R76, R0 ;  /* 0x00000000004c7308 */ /* 0x0003e20000000800 */
[----:B------:R-:W-:Y:S02]  /*7330*/  F2FP.BF16.F32.PACK_AB R13, R218, R219 ;  /* 0x000000dbda0d723e */ /* 0x000fe400000010ff */
[----:B------:R-:W-:Y:S02]  /*7340*/  F2FP.BF16.F32.PACK_AB R14, R212, R112 ;  /* 0x00000070d40e723e */ /* 0x000fe400000010ff */
[----:B------:R-:W-:-:S07]  /*7350*/  F2FP.BF16.F32.PACK_AB R15, R216, R217 ;  /* 0x000000d9d80f723e */ /* 0x000fce00000010ff */
[----:B--2---:R-:W-:Y:S01]  /*7360*/  HMMA.16816.F32.BF16 R140, R12, R28, R140 ;  /* 0x0000001c0c8c723c */ /* 0x004fe2000004188c */
[----:B-1----:R-:W-:-:S05]  /*7370*/  FFMA.FTZ R0, R125, UR16, -R3 ;  /* 0x000000107d007c23 */ /* 0x002fca0008010803 */
        /* <DEDUP_REMOVED lines=14> */
[----:B------:R-:W-:Y:S01]  /*7460*/  HMMA.16816.F32.BF16 R148, R8, R30, R148 ;  /* 0x0000001e0894723c */ /* 0x000fe20000041894 */
[----:B-1----:R-:W-:-:S04]  /*7470*/  FFMA.FTZ R0, R115, UR16, -R4 ;  /* 0x0000001073007c23 */ /* 0x002fc80008010804 */
[----:B------:R1:W-:Y:S01]  /*7480*/  MUFU.EX2 R67, R0 ;  /* 0x0000000000437308 */ /* 0x0003e20000000800 */
[----:B------:R-:W-:Y:S06]  /*7490*/  HMMA.16816.F32.BF16 R44, R8, R26, R48 ;  /* 0x0000001a082c723c */ /* 0x000fec0000041830 */
[----:B------:R-:W-:Y:S01]  /*74a0*/  HMMA.16816.F32.BF16 R28, R12, R24, R56 ;  /* 0x000000180c1c723c */ /* 0x000fe20000041838 */
[----:B------:R-:W-:Y:S02]  /*74b0*/  F2FP.BF16.F32.PACK_AB R8, R79, R82 ;  /* 0x000000524f08723e */ /* 0x000fe400000010ff */
[----:B--2---:R-:W-:-:S03]  /*74c0*/  F2FP.BF16.F32.PACK_AB R10, R68, R76 ;  /* 0x0000004c440a723e */ /* 0x004fc600000010ff */
[----:B------:R-:W-:Y:S01]  /*74d0*/  HMMA.16816.F32.BF16 R12, R12, R26, R32 ;  /* 0x0000001a0c0c723c */ /* 0x000fe20000041820 */
[----:B------:R-:W-:Y:S01]  /*74e0*/  LDSM.16.MT88.4 R24, [R185+0x5c00] ;  /* 0x005c0000b918783b */ /* 0x000fe20000004200 */
        /* <DEDUP_REMOVED lines=17> */
[----:B-----5:R-:W-:Y:S01]  /*7600*/  HMMA.16816.F32.BF16 R52, R8, R16, R52 ;  /* 0x000000100834723c */ /* 0x020fe20000041834 */
[----:B-1----:R-:W-:Y:S01]  /*7610*/  FFMA.FTZ R0, R130, UR16, -R4 ;  /* 0x0000001082007c23 */ /* 0x002fe20008010804 */
[----:B------:R-:W-:-:S03]  /*7620*/  FADD.FTZ R4, R7, R6 ;  /* 0x0000000607047221 */ /* 0x000fc60000010000 */
[----:B------:R1:W2:Y:S01]  /*7630*/  MUFU.EX2 R36, R0 ;  /* 0x0000000000247308 */ /* 0x0002a20000000800 */
[----:B------:R-:W-:Y:S01]  /*7640*/  HMMA.16816.F32.BF16 R44, R8, R18, R44 ;  /* 0x00000012082c723c */ /* 0x000fe2000004182c */
[----:B------:R-:W-:-:S06]  /*7650*/  FADD.FTZ R4, R91, R4 ;  /* 0x000000045b047221 */ /* 0x000fcc0000010000 */
[----:B------:R-:W-:Y:S02]  /*7660*/  F2FP.BF16.F32.PACK_AB R8, R177, R207 ;  /* 0x000000cfb108723e */ /* 0x000fe400000010ff */
[----:B------:R-:W-:Y:S02]  /*7670*/  F2FP.BF16.F32.PACK_AB R9, R214, R215 ;  /* 0x000000d7d609723e */ /* 0x000fe400000010ff */
[----:B------:R-:W-:Y:S02]  /*7680*/  F2FP.BF16.F32.PACK_AB R10, R176, R174 ;  /* 0x000000aeb00a723e */ /* 0x000fe400000010ff */
[----:B------:R-:W-:Y:S01]  /*7690*/  F2FP.BF16.F32.PACK_AB R11, R210, R213 ;  /* 0x000000d5d20b723e */ /* 0x000fe200000010ff */
[----:B-1----:R-:W-:Y:S01]  /*76a0*/  FFMA.FTZ R0, R147, UR16, -R3 ;  /* 0x0000001093007c23 */ /* 0x002fe20008010803 */
[----:B--2---:R-:W-:-:S03]  /*76b0*/  F2FP.BF16.F32.PACK_AB R166, R36, R43 ;  /* 0x0000002b24a6723e */ /* 0x004fc600000010ff */
[----:B------:R1:W-:Y:S02]  /*76c0*/  MUFU.EX2 R35, R0 ;  /* 0x0000000000237308 */ /* 0x0003e40000000800 */
[C---:B------:R-:W-:Y:S06]  /*76d0*/  HMMA.16816.F32.BF16 R140, R8.reuse, R20, R140 ;  /* 0x00000014088c723c */ /* 0x040fec000004188c */
[C---:B------:R-:W-:Y:S06]  /*76e0*/  HMMA.16816.F32.BF16 R28, R8.reuse, R16, R28 ;  /* 0x00000010081c723c */ /* 0x040fec000004181c */
[----:B------:R-:W-:Y:S01]  /*76f0*/  HMMA.16816.F32.BF16 R60, R8, R22, R60 ;  /* 0x00000016083c723c */ /* 0x000fe2000004183c */
[----:B-1----:R-:W-:-:S05]  /*7700*/  FFMA.FTZ R0, R146, UR16, -R3 ;  /* 0x0000001092007c23 */ /* 0x002fca0008010803 */
[----:B------:R-:W-:Y:S01]  /*7710*/  HMMA.16816.F32.BF16 R12, R8, R18, R12 ;  /* 0x00000012080c723c */ /* 0x000fe2000004180c */
[----:B------:R-:W1:Y:S01]  /*7720*/  LDSM.16.MT88.4 R144, [R184+0x5c00] ;  /* 0x005c0000b890783b */ /* 0x000e620000004200 */
        /* <DEDUP_REMOVED lines=10> */
[----:B------:R-:W-:Y:S01]  /*77d0*/  F2FP.BF16.F32.PACK_AB R162, R179, R206 ;  /* 0x000000ceb3a2723e */ /* 0x000fe200000010ff */
[----:B------:R-:W-:-:S04]  /*77e0*/  FADD.FTZ R3, R237, R3 ;  /* 0x00000003ed037221 */ /* 0x000fc80000010000 */
[----:B------:R-:W-:Y:S01]  /*77f0*/  FADD.FTZ R6, R238, R3 ;  /* 0x00000003ee067221 */ /* 0x000fe20000010000 */
[----:B------:R-:W-:Y:S01]  /*7800*/  FADD.FTZ R3, R161, R2 ;  /* 0x00000002a1037221 */ /* 0x000fe20000010000 */
[----:B------:R-:W-:Y:S01]  /*7810*/  FADD.FTZ R2, R94, R4 ;  /* 0x000000045e027221 */ /* 0x000fe20000010000 */
[C---:B-1----:R-:W-:Y:S01]  /*7820*/  HMMA.16816.F32.BF16 R136, R164.reuse, R144, R136 ;  /* 0x00000090a488723c */ /* 0x042fe20000041888 */
[----:B--2---:R-:W-:Y:S01]  /*7830*/  FFMA.FTZ R0, R154, UR16, -R5 ;  /* 0x000000109a007c23 */ /* 0x004fe20008010805 */
[----:B------:R-:W-:Y:S01]  /*7840*/  FADD.FTZ R3, R211, R3 ;  /* 0x00000003d3037221 */ /* 0x000fe20000010000 */
[----:B------:R-:W-:Y:S01]  /*7850*/  FADD.FTZ R4, R106, R2 ;  /* 0x000000026a047221 */ /* 0x000fe20000010000 */
[----:B-----5:R-:W-:Y:S01]  /*7860*/  F2FP.BF16.F32.PACK_AB R161, R20, R209 ;  /* 0x000000d114a1723e */ /* 0x020fe200000010ff */
[----:B------:R1:W-:Y:S01]  /*7870*/  MUFU.EX2 R16, R0 ;  /* 0x0000000000107308 */ /* 0x0003e20000000800 */
[----:B------:R-:W-:Y:S01]  /*7880*/  HMMA.16816.F32.BF16 R148, R164, R146, R148 ;  /* 0x00000092a494723c */ /* 0x000fe20000041894 */
[----:B------:R-:W-:-:S04]  /*7890*/  FADD.FTZ R4, R107, R4 ;  /* 0x000000046b047221 */ /* 0x000fc80000010000 */
[----:B------:R-:W-:Y:S01]  /*78a0*/  FADD.FTZ R4, R120, R4 ;  /* 0x0000000478047221 */ /* 0x000fe20000010000 */
[----:B-1----:R-:W-:-:S04]  /*78b0*/  FFMA.FTZ R0, R155, UR16, -R5 ;  /* 0x000000109b007c23 */ /* 0x002fc80008010805 */
[----:B------:R1:W2:Y:S02]  /*78c0*/  MUFU.EX2 R8, R0 ;  /* 0x0000000000087308 */ /* 0x0002a40000000800 */
[----:B-1----:R-:W-:Y:S01]  /*78d0*/  FADD.FTZ R0, R123, R122 ;  /* 0x0000007a7b007221 */ /* 0x002fe20000010000 */
[----:B--2---:R-:W-:-:S03]  /*78e0*/  F2FP.BF16.F32.PACK_AB R163, R8, R16 ;  /* 0x0000001008a3723e */ /* 0x004fc600000010ff */
[----:B------:R-:W-:-:S04]  /*78f0*/  FADD.FTZ R0, R132, R0 ;  /* 0x0000000084007221 */ /* 0x000fc80000010000 */
[----:B------:R-:W-:Y:S01]  /*7900*/  FADD.FTZ R5, R157, R0 ;  /* 0x000000009d057221 */ /* 0x000fe20000010000 */
[----:B------:R-:W-:Y:S01]  /*7910*/  FADD.FTZ R0, R240, R6 ;  /* 0x00000006f0007221 */ /* 0x000fe20000010000 */
[----:B------:R-:W-:Y:S02]  /*7920*/  HMMA.16816.F32.BF16 R140, R160, R144, R140 ;  /* 0x00000090a08c723c */ /* 0x000fe4000004188c */
[----:B------:R-:W-:Y:S01]  /*7930*/  FADD.FTZ R5, R168, R5 ;  /* 0x00000005a8057221 */ /* 0x000fe20000010000 */
[----:B------:R-:W-:Y:S01]  /*7940*/  FADD.FTZ R2, R239, R0 ;  /* 0x00000000ef027221 */ /* 0x000fe20000010000 */
[----:B------:R-:W-:Y:S02]  /*7950*/  FADD.FTZ R0, R222, R3 ;  /* 0x00000003de007221 */ /* 0x000fe40000010000 */
[----:B------:R-:W-:Y:S01]  /*7960*/  FADD.FTZ R5, R169, R5 ;  /* 0x00000005a9057221 */ /* 0x000fe20000010000 */
[----:B------:R-:W-:Y:S01]  /*7970*/  FADD.FTZ R3, R241, R2 ;  /* 0x00000002f1037221 */ /* 0x000fe20000010000 */
[----:B------:R-:W-:Y:S01]  /*7980*/  FADD.FTZ R2, R221, R0 ;  /* 0x00000000dd027221 */ /* 0x000fe20000010000 */
[----:B------:R-:W-:Y:S01]  /*7990*/  HMMA.16816.F32.BF16 R156, R164, R24, R52 ;  /* 0x00000018a49c723c */ /* 0x000fe20000041834 */
        /* <DEDUP_REMOVED lines=102> */
[----:B------:R1:W-:Y:S04]  /*8000*/  STL [R1], R238 ;  /* 0x000000ee01007387 */ /* 0x0003e80000100800 */
[----:B------:R1:W-:Y:S01]  /*8010*/  STL [R1+0x4], R236 ;  /* 0x000004ec01007387 */ /* 0x0003e20000100800 */
[----:B------:R-:W-:Y:S03]  /*8020*/  HMMA.16816.F32.BF16 R152, R160, R24, R28 ;  /* 0x00000018a098723c */ /* 0x000fe6000004181c */
[----:B------:R1:W-:Y:S03]  /*8030*/  STL [R1+0x8], R240 ;  /* 0x000008f001007387 */ /* 0x0003e60000100800 */
[-C--:B------:R-:W-:Y:S01]  /*8040*/  HMMA.16816.F32.BF16 R164, R164, R26.reuse, R44 ;  /* 0x0000001aa4a4723c */ /* 0x080fe2000004182c */
[----:B------:R1:W-:Y:S05]  /*8050*/  STL [R1+0xc], R237 ;  /* 0x00000ced01007387 */ /* 0x0003ea0000100800 */
[----:B------:R-:W-:Y:S01]  /*8060*/  HMMA.16816.F32.BF16 R160, R160, R26, R12 ;  /* 0x0000001aa0a0723c */ /* 0x000fe2000004180c */
[----:B------:R-:W-:-:S08]  /*8070*/  NOP ;  /* 0x0000000000007918 */ /* 0x000fd00000000000 */
[----:B------:R-:W-:-:S15]  /*8080*/  @!P0 BRA `(.L_x_248) ;  /* 0x0000005c00988947 */ /* 0x000fde0003800000 */
[----:B------:R-:W-:Y:S01]  /*8090*/  ULDC UR4, c[0x0][0x2d0] ;  /* 0x0000b40000047ab9 */ /* 0x000fe20000000800 */
[----:B------:R-:W-:Y:S01]  /*80a0*/  UIADD3 UR17, UR18, -0x2, URZ ;  /* 0xfffffffe12117890 */ /* 0x000fe2000fffe03f */
[----:B------:R-:W-:Y:S01]  /*80b0*/  ISETP.GE.AND P1, PT, R104, UR4, PT ;  /* 0x0000000468007c0c */ /* 0x000fe2000bf26270 */
[----:B------:R-:W-:-:S04]  /*80c0*/  DEPBAR.LE SB0, 0x0 ;  /* 0x000080000000791a */ /* 0x000fc80000000000 */
[----:B------:R-:W-:Y:S01]  /*80d0*/  USHF.R.S32.HI UR6, URZ, 0x1f, UR17 ;  /* 0x0000001f3f067899 */ /* 0x000fe20008011411 */
[----:B------:R-:W-:Y:S01]  /*80e0*/  IMAD.U32 R2, RZ, RZ, UR17 ;  /* 0x00000011ff027e24 */ /* 0x000fe2000f8e00ff */
[----:B------:R-:W-:Y:S01]  /*80f0*/  UIMAD UR4, UR29, UR17, URZ ;  /* 0x000000111d0472a4 */ /* 0x000fe2000f8e023f */
[----:B------:R-:W-:Y:S01]  /*8100*/  BAR.SYNC.DEFER_BLOCKING 0x0 ;  /* 0x0000000000007b1d */ /* 0x000fe20000010000 */
[----:B------:R-:W-:Y:S02]  /*8110*/  IMAD.U32 R7, RZ, RZ, UR8 ;  /* 0x00000008ff077e24 */ /* 0x000fe4000f8e00ff */
[----:B------:R-:W-:Y:S01]  /*8120*/  UIMAD UR4, UR6, UR30, UR4 ;  /* 0x0000001e060472a4 */ /* 0x000fe2000f8e0204 */
[----:B------:R-:W-:-:S04]  /*8130*/  IMAD.WIDE.U32 R2, R2, UR30, R234 ;  /* 0x0000001e02027c25 */ /* 0x000fc8000f8e00ea */
[----:B------:R-:W2:Y:S01]  /*8140*/  @!P1 LDC.64 R10, c[0x0][0x220] ;  /* 0x00008800ff0a9b82 */ /* 0x000ea20000000a00 */
[----:B------:R-:W-:Y:S01]  /*8150*/  VOTEU.ALL UP0, P1 ;  /* 0x00000000003f7886 */ /* 0x000fe20000800000 */
[----:B------:R-:W-:Y:S01]  /*8160*/  IMAD.U32 R4, RZ, RZ, UR8 ;  /* 0x00000008ff047e24 */ /* 0x000fe2000f8e00ff */
[----:B------:R-:W-:Y:S01]  /*8170*/  @!P1 LEA R7, P0, R7, R2, 0x6 ;  /* 0x0000000207079211 */ /* 0x000fe200078030ff */
[----:B------:R-:W-:Y:S01]  /*8180*/  IMAD.U32 R0, RZ, RZ, UR9 ;  /* 0x00000009ff007e24 */ /* 0x000fe2000f8e00ff */
[----:B------:R-:W3:Y:S01]  /*8190*/  S2R R179, SR_TID.X ;  /* 0x0000000000b37919 */ /* 0x000ee20000002100 */
[----:B------:R-:W-:Y:S01]  /*81a0*/  VIADD R3, R3, UR4 ;  /* 0x0000000403037c36 */ /* 0x000fe20008000000 */
[----:B------:R-:W-:Y:S01]  /*81b0*/  @!UP0 UIMAD UR4, UR9, 0x60, URZ ;  /* 0x00000060090488a4 */ /* 0x000fe2000f8e023f */
[----:B------:R-:W4:Y:S01]  /*81c0*/  @!P1 LDC.64 R14, c[0x0][0x220] ;  /* 0x00008800ff0e9b82 */ /* 0x000f220000000a00 */
[----:B------:R-:W-:Y:S02]  /*81d0*/  UISETP.GT.AND UP0, UPT, UR17, UR12, UPT ;  /* 0x0000000c1100728c */ /* 0x000fe4000bf04270 */
[C---:B------:R-:W-:Y:S01]  /*81e0*/  @!P1 LEA.HI.X R12, R4.reuse, R3, R0, 0x6, P0 ;  /* 0x00000003040c9211 */ /* 0x040fe200000f3400 */
[----:B------:R-:W-:Y:S01]  /*81f0*/  @!P1 IMAD.WIDE.U32 R4, R4, 0x60, R2 ;  /* 0x0000006004049825 */ /* 0x000fe200078e0002 */
[----:B------:R-:W-:-:S03]  /*8200*/  @!P1 IADD3 R0, P0, R2, UR31, RZ ;  /* 0x0000001f02009c10 */ /* 0x000fc6000ff1e0ff */
[----:B------:R-:W5:Y:S01]  /*8210*/  @!P1 LDC.64 R16, c[0x0][0x220] ;  /* 0x00008800ff109b82 */ /* 0x000f620000000a00 */
[----:B------:R-:W-:Y:S01]  /*8220*/  @!P1 IADD3.X R9, R3, UR21, RZ, P0, !PT ;  /* 0x0000001503099c10 */ /* 0x000fe200087fe4ff */
[----:B------:R-:W-:Y:S04]  /*8230*/  @P1 STS [R204+0x4000], RZ ;  /* 0x004000ffcc001388 */ /* 0x000fe80000000800 */
[----:B------:R-:W-:Y:S02]  /*8240*/  @P1 STS [R204+0x4004], RZ ;  /* 0x004004ffcc001388 */ /* 0x000fe40000000800 */
[----:B------:R-:W1:Y:S01]  /*8250*/  @!P1 LDC.64 R18, c[0x0][0x220] ;  /* 0x00008800ff129b82 */ /* 0x000e620000000a00 */
[C---:B--2---:R-:W-:Y:S01]  /*8260*/  @!P1 LEA R10, P3, R2.reuse, R10, 0x1 ;  /* 0x0000000a020a9211 */ /* 0x044fe200078608ff */
[----:B------:R-:W-:Y:S03]  /*8270*/  @P1 STS.64 [R204+0x4008], RZ ;  /* 0x004008ffcc001388 */ /* 0x000fe60000000a00 */
[----:B------:R-:W-:-:S02]  /*8280*/  @!P1 LEA.HI.X R11, R2, R11, R3, 0x1, P3 ;  /* 0x0000000b020b9211 */ /* 0x000fc400018f0c03 */
[----:B----4-:R-:W-:-:S03]  /*8290*/  @!P1 LEA R8, P2, R0, R14, 0x1 ;  /* 0x0000000e00089211 */ /* 0x010fc600078408ff */
[----:B------:R-:W-:Y:S01]  /*82a0*/  @!PT LDS RZ, [RZ] ;  /* 0x00000000fffff984 */ /* 0x000fe20000000800 */
[----:B------:R-:W-:Y:S01]  /*82b0*/  @!PT LDS RZ, [RZ] ;  /* 0x00000000fffff984 */ /* 0x000fe20000000800 */
[----:B------:R-:W-:Y:S01]  /*82c0*/  @!PT LDS RZ, [RZ] ;  /* 0x00000000fffff984 */ /* 0x000fe20000000800 */
[----:B------:R-:W-:Y:S01]  /*82d0*/  @!P1 LDGSTS.E.BYPASS.LTC128B.128 [R204+0x4000], desc[UR22][R10.64] ;  /* 0x040000000acc9fae */ /* 0x000fe2000b901d56 */
[----:B------:R-:W-:Y:S01]  /*82e0*/  @!P1 LEA.HI.X R9, R0, R15, R9, 0x1, P2 ;  /* 0x0000000f00099211 */ /* 0x000fe200010f0c09 */
[----:B------:R-:W-:Y:S02]  /*82f0*/  @!P1 VIADD R0, R5, UR4 ;  /* 0x0000000405009c36 */ /* 0x000fe40008000000 */
[----:B------:R-:W-:Y:S01]  /*8300*/  @P1 STS.128 [R204+0x4800], RZ ;  /* 0x004800ffcc001388 */ /* 0x000fe20000000c00 */
[----:B---3--:R-:W-:Y:S01]  /*8310*/  IMAD.SHL.U32 R179, R179, 0x2, RZ ;  /* 0x00000002b3b37824 */ /* 0x008fe200078e00ff */
[C---:B-----5:R-:W-:Y:S02]  /*8320*/  @!P1 LEA R6, P0, R7.reuse, R16, 0x1 ;  /* 0x0000001007069211 */ /* 0x060fe400078008ff */
[----:B------:R-:W-:Y:S01]  /*8330*/  @!PT LDS RZ, [RZ] ;  /* 0x00000000fffff984 */ /* 0x000fe20000000800 */
[----:B------:R-:W-:Y:S01]  /*8340*/  @!PT LDS RZ, [RZ] ;  /* 0x00000000fffff984 */ /* 0x000fe20000000800 */
[----:B------:R-:W-:Y:S01]  /*8350*/  @!PT LDS RZ, [RZ] ;  /* 0x00000000fffff984 */ /* 0x000fe20000000800 */
[----:B------:R2:W-:Y:S02]  /*8360*/  @!P1 LDGSTS.E.BYPASS.LTC128B.128 [R204+0x4800], desc[UR22][R8.64] ;  /* 0x0480000008cc9fae */ /* 0x0005e4000b901d56 */
[----:B------:R-:W-:-:S02]  /*8370*/  @!P1 LEA.HI.X R7, R7, R17, R12, 0x1, P0 ;  /* 0x0000001107079211 */ /* 0x000fc400000f0c0c */
[----:B------:R-:W-:Y:S01]  /*8380*/  @P1 STS.128 [R204+0x5000], RZ ;  /* 0x005000ffcc001388 */ /* 0x000fe20000000c00 */
[----:B------:R-:W-:Y:S02]  /*8390*/  LOP3.LUT R179, R179, 0x6, RZ, 0xc0, !PT ;  /* 0x00000006b3b37812 */ /* 0x000fe400078ec0ff */
[C---:B-1----:R-:W-:Y:S01]  /*83a0*/  @!P1 LEA R2, P0, R4.reuse, R18, 0x1 ;  /* 0x0000001204029211 */ /* 0x042fe200078008ff */
[----:B------:R-:W-:Y:S01]  /*83b0*/  @!PT LDS RZ, [RZ] ;  /* 0x00000000fffff984 */ /* 0x000fe20000000800 */
[----:B------:R-:W-:Y:S01]  /*83c0*/  @!PT LDS RZ, [RZ] ;  /* 0x00000000fffff984 */ /* 0x000fe20000000800 */
[----:B------:R-:W-:Y:S01]  /*83d0*/  @!PT LDS RZ, [RZ] ;  /* 0x00000000fffff984 */ /* 0x000fe20000000800 */
[----:B------:R1:W-:Y:S03]  /*83e0*/  @!P1 LDGSTS.E.BYPASS.LTC128B.128 [R204+0x5000], desc[UR22][R6.64] ;  /* 0x0500000006cc9fae */ /* 0x0003e6000b901d56 */
[----:B------:R-:W-:Y:S01]  /*83f0*/  @!P1 LEA.HI.X R3, R4, R19, R0, 0x1, P0 ;  /* 0x0000001304039211 */ /* 0x000fe200000f0c00 */
[----:B------:R-:W-:Y:S01]  /*8400*/  @P1 STS.128 [R204+0x5800], RZ ;  /* 0x005800ffcc001388 */ /* 0x000fe20000000c00 */
[----:B------:R-:W-:-:S03]  /*8410*/  IMAD.U32 R0, RZ, RZ, UR17 ;  /* 0x00000011ff007e24 */ /* 0x000fc6000f8e00ff */
[----:B------:R-:W-:Y:S01]  /*8420*/  @!PT LDS RZ, [RZ] ;  /* 0x00000000fffff984 */ /* 0x000fe20000000800 */
[----:B------:R-:W-:Y:S01]  /*8430*/  @!PT LDS RZ, [RZ] ;  /* 0x00000000fffff984 */ /* 0x000fe20000000800 */
[----:B------:R-:W-:Y:S01]  /*8440*/  @!PT LDS RZ, [RZ] ;  /* 0x00000000fffff984 */ /* 0x000fe20000000800 */
[----:B------:R3:W-:Y:S01]  /*8450*/  @!P1 LDGSTS.E.BYPASS.LTC128B.128 [R204+0x5800], desc[UR22][R2.64] ;  /* 0x0580000002cc9fae */ /* 0x0007e2000b901d56 */
[----:B------:R-:W-:-:S03]  /*8460*/  IMAD R0, R0, 0x80, R179 ;  /* 0x0000008000007824 */ /* 0x000fc600078e02b3 */
[----:B------:R-:W-:Y:S02]  /*8470*/  LDSM.16.M88.4 R16, [R186] ;  /* 0x00000000ba10783b */ /* 0x000fe40000000200 */
[C---:B------:R-:W-:Y:S02]  /*8480*/  ISETP.GE.AND P0, PT, R0.reuse, R203, PT ;  /* 0x000000cb0000720c */ /* 0x040fe40003f06270 */
[----:B------:R-:W4:Y:S01]  /*8490*/  LDSM.16.M88.4 R20, [R135+0x2000] ;  /* 0x002000008714783b */ /* 0x000f220000000200 */
[C---:B------:R-:W-:Y:S02]  /*84a0*/  ISETP.GE.AND P6, PT, R0.reuse, R202, PT ;  /* 0x000000ca0000720c */ /* 0x040fe40003fc6270 */
[C---:B------:R-:W-:Y:S01]  /*84b0*/  ISETP.LT.OR P0, PT, R0.reuse, R198, P0 ;  /* 0x000000c60000720c */ /* 0x040fe20000701670 */
[----:B------:R-:W5:Y:S01]  /*84c0*/  LDSM.16.M88.4 R12, [R186+0x1000] ;  /* 0x00100000ba0c783b */ /* 0x000f620000000200 */
[----:B------:R-:W-:-:S03]  /*84d0*/  ISETP.LT.OR P6, PT, R0, R197, P6 ;  /* 0x000000c50000720c */ /* 0x000fc600037c1670 */
[----:B--2---:R-:W-:Y:S04]  /*84e0*/  LDSM.16.M88.4 R8, [R187] ;  /* 0x00000000bb08783b */ /* 0x004fe80000000200 */
[----:B------:R-:W2:Y:S04]  /*84f0*/  LDSM.16.M88.4 R24, [R188] ;  /* 0x00000000bc18783b */ /* 0x000ea80000000200 */
[----:B-1----:R-:W1:Y:S01]  /*8500*/  LDSM.16.M88.4 R4, [R187+0x1000] ;  /* 0x00100000bb04783b */ /* 0x002e620000000200 */
[----:B---3--:R-:W-:-:S03]  /*8510*/  VIADD R2, R0, 0x1 ;  /* 0x0000000100027836 */ /* 0x008fc60000000000 */
[----:B------:R-:W3:Y:S01]  /*8520*/  LDSM.16.M88.4 R32, [R135+0x2400] ;  /* 0x002400008720783b */ /* 0x000ee20000000200 */
[----:B------:R-:W-:Y:S01]  /*8530*/  VIADD R3, R0, 0x10 ;  /* 0x0000001000037836 */ /* 0x000fe20000000000 */
[C---:B------:R-:W-:Y:S02]  /*8540*/  ISETP.GE.AND P5, PT, R2.reuse, R203, PT ;  /* 0x000000cb0200720c */ /* 0x040fe40003fa6270 */
[----:B------:R-:W0:Y:S01]  /*8550*/  LDGDEPBAR ;  /* 0x00000000000079af */ /* 0x000e220000000000 */
        /* <DEDUP_REMOVED lines=8> */
[-C--:B----4-:R-:W-:Y:S06]  /*85e0*/  HMMA.16816.F32.BF16 R28, R16, R20.reuse, RZ ;  /* 0x00000014101c723c */ /* 0x090fec00000418ff */
[C---:B-----5:R-:W-:Y:S06]  /*85f0*/  HMMA.16816.F32.BF16 R44, R12.reuse, R20, RZ ;  /* 0x000000140c2c723c */ /* 0x060fec00000418ff */
[-C--:B------:R-:W-:Y:S06]  /*8600*/  HMMA.16816.F32.BF16 R48, R12, R22.reuse, RZ ;  /* 0x000000160c30723c */ /* 0x080fec00000418ff */
[----:B------:R-:W-:Y:S06]  /*8610*/  HMMA.16816.F32.BF16 R20, R16, R22, RZ ;  /* 0x000000161014723c */ /* 0x000fec00000418ff */
[-C--:B--2---:R-:W-:Y:S01]  /*8620*/  HMMA.16816.F32.BF16 R56, R8, R24.reuse, R28 ;  /* 0x000000180838723c */ /* 0x084fe2000004181c */
[----:B------:R-:W2:Y:S05]  /*8630*/  LDSM.16.M88.4 R28, [R195] ;  /* 0x00000000c31c783b */ /* 0x000eaa0000000200 */
[C---:B-1----:R-:W-:Y:S01]  /*8640*/  HMMA.16816.F32.BF16 R52, R4.reuse, R24, R44 ;  /* 0x000000180434723c */ /* 0x042fe2000004182c */
[----:B------:R-:W1:Y:S05]  /*8650*/  LDSM.16.M88.4 R44, [R135+0x2800] ;  /* 0x00280000872c783b */ /* 0x000e6a0000000200 */
[-C--:B------:R-:W-:Y:S06]  /*8660*/  HMMA.16816.F32.BF16 R48, R4, R26.reuse, R48 ;  /* 0x0000001a0430723c */ /* 0x080fec0000041830 */
[----:B------:R-:W-:Y:S06]  /*8670*/  HMMA.16816.F32.BF16 R64, R8, R26, R20 ;  /* 0x0000001a0840723c */ /* 0x000fec0000041814 */
[----:B---3--:R-:W-:Y:S01]  /*8680*/  HMMA.16816.F32.BF16 R24, R16, R32, RZ ;  /* 0x000000201018723c */ /* 0x008fe200000418ff */
[----:B------:R-:W-:-:S02]  /*8690*/  FSEL R102, R56, -INF , !P0 ;  /* 0xff80000038667808 */ /* 0x000fc40004000000 */
[----:B------:R-:W-:Y:S02]  /*86a0*/  ISETP.GE.AND P0, PT, R0, R201, PT ;  /* 0x000000c90000720c */ /* 0x000fe40003f06270 */
[----:B------:R-:W-:Y:S01]  /*86b0*/  FSEL R119, R58, -INF , !P6 ;  /* 0xff8000003a777808 */ /* 0x000fe20007000000 */
[----:B------:R-:W-:Y:S01]  /*86c0*/  HMMA.16816.F32.BF16 R20, R12, R32, RZ ;  /* 0x000000200c14723c */ /* 0x000fe200000418ff */
[----:B------:R-:W-:Y:S02]  /*86d0*/  ISETP.LT.OR P0, PT, R0, R199, P0 ;  /* 0x000000c70000720c */ /* 0x000fe40000701670 */
[----:B------:R-:W-:Y:S02]  /*86e0*/  FSEL R120, R59, -INF , !P4 ;  /* 0xff8000003b787808 */ /* 0x000fe40006000000 */
[----:B------:R-:W-:Y:S02]  /*86f0*/  FSEL R169, R52, -INF , !P0 ;  /* 0xff80000034a97808 */ /* 0x000fe40004000000 */
[----:B------:R-:W-:-:S02]  /*8700*/  FSEL R176, R53, -INF , !P3 ;  /* 0xff80000035b07808 */ /* 0x000fc40005800000 */
[----:B------:R-:W-:Y:S02]  /*8710*/  FSEL R107, R57, -INF , !P5 ;  /* 0xff800000396b7808 */ /* 0x000fe40006800000 */
[C---:B------:R-:W-:Y:S02]  /*8720*/  ISETP.GE.AND P6, PT, R2.reuse, R203, PT ;  /* 0x000000cb0200720c */ /* 0x040fe40003fc6270 */
[C---:B------:R-:W-:Y:S02]  /*8730*/  ISETP.GE.AND P4, PT, R2.reuse, R202, PT ;  /* 0x000000ca0200720c */ /* 0x040fe40003f86270 */
[C---:B------:R-:W-:Y:S02]  /*8740*/  ISETP.GE.AND P0, PT, R2.reuse, R201, PT ;  /* 0x000000c90200720c */ /* 0x040fe40003f06270 */
[-C--:B------:R-:W-:Y:S01]  /*8750*/  ISETP.GE.AND P3, PT, R2, R200.reuse, PT ;  /* 0x000000c80200720c */ /* 0x080fe20003f66270 */
[----:B--2---:R-:W-:Y:S01]  /*8760*/  HMMA.16816.F32.BF16 R60, R8, R28, R24 ;  /* 0x0000001c083c723c */ /* 0x004fe20000041818 */
[----:B------:R-:W-:-:S02]  /*8770*/  ISETP.GE.AND P5, PT, R0, R200, PT ;  /* 0x000000c80000720c */ /* 0x000fc40003fa6270 */
[C---:B------:R-:W-:Y:S02]  /*8780*/  ISETP.LT.OR P6, PT, R2.reuse, R198, P6 ;  /* 0x000000c60200720c */ /* 0x040fe400037c1670 */
[C---:B------:R-:W-:Y:S01]  /*8790*/  ISETP.LT.OR P4, PT, R2.reuse, R197, P4 ;  /* 0x000000c50200720c */ /* 0x040fe20002781670 */
[-C--:B------:R-:W-:Y:S01]  /*87a0*/  HMMA.16816.F32.BF16 R24, R12, R34.reuse, RZ ;  /* 0x000000220c18723c */ /* 0x080fe200000418ff */
[C---:B------:R-:W-:Y:S02]  /*87b0*/  ISETP.LT.OR P0, PT, R2.reuse, R199, P0 ;  /* 0x000000c70200720c */ /* 0x040fe40000701670 */
[-C--:B------:R-:W-:Y:S01]  /*87c0*/  ISETP.LT.OR P3, PT, R2, R196.reuse, P3 ;  /* 0x000000c40200720c */ /* 0x080fe20001f61670 */
[C---:B------:R-:W-:Y:S01]  /*87d0*/  VIADD R2, R0.reuse, 0x9 ;  /* 0x0000000900027836 */ /* 0x040fe20000000000 */
[----:B------:R-:W-:Y:S01]  /*87e0*/  ISETP.LT.OR P5, PT, R0, R196, P5 ;  /* 0x000000c40000720c */ /* 0x000fe20002fa1670 */
[----:B------:R-:W-:Y:S01]  /*87f0*/  HMMA.16816.F32.BF16 R32, R16, R34, RZ ;  /* 0x000000221020723c */ /* 0x000fe200000418ff */
[----:B------:R-:W-:-:S02]  /*8800*/  FSEL R181, R55, -INF , !P2 ;  /* 0xff80000037b57808 */ /* 0x000fc40005000000 */
[----:B------:R-:W-:Y:S02]  /*8810*/  FSEL R175, R54, -INF , !P5 ;  /* 0xff80000036af7808 */ /* 0x000fe40006800000 */
[----:B------:R-:W-:Y:S01]  /*8820*/  FSEL R171, R48, -INF , !P0 ;  /* 0xff80000030ab7808 */ /* 0x000fe20004000000 */
[----:B------:R-:W-:Y:S01]  /*8830*/  HMMA.16816.F32.BF16 R72, R4, R28, R20 ;  /* 0x0000001c0448723c */ /* 0x000fe20000041814 */
[----:B------:R-:W-:Y:S01]  /*8840*/  FSEL R179, R50, -INF , !P3 ;  /* 0xff80000032b37808 */ /* 0x000fe20005800000 */
[----:B------:R-:W2:Y:S01]  /*8850*/  LDSM.16.M88.4 R20, [R194] ;  /* 0x00000000c214783b */ /* 0x000ea20000000200 */
[C---:B------:R-:W-:Y:S02]  /*8860*/  ISETP.GE.AND P5, PT, R2.reuse, R203, PT ;  /* 0x000000cb0200720c */ /* 0x040fe40003fa6270 */
[C---:B------:R-:W-:Y:S01]  /*8870*/  ISETP.GE.AND P2, PT, R2.reuse, R201, PT ;  /* 0x000000c90200720c */ /* 0x040fe20003f46270 */
[----:B-1----:R-:W-:Y:S01]  /*8880*/  HMMA.16816.F32.BF16 R52, R16, R44, RZ ;  /* 0x0000002c1034723c */ /* 0x002fe200000418ff */
[----:B------:R-:W-:-:S02]  /*8890*/  ISETP.GE.AND P0, PT, R2, R200, PT ;  /* 0x000000c80200720c */ /* 0x000fc40003f06270 */
[C---:B------:R-:W-:Y:S02]  /*88a0*/  ISETP.GE.AND P3, PT, R2.reuse, R202, PT ;  /* 0x000000ca0200720c */ /* 0x040fe40003f66270 */
[C---:B------:R-:W-:Y:S01]  /*88b0*/  ISETP.LT.OR P5, PT, R2.reuse, R198, P5 ;  /* 0x000000c60200720c */ /* 0x040fe20002fa1670 */
[-C--:B------:R-:W-:Y:S01]  /*88c0*/  HMMA.16816.F32.BF16 R24, R4, R30.reuse, R24 ;  /* 0x0000001e0418723c */ /* 0x080fe20000041818 */
[C---:B------:R-:W-:Y:S02]  /*88d0*/  ISETP.LT.OR P2, PT, R2.reuse, R199, P2 ;  /* 0x000000c70200720c */ /* 0x040fe40001741670 */
[C---:B------:R-:W-:Y:S02]  /*88e0*/  ISETP.LT.OR P0, PT, R2.reuse, R196, P0 ;  /* 0x000000c40200720c */ /* 0x040fe40000701670 */
[----:B------:R-:W-:Y:S01]  /*88f0*/  ISETP.LT.OR P3, PT, R2, R197, P3 ;  /* 0x000000c50200720c */ /* 0x000fe20001f61670 */
[----:B------:R-:W-:Y:S01]  /*8900*/  VIADD R2, R0, 0x11 ;  /* 0x0000001100027836 */ /* 0x000fe20000000000 */
[----:B------:R-:W-:Y:S01]  /*8910*/  FSEL R170, R49, -INF , !P2 ;  /* 0xff80000031aa7808 */ /* 0x000fe20005000000 */
[----:B------:R-:W-:Y:S01]  /*8920*/  HMMA.16816.F32.BF16 R56, R8, R30, R32 ;  /* 0x0000001e0838723c */ /* 0x000fe20000041820 */
[----:B------:R-:W-:Y:S01]  /*8930*/  FSEL R115, R67, -INF , !P3 ;  /* 0xff80000043737808 */ /* 0x000fe20005800000 */
[----:B------:R-:W1:Y:S01]  /*8940*/  LDSM.16.M88.4 R28, [R135+0x2c00] ;  /* 0x002c0000871c783b */ /* 0x000e620000000200 */
[----:B------:R-:W-:-:S02]  /*8950*/  ISETP.GE.AND P3, PT, R3, R203, PT ;  /* 0x000000cb0300720c */ /* 0x000fc40003f66270 */
[C---:B------:R-:W-:Y:S01]  /*8960*/  ISETP.GE.AND P2, PT, R2.reuse, R203, PT ;  /* 0x000000cb0200720c */ /* 0x040fe20003f46270 */
[----:B------:R-:W-:Y:S01]  /*8970*/  HMMA.16816.F32.BF16 R32, R12, R46, RZ ;  /* 0x0000002e0c20723c */ /* 0x000fe200000418ff */
[-C--:B------:R-:W-:Y:S02]  /*8980*/  ISETP.LT.OR P3, PT, R3, R198.reuse, P3 ;  /* 0x000000c60300720c */ /* 0x080fe40001f61670 */
[----:B------:R-:W-:Y:S02]  /*8990*/  ISETP.LT.OR P2, PT, R2, R198, P2 ;  /* 0x000000c60200720c */ /* 0x000fe40001741670 */
[----:B------:R-:W-:Y:S02]  /*89a0*/  FSEL R116, R66, -INF , !P4 ;  /* 0xff80000042747808 */ /* 0x000fe40006000000 */
[----:B------:R-:W-:Y:S02]  /*89b0*/  FSEL R97, R60, -INF , !P3 ;  /* 0xff8000003c617808 */ /* 0x000fe40005800000 */
[----:B------:R-:W-:-:S02]  /*89c0*/  FSEL R101, R61, -INF , !P2 ;  /* 0xff8000003d657808 */ /* 0x000fc40005000000 */
[----:B------:R-:W-:Y:S02]  /*89d0*/  FSEL R177, R51, -INF , !P0 ;  /* 0xff80000033b17808 */ /* 0x000fe40004000000 */
[----:B------:R-:W-:Y:S01]  /*89e0*/  FSEL R100, R64, -INF , !P6 ;  /* 0xff80000040647808 */ /* 0x000fe20007000000 */
[----:B------:R-:W-:Y:S01]  /*89f0*/  HMMA.16816.F32.BF16 R48, R12, R44, RZ ;  /* 0x0000002c0c30723c */ /* 0x000fe200000418ff */
[C---:B------:R-:W-:Y:S02]  /*8a00*/  ISETP.GE.AND P4, PT, R2.reuse, R202, PT ;  /* 0x000000ca0200720c */ /* 0x040fe40003f86270 */
[C---:B------:R-:W-:Y:S02]  /*8a10*/  ISETP.GE.AND P3, PT, R2.reuse, R201, PT ;  /* 0x000000c90200720c */ /* 0x040fe40003f66270 */
[----:B------:R-:W-:Y:S01]  /*8a20*/  ISETP.GE.AND P2, PT, R2, R200, PT ;  /* 0x000000c80200720c */ /* 0x000fe20003f46270 */
[----:B------:R-:W-:Y:S01]  /*8a30*/  HMMA.16816.F32.BF16 R44, R16, R46, RZ ;  /* 0x0000002e102c723c */ /* 0x000fe200000418ff */
[----:B------:R-:W-:-:S02]  /*8a40*/  ISETP.GE.AND P6, PT, R3, R202, PT ;  /* 0x000000ca0300720c */ /* 0x000fc40003fc6270 */
[C---:B------:R-:W-:Y:S02]  /*8a50*/  ISETP.GE.AND P0, PT, R3.reuse, R201, PT ;  /* 0x000000c90300720c */ /* 0x040fe40003f06270 */
[C---:B------:R-:W-:Y:S02]  /*8a60*/  ISETP.LT.OR P4, PT, R2.reuse, R197, P4 ;  /* 0x000000c50200720c */ /* 0x040fe40002781670 */
[C---:B------:R-:W-:Y:S02]  /*8a70*/  ISETP.LT.OR P3, PT, R2.reuse, R199, P3 ;  /* 0x000000c70200720c */ /* 0x040fe40001f61670 */
[----:B------:R-:W-:Y:S01]  /*8a80*/  ISETP.LT.OR P2, PT, R2, R196, P2 ;  /* 0x000000c40200720c */ /* 0x000fe20001741670 */
[----:B------:R-:W-:Y:S01]  /*8a90*/  VIADD R2, R0, 0x18 ;  /* 0x0000001800027836 */ /* 0x000fe20000000000 */
[C---:B------:R-:W-:Y:S02]  /*8aa0*/  ISETP.LT.OR P6, PT, R3.reuse, R197, P6 ;  /* 0x000000c50300720c */ /* 0x040fe400037c1670 */
[----:B------:R-:W-:-:S02]  /*8ab0*/  ISETP.LT.OR P0, PT, R3, R199, P0 ;  /* 0x000000c70300720c */ /* 0x000fc40000701670 */
[----:B------:R-:W-:Y:S02]  /*8ac0*/  FSEL R112, R62, -INF , !P6 ;  /* 0xff8000003e707808 */ /* 0x000fe40007000000 */
[----:B------:R-:W-:Y:S01]  /*8ad0*/  FSEL R111, R63, -INF , !P4 ;  /* 0xff8000003f6f7808 */ /* 0x000fe20006000000 */
[----:B--2---:R-:W-:Y:S01]  /*8ae0*/  HMMA.16816.F32.BF16 R68, R4, R20, R48 ;  /* 0x000000140444723c */ /* 0x004fe20000041830 */
[----:B------:R-:W-:Y:S02]  /*8af0*/  FSEL R133, R72, -INF , !P0 ;  /* 0xff80000048857808 */ /* 0x000fe40004000000 */
[----:B------:R-:W-:Y:S02]  /*8b00*/  FSEL R132, R73, -INF , !P3 ;  /* 0xff80000049847808 */ /* 0x000fe40005800000 */
[C---:B------:R-:W-:Y:S01]  /*8b10*/  ISETP.GE.AND P6, PT, R2.reuse, R203, PT ;  /* 0x000000cb0200720c */ /* 0x040fe20003fc6270 */
[----:B------:R-:W-:Y:S01]  /*8b20*/  HMMA.16816.F32.BF16 R60, R8, R22, R44 ;  /* 0x00000016083c723c */ /* 0x000fe2000004182c */
[C---:B------:R-:W-:Y:S01]  /*8b30*/  ISETP.GE.AND P4, PT, R2.reuse, R202, PT ;  /* 0x000000ca0200720c */ /* 0x040fe20003f86270 */
[----:B------:R-:W-:Y:S01]  /*8b40*/  LDSM.16.M88.4 R44, [R135+0x3000] ;  /* 0x00300000872c783b */ /* 0x000fe20000000200 */
[----:B------:R-:W-:-:S02]  /*8b50*/  ISETP.GE.AND P0, PT, R2, R201, PT ;  /* 0x000000c90200720c */ /* 0x000fc40003f06270 */
[C---:B------:R-:W-:Y:S01]  /*8b60*/  ISETP.GE.AND P3, PT, R2.reuse, R200, PT ;  /* 0x000000c80200720c */ /* 0x040fe20003f66270 */
[----:B------:R-:W-:Y:S01]  /*8b70*/  HMMA.16816.F32.BF16 R48, R4, R22, R32 ;  /* 0x000000160430723c */ /* 0x000fe20000041820 */
[C---:B------:R-:W-:Y:S02]  /*8b80*/  ISETP.LT.OR P6, PT, R2.reuse, R198, P6 ;  /* 0x000000c60200720c */ /* 0x040fe400037c1670 */
[C---:B------:R-:W-:Y:S02]  /*8b90*/  ISETP.LT.OR P4, PT, R2.reuse, R197, P4 ;  /* 0x000000c50200720c */ /* 0x040fe40002781670 */
[C---:B------:R-:W-:Y:S01]  /*8ba0*/  ISETP.LT.OR P0, PT, R2.reuse, R199, P0 ;  /* 0x000000c70200720c */ /* 0x040fe20000701670 */
[----:B-1----:R-:W-:Y:S01]  /*8bb0*/  HMMA.16816.F32.BF16 R32, R12, R30, RZ ;  /* 0x0000001e0c20723c */ /* 0x002fe200000418ff */
[----:B------:R-:W-:Y:S01]  /*8bc0*/  ISETP.LT.OR P3, PT, R2, R196, P3 ;  /* 0x000000c40200720c */ /* 0x000fe20001f61670 */
[----:B------:R-:W-:Y:S01]  /*8bd0*/  VIADD R2, R0, 0x19 ;  /* 0x0000001900027836 */ /* 0x000fe20000000000 */
[----:B------:R-:W-:-:S02]  /*8be0*/  FSEL R172, R75, -INF , !P2 ;  /* 0xff8000004bac7808 */ /* 0x000fc40005000000 */
[----:B------:R-:W-:Y:S02]  /*8bf0*/  FSEL R129, R24, -INF , !P0 ;  /* 0xff80000018817808 */ /* 0x000fe40004000000 */
[C---:B------:R-:W-:Y:S02]  /*8c00*/  ISETP.GE.AND P2, PT, R2.reuse, R201, PT ;  /* 0x000000c90200720c */ /* 0x040fe40003f46270 */
[C---:B------:R-:W-:Y:S02]  /*8c10*/  ISETP.GE.AND P0, PT, R2.reuse, R200, PT ;  /* 0x000000c80200720c */ /* 0x040fe40003f06270 */
[C---:B------:R-:W-:Y:S02]  /*8c20*/  ISETP.LT.OR P2, PT, R2.reuse, R199, P2 ;  /* 0x000000c70200720c */ /* 0x040fe40001741670 */
[----:B------:R-:W-:Y:S02]  /*8c30*/  ISETP.LT.OR P0, PT, R2, R196, P0 ;  /* 0x000000c40200720c */ /* 0x000fe40000701670 */
[----:B------:R-:W-:-:S02]  /*8c40*/  FSEL R99, R65, -INF , !P5 ;  /* 0xff80000041637808 */ /* 0x000fc40006800000 */
[----:B------:R-:W-:Y:S01]  /*8c50*/  ISETP.GE.AND P5, PT, R3, R200, PT ;  /* 0x000000c80300720c */ /* 0x000fe20003fa6270 */
[----:B------:R-:W-:Y:S01]  /*8c60*/  HMMA.16816.F32.BF16 R64, R8, R20, R52 ;  /* 0x000000140840723c */ /* 0x000fe20000041834 */
[----:B------:R-:W-:Y:S01]  /*8c70*/  FSEL R173, R26, -INF , !P3 ;  /* 0xff8000001aad7808 */ /* 0x000fe20005800000 */
[----:B------:R-:W-:Y:S01]  /*8c80*/  LDSM.16.M88.4 R20, [R192] ;  /* 0x00000000c014783b */ /* 0x000fe20000000200 */
[----:B------:R-:W-:Y:S02]  /*8c90*/  FSEL R127, R25, -INF , !P2 ;  /* 0xff800000197f7808 */ /* 0x000fe40005000000 */
[----:B------:R-:W-:Y:S01]  /*8ca0*/  FSEL R205, R27, -INF , !P0 ;  /* 0xff8000001bcd7808 */ /* 0x000fe20004000000 */
[----:B------:R-:W-:Y:S01]  /*8cb0*/  HMMA.16816.F32.BF16 R52, R12, R28, RZ ;  /* 0x0000001c0c34723c */ /* 0x000fe200000418ff */
[----:B------:R-:W1:Y:S01]  /*8cc0*/  LDSM.16.M88.4 R24, [R193] ;  /* 0x00000000c118783b */ /* 0x000e620000000200 */
[----:B------:R-:W-:Y:S01]  /*8cd0*/  ISETP.LT.OR P5, PT, R3, R196, P5 ;  /* 0x000000c40300720c */ /* 0x000fe20002fa1670 */
[----:B------:R-:W-:Y:S01]  /*8ce0*/  VIADD R3, R0, 0x20 ;  /* 0x0000002000037836 */ /* 0x000fe20000000000 */
[----:B------:R-:W-:-:S02]  /*8cf0*/  ISETP.GE.AND P3, PT, R2, R202, PT ;  /* 0x000000ca0200720c */ /* 0x000fc40003f66270 */
[----:B------:R-:W-:Y:S02]  /*8d00*/  FSEL R168, R74, -INF , !P5 ;  /* 0xff8000004aa87808 */ /* 0x000fe40006800000 */
[C---:B------:R-:W-:Y:S02]  /*8d10*/  ISETP.GE.AND P5, PT, R2.reuse, R203, PT ;  /* 0x000000cb0200720c */ /* 0x040fe40003fa6270 */
[C---:B------:R-:W-:Y:S02]  /*8d20*/  ISETP.LT.OR P3, PT, R2.reuse, R197, P3 ;  /* 0x000000c50200720c */ /* 0x040fe40001f61670 */
[----:B------:R-:W-:Y:S01]  /*8d30*/  ISETP.LT.OR P5, PT, R2, R198, P5 ;  /* 0x000000c60200720c */ /* 0x000fe20002fa1670 */
[----:B------:R-:W-:Y:S01]  /*8d40*/  VIADD R2, R0, 0x21 ;  /* 0x0000002100027836 */ /* 0x000fe20000000000 */
[----:B------:R-:W-:Y:S02]  /*8d50*/  FSEL R91, R56, -INF , !P6 ;  /* 0xff800000385b7808 */ /* 0x000fe40007000000 */
[----:B------:R-:W-:-:S02]  /*8d60*/  FSEL R108, R58, -INF , !P4 ;  /* 0xff8000003a6c7808 */ /* 0x000fc40006000000 */
[----:B------:R-:W-:Y:S02]  /*8d70*/  FSEL R92, R57, -INF , !P5 ;  /* 0xff800000395c7808 */ /* 0x000fe40006800000 */
[----:B------:R-:W-:Y:S02]  /*8d80*/  FSEL R109, R59, -INF , !P3 ;  /* 0xff8000003b6d7808 */ /* 0x000fe40005800000 */
[C---:B------:R-:W-:Y:S01]  /*8d90*/  HMMA.16816.F32.BF16 R56, R16.reuse, R28, RZ ;  /* 0x0000001c1038723c */ /* 0x040fe200000418ff */
[CC--:B------:R-:W-:Y:S02]  /*8da0*/  ISETP.GE.AND P3, PT, R3.reuse, R203.reuse, PT ;  /* 0x000000cb0300720c */ /* 0x0c0fe40003f66270 */
[C---:B------:R-:W-:Y:S02]  /*8db0*/  ISETP.GE.AND P2, PT, R2.reuse, R203, PT ;  /* 0x000000cb0200720c */ /* 0x040fe40003f46270 */
[-C--:B------:R-:W-:Y:S01]  /*8dc0*/  ISETP.LT.OR P3, PT, R3, R198.reuse, P3 ;  /* 0x000000c60300720c */ /* 0x080fe20001f61670 */
[----:B------:R-:W-:Y:S01]  /*8dd0*/  HMMA.16816.F32.BF16 R28, R16, R30, RZ ;  /* 0x0000001e101c723c */ /* 0x000fe200000418ff */
[----:B------:R-:W-:-:S02]  /*8de0*/  ISETP.LT.OR P2, PT, R2, R198, P2 ;  /* 0x000000c60200720c */ /* 0x000fc40001741670 */
[----:B------:R-:W-:Y:S02]  /*8df0*/  FSEL R90, R64, -INF , !P3 ;  /* 0xff800000405a7808 */ /* 0x000fe40005800000 */
[----:B------:R-:W-:Y:S02]  /*8e00*/  FSEL R93, R65, -INF , !P2 ;  /* 0xff800000415d7808 */ /* 0x000fe40005000000 */
[C---:B------:R-:W-:Y:S02]  /*8e10*/  ISETP.GE.AND P4, PT, R2.reuse, R202, PT ;  /* 0x000000ca0200720c */ /* 0x040fe40003f86270 */
[CC--:B------:R-:W-:Y:S02]  /*8e20*/  ISETP.GE.AND P3, PT, R2.reuse, R201.reuse, PT ;  /* 0x000000c90200720c */ /* 0x0c0fe40003f66270 */
[----:B------:R-:W-:Y:S02]  /*8e30*/  ISETP.GE.AND P2, PT, R2, R200, PT ;  /* 0x000000c80200720c */ /* 0x000fe40003f46270 */
[C---:B------:R-:W-:Y:S01]  /*8e40*/  ISETP.GE.AND P6, PT, R3.reuse, R202, PT ;  /* 0x000000ca0300720c */ /* 0x040fe20003fc6270 */
[----:B-1----:R-:W-:Y:S01]  /*8e50*/  HMMA.16816.F32.BF16 R72, R4, R24, R52 ;  /* 0x000000180448723c */ /* 0x002fe20000041834 */
[----:B------:R-:W-:-:S02]  /*8e60*/  ISETP.GE.AND P0, PT, R3, R201, PT ;  /* 0x000000c90300720c */ /* 0x000fc40003f06270 */
[C---:B------:R-:W-:Y:S02]  /*8e70*/  ISETP.LT.OR P4, PT, R2.reuse, R197, P4 ;  /* 0x000000c50200720c */ /* 0x040fe40002781670 */
[C---:B------:R-:W-:Y:S01]  /*8e80*/  ISETP.LT.OR P3, PT, R2.reuse, R199, P3 ;  /* 0x000000c70200720c */ /* 0x040fe20001f61670 */
[----:B------:R-:W-:Y:S01]  /*8e90*/  HMMA.16816.F32.BF16 R52, R12, R44, RZ ;  /* 0x0000002c0c34723c */ /* 0x000fe200000418ff */
[----:B------:R-:W-:Y:S01]  /*8ea0*/  ISETP.LT.OR P2, PT, R2, R196, P2 ;  /* 0x000000c40200720c */ /* 0x000fe20001741670 */
[----:B------:R-:W-:Y:S01]  /*8eb0*/  VIADD R2, R0, 0x28 ;  /* 0x0000002800027836 */ /* 0x000fe20000000000 */
[C---:B------:R-:W-:Y:S02]  /*8ec0*/  ISETP.LT.OR P6, PT, R3.reuse, R197, P6 ;  /* 0x000000c50300720c */ /* 0x040fe400037c1670 */
[----:B------:R-:W-:Y:S02]  /*8ed0*/  ISETP.LT.OR P0, PT, R3, R199, P0 ;  /* 0x000000c70300720c */ /* 0x000fe40000701670 */
[----:B------:R-:W-:-:S02]  /*8ee0*/  FSEL R103, R66, -INF , !P6 ;  /* 0xff80000042677808 */ /* 0x000fc40007000000 */
[----:B------:R-:W-:Y:S02]  /*8ef0*/  FSEL R106, R67, -INF , !P4 ;  /* 0xff800000436a7808 */ /* 0x000fe40006000000 */
[----:B------:R-:W-:Y:S01]  /*8f00*/  FSEL R123, R68, -INF , !P0 ;  /* 0xff800000447b7808 */ /* 0x000fe20004000000 */
[----:B------:R-:W-:Y:S01]  /*8f10*/  HMMA.16816.F32.BF16 R64, R8, R24, R56 ;  /* 0x000000180840723c */ /* 0x000fe20000041838 */
[----:B------:R-:W-:Y:S02]  /*8f20*/  FSEL R124, R69, -INF , !P3 ;  /* 0xff800000457c7808 */ /* 0x000fe40005800000 */
[C---:B------:R-:W-:Y:S02]  /*8f30*/  ISETP.GE.AND P6, PT, R2.reuse, R203, PT ;  /* 0x000000cb0200720c */ /* 0x040fe40003fc6270 */
[C---:B------:R-:W-:Y:S01]  /*8f40*/  ISETP.GE.AND P4, PT, R2.reuse, R202, PT ;  /* 0x000000ca0200720c */ /* 0x040fe20003f86270 */
[----:B------:R-:W-:Y:S01]  /*8f50*/  HMMA.16816.F32.BF16 R56, R16, R44, RZ ;  /* 0x0000002c1038723c */ /* 0x000fe200000418ff */
[----:B------:R-:W-:-:S02]  /*8f60*/  ISETP.GE.AND P0, PT, R2, R201, PT ;  /* 0x000000c90200720c */ /* 0x000fc40003f06270 */
[CC--:B------:R-:W-:Y:S02]  /*8f70*/  ISETP.GE.AND P3, PT, R2.reuse, R200.reuse, PT ;  /* 0x000000c80200720c */ /* 0x0c0fe40003f66270 */
[C---:B------:R-:W-:Y:S02]  /*8f80*/  ISETP.GE.AND P5, PT, R3.reuse, R200, PT ;  /* 0x000000c80300720c */ /* 0x040fe40003fa6270 */
[C---:B------:R-:W-:Y:S02]  /*8f90*/  ISETP.LT.OR P6, PT, R2.reuse, R198, P6 ;  /* 0x000000c60200720c */ /* 0x040fe400037c1670 */
[C---:B------:R-:W-:Y:S02]  /*8fa0*/  ISETP.LT.OR P4, PT, R2.reuse, R197, P4 ;  /* 0x000000c50200720c */ /* 0x040fe40002781670 */
[C---:B------:R-:W-:Y:S02]  /*8fb0*/  ISETP.LT.OR P0, PT, R2.reuse, R199, P0 ;  /* 0x000000c70200720c */ /* 0x040fe40000701670 */
[-C--:B------:R-:W-:Y:S01]  /*8fc0*/  ISETP.LT.OR P3, PT, R2, R196.reuse, P3 ;  /* 0x000000c40200720c */ /* 0x080fe20001f61670 */
[C---:B------:R-:W-:Y:S01]  /*8fd0*/  VIADD R2, R0.reuse, 0x29 ;  /* 0x0000002900027836 */ /* 0x040fe20000000000 */
[----:B------:R-:W-:Y:S01]  /*8fe0*/  ISETP.LT.OR P5, PT, R3, R196, P5 ;  /* 0x000000c40300720c */ /* 0x000fe20002fa1670 */
[----:B------:R-:W-:Y:S01]  /*8ff0*/  VIADD R3, R0, 0x30 ;  /* 0x0000003000037836 */ /* 0x000fe20000000000 */
        /* <DEDUP_REMOVED lines=16> */
[-C--:B------:R-:W-:Y:S02]  /*9100*/  ISETP.GE.AND P3, PT, R3, R203.reuse, PT ;  /* 0x000000cb0300720c */ /* 0x080fe40003f66270 */
[C---:B------:R-:W-:Y:S02]  /*9110*/  ISETP.GE.AND P2, PT, R2.reuse, R203, PT ;  /* 0x000000cb0200720c */ /* 0x040fe40003f46270 */
[----:B------:R-:W-:Y:S02]  /*9120*/  FSEL R215, R51, -INF , !P0 ;  /* 0xff80000033d77808 */ /* 0x000fe40004000000 */
[-C--:B------:R-:W-:Y:S01]  /*9130*/  ISETP.LT.OR P3, PT, R3, R198.reuse, P3 ;  /* 0x000000c60300720c */ /* 0x080fe20001f61670 */
[----:B------:R-:W-:Y:S01]  /*9140*/  HMMA.16816.F32.BF16 R48, R4, R26, R32 ;  /* 0x0000001a0430723c */ /* 0x000fe20000041820 */
[----:B------:R-:W-:Y:S01]  /*9150*/  ISETP.LT.OR P2, PT, R2, R198, P2 ;  /* 0x000000c60200720c */ /* 0x000fe20001741670 */
[----:B------:R-:W1:Y:S01]  /*9160*/  LDSM.16.M88.4 R32, [R135+0x3400] ;  /* 0x003400008720783b */ /* 0x000e620000000200 */
[----:B------:R-:W-:-:S02]  /*9170*/  FSEL R96, R62, -INF , !P4 ;  /* 0xff8000003e607808 */ /* 0x000fc40006000000 */
[----:B------:R-:W-:Y:S02]  /*9180*/  FSEL R80, R64, -INF , !P3 ;  /* 0xff80000040507808 */ /* 0x000fe40005800000 */
[----:B------:R-:W-:Y:S02]  /*9190*/  FSEL R84, R65, -INF , !P2 ;  /* 0xff80000041547808 */ /* 0x000fe40005000000 */
[----:B------:R-:W-:Y:S02]  /*91a0*/  FSEL R81, R60, -INF , !P6 ;  /* 0xff8000003c517808 */ /* 0x000fe40007000000 */
        /* <DEDUP_REMOVED lines=8> */
[C---:B------:R-:W-:Y:S01]  /*9230*/  ISETP.LT.OR P3, PT, R2.reuse, R199, P3 ;  /* 0x000000c70200720c */ /* 0x040fe20001f61670 */
[----:B------:R-:W2:Y:S01]  /*9240*/  LDSM.16.M88.4 R28, [R191] ;  /* 0x00000000bf1c783b */ /* 0x000ea20000000200 */
[----:B------:R-:W-:Y:S01]  /*9250*/  ISETP.LT.OR P2, PT, R2, R196, P2 ;  /* 0x000000c40200720c */ /* 0x000fe20001741670 */
[----:B------:R-:W-:Y:S01]  /*9260*/  VIADD R2, R0, 0x38 ;  /* 0x0000003800027836 */ /* 0x000fe20000000000 */
[C---:B------:R-:W-:Y:S01]  /*9270*/  ISETP.LT.OR P6, PT, R3.reuse, R197, P6 ;  /* 0x000000c50300720c */ /* 0x040fe200037c1670 */
[----:B------:R-:W-:Y:S01]  /*9280*/  HMMA.16816.F32.BF16 R24, R12, R46, RZ ;  /* 0x0000002e0c18723c */ /* 0x000fe200000418ff */
[----:B------:R-:W-:-:S02]  /*9290*/  ISETP.LT.OR P0, PT, R3, R199, P0 ;  /* 0x000000c70300720c */ /* 0x000fc40000701670 */
[----:B------:R-:W-:Y:S02]  /*92a0*/  FSEL R94, R66, -INF , !P6 ;  /* 0xff800000425e7808 */ /* 0x000fe40007000000 */
[----:B------:R-:W-:Y:S01]  /*92b0*/  FSEL R95, R67, -INF , !P4 ;  /* 0xff800000435f7808 */ /* 0x000fe20006000000 */
[----:B------:R-:W-:Y:S01]  /*92c0*/  HMMA.16816.F32.BF16 R44, R16, R46, RZ ;  /* 0x0000002e102c723c */ /* 0x000fe200000418ff */
[----:B------:R-:W-:Y:S02]  /*92d0*/  FSEL R118, R72, -INF , !P0 ;  /* 0xff80000048767808 */ /* 0x000fe40004000000 */
[----:B------:R-:W-:Y:S02]  /*92e0*/  FSEL R117, R73, -INF , !P3 ;  /* 0xff80000049757808 */ /* 0x000fe40005800000 */
[C---:B------:R-:W-:Y:S01]  /*92f0*/  ISETP.GE.AND P6, PT, R2.reuse, R203, PT ;  /* 0x000000cb0200720c */ /* 0x040fe20003fc6270 */
[----:B------:R-:W-:Y:S01]  /*9300*/  HMMA.16816.F32.BF16 R64, R8, R20, R56 ;  /* 0x000000140840723c */ /* 0x000fe20000041838 */
[----:B------:R-:W-:-:S02]  /*9310*/  ISETP.GE.AND P4, PT, R2, R202, PT ;  /* 0x000000ca0200720c */ /* 0x000fc40003f86270 */
[C---:B------:R-:W-:Y:S02]  /*9320*/  ISETP.GE.AND P0, PT, R2.reuse, R201, PT ;  /* 0x000000c90200720c */ /* 0x040fe40003f06270 */
[CC--:B------:R-:W-:Y:S01]  /*9330*/  ISETP.GE.AND P3, PT, R2.reuse, R200.reuse, PT ;  /* 0x000000c80200720c */ /* 0x0c0fe20003f66270 */
[----:B-1----:R-:W-:Y:S01]  /*9340*/  HMMA.16816.F32.BF16 R52, R16, R32, RZ ;  /* 0x000000201034723c */ /* 0x002fe200000418ff */
[----:B------:R-:W-:Y:S02]  /*9350*/  ISETP.GE.AND P5, PT, R3, R200, PT ;  /* 0x000000c80300720c */ /* 0x000fe40003fa6270 */
[C---:B------:R-:W-:Y:S02]  /*9360*/  ISETP.LT.OR P6, PT, R2.reuse, R198, P6 ;  /* 0x000000c60200720c */ /* 0x040fe400037c1670 */
[C---:B------:R-:W-:Y:S01]  /*9370*/  ISETP.LT.OR P4, PT, R2.reuse, R197, P4 ;  /* 0x000000c50200720c */ /* 0x040fe20002781670 */
[----:B------:R-:W-:Y:S01]  /*9380*/  HMMA.16816.F32.BF16 R24, R4, R22, R24 ;  /* 0x000000160418723c */ /* 0x000fe20000041818 */
[----:B------:R-:W-:-:S02]  /*9390*/  ISETP.LT.OR P0, PT, R2, R199, P0 ;  /* 0x000000c70200720c */ /* 0x000fc40000701670 */
[-C--:B------:R-:W-:Y:S01]  /*93a0*/  ISETP.LT.OR P3, PT, R2, R196.reuse, P3 ;  /* 0x000000c40200720c */ /* 0x080fe20001f61670 */
[C---:B------:R-:W-:Y:S01]  /*93b0*/  VIADD R2, R0.reuse, 0x39 ;  /* 0x0000003900027836 */ /* 0x040fe20000000000 */
[----:B------:R-:W-:Y:S01]  /*93c0*/  ISETP.LT.OR P5, PT, R3, R196, P5 ;  /* 0x000000c40300720c */ /* 0x000fe20002fa1670 */
[----:B------:R-:W-:Y:S01]  /*93d0*/  VIADD R3, R0, 0x40 ;  /* 0x0000004000037836 */ /* 0x000fe20000000000 */
[----:B------:R-:W-:Y:S01]  /*93e0*/  FSEL R214, R75, -INF , !P2 ;  /* 0xff8000004bd67808 */ /* 0x000fe20005000000 */
[----:B------:R-:W-:Y:S01]  /*93f0*/  HMMA.16816.F32.BF16 R56, R8, R22, R44 ;  /* 0x000000160838723c */ /* 0x000fe2000004182c */
[----:B------:R-:W-:Y:S01]  /*9400*/  FSEL R212, R74, -INF , !P5 ;  /* 0xff8000004ad47808 */ /* 0x000fe20006800000 */
[----:B------:R-:W1:Y:S01]  /*9410*/  LDSM.16.M88.4 R44, [R135+0x3800] ;  /* 0x00380000872c783b */ /* 0x000e620000000200 */
[----:B------:R-:W-:Y:S02]  /*9420*/  FSEL R114, R48, -INF , !P0 ;  /* 0xff80000030727808 */ /* 0x000fe40004000000 */
[----:B------:R-:W-:Y:S01]  /*9430*/  FSEL R217, R50, -INF , !P3 ;  /* 0xff80000032d97808 */ /* 0x000fe20005800000 */
[----:B------:R-:W-:Y:S01]  /*9440*/  HMMA.16816.F32.BF16 R20, R12, R34, RZ ;  /* 0x000000220c14723c */ /* 0x000fe200000418ff */
[----:B------:R-:W-:-:S02]  /*9450*/  ISETP.GE.AND P5, PT, R2, R203, PT ;  /* 0x000000cb0200720c */ /* 0x000fc40003fa6270 */
[C---:B------:R-:W-:Y:S02]  /*9460*/  ISETP.GE.AND P2, PT, R2.reuse, R201, PT ;  /* 0x000000c90200720c */ /* 0x040fe40003f46270 */
[C---:B------:R-:W-:Y:S02]  /*9470*/  ISETP.GE.AND P0, PT, R2.reuse, R200, PT ;  /* 0x000000c80200720c */ /* 0x040fe40003f06270 */
[C---:B------:R-:W-:Y:S02]  /*9480*/  ISETP.GE.AND P3, PT, R2.reuse, R202, PT ;  /* 0x000000ca0200720c */ /* 0x040fe40003f66270 */
[C---:B------:R-:W-:Y:S02]  /*9490*/  ISETP.LT.OR P5, PT, R2.reuse, R198, P5 ;  /* 0x000000c60200720c */ /* 0x040fe40002fa1670 */
[C---:B------:R-:W-:Y:S02]  /*94a0*/  ISETP.LT.OR P2, PT, R2.reuse, R199, P2 ;  /* 0x000000c70200720c */ /* 0x040fe40001741670 */
[----:B------:R-:W-:-:S02]  /*94b0*/  ISETP.LT.OR P0, PT, R2, R196, P0 ;  /* 0x000000c40200720c */ /* 0x000fc40000701670 */
[----:B------:R-:W-:Y:S01]  /*94c0*/  ISETP.LT.OR P3, PT, R2, R197, P3 ;  /* 0x000000c50200720c */ /* 0x000fe20001f61670 */
[----:B------:R-:W-:Y:S01]  /*94d0*/  VIADD R2, R0, 0x41 ;  /* 0x0000004100027836 */ /* 0x000fe20000000000 */
[----:B------:R-:W-:Y:S02]  /*94e0*/  FSEL R113, R49, -INF , !P2 ;  /* 0xff80000031717808 */ /* 0x000fe40005000000 */
[----:B------:R-:W-:Y:S02]  /*94f0*/  FSEL R89, R63, -INF , !P3 ;  /* 0xff8000003f597808 */ /* 0x000fe40005800000 */
[CC--:B------:R-:W-:Y:S02]  /*9500*/  ISETP.GE.AND P3, PT, R3.reuse, R203.reuse, PT ;  /* 0x000000cb0300720c */ /* 0x0c0fe40003f66270 */
[----:B------:R-:W-:Y:S02]  /*9510*/  ISETP.GE.AND P2, PT, R2, R203, PT ;  /* 0x000000cb0200720c */ /* 0x000fe40003f46270 */
[----:B------:R-:W-:-:S02]  /*9520*/  ISETP.LT.OR P3, PT, R3, R198, P3 ;  /* 0x000000c60300720c */ /* 0x000fc40001f61670 */
[----:B------:R-:W-:Y:S02]  /*9530*/  ISETP.LT.OR P2, PT, R2, R198, P2 ;  /* 0x000000c60200720c */ /* 0x000fe40001741670 */
[----:B------:R-:W-:Y:S02]  /*9540*/  FSEL R88, R62, -INF , !P4 ;  /* 0xff8000003e587808 */ /* 0x000fe40006000000 */
[----:B------:R-:W-:Y:S02]  /*9550*/  FSEL R76, R64, -INF , !P3 ;  /* 0xff800000404c7808 */ /* 0x000fe40005800000 */
[----:B------:R-:W-:Y:S02]  /*9560*/  FSEL R79, R65, -INF , !P2 ;  /* 0xff800000414f7808 */ /* 0x000fe40005000000 */
[----:B------:R-:W-:Y:S02]  /*9570*/  FSEL R219, R51, -INF , !P0 ;  /* 0xff80000033db7808 */ /* 0x000fe40004000000 */
[----:B------:R-:W-:Y:S01]  /*9580*/  FSEL R77, R60, -INF , !P6 ;  /* 0xff8000003c4d7808 */ /* 0x000fe20007000000 */
[----:B------:R-:W-:Y:S01]  /*9590*/  HMMA.16816.F32.BF16 R48, R12, R32, RZ ;  /* 0x000000200c30723c */ /* 0x000fe200000418ff */
[----:B------:R-:W-:-:S02]  /*95a0*/  ISETP.GE.AND P4, PT, R2, R202, PT ;  /* 0x000000ca0200720c */ /* 0x000fc40003f86270 */
[CC--:B------:R-:W-:Y:S02]  /*95b0*/  ISETP.GE.AND P3, PT, R2.reuse, R201.reuse, PT ;  /* 0x000000c90200720c */ /* 0x0c0fe40003f66270 */
[C---:B------:R-:W-:Y:S01]  /*95c0*/  ISETP.GE.AND P2, PT, R2.reuse, R200, PT ;  /* 0x000000c80200720c */ /* 0x040fe20003f46270 */
[----:B------:R-:W-:Y:S01]  /*95d0*/  HMMA.16816.F32.BF16 R32, R16, R34, RZ ;  /* 0x000000221020723c */ /* 0x000fe200000418ff */
[C---:B------:R-:W-:Y:S02]  /*95e0*/  ISETP.GE.AND P6, PT, R3.reuse, R202, PT ;  /* 0x000000ca0300720c */ /* 0x040fe40003fc6270 */
[----:B------:R-:W-:Y:S02]  /*95f0*/  ISETP.GE.AND P0, PT, R3, R201, PT ;  /* 0x000000c90300720c */ /* 0x000fe40003f06270 */
[C---:B------:R-:W-:Y:S02]  /*9600*/  ISETP.LT.OR P4, PT, R2.reuse, R197, P4 ;  /* 0x000000c50200720c */ /* 0x040fe40002781670 */
[----:B------:R-:W-:-:S02]  /*9610*/  ISETP.LT.OR P3, PT, R2, R199, P3 ;  /* 0x000000c70200720c */ /* 0x000fc40001f61670 */
[----:B------:R-:W-:Y:S01]  /*9620*/  ISETP.LT.OR P2, PT, R2, R196, P2 ;  /* 0x000000c40200720c */ /* 0x000fe20001741670 */
[----:B------:R-:W-:Y:S01]  /*9630*/  VIADD R2, R0, 0x48 ;  /* 0x0000004800027836 */ /* 0x000fe20000000000 */
[C---:B------:R-:W-:Y:S02]  /*9640*/  ISETP.LT.OR P6, PT, R3.reuse, R197, P6 ;  /* 0x000000c50300720c */ /* 0x040fe400037c1670 */
[----:B------:R-:W-:Y:S02]  /*9650*/  ISETP.LT.OR P0, PT, R3, R199, P0 ;  /* 0x000000c70300720c */ /* 0x000fe40000701670 */
[----:B------:R-:W-:Y:S02]  /*9660*/  FSEL R86, R66, -INF , !P6 ;  /* 0xff80000042567808 */ /* 0x000fe40007000000 */
[----:B------:R-:W-:Y:S01]  /*9670*/  FSEL R87, R67, -INF , !P4 ;  /* 0xff80000043577808 */ /* 0x000fe20006000000 */
[----:B--2---:R-:W-:Y:S01]  /*9680*/  HMMA.16816.F32.BF16 R72, R4, R28, R48 ;  /* 0x0000001c0448723c */ /* 0x004fe20000041830 */
[----:B------:R-:W-:-:S02]  /*9690*/  FSEL R110, R68, -INF , !P0 ;  /* 0xff800000446e7808 */ /* 0x000fc40004000000 */
[----:B------:R-:W-:Y:S02]  /*96a0*/  FSEL R125, R69, -INF , !P3 ;  /* 0xff800000457d7808 */ /* 0x000fe40005800000 */
[C---:B------:R-:W-:Y:S01]  /*96b0*/  ISETP.GE.AND P6, PT, R2.reuse, R203, PT ;  /* 0x000000cb0200720c */ /* 0x040fe20003fc6270 */
[----:B------:R-:W-:Y:S01]  /*96c0*/  HMMA.16816.F32.BF16 R32, R8, R30, R32 ;  /* 0x0000001e0820723c */ /* 0x000fe20000041820 */
[C---:B------:R-:W-:Y:S02]  /*96d0*/  ISETP.GE.AND P4, PT, R2.reuse, R202, PT ;  /* 0x000000ca0200720c */ /* 0x040fe40003f86270 */
[C---:B------:R-:W-:Y:S02]  /*96e0*/  ISETP.GE.AND P0, PT, R2.reuse, R201, PT ;  /* 0x000000c90200720c */ /* 0x040fe40003f06270 */
[C---:B------:R-:W-:Y:S01]  /*96f0*/  ISETP.GE.AND P3, PT, R2.reuse, R200, PT ;  /* 0x000000c80200720c */ /* 0x040fe20003f66270 */
[----:B-1----:R-:W-:Y:S01]  /*9700*/  HMMA.16816.F32.BF16 R48, R12, R44, RZ ;  /* 0x0000002c0c30723c */ /* 0x002fe200000418ff */
        /* <DEDUP_REMOVED lines=8> */
[C---:B------:R-:W-:Y:S01]  /*9790*/  ISETP.GE.AND P2, PT, R2.reuse, R201, PT ;  /* 0x000000c90200720c */ /* 0x040fe20003f46270 */
[----:B------:R-:W-:Y:S01]  /*97a0*/  HMMA.16816.F32.BF16 R60, R8, R28, R52 ;  /* 0x0000001c083c723c */ /* 0x000fe20000041834 */
[CC--:B------:R-:W-:Y:S02]  /*97b0*/  ISETP.GE.AND P0, PT, R2.reuse, R200.reuse, PT ;  /* 0x000000c80200720c */ /* 0x0c0fe40003f06270 */
[C---:B------:R-:W-:Y:S02]  /*97c0*/  ISETP.GE.AND P5, PT, R3.reuse, R200, PT ;  /* 0x000000c80300720c */ /* 0x040fe40003fa6270 */
[C---:B------:R-:W-:Y:S01]  /*97d0*/  ISETP.LT.OR P2, PT, R2.reuse, R199, P2 ;  /* 0x000000c70200720c */ /* 0x040fe20001741670 */
[----:B------:R-:W-:Y:S01]  /*97e0*/  HMMA.16816.F32.BF16 R52, R16, R44, RZ ;  /* 0x0000002c1034723c */ /* 0x000fe200000418ff */
[-C--:B------:R-:W-:Y:S02]  /*97f0*/  ISETP.LT.OR P0, PT, R2, R196.reuse, P0 ;  /* 0x000000c40200720c */ /* 0x080fe40000701670 */
[----:B------:R-:W-:Y:S01]  /*9800*/  ISETP.LT.OR P5, PT, R3, R196, P5 ;  /* 0x000000c40300720c */ /* 0x000fe20002fa1670 */
[----:B------:R-:W-:Y:S01]  /*9810*/  VIADD R3, R0, 0x50 ;  /* 0x0000005000037836 */ /* 0x000fe20000000000 */
[----:B------:R-:W-:-:S02]  /*9820*/  FSEL R221, R26, -INF , !P3 ;  /* 0xff8000001add7808 */ /* 0x000fc40005800000 */
[----:B------:R-:W-:Y:S02]  /*9830*/  FSEL R128, R25, -INF , !P2 ;  /* 0xff80000019807808 */ /* 0x000fe40005000000 */
[----:B------:R-:W-:Y:S02]  /*9840*/  FSEL R223, R27, -INF , !P0 ;  /* 0xff8000001bdf7808 */ /* 0x000fe40004000000 */
[----:B------:R-:W-:Y:S01]  /*9850*/  FSEL R216, R70, -INF , !P5 ;  /* 0xff80000046d87808 */ /* 0x000fe20006800000 */
[----:B------:R-:W1:Y:S01]  /*9860*/  LDSM.16.M88.4 R24, [R190] ;  /* 0x00000000be18783b */ /* 0x000e620000000200 */
[C---:B------:R-:W-:Y:S02]  /*9870*/  ISETP.GE.AND P5, PT, R2.reuse, R203, PT ;  /* 0x000000cb0200720c */ /* 0x040fe40003fa6270 */
[C---:B------:R-:W-:Y:S02]  /*9880*/  ISETP.GE.AND P3, PT, R2.reuse, R202, PT ;  /* 0x000000ca0200720c */ /* 0x040fe40003f66270 */
[----:B------:R-:W-:-:S02]  /*9890*/  ISETP.LT.OR P5, PT, R2, R198, P5 ;  /* 0x000000c60200720c */ /* 0x000fc40002fa1670 */
[----:B------:R-:W-:Y:S01]  /*98a0*/  ISETP.LT.OR P3, PT, R2, R197, P3 ;  /* 0x000000c50200720c */ /* 0x000fe20001f61670 */
[----:B------:R-:W-:Y:S01]  /*98b0*/  VIADD R2, R0, 0x51 ;  /* 0x0000005100027836 */ /* 0x000fe20000000000 */
[----:B------:R-:W-:Y:S02]  /*98c0*/  FSEL R69, R56, -INF , !P6 ;  /* 0xff80000038457808 */ /* 0x000fe40007000000 */
[----:B------:R-:W-:Y:S02]  /*98d0*/  FSEL R83, R58, -INF , !P4 ;  /* 0xff8000003a537808 */ /* 0x000fe40006000000 */
[----:B------:R-:W-:Y:S02]  /*98e0*/  FSEL R68, R57, -INF , !P5 ;  /* 0xff80000039447808 */ /* 0x000fe40006800000 */
[----:B------:R-:W-:Y:S02]  /*98f0*/  FSEL R85, R59, -INF , !P3 ;  /* 0xff8000003b557808 */ /* 0x000fe40005800000 */
[----:B------:R-:W-:Y:S01]  /*9900*/  HMMA.16816.F32.BF16 R56, R4, R30, R20 ;  /* 0x0000001e0438723c */ /* 0x000fe20000041814 */
[----:B------:R-:W2:Y:S01]  /*9910*/  LDSM.16.M88.4 R28, [R135+0x3c00] ;  /* 0x003c0000871c783b */ /* 0x000ea20000000200 */
[----:B------:R-:W-:-:S02]  /*9920*/  ISETP.GE.AND P3, PT, R3, R203, PT ;  /* 0x000000cb0300720c */ /* 0x000fc40003f66270 */
[----:B------:R-:W-:Y:S01]  /*9930*/  ISETP.GE.AND P5, PT, R2, R203, PT ;  /* 0x000000cb0200720c */ /* 0x000fe20003fa6270 */
[----:B------:R-:W3:Y:S01]  /*9940*/  LDSM.16.M88.4 R20, [R189] ;  /* 0x00000000bd14783b */ /* 0x000ee20000000200 */
[----:B------:R-:W-:Y:S01]  /*9950*/  ISETP.LT.OR P3, PT, R3, R198, P3 ;  /* 0x000000c60300720c */ /* 0x000fe20001f61670 */
[----:B------:R-:W-:-:S04]  /*9960*/  DEPBAR.LE SB0, 0x0 ;  /* 0x000080000000791a */ /* 0x000fc80000000000 */
[----:B------:R-:W-:Y:S01]  /*9970*/  BAR.SYNC.DEFER_BLOCKING 0x0 ;  /* 0x0000000000007b1d */ /* 0x000fe20000010000 */
[----:B------:R-:W-:Y:S02]  /*9980*/  ISETP.LT.OR P5, PT, R2, R198, P5 ;  /* 0x000000c60200720c */ /* 0x000fe40002fa1670 */
[----:B------:R-:W-:Y:S02]  /*9990*/  FSEL R43, R60, -INF , !P3 ;  /* 0xff8000003c2b7808 */ /* 0x000fe40005800000 */
[----:B------:R-:W-:Y:S02]  /*99a0*/  FSEL R42, R61, -INF , !P5 ;  /* 0xff8000003d2a7808 */ /* 0x000fe40006800000 */
[C---:B------:R-:W-:Y:S02]  /*99b0*/  ISETP.GE.AND P0, PT, R2.reuse, R202, PT ;  /* 0x000000ca0200720c */ /* 0x040fe40003f06270 */
[C---:B------:R-:W-:Y:S02]  /*99c0*/  ISETP.GE.AND P3, PT, R2.reuse, R201, PT ;  /* 0x000000c90200720c */ /* 0x040fe40003f66270 */
[----:B------:R-:W-:Y:S01]  /*99d0*/  ISETP.GE.AND P5, PT, R2, R200, PT ;  /* 0x000000c80200720c */ /* 0x000fe20003fa6270 */
[----:B-1----:R-:W-:Y:S01]  /*99e0*/  HMMA.16816.F32.BF16 R64, R4, R24, R48 ;  /* 0x000000180440723c */ /* 0x002fe20000041830 */
        /* <DEDUP_REMOVED lines=10> */
[----:B--2---:R-:W-:Y:S01]  /*9a90*/  HMMA.16816.F32.BF16 R48, R16, R28, RZ ;  /* 0x0000001c1030723c */ /* 0x004fe200000418ff */
[----:B------:R-:W-:Y:S02]  /*9aa0*/  FSEL R130, R72, -INF , !P4 ;  /* 0xff80000048827808 */ /* 0x000fe40006000000 */
[----:B------:R-:W-:Y:S02]  /*9ab0*/  FSEL R134, R73, -INF , !P3 ;  /* 0xff80000049867808 */ /* 0x000fe40005800000 */
[C---:B------:R-:W-:Y:S01]  /*9ac0*/  ISETP.GE.AND P2, PT, R2.reuse, R203, PT ;  /* 0x000000cb0200720c */ /* 0x040fe20003f46270 */
[----:B------:R-:W-:Y:S01]  /*9ad0*/  HMMA.16816.F32.BF16 R60, R8, R24, R52 ;  /* 0x00000018083c723c */ /* 0x000fe20000041834 */
[----:B------:R-:W-:-:S02]  /*9ae0*/  ISETP.GE.AND P0, PT, R2, R202, PT ;  /* 0x000000ca0200720c */ /* 0x000fc40003f06270 */
[C---:B------:R-:W-:Y:S02]  /*9af0*/  ISETP.GE.AND P4, PT, R2.reuse, R201, PT ;  /* 0x000000c90200720c */ /* 0x040fe40003f86270 */
[CC--:B------:R-:W-:Y:S01]  /*9b00*/  ISETP.GE.AND P3, PT, R2.reuse, R200.reuse, PT ;  /* 0x000000c80200720c */ /* 0x0c0fe20003f66270 */
[-C--:B------:R-:W-:Y:S01]  /*9b10*/  HMMA.16816.F32.BF16 R52, R16, R46.reuse, RZ ;  /* 0x0000002e1034723c */ /* 0x080fe200000418ff */
[----:B------:R-:W-:Y:S02]  /*9b20*/  ISETP.GE.AND P6, PT, R3, R200, PT ;  /* 0x000000c80300720c */ /* 0x000fe40003fc6270 */
[C---:B------:R-:W-:Y:S02]  /*9b30*/  ISETP.LT.OR P2, PT, R2.reuse, R198, P2 ;  /* 0x000000c60200720c */ /* 0x040fe40001741670 */
[C---:B------:R-:W-:Y:S01]  /*9b40*/  ISETP.LT.OR P0, PT, R2.reuse, R197, P0 ;  /* 0x000000c50200720c */ /* 0x040fe20000701670 */
[----:B------:R-:W-:Y:S01]  /*9b50*/  HMMA.16816.F32.BF16 R44, R12, R46, RZ ;  /* 0x0000002e0c2c723c */ /* 0x000fe200000418ff */
[----:B------:R-:W-:-:S02]  /*9b60*/  ISETP.LT.OR P4, PT, R2, R199, P4 ;  /* 0x000000c70200720c */ /* 0x000fc40002781670 */
[-C--:B------:R-:W-:Y:S01]  /*9b70*/  ISETP.LT.OR P3, PT, R2, R196.reuse, P3 ;  /* 0x000000c40200720c */ /* 0x080fe20001f61670 */
[C---:B------:R-:W-:Y:S01]  /*9b80*/  VIADD R2, R0.reuse, 0x59 ;  /* 0x0000005900027836 */ /* 0x040fe20000000000 */
[----:B------:R-:W-:Y:S01]  /*9b90*/  ISETP.LT.OR P6, PT, R3, R196, P6 ;  /* 0x000000c40300720c */ /* 0x000fe200037c1670 */
[----:B------:R-:W-:Y:S01]  /*9ba0*/  VIADD R3, R0, 0x60 ;  /* 0x0000006000037836 */ /* 0x000fe20000000000 */
[----:B------:R-:W-:Y:S01]  /*9bb0*/  FSEL R222, R75, -INF , !P5 ;  /* 0xff8000004bde7808 */ /* 0x000fe20006800000 */
[----:B---3--:R-:W-:Y:S01]  /*9bc0*/  HMMA.16816.F32.BF16 R48, R8, R20, R48 ;  /* 0x000000140830723c */ /* 0x008fe20000041830 */
[----:B------:R-:W-:Y:S02]  /*9bd0*/  FSEL R220, R74, -INF , !P6 ;  /* 0xff8000004adc7808 */ /* 0x000fe40007000000 */
[C---:B------:R-:W-:Y:S02]  /*9be0*/  ISETP.GE.AND P5, PT, R2.reuse, R203, PT ;  /* 0x000000cb0200720c */ /* 0x040fe40003fa6270 */
[C---:B------:R-:W-:Y:S01]  /*9bf0*/  ISETP.GE.AND P6, PT, R2.reuse, R202, PT ;  /* 0x000000ca0200720c */ /* 0x040fe20003fc6270 */
[----:B------:R-:W-:Y:S01]  /*9c00*/  HMMA.16816.F32.BF16 R16, R16, R30, RZ ;  /* 0x0000001e1010723c */ /* 0x000fe200000418ff */
[----:B------:R-:W-:-:S02]  /*9c10*/  ISETP.LT.OR P5, PT, R2, R198, P5 ;  /* 0x000000c60200720c */ /* 0x000fc40002fa1670 */
[----:B------:R-:W-:Y:S02]  /*9c20*/  ISETP.LT.OR P6, PT, R2, R197, P6 ;  /* 0x000000c50200720c */ /* 0x000fe400037c1670 */
[----:B------:R-:W-:Y:S01]  /*9c30*/  FSEL R131, R56, -INF , !P4 ;  /* 0xff80000038837808 */ /* 0x000fe20006000000 */
[-C--:B------:R-:W-:Y:S01]  /*9c40*/  HMMA.16816.F32.BF16 R52, R8, R26.reuse, R52 ;  /* 0x0000001a0834723c */ /* 0x080fe20000041834 */
[----:B------:R-:W-:Y:S02]  /*9c50*/  FSEL R225, R58, -INF , !P3 ;  /* 0xff8000003ae17808 */ /* 0x000fe40005800000 */
[----:B------:R-:W-:Y:S02]  /*9c60*/  FSEL R37, R32, -INF , !P2 ;  /* 0xff80000020257808 */ /* 0x000fe40005000000 */
[----:B------:R-:W-:Y:S01]  /*9c70*/  FSEL R58, R34, -INF , !P0 ;  /* 0xff800000223a7808 */ /* 0x000fe20004000000 */
[----:B------:R-:W-:Y:S01]  /*9c80*/  HMMA.16816.F32.BF16 R24, R4, R26, R44 ;  /* 0x0000001a0418723c */ /* 0x000fe2000004182c */
[----:B------:R-:W-:-:S02]  /*9c90*/  FSEL R36, R33, -INF , !P5 ;  /* 0xff80000021247808 */ /* 0x000fc40006800000 */
[----:B------:R-:W-:Y:S02]  /*9ca0*/  FSEL R56, R35, -INF , !P6 ;  /* 0xff80000023387808 */ /* 0x000fe40007000000 */
[C---:B------:R-:W-:Y:S01]  /*9cb0*/  ISETP.GE.AND P4, PT, R2.reuse, R201, PT ;  /* 0x000000c90200720c */ /* 0x040fe20003f86270 */
[C---:B------:R-:W-:Y:S01]  /*9cc0*/  HMMA.16816.F32.BF16 R32, R12.reuse, R28, RZ ;  /* 0x0000001c0c20723c */ /* 0x040fe200000418ff */
[C---:B------:R-:W-:Y:S02]  /*9cd0*/  ISETP.GE.AND P3, PT, R2.reuse, R200, PT ;  /* 0x000000c80200720c */ /* 0x040fe40003f66270 */
[C---:B------:R-:W-:Y:S02]  /*9ce0*/  ISETP.GE.AND P2, PT, R3.reuse, R203, PT ;  /* 0x000000cb0300720c */ /* 0x040fe40003f46270 */
[----:B------:R-:W-:Y:S01]  /*9cf0*/  ISETP.GE.AND P0, PT, R3, R202, PT ;  /* 0x000000ca0300720c */ /* 0x000fe20003f06270 */
[----:B------:R-:W-:Y:S01]  /*9d00*/  HMMA.16816.F32.BF16 R12, R12, R30, RZ ;  /* 0x0000001e0c0c723c */ /* 0x000fe200000418ff */
[----:B------:R-:W-:-:S02]  /*9d10*/  ISETP.LT.OR P4, PT, R2, R199, P4 ;  /* 0x000000c70200720c */ /* 0x000fc40002781670 */
[----:B------:R-:W-:Y:S01]  /*9d20*/  ISETP.LT.OR P3, PT, R2, R196, P3 ;  /* 0x000000c40200720c */ /* 0x000fe20001f61670 */
[----:B------:R-:W-:Y:S01]  /*9d30*/  VIADD R2, R0, 0x61 ;  /* 0x0000006100027836 */ /* 0x000fe20000000000 */
[C---:B------:R-:W-:Y:S01]  /*9d40*/  ISETP.LT.OR P2, PT, R3.reuse, R198, P2 ;  /* 0x000000c60300720c */ /* 0x040fe20001741670 */
[----:B------:R-:W-:Y:S01]  /*9d50*/  HMMA.16816.F32.BF16 R8, R8, R22, R16 ;  /* 0x000000160808723c */ /* 0x000fe20000041810 */
[----:B------:R-:W-:Y:S02]  /*9d60*/  ISETP.LT.OR P0, PT, R3, R197, P0 ;  /* 0x000000c50300720c */ /* 0x000fe40000701670 */
[----:B------:R-:W-:Y:S02]  /*9d70*/  FSEL R226, R59, -INF , !P3 ;  /* 0xff8000003be27808 */ /* 0x000fe40005800000 */
[----:B------:R-:W-:Y:S02]  /*9d80*/  FSEL R60, R60, -INF , !P2 ;  /* 0xff8000003c3c7808 */ /* 0x000fe40005000000 */
[----:B------:R-:W-:-:S02]  /*9d90*/  FSEL R62, R62, -INF , !P0 ;  /* 0xff8000003e3e7808 */ /* 0x000fc40004000000 */
[----:B------:R-:W-:Y:S02]  /*9da0*/  FSEL R174, R57, -INF , !P4 ;  /* 0xff80000039ae7808 */ /* 0x000fe40006000000 */
[C---:B------:R-:W-:Y:S01]  /*9db0*/  ISETP.GE.AND P6, PT, R2.reuse, R203, PT ;  /* 0x000000cb0200720c */ /* 0x040fe20003fc6270 */
[C---:B------:R-:W-:Y:S01]  /*9dc0*/  HMMA.16816.F32.BF16 R32, R4.reuse, R20, R32 ;  /* 0x000000140420723c */ /* 0x040fe20000041820 */
[C---:B------:R-:W-:Y:S02]  /*9dd0*/  ISETP.GE.AND P3, PT, R2.reuse, R202, PT ;  /* 0x000000ca0200720c */ /* 0x040fe40003f66270 */
[CC--:B------:R-:W-:Y:S02]  /*9de0*/  ISETP.GE.AND P2, PT, R2.reuse, R201.reuse, PT ;  /* 0x000000c90200720c */ /* 0x0c0fe40003f46270 */
[-C--:B------:R-:W-:Y:S01]  /*9df0*/  ISETP.GE.AND P0, PT, R2, R200.reuse, PT ;  /* 0x000000c80200720c */ /* 0x080fe20003f06270 */
[----:B------:R-:W-:Y:S01]  /*9e00*/  HMMA.16816.F32.BF16 R4, R4, R22, R12 ;  /* 0x000000160404723c */ /* 0x000fe2000004180c */
[C---:B------:R-:W-:Y:S01]  /*9e10*/  ISETP.GE.AND P5, PT, R3.reuse, R201, PT ;  /* 0x000000c90300720c */ /* 0x040fe20003fa6270 */
[----:B------:R-:W-:Y:S01]  /*9e20*/  VIADD R20, R0, 0x69 ;  /* 0x0000006900147836 */ /* 0x000fe20000000000 */
[----:B------:R-:W-:-:S02]  /*9e30*/  ISETP.GE.AND P4, PT, R3, R200, PT ;  /* 0x000000c80300720c */ /* 0x000fc40003f86270 */
[C---:B------:R-:W-:Y:S02]  /*9e40*/  ISETP.LT.OR P6, PT, R2.reuse, R198, P6 ;  /* 0x000000c60200720c */ /* 0x040fe400037c1670 */
[C---:B------:R-:W-:Y:S02]  /*9e50*/  ISETP.LT.OR P3, PT, R2.reuse, R197, P3 ;  /* 0x000000c50200720c */ /* 0x040fe40001f61670 */
[CC--:B------:R-:W-:Y:S02]  /*9e60*/  ISETP.LT.OR P2, PT, R2.reuse, R199.reuse, P2 ;  /* 0x000000c70200720c */ /* 0x0c0fe40001741670 */
[-C--:B------:R-:W-:Y:S01]  /*9e70*/  ISETP.LT.OR P0, PT, R2, R196.reuse, P0 ;  /* 0x000000c40200720c */ /* 0x080fe20000701670 */
[C---:B------:R-:W-:Y:S01]  /*9e80*/  VIADD R2, R0.reuse, 0x68 ;  /* 0x0000006800027836 */ /* 0x040fe20000000000 */
[C---:B------:R-:W-:Y:S02]  /*9e90*/  ISETP.LT.OR P5, PT, R3.reuse, R199, P5 ;  /* 0x000000c70300720c */ /* 0x040fe40002fa1670 */
[----:B------:R-:W-:Y:S01]  /*9ea0*/  ISETP.LT.OR P4, PT, R3, R196, P4 ;  /* 0x000000c40300720c */ /* 0x000fe20002781670 */
[----:B------:R-:W-:Y:S01]  /*9eb0*/  VIADD R3, R0, 0x70 ;  /* 0x0000007000037836 */ /* 0x000fe20000000000 */
[----:B------:R-:W-:-:S02]  /*9ec0*/  FSEL R61, R61, -INF , !P6 ;  /* 0xff8000003d3d7808 */ /* 0x000fc40007000000 */
[----:B------:R-:W-:Y:S02]  /*9ed0*/  FSEL R63, R63, -INF , !P3 ;  /* 0xff8000003f3f7808 */ /* 0x000fe40005800000 */
[----:B------:R-:W-:Y:S02]  /*9ee0*/  FSEL R59, R64, -INF , !P5 ;  /* 0xff800000403b7808 */ /* 0x000fe40006800000 */
[----:B------:R-:W-:Y:S02]  /*9ef0*/  FSEL R230, R66, -INF , !P4 ;  /* 0xff80000042e67808 */ /* 0x000fe40006000000 */
[C---:B------:R-:W-:Y:S02]  /*9f00*/  ISETP.GE.AND P3, PT, R2.reuse, R203, PT ;  /* 0x000000cb0200720c */ /* 0x040fe40003f66270 */
[C---:B------:R-:W-:Y:S02]  /*9f10*/  ISETP.GE.AND P6, PT, R2.reuse, R202, PT ;  /* 0x000000ca0200720c */ /* 0x040fe40003fc6270 */
[----:B------:R-:W-:-:S02]  /*9f20*/  ISETP.GE.AND P5, PT, R2, R201, PT ;  /* 0x000000c90200720c */ /* 0x000fc40003fa6270 */
[-C--:B------:R-:W-:Y:S02]  /*9f30*/  ISETP.GE.AND P4, PT, R2, R200.reuse, PT ;  /* 0x000000c80200720c */ /* 0x080fe40003f86270 */
[----:B------:R-:W-:Y:S02]  /*9f40*/  FSEL R57, R65, -INF , !P2 ;  /* 0xff80000041397808 */ /* 0x000fe40005000000 */
[----:B------:R-:W-:Y:S02]  /*9f50*/  FSEL R228, R67, -INF , !P0 ;  /* 0xff80000043e47808 */ /* 0x000fe40004000000 */
[C---:B------:R-:W-:Y:S02]  /*9f60*/  ISETP.GE.AND P2, PT, R20.reuse, R201, PT ;  /* 0x000000c91400720c */ /* 0x040fe40003f46270 */
[----:B------:R-:W-:Y:S02]  /*9f70*/  ISETP.GE.AND P0, PT, R20, R200, PT ;  /* 0x000000c81400720c */ /* 0x000fe40003f06270 */
[----:B------:R-:W-:-:S02]  /*9f80*/  ISETP.LT.OR P3, PT, R2, R198, P3 ;  /* 0x000000c60200720c */ /* 0x000fc40001f61670 */
[C---:B------:R-:W-:Y:S02]  /*9f90*/  ISETP.LT.OR P6, PT, R2.reuse, R197, P6 ;  /* 0x000000c50200720c */ /* 0x040fe400037c1670 */
[CC--:B------:R-:W-:Y:S02]  /*9fa0*/  ISETP.LT.OR P5, PT, R2.reuse, R199.reuse, P5 ;  /* 0x000000c70200720c */ /* 0x0c0fe40002fa1670 */
[-C--:B------:R-:W-:Y:S01]  /*9fb0*/  ISETP.LT.OR P4, PT, R2, R196.reuse, P4 ;  /* 0x000000c40200720c */ /* 0x080fe20002781670 */
[----:B------:R-:W-:Y:S01]  /*9fc0*/  VIADD R2, R0, 0x71 ;  /* 0x0000007100027836 */ /* 0x000fe20000000000 */
[C---:B------:R-:W-:Y:S02]  /*9fd0*/  ISETP.LT.OR P2, PT, R20.reuse, R199, P2 ;  /* 0x000000c71400720c */ /* 0x040fe40001741670 */
[----:B------:R-:W-:Y:S02]  /*9fe0*/  ISETP.LT.OR P0, PT, R20, R196, P0 ;  /* 0x000000c41400720c */ /* 0x000fe40000701670 */
[----:B------:R-:W-:-:S02]  /*9ff0*/  FSEL R233, R26, -INF , !P4 ;  /* 0xff8000001ae97808 */ /* 0x000fc40006000000 */
[----:B------:R-:W-:Y:S02]  /*a000*/  FSEL R182, R25, -INF , !P2 ;  /* 0xff80000019b67808 */ /* 0x000fe40005000000 */
[----:B------:R-:W-:Y:S02]  /*a010*/  FSEL R231, R27, -INF , !P0 ;  /* 0xff8000001be77808 */ /* 0x000fe40004000000 */
[C---:B------:R-:W-:Y:S02]  /*a020*/  ISETP.GE.AND P4, PT, R3.reuse, R201, PT ;  /* 0x000000c90300720c */ /* 0x040fe40003f86270 */
[C---:B------:R-:W-:Y:S02]  /*a030*/  ISETP.GE.AND P2, PT, R3.reuse, R200, PT ;  /* 0x000000c80300720c */ /* 0x040fe40003f46270 */
[----:B------:R-:W-:Y:S02]  /*a040*/  ISETP.GE.AND P0, PT, R2, R203, PT ;  /* 0x000000cb0200720c */ /* 0x000fe40003f06270 */
[----:B------:R-:W-:-:S02]  /*a050*/  ISETP.LT.OR P4, PT, R3, R199, P4 ;  /* 0x000000c70300720c */ /* 0x000fc40002781670 */
[----:B------:R-:W-:Y:S02]  /*a060*/  ISETP.LT.OR P2, PT, R3, R196, P2 ;  /* 0x000000c40300720c */ /* 0x000fe40001741670 */
[----:B------:R-:W-:Y:S02]  /*a070*/  ISETP.LT.OR P0, PT, R2, R198, P0 ;  /* 0x000000c60200720c */ /* 0x000fe40000701670 */
        /* <DEDUP_REMOVED lines=8> */
[----:B------:R-:W-:Y:S02]  /*a100*/  ISETP.LT.OR P3, PT, R3, R198, P3 ;  /* 0x000000c60300720c */ /* 0x000fe40001f61670 */
[----:B------:R-:W-:-:S02]  /*a110*/  ISETP.LT.OR P4, PT, R2, R197, P4 ;  /* 0x000000c50200720c */ /* 0x000fc40002781670 */
[C---:B------:R-:W-:Y:S02]  /*a120*/  ISETP.LT.OR P2, PT, R2.reuse, R199, P2 ;  /* 0x000000c70200720c */ /* 0x040fe40001741670 */
[----:B------:R-:W-:Y:S01]  /*a130*/  ISETP.LT.OR P0, PT, R2, R196, P0 ;  /* 0x000000c40200720c */ /* 0x000fe20000701670 */
[----:B------:R-:W-:Y:S01]  /*a140*/  VIADD R2, R0, 0x78 ;  /* 0x0000007800027836 */ /* 0x000fe20000000000 */
[----:B------:R-:W-:Y:S01]  /*a150*/  FSEL R178, R24, -INF , !P5 ;  /* 0xff80000018b27808 */ /* 0x000fe20006800000 */
[----:B------:R-:W-:Y:S01]  /*a160*/  VIADD R0, R0, 0x79 ;  /* 0x0000007900007836 */ /* 0x000fe20000000000 */
[----:B------:R-:W-:Y:S02]  /*a170*/  FSEL R48, R48, -INF , !P3 ;  /* 0xff80000030307808 */ /* 0x000fe40005800000 */
[----:B------:R-:W-:Y:S02]  /*a180*/  ISETP.GE.AND P5, PT, R3, R202, PT ;  /* 0x000000ca0300720c */ /* 0x000fe40003fa6270 */
[----:B------:R-:W-:-:S02]  /*a190*/  ISETP.GE.AND P3, PT, R20, R203, PT ;  /* 0x000000cb1400720c */ /* 0x000fc40003f66270 */
[----:B------:R-:W-:Y:S02]  /*a1a0*/  FSEL R224, R35, -INF , !P0 ;  /* 0xff80000023e07808 */ /* 0x000fe40004000000 */
[----:B------:R-:W-:Y:S02]  /*a1b0*/  ISETP.GE.AND P0, PT, R0, R201, PT ;  /* 0x000000c90000720c */ /* 0x000fe40003f06270 */
[----:B------:R-:W-:Y:S02]  /*a1c0*/  ISETP.LT.OR P5, PT, R3, R197, P5 ;  /* 0x000000c50300720c */ /* 0x000fe40002fa1670 */
[----:B------:R-:W-:Y:S02]  /*a1d0*/  ISETP.LT.OR P3, PT, R20, R198, P3 ;  /* 0x000000c61400720c */ /* 0x000fe40001f61670 */
[----:B------:R-:W-:Y:S02]  /*a1e0*/  ISETP.LT.OR P0, PT, R0, R199, P0 ;  /* 0x000000c70000720c */ /* 0x000fe40000701670 */
[----:B------:R-:W-:-:S02]  /*a1f0*/  FSEL R50, R50, -INF , !P5 ;  /* 0xff80000032327808 */ /* 0x000fc40006800000 */
[----:B------:R-:W-:Y:S02]  /*a200*/  FSEL R53, R53, -INF , !P3 ;  /* 0xff80000035357808 */ /* 0x000fe40005800000 */
[----:B------:R-:W-:Y:S02]  /*a210*/  FSEL R207, R33, -INF , !P2 ;  /* 0xff80000021cf7808 */ /* 0x000fe40005000000 */
[----:B------:R-:W-:Y:S02]  /*a220*/  ISETP.GE.AND P5, PT, R20, R202, PT ;  /* 0x000000ca1400720c */ /* 0x000fe40003fa6270 */
[C---:B------:R-:W-:Y:S02]  /*a230*/  ISETP.GE.AND P3, PT, R2.reuse, R201, PT ;  /* 0x000000c90200720c */ /* 0x040fe40003f66270 */
[----:B------:R-:W-:Y:S02]  /*a240*/  ISETP.GE.AND P2, PT, R2, R200, PT ;  /* 0x000000c80200720c */ /* 0x000fe40003f46270 */
[----:B------:R-:W-:-:S02]  /*a250*/  FSEL R206, R5, -INF , !P0 ;  /* 0xff80000005ce7808 */ /* 0x000fc40004000000 */
[----:B------:R-:W-:Y:S02]  /*a260*/  PLOP3.LUT P0, PT, PT, PT, UP0, 0x80, 0x0 ;  /* 0x000000000000781c */ /* 0x000fe40003f0f008 */
[----:B------:R-:W-:Y:S02]  /*a270*/  ISETP.LT.OR P5, PT, R20, R197, P5 ;  /* 0x000000c51400720c */ /* 0x000fe40002fa1670 */
[C---:B------:R-:W-:Y:S02]  /*a280*/  ISETP.LT.OR P3, PT, R2.reuse, R199, P3 ;  /* 0x000000c70200720c */ /* 0x040fe40001f61670 */
[----:B------:R-:W-:Y:S02]  /*a290*/  ISETP.LT.OR P2, PT, R2, R196, P2 ;  /* 0x000000c40200720c */ /* 0x000fe40001741670 */
[----:B------:R-:W-:Y:S02]  /*a2a0*/  FSEL R51, R51, -INF , !P4 ;  /* 0xff80000033337808 */ /* 0x000fe40006000000 */
[----:B------:R-:W-:-:S02]  /*a2b0*/  FSEL R54, R54, -INF , !P6 ;  /* 0xff80000036367808 */ /* 0x000fc40007000000 */
[----:B------:R-:W-:Y:S02]  /*a2c0*/  FSEL R55, R55, -INF , !P5 ;  /* 0xff80000037377808 */ /* 0x000fe40006800000 */
[----:B------:R-:W-:Y:S02]  /*a2d0*/  FSEL R183, R4, -INF , !P3 ;  /* 0xff80000004b77808 */ /* 0x000fe40005800000 */
[----:B------:R-:W-:Y:S02]  /*a2e0*/  FSEL R227, R6, -INF , !P2 ;  /* 0xff80000006e37808 */ /* 0x000fe40005000000 */
[CC--:B------:R-:W-:Y:S02]  /*a2f0*/  ISETP.GE.AND P6, PT, R2.reuse, R203.reuse, PT ;  /* 0x000000cb0200720c */ /* 0x0c0fe40003fc6270 */
[----:B------:R-:W-:Y:S02]  /*a300*/  ISETP.GE.AND P4, PT, R2, R202, PT ;  /* 0x000000ca0200720c */ /* 0x000fe40003f86270 */
[----:B------:R-:W-:-:S02]  /*a310*/  ISETP.GE.AND P5, PT, R0, R203, PT ;  /* 0x000000cb0000720c */ /* 0x000fc40003fa6270 */
[C---:B------:R-:W-:Y:S02]  /*a320*/  ISETP.GE.AND P3, PT, R0.reuse, R202, PT ;  /* 0x000000ca0000720c */ /* 0x040fe40003f66270 */
[----:B------:R-:W-:Y:S02]  /*a330*/  ISETP.GE.AND P2, PT, R0, R200, PT ;  /* 0x000000c80000720c */ /* 0x000fe40003f46270 */
[CC--:B------:R-:W-:Y:S02]  /*a340*/  ISETP.LT.OR P6, PT, R2.reuse, R198.reuse, P6 ;  /* 0x000000c60200720c */ /* 0x0c0fe400037c1670 */
[-C--:B------:R-:W-:Y:S02]  /*a350*/  ISETP.LT.OR P4, PT, R2, R197.reuse, P4 ;  /* 0x000000c50200720c */ /* 0x080fe40002781670 */
[C---:B------:R-:W-:Y:S02]  /*a360*/  ISETP.LT.OR P5, PT, R0.reuse, R198, P5 ;  /* 0x000000c60000720c */ /* 0x040fe40002fa1670 */
[----:B------:R-:W-:-:S02]  /*a370*/  ISETP.LT.OR P3, PT, R0, R197, P3 ;  /* 0x000000c50000720c */ /* 0x000fc40001f61670 */
[----:B------:R-:W-:Y:S02]  /*a380*/  ISETP.LT.OR P2, PT, R0, R196, P2 ;  /* 0x000000c40000720c */ /* 0x000fe40001741670 */
[----:B------:R-:W-:Y:S02]  /*a390*/  FSEL R17, R8, -INF , !P6 ;  /* 0xff80000008117808 */ /* 0x000fe40007000000 */
[----:B------:R-:W-:Y:S02]  /*a3a0*/  FSEL R229, R7, -INF , !P2 ;  /* 0xff80000007e57808 */ /* 0x000fe40005000000 */
[----:B------:R-:W-:Y:S02]  /*a3b0*/  FSEL R209, R10, -INF , !P4 ;  /* 0xff8000000ad17808 */ /* 0x000fe40006000000 */
[----:B------:R-:W-:Y:S02]  /*a3c0*/  FSEL R16, R9, -INF , !P5 ;  /* 0xff80000009107808 */ /* 0x000fe40006800000 */
[----:B------:R-:W-:Y:S01]  /*a3d0*/  FSEL R208, R11, -INF , !P3 ;  /* 0xff8000000bd07808 */ /* 0x000fe20005800000 */
[----:B------:R-:W-:Y:S06]  /*a3e0*/  @!P0 BRA `(.L_x_249) ;  /* 0x0000000000f88947 */ /* 0x000fec0003800000 */
[----:B------:R-:W2:Y:S04]  /*a3f0*/  LDL.64 R250, [R1+0x40] ;  /* 0x0000400001fa7983 */ /* 0x000ea80000100a00 */
[----:B------:R-:W3:Y:S01]  /*a400*/  LDL.64 R242, [R1+0x38] ;  /* 0x0000380001f27983 */ /* 0x000ee20000100a00 */
[----:B------:R-:W-:Y:S01]  /*a410*/  UIADD3 UR18, UR18, -0x3, URZ ;  /* 0xfffffffd12127890 */ /* 0x000fe2000fffe03f */
[----:B------:R-:W1:Y:S01]  /*a420*/  @!P1 LDC.64 R8, c[0x0][0x218] ;  /* 0x00008600ff089b82 */ /* 0x000e620000000a00 */
[----:B------:R-:W-:Y:S01]  /*a430*/  IMAD.U32 R5, RZ, RZ, UR10 ;  /* 0x0000000aff057e24 */ /* 0x000fe2000f8e00ff */
[----:B------:R4:W-:Y:S01]  /*a440*/  @P1 STS [R204+0x2000], RZ ;  /* 0x002000ffcc001388 */ /* 0x0009e20000000800 */
[----:B------:R-:W-:Y:S01]  /*a450*/  USHF.R.S32.HI UR4, URZ, 0x1f, UR18 ;  /* 0x0000001f3f047899 */ /* 0x000fe20008011412 */
[----:B------:R-:W-:Y:S01]  /*a460*/  IMAD.U32 R6, RZ, RZ, UR10 ;  /* 0x0000000aff067e24 */ /* 0x000fe2000f8e00ff */
[----:B------:R-:W-:Y:S01]  /*a470*/  UIMAD.WIDE.U32 UR6, UR18, UR10, URZ ;  /* 0x0000000a120672a5 */ /* 0x000fe2000f8e003f */
[----:B------:R-:W-:Y:S01]  /*a480*/  IMAD.U32 R4, RZ, RZ, UR11 ;  /* 0x0000000bff047e24 */ /* 0x000fe2000f8e00ff */
[----:B------:R-:W-:Y:S01]  /*a490*/  UIMAD UR4, UR4, UR10, URZ ;  /* 0x0000000a040472a4 */ /* 0x000fe2000f8e023f */
[----:B------:R-:W5:Y:S01]  /*a4a0*/  @!P1 LDC.64 R12, c[0x0][0x218] ;  /* 0x00008600ff0c9b82 */ /* 0x000f620000000a00 */
[----:B------:R4:W-:Y:S01]  /*a4b0*/  @P1 STS [R204+0x2004], RZ ;  /* 0x002004ffcc001388 */ /* 0x0009e20000000800 */
[----:B------:R-:W-:Y:S01]  /*a4c0*/  BSSY B0, `(.L_x_250) ;  /* 0x000002f000007945 */ /* 0x000fe20003800000 */
[----:B------:R-:W-:Y:S01]  /*a4d0*/  UIMAD UR4, UR18, UR11, UR4 ;  /* 0x0000000b120472a4 */ /* 0x000fe2000f8e0204 */
[----:B------:R-:W-:Y:S01]  /*a4e0*/  IMAD.U32 R2, RZ, RZ, UR6 ;  /* 0x00000006ff027e24 */ /* 0x000fe2000f8e00ff */
[----:B------:R4:W-:Y:S01]  /*a4f0*/  @P1 STS.64 [R204+0x2008], RZ ;  /* 0x002008ffcc001388 */ /* 0x0009e20000000a00 */
[----:B------:R-:W-:Y:S01]  /*a500*/  IMAD.U32 R3, RZ, RZ, UR6 ;  /* 0x00000006ff037e24 */ /* 0x000fe2000f8e00ff */
[----:B------:R-:W-:Y:S01]  /*a510*/  UIADD3 UR4, UR7, UR4, URZ ;  /* 0x0000000407047290 */ /* 0x000fe2000fffe03f */
[----:B------:R-:W4:Y:S05]  /*a520*/  @!P1 LDC.64 R14, c[0x0][0x218] ;  /* 0x00008600ff0e9b82 */ /* 0x000f2a0000000a00 */
[----:B------:R-:W-:Y:S01]  /*a530*/  IMAD.U32 R0, RZ, RZ, UR4 ;  /* 0x00000004ff007e24 */ /* 0x000fe2000f8e00ff */
[----:B--2---:R-:W-:-:S04]  /*a540*/  LEA R2, P0, R2, R250, 0x7 ;  /* 0x000000fa02027211 */ /* 0x004fc800078038ff */
[----:B---3--:R-:W-:Y:S02]  /*a550*/  LEA.HI.X R3, R3, R243, R0, 0x7, P0 ;  /* 0x000000f303037211 */ /* 0x008fe400000f3c00 */
[----:B------:R-:W-:Y:S02]  /*a560*/  @!P1 LEA R5, P2, R5, R2, 0x6 ;  /* 0x0000000205059211 */ /* 0x000fe400078430ff */
[----:B------:R-:W-:Y:S02]  /*a570*/  @!P1 IADD3 R0, P0, R2, UR28, RZ ;  /* 0x0000001c02009c10 */ /* 0x000fe4000ff1e0ff */
[----:B------:R-:W-:Y:S02]  /*a580*/  @!P1 LEA.HI.X R10, R6, R3, R4, 0x6, P2 ;  /* 0x00000003060a9211 */ /* 0x000fe400010f3404 */
[----:B-1----:R-:W-:Y:S02]  /*a590*/  @!P1 LEA R6, P2, R0, R8, 0x1 ;  /* 0x0000000800069211 */ /* 0x002fe400078408ff */
[----:B------:R-:W-:-:S02]  /*a5a0*/  @!P1 IADD3.X R7, R3, UR27, RZ, P0, !PT ;  /* 0x0000001b03079c10 */ /* 0x000fc400087fe4ff */
[----:B-----5:R-:W-:Y:S02]  /*a5b0*/  @!P1 LEA R8, P3, R2, R12, 0x1 ;  /* 0x0000000c02089211 */ /* 0x020fe400078608ff */
[----:B------:R-:W-:Y:S02]  /*a5c0*/  @!P1 LEA.HI.X R7, R0, R9, R7, 0x1, P2 ;  /* 0x0000000900079211 */ /* 0x000fe400010f0c07 */
[C---:B----4-:R-:W-:Y:S02]  /*a5d0*/  @!P1 LEA R4, P0, R5.reuse, R14, 0x1 ;  /* 0x0000000e05049211 */ /* 0x050fe400078008ff */
[----:B------:R-:W-:Y:S02]  /*a5e0*/  @!P1 LEA.HI.X R9, R2, R13, R3, 0x1, P3 ;  /* 0x0000000d02099211 */ /* 0x000fe400018f0c03 */
[----:B------:R-:W-:-:S03]  /*a5f0*/  @!P1 LEA.HI.X R5, R5, R15, R10, 0x1, P0 ;  /* 0x0000000f05059211 */ /* 0x000fc600000f0c0a */
[----:B------:R-:W-:Y:S01]  /*a600*/  @!PT LDS RZ, [RZ] ;  /* 0x00000000fffff984 */ /* 0x000fe20000000800 */
[----:B------:R-:W-:Y:S01]  /*a610*/  @!PT LDS RZ, [RZ] ;  /* 0x00000000fffff984 */ /* 0x000fe20000000800 */
[----:B------:R-:W-:Y:S01]  /*a620*/  @!PT LDS RZ, [RZ] ;  /* 0x00000000fffff984 */ /* 0x000fe20000000800 */
[----:B------:R1:W-:Y:S04]  /*a630*/  @!P1 LDGSTS.E.BYPASS.LTC128B.128 [R204+0x2000], desc[UR22][R8.64] ;  /* 0x0200000008cc9fae */ /* 0x0003e8000b901d56 */
[----:B------:R1:W-:Y:S04]  /*a640*/  @P1 STS.128 [R204+0x2800], RZ ;  /* 0x002800ffcc001388 */ /* 0x0003e80000000c00 */
        /* <DEDUP_REMOVED lines=9> */
[----:B------:R1:W-:Y:S01]  /*a6e0*/  @P1 STS.128 [R204+0x3800], RZ ;  /* 0x003800ffcc001388 */ /* 0x0003e20000000c00 */
[----:B------:R-:W-:Y:S05]  /*a6f0*/  @P1 BRA `(.L_x_251) ;  /* 0x00000000002c1947 */ /* 0x000fea0003800000 */
[----:B------:R-:W-:Y:S01]  /*a700*/  IMAD.U32 R0, RZ, RZ, UR10 ;  /* 0x0000000aff007e24 */ /* 0x000fe2000f8e00ff */
[----:B------:R-:W-:Y:S01]  /*a710*/  UIMAD UR4, UR11, 0x60, URZ ;  /* 0x000000600b0478a4 */ /* 0x000fe2000f8e023f */
[----:B------:R-:W-:Y:S02]  /*a720*/  ULDC.64 UR6, c[0x0][0x218] ;  /* 0x0000860000067ab9 */ /* 0x000fe40000000a00 */
[----:B------:R-:W-:-:S05]  /*a730*/  IMAD.WIDE.U32 R2, R0, 0x60, R2 ;  /* 0x0000006000027825 */ /* 0x000fca00078e0002 */
[----:B------:R-:W-:Y:S02]  /*a740*/  IADD3 R0, R3, UR4, RZ ;  /* 0x0000000403007c10 */ /* 0x000fe4000fffe0ff */
[----:B-1----:R-:W-:-:S04]  /*a750*/  LEA R4, P0, R2, UR6, 0x1 ;  /* 0x0000000602047c11 */ /* 0x002fc8000f8008ff */
[----:B------:R-:W-:-:S05]  /*a760*/  LEA.HI.X R5, R2, UR7, R0, 0x1, P0 ;  /* 0x0000000702057c11 */ /* 0x000fca00080f0c00 */
[----:B------:R-:W-:Y:S01]  /*a770*/  @!PT LDS RZ, [RZ] ;  /* 0x00000000fffff984 */ /* 0x000fe20000000800 */
[----:B------:R-:W-:Y:S01]  /*a780*/  @!PT LDS RZ, [RZ] ;  /* 0x00000000fffff984 */ /* 0x000fe20000000800 */
[----:B------:R-:W-:Y:S01]  /*a790*/  @!PT LDS RZ, [RZ] ;  /* 0x00000000fffff984 */ /* 0x000fe20000000800 */
[----:B------:R2:W-:Y:S04]  /*a7a0*/  LDGSTS.E.BYPASS.LTC128B.128 [R204+0x3800], desc[UR22][R4.64] ;  /* 0x0380000004cc7fae */ /* 0x0005e8000b901d56 */
.L_x_251:
[----:B------:R-:W-:Y:S05]  /*a7b0*/  BSYNC B0 ;  /* 0x0000000000007941 */ /* 0x000fea0003800000 */
.L_x_250:
[----:B------:R-:W0:Y:S02]  /*a7c0*/  LDGDEPBAR ;  /* 0x00000000000079af */ /* 0x000e240000000000 */
.L_x_249:
[----:B------:R-:W-:Y:S01]  /*a7d0*/  FMNMX.FTZ R0, R41, R102, !PT ;  /* 0x0000006629007209 */ /* 0x000fe20007810000 */
[----:B------:R-:W-:Y:S01]  /*a7e0*/  IMAD.MOV.U32 R29, RZ, RZ, R236 ;  /* 0x000000ffff1d7224 */ /* 0x000fe200078e00ec */
[----:B------:R-:W-:Y:S01]  /*a7f0*/  MOV R30, R237 ;  /* 0x000000ed001e7202 */ /* 0x000fe20000000f00 */
[----:B------:R-:W-:Y:S01]  /*a800*/  LDSM.16.MT88.4 R12, [R184+0x4000] ;  /* 0x00400000b80c783b */ /* 0x000fe20000004200 */
[----:B------:R-:W-:Y:S02]  /*a810*/  FMNMX.FTZ R0, R107, R0, !PT ;  /* 0x000000006b007209 */ /* 0x000fe40007810000 */
[----:B------:R-:W-:Y:S02]  /*a820*/  MOV R23, R238 ;  /* 0x000000ee00177202 */ /* 0x000fe40000000f00 */
[----:B------:R-:W-:Y:S02]  /*a830*/  FMNMX.FTZ R0, R100, R0, !PT ;  /* 0x0000000064007209 */ /* 0x000fe40007810000 */
[----:B------:R-:W-:-:S02]  /*a840*/  MOV R20, R240 ;  /* 0x000000f000147202 */ /* 0x000fc40000000f00 */
        /* <DEDUP_REMOVED lines=29> */
[----:B------:R-:W3:Y:S02]  /*aa20*/  SHFL.BFLY PT, R2, R0, 0x2, 0x1f ;  /* 0x0c401f0000027f89 */ /* 0x000ee400000e0000 */
[----:B---3--:R-:W-:-:S05]  /*aa30*/  FMNMX.FTZ R0, R0, R2, !PT ;  /* 0x0000000200007209 */ /* 0x008fca0007810000 */
[----:B------:R-:W3:Y:S02]  /*aa40*/  SHFL.BFLY PT, R2, R0, 0x1, 0x1f ;  /* 0x0c201f0000027f89 */ /* 0x000ee400000e0000 */
[----:B---3--:R-:W-:-:S04]  /*aa50*/  FMNMX.FTZ R75, R0, R2, !PT ;  /* 0x00000002004b7209 */ /* 0x008fc80007810000 */
[C---:B------:R-:W-:Y:S01]  /*aa60*/  FSETP.NEU.FTZ.AND P3, PT, R75.reuse, -INF , PT ;  /* 0xff8000004b00780b */ /* 0x040fe20003f7d000 */
[----:B------:R-:W-:-:S05]  /*aa70*/  FMUL.FTZ R0, R75, UR16 ;  /* 0x000000104b007c20 */ /* 0x000fca0008410000 */
[----:B------:R-:W-:-:S05]  /*aa80*/  FSEL R0, R0, RZ, P3 ;  /* 0x000000ff00007208 */ /* 0x000fca0001800000 */
[--C-:B------:R-:W-:Y:S01]  /*aa90*/  FFMA.FTZ R2, R102, UR16, -R0.reuse ;  /* 0x0000001066027c23 */ /* 0x100fe20008010800 */
[----:B------:R-:W-:-:S03]  /*aaa0*/  FFMA.FTZ R3, R99, UR16, -R0 ;  /* 0x0000001063037c23 */ /* 0x000fc60008010800 */
[----:B------:R3:W-:Y:S08]  /*aab0*/  MUFU.EX2 R239, R2 ;  /* 0x0000000200ef7308 */ /* 0x0007f00000000800 */
[----:B-1----:R1:W-:Y:S01]  /*aac0*/  MUFU.EX2 R6, R3 ;  /* 0x0000000300067308 */ /* 0x0023e20000000800 */
[----:B---3--:R-:W-:-:S07]  /*aad0*/  FFMA.FTZ R2, R107, UR16, -R0 ;  /* 0x000000106b027c23 */ /* 0x008fce0008010800 */
[----:B------:R3:W-:Y:S01]  /*aae0*/  MUFU.EX2 R67, R2 ;  /* 0x0000000200437308 */ /* 0x0007e20000000800 */
[----:B-1----:R-:W-:-:S07]  /*aaf0*/  FFMA.FTZ R3, R97, UR16, -R0 ;  /* 0x0000001061037c23 */ /* 0x002fce0008010800 */
[----:B------:R1:W-:Y:S01]  /*ab00*/  MUFU.EX2 R7, R3 ;  /* 0x0000000300077308 */ /* 0x0003e20000000800 */
[----:B---3--:R-:W-:-:S07]  /*ab10*/  FFMA.FTZ R2, R100, UR16, -R0 ;  /* 0x0000001064027c23 */ /* 0x008fce0008010800 */
[----:B--2---:R2:W3:Y:S01]  /*ab20*/  MUFU.EX2 R5, R2 ;  /* 0x0000000200057308 */ /* 0x0044e20000000800 */
[----:B-1----:R-:W-:-:S07]  /*ab30*/  FFMA.FTZ R3, R101, UR16, -R0 ;  /* 0x0000001065037c23 */ /* 0x002fce0008010800 */
[----:B------:R1:W-:Y:S01]  /*ab40*/  MUFU.EX2 R102, R3 ;  /* 0x0000000300667308 */ /* 0x0003e20000000800 */
[----:B--2---:R-:W-:-:S04]  /*ab50*/  FMNMX.FTZ R2, R40, R119, !PT ;  /* 0x0000007728027209 */ /* 0x004fc80007810000 */
        /* <DEDUP_REMOVED lines=43> */
[----:B------:R-:W2:Y:S01]  /*ae10*/  SHFL.BFLY PT, R4, R2, 0x2, 0x1f ;  /* 0x0c401f0002047f89 */ /* 0x000ea200000e0000 */
[----:B-1----:R-:W-:-:S04]  /*ae20*/  FFMA.FTZ R3, R80, UR16, -R0 ;  /* 0x0000001050037c23 */ /* 0x002fc80008010800 */
[----:B------:R1:W-:Y:S01]  /*ae30*/  MUFU.EX2 R34, R3 ;  /* 0x0000000300227308 */ /* 0x0003e20000000800 */
[----:B--2---:R-:W-:Y:S01]  /*ae40*/  FMNMX.FTZ R2, R2, R4, !PT ;  /* 0x0000000402027209 */ /* 0x004fe20007810000 */
[----:B-1----:R-:W-:-:S04]  /*ae50*/  FFMA.FTZ R3, R84, UR16, -R0 ;  /* 0x0000001054037c23 */ /* 0x002fc80008010800 */
[----:B------:R-:W1:Y:S02]  /*ae60*/  SHFL.BFLY PT, R4, R2, 0x1, 0x1f ;  /* 0x0c201f0002047f89 */ /* 0x000e6400000e0000 */
[----:B------:R2:W-:Y:S02]  /*ae70*/  MUFU.EX2 R93, R3 ;  /* 0x00000003005d7308 */ /* 0x0005e40000000800 */
[----:B--2---:R-:W-:-:S06]  /*ae80*/  FFMA.FTZ R3, R77, UR16, -R0 ;  /* 0x000000104d037c23 */ /* 0x004fcc0008010800 */
[----:B------:R2:W-:Y:S01]  /*ae90*/  MUFU.EX2 R90, R3 ;  /* 0x00000003005a7308 */ /* 0x0005e20000000800 */
[----:B-1----:R-:W-:Y:S01]  /*aea0*/  FMNMX.FTZ R74, R2, R4, !PT ;  /* 0x00000004024a7209 */ /* 0x002fe20007810000 */
[----:B------:R-:W-:-:S03]  /*aeb0*/  FFMA.FTZ R2, R17, UR16, -R0 ;  /* 0x0000001011027c23 */ /* 0x000fc60008010800 */
[----:B------:R-:W-:-:S03]  /*aec0*/  FSETP.NEU.FTZ.AND P2, PT, R74, -INF , PT ;  /* 0xff8000004a00780b */ /* 0x000fc60003f5d000 */
[----:B------:R1:W-:Y:S01]  /*aed0*/  MUFU.EX2 R97, R2 ;  /* 0x0000000200617308 */ /* 0x0003e20000000800 */
[----:B--2---:R-:W-:-:S07]  /*aee0*/  FFMA.FTZ R3, R78, UR16, -R0 ;  /* 0x000000104e037c23 */ /* 0x004fce0008010800 */
[----:B------:R2:W-:Y:S01]  /*aef0*/  MUFU.EX2 R32, R3 ;  /* 0x0000000300207308 */ /* 0x0005e20000000800 */
[----:B-1----:R-:W-:Y:S01]  /*af00*/  FMNMX.FTZ R2, R39, R169, !PT ;  /* 0x000000a927027209 */ /* 0x002fe20007810000 */
[----:B--2---:R-:W-:Y:S01]  /*af10*/  FFMA.FTZ R3, R76, UR16, -R0 ;  /* 0x000000104c037c23 */ /* 0x004fe20008010800 */
[----:B---3--:R-:W-:-:S05]  /*af20*/  MOV R76, R5 ;  /* 0x00000005004c7202 */ /* 0x008fca0000000f00 */
        /* <DEDUP_REMOVED lines=8> */
[----:B------:R-:W-:-:S05]  /*afb0*/  MOV R43, R6 ;  /* 0x00000006002b7202 */ /* 0x000fca0000000f00 */
[----:B------:R1:W2:Y:S02]  /*afc0*/  MUFU.EX2 R35, R3 ;  /* 0x0000000300237308 */ /* 0x0002a40000000800 */
[----:B-1----:R-:W-:-:S06]  /*afd0*/  FFMA.FTZ R3, R42, UR16, -R0 ;  /* 0x000000102a037c23 */ /* 0x002fcc0008010800 */
[----:B------:R1:W3:Y:S02]  /*afe0*/  MUFU.EX2 R22, R3 ;  /* 0x0000000300167308 */ /* 0x0002e40000000800 */
[----:B-1----:R-:W-:-:S06]  /*aff0*/  FFMA.FTZ R3, R37, UR16, -R0 ;  /* 0x0000001025037c23 */ /* 0x002fcc0008010800 */
[----:B------:R1:W4:Y:S02]  /*b000*/  MUFU.EX2 R9, R3 ;  /* 0x0000000300097308 */ /* 0x0003240000000800 */
[----:B-1----:R-:W-:-:S06]  /*b010*/  FFMA.FTZ R3, R36, UR16, -R0 ;  /* 0x0000001024037c23 */ /* 0x002fcc0008010800 */
[----:B------:R1:W-:Y:S02]  /*b020*/  MUFU.EX2 R68, R3 ;  /* 0x0000000300447308 */ /* 0x0003e40000000800 */
[----:B-1----:R-:W-:-:S06]  /*b030*/  FFMA.FTZ R3, R60, UR16, -R0 ;  /* 0x000000103c037c23 */ /* 0x002fcc0008010800 */
[----:B------:R1:W-:Y:S02]  /*b040*/  MUFU.EX2 R77, R3 ;  /* 0x00000003004d7308 */ /* 0x0003e40000000800 */
[----:B-1----:R-:W-:Y:S01]  /*b050*/  FFMA.FTZ R3, R61, UR16, -R0 ;  /* 0x000000103d037c23 */ /* 0x002fe20008010800 */
[----:B--2---:R-:W-:Y:S02]  /*b060*/  MOV R61, R35 ;  /* 0x00000023003d7202 */ /* 0x004fe40000000f00 */
[----:B------:R-:W-:-:S03]  /*b070*/  MOV R35, R23 ;  /* 0x0000001700237202 */ /* 0x000fc60000000f00 */
[----:B------:R1:W-:Y:S02]  /*b080*/  MUFU.EX2 R84, R3 ;  /* 0x0000000300547308 */ /* 0x0003e40000000800 */
[----:B-1----:R-:W-:Y:S01]  /*b090*/  FFMA.FTZ R3, R52, UR16, -R0 ;  /* 0x0000001034037c23 */ /* 0x002fe20008010800 */
[----:B------:R-:W-:-:S05]  /*b0a0*/  MOV R52, R7 ;  /* 0x0000000700347202 */ /* 0x000fca0000000f00 */
[----:B------:R1:W-:Y:S02]  /*b0b0*/  MUFU.EX2 R80, R3 ;  /* 0x0000000300507308 */ /* 0x0003e40000000800 */
[----:B-1----:R-:W-:Y:S01]  /*b0c0*/  FFMA.FTZ R3, R53, UR16, -R0 ;  /* 0x0000001035037c23 */ /* 0x002fe20008010800 */
[----:B------:R-:W-:Y:S01]  /*b0d0*/  MOV R53, R76 ;  /* 0x0000004c00357202 */ /* 0x000fe20000000f00 */
[----:B------:R-:W-:-:S04]  /*b0e0*/  IMAD.MOV.U32 R76, RZ, RZ, R21 ;  /* 0x000000ffff4c7224 */ /* 0x000fc800078e0015 */
[----:B------:R1:W-:Y:S02]  /*b0f0*/  MUFU.EX2 R82, R3 ;  /* 0x0000000300527308 */ /* 0x0003e40000000800 */
[----:B-1----:R-:W-:Y:S01]  /*b100*/  FFMA.FTZ R3, R48, UR16, -R0 ;  /* 0x0000001030037c23 */ /* 0x002fe20008010800 */
[----:B---3--:R-:W-:-:S05]  /*b110*/  MOV R48, R22 ;  /* 0x0000001600307202 */ /* 0x008fca0000000f00 */
[----:B------:R1:W-:Y:S02]  /*b120*/  MUFU.EX2 R78, R3 ;  /* 0x00000003004e7308 */ /* 0x0003e40000000800 */
[--C-:B-1----:R-:W-:Y:S01]  /*b130*/  FFMA.FTZ R3, R49, UR16, -R0.reuse ;  /* 0x0000001031037c23 */ /* 0x102fe20008010800 */
[----:B------:R-:W-:Y:S01]  /*b140*/  FFMA.FTZ R0, R16, UR16, -R0 ;  /* 0x0000001010007c23 */ /* 0x000fe20008010800 */
[----:B----4-:R-:W-:Y:S01]  /*b150*/  MOV R49, R9 ;  /* 0x0000000900317202 */ /* 0x010fe20000000f00 */
[----:B------:R-:W-:Y:S03]  /*b160*/  LDSM.16.MT88.4 R16, [R185+0x4000] ;  /* 0x00400000b910783b */ /* 0x000fe60000004200 */
[----:B------:R1:W-:Y:S08]  /*b170*/  MUFU.EX2 R101, R3 ;  /* 0x0000000300657308 */ /* 0x0003f00000000800 */
[----:B------:R2:W-:Y:S01]  /*b180*/  MUFU.EX2 R100, R0 ;  /* 0x0000000000647308 */ /* 0x0005e20000000800 */
[----:B-1----:R-:W-:-:S05]  /*b190*/  FMUL.FTZ R3, R74, UR16 ;  /* 0x000000104a037c20 */ /* 0x002fca0008410000 */
[----:B------:R-:W-:-:S05]  /*b1a0*/  FSEL R3, R3, RZ, P2 ;  /* 0x000000ff03037208 */ /* 0x000fca0001000000 */
[--C-:B--2---:R-:W-:Y:S01]  /*b1b0*/  FFMA.FTZ R0, R119, UR16, -R3.reuse ;  /* 0x0000001077007c23 */ /* 0x104fe20008010803 */
[----:B------:R-:W-:-:S03]  /*b1c0*/  FFMA.FTZ R4, R87, UR16, -R3 ;  /* 0x0000001057047c23 */ /* 0x000fc60008010803 */
[----:B------:R1:W-:Y:S08]  /*b1d0*/  MUFU.EX2 R236, R0 ;  /* 0x0000000000ec7308 */ /* 0x0003f00000000800 */
[----:B------:R2:W-:Y:S01]  /*b1e0*/  MUFU.EX2 R66, R4 ;  /* 0x0000000400427308 */ /* 0x0005e20000000800 */
[----:B-1----:R-:W-:-:S07]  /*b1f0*/  FFMA.FTZ R0, R120, UR16, -R3 ;  /* 0x0000001078007c23 */ /* 0x002fce0008010803 */
[----:B------:R1:W-:Y:S01]  /*b200*/  MUFU.EX2 R237, R0 ;  /* 0x0000000000ed7308 */ /* 0x0003e20000000800 */
[----:B--2---:R-:W-:Y:S01]  /*b210*/  FFMA.FTZ R4, R83, UR16, -R3 ;  /* 0x0000001053047c23 */ /* 0x004fe20008010803 */
[----:B------:R-:W-:-:S06]  /*b220*/  MOV R83, R45 ;  /* 0x0000002d00537202 */ /* 0x000fcc0000000f00 */
        /* <DEDUP_REMOVED lines=10> */
[----:B------:R1:W2:Y:S02]  /*b2d0*/  MUFU.EX2 R44, R0 ;  /* 0x00000000002c7308 */ /* 0x0002a40000000800 */
[----:B-1----:R-:W-:Y:S01]  /*b2e0*/  FMNMX.FTZ R0, R176, R2, !PT ;  /* 0x00000002b0007209 */ /* 0x002fe20007810000 */
[----:B------:R-:W-:Y:S01]  /*b2f0*/  FFMA.FTZ R2, R108, UR16, -R3 ;  /* 0x000000106c027c23 */ /* 0x000fe20008010803 */
[----:B--2---:R-:W-:Y:S02]  /*b300*/  MOV R87, R44 ;  /* 0x0000002c00577202 */ /* 0x004fe40000000f00 */
[----:B------:R-:W-:Y:S02]  /*b310*/  FMNMX.FTZ R0, R171, R0, !PT ;  /* 0x00000000ab007209 */ /* 0x000fe40007810000 */
[----:B------:R1:W2:Y:S02]  /*b320*/  MUFU.EX2 R46, R2 ;  /* 0x00000002002e7308 */ /* 0x0002a40000000800 */
[----:B------:R-:W-:-:S04]  /*b330*/  FMNMX.FTZ R0, R170, R0, !PT ;  /* 0x00000000aa007209 */ /* 0x000fc80007810000 */
[----:B------:R-:W-:-:S04]  /*b340*/  FMNMX.FTZ R0, R133, R0, !PT ;  /* 0x0000000085007209 */ /* 0x000fc80007810000 */
[----:B------:R-:W-:-:S04]  /*b350*/  FMNMX.FTZ R0, R132, R0, !PT ;  /* 0x0000000084007209 */ /* 0x000fc80007810000 */
[----:B------:R-:W-:Y:S01]  /*b360*/  FMNMX.FTZ R0, R129, R0, !PT ;  /* 0x0000000081007209 */ /* 0x000fe20007810000 */
[----:B-1----:R-:W-:Y:S01]  /*b370*/  FFMA.FTZ R2, R109, UR16, -R3 ;  /* 0x000000106d027c23 */ /* 0x002fe20008010803 */
[----:B--2---:R-:W-:Y:S02]  /*b380*/  MOV R85, R46 ;  /* 0x0000002e00557202 */ /* 0x004fe40000000f00 */
        /* <DEDUP_REMOVED lines=22> */
[----:B--2---:R-:W-:Y:S01]  /*b4f0*/  MOV R96, R11 ;  /* 0x0000000b00607202 */ /* 0x004fe20000000f00 */
[----:B------:R1:W-:Y:S01]  /*b500*/  MUFU.EX2 R79, R2 ;  /* 0x00000002004f7308 */ /* 0x0003e20000000800 */
[----:B------:R-:W-:Y:S01]  /*b510*/  F2FP.BF16.F32.PACK_AB R11, R246, R238 ;  /* 0x000000eef60b723e */ /* 0x000fe200000010ff */
[----:B-1----:R-:W-:Y:S01]  /*b520*/  FFMA.FTZ R2, R98, UR16, -R3 ;  /* 0x0000001062027c23 */ /* 0x002fe20008010803 */
[----:B------:R-:W-:-:S05]  /*b530*/  MOV R98, R24 ;  /* 0x0000001800627202 */ /* 0x000fca0000000f00 */
[----:B------:R1:W2:Y:S02]  /*b540*/  MUFU.EX2 R25, R2 ;  /* 0x0000000200197308 */ /* 0x0002a40000000800 */
[----:B-1----:R-:W-:Y:S01]  /*b550*/  FFMA.FTZ R2, R94, UR16, -R3 ;  /* 0x000000105e027c23 */ /* 0x002fe20008010803 */
[----:B--2---:R-:W-:-:S05]  /*b560*/  IMAD.MOV.U32 R94, RZ, RZ, R25 ;  /* 0x000000ffff5e7224 */ /* 0x004fca00078e0019 */
[----:B------:R1:W-:Y:S02]  /*b570*/  MUFU.EX2 R92, R2 ;  /* 0x00000002005c7308 */ /* 0x0003e40000000800 */
[----:B-1----:R-:W-:Y:S01]  /*b580*/  FFMA.FTZ R2, R95, UR16, -R3 ;  /* 0x000000105f027c23 */ /* 0x002fe20008010803 */
[----:B------:R-:W-:-:S05]  /*b590*/  MOV R95, R26 ;  /* 0x0000001a005f7202 */ /* 0x000fca0000000f00 */
[----:B------:R1:W-:Y:S02]  /*b5a0*/  MUFU.EX2 R81, R2 ;  /* 0x0000000200517308 */ /* 0x0003e40000000800 */
[--C-:B-1----:R-:W-:Y:S01]  /*b5b0*/  FFMA.FTZ R2, R88, UR16, -R3.reuse ;  /* 0x0000001058027c23 */ /* 0x102fe20008010803 */
[----:B------:R-:W-:Y:S02]  /*b5c0*/  MOV R88, R27 ;  /* 0x0000001b00587202 */ /* 0x000fe40000000f00 */
[----:B------:R-:W-:Y:S03]  /*b5d0*/  LDSM.16.MT88.4 R24, [R185+0x4400] ;  /* 0x00440000b918783b */ /* 0x000fe60000004200 */
[----:B------:R1:W-:Y:S02]  /*b5e0*/  MUFU.EX2 R91, R2 ;  /* 0x00000002005b7308 */ /* 0x0003e40000000800 */
[----:B-1----:R-:W-:Y:S01]  /*b5f0*/  FFMA.FTZ R2, R89, UR16, -R3 ;  /* 0x0000001059027c23 */ /* 0x002fe20008010803 */
[----:B------:R-:W-:-:S05]  /*b600*/  MOV R89, R28 ;  /* 0x0000001c00597202 */ /* 0x000fca0000000f00 */
[----:B------:R1:W-:Y:S02]  /*b610*/  MUFU.EX2 R33, R2 ;  /* 0x0000000200217308 */ /* 0x0003e40000000800 */
[----:B-1----:R-:W-:Y:S01]  /*b620*/  FFMA.FTZ R2, R86, UR16, -R3 ;  /* 0x0000001056027c23 */ /* 0x002fe20008010803 */
[----:B------:R-:W-:-:S05]  /*b630*/  MOV R86, R31 ;  /* 0x0000001f00567202 */ /* 0x000fca0000000f00 */
        /* <DEDUP_REMOVED lines=15> */
[--C-:B------:R-:W-:Y:S01]  /*b730*/  FFMA.FTZ R0, R70, UR16, -R3.reuse ;  /* 0x0000001046007c23 */ /* 0x100fe20008010803 */
[----:B------:R-:W-:Y:S02]  /*b740*/  FMNMX.FTZ R4, R183, R4, !PT ;  /* 0x00000004b7047209 */ /* 0x000fe40007810000 */
        /* <DEDUP_REMOVED lines=9> */
[----:B------:R-:W-:Y:S01]  /*b7e0*/  IMAD.MOV.U32 R58, RZ, RZ, R67 ;  /* 0x000000ffff3a7224 */ /* 0x000fe200078e0043 */
[----:B------:R-:W-:Y:S02]  /*b7f0*/  MOV R67, R20 ;  /* 0x0000001400437202 */ /* 0x000fe40000000f00 */
[----:B------:R-:W-:Y:S01]  /*b800*/  FMNMX.FTZ R2, R213, R2, !PT ;  /* 0x00000002d5027209 */ /* 0x000fe20007810000 */
[----:B------:R2:W-:Y:S03]  /*b810*/  MUFU.EX2 R248, R4 ;  /* 0x0000000400f87308 */ /* 0x0005e60000000800 */
[----:B------:R-:W-:-:S04]  /*b820*/  FMNMX.FTZ R2, R215, R2, !PT ;  /* 0x00000002d7027209 */ /* 0x000fc80007810000 */
[----:B------:R-:W-:-:S04]  /*b830*/  FMNMX.FTZ R2, R212, R2, !PT ;  /* 0x00000002d4027209 */ /* 0x000fc80007810000 */
[----:B------:R-:W-:-:S04]  /*b840*/  FMNMX.FTZ R2, R214, R2, !PT ;  /* 0x00000002d6027209 */ /* 0x000fc80007810000 */
[----:B------:R-:W-:Y:S02]  /*b850*/  FMNMX.FTZ R2, R217, R2, !PT ;  /* 0x00000002d9027209 */ /* 0x000fe40007810000 */
[----:B-1----:R-:W-:Y:S01]  /*b860*/  FMNMX.FTZ R0, R0, R5, !PT ;  /* 0x0000000500007209 */ /* 0x002fe20007810000 */
[----:B--2---:R-:W-:Y:S01]  /*b870*/  FFMA.FTZ R4, R56, UR16, -R3 ;  /* 0x0000001038047c23 */ /* 0x004fe20008010803 */
[----:B------:R-:W-:Y:S01]  /*b880*/  FMNMX.FTZ R2, R219, R2, !PT ;  /* 0x00000002db027209 */ /* 0x000fe20007810000 */
[----:B------:R-:W-:Y:S02]  /*b890*/  IMAD.MOV.U32 R56, RZ, RZ, R47 ;  /* 0x000000ffff387224 */ /* 0x000fe400078e002f */
[----:B------:R-:W1:Y:S01]  /*b8a0*/  SHFL.BFLY PT, R5, R0, 0x1, 0x1f ;  /* 0x0c201f0000057f89 */ /* 0x000e6200000e0000 */
[----:B------:R-:W-:Y:S01]  /*b8b0*/  FMNMX.FTZ R2, R216, R2, !PT ;  /* 0x00000002d8027209 */ /* 0x000fe20007810000 */
[----:B------:R2:W-:Y:S03]  /*b8c0*/  MUFU.EX2 R247, R4 ;  /* 0x0000000400f77308 */ /* 0x0005e60000000800 */
[----:B------:R-:W-:-:S04]  /*b8d0*/  FMNMX.FTZ R2, R218, R2, !PT ;  /* 0x00000002da027209 */ /* 0x000fc80007810000 */
[----:B------:R-:W-:-:S04]  /*b8e0*/  FMNMX.FTZ R2, R221, R2, !PT ;  /* 0x00000002dd027209 */ /* 0x000fc80007810000 */
[----:B------:R-:W-:-:S04]  /*b8f0*/  FMNMX.FTZ R2, R223, R2, !PT ;  /* 0x00000002df027209 */ /* 0x000fc80007810000 */
[----:B------:R-:W-:Y:S01]  /*b900*/  FMNMX.FTZ R2, R220, R2, !PT ;  /* 0x00000002dc027209 */ /* 0x000fe20007810000 */
[--C-:B--2---:R-:W-:Y:S01]  /*b910*/  FFMA.FTZ R4, R62, UR16, -R3.reuse ;  /* 0x000000103e047c23 */ /* 0x104fe20008010803 */
[----:B------:R-:W-:Y:S02]  /*b920*/  MOV R62, R102 ;  /* 0x00000066003e7202 */ /* 0x000fe40000000f00 */
[----:B------:R-:W-:Y:S01]  /*b930*/  FMNMX.FTZ R2, R222, R2, !PT ;  /* 0x00000002de027209 */ /* 0x000fe20007810000 */
[----:B------:R2:W-:Y:S01]  /*b940*/  MUFU.EX2 R245, R4 ;  /* 0x0000000400f57308 */ /* 0x0005e20000000800 */
[----:B-1----:R-:W-:Y:S01]  /*b950*/  FMNMX.FTZ R73, R0, R5, !PT ;  /* 0x0000000500497209 */ /* 0x002fe20007810000 */
[----:B------:R-:W-:Y:S01]  /*b960*/  FFMA.FTZ R0, R50, UR16, -R3 ;  /* 0x0000001032007c23 */ /* 0x000fe20008010803 */
[----:B------:R-:W-:Y:S02]  /*b970*/  FMNMX.FTZ R2, R225, R2, !PT ;  /* 0x00000002e1027209 */ /* 0x000fe40007810000 */
[----:B------:R-:W-:-:S03]  /*b980*/  FSETP.NEU.FTZ.AND P1, PT, R73, -INF , PT ;  /* 0xff8000004900780b */ /* 0x000fc60003f3d000 */
[----:B------:R1:W-:Y:S01]  /*b990*/  MUFU.EX2 R241, R0 ;  /* 0x0000000000f17308 */ /* 0x0003e20000000800 */
[----:B--2---:R-:W-:Y:S01]  /*b9a0*/  FFMA.FTZ R4, R63, UR16, -R3 ;  /* 0x000000103f047c23 */ /* 0x004fe20008010803 */
[----:B------:R-:W-:Y:S02]  /*b9b0*/  MOV R63, R61 ;  /* 0x0000003d003f7202 */ /* 0x000fe40000000f00 */
[----:B------:R-:W-:-:S04]  /*b9c0*/  MOV R61, R10 ;  /* 0x0000000a003d7202 */ /* 0x000fc80000000f00 */
[----:B------:R2:W-:Y:S01]  /*b9d0*/  MUFU.EX2 R244, R4 ;  /* 0x0000000400f47308 */ /* 0x0005e20000000800 */
[----:B-1----:R-:W-:Y:S01]  /*b9e0*/  FMNMX.FTZ R0, R226, R2, !PT ;  /* 0x00000002e2007209 */ /* 0x002fe20007810000 */
[----:B------:R-:W-:-:S03]  /*b9f0*/  FMUL.FTZ R2, R73, UR16 ;  /* 0x0000001049027c20 */ /* 0x000fc60008410000 */
[----:B------:R-:W-:Y:S02]  /*ba00*/  FMNMX.FTZ R0, R230, R0, !PT ;  /* 0x00000000e6007209 */ /* 0x000fe40007810000 */
[----:B------:R-:W-:Y:S02]  /*ba10*/  FSEL R2, R2, RZ, P1 ;  /* 0x000000ff02027208 */ /* 0x000fe40000800000 */
[----:B------:R-:W-:-:S03]  /*ba20*/  FMNMX.FTZ R0, R228, R0, !PT ;  /* 0x00000000e4007209 */ /* 0x000fc60007810000 */
[----:B------:R-:W-:Y:S01]  /*ba30*/  FFMA.FTZ R5, R123, UR16, -R2 ;  /* 0x000000107b057c23 */ /* 0x000fe20008010802 */
[----:B------:R-:W-:Y:S01]  /*ba40*/  FMNMX.FTZ R0, R233, R0, !PT ;  /* 0x00000000e9007209 */ /* 0x000fe20007810000 */
[----:B--2---:R-:W-:Y:S01]  /*ba50*/  FFMA.FTZ R4, R54, UR16, -R3 ;  /* 0x0000001036047c23 */ /* 0x004fe20008010803 */
[----:B------:R-:W-:Y:S01]  /*ba60*/  MOV R54, R48 ;  /* 0x0000003000367202 */ /* 0x000fe20000000f00 */
[----:B------:R-:W-:Y:S01]  /*ba70*/  MUFU.EX2 R123, R5 ;  /* 0x00000005007b7308 */ /* 0x000fe20000000800 */
[----:B------:R-:W-:Y:S01]  /*ba80*/  FMNMX.FTZ R0, R231, R0, !PT ;  /* 0x00000000e7007209 */ /* 0x000fe20007810000 */
[----:B------:R-:W-:-:S03]  /*ba90*/  IMAD.MOV.U32 R48, RZ, RZ, R30 ;  /* 0x000000ffff307224 */ /* 0x000fc600078e001e */
[----:B------:R-:W-:-:S03]  /*baa0*/  FMNMX.FTZ R0, R232, R0, !PT ;  /* 0x00000000e8007209 */ /* 0x000fc60007810000 */
        /* <DEDUP_REMOVED lines=12> */
[----:B------:R1:W-:Y:S01]  /*bb70*/  MUFU.EX2 R108, R4 ;  /* 0x00000004006c7308 */ /* 0x0003e20000000800 */
[----:B--2---:R-:W-:Y:S01]  /*bb80*/  FMNMX.FTZ R69, R0, R5, !PT ;  /* 0x0000000500457209 */ /* 0x004fe20007810000 */
[----:B------:R-:W-:Y:S01]  /*bb90*/  FFMA.FTZ R0, R114, UR16, -R2 ;  /* 0x0000001072007c23 */ /* 0x000fe20008010802 */
[----:B------:R-:W-:Y:S02]  /*bba0*/  FSEL R5, R73, RZ, P1 ;  /* 0x000000ff49057208 */ /* 0x000fe40000800000 */
[----:B------:R-:W-:-:S03]  /*bbb0*/  FSETP.NEU.FTZ.AND P0, PT, R69, -INF , PT ;  /* 0xff8000004500780b */ /* 0x000fc60003f1d000 */
[----:B------:R-:W-:-:S04]  /*bbc0*/  FADD.FTZ R5, R39, -R5 ;  /* 0x8000000527057221 */ /* 0x000fc80000010000 */
[----:B------:R-:W-:Y:S01]  /*bbd0*/  FMUL.FTZ R5, R5, UR16 ;  /* 0x0000001005057c20 */ /* 0x000fe20008410000 */
[----:B-1----:R-:W-:-:S03]  /*bbe0*/  FFMA.FTZ R4, R176, UR16, -R2 ;  /* 0x00000010b0047c23 */ /* 0x002fc60008010802 */
[----:B------:R1:W2:Y:S08]  /*bbf0*/  MUFU.EX2 R72, R5 ;  /* 0x0000000500487308 */ /* 0x0002b00000000800 */
[----:B------:R3:W-:Y:S01]  /*bc00*/  MUFU.EX2 R115, R4 ;  /* 0x0000000400737308 */ /* 0x0007e20000000800 */
[----:B-1----:R-:W-:Y:S01]  /*bc10*/  FSEL R5, R75, RZ, P3 ;  /* 0x000000ff4b057208 */ /* 0x002fe20001800000 */
[-C--:B--2---:R-:W-:Y:S01]  /*bc20*/  FMUL.FTZ R136, R136, R72.reuse ;  /* 0x0000004888887220 */ /* 0x084fe20000410000 */
[-C--:B------:R-:W-:Y:S01]  /*bc30*/  FMUL.FTZ R137, R137, R72.reuse ;  /* 0x0000004889897220 */ /* 0x080fe20000410000 */
[-C--:B------:R-:W-:Y:S01]  /*bc40*/  FMUL.FTZ R148, R148, R72.reuse ;  /* 0x0000004894947220 */ /* 0x080fe20000410000 */
[-C--:B------:R-:W-:Y:S01]  /*bc50*/  FMUL.FTZ R149, R149, R72.reuse ;  /* 0x0000004895957220 */ /* 0x080fe20000410000 */
[----:B------:R-:W-:Y:S01]  /*bc60*/  FADD.FTZ R5, R41, -R5 ;  /* 0x8000000529057221 */ /* 0x000fe20000010000 */
[-C--:B------:R-:W-:Y:S01]  /*bc70*/  FMUL.FTZ R156, R156, R72.reuse ;  /* 0x000000489c9c7220 */ /* 0x080fe20000410000 */
[-C--:B------:R-:W-:Y:S01]  /*bc80*/  FMUL.FTZ R157, R157, R72.reuse ;  /* 0x000000489d9d7220 */ /* 0x080fe20000410000 */
[--C-:B---3--:R-:W-:Y:S01]  /*bc90*/  FFMA.FTZ R4, R171, UR16, -R2.reuse ;  /* 0x00000010ab047c23 */ /* 0x108fe20008010802 */
[----:B------:R-:W-:Y:S01]  /*bca0*/  FMUL.FTZ R5, R5, UR16 ;  /* 0x0000001005057c20 */ /* 0x000fe20008410000 */
[-C--:B------:R-:W-:Y:S01]  /*bcb0*/  FMUL.FTZ R164, R164, R72.reuse ;  /* 0x00000048a4a47220 */ /* 0x080fe20000410000 */
[----:B------:R-:W-:Y:S01]  /*bcc0*/  FMUL.FTZ R165, R165, R72 ;  /* 0x00000048a5a57220 */ /* 0x000fe20000410000 */
        /* <DEDUP_REMOVED lines=24> */
[----:B--2---:R-:W-:-:S04]  /*be50*/  FFMA.FTZ R4, R113, UR16, -R2 ;  /* 0x0000001071047c23 */ /* 0x004fc80008010802 */
[--C-:B------:R-:W-:Y:S01]  /*be60*/  FFMA.FTZ R6, R168, UR16, -R0.reuse ;  /* 0x00000010a8067c23 */ /* 0x100fe20008010800 */
[----:B------:R-:W-:Y:S01]  /*be70*/  FFMA.FTZ R8, R173, UR16, -R0 ;  /* 0x00000010ad087c23 */ /* 0x000fe20008010800 */
[----:B------:R1:W-:Y:S01]  /*be80*/  MUFU.EX2 R169, R4 ;  /* 0x0000000400a97308 */ /* 0x0003e20000000800 */
[----:B------:R-:W-:Y:S02]  /*be90*/  MOV R173, R68 ;  /* 0x0000004400ad7202 */ /* 0x000fe40000000f00 */
[----:B------:R-:W-:-:S05]  /*bea0*/  MOV R168, R84 ;  /* 0x0000005400a87202 */ /* 0x000fca0000000f00 */
[----:B------:R2:W-:Y:S08]  /*beb0*/  MUFU.EX2 R113, R6 ;  /* 0x0000000600717308 */ /* 0x0005f00000000800 */
[----:B------:R3:W-:Y:S01]  /*bec0*/  MUFU.EX2 R106, R8 ;  /* 0x00000008006a7308 */ /* 0x0007e20000000800 */
[----:B-1----:R-:W-:-:S07]  /*bed0*/  FFMA.FTZ R4, R110, UR16, -R2 ;  /* 0x000000106e047c23 */ /* 0x002fce0008010802 */
[----:B------:R1:W-:Y:S01]  /*bee0*/  MUFU.EX2 R170, R4 ;  /* 0x0000000400aa7308 */ /* 0x0003e20000000800 */
[----:B--2---:R-:W-:-:S07]  /*bef0*/  FSEL R6, R74, RZ, P2 ;  /* 0x000000ff4a067208 */ /* 0x004fce0001000000 */
[----:B------:R-:W2:Y:S01]  /*bf00*/  MUFU.EX2 R68, R5 ;  /* 0x0000000500447308 */ /* 0x000ea20000000800 */
[--C-:B---3--:R-:W-:Y:S01]  /*bf10*/  FFMA.FTZ R8, R205, UR16, -R0.reuse ;  /* 0x00000010cd087c23 */ /* 0x108fe20008010800 */
[----:B------:R-:W-:Y:S02]  /*bf20*/  MOV R205, R49 ;  /* 0x0000003100cd7202 */ /* 0x000fe40000000f00 */
[----:B------:R-:W-:Y:S02]  /*bf30*/  MOV R49, R29 ;  /* 0x0000001d00317202 */ /* 0x000fe40000000f00 */
[----:B------:R-:W3:Y:S02]  /*bf40*/  LDSM.16.MT88.4 R28, [R184+0x4400] ;  /* 0x00440000b81c783b */ /* 0x000ee40000004200 */
[----:B------:R4:W-:Y:S01]  /*bf50*/  MUFU.EX2 R102, R8 ;  /* 0x0000000800667308 */ /* 0x0009e20000000800 */
[----:B-1----:R-:W-:-:S07]  /*bf60*/  FFMA.FTZ R4, R175, UR16, -R0 ;  /* 0x00000010af047c23 */ /* 0x002fce0008010800 */
[----:B------:R1:W-:Y:S01]  /*bf70*/  MUFU.EX2 R99, R4 ;  /* 0x0000000400637308 */ /* 0x0003e20000000800 */
[-C--:B--2---:R-:W-:Y:S01]  /*bf80*/  FMUL.FTZ R140, R140, R68.reuse ;  /* 0x000000448c8c7220 */ /* 0x084fe20000410000 */
[-C--:B------:R-:W-:Y:S01]  /*bf90*/  FMUL.FTZ R141, R141, R68.reuse ;  /* 0x000000448d8d7220 */ /* 0x080fe20000410000 */
[-C--:B------:R-:W-:Y:S01]  /*bfa0*/  FMUL.FTZ R144, R144, R68.reuse ;  /* 0x0000004490907220 */ /* 0x080fe20000410000 */
[-C--:B------:R-:W-:Y:S01]  /*bfb0*/  FMUL.FTZ R145, R145, R68.reuse ;  /* 0x0000004491917220 */ /* 0x080fe20000410000 */
[-C--:B------:R-:W-:Y:S01]  /*bfc0*/  FMUL.FTZ R152, R152, R68.reuse ;  /* 0x0000004498987220 */ /* 0x080fe20000410000 */
[-C--:B------:R-:W-:Y:S01]  /*bfd0*/  FMUL.FTZ R153, R153, R68.reuse ;  /* 0x0000004499997220 */ /* 0x080fe20000410000 */
[-C--:B------:R-:W-:Y:S01]  /*bfe0*/  FMUL.FTZ R160, R160, R68.reuse ;  /* 0x00000044a0a07220 */ /* 0x080fe20000410000 */
[----:B------:R-:W-:Y:S01]  /*bff0*/  FMUL.FTZ R161, R161, R68 ;  /* 0x00000044a1a17220 */ /* 0x000fe20000410000 */
[----:B----4-:R-:W-:Y:S01]  /*c000*/  F2FP.BF16.F32.PACK_AB R8, R58, R239 ;  /* 0x000000ef3a08723e */ /* 0x010fe200000010ff */
[----:B-1----:R-:W-:Y:S01]  /*c010*/  FFMA.FTZ R4, R181, UR16, -R0 ;  /* 0x00000010b5047c23 */ /* 0x002fe20008010800 */
[----:B------:R-:W-:-:S03]  /*c020*/  MOV R181, R78 ;  /* 0x0000004e00b57202 */ /* 0x000fc60000000f00 */
[----:B------:R1:W2:Y:S02]  /*c030*/  MUFU.EX2 R103, R4 ;  /* 0x0000000400677308 */ /* 0x0002a40000000800 */
[----:B-1----:R-:W-:Y:S01]  /*c040*/  FFMA.FTZ R4, R179, UR16, -R0 ;  /* 0x00000010b3047c23 */ /* 0x002fe20008010800 */
[----:B--2---:R-:W-:Y:S02]  /*c050*/  F2FP.BF16.F32.PACK_AB R5, R103, R99 ;  /* 0x000000636705723e */ /* 0x004fe400000010ff */
[----:B------:R-:W-:-:S03]  /*c060*/  MOV R179, R82 ;  /* 0x0000005200b37202 */ /* 0x000fc60000000f00 */
[----:B------:R1:W-:Y:S02]  /*c070*/  MUFU.EX2 R111, R4 ;  /* 0x00000004006f7308 */ /* 0x0003e40000000800 */
[----:B-1----:R-:W-:Y:S01]  /*c080*/  FFMA.FTZ R4, R177, UR16, -R0 ;  /* 0x00000010b1047c23 */ /* 0x002fe20008010800 */
[----:B------:R-:W-:-:S05]  /*c090*/  IMAD.MOV.U32 R177, RZ, RZ, R80 ;  /* 0x000000ffffb17224 */ /* 0x000fca00078e0050 */
[----:B------:R1:W2:Y:S02]  /*c0a0*/  MUFU.EX2 R112, R4 ;  /* 0x0000000400707308 */ /* 0x0002a40000000800 */
[----:B-1----:R-:W-:Y:S02]  /*c0b0*/  FSEL R4, R69, RZ, P0 ;  /* 0x000000ff45047208 */ /* 0x002fe40000000000 */
[----:B--2---:R-:W-:-:S03]  /*c0c0*/  F2FP.BF16.F32.PACK_AB R7, R112, R111 ;  /* 0x0000006f7007723e */ /* 0x004fc600000010ff */
[----:B------:R-:W-:-:S04]  /*c0d0*/  FADD.FTZ R4, R38, -R4 ;  /* 0x8000000426047221 */ /* 0x000fc80000010000 */
[----:B------:R-:W-:-:S04]  /*c0e0*/  FMUL.FTZ R4, R4, UR16 ;  /* 0x0000001004047c20 */ /* 0x000fc80008410000 */
[----:B------:R1:W2:Y:S02]  /*c0f0*/  MUFU.EX2 R71, R4 ;  /* 0x0000000400477308 */ /* 0x0002a40000000800 */
[----:B-1----:R-:W-:Y:S01]  /*c100*/  FFMA.FTZ R4, R172, UR16, -R0 ;  /* 0x00000010ac047c23 */ /* 0x002fe20008010800 */
[-C--:B--2---:R-:W-:Y:S01]  /*c110*/  FMUL.FTZ R138, R138, R71.reuse ;  /* 0x000000478a8a7220 */ /* 0x084fe20000410000 */
        /* <DEDUP_REMOVED lines=8> */
[----:B------:R-:W-:Y:S01]  /*c1a0*/  MOV R172, R77 ;  /* 0x0000004d00ac7202 */ /* 0x000fe20000000f00 */
[----:B-1----:R-:W-:Y:S01]  /*c1b0*/  FADD.FTZ R4, R40, -R6 ;  /* 0x8000000628047221 */ /* 0x002fe20000010000 */
[----:B------:R-:W-:-:S03]  /*c1c0*/  F2FP.BF16.F32.PACK_AB R6, R119, R116 ;  /* 0x000000747706723e */ /* 0x000fc600000010ff */
[----:B------:R-:W-:Y:S01]  /*c1d0*/  FMUL.FTZ R9, R4, UR16 ;  /* 0x0000001004097c20 */ /* 0x000fe20008410000 */
[----:B------:R-:W-:-:S03]  /*c1e0*/  F2FP.BF16.F32.PACK_AB R4, R115, R108 ;  /* 0x0000006c7304723e */ /* 0x000fc600000010ff */
[----:B------:R1:W2:Y:S04]  /*c1f0*/  MUFU.EX2 R70, R9 ;  /* 0x0000000900467308 */ /* 0x0002a80000000800 */
[C---:B------:R-:W-:Y:S06]  /*c200*/  HMMA.16816.F32.BF16 R20, R4.reuse, R12, R136 ;  /* 0x0000000c0414723c */ /* 0x040fec0000041888 */
[----:B------:R-:W-:Y:S01]  /*c210*/  HMMA.16816.F32.BF16 R36, R4, R14, R148 ;  /* 0x0000000e0424723c */ /* 0x000fe20000041894 */
[----:B------:R-:W-:Y:S01]  /*c220*/  IMAD.MOV.U32 R139, RZ, RZ, R43 ;  /* 0x000000ffff8b7224 */ /* 0x000fe200078e002b */
[----:B------:R-:W-:Y:S01]  /*c230*/  MOV R137, R83 ;  /* 0x0000005300897202 */ /* 0x000fe20000000f00 */
[----:B------:R-:W-:Y:S01]  /*c240*/  IMAD.MOV.U32 R136, RZ, RZ, R87 ;  /* 0x000000ffff887224 */ /* 0x000fe200078e0057 */
[----:B------:R-:W-:-:S02]  /*c250*/  MOV R87, R86 ;  /* 0x0000005600577202 */ /* 0x000fc40000000f00 */
[C---:B------:R-:W-:Y:S01]  /*c260*/  HMMA.16816.F32.BF16 R40, R4.reuse, R16, R156 ;  /* 0x000000100428723c */ /* 0x040fe2000004189c */
[----:B-1----:R-:W-:Y:S01]  /*c270*/  F2FP.BF16.F32.PACK_AB R9, R237, R236 ;  /* 0x000000eced09723e */ /* 0x002fe200000010ff */
[-C--:B--2---:R-:W-:Y:S01]  /*c280*/  FMUL.FTZ R142, R142, R70.reuse ;  /* 0x000000468e8e7220 */ /* 0x084fe20000410000 */
[----:B------:R-:W-:Y:S01]  /*c290*/  F2FP.BF16.F32.PACK_AB R10, R139, R53 ;  /* 0x000000358b0a723e */ /* 0x000fe200000010ff */
[-C--:B------:R-:W-:Y:S01]  /*c2a0*/  FMUL.FTZ R143, R143, R70.reuse ;  /* 0x000000468f8f7220 */ /* 0x080fe20000410000 */
[-C--:B------:R-:W-:Y:S01]  /*c2b0*/  FMUL.FTZ R146, R146, R70.reuse ;  /* 0x0000004692927220 */ /* 0x080fe20000410000 */
[----:B------:R-:W-:Y:S01]  /*c2c0*/  HMMA.16816.F32.BF16 R44, R4, R18, R164 ;  /* 0x00000012042c723c */ /* 0x000fe200000418a4 */
[-C--:B------:R-:W-:Y:S01]  /*c2d0*/  FMUL.FTZ R147, R147, R70.reuse ;  /* 0x0000004693937220 */ /* 0x080fe20000410000 */
[-C--:B------:R-:W-:Y:S01]  /*c2e0*/  FMUL.FTZ R154, R154, R70.reuse ;  /* 0x000000469a9a7220 */ /* 0x080fe20000410000 */
[-C--:B------:R-:W-:Y:S01]  /*c2f0*/  FMUL.FTZ R155, R155, R70.reuse ;  /* 0x000000469b9b7220 */ /* 0x080fe20000410000 */
[-C--:B------:R-:W-:Y:S01]  /*c300*/  FMUL.FTZ R162, R162, R70.reuse ;  /* 0x00000046a2a27220 */ /* 0x080fe20000410000 */
[----:B------:R-:W-:Y:S01]  /*c310*/  FMUL.FTZ R163, R163, R70 ;  /* 0x00000046a3a37220 */ /* 0x000fe20000410000 */
[----:B------:R-:W-:Y:S01]  /*c320*/  MOV R86, R89 ;  /* 0x0000005900567202 */ /* 0x000fe20000000f00 */
[----:B------:R-:W-:Y:S01]  /*c330*/  FFMA.FTZ R4, R125, UR16, -R2 ;  /* 0x000000107d047c23 */ /* 0x000fe20008010802 */
[----:B------:R-:W-:Y:S01]  /*c340*/  HMMA.16816.F32.BF16 R140, R8, R12, R140 ;  /* 0x0000000c088c723c */ /* 0x000fe2000004188c */
[----:B------:R-:W-:-:S02]  /*c350*/  MOV R89, R88 ;  /* 0x0000005800597202 */ /* 0x000fc40000000f00 */
[----:B------:R-:W-:Y:S01]  /*c360*/  MOV R88, R95 ;  /* 0x0000005f00587202 */ /* 0x000fe20000000f00 */
[----:B------:R1:W-:Y:S01]  /*c370*/  MUFU.EX2 R114, R4 ;  /* 0x0000000400727308 */ /* 0x0003e20000000800 */
[----:B------:R-:W-:Y:S01]  /*c380*/  IMAD.MOV.U32 R95, RZ, RZ, R94 ;  /* 0x000000ffff5f7224 */ /* 0x000fe200078e005e */
[C---:B------:R-:W-:Y:S01]  /*c390*/  HMMA.16816.F32.BF16 R144, R8.reuse, R14, R144 ;  /* 0x0000000e0890723c */ /* 0x040fe20000041890 */
[----:B------:R-:W-:Y:S01]  /*c3a0*/  MOV R94, R98 ;  /* 0x00000062005e7202 */ /* 0x000fe20000000f00 */
[----:B------:R-:W-:Y:S01]  /*c3b0*/  LDSM.16.MT88.4 R12, [R185+0x4800] ;  /* 0x00480000b90c783b */ /* 0x000fe20000004200 */
[----:B------:R-:W-:Y:S02]  /*c3c0*/  MOV R98, R96 ;  /* 0x0000006000627202 */ /* 0x000fe40000000f00 */
[----:B------:R-:W-:Y:S01]  /*c3d0*/  MOV R96, R109 ;  /* 0x0000006d00607202 */ /* 0x000fe20000000f00 */
[----:B------:R-:W-:Y:S01]  /*c3e0*/  HMMA.16816.F32.BF16 R152, R8, R16, R152 ;  /* 0x000000100898723c */ /* 0x000fe20000041898 */
[----:B------:R-:W-:-:S02]  /*c3f0*/  MOV R164, R62 ;  /* 0x0000003e00a47202 */ /* 0x000fc40000000f00 */
[----:B------:R-:W-:Y:S02]  /*c400*/  F2FP.BF16.F32.PACK_AB R5, R110, R113 ;  /* 0x000000716e05723e */ /* 0x000fe400000010ff */
[----:B------:R-:W-:Y:S01]  /*c410*/  F2FP.BF16.F32.PACK_AB R6, R127, R129 ;  /* 0x000000817f06723e */ /* 0x000fe200000010ff */
[----:B------:R-:W-:Y:S01]  /*c420*/  HMMA.16816.F32.BF16 R160, R8, R18, R160 ;  /* 0x0000001208a0723c */ /* 0x000fe200000418a0 */
[----:B------:R-:W2:Y:S01]  /*c430*/  LDSM.16.MT88.4 R16, [R184+0x4800] ;  /* 0x00480000b810783b */ /* 0x000ea20000004200 */
[----:B------:R-:W-:Y:S01]  /*c440*/  F2FP.BF16.F32.PACK_AB R7, R102, R106 ;  /* 0x0000006a6607723e */ /* 0x000fe200000010ff */
[--C-:B-1----:R-:W-:Y:S01]  /*c450*/  FFMA.FTZ R4, R126, UR16, -R2.reuse ;  /* 0x000000107e047c23 */ /* 0x102fe20008010802 */
[----:B------:R-:W-:Y:S01]  /*c460*/  MOV R62, R86 ;  /* 0x00000056003e7202 */ /* 0x000fe20000000f00 */
[----:B------:R-:W-:Y:S01]  /*c470*/  IMAD.MOV.U32 R126, RZ, RZ, R63 ;  /* 0x000000ffff7e7224 */ /* 0x000fe200078e003f */
[----:B------:R-:W-:Y:S01]  /*c480*/  MOV R86, R98 ;  /* 0x0000006200567202 */ /* 0x000fe20000000f00 */
[----:B------:R-:W-:Y:S01]  /*c490*/  FFMA.FTZ R8, R128, UR16, -R2 ;  /* 0x0000001080087c23 */ /* 0x000fe20008010802 */
[----:B------:R-:W-:Y:S01]  /*c4a0*/  MOV R128, R107 ;  /* 0x0000006b00807202 */ /* 0x000fe20000000f00 */
[----:B------:R1:W-:Y:S01]  /*c4b0*/  MUFU.EX2 R109, R4 ;  /* 0x00000004006d7308 */ /* 0x0003e20000000800 */
[----:B------:R-:W-:-:S02]  /*c4c0*/  MOV R167, R56 ;  /* 0x0000003800a77202 */ /* 0x000fc40000000f00 */
[----:B------:R-:W-:Y:S02]  /*c4d0*/  MOV R56, R89 ;  /* 0x0000005900387202 */ /* 0x000fe40000000f00 */
[----:B------:R-:W-:Y:S02]  /*c4e0*/  MOV R89, R96 ;  /* 0x0000006000597202 */ /* 0x000fe40000000f00 */
[----:B------:R-:W-:Y:S01]  /*c4f0*/  MOV R83, R95 ;  /* 0x0000005f00537202 */ /* 0x000fe20000000f00 */
[----:B------:R4:W-:Y:S01]  /*c500*/  MUFU.EX2 R107, R8 ;  /* 0x00000008006b7308 */ /* 0x0009e20000000800 */
[----:B------:R-:W-:Y:S02]  /*c510*/  MOV R138, R85 ;  /* 0x00000055008a7202 */ /* 0x000fe40000000f00 */
[----:B------:R-:W-:Y:S01]  /*c520*/  MOV R158, R86 ;  /* 0x00000056009e7202 */ /* 0x000fe20000000f00 */
[----:B------:R-:W-:Y:S01]  /*c530*/  IMAD.MOV.U32 R165, RZ, RZ, R83 ;  /* 0x000000ffffa57224 */ /* 0x000fe200078e0053 */
[----:B------:R-:W-:-:S02]  /*c540*/  MOV R85, R88 ;  /* 0x0000005800557202 */ /* 0x000fc40000000f00 */
[----:B------:R-:W-:Y:S02]  /*c550*/  MOV R86, R101 ;  /* 0x0000006500567202 */ /* 0x000fe40000000f00 */
[----:B-1----:R-:W-:Y:S02]  /*c560*/  F2FP.BF16.F32.PACK_AB R4, R132, R120 ;  /* 0x000000788404723e */ /* 0x002fe400000010ff */
[----:B------:R-:W-:Y:S01]  /*c570*/  F2FP.BF16.F32.PACK_AB R9, R136, R167 ;  /* 0x000000a78809723e */ /* 0x000fe200000010ff */
[----:B------:R-:W-:Y:S01]  /*c580*/  IMAD.MOV.U32 R175, RZ, RZ, R86 ;  /* 0x000000ffffaf7224 */ /* 0x000fe200078e0056 */
[----:B------:R-:W-:Y:S02]  /*c590*/  F2FP.BF16.F32.PACK_AB R10, R61, R137 ;  /* 0x000000893d0a723e */ /* 0x000fe400000010ff */
[----:B------:R-:W-:Y:S01]  /*c5a0*/  F2FP.BF16.F32.PACK_AB R11, R60, R138 ;  /* 0x0000008a3c0b723e */ /* 0x000fe200000010ff */
[C---:B---3--:R-:W-:Y:S01]  /*c5b0*/  HMMA.16816.F32.BF16 R20, R4.reuse, R28, R20 ;  /* 0x0000001c0414723c */ /* 0x048fe20000041814 */
[----:B----4-:R-:W-:Y:S01]  /*c5c0*/  FFMA.FTZ R8, R210, UR16, -R0 ;  /* 0x00000010d2087c23 */ /* 0x010fe20008010800 */
[----:B------:R-:W-:Y:S01]  /*c5d0*/  IMAD.MOV.U32 R210, RZ, RZ, R87 ;  /* 0x000000ffffd27224 */ /* 0x000fe200078e0057 */
[----:B------:R-:W-:Y:S01]  /*c5e0*/  MOV R159, R85 ;  /* 0x00000055009f7202 */ /* 0x000fe20000000f00 */
[----:B------:R-:W-:Y:S01]  /*c5f0*/  IMAD.MOV.U32 R87, RZ, RZ, R94 ;  /* 0x000000ffff577224 */ /* 0x000fe200078e005e */
[----:B------:R1:W-:Y:S01]  /*c600*/  MUFU.EX2 R98, R8 ;  /* 0x0000000800627308 */ /* 0x0003e20000000800 */
[----:B------:R-:W-:Y:S01]  /*c610*/  HMMA.16816.F32.BF16 R36, R4, R30, R36 ;  /* 0x0000001e0424723c */ /* 0x000fe20000041824 */
[----:B------:R-:W-:-:S02]  /*c620*/  MOV R85, R100 ;  /* 0x0000006400557202 */ /* 0x000fc40000000f00 */
[----:B------:R-:W-:Y:S01]  /*c630*/  MOV R157, R87 ;  /* 0x00000057009d7202 */ /* 0x000fe20000000f00 */
[----:B------:R-:W-:Y:S01]  /*c640*/  IMAD.MOV.U32 R87, RZ, RZ, R48 ;  /* 0x000000ffff577224 */ /* 0x000fe200078e0030 */
[----:B------:R-:W-:Y:S01]  /*c650*/  MOV R156, R89 ;  /* 0x00000059009c7202 */ /* 0x000fe20000000f00 */
[C---:B------:R-:W-:Y:S01]  /*c660*/  HMMA.16816.F32.BF16 R40, R4.reuse, R24, R40 ;  /* 0x000000180428723c */ /* 0x040fe20000041828 */
[----:B------:R-:W-:Y:S02]  /*c670*/  MOV R88, R67 ;  /* 0x0000004300587202 */ /* 0x000fe40000000f00 */
[----:B------:R-:W-:Y:S02]  /*c680*/  MOV R89, R49 ;  /* 0x0000003100597202 */ /* 0x000fe40000000f00 */
[----:B------:R-:W-:Y:S01]  /*c690*/  MOV R166, R56 ;  /* 0x0000003800a67202 */ /* 0x000fe20000000f00 */
[----:B------:R-:W-:Y:S01]  /*c6a0*/  HMMA.16816.F32.BF16 R44, R4, R26, R44 ;  /* 0x0000001a042c723c */ /* 0x000fe2000004182c */
[----:B------:R-:W-:-:S02]  /*c6b0*/  MOV R83, R97 ;  /* 0x0000006100537202 */ /* 0x000fc40000000f00 */
[----:B------:R-:W-:Y:S01]  /*c6c0*/  MOV R56, R34 ;  /* 0x0000002200387202 */ /* 0x000fe20000000f00 */
[--C-:B-1----:R-:W-:Y:S01]  /*c6d0*/  FFMA.FTZ R8, R211, UR16, -R0.reuse ;  /* 0x00000010d3087c23 */ /* 0x102fe20008010800 */
[----:B------:R-:W-:Y:S02]  /*c6e0*/  MOV R211, R66 ;  /* 0x0000004200d37202 */ /* 0x000fe40000000f00 */
[----:B------:R-:W-:Y:S01]  /*c6f0*/  FFMA.FTZ R4, R215, UR16, -R0 ;  /* 0x00000010d7047c23 */ /* 0x000fe20008010800 */
[----:B------:R1:W3:Y:S01]  /*c700*/  MUFU.EX2 R96, R8 ;  /* 0x0000000800607308 */ /* 0x0002e20000000800 */
[----:B------:R-:W-:Y:S02]  /*c710*/  MOV R215, R64 ;  /* 0x0000004000d77202 */ /* 0x000fe40000000f00 */
[----:B------:R-:W-:Y:S02]  /*c720*/  F2FP.BF16.F32.PACK_AB R6, R121, R122 ;  /* 0x0000007a7906723e */ /* 0x000fe400000010ff */
[----:B------:R-:W-:-:S02]  /*c730*/  MOV R125, R54 ;  /* 0x00000036007d7202 */ /* 0x000fc40000000f00 */
[----:B------:R-:W-:Y:S01]  /*c740*/  MOV R54, R56 ;  /* 0x0000003800367202 */ /* 0x000fe20000000f00 */
[----:B------:R4:W-:Y:S01]  /*c750*/  MUFU.EX2 R95, R4 ;  /* 0x00000004005f7308 */ /* 0x0009e20000000800 */
[----:B------:R-:W-:Y:S01]  /*c760*/  MOV R63, R87 ;  /* 0x00000057003f7202 */ /* 0x000fe20000000f00 */
[----:B------:R-:W-:Y:S01]  /*c770*/  IMAD.MOV.U32 R56, RZ, RZ, R88 ;  /* 0x000000ffff387224 */ /* 0x000fe200078e0058 */
[----:B------:R-:W-:Y:S02]  /*c780*/  MOV R176, R85 ;  /* 0x0000005500b07202 */ /* 0x000fe40000000f00 */
[----:B------:R-:W-:Y:S01]  /*c790*/  MOV R171, R83 ;  /* 0x0000005300ab7202 */ /* 0x000fe20000000f00 */
[----:B-1----:R-:W-:Y:S01]  /*c7a0*/  FFMA.FTZ R8, R213, UR16, -R0 ;  /* 0x00000010d5087c23 */ /* 0x002fe20008010800 */
[----:B------:R-:W-:Y:S01]  /*c7b0*/  IMAD.MOV.U32 R213, RZ, RZ, R65 ;  /* 0x000000ffffd57224 */ /* 0x000fe200078e0041 */
[----:B---3--:R-:W-:Y:S02]  /*c7c0*/  F2FP.BF16.F32.PACK_AB R5, R96, R98 ;  /* 0x000000626005723e */ /* 0x008fe400000010ff */
[----:B------:R1:W3:Y:S01]  /*c7d0*/  MUFU.EX2 R94, R8 ;  /* 0x00000008005e7308 */ /* 0x0002e20000000800 */
[----:B----4-:R-:W-:Y:S01]  /*c7e0*/  FFMA.FTZ R4, R130, UR16, -R2 ;  /* 0x0000001082047c23 */ /* 0x010fe20008010802 */
[----:B------:R-:W-:-:S02]  /*c7f0*/  MOV R130, R62 ;  /* 0x0000003e00827202 */ /* 0x000fc40000000f00 */
[----:B------:R-:W-:-:S04]  /*c800*/  MOV R62, R81 ;  /* 0x00000051003e7202 */ /* 0x000fc80000000f00 */
[----:B------:R4:W-:Y:S01]  /*c810*/  MUFU.EX2 R101, R4 ;  /* 0x0000000400657308 */ /* 0x0009e20000000800 */
[----:B------:R-:W-:Y:S01]  /*c820*/  IMAD.MOV.U32 R81, RZ, RZ, R35 ;  /* 0x000000ffff517224 */ /* 0x000fe200078e0023 */
[----:B-1----:R-:W-:Y:S02]  /*c830*/  F2FP.BF16.F32.PACK_AB R8, R164, R52 ;  /* 0x00000034a408723e */ /* 0x002fe400000010ff */
[----:B---3--:R-:W-:-:S05]  /*c840*/  F2FP.BF16.F32.PACK_AB R7, R95, R94 ;  /* 0x0000005e5f07723e */ /* 0x008fca00000010ff */
[----:B------:R-:W-:Y:S01]  /*c850*/  HMMA.16816.F32.BF16 R64, R8, R28, R140 ;  /* 0x0000001c0840723c */ /* 0x000fe2000004188c */
[----:B----4-:R-:W-:Y:S01]  /*c860*/  FFMA.FTZ R4, R134, UR16, -R2 ;  /* 0x0000001086047c23 */ /* 0x010fe20008010802 */
[----:B------:R-:W-:-:S03]  /*c870*/  MOV R134, R33 ;  /* 0x0000002100867202 */ /* 0x000fc60000000f00 */
[----:B------:R1:W-:Y:S01]  /*c880*/  MUFU.EX2 R100, R4 ;  /* 0x0000000400647308 */ /* 0x0003e20000000800 */
[C---:B------:R-:W-:Y:S01]  /*c890*/  HMMA.16816.F32.BF16 R48, R8.reuse, R30, R144 ;  /* 0x0000001e0830723c */ /* 0x040fe20000041890 */
[----:B------:R-:W-:Y:S02]  /*c8a0*/  MOV R143, R63 ;  /* 0x0000003f008f7202 */ /* 0x000fe40000000f00 */
[----:B------:R-:W-:Y:S02]  /*c8b0*/  MOV R141, R56 ;  /* 0x00000038008d7202 */ /* 0x000fe40000000f00 */
[----:B------:R-:W-:Y:S01]  /*c8c0*/  MOV R140, R58 ;  /* 0x0000003a008c7202 */ /* 0x000fe20000000f00 */
[----:B------:R-:W-:Y:S01]  /*c8d0*/  HMMA.16816.F32.BF16 R152, R8, R24, R152 ;  /* 0x000000180898723c */ /* 0x000fe20000041898 */
[----:B------:R-:W-:Y:S02]  /*c8e0*/  MOV R145, R61 ;  /* 0x0000003d00917202 */ /* 0x000fe40000000f00 */
[----:B------:R-:W-:-:S02]  /*c8f0*/  MOV R144, R60 ;  /* 0x0000003c00907202 */ /* 0x000fc40000000f00 */
[----:B------:R-:W-:Y:S01]  /*c900*/  MOV R147, R53 ;  /* 0x0000003500937202 */ /* 0x000fe20000000f00 */
[----:B------:R-:W-:Y:S01]  /*c910*/  HMMA.16816.F32.BF16 R160, R8, R26, R160 ;  /* 0x0000001a08a0723c */ /* 0x000fe200000418a0 */
[----:B------:R-:W3:Y:S01]  /*c920*/  LDSM.16.MT88.4 R24, [R184+0x4c00] ;  /* 0x004c0000b818783b */ /* 0x000ee20000004200 */
[----:B------:R-:W-:Y:S02]  /*c930*/  MOV R146, R52 ;  /* 0x0000003400927202 */ /* 0x000fe40000000f00 */
[----:B-1----:R-:W-:-:S03]  /*c940*/  F2FP.BF16.F32.PACK_AB R4, R124, R123 ;  /* 0x0000007b7c04723e */ /* 0x002fc600000010ff */
[----:B------:R-:W-:Y:S01]  /*c950*/  FFMA.FTZ R8, R131, UR16, -R2 ;  /* 0x0000001083087c23 */ /* 0x000fe20008010802 */
[----:B------:R-:W-:Y:S02]  /*c960*/  MOV R131, R32 ;  /* 0x0000002000837202 */ /* 0x000fe40000000f00 */
[----:B------:R-:W-:Y:S01]  /*c970*/  F2FP.BF16.F32.PACK_AB R9, R156, R158 ;  /* 0x0000009e9c09723e */ /* 0x000fe200000010ff */
[----:B------:R1:W-:Y:S01]  /*c980*/  MUFU.EX2 R97, R8 ;  /* 0x0000000800617308 */ /* 0x0003e20000000800 */
[C---:B--2---:R-:W-:Y:S01]  /*c990*/  HMMA.16816.F32.BF16 R32, R4.reuse, R16, R20 ;  /* 0x000000100420723c */ /* 0x044fe20000041814 */
[----:B------:R-:W2:Y:S01]  /*c9a0*/  LDSM.16.MT88.4 R20, [R185+0x4c00] ;  /* 0x004c0000b914783b */ /* 0x000ea20000004200 */
[----:B------:R-:W-:Y:S02]  /*c9b0*/  F2FP.BF16.F32.PACK_AB R10, R166, R76 ;  /* 0x0000004ca60a723e */ /* 0x000fe400000010ff */
[----:B------:R-:W-:Y:S02]  /*c9c0*/  F2FP.BF16.F32.PACK_AB R11, R165, R79 ;  /* 0x0000004fa50b723e */ /* 0x000fe400000010ff */
[C---:B------:R-:W-:Y:S06]  /*c9d0*/  HMMA.16816.F32.BF16 R28, R4.reuse, R18, R36 ;  /* 0x00000012041c723c */ /* 0x040fec0000041824 */
[----:B------:R-:W-:Y:S01]  /*c9e0*/  HMMA.16816.F32.BF16 R36, R4, R12, R40 ;  /* 0x0000000c0424723c */ /* 0x000fe20000041828 */
[----:B-1----:R-:W-:Y:S01]  /*c9f0*/  FFMA.FTZ R8, R212, UR16, -R0 ;  /* 0x00000010d4087c23 */ /* 0x002fe20008010800 */
[----:B------:R-:W-:-:S04]  /*ca00*/  MOV R212, R91 ;  /* 0x0000005b00d47202 */ /* 0x000fc80000000f00 */
[----:B------:R-:W-:Y:S01]  /*ca10*/  HMMA.16816.F32.BF16 R44, R4, R14, R44 ;  /* 0x0000000e042c723c */ /* 0x000fe2000004182c */
[----:B------:R1:W-:Y:S06]  /*ca20*/  MUFU.EX2 R91, R8 ;  /* 0x00000008005b7308 */ /* 0x0003ec0000000800 */
[--C-:B------:R-:W-:Y:S01]  /*ca30*/  FFMA.FTZ R4, R219, UR16, -R0.reuse ;  /* 0x00000010db047c23 */ /* 0x100fe20008010800 */
[----:B------:R-:W-:Y:S02]  /*ca40*/  MOV R219, R93 ;  /* 0x0000005d00db7202 */ /* 0x000fe40000000f00 */
[----:B------:R-:W-:Y:S01]  /*ca50*/  F2FP.BF16.F32.PACK_AB R6, R169, R117 ;  /* 0x00000075a906723e */ /* 0x000fe200000010ff */
[----:B------:R4:W-:Y:S01]  /*ca60*/  MUFU.EX2 R88, R4 ;  /* 0x0000000400587308 */ /* 0x0009e20000000800 */
[----:B-1----:R-:W-:Y:S01]  /*ca70*/  FFMA.FTZ R8, R214, UR16, -R0 ;  /* 0x00000010d6087c23 */ /* 0x002fe20008010800 */
[----:B------:R-:W-:-:S06]  /*ca80*/  IMAD.MOV.U32 R214, RZ, RZ, R90 ;  /* 0x000000ffffd67224 */ /* 0x000fcc00078e005a */
[----:B------:R1:W5:Y:S01]  /*ca90*/  MUFU.EX2 R90, R8 ;  /* 0x00000008005a7308 */ /* 0x0003620000000800 */
[----:B----4-:R-:W-:Y:S01]  /*caa0*/  FFMA.FTZ R4, R174, UR16, -R2 ;  /* 0x00000010ae047c23 */ /* 0x010fe20008010802 */
[----:B------:R-:W-:-:S06]  /*cab0*/  MOV R174, R92 ;  /* 0x0000005c00ae7202 */ /* 0x000fcc0000000f00 */
[----:B------:R4:W-:Y:S01]  /*cac0*/  MUFU.EX2 R93, R4 ;  /* 0x00000004005d7308 */ /* 0x0009e20000000800 */
[----:B-1----:R-:W-:Y:S01]  /*cad0*/  FFMA.FTZ R8, R217, UR16, -R0 ;  /* 0x00000010d9087c23 */ /* 0x002fe20008010800 */
[----:B------:R-:W-:Y:S02]  /*cae0*/  MOV R217, R62 ;  /* 0x0000003e00d97202 */ /* 0x000fe40000000f00 */
[----:B------:R-:W-:-:S04]  /*caf0*/  MOV R62, R89 ;  /* 0x00000059003e7202 */ /* 0x000fc80000000f00 */
[----:B------:R1:W3:Y:S01]  /*cb00*/  MUFU.EX2 R87, R8 ;  /* 0x0000000800577308 */ /* 0x0002e20000000800 */
[----:B-----5:R-:W-:Y:S01]  /*cb10*/  F2FP.BF16.F32.PACK_AB R5, R90, R91 ;  /* 0x0000005b5a05723e */ /* 0x020fe200000010ff */
[----:B------:R-:W-:Y:S02]  /*cb20*/  IMAD.MOV.U32 R142, RZ, RZ, R62 ;  /* 0x000000ffff8e7224 */ /* 0x000fe400078e003e */
[----:B----4-:R-:W-:-:S04]  /*cb30*/  FFMA.FTZ R4, R59, UR16, -R2 ;  /* 0x000000103b047c23 */ /* 0x010fc80008010802 */
[----:B------:R4:W-:Y:S01]  /*cb40*/  MUFU.EX2 R92, R4 ;  /* 0x00000004005c7308 */ /* 0x0009e20000000800 */
[----:B-1----:R-:W-:Y:S02]  /*cb50*/  F2FP.BF16.F32.PACK_AB R8, R159, R157 ;  /* 0x0000009d9f08723e */ /* 0x002fe400000010ff */
[----:B---3--:R-:W-:-:S05]  /*cb60*/  F2FP.BF16.F32.PACK_AB R7, R88, R87 ;  /* 0x000000575807723e */ /* 0x008fca00000010ff */
[----:B------:R-:W-:Y:S01]  /*cb70*/  HMMA.16816.F32.BF16 R64, R8, R16, R64 ;  /* 0x000000100840723c */ /* 0x000fe20000041840 */
[----:B----4-:R-:W-:-:S05]  /*cb80*/  F2FP.BF16.F32.PACK_AB R4, R133, R118 ;  /* 0x000000768504723e */ /* 0x010fca00000010ff */
[C---:B------:R-:W-:Y:S01]  /*cb90*/  HMMA.16816.F32.BF16 R48, R8.reuse, R18, R48 ;  /* 0x000000120830723c */ /* 0x040fe20000041830 */
[----:B------:R-:W1:Y:S05]  /*cba0*/  LDSM.16.MT88.4 R16, [R184+0x5000] ;  /* 0x00500000b810783b */ /* 0x000e6a0000004200 */
[C---:B------:R-:W-:Y:S06]  /*cbb0*/  HMMA.16816.F32.BF16 R152, R8.reuse, R12, R152 ;  /* 0x0000000c0898723c */ /* 0x040fec0000041898 */
[----:B------:R-:W-:Y:S01]  /*cbc0*/  HMMA.16816.F32.BF16 R160, R8, R14, R160 ;  /* 0x0000000e08a0723c */ /* 0x000fe200000418a0 */
[----:B------:R-:W3:Y:S05]  /*cbd0*/  LDSM.16.MT88.4 R12, [R185+0x5000] ;  /* 0x00500000b90c783b */ /* 0x000eea0000004200 */
[----:B------:R-:W-:Y:S01]  /*cbe0*/  HMMA.16816.F32.BF16 R40, R4, R24, R32 ;  /* 0x000000180428723c */ /* 0x000fe20000041820 */
[----:B------:R-:W-:Y:S01]  /*cbf0*/  FFMA.FTZ R8, R57, UR16, -R2 ;  /* 0x0000001039087c23 */ /* 0x000fe20008010802 */
[----:B------:R-:W-:-:S02]  /*cc00*/  F2FP.BF16.F32.PACK_AB R9, R217, R174 ;  /* 0x000000aed909723e */ /* 0x000fc400000010ff */
[----:B------:R-:W-:Y:S01]  /*cc10*/  F2FP.BF16.F32.PACK_AB R10, R131, R214 ;  /* 0x000000d6830a723e */ /* 0x000fe200000010ff */
[----:B------:R4:W-:Y:S01]  /*cc20*/  MUFU.EX2 R89, R8 ;  /* 0x0000000800597308 */ /* 0x0009e20000000800 */
[----:B------:R-:W-:Y:S01]  /*cc30*/  HMMA.16816.F32.BF16 R32, R4, R26, R28 ;  /* 0x0000001a0420723c */ /* 0x000fe2000004181c */
[----:B------:R-:W-:-:S05]  /*cc40*/  F2FP.BF16.F32.PACK_AB R11, R134, R212 ;  /* 0x000000d4860b723e */ /* 0x000fca00000010ff */
[C---:B--2---:R-:W-:Y:S06]  /*cc50*/  HMMA.16816.F32.BF16 R28, R4.reuse, R20, R36 ;  /* 0x00000014041c723c */ /* 0x044fec0000041824 */
[----:B------:R-:W-:Y:S01]  /*cc60*/  HMMA.16816.F32.BF16 R36, R4, R22, R44 ;  /* 0x000000160424723c */ /* 0x000fe2000004182c */
[----:B----4-:R-:W-:Y:S01]  /*cc70*/  FFMA.FTZ R8, R216, UR16, -R0 ;  /* 0x00000010d8087c23 */ /* 0x010fe20008010800 */
[----:B------:R-:W-:-:S05]  /*cc80*/  MOV R216, R54 ;  /* 0x0000003600d87202 */ /* 0x000fca0000000f00 */
[----:B------:R-:W-:Y:S01]  /*cc90*/  FFMA.FTZ R4, R223, UR16, -R0 ;  /* 0x00000010df047c23 */ /* 0x000fe20008010800 */
[----:B------:R2:W-:Y:S01]  /*cca0*/  MUFU.EX2 R85, R8 ;  /* 0x0000000800557308 */ /* 0x0005e20000000800 */
[----:B------:R-:W-:Y:S02]  /*ccb0*/  MOV R223, R81 ;  /* 0x0000005100df7202 */ /* 0x000fe40000000f00 */
[----:B------:R-:W-:-:S05]  /*ccc0*/  F2FP.BF16.F32.PACK_AB R6, R107, R109 ;  /* 0x0000006d6b06723e */ /* 0x000fca00000010ff */
[----:B------:R4:W-:Y:S01]  /*ccd0*/  MUFU.EX2 R81, R4 ;  /* 0x0000000400517308 */ /* 0x0009e20000000800 */
[----:B--2---:R-:W-:Y:S01]  /*cce0*/  FFMA.FTZ R8, R218, UR16, -R0 ;  /* 0x00000010da087c23 */ /* 0x004fe20008010800 */
[----:B------:R-:W-:-:S06]  /*ccf0*/  MOV R218, R76 ;  /* 0x0000004c00da7202 */ /* 0x000fcc0000000f00 */
[----:B------:R2:W5:Y:S01]  /*cd00*/  MUFU.EX2 R83, R8 ;  /* 0x0000000800537308 */ /* 0x0005620000000800 */
[----:B----4-:R-:W-:Y:S01]  /*cd10*/  FFMA.FTZ R4, R178, UR16, -R2 ;  /* 0x00000010b2047c23 */ /* 0x010fe20008010802 */
[----:B------:R-:W-:-:S06]  /*cd20*/  MOV R178, R145 ;  /* 0x0000009100b27202 */ /* 0x000fcc0000000f00 */
[----:B------:R4:W-:Y:S01]  /*cd30*/  MUFU.EX2 R86, R4 ;  /* 0x0000000400567308 */ /* 0x0009e20000000800 */
[----:B--2---:R-:W-:Y:S01]  /*cd40*/  FFMA.FTZ R8, R221, UR16, -R0 ;  /* 0x00000010dd087c23 */ /* 0x004fe20008010800 */
[----:B------:R-:W-:Y:S01]  /*cd50*/  IMAD.MOV.U32 R221, RZ, RZ, R79 ;  /* 0x000000ffffdd7224 */ /* 0x000fe200078e004f */
[----:B-----5:R-:W-:-:S05]  /*cd60*/  F2FP.BF16.F32.PACK_AB R5, R83, R85 ;  /* 0x000000555305723e */ /* 0x020fca00000010ff */
[----:B------:R2:W5:Y:S01]  /*cd70*/  MUFU.EX2 R80, R8 ;  /* 0x0000000800507308 */ /* 0x0005620000000800 */
[----:B----4-:R-:W-:Y:S01]  /*cd80*/  FFMA.FTZ R4, R182, UR16, -R2 ;  /* 0x00000010b6047c23 */ /* 0x010fe20008010802 */
[----:B------:R-:W-:-:S06]  /*cd90*/  IMAD.MOV.U32 R182, RZ, RZ, R146 ;  /* 0x000000ffffb67224 */ /* 0x000fcc00078e0092 */
[----:B------:R4:W-:Y:S01]  /*cda0*/  MUFU.EX2 R84, R4 ;  /* 0x0000000400547308 */ /* 0x0009e20000000800 */
[----:B--2---:R-:W-:Y:S02]  /*cdb0*/  F2FP.BF16.F32.PACK_AB R8, R219, R216 ;  /* 0x000000d8db08723e */ /* 0x004fe400000010ff */
[----:B-----5:R-:W-:-:S05]  /*cdc0*/  F2FP.BF16.F32.PACK_AB R7, R81, R80 ;  /* 0x000000505107723e */ /* 0x020fca00000010ff */
[----:B------:R-:W-:Y:S01]  /*cdd0*/  HMMA.16816.F32.BF16 R64, R8, R24, R64 ;  /* 0x000000180840723c */ /* 0x000fe20000041840 */
[----:B----4-:R-:W-:-:S05]  /*cde0*/  F2FP.BF16.F32.PACK_AB R4, R114, R170 ;  /* 0x000000aa7204723e */ /* 0x010fca00000010ff */
[C---:B------:R-:W-:Y:S01]  /*cdf0*/  HMMA.16816.F32.BF16 R60, R8.reuse, R26, R48 ;  /* 0x0000001a083c723c */ /* 0x040fe20000041830 */
[----:B------:R-:W2:Y:S05]  /*ce00*/  LDSM.16.MT88.4 R24, [R184+0x5400] ;  /* 0x00540000b818783b */ /* 0x000eaa0000004200 */
[C---:B------:R-:W-:Y:S06]  /*ce10*/  HMMA.16816.F32.BF16 R152, R8.reuse, R20, R152 ;  /* 0x000000140898723c */ /* 0x040fec0000041898 */
[----:B------:R-:W-:Y:S01]  /*ce20*/  HMMA.16816.F32.BF16 R160, R8, R22, R160 ;  /* 0x0000001608a0723c */ /* 0x000fe200000418a0 */
[----:B------:R-:W4:Y:S05]  /*ce30*/  LDSM.16.MT88.4 R20, [R185+0x5400] ;  /* 0x00540000b914783b */ /* 0x000f2a0000004200 */
[----:B-1----:R-:W-:Y:S01]  /*ce40*/  HMMA.16816.F32.BF16 R56, R4, R16, R40 ;  /* 0x000000100438723c */ /* 0x002fe20000041828 */
[----:B------:R-:W-:Y:S01]  /*ce50*/  FFMA.FTZ R8, R180, UR16, -R2 ;  /* 0x00000010b4087c23 */ /* 0x000fe20008010802 */
[----:B------:R-:W-:-:S02]  /*ce60*/  F2FP.BF16.F32.PACK_AB R10, R93, R97 ;  /* 0x000000615d0a723e */ /* 0x000fc400000010ff */
[----:B------:R-:W-:Y:S01]  /*ce70*/  MOV R180, R147 ;  /* 0x0000009300b47202 */ /* 0x000fe20000000f00 */
[----:B------:R1:W-:Y:S01]  /*ce80*/  MUFU.EX2 R82, R8 ;  /* 0x0000000800527308 */ /* 0x0003e20000000800 */
[C---:B------:R-:W-:Y:S06]  /*ce90*/  HMMA.16816.F32.BF16 R52, R4.reuse, R18, R32 ;  /* 0x000000120434723c */ /* 0x040fec0000041820 */
[C---:B---3--:R-:W-:Y:S06]  /*cea0*/  HMMA.16816.F32.BF16 R48, R4.reuse, R12, R28 ;  /* 0x0000000c0430723c */ /* 0x048fec000004181c */
[----:B------:R-:W-:Y:S01]  /*ceb0*/  HMMA.16816.F32.BF16 R44, R4, R14, R36 ;  /* 0x0000000e042c723c */ /* 0x000fe20000041824 */
[----:B-1----:R-:W-:Y:S01]  /*cec0*/  FFMA.FTZ R8, R220, UR16, -R0 ;  /* 0x00000010dc087c23 */ /* 0x002fe20008010800 */
[----:B------:R-:W-:-:S05]  /*ced0*/  MOV R220, R140 ;  /* 0x0000008c00dc7202 */ /* 0x000fca0000000f00 */
[----:B------:R-:W-:Y:S01]  /*cee0*/  F2FP.BF16.F32.PACK_AB R4, R213, R130 ;  /* 0x00000082d504723e */ /* 0x000fe200000010ff */
[----:B------:R1:W-:Y:S01]  /*cef0*/  MUFU.EX2 R79, R8 ;  /* 0x00000008004f7308 */ /* 0x0003e20000000800 */
[----:B------:R-:W-:Y:S02]  /*cf00*/  F2FP.BF16.F32.PACK_AB R5, R211, R215 ;  /* 0x000000d7d305723e */ /* 0x000fe400000010ff */
[----:B------:R-:W-:Y:S02]  /*cf10*/  F2FP.BF16.F32.PACK_AB R6, R128, R210 ;  /* 0x000000d28006723e */ /* 0x000fe400000010ff */
[----:B------:R-:W-:-:S07]  /*cf20*/  F2FP.BF16.F32.PACK_AB R7, R251, R252 ;  /* 0x000000fcfb07723e */ /* 0x000fce00000010ff */
[----:B------:R-:W-:Y:S01]  /*cf30*/  HMMA.16816.F32.BF16 R32, R4, R16, R64 ;  /* 0x000000100420723c */ /* 0x000fe20000041840 */
[----:B-1----:R-:W-:-:S05]  /*cf40*/  FFMA.FTZ R8, R222, UR16, -R0 ;  /* 0x00000010de087c23 */ /* 0x002fca0008010800 */
[C---:B------:R-:W-:Y:S01]  /*cf50*/  HMMA.16816.F32.BF16 R40, R4.reuse, R18, R60 ;  /* 0x000000120428723c */ /* 0x040fe2000004183c */
[----:B------:R-:W1:Y:S01]  /*cf60*/  LDSM.16.MT88.4 R16, [R184+0x5800] ;  /* 0x00580000b810783b */ /* 0x000e620000004200 */
[----:B------:R-:W-:Y:S01]  /*cf70*/  MOV R222, R141 ;  /* 0x0000008d00de7202 */ /* 0x000fe20000000f00 */
[----:B------:R3:W5:Y:S03]  /*cf80*/  MUFU.EX2 R78, R8 ;  /* 0x00000008004e7308 */ /* 0x0007660000000800 */
[C---:B------:R-:W-:Y:S06]  /*cf90*/  HMMA.16816.F32.BF16 R36, R4.reuse, R12, R152 ;  /* 0x0000000c0424723c */ /* 0x040fec0000041898 */
[----:B------:R-:W-:Y:S01]  /*cfa0*/  HMMA.16816.F32.BF16 R28, R4, R14, R160 ;  /* 0x0000000e041c723c */ /* 0x000fe200000418a0 */
[----:B------:R-:W1:Y:S01]  /*cfb0*/  LDSM.16.MT88.4 R12, [R185+0x5800] ;  /* 0x00580000b90c783b */ /* 0x000e620000004200 */
[----:B------:R-:W-:Y:S01]  /*cfc0*/  MOV R155, R180 ;  /* 0x000000b4009b7202 */ /* 0x000fe20000000f00 */
[----:B------:R-:W-:Y:S01]  /*cfd0*/  IMAD.MOV.U32 R153, RZ, RZ, R167 ;  /* 0x000000ffff997224 */ /* 0x000fe200078e00a7 */
[----:B------:R-:W-:-:S02]  /*cfe0*/  MOV R180, R158 ;  /* 0x0000009e00b47202 */ /* 0x000fc40000000f00 */
[----:B------:R-:W-:Y:S01]  /*cff0*/  MOV R154, R164 ;  /* 0x000000a4009a7202 */ /* 0x000fe20000000f00 */
[----:B---3--:R-:W-:Y:S01]  /*d000*/  FFMA.FTZ R8, R225, UR16, -R0 ;  /* 0x00000010e1087c23 */ /* 0x008fe20008010800 */
[----:B-----5:R-:W-:Y:S01]  /*d010*/  F2FP.BF16.F32.PACK_AB R9, R78, R79 ;  /* 0x0000004f4e09723e */ /* 0x020fe200000010ff */
[----:B------:R-:W-:Y:S01]  /*d020*/  IMAD.MOV.U32 R225, RZ, RZ, R143 ;  /* 0x000000ffffe17224 */ /* 0x000fe200078e008f */
[----:B------:R-:W-:Y:S01]  /*d030*/  F2FP.BF16.F32.PACK_AB R4, R125, R126 ;  /* 0x0000007e7d04723e */ /* 0x000fe200000010ff */
[----:B------:R3:W-:Y:S01]  /*d040*/  MUFU.EX2 R76, R8 ;  /* 0x00000008004c7308 */ /* 0x0007e20000000800 */
[----:B------:R-:W-:Y:S02]  /*d050*/  F2FP.BF16.F32.PACK_AB R5, R249, R250 ;  /* 0x000000faf905723e */ /* 0x000fe400000010ff */
[----:B------:R-:W-:Y:S02]  /*d060*/  F2FP.BF16.F32.PACK_AB R6, R173, R205 ;  /* 0x000000cdad06723e */ /* 0x000fe400000010ff */
[----:B------:R-:W-:-:S02]  /*d070*/  F2FP.BF16.F32.PACK_AB R7, R247, R248 ;  /* 0x000000f8f707723e */ /* 0x000fc400000010ff */
[----:B------:R-:W-:Y:S02]  /*d080*/  MOV R163, R139 ;  /* 0x0000008b00a37202 */ /* 0x000fe40000000f00 */
[----:B------:R-:W-:Y:S02]  /*d090*/  F2FP.BF16.F32.PACK_AB R160, R175, R181 ;  /* 0x000000b5afa0723e */ /* 0x000fe400000010ff */
[----:B------:R-:W-:Y:S01]  /*d0a0*/  F2FP.BF16.F32.PACK_AB R161, R240, R241 ;  /* 0x000000f1f0a1723e */ /* 0x000fe200000010ff */
[----:B--2---:R-:W-:Y:S01]  /*d0b0*/  HMMA.16816.F32.BF16 R40, R4, R26, R40 ;  /* 0x0000001a0428723c */ /* 0x004fe20000041828 */
[----:B------:R-:W-:Y:S01]  /*d0c0*/  F2FP.BF16.F32.PACK_AB R162, R176, R171 ;  /* 0x000000abb0a2723e */ /* 0x000fe200000010ff */
[----:B---3--:R-:W-:Y:S01]  /*d0d0*/  FFMA.FTZ R8, R226, UR16, -R0 ;  /* 0x00000010e2087c23 */ /* 0x008fe20008010800 */
[----:B------:R-:W-:-:S03]  /*d0e0*/  MOV R226, R142 ;  /* 0x0000008e00e27202 */ /* 0x000fc60000000f00 */
[C---:B------:R-:W-:Y:S01]  /*d0f0*/  HMMA.16816.F32.BF16 R140, R4.reuse, R24, R32 ;  /* 0x00000018048c723c */ /* 0x040fe20000041820 */
[----:B------:R2:W3:Y:S05]  /*d100*/  MUFU.EX2 R77, R8 ;  /* 0x00000008004d7308 */ /* 0x0004ea0000000800 */
[----:B----4-:R-:W-:Y:S01]  /*d110*/  HMMA.16816.F32.BF16 R32, R4, R20, R36 ;  /* 0x000000140420723c */ /* 0x010fe20000041824 */
[--C-:B--2---:R-:W-:Y:S01]  /*d120*/  FFMA.FTZ R8, R207, UR16, -R2.reuse ;  /* 0x00000010cf087c23 */ /* 0x104fe20008010802 */
[----:B---3--:R-:W-:Y:S02]  /*d130*/  F2FP.BF16.F32.PACK_AB R11, R77, R76 ;  /* 0x0000004c4d0b723e */ /* 0x008fe400000010ff */
[----:B------:R-:W-:Y:S01]  /*d140*/  MOV R207, R138 ;  /* 0x0000008a00cf7202 */ /* 0x000fe20000000f00 */
[----:B------:R2:W3:Y:S02]  /*d150*/  MUFU.EX2 R67, R8 ;  /* 0x0000000800437308 */ /* 0x0004e40000000800 */
[--C-:B--2---:R-:W-:Y:S01]  /*d160*/  FFMA.FTZ R8, R183, UR16, -R2.reuse ;  /* 0x00000010b7087c23 */ /* 0x104fe20008010802 */
[----:B------:R-:W-:Y:S01]  /*d170*/  FFMA.FTZ R2, R206, UR16, -R2 ;  /* 0x00000010ce027c23 */ /* 0x000fe20008010802 */
[----:B------:R-:W-:-:S04]  /*d180*/  MOV R183, R137 ;  /* 0x0000008900b77202 */ /* 0x000fc80000000f00 */
[----:B------:R2:W-:Y:S01]  /*d190*/  MUFU.EX2 R66, R8 ;  /* 0x0000000800427308 */ /* 0x0005e20000000800 */
[----:B---3--:R-:W-:-:S07]  /*d1a0*/  F2FP.BF16.F32.PACK_AB R164, R67, R82 ;  /* 0x0000005243a4723e */ /* 0x008fce00000010ff */
[----:B------:R3:W-:Y:S01]  /*d1b0*/  MUFU.EX2 R65, R2 ;  /* 0x0000000200417308 */ /* 0x0007e20000000800 */
[----:B--2---:R-:W-:-:S07]  /*d1c0*/  F2FP.BF16.F32.PACK_AB R8, R100, R101 ;  /* 0x000000656408723e */ /* 0x004fce00000010ff */
[----:B------:R-:W-:Y:S01]  /*d1d0*/  HMMA.16816.F32.BF16 R56, R8, R24, R56 ;  /* 0x000000180838723c */ /* 0x000fe20000041838 */
[----:B---3--:R-:W-:-:S04]  /*d1e0*/  FFMA.FTZ R2, R230, UR16, -R0 ;  /* 0x00000010e6027c23 */ /* 0x008fc80008010800 */
[----:B------:R2:W-:Y:S01]  /*d1f0*/  MUFU.EX2 R64, R2 ;  /* 0x0000000200407308 */ /* 0x0005e20000000800 */
[C---:B------:R-:W-:Y:S06]  /*d200*/  HMMA.16816.F32.BF16 R148, R8.reuse, R26, R52 ;  /* 0x0000001a0894723c */ /* 0x040fec0000041834 */
[C---:B------:R-:W-:Y:S01]  /*d210*/  HMMA.16816.F32.BF16 R48, R8.reuse, R20, R48 ;  /* 0x000000140830723c */ /* 0x040fe20000041830 */
[----:B------:R-:W-:Y:S01]  /*d220*/  FFMA.FTZ R52, R223, R68, R239 ;  /* 0x00000044df347223 */ /* 0x000fe200000100ef */
[----:B------:R-:W-:Y:S01]  /*d230*/  MOV R223, R144 ;  /* 0x0000009000df7202 */ /* 0x000fe20000000f00 */
[--C-:B------:R-:W-:Y:S01]  /*d240*/  FFMA.FTZ R53, R209, UR16, -R3.reuse ;  /* 0x00000010d1357c23 */ /* 0x100fe20008010803 */
[----:B------:R-:W-:Y:S01]  /*d250*/  FFMA.FTZ R54, R208, UR16, -R3 ;  /* 0x00000010d0367c23 */ /* 0x000fe20008010803 */
[----:B------:R-:W-:Y:S01]  /*d260*/  FFMA.FTZ R3, R225, R72, R108 ;  /* 0x00000048e1037223 */ /* 0x000fe2000001006c */
[-C--:B------:R-:W-:Y:S01]  /*d270*/  HMMA.16816.F32.BF16 R44, R8, R22.reuse, R44 ;  /* 0x00000016082c723c */ /* 0x080fe2000004182c */
[----:B------:R-:W-:Y:S01]  /*d280*/  FFMA.FTZ R20, R226, R70, R236 ;  /* 0x00000046e2147223 */ /* 0x000fe200000100ec */
[----:B------:R-:W-:Y:S01]  /*d290*/  MOV R225, R178 ;  /* 0x000000b200e17202 */ /* 0x000fe20000000f00 */
[----:B------:R-:W-:Y:S01]  /*d2a0*/  FADD.FTZ R52, R220, R52 ;  /* 0x00000034dc347221 */ /* 0x000fe20000010000 */
[----:B--2---:R-:W-:Y:S01]  /*d2b0*/  FFMA.FTZ R2, R228, UR16, -R0 ;  /* 0x00000010e4027c23 */ /* 0x004fe20008010800 */
[----:B------:R-:W-:Y:S01]  /*d2c0*/  MOV R226, R182 ;  /* 0x000000b600e27202 */ /* 0x000fe20000000f00 */
[----:B------:R-:W-:Y:S01]  /*d2d0*/  HMMA.16816.F32.BF16 R24, R4, R22, R28 ;  /* 0x000000160418723c */ /* 0x000fe2000004181c */
[----:B------:R-:W-:Y:S01]  /*d2e0*/  F2FP.BF16.F32.PACK_AB R8, R89, R92 ;  /* 0x0000005c5908723e */ /* 0x000fe200000010ff */
[----:B------:R2:W3:Y:S01]  /*d2f0*/  MUFU.EX2 R63, R2 ;  /* 0x00000002003f7308 */ /* 0x0004e20000000800 */
[----:B------:R-:W-:Y:S01]  /*d300*/  F2FP.BF16.F32.PACK_AB R10, R84, R86 ;  /* 0x00000056540a723e */ /* 0x000fe200000010ff */
[----:B------:R-:W-:Y:S01]  /*d310*/  IMAD.MOV.U32 R152, RZ, RZ, R226 ;  /* 0x000000ffff987224 */ /* 0x000fe200078e00e2 */
[----:B------:R-:W-:Y:S01]  /*d320*/  MOV R178, R218 ;  /* 0x000000da00b27202 */ /* 0x000fe20000000f00 */
[----:B------:R-:W4:Y:S01]  /*d330*/  LDSM.16.MT88.4 R144, [R184+0x5c00] ;  /* 0x005c0000b890783b */ /* 0x000f220000004200 */
[----:B------:R-:W-:-:S02]  /*d340*/  MOV R182, R156 ;  /* 0x0000009c00b67202 */ /* 0x000fc40000000f00 */
[----:B------:R-:W-:Y:S01]  /*d350*/  MOV R220, R157 ;  /* 0x0000009d00dc7202 */ /* 0x000fe20000000f00 */
[----:B------:R-:W5:Y:S01]  /*d360*/  LDSM.16.MT88.4 R28, [R185+0x5c00] ;  /* 0x005c0000b91c783b */ /* 0x000f620000004200 */
[----:B------:R-:W-:Y:S01]  /*d370*/  MOV R218, R136 ;  /* 0x0000008800da7202 */ /* 0x000fe20000000f00 */
[----:B------:R-:W-:Y:S01]  /*d380*/  MUFU.EX2 R53, R53 ;  /* 0x0000003500357308 */ /* 0x000fe20000000800 */
[----:B------:R-:W-:Y:S02]  /*d390*/  F2FP.BF16.F32.PACK_AB R4, R168, R172 ;  /* 0x000000aca804723e */ /* 0x000fe400000010ff */
[----:B------:R-:W-:Y:S02]  /*d3a0*/  F2FP.BF16.F32.PACK_AB R5, R244, R245 ;  /* 0x000000f5f405723e */ /* 0x000fe400000010ff */
[----:B------:R-:W-:Y:S01]  /*d3b0*/  F2FP.BF16.F32.PACK_AB R6, R179, R177 ;  /* 0x000000b1b306723e */ /* 0x000fe200000010ff */
[----:B--2---:R-:W-:Y:S01]  /*d3c0*/  FFMA.FTZ R2, R233, UR16, -R0 ;  /* 0x00000010e9027c23 */ /* 0x004fe20008010800 */
[----:B---3--:R-:W-:Y:S01]  /*d3d0*/  F2FP.BF16.F32.PACK_AB R9, R63, R64 ;  /* 0x000000403f09723e */ /* 0x008fe200000010ff */
[----:B------:R-:W-:Y:S01]  /*d3e0*/  MUFU.EX2 R54, R54 ;  /* 0x0000003600367308 */ /* 0x000fe20000000800 */
[----:B------:R-:W-:-:S02]  /*d3f0*/  F2FP.BF16.F32.PACK_AB R7, R242, R243 ;  /* 0x000000f3f207723e */ /* 0x000fc400000010ff */
[----:B------:R-:W-:-:S05]  /*d400*/  MOV R226, R225 ;  /* 0x000000e100e27202 */ /* 0x000fca0000000f00 */
[----:B------:R2:W-:Y:S01]  /*d410*/  MUFU.EX2 R62, R2 ;  /* 0x00000002003e7308 */ /* 0x0005e20000000800 */
[C---:B-1----:R-:W-:Y:S06]  /*d420*/  HMMA.16816.F32.BF16 R140, R4.reuse, R16, R140 ;  /* 0x00000010048c723c */ /* 0x042fec000004188c */
[C---:B------:R-:W-:Y:S06]  /*d430*/  HMMA.16816.F32.BF16 R40, R4.reuse, R18, R40 ;  /* 0x000000120428723c */ /* 0x040fec0000041828 */
[----:B------:R-:W-:Y:S01]  /*d440*/  HMMA.16816.F32.BF16 R32, R4, R12, R32 ;  /* 0x0000000c0420723c */ /* 0x000fe20000041820 */
[----:B--2---:R-:W-:-:S05]  /*d450*/  FFMA.FTZ R2, R231, UR16, -R0 ;  /* 0x00000010e7027c23 */ /* 0x004fca0008010800 */
[----:B------:R-:W-:Y:S01]  /*d460*/  HMMA.16816.F32.BF16 R24, R4, R14, R24 ;  /* 0x0000000e0418723c */ /* 0x000fe20000041818 */
[----:B------:R1:W2:Y:S02]  /*d470*/  MUFU.EX2 R61, R2 ;  /* 0x00000002003d7308 */ /* 0x0002a40000000800 */
[----:B-1----:R-:W-:Y:S01]  /*d480*/  FFMA.FTZ R2, R232, UR16, -R0 ;  /* 0x00000010e8027c23 */ /* 0x002fe20008010800 */
[----:B--2---:R-:W-:-:S05]  /*d490*/  F2FP.BF16.F32.PACK_AB R11, R61, R62 ;  /* 0x0000003e3d0b723e */ /* 0x004fca00000010ff */
[----:B------:R1:W2:Y:S02]  /*d4a0*/  MUFU.EX2 R60, R2 ;  /* 0x00000002003c7308 */ /* 0x0002a40000000800 */
[C---:B------:R-:W-:Y:S06]  /*d4b0*/  HMMA.16816.F32.BF16 R136, R8.reuse, R16, R56 ;  /* 0x000000100888723c */ /* 0x040fec0000041838 */
[C---:B------:R-:W-:Y:S06]  /*d4c0*/  HMMA.16816.F32.BF16 R148, R8.reuse, R18, R148 ;  /* 0x000000120894723c */ /* 0x040fec0000041894 */
[----:B------:R-:W-:Y:S01]  /*d4d0*/  HMMA.16816.F32.BF16 R36, R8, R14, R44 ;  /* 0x0000000e0824723c */ /* 0x000fe2000004182c */
[----:B-1----:R-:W-:-:S04]  /*d4e0*/  FFMA.FTZ R2, R224, UR16, -R0 ;  /* 0x00000010e0027c23 */ /* 0x002fc80008010800 */
[----:B------:R1:W3:Y:S02]  /*d4f0*/  MUFU.EX2 R55, R2 ;  /* 0x0000000200377308 */ /* 0x0002e40000000800 */
[--C-:B-1----:R-:W-:Y:S01]  /*d500*/  FFMA.FTZ R2, R227, UR16, -R0.reuse ;  /* 0x00000010e3027c23 */ /* 0x102fe20008010800 */
[----:B------:R-:W-:-:S05]  /*d510*/  FFMA.FTZ R0, R229, UR16, -R0 ;  /* 0x00000010e5007c23 */ /* 0x000fca0008010800 */
[----:B------:R1:W4:Y:S08]  /*d520*/  MUFU.EX2 R22, R2 ;  /* 0x0000000200167308 */ /* 0x0003300000000800 */
[----:B------:R5:W4:Y:S01]  /*d530*/  MUFU.EX2 R21, R0 ;  /* 0x0000000000157308 */ /* 0x000b220000000800 */
[----:B-1----:R-:W-:Y:S01]  /*d540*/  FFMA.FTZ R2, R222, R71, R99 ;  /* 0x00000047de027223 */ /* 0x002fe20000010063 */
[----:B------:R-:W-:Y:S01]  /*d550*/  MOV R222, R223 ;  /* 0x000000df00de7202 */ /* 0x000fe20000000f00 */
[----:B------:R-:W-:-:S02]  /*d560*/  IMAD.MOV.U32 R223, RZ, RZ, R221 ;  /* 0x000000ffffdf7224 */ /* 0x000fc400078e00dd */
[----:B------:R-:W-:Y:S01]  /*d570*/  IMAD.MOV.U32 R221, RZ, RZ, R159 ;  /* 0x000000ffffdd7224 */ /* 0x000fe200078e009f */
[----:B------:R-:W-:Y:S01]  /*d580*/  MOV R225, R222 ;  /* 0x000000de00e17202 */ /* 0x000fe20000000f00 */
[----:B------:R-:W-:Y:S01]  /*d590*/  HMMA.16816.F32.BF16 R156, R8, R12, R48 ;  /* 0x0000000c089c723c */ /* 0x000fe20000041830 */
[----:B------:R-:W-:Y:S01]  /*d5a0*/  MOV R222, R220 ;  /* 0x000000dc00de7202 */ /* 0x000fe20000000f00 */
[----:B-----5:R-:W-:Y:S01]  /*d5b0*/  FADD.FTZ R0, R237, R20 ;  /* 0x00000014ed007221 */ /* 0x020fe20000010000 */
[----:B------:R-:W-:Y:S01]  /*d5c0*/  MOV R220, R180 ;  /* 0x000000b400dc7202 */ /* 0x000fe20000000f00 */
[----:B------:R-:W-:Y:S01]  /*d5d0*/  IMAD.MOV.U32 R180, RZ, RZ, R221 ;  /* 0x000000ffffb47224 */ /* 0x000fe200078e00dd */
[----:B------:R-:W-:Y:S02]  /*d5e0*/  MOV R221, R166 ;  /* 0x000000a600dd7202 */ /* 0x000fe40000000f00 */
        /* <DEDUP_REMOVED lines=10> */
[----:B------:R-:W-:Y:S01]  /*d690*/  MOV R155, R218 ;  /* 0x000000da009b7202 */ /* 0x000fe20000000f00 */
        /* <DEDUP_REMOVED lines=101> */
[----:B------:R-:W-:Y:S01]  /*dcf0*/  FADD.FTZ R4, R175, R4 ;  /* 0x00000004af047221 */ /* 0x000fe20000010000 */
[----:B------:R-:W-:Y:S01]  /*dd00*/  FADD.FTZ R3, R240, R3 ;  /* 0x00000003f0037221 */ /* 0x000fe20000010000 */
[----:B------:R-:W-:Y:S01]  /*dd10*/  FADD.FTZ R2, R67, R2 ;  /* 0x0000000243027221 */ /* 0x000fe20000010000 */
[----:B---3--:R-:W-:Y:S01]  /*dd20*/  FADD.FTZ R0, R55, R0 ;  /* 0x0000000037007221 */ /* 0x008fe20000010000 */
[----:B------:R-:W-:Y:S01]  /*dd30*/  FADD.FTZ R4, R171, R4 ;  /* 0x00000004ab047221 */ /* 0x000fe20000010000 */
[----:B------:R-:W-:Y:S01]  /*dd40*/  FADD.FTZ R3, R53, R3 ;  /* 0x0000000335037221 */ /* 0x000fe20000010000 */
[----:B------:R-:W-:Y:S01]  /*dd50*/  FADD.FTZ R2, R66, R2 ;  /* 0x0000000242027221 */ /* 0x000fe20000010000 */
[----:B----4-:R-:W-:Y:S01]  /*dd60*/  FADD.FTZ R0, R22, R0 ;  /* 0x0000000016007221 */ /* 0x010fe20000010000 */
[----:B------:R-:W-:Y:S01]  /*dd70*/  FADD.FTZ R4, R176, R4 ;  /* 0x00000004b0047221 */ /* 0x000fe20000010000 */
[----:B------:R-:W-:Y:S01]  /*dd80*/  F2FP.BF16.F32.PACK_AB R165, R55, R60 ;  /* 0x0000003c37a5723e */ /* 0x000fe200000010ff */
[C---:B------:R-:W-:Y:S01]  /*dd90*/  FADD.FTZ R3, R54.reuse, R3 ;  /* 0x0000000336037221 */ /* 0x040fe20000010000 */
[C---:B------:R-:W-:Y:S01]  /*dda0*/  F2FP.BF16.F32.PACK_AB R166, R65.reuse, R66 ;  /* 0x0000004241a6723e */ /* 0x040fe200000010ff */
[----:B------:R-:W-:Y:S01]  /*ddb0*/  FADD.FTZ R2, R65, R2 ;  /* 0x0000000241027221 */ /* 0x000fe20000010000 */
[C---:B------:R-:W-:Y:S01]  /*ddc0*/  F2FP.BF16.F32.PACK_AB R167, R21.reuse, R22 ;  /* 0x0000001615a7723e */ /* 0x040fe200000010ff */
[----:B------:R-:W-:Y:S01]  /*ddd0*/  FADD.FTZ R0, R21, R0 ;  /* 0x0000000015007221 */ /* 0x000fe20000010000 */
[----:B------:R-:W-:Y:S01]  /*dde0*/  F2FP.BF16.F32.PACK_AB R163, R54, R53 ;  /* 0x0000003536a3723e */ /* 0x000fe200000010ff */
[----:B------:R2:W-:Y:S04]  /*ddf0*/  STL [R1], R4 ;  /* 0x0000000401007387 */ /* 0x0005e80000100800 */
[----:B------:R2:W-:Y:S01]  /*de00*/  STL [R1+0x4], R3 ;  /* 0x0000040301007387 */ /* 0x0005e20000100800 */
[C---:B------:R-:W-:Y:S03]  /*de10*/  HMMA.16816.F32.BF16 R136, R164.reuse, R144, R136 ;  /* 0x00000090a488723c */ /* 0x040fe60000041888 */
[----:B------:R2:W-:Y:S03]  /*de20*/  STL [R1+0xc], R2 ;  /* 0x00000c0201007387 */ /* 0x0005e60000100800 */
[----:B------:R-:W-:Y:S01]  /*de30*/  HMMA.16816.F32.BF16 R148, R164, R146, R148 ;  /* 0x00000092a494723c */ /* 0x000fe20000041894 */
[----:B------:R2:W-:Y:S05]  /*de40*/  STL [R1+0x8], R0 ;  /* 0x0000080001007387 */ /* 0x0005ea0000100800 */
[C---:B------:R-:W-:Y:S06]  /*de50*/  HMMA.16816.F32.BF16 R140, R160.reuse, R144, R140 ;  /* 0x00000090a08c723c */ /* 0x040fec000004188c */
[C---:B------:R-:W-:Y:S06]  /*de60*/  HMMA.16816.F32.BF16 R144, R160.reuse, R146, R40 ;  /* 0x00000092a090723c */ /* 0x040fec0000041828 */
[----:B------:R-:W-:Y:S01]  /*de70*/  HMMA.16816.F32.BF16 R152, R160, R28, R32 ;  /* 0x0000001ca098723c */ /* 0x000fe20000041820 */
[----:B------:R-:W-:-:S02]  /*de80*/  MOV R40, R74 ;  /* 0x0000004a00287202 */ /* 0x000fc40000000f00 */
[----:B------:R-:W-:-:S03]  /*de90*/  MOV R41, R75 ;  /* 0x0000004b00297202 */ /* 0x000fc60000000f00 */
[----:B------:R-:W-:Y:S06]  /*dea0*/  HMMA.16816.F32.BF16 R160, R160, R30, R24 ;  /* 0x0000001ea0a0723c */ /* 0x000fec0000041818 */
[C---:B------:R-:W-:Y:S06]  /*deb0*/  HMMA.16816.F32.BF16 R156, R164.reuse, R28, R156 ;  /* 0x0000001ca49c723c */ /* 0x040fec000004189c */
[----:B------:R-:W-:Y:S07]  /*dec0*/  HMMA.16816.F32.BF16 R164, R164, R30, R36 ;  /* 0x0000001ea4a4723c */ /* 0x000fee0000041824 */
[----:B------:R-:W-:-:S02]  /*ded0*/  MOV R38, R69 ;  /* 0x0000004500267202 */ /* 0x000fc40000000f00 */
[----:B--2---:R-:W-:-:S15]  /*dee0*/  MOV R39, R73 ;  /* 0x0000004900277202 */ /* 0x004fde0000000f00 */
.L_x_248:
[----:B------:R-:W-:-:S06]  /*def0*/  UISETP.GT.AND UP0, UPT, UR17, UR12, UPT ;  /* 0x0000000c1100728c */ /* 0x000fcc000bf04270 */
[----:B------:R-:W-:-:S13]  /*df00*/  PLOP3.LUT P0, PT, PT, PT, UP0, 0x80, 0x0 ;  /* 0x000000000000781c */ /* 0x000fda0003f0f008 */
[----:B------:R-:W-:Y:S05]  /*df10*/  @!P0 BRA `(.L_x_252) ;  /* 0x00000058002c8947 */ /* 0x000fea0003800000 */
[----:B------:R-:W-:Y:S01]  /*df20*/  ULDC UR4, c[0x0][0x2d0] ;  /* 0x0000b40000047ab9 */ /* 0x000fe20000000800 */
[----:B------:R-:W-:Y:S01]  /*df30*/  USHF.L.U64.HI UR16, UR8, 0x6, UR9 ;  /* 0x0000000608107899 */ /* 0x000fe20008010209 */
[----:B------:R-:W-:Y:S01]  /*df40*/  ISETP.GE.AND P4, PT, R104, UR4, PT ;  /* 0x0000000468007c0c */ /* 0x000fe2000bf86270 */
[----:B------:R-:W-:Y:S01]  /*df50*/  UIMAD.WIDE.U32 UR24, UR8, 0x60, URZ ;  /* 0x00000060081878a5 */ /* 0x000fe2000f8e003f */
[----:B------:R-:W-:Y:S01]  /*df60*/  IMAD.MOV.U32 R132, RZ, RZ, R40 ;  /* 0x000000ffff847224 */ /* 0x000fe200078e0028 */
[----:B------:R-:W-:Y:S01]  /*df70*/  UIMAD UR9, UR9, 0x60, URZ ;  /* 0x00000060090978a4 */ /* 0x000fe2000f8e023f */
[----:B------:R-:W-:Y:S01]  /*df80*/  IMAD.MOV.U32 R134, RZ, RZ, R38 ;  /* 0x000000ffff867224 */ /* 0x000fe200078e0026 */
[----:B------:R-:W-:Y:S01]  /*df90*/  UIMAD.WIDE.U32 UR32, UR10, 0x60, URZ ;  /* 0x000000600a2078a5 */ /* 0x000fe2000f8e003f */
[----:B------:R-:W-:Y:S01]  /*dfa0*/  MOV R133, R39 ;  /* 0x0000002700857202 */ /* 0x000fe20000000f00 */
[----:B------:R-:W-:Y:S02]  /*dfb0*/  UIMAD UR20, UR11, 0x60, URZ ;  /* 0x000000600b1478a4 */ /* 0x000fe4000f8e023f */
[----:B------:R-:W-:-:S02]  /*dfc0*/  USHF.L.U32 UR18, UR8, 0x6, URZ ;  /* 0x0000000608127899 */ /* 0x000fc4000800063f */
[----:B------:R-:W-:Y:S02]  /*dfd0*/  USHF.L.U64.HI UR8, UR10, 0x6, UR11 ;  /* 0x000000060a087899 */ /* 0x000fe4000801020b */
[----:B------:R-:W2:Y:S01]  /*dfe0*/  @!P4 LDC.64 R2, c[0x0][0x220] ;  /* 0x00008800ff02cb82 */ /* 0x000ea20000000a00 */
[----:B------:R-:W-:Y:S02]  /*dff0*/  USHF.L.U32 UR19, UR10, 0x6, URZ ;  /* 0x000000060a137899 */ /* 0x000fe4000800063f */
[----:B------:R-:W-:Y:S02]  /*e000*/  UIADD3 UR11, UR9, UR25, URZ ;  /* 0x00000019090b7290 */ /* 0x000fe4000fffe03f */
[----:B------:R-:W-:Y:S01]  /*e010*/  UIADD3 UR20, UR20, UR33, URZ ;  /* 0x0000002114147290 */ /* 0x000fe2000fffe03f */
[----:B------:R-:W-:Y:S02]  /*e020*/  ULDC UR4, c[0x0][0x2ec] ;  /* 0x0000bb0000047ab9 */ /* 0x000fe40000000800 */
[----:B------:R-:W3:Y:S01]  /*e030*/  @!P4 LDC.64 R6, c[0x0][0x220] ;  /* 0x00008800ff06cb82 */ /* 0x000ee20000000a00 */
[----:B------:R-:W-:-:S07]  /*e040*/  ULDC.64 UR6, c[0x0][0x248] ;  /* 0x0000920000067ab9 */ /* 0x000fce0000000a00 */
[----:B------:R-:W4:Y:S01]  /*e050*/  @!P4 LDC.64 R4, c[0x0][0x220] ;  /* 0x00008800ff04cb82 */ /* 0x000f220000000a00 */
[----:B--2---:R2:W-:Y:S04]  /*e060*/  @!P4 STL.64 [R1+0x30], R2 ;  /* 0x000030020100c387 */ /* 0x0045e80000100a00 */
[----:B---3--:R-:W-:Y:S04]  /*e070*/  @!P4 STL.64 [R1+0x28], R6 ;  /* 0x000028060100c387 */ /* 0x008fe80000100a00 */
[----:B----4-:R3:W-:Y:S01]  /*e080*/  @!P4 STL.64 [R1+0x20], R4 ;  /* 0x000020040100c387 */ /* 0x0107e20000100a00 */
[----:B--2---:R-:W2:Y:S03]  /*e090*/  @!P4 LDC.64 R2, c[0x0][0x220] ;  /* 0x00008800ff02cb82 */ /* 0x004ea60000000a00 */
[----:B--2---:R2:W-:Y:S04]  /*e0a0*/  @!P4 STL.64 [R1+0x18], R2 ;  /* 0x000018020100c387 */ /* 0x0045e80000100a00 */
[----:B---3--:R-:W3:Y:S01]  /*e0b0*/  LDL.LU.64 R4, [R1+0x48] ;  /* 0x0000480001047983 */ /* 0x008ee20000300a00 */
[----:B--2---:R-:W-:Y:S01]  /*e0c0*/  MOV R3, R41 ;  /* 0x0000002900037202 */ /* 0x004fe20000000f00 */
[----:B---3--:R-:W-:-:S05]  /*e0d0*/  IMAD.MOV.U32 R5, RZ, RZ, R235 ;  /* 0x000000ffff057224 */ /* 0x008fca00078e00eb */
[----:B------:R2:W-:Y:S01]  /*e0e0*/  STL.64 [R1+0x10], R4 ;  /* 0x0000100401007387 */ /* 0x0005e20000100a00 */
[----:B------:R-:W-:Y:S05]  /*e0f0*/  BRA `(.L_x_253) ;  /* 0x0000000000dc7947 */ /* 0x000fea0003800000 */
.L_x_255:
[----:B------:R-:W2:Y:S01]  /*e100*/  LDL.64 R226, [R1+0x40] ;  /* 0x0000400001e27983 */ /* 0x000ea20000100a00 */
[----:B------:R-:W1:Y:S01]  /*e110*/  @!P4 LDC.64 R12, c[0x0][0x218] ;  /* 0x00008600ff0ccb82 */ /* 0x000e620000000a00 */
[----:B------:R-:W-:Y:S02]  /*e120*/  UIADD3 UR17, UR17, -0x2, URZ ;  /* 0xfffffffe11117890 */ /* 0x000fe4000fffe03f */
[----:B------:R-:W3:Y:S02]  /*e130*/  LDL.64 R224, [R1+0x38] ;  /* 0x0000380001e07983 */ /* 0x000ee40000100a00 */
[----:B------:R-:W-:Y:S02]  /*e140*/  USHF.R.S32.HI UR10, URZ, 0x1f, UR17 ;  /* 0x0000001f3f0a7899 */ /* 0x000fe40008011411 */
[----:B------:R4:W-:Y:S01]  /*e150*/  @P4 STS [R204+0x2000], RZ ;  /* 0x002000ffcc004388 */ /* 0x0009e20000000800 */
[----:B------:R-:W-:Y:S01]  /*e160*/  UIMAD.WIDE.U32 UR34, UR17, UR6, URZ ;  /* 0x00000006112272a5 */ /* 0x000fe2000f8e003f */
[----:B------:R-:W5:Y:S01]  /*e170*/  @!P4 LDC.64 R10, c[0x0][0x218] ;  /* 0x00008600ff0acb82 */ /* 0x000f620000000a00 */
[----:B------:R-:W-:Y:S01]  /*e180*/  UIMAD UR10, UR10, UR6, URZ ;  /* 0x000000060a0a72a4 */ /* 0x000fe2000f8e023f */
[----:B------:R4:W-:Y:S03]  /*e190*/  @P4 STS [R204+0x2004], RZ ;  /* 0x002004ffcc004388 */ /* 0x0009e60000000800 */
[----:B------:R-:W-:Y:S01]  /*e1a0*/  UIMAD UR10, UR17, UR7, UR10 ;  /* 0x00000007110a72a4 */ /* 0x000fe2000f8e020a */
[----:B------:R4:W-:Y:S01]  /*e1b0*/  @P4 STS.64 [R204+0x2008], RZ ;  /* 0x002008ffcc004388 */ /* 0x0009e20000000a00 */
[----:B------:R-:W-:Y:S01]  /*e1c0*/  IMAD.U32 R6, RZ, RZ, UR34 ;  /* 0x00000022ff067e24 */ /* 0x000fe2000f8e00ff */
[----:B------:R-:W4:Y:S01]  /*e1d0*/  @!P4 LDC.64 R16, c[0x0][0x218] ;  /* 0x00008600ff10cb82 */ /* 0x000f220000000a00 */
[----:B------:R-:W-:Y:S01]  /*e1e0*/  UIADD3 UR10, UR35, UR10, URZ ;  /* 0x0000000a230a7290 */ /* 0x000fe2000fffe03f */
[----:B------:R-:W-:Y:S05]  /*e1f0*/  IMAD.U32 R8, RZ, RZ, UR34 ;  /* 0x00000022ff087e24 */ /* 0x000fea000f8e00ff */
[----:B------:R-:W-:Y:S01]  /*e200*/  IMAD.U32 R7, RZ, RZ, UR10 ;  /* 0x0000000aff077e24 */ /* 0x000fe2000f8e00ff */
[----:B------:R-:W4:Y:S01]  /*e210*/  @!P4 LDC.64 R18, c[0x0][0x218] ;  /* 0x00008600ff12cb82 */ /* 0x000f220000000a00 */
[----:B--2---:R-:W-:Y:S04]  /*e220*/  LEA R6, P0, R6, R226, 0x7 ;  /* 0x000000e206067211 */ /* 0x004fe800078038ff */
[----:B---3--:R-:W-:Y:S02]  /*e230*/  LEA.HI.X R7, R8, R225, R7, 0x7, P0 ;  /* 0x000000e108077211 */ /* 0x008fe400000f3c07 */
[C---:B-1----:R-:W-:Y:S04]  /*e240*/  @!P4 LEA R12, P0, R6.reuse, R12, 0x1 ;  /* 0x0000000c060cc211 */ /* 0x042fe800078008ff */
[C---:B------:R-:W-:Y:S02]  /*e250*/  @!P4 LEA.HI.X R13, R6.reuse, R13, R7, 0x1, P0 ;  /* 0x0000000d060dc211 */ /* 0x040fe400000f0c07 */
[----:B------:R-:W-:Y:S03]  /*e260*/  @!P4 IADD3 R8, P0, R6, UR28, RZ ;  /* 0x0000001c0608cc10 */ /* 0x000fe6000ff1e0ff */
[----:B------:R-:W-:Y:S01]  /*e270*/  @!PT LDS RZ, [RZ] ;  /* 0x00000000fffff984 */ /* 0x000fe20000000800 */
[----:B------:R-:W-:Y:S01]  /*e280*/  @!PT LDS RZ, [RZ] ;  /* 0x00000000fffff984 */ /* 0x000fe20000000800 */
[----:B------:R-:W-:Y:S01]  /*e290*/  @!PT LDS RZ, [RZ] ;  /* 0x00000000fffff984 */ /* 0x000fe20000000800 */
[----:B------:R1:W-:Y:S01]  /*e2a0*/  @!P4 LDGSTS.E.BYPASS.LTC128B.128 [R204+0x2000], desc[UR22][R12.64] ;  /* 0x020000000ccccfae */ /* 0x0003e2000b901d56 */
[C---:B------:R-:W-:Y:S02]  /*e2b0*/  @!P4 IADD3.X R9, R7.reuse, UR27, RZ, P0, !PT ;  /* 0x0000001b0709cc10 */ /* 0x040fe400087fe4ff */
[C---:B-----5:R-:W-:Y:S01]  /*e2c0*/  @!P4 LEA R10, P0, R8.reuse, R10, 0x1 ;  /* 0x0000000a080ac211 */ /* 0x060fe200078008ff */
[----:B------:R1:W-:Y:S03]  /*e2d0*/  @P4 STS.128 [R204+0x2800], RZ ;  /* 0x002800ffcc004388 */ /* 0x0003e60000000c00 */
[----:B------:R-:W-:Y:S02]  /*e2e0*/  @!P4 LEA.HI.X R11, R8, R11, R9, 0x1, P0 ;  /* 0x0000000b080bc211 */ /* 0x000fe400000f0c09 */
[C---:B------:R-:W-:Y:S03]  /*e2f0*/  @!P4 IADD3 R9, P0, R6.reuse, UR19, RZ ;  /* 0x000000130609cc10 */ /* 0x040fe6000ff1e0ff */
[----:B------:R-:W-:Y:S01]  /*e300*/  @!PT LDS RZ, [RZ] ;  /* 0x00000000fffff984 */ /* 0x000fe20000000800 */
[----:B------:R-:W-:Y:S01]  /*e310*/  @!PT LDS RZ, [RZ] ;  /* 0x00000000fffff984 */ /* 0x000fe20000000800 */
[----:B------:R-:W-:Y:S01]  /*e320*/  @!PT LDS RZ, [RZ] ;  /* 0x00000000fffff984 */ /* 0x000fe20000000800 */
[----:B------:R1:W-:Y:S01]  /*e330*/  @!P4 LDGSTS.E.BYPASS.LTC128B.128 [R204+0x2800], desc[UR22][R10.64] ;  /* 0x028000000acccfae */ /* 0x0003e2000b901d56 */
[----:B------:R-:W-:Y:S02]  /*e340*/  @!P4 IADD3.X R14, R7, UR8, RZ, P0, !PT ;  /* 0x00000008070ecc10 */ /* 0x000fe400087fe4ff */
[C---:B----4-:R-:W-:Y:S01]  /*e350*/  @!P4 LEA R8, P0, R9.reuse, R16, 0x1 ;  /* 0x000000100908c211 */ /* 0x050fe200078008ff */
[----:B------:R1:W-:Y:S03]  /*e360*/  @P4 STS.128 [R204+0x3000], RZ ;  /* 0x003000ffcc004388 */ /* 0x0003e60000000c00 */
[----:B------:R-:W-:Y:S02]  /*e370*/  @!P4 LEA.HI.X R9, R9, R17, R14, 0x1, P0 ;  /* 0x000000110909c211 */ /* 0x000fe400000f0c0e */
[----:B------:R-:W-:Y:S03]  /*e380*/  @!P4 IADD3 R14, P0, R6, UR32, RZ ;  /* 0x00000020060ecc10 */ /* 0x000fe6000ff1e0ff */
[----:B------:R-:W-:Y:S01]  /*e390*/  @!PT LDS RZ, [RZ] ;  /* 0x00000000fffff984 */ /* 0x000fe20000000800 */
[----:B------:R-:W-:Y:S01]  /*e3a0*/  @!PT LDS RZ, [RZ] ;  /* 0x00000000fffff984 */ /* 0x000fe20000000800 */
[----:B------:R-:W-:Y:S01]  /*e3b0*/  @!PT LDS RZ, [RZ] ;  /* 0x00000000fffff984 */ /* 0x000fe20000000800 */
[----:B------:R1:W-:Y:S01]  /*e3c0*/  @!P4 LDGSTS.E.BYPASS.LTC128B.128 [R204+0x3000], desc[UR22][R8.64] ;  /* 0x0300000008cccfae */ /* 0x0003e2000b901d56 */
[----:B------:R-:W-:Y:S02]  /*e3d0*/  @!P4 IADD3.X R7, R7, UR20, RZ, P0, !PT ;  /* 0x000000140707cc10 */ /* 0x000fe400087fe4ff */
[C---:B------:R-:W-:Y:S01]  /*e3e0*/  @!P4 LEA R6, P0, R14.reuse, R18, 0x1 ;  /* 0x000000120e06c211 */ /* 0x040fe200078008ff */
[----:B------:R1:W-:Y:S03]  /*e3f0*/  @P4 STS.128 [R204+0x3800], RZ ;  /* 0x003800ffcc004388 */ /* 0x0003e60000000c00 */
[----:B------:R-:W-:Y:S05]  /*e400*/  @!P4 LEA.HI.X R7, R14, R19, R7, 0x1, P0 ;  /* 0x000000130e07c211 */ /* 0x000fea00000f0c07 */
[----:B------:R-:W-:Y:S01]  /*e410*/  @!PT LDS RZ, [RZ] ;  /* 0x00000000fffff984 */ /* 0x000fe20000000800 */
[----:B------:R-:W-:Y:S01]  /*e420*/  @!PT LDS RZ, [RZ] ;  /* 0x00000000fffff984 */ /* 0x000fe20000000800 */
[----:B------:R-:W-:Y:S01]  /*e430*/  @!PT LDS RZ, [RZ] ;  /* 0x00000000fffff984 */ /* 0x000fe20000000800 */
[----:B------:R1:W-:Y:S04]  /*e440*/  @!P4 LDGSTS.E.BYPASS.LTC128B.128 [R204+0x3800], desc[UR22][R6.64] ;  /* 0x0380000006cccfae */ /* 0x0003e8000b901d56 */
[----:B------:R-:W0:Y:S01]  /*e450*/  LDGDEPBAR ;  /* 0x00000000000079af */ /* 0x000e220000000000 */
[----:B------:R-:W-:Y:S05]  /*e460*/  BRA `(.L_x_254) ;  /* 0x0000002000d07947 */ /* 0x000fea0003800000 */
.L_x_253:
[----:B---3--:R-:W3:Y:S01]  /*e470*/  LDL.64 R12, [R1+0x10] ;  /* 0x00001000010c7983 */ /* 0x008ee20000100a00 */
[----:B------:R-:W-:Y:S04]  /*e480*/  DEPBAR.LE SB0, 0x0 ;  /* 0x000080000000791a */ /* 0x000fe80000000000 */
[----:B------:R-:W-:Y:S01]  /*e490*/  UIADD3 UR9, UR17, -0x1, URZ ;  /* 0xffffffff11097890 */ /* 0x000fe2000fffe03f */
[----:B------:R-:W4:Y:S03]  /*e4a0*/  LDL R9, [R1+0x30] ;  /* 0x0000300001097983 */ /* 0x000f260000100800 */
[----:B------:R-:W-:Y:S01]  /*e4b0*/  USHF.R.S32.HI UR26, URZ, 0x1f, UR9 ;  /* 0x0000001f3f1a7899 */ /* 0x000fe20008011409 */
[----:B------:R-:W5:Y:S01]  /*e4c0*/  LDL R19, [R1+0x34] ;  /* 0x0000340001137983 */ /* 0x000f620000100800 */
[----:B--2---:R-:W-:Y:S01]  /*e4d0*/  IMAD.U32 R4, RZ, RZ, UR9 ;  /* 0x00000009ff047e24 */ /* 0x004fe2000f8e00ff */
[----:B------:R-:W-:Y:S02]  /*e4e0*/  UIMAD UR10, UR29, UR9, URZ ;  /* 0x000000091d0a72a4 */ /* 0x000fe4000f8e023f */
[----:B------:R-:W2:Y:S01]  /*e4f0*/  LDL R10, [R1+0x28] ;  /* 0x00002800010a7983 */ /* 0x000ea20000100800 */
[----:B------:R-:W-:Y:S02]  /*e500*/  UISETP.GT.AND UP0, UPT, UR9, UR12, UPT ;  /* 0x0000000c0900728c */ /* 0x000fe4000bf04270 */
[----:B------:R-:W-:Y:S01]  /*e510*/  UIMAD UR10, UR26, UR30, UR10 ;  /* 0x0000001e1a0a72a4 */ /* 0x000fe2000f8e020a */
[----:B------:R-:W2:Y:S04]  /*e520*/  LDL R18, [R1+0x2c] ;  /* 0x00002c0001127983 */ /* 0x000ea80000100800 */
[----:B------:R-:W2:Y:S04]  /*e530*/  LDL R8, [R1+0x20] ;  /* 0x0000200001087983 */ /* 0x000ea80000100800 */
[----:B------:R-:W2:Y:S04]  /*e540*/  LDL R17, [R1+0x24] ;  /* 0x0000240001117983 */ /* 0x000ea80000100800 */
[----:B------:R-:W2:Y:S04]  /*e550*/  LDL R6, [R1+0x18] ;  /* 0x0000180001067983 */ /* 0x000ea80000100800 */
[----:B------:R-:W2:Y:S01]  /*e560*/  LDL R16, [R1+0x1c] ;  /* 0x00001c0001107983 */ /* 0x000ea20000100800 */
[----:B------:R-:W-:Y:S06]  /*e570*/  BAR.SYNC.DEFER_BLOCKING 0x0 ;  /* 0x0000000000007b1d */ /* 0x000fec0000010000 */
[----:B------:R-:W-:Y:S06]  /*e580*/  @P4 STS.64 [R204+0x4008], RZ ;  /* 0x004008ffcc004388 */ /* 0x000fec0000000a00 */
[----:B------:R-:W-:Y:S04]  /*e590*/  @P4 STS [R204+0x4000], RZ ;  /* 0x004000ffcc004388 */ /* 0x000fe80000000800 */
[----:B------:R-:W-:Y:S01]  /*e5a0*/  @P4 STS [R204+0x4004], RZ ;  /* 0x004004ffcc004388 */ /* 0x000fe20000000800 */
[----:B---3--:R-:W-:Y:S04]  /*e5b0*/  IMAD.WIDE.U32 R4, R4, UR30, R12 ;  /* 0x0000001e04047c25 */ /* 0x008fe8000f8e000c */
[----:B------:R-:W-:Y:S01]  /*e5c0*/  VIADD R0, R5, UR10 ;  /* 0x0000000a05007c36 */ /* 0x000fe20008000000 */
[C---:B------:R-:W-:Y:S02]  /*e5d0*/  @!P4 IADD3 R2, P2, R4.reuse, UR31, RZ ;  /* 0x0000001f0402cc10 */ /* 0x040fe4000ff5e0ff */
[----:B----4-:R-:W-:Y:S02]  /*e5e0*/  @!P4 LEA R12, P3, R4, R9, 0x1 ;  /* 0x00000009040cc211 */ /* 0x010fe400078608ff */
[----:B------:R-:W-:Y:S02]  /*e5f0*/  @!P4 IADD3.X R9, R0, UR21, RZ, P2, !PT ;  /* 0x000000150009cc10 */ /* 0x000fe400097fe4ff */
[C---:B-----5:R-:W-:Y:S02]  /*e600*/  @!P4 LEA.HI.X R13, R4.reuse, R19, R0, 0x1, P3 ;  /* 0x00000013040dc211 */ /* 0x060fe400018f0c00 */
[----:B------:R-:W-:Y:S02]  /*e610*/  @!P4 IADD3 R5, P1, R4, UR18, RZ ;  /* 0x000000120405cc10 */ /* 0x000fe4000ff3e0ff */
[----:B--2---:R-:W-:Y:S01]  /*e620*/  @!P4 LEA R10, P2, R2, R10, 0x1 ;  /* 0x0000000a020ac211 */ /* 0x004fe200078408ff */
[----:B------:R-:W-:Y:S01]  /*e630*/  @!PT LDS RZ, [RZ] ;  /* 0x00000000fffff984 */ /* 0x000fe20000000800 */
[----:B------:R-:W-:Y:S01]  /*e640*/  @!PT LDS RZ, [RZ] ;  /* 0x00000000fffff984 */ /* 0x000fe20000000800 */
[----:B------:R-:W-:Y:S01]  /*e650*/  @!PT LDS RZ, [RZ] ;  /* 0x00000000fffff984 */ /* 0x000fe20000000800 */
[----:B------:R-:W-:Y:S01]  /*e660*/  @!P4 LDGSTS.E.BYPASS.LTC128B.128 [R204+0x4000], desc[UR22][R12.64] ;  /* 0x040000000ccccfae */ /* 0x000fe2000b901d56 */
[----:B------:R-:W-:Y:S02]  /*e670*/  @!P4 IADD3.X R14, R0, UR16, RZ, P1, !PT ;  /* 0x00000010000ecc10 */ /* 0x000fe40008ffe4ff */
[----:B------:R-:W-:Y:S02]  /*e680*/  @!P4 LEA.HI.X R11, R2, R18, R9, 0x1, P2 ;  /* 0x00000012020bc211 */ /* 0x000fe400010f0c09 */
[----:B------:R-:W-:Y:S02]  /*e690*/  @!P4 IADD3 R7, P0, R4, UR24, RZ ;  /* 0x000000180407cc10 */ /* 0x000fe4000ff1e0ff */
[C---:B------:R-:W-:Y:S01]  /*e6a0*/  @!P4 LEA R8, P1, R5.reuse, R8, 0x1 ;  /* 0x000000080508c211 */ /* 0x040fe200078208ff */
[----:B------:R-:W-:Y:S01]  /*e6b0*/  @P4 STS.128 [R204+0x4800], RZ ;  /* 0x004800ffcc004388 */ /* 0x000fe20000000c00 */
[----:B------:R-:W-:Y:S01]  /*e6c0*/  @!P4 IADD3.X R15, R0, UR11, RZ, P0, !PT ;  /* 0x0000000b000fcc10 */ /* 0x000fe200087fe4ff */
[----:B------:R-:W-:Y:S01]  /*e6d0*/  IMAD.U32 R0, RZ, RZ, UR9 ;  /* 0x00000009ff007e24 */ /* 0x000fe2000f8e00ff */
[----:B------:R-:W-:Y:S02]  /*e6e0*/  @!P4 LEA.HI.X R9, R5, R17, R14, 0x1, P1 ;  /* 0x000000110509c211 */ /* 0x000fe400008f0c0e */
[C---:B------:R-:W-:Y:S03]  /*e6f0*/  @!P4 LEA R6, P0, R7.reuse, R6, 0x1 ;  /* 0x000000060706c211 */ /* 0x040fe600078008ff */
[----:B------:R-:W-:Y:S01]  /*e700*/  @!PT LDS RZ, [RZ] ;  /* 0x00000000fffff984 */ /* 0x000fe20000000800 */
[----:B------:R-:W-:Y:S01]  /*e710*/  @!PT LDS RZ, [RZ] ;  /* 0x00000000fffff984 */ /* 0x000fe20000000800 */
[----:B------:R-:W-:Y:S01]  /*e720*/  @!PT LDS RZ, [RZ] ;  /* 0x00000000fffff984 */ /* 0x000fe20000000800 */
[----:B------:R-:W-:Y:S01]  /*e730*/  @!P4 LDGSTS.E.BYPASS.LTC128B.128 [R204+0x4800], desc[UR22][R10.64] ;  /* 0x048000000acccfae */ /* 0x000fe2000b901d56 */
[----:B------:R-:W-:Y:S07]  /*e740*/  @!P4 LEA.HI.X R7, R7, R16, R15, 0x1, P0 ;  /* 0x000000100707c211 */ /* 0x000fee00000f0c0f */
        /* <DEDUP_REMOVED lines=11> */
[----:B------:R-:W0:Y:S08]  /*e800*/  LDGDEPBAR ;  /* 0x00000000000079af */ /* 0x000e300000000000 */
[----:B------:R-:W2:Y:S08]  /*e810*/  LDSM.16.M88.4 R16, [R135+0x2000] ;  /* 0x002000008710783b */ /* 0x000eb00000000200 */
[----:B------:R-:W3:Y:S08]  /*e820*/  LDSM.16.M88.4 R124, [R186+0x1000] ;  /* 0x00100000ba7c783b */ /* 0x000ef00000000200 */
[----:B------:R-:W4:Y:S08]  /*e830*/  LDSM.16.M88.4 R32, [R135+0x2400] ;  /* 0x002400008720783b */ /* 0x000f300000000200 */
[----:B------:R-:W5:Y:S08]  /*e840*/  LDSM.16.M88.4 R48, [R135+0x2800] ;  /* 0x002800008730783b */ /* 0x000f700000000200 */
[----:B------:R-:W1:Y:S08]  /*e850*/  LDSM.16.M88.4 R64, [R135+0x2c00] ;  /* 0x002c00008740783b */ /* 0x000e700000000200 */
[----:B------:R-:W1:Y:S01]  /*e860*/  LDSM.16.M88.4 R80, [R135+0x3000] ;  /* 0x003000008750783b */ /* 0x000e620000000200 */
[-C--:B--2---:R-:W-:Y:S07]  /*e870*/  HMMA.16816.F32.BF16 R4, R128, R16.reuse, RZ ;  /* 0x000000108004723c */ /* 0x084fee00000418ff */
[----:B------:R-:W2:Y:S01]  /*e880*/  LDSM.16.M88.4 R96, [R135+0x3400] ;  /* 0x003400008760783b */ /* 0x000ea20000000200 */
[C---:B---3--:R-:W-:Y:S06]  /*e890*/  HMMA.16816.F32.BF16 R8, R124.reuse, R16, RZ ;  /* 0x000000107c08723c */ /* 0x048fec00000418ff */
[-C--:B------:R-:W-:Y:S01]  /*e8a0*/  HMMA.16816.F32.BF16 R12, R124, R18.reuse, RZ ;  /* 0x000000127c0c723c */ /* 0x080fe200000418ff */
[----:B------:R-:W3:Y:S05]  /*e8b0*/  LDSM.16.M88.4 R112, [R135+0x3800] ;  /* 0x003800008770783b */ /* 0x000eea0000000200 */
[C---:B------:R-:W-:Y:S03]  /*e8c0*/  HMMA.16816.F32.BF16 R16, R128.reuse, R18, RZ ;  /* 0x000000128010723c */ /* 0x040fe600000418ff */
[----:B------:R-:W3:Y:S03]  /*e8d0*/  LDSM.16.M88.4 R168, [R135+0x3c00] ;  /* 0x003c000087a8783b */ /* 0x000ee60000000200 */
[-C--:B----4-:R-:W-:Y:S05]  /*e8e0*/  HMMA.16816.F32.BF16 R20, R128, R32.reuse, RZ ;  /* 0x000000208014723c */ /* 0x090fea00000418ff */
[----:B------:R-:W-:Y:S01]  /*e8f0*/  LDSM.16.M88.4 R172, [R187] ;  /* 0x00000000bbac783b */ /* 0x000fe20000000200 */
[C---:B------:R-:W-:Y:S06]  /*e900*/  HMMA.16816.F32.BF16 R24, R124.reuse, R32, RZ ;  /* 0x000000207c18723c */ /* 0x040fec00000418ff */
[-C--:B------:R-:W-:Y:S01]  /*e910*/  HMMA.16816.F32.BF16 R28, R124, R34.reuse, RZ ;  /* 0x000000227c1c723c */ /* 0x080fe200000418ff */
[----:B------:R-:W4:Y:S05]  /*e920*/  LDSM.16.M88.4 R176, [R188] ;  /* 0x00000000bcb0783b */ /* 0x000f2a0000000200 */
[C---:B------:R-:W-:Y:S03]  /*e930*/  HMMA.16816.F32.BF16 R32, R128.reuse, R34, RZ ;  /* 0x000000228020723c */ /* 0x040fe600000418ff */
[----:B------:R-:W4:Y:S03]  /*e940*/  LDSM.16.M88.4 R180, [R187+0x1000] ;  /* 0x00100000bbb4783b */ /* 0x000f260000000200 */
[-C--:B-----5:R-:W-:Y:S01]  /*e950*/  HMMA.16816.F32.BF16 R36, R128, R48.reuse, RZ ;  /* 0x000000308024723c */ /* 0x0a0fe200000418ff */
[----:B------:R-:W5:Y:S05]  /*e960*/  S2R R2, SR_TID.X ;  /* 0x0000000000027919 */ /* 0x000f6a0000002100 */
[C---:B------:R-:W-:Y:S06]  /*e970*/  HMMA.16816.F32.BF16 R40, R124.reuse, R48, RZ ;  /* 0x000000307c28723c */ /* 0x040fec00000418ff */
[-C--:B------:R-:W-:Y:S06]  /*e980*/  HMMA.16816.F32.BF16 R44, R124, R50.reuse, RZ ;  /* 0x000000327c2c723c */ /* 0x080fec00000418ff */
[C---:B------:R-:W-:Y:S06]  /*e990*/  HMMA.16816.F32.BF16 R48, R128.reuse, R50, RZ ;  /* 0x000000328030723c */ /* 0x040fec00000418ff */
[-C--:B-1----:R-:W-:Y:S06]  /*e9a0*/  HMMA.16816.F32.BF16 R52, R128, R64.reuse, RZ ;  /* 0x000000408034723c */ /* 0x082fec00000418ff */
[C---:B------:R-:W-:Y:S06]  /*e9b0*/  HMMA.16816.F32.BF16 R56, R124.reuse, R64, RZ ;  /* 0x000000407c38723c */ /* 0x040fec00000418ff */
[-C--:B------:R-:W-:Y:S01]  /*e9c0*/  HMMA.16816.F32.BF16 R60, R124, R66.reuse, RZ ;  /* 0x000000427c3c723c */ /* 0x080fe200000418ff */
[----:B-----5:R-:W-:Y:S05]  /*e9d0*/  IMAD.SHL.U32 R2, R2, 0x2, RZ ;  /* 0x0000000202027824 */ /* 0x020fea00078e00ff */
[----:B------:R-:W-:Y:S01]  /*e9e0*/  LOP3.LUT R2, R2, 0x6, RZ, 0xc0, !PT ;  /* 0x0000000602027812 */ /* 0x000fe200078ec0ff */
[C---:B------:R-:W-:Y:S04]  /*e9f0*/  HMMA.16816.F32.BF16 R64, R128.reuse, R66, RZ ;  /* 0x000000428040723c */ /* 0x040fe800000418ff */
[----:B------:R-:W-:Y:S02]  /*ea00*/  IMAD R0, R0, 0x80, R2 ;  /* 0x0000008000007824 */ /* 0x000fe400078e0202 */
[-C--:B------:R-:W-:Y:S02]  /*ea10*/  HMMA.16816.F32.BF16 R68, R128, R80.reuse, RZ ;  /* 0x000000508044723c */ /* 0x080fe400000418ff */
[C---:B------:R-:W-:Y:S01]  /*ea20*/  VIADD R2, R0.reuse, 0x1 ;  /* 0x0000000100027836 */ /* 0x040fe20000000000 */
[CC--:B------:R-:W-:Y:S02]  /*ea30*/  ISETP.GE.AND P6, PT, R0.reuse, R198.reuse, PT ;  /* 0x000000c60000720c */ /* 0x0c0fe40003fc6270 */
[-C--:B------:R-:W-:Y:S01]  /*ea40*/  ISETP.GE.AND P2, PT, R0, R197.reuse, PT ;  /* 0x000000c50000720c */ /* 0x080fe20003f46270 */
[C---:B------:R-:W-:Y:S02]  /*ea50*/  HMMA.16816.F32.BF16 R72, R124.reuse, R80, RZ ;  /* 0x000000507c48723c */ /* 0x040fe400000418ff */
[C---:B------:R-:W-:Y:S02]  /*ea60*/  ISETP.GE.AND P0, PT, R2.reuse, R197, PT ;  /* 0x000000c50200720c */ /* 0x040fe40003f06270 */
[C---:B------:R-:W-:Y:S02]  /*ea70*/  ISETP.GE.AND P5, PT, R2.reuse, R198, PT ;  /* 0x000000c60200720c */ /* 0x040fe40003fa6270 */
[C---:B------:R-:W-:Y:S01]  /*ea80*/  ISETP.GE.OR P0, PT, R2.reuse, R202, !P0 ;  /* 0x000000ca0200720c */ /* 0x040fe20004706670 */
[-C--:B------:R-:W-:Y:S01]  /*ea90*/  HMMA.16816.F32.BF16 R76, R124, R82.reuse, RZ ;  /* 0x000000527c4c723c */ /* 0x080fe200000418ff */
[C---:B------:R-:W-:Y:S02]  /*eaa0*/  ISETP.GE.AND P1, PT, R2.reuse, R199, PT ;  /* 0x000000c70200720c */ /* 0x040fe40003f26270 */
[----:B------:R-:W-:Y:S02]  /*eab0*/  ISETP.GE.AND P3, PT, R2, R196, PT ;  /* 0x000000c40200720c */ /* 0x000fe40003f66270 */
[-C--:B------:R-:W-:Y:S01]  /*eac0*/  ISETP.GE.OR P6, PT, R0, R203.reuse, !P6 ;  /* 0x000000cb0000720c */ /* 0x080fe200077c6670 */
[C---:B------:R-:W-:Y:S02]  /*ead0*/  HMMA.16816.F32.BF16 R80, R128.reuse, R82, RZ ;  /* 0x000000528050723c */ /* 0x040fe400000418ff */
[C---:B------:R-:W-:Y:S02]  /*eae0*/  ISETP.GE.OR P5, PT, R2.reuse, R203, !P5 ;  /* 0x000000cb0200720c */ /* 0x040fe40006fa6670 */
[C---:B------:R-:W-:Y:S02]  /*eaf0*/  ISETP.GE.OR P1, PT, R2.reuse, R201, !P1 ;  /* 0x000000c90200720c */ /* 0x040fe40004f26670 */
[----:B------:R-:W-:Y:S01]  /*eb00*/  ISETP.GE.OR P3, PT, R2, R200, !P3 ;  /* 0x000000c80200720c */ /* 0x000fe20005f66670 */
[-C--:B--2---:R-:W-:Y:S01]  /*eb10*/  HMMA.16816.F32.BF16 R84, R128, R96.reuse, RZ ;  /* 0x000000608054723c */ /* 0x084fe200000418ff */
[C---:B------:R-:W-:Y:S03]  /*eb20*/  ISETP.GE.OR P2, PT, R0.reuse, R202, !P2 ;  /* 0x000000ca0000720c */ /* 0x040fe60005746670 */
[C---:B------:R-:W-:Y:S02]  /*eb30*/  VIADD R2, R0.reuse, 0x8 ;  /* 0x0000000800027836 */ /* 0x040fe40000000000 */
[C---:B------:R-:W-:Y:S06]  /*eb40*/  HMMA.16816.F32.BF16 R88, R124.reuse, R96, RZ ;  /* 0x000000607c58723c */ /* 0x040fec00000418ff */
[-C--:B------:R-:W-:Y:S06]  /*eb50*/  HMMA.16816.F32.BF16 R92, R124, R98.reuse, RZ ;  /* 0x000000627c5c723c */ /* 0x080fec00000418ff */
[C---:B------:R-:W-:Y:S06]  /*eb60*/  HMMA.16816.F32.BF16 R96, R128.reuse, R98, RZ ;  /* 0x000000628060723c */ /* 0x040fec00000418ff */
[-C--:B---3--:R-:W-:Y:S06]  /*eb70*/  HMMA.16816.F32.BF16 R100, R128, R112.reuse, RZ ;  /* 0x000000708064723c */ /* 0x088fec00000418ff */
        /* <DEDUP_REMOVED lines=8> */
[-C--:B----4-:R-:W-:Y:S06]  /*ec00*/  HMMA.16816.F32.BF16 R4, R172, R176.reuse, R4 ;  /* 0x000000b0ac04723c */ /* 0x090fec0000041804 */
[C---:B------:R-:W-:Y:S06]  /*ec10*/  HMMA.16816.F32.BF16 R8, R180.reuse, R176, R8 ;  /* 0x000000b0b408723c */ /* 0x040fec0000041808 */
[-C--:B------:R-:W-:Y:S06]  /*ec20*/  HMMA.16816.F32.BF16 R12, R180, R178.reuse, R12 ;  /* 0x000000b2b40c723c */ /* 0x080fec000004180c */
[C---:B------:R-:W-:Y:S06]  /*ec30*/  HMMA.16816.F32.BF16 R16, R172.reuse, R178, R16 ;  /* 0x000000b2ac10723c */ /* 0x040fec0000041810 */
[----:B------:R-:W-:Y:S02]  /*ec40*/  FSEL R218, R7, -INF , !P0 ;  /* 0xff80000007da7808 */ /* 0x000fe40004000000 */
[----:B------:R-:W-:Y:S03]  /*ec50*/  ISETP.GE.AND P0, PT, R0, R196, PT ;  /* 0x000000c40000720c */ /* 0x000fe60003f06270 */
[----:B------:R-:W-:Y:S01]  /*ec60*/  FSEL R207, R4, -INF , !P6 ;  /* 0xff80000004cf7808 */ /* 0x000fe20007000000 */
[C---:B------:R-:W-:Y:S01]  /*ec70*/  VIADD R4, R0.reuse, 0x9 ;  /* 0x0000000900047836 */ /* 0x040fe20000000000 */
[----:B------:R-:W-:Y:S02]  /*ec80*/  ISETP.GE.OR P0, PT, R0, R200, !P0 ;  /* 0x000000c80000720c */ /* 0x000fe40004706670 */
[----:B------:R-:W-:Y:S02]  /*ec90*/  FSEL R211, R6, -INF , !P2 ;  /* 0xff80000006d37808 */ /* 0x000fe40005000000 */
[----:B------:R-:W-:Y:S01]  /*eca0*/  FSEL R215, R10, -INF , !P0 ;  /* 0xff8000000ad77808 */ /* 0x000fe20004000000 */
[-C--:B-1----:R-:W-:Y:S03]  /*ecb0*/  HMMA.16816.F32.BF16 R20, R172, R168.reuse, R20 ;  /* 0x000000a8ac14723c */ /* 0x082fe60000041814 */
[-C--:B------:R-:W-:Y:S02]  /*ecc0*/  ISETP.GE.AND P2, PT, R2, R199.reuse, PT ;  /* 0x000000c70200720c */ /* 0x080fe40003f46270 */
[----:B------:R-:W-:Y:S01]  /*ecd0*/  ISETP.GE.AND P0, PT, R4, R199, PT ;  /* 0x000000c70400720c */ /* 0x000fe20003f06270 */
[C---:B------:R-:W-:Y:S04]  /*ece0*/  HMMA.16816.F32.BF16 R24, R180.reuse, R168, R24 ;  /* 0x000000a8b418723c */ /* 0x040fe80000041818 */
[-C--:B------:R-:W-:Y:S02]  /*ecf0*/  ISETP.GE.OR P2, PT, R2, R201.reuse, !P2 ;  /* 0x000000c90200720c */ /* 0x080fe40005746670 */
[----:B------:R-:W-:Y:S01]  /*ed00*/  ISETP.GE.OR P0, PT, R4, R201, !P0 ;  /* 0x000000c90400720c */ /* 0x000fe20004706670 */
[-C--:B------:R-:W-:Y:S03]  /*ed10*/  HMMA.16816.F32.BF16 R28, R180, R170.reuse, R28 ;  /* 0x000000aab41c723c */ /* 0x080fe6000004181c */
[----:B------:R-:W-:Y:S02]  /*ed20*/  ISETP.GE.AND P6, PT, R0, R199, PT ;  /* 0x000000c70000720c */ /* 0x000fe40003fc6270 */
[----:B------:R-:W-:Y:S01]  /*ed30*/  FSEL R223, R11, -INF , !P3 ;  /* 0xff8000000bdf7808 */ /* 0x000fe20005800000 */
[C---:B------:R-:W-:Y:S04]  /*ed40*/  HMMA.16816.F32.BF16 R32, R172.reuse, R170, R32 ;  /* 0x000000aaac20723c */ /* 0x040fe80000041820 */
[----:B------:R-:W-:Y:S02]  /*ed50*/  ISETP.GE.AND P3, PT, R4, R196, PT ;  /* 0x000000c40400720c */ /* 0x000fe40003f66270 */
[----:B------:R-:W-:Y:S01]  /*ed60*/  FSEL R220, R12, -INF , !P2 ;  /* 0xff8000000cdc7808 */ /* 0x000fe20005000000 */
[----:B------:R-:W-:Y:S01]  /*ed70*/  VIADD R12, R0, 0x20 ;  /* 0x00000020000c7836 */ /* 0x000fe20000000000 */
[----:B------:R-:W-:Y:S02]  /*ed80*/  FSEL R221, R13, -INF , !P0 ;  /* 0xff8000000ddd7808 */ /* 0x000fe40004000000 */
[C---:B------:R-:W-:Y:S02]  /*ed90*/  ISETP.GE.AND P2, PT, R4.reuse, R198, PT ;  /* 0x000000c60400720c */ /* 0x040fe40003f46270 */
[C---:B------:R-:W-:Y:S02]  /*eda0*/  ISETP.GE.AND P0, PT, R4.reuse, R197, PT ;  /* 0x000000c50400720c */ /* 0x040fe40003f06270 */
[----:B------:R-:W-:Y:S02]  /*edb0*/  FSEL R219, R5, -INF , !P5 ;  /* 0xff80000005db7808 */ /* 0x000fe40006800000 */
[C---:B------:R-:W-:Y:S02]  /*edc0*/  ISETP.GE.OR P3, PT, R4.reuse, R200, !P3 ;  /* 0x000000c80400720c */ /* 0x040fe40005f66670 */
[C---:B------:R-:W-:Y:S02]  /*edd0*/  ISETP.GE.OR P2, PT, R4.reuse, R203, !P2 ;  /* 0x000000cb0400720c */ /* 0x040fe40005746670 */
[----:B------:R-:W-:Y:S02]  /*ede0*/  ISETP.GE.OR P0, PT, R4, R202, !P0 ;  /* 0x000000ca0400720c */ /* 0x000fe40004706670 */
[----:B------:R-:W-:Y:S01]  /*edf0*/  ISETP.GE.OR P6, PT, R0, R201, !P6 ;  /* 0x000000c90000720c */ /* 0x000fe200077c6670 */
[----:B------:R-:W1:Y:S01]  /*ee00*/  LDSM.16.M88.4 R4, [R194] ;  /* 0x00000000c204783b */ /* 0x000e620000000200 */
[----:B------:R-:W-:Y:S02]  /*ee10*/  FSEL R222, R9, -INF , !P1 ;  /* 0xff80000009de7808 */ /* 0x000fe40004800000 */
[----:B------:R-:W-:Y:S01]  /*ee20*/  FSEL R214, R8, -INF , !P6 ;  /* 0xff80000008d67808 */ /* 0x000fe20007000000 */
[----:B------:R-:W-:Y:S01]  /*ee30*/  VIADD R8, R0, 0x10 ;  /* 0x0000001000087836 */ /* 0x000fe20000000000 */
[C---:B------:R-:W-:Y:S02]  /*ee40*/  ISETP.GE.AND P5, PT, R2.reuse, R196, PT ;  /* 0x000000c40200720c */ /* 0x040fe40003fa6270 */
[C---:B------:R-:W-:Y:S02]  /*ee50*/  ISETP.GE.AND P6, PT, R2.reuse, R198, PT ;  /* 0x000000c60200720c */ /* 0x040fe40003fc6270 */
[C---:B------:R-:W-:Y:S02]  /*ee60*/  ISETP.GE.AND P1, PT, R2.reuse, R197, PT ;  /* 0x000000c50200720c */ /* 0x040fe40003f26270 */
[----:B------:R-:W-:Y:S02]  /*ee70*/  FSEL R216, R15, -INF , !P3 ;  /* 0xff8000000fd87808 */ /* 0x000fe40005800000 */
[C---:B------:R-:W-:Y:S02]  /*ee80*/  ISETP.GE.OR P5, PT, R2.reuse, R200, !P5 ;  /* 0x000000c80200720c */ /* 0x040fe40006fa6670 */
[CC--:B------:R-:W-:Y:S02]  /*ee90*/  ISETP.GE.OR P6, PT, R2.reuse, R203.reuse, !P6 ;  /* 0x000000cb0200720c */ /* 0x0c0fe400077c6670 */
[----:B------:R-:W-:Y:S01]  /*eea0*/  ISETP.GE.OR P1, PT, R2, R202, !P1 ;  /* 0x000000ca0200720c */ /* 0x000fe20004f26670 */
[----:B------:R-:W-:Y:S01]  /*eeb0*/  VIADD R2, R0, 0x11 ;  /* 0x0000001100027836 */ /* 0x000fe20000000000 */
[-C--:B------:R-:W-:Y:S02]  /*eec0*/  ISETP.GE.AND P3, PT, R8, R198.reuse, PT ;  /* 0x000000c60800720c */ /* 0x080fe40003f66270 */
[----:B------:R-:W-:Y:S02]  /*eed0*/  FSEL R178, R18, -INF , !P1 ;  /* 0xff80000012b27808 */ /* 0x000fe40004800000 */
[----:B------:R-:W-:Y:S02]  /*eee0*/  ISETP.GE.OR P3, PT, R8, R203, !P3 ;  /* 0x000000cb0800720c */ /* 0x000fe40005f66670 */
[----:B------:R-:W-:Y:S02]  /*eef0*/  ISETP.GE.AND P1, PT, R2, R198, PT ;  /* 0x000000c60200720c */ /* 0x000fe40003f26270 */
[----:B------:R-:W-:Y:S02]  /*ef00*/  FSEL R217, R14, -INF , !P5 ;  /* 0xff8000000ed97808 */ /* 0x000fe40006800000 */
[----:B------:R-:W-:Y:S02]  /*ef10*/  FSEL R168, R16, -INF , !P6 ;  /* 0xff80000010a87808 */ /* 0x000fe40007000000 */
[----:B------:R-:W-:Y:S02]  /*ef20*/  FSEL R176, R17, -INF , !P2 ;  /* 0xff80000011b07808 */ /* 0x000fe40005000000 */
[C---:B------:R-:W-:Y:S02]  /*ef30*/  ISETP.GE.AND P5, PT, R8.reuse, R197, PT ;  /* 0x000000c50800720c */ /* 0x040fe40003fa6270 */
[C---:B------:R-:W-:Y:S02]  /*ef40*/  ISETP.GE.AND P6, PT, R8.reuse, R199, PT ;  /* 0x000000c70800720c */ /* 0x040fe40003fc6270 */
[----:B------:R-:W-:Y:S02]  /*ef50*/  ISETP.GE.AND P2, PT, R8, R196, PT ;  /* 0x000000c40800720c */ /* 0x000fe40003f46270 */
[----:B------:R-:W-:Y:S01]  /*ef60*/  FSEL R177, R19, -INF , !P0 ;  /* 0xff80000013b17808 */ /* 0x000fe20004000000 */
[-C--:B-1----:R-:W-:Y:S03]  /*ef70*/  HMMA.16816.F32.BF16 R36, R172, R4.reuse, R36 ;  /* 0x00000004ac24723c */ /* 0x082fe60000041824 */
[----:B------:R-:W-:Y:S02]  /*ef80*/  FSEL R213, R20, -INF , !P3 ;  /* 0xff80000014d57808 */ /* 0x000fe40005800000 */
[C---:B------:R-:W-:Y:S01]  /*ef90*/  ISETP.GE.AND P0, PT, R2.reuse, R197, PT ;  /* 0x000000c50200720c */ /* 0x040fe20003f06270 */
[C---:B------:R-:W-:Y:S04]  /*efa0*/  HMMA.16816.F32.BF16 R40, R180.reuse, R4, R40 ;  /* 0x00000004b428723c */ /* 0x040fe80000041828 */
[C---:B------:R-:W-:Y:S02]  /*efb0*/  ISETP.GE.AND P3, PT, R2.reuse, R199, PT ;  /* 0x000000c70200720c */ /* 0x040fe40003f66270 */
[----:B------:R-:W-:Y:S01]  /*efc0*/  ISETP.GE.OR P1, PT, R2, R203, !P1 ;  /* 0x000000cb0200720c */ /* 0x000fe20004f26670 */
[----:B------:R-:W-:Y:S01]  /*efd0*/  VIADD R4, R0, 0x28 ;  /* 0x0000002800047836 */ /* 0x000fe20000000000 */
[C---:B------:R-:W-:Y:S01]  /*efe0*/  ISETP.GE.OR P5, PT, R8.reuse, R202, !P5 ;  /* 0x000000ca0800720c */ /* 0x040fe20006fa6670 */
[-C--:B------:R-:W-:Y:S03]  /*eff0*/  HMMA.16816.F32.BF16 R44, R180, R6.reuse, R44 ;  /* 0x00000006b42c723c */ /* 0x080fe6000004182c */
[CC--:B------:R-:W-:Y:S02]  /*f000*/  ISETP.GE.OR P6, PT, R8.reuse, R201.reuse, !P6 ;  /* 0x000000c90800720c */ /* 0x0c0fe400077c6670 */
[----:B------:R-:W-:Y:S01]  /*f010*/  ISETP.GE.OR P2, PT, R8, R200, !P2 ;  /* 0x000000c80800720c */ /* 0x000fe20005746670 */
[----:B------:R-:W-:Y:S01]  /*f020*/  VIADD R8, R0, 0x18 ;  /* 0x0000001800087836 */ /* 0x000fe20000000000 */
[C---:B------:R-:W-:Y:S01]  /*f030*/  ISETP.GE.OR P0, PT, R2.reuse, R202, !P0 ;  /* 0x000000ca0200720c */ /* 0x040fe20004706670 */
[C---:B------:R-:W-:Y:S04]  /*f040*/  HMMA.16816.F32.BF16 R48, R172.reuse, R6, R48 ;  /* 0x00000006ac30723c */ /* 0x040fe80000041830 */
[C---:B------:R-:W-:Y:S02]  /*f050*/  ISETP.GE.OR P3, PT, R2.reuse, R201, !P3 ;  /* 0x000000c90200720c */ /* 0x040fe40005f66670 */
[----:B------:R-:W-:Y:S02]  /*f060*/  FSEL R212, R21, -INF , !P1 ;  /* 0xff80000015d47808 */ /* 0x000fe40004800000 */
[-C--:B------:R-:W-:Y:S03]  /*f070*/  ISETP.GE.AND P1, PT, R2, R196.reuse, PT ;  /* 0x000000c40200720c */ /* 0x080fe60003f26270 */
[----:B------:R-:W-:Y:S02]  /*f080*/  FSEL R210, R22, -INF , !P5 ;  /* 0xff80000016d27808 */ /* 0x000fe40006800000 */
[----:B------:R-:W-:Y:S02]  /*f090*/  FSEL R209, R23, -INF , !P0 ;  /* 0xff80000017d17808 */ /* 0x000fe40004000000 */
[----:B------:R-:W-:Y:S02]  /*f0a0*/  FSEL R205, R24, -INF , !P6 ;  /* 0xff80000018cd7808 */ /* 0x000fe40007000000 */
[----:B------:R-:W-:Y:S02]  /*f0b0*/  FSEL R179, R25, -INF , !P3 ;  /* 0xff80000019b37808 */ /* 0x000fe40005800000 */
[C---:B------:R-:W-:Y:S02]  /*f0c0*/  ISETP.GE.AND P0, PT, R8.reuse, R199, PT ;  /* 0x000000c70800720c */ /* 0x040fe40003f06270 */
[C---:B------:R-:W-:Y:S02]  /*f0d0*/  ISETP.GE.AND P5, PT, R8.reuse, R196, PT ;  /* 0x000000c40800720c */ /* 0x040fe40003fa6270 */
[C---:B------:R-:W-:Y:S02]  /*f0e0*/  ISETP.GE.AND P6, PT, R8.reuse, R198, PT ;  /* 0x000000c60800720c */ /* 0x040fe40003fc6270 */
[----:B------:R-:W-:Y:S02]  /*f0f0*/  ISETP.GE.AND P3, PT, R8, R197, PT ;  /* 0x000000c50800720c */ /* 0x000fe40003f66270 */
[-C--:B------:R-:W-:Y:S01]  /*f100*/  ISETP.GE.OR P1, PT, R2, R200.reuse, !P1 ;  /* 0x000000c80200720c */ /* 0x080fe20004f26670 */
[----:B------:R-:W-:Y:S01]  /*f110*/  VIADD R2, R0, 0x19 ;  /* 0x0000001900027836 */ /* 0x000fe20000000000 */
[C---:B------:R-:W-:Y:S02]  /*f120*/  ISETP.GE.OR P0, PT, R8.reuse, R201, !P0 ;  /* 0x000000c90800720c */ /* 0x040fe40004706670 */
[C---:B------:R-:W-:Y:S02]  /*f130*/  ISETP.GE.OR P5, PT, R8.reuse, R200, !P5 ;  /* 0x000000c80800720c */ /* 0x040fe40006fa6670 */
[C---:B------:R-:W-:Y:S02]  /*f140*/  ISETP.GE.OR P6, PT, R8.reuse, R203, !P6 ;  /* 0x000000cb0800720c */ /* 0x040fe400077c6670 */
[----:B------:R-:W-:Y:S02]  /*f150*/  ISETP.GE.OR P3, PT, R8, R202, !P3 ;  /* 0x000000ca0800720c */ /* 0x000fe40005f66670 */
[----:B------:R-:W-:Y:S01]  /*f160*/  FSEL R208, R26, -INF , !P2 ;  /* 0xff8000001ad07808 */ /* 0x000fe20005000000 */
[----:B------:R-:W1:Y:S01]  /*f170*/  LDSM.16.M88.4 R8, [R193] ;  /* 0x00000000c108783b */ /* 0x000e620000000200 */
[C---:B------:R-:W-:Y:S02]  /*f180*/  ISETP.GE.AND P2, PT, R2.reuse, R199, PT ;  /* 0x000000c70200720c */ /* 0x040fe40003f46270 */
[----:B------:R-:W-:Y:S02]  /*f190*/  FSEL R206, R27, -INF , !P1 ;  /* 0xff8000001bce7808 */ /* 0x000fe40004800000 */
[C---:B------:R-:W-:Y:S02]  /*f1a0*/  ISETP.GE.AND P1, PT, R2.reuse, R196, PT ;  /* 0x000000c40200720c */ /* 0x040fe40003f26270 */
[C---:B------:R-:W-:Y:S02]  /*f1b0*/  ISETP.GE.OR P2, PT, R2.reuse, R201, !P2 ;  /* 0x000000c90200720c */ /* 0x040fe40005746670 */
[----:B------:R-:W-:Y:S02]  /*f1c0*/  ISETP.GE.OR P1, PT, R2, R200, !P1 ;  /* 0x000000c80200720c */ /* 0x000fe40004f26670 */
[----:B------:R-:W-:Y:S02]  /*f1d0*/  FSEL R171, R28, -INF , !P0 ;  /* 0xff8000001cab7808 */ /* 0x000fe40004000000 */
[----:B------:R-:W-:Y:S02]  /*f1e0*/  FSEL R170, R29, -INF , !P2 ;  /* 0xff8000001daa7808 */ /* 0x000fe40005000000 */
[CC--:B------:R-:W-:Y:S02]  /*f1f0*/  ISETP.GE.AND P0, PT, R2.reuse, R198.reuse, PT ;  /* 0x000000c60200720c */ /* 0x0c0fe40003f06270 */
[----:B------:R-:W-:Y:S02]  /*f200*/  ISETP.GE.AND P2, PT, R2, R197, PT ;  /* 0x000000c50200720c */ /* 0x000fe40003f46270 */
[----:B------:R-:W-:Y:S02]  /*f210*/  FSEL R31, R31, -INF , !P1 ;  /* 0xff8000001f1f7808 */ /* 0x000fe40004800000 */
[----:B------:R-:W-:Y:S02]  /*f220*/  ISETP.GE.AND P1, PT, R12, R198, PT ;  /* 0x000000c60c00720c */ /* 0x000fe40003f26270 */
[CC--:B------:R-:W-:Y:S02]  /*f230*/  ISETP.GE.OR P0, PT, R2.reuse, R203.reuse, !P0 ;  /* 0x000000cb0200720c */ /* 0x0c0fe40004706670 */
[-C--:B------:R-:W-:Y:S01]  /*f240*/  ISETP.GE.OR P2, PT, R2, R202.reuse, !P2 ;  /* 0x000000ca0200720c */ /* 0x080fe20005746670 */
[----:B------:R-:W-:Y:S01]  /*f250*/  VIADD R2, R0, 0x21 ;  /* 0x0000002100027836 */ /* 0x000fe20000000000 */
[----:B------:R-:W-:Y:S02]  /*f260*/  ISETP.GE.OR P1, PT, R12, R203, !P1 ;  /* 0x000000cb0c00720c */ /* 0x000fe40004f26670 */
[----:B------:R-:W-:Y:S02]  /*f270*/  FSEL R169, R30, -INF , !P5 ;  /* 0xff8000001ea97808 */ /* 0x000fe40006800000 */
[----:B------:R-:W-:Y:S02]  /*f280*/  FSEL R32, R32, -INF , !P6 ;  /* 0xff80000020207808 */ /* 0x000fe40007000000 */
[----:B------:R-:W-:Y:S02]  /*f290*/  FSEL R35, R35, -INF , !P2 ;  /* 0xff80000023237808 */ /* 0x000fe40005000000 */
[----:B------:R-:W-:Y:S02]  /*f2a0*/  FSEL R36, R36, -INF , !P1 ;  /* 0xff80000024247808 */ /* 0x000fe40004800000 */
[C---:B------:R-:W-:Y:S02]  /*f2b0*/  ISETP.GE.AND P5, PT, R12.reuse, R197, PT ;  /* 0x000000c50c00720c */ /* 0x040fe40003fa6270 */
[----:B------:R-:W-:Y:S01]  /*f2c0*/  ISETP.GE.AND P6, PT, R12, R199, PT ;  /* 0x000000c70c00720c */ /* 0x000fe20003fc6270 */
[-C--:B-1----:R-:W-:Y:S03]  /*f2d0*/  HMMA.16816.F32.BF16 R52, R172, R8.reuse, R52 ;  /* 0x00000008ac34723c */ /* 0x082fe60000041834 */
[C---:B------:R-:W-:Y:S02]  /*f2e0*/  ISETP.GE.AND P2, PT, R2.reuse, R197, PT ;  /* 0x000000c50200720c */ /* 0x040fe40003f46270 */
[----:B------:R-:W-:Y:S01]  /*f2f0*/  ISETP.GE.AND P1, PT, R2, R199, PT ;  /* 0x000000c70200720c */ /* 0x000fe20003f26270 */
[C---:B------:R-:W-:Y:S04]  /*f300*/  HMMA.16816.F32.BF16 R56, R180.reuse, R8, R56 ;  /* 0x00000008b438723c */ /* 0x040fe80000041838 */
[----:B------:R-:W-:Y:S02]  /*f310*/  ISETP.GE.OR P5, PT, R12, R202, !P5 ;  /* 0x000000ca0c00720c */ /* 0x000fe40006fa6670 */
[----:B------:R-:W-:Y:S01]  /*f320*/  FSEL R34, R34, -INF , !P3 ;  /* 0xff80000022227808 */ /* 0x000fe20005800000 */
[-C--:B------:R-:W-:Y:S03]  /*f330*/  HMMA.16816.F32.BF16 R60, R180, R10.reuse, R60 ;  /* 0x0000000ab43c723c */ /* 0x080fe6000004183c */
[----:B------:R-:W-:Y:S01]  /*f340*/  ISETP.GE.AND P3, PT, R2, R198, PT ;  /* 0x000000c60200720c */ /* 0x000fe20003f66270 */
[----:B------:R-:W-:Y:S01]  /*f350*/  VIADD R8, R0, 0x38 ;  /* 0x0000003800087836 */ /* 0x000fe20000000000 */
[-C--:B------:R-:W-:Y:S01]  /*f360*/  ISETP.GE.OR P6, PT, R12, R201.reuse, !P6 ;  /* 0x000000c90c00720c */ /* 0x080fe200077c6670 */
[C---:B------:R-:W-:Y:S04]  /*f370*/  HMMA.16816.F32.BF16 R64, R172.reuse, R10, R64 ;  /* 0x0000000aac40723c */ /* 0x040fe80000041840 */
[C---:B------:R-:W-:Y:S02]  /*f380*/  ISETP.GE.OR P2, PT, R2.reuse, R202, !P2 ;  /* 0x000000ca0200720c */ /* 0x040fe40005746670 */
[C---:B------:R-:W-:Y:S02]  /*f390*/  ISETP.GE.OR P1, PT, R2.reuse, R201, !P1 ;  /* 0x000000c90200720c */ /* 0x040fe40004f26670 */
[----:B------:R-:W-:Y:S03]  /*f3a0*/  ISETP.GE.OR P3, PT, R2, R203, !P3 ;  /* 0x000000cb0200720c */ /* 0x000fe60005f66670 */
        /* <DEDUP_REMOVED lines=8> */
[----:B------:R-:W-:Y:S02]  /*f430*/  FSEL R37, R37, -INF , !P3 ;  /* 0xff80000025257808 */ /* 0x000fe40005800000 */
[----:B------:R-:W-:Y:S02]  /*f440*/  FSEL R33, R33, -INF , !P0 ;  /* 0xff80000021217808 */ /* 0x000fe40004000000 */
[----:B------:R-:W-:Y:S02]  /*f450*/  ISETP.GE.AND P3, PT, R2, R196, PT ;  /* 0x000000c40200720c */ /* 0x000fe40003f66270 */
[C---:B------:R-:W-:Y:S02]  /*f460*/  ISETP.GE.OR P2, PT, R4.reuse, R201, !P2 ;  /* 0x000000c90400720c */ /* 0x040fe40005746670 */
[C---:B------:R-:W-:Y:S02]  /*f470*/  ISETP.GE.OR P5, PT, R4.reuse, R200, !P5 ;  /* 0x000000c80400720c */ /* 0x040fe40006fa6670 */
[C---:B------:R-:W-:Y:S02]  /*f480*/  ISETP.GE.OR P6, PT, R4.reuse, R203, !P6 ;  /* 0x000000cb0400720c */ /* 0x040fe400077c6670 */
[----:B------:R-:W-:Y:S02]  /*f490*/  ISETP.GE.OR P1, PT, R4, R202, !P1 ;  /* 0x000000ca0400720c */ /* 0x000fe40004f26670 */
[----:B------:R-:W-:Y:S01]  /*f4a0*/  ISETP.GE.AND P0, PT, R12, R196, PT ;  /* 0x000000c40c00720c */ /* 0x000fe20003f06270 */
[----:B------:R-:W1:Y:S01]  /*f4b0*/  LDSM.16.M88.4 R4, [R192] ;  /* 0x00000000c004783b */ /* 0x000e620000000200 */
[-C--:B------:R-:W-:Y:S01]  /*f4c0*/  ISETP.GE.OR P3, PT, R2, R200.reuse, !P3 ;  /* 0x000000c80200720c */ /* 0x080fe20005f66670 */
[----:B------:R-:W-:Y:S01]  /*f4d0*/  VIADD R2, R0, 0x29 ;  /* 0x0000002900027836 */ /* 0x000fe20000000000 */
[----:B------:R-:W-:Y:S01]  /*f4e0*/  ISETP.GE.OR P0, PT, R12, R200, !P0 ;  /* 0x000000c80c00720c */ /* 0x000fe20004706670 */
[----:B------:R-:W-:Y:S01]  /*f4f0*/  VIADD R12, R0, 0x30 ;  /* 0x00000030000c7836 */ /* 0x000fe20000000000 */
[----:B------:R-:W-:Y:S02]  /*f500*/  FSEL R27, R43, -INF , !P3 ;  /* 0xff8000002b1b7808 */ /* 0x000fe40005800000 */
[----:B------:R-:W-:Y:S02]  /*f510*/  FSEL R28, R42, -INF , !P0 ;  /* 0xff8000002a1c7808 */ /* 0x000fe40004000000 */
[C---:B------:R-:W-:Y:S02]  /*f520*/  ISETP.GE.AND P0, PT, R2.reuse, R199, PT ;  /* 0x000000c70200720c */ /* 0x040fe40003f06270 */
[C---:B------:R-:W-:Y:S02]  /*f530*/  ISETP.GE.AND P3, PT, R2.reuse, R196, PT ;  /* 0x000000c40200720c */ /* 0x040fe40003f66270 */
[----:B------:R-:W-:Y:S02]  /*f540*/  ISETP.GE.OR P0, PT, R2, R201, !P0 ;  /* 0x000000c90200720c */ /* 0x000fe40004706670 */
[----:B------:R-:W-:Y:S02]  /*f550*/  FSEL R44, R44, -INF , !P2 ;  /* 0xff8000002c2c7808 */ /* 0x000fe40005000000 */
[----:B------:R-:W-:Y:S02]  /*f560*/  FSEL R45, R45, -INF , !P0 ;  /* 0xff8000002d2d7808 */ /* 0x000fe40004000000 */
[C---:B------:R-:W-:Y:S02]  /*f570*/  ISETP.GE.OR P3, PT, R2.reuse, R200, !P3 ;  /* 0x000000c80200720c */ /* 0x040fe40005f66670 */
[C---:B------:R-:W-:Y:S02]  /*f580*/  ISETP.GE.AND P2, PT, R2.reuse, R198, PT ;  /* 0x000000c60200720c */ /* 0x040fe40003f46270 */
[C---:B------:R-:W-:Y:S02]  /*f590*/  ISETP.GE.AND P0, PT, R2.reuse, R197, PT ;  /* 0x000000c50200720c */ /* 0x040fe40003f06270 */
[----:B------:R-:W-:Y:S02]  /*f5a0*/  FSEL R47, R47, -INF , !P3 ;  /* 0xff8000002f2f7808 */ /* 0x000fe40005800000 */
[CC--:B------:R-:W-:Y:S02]  /*f5b0*/  ISETP.GE.OR P2, PT, R2.reuse, R203.reuse, !P2 ;  /* 0x000000cb0200720c */ /* 0x0c0fe40005746670 */
[----:B------:R-:W-:Y:S01]  /*f5c0*/  ISETP.GE.OR P0, PT, R2, R202, !P0 ;  /* 0x000000ca0200720c */ /* 0x000fe20004706670 */
[----:B------:R-:W-:Y:S01]  /*f5d0*/  VIADD R2, R0, 0x31 ;  /* 0x0000003100027836 */ /* 0x000fe20000000000 */
[-C--:B------:R-:W-:Y:S02]  /*f5e0*/  ISETP.GE.AND P3, PT, R12, R198.reuse, PT ;  /* 0x000000c60c00720c */ /* 0x080fe40003f66270 */
[----:B------:R-:W-:Y:S02]  /*f5f0*/  FSEL R50, R50, -INF , !P1 ;  /* 0xff80000032327808 */ /* 0x000fe40004800000 */
[----:B------:R-:W-:Y:S02]  /*f600*/  ISETP.GE.OR P3, PT, R12, R203, !P3 ;  /* 0x000000cb0c00720c */ /* 0x000fe40005f66670 */
[----:B------:R-:W-:Y:S02]  /*f610*/  ISETP.GE.AND P1, PT, R2, R198, PT ;  /* 0x000000c60200720c */ /* 0x000fe40003f26270 */
[----:B------:R-:W-:Y:S01]  /*f620*/  FSEL R46, R46, -INF , !P5 ;  /* 0xff8000002e2e7808 */ /* 0x000fe20006800000 */
[-C--:B-1----:R-:W-:Y:S03]  /*f630*/  HMMA.16816.F32.BF16 R68, R172, R4.reuse, R68 ;  /* 0x00000004ac44723c */ /* 0x082fe60000041844 */
[----:B------:R-:W-:Y:S02]  /*f640*/  FSEL R48, R48, -INF , !P6 ;  /* 0xff80000030307808 */ /* 0x000fe40007000000 */
[----:B------:R-:W-:Y:S01]  /*f650*/  FSEL R51, R51, -INF , !P0 ;  /* 0xff80000033337808 */ /* 0x000fe20004000000 */
[C---:B------:R-:W-:Y:S04]  /*f660*/  HMMA.16816.F32.BF16 R72, R180.reuse, R4, R72 ;  /* 0x00000004b448723c */ /* 0x040fe80000041848 */
[----:B------:R-:W-:Y:S02]  /*f670*/  ISETP.GE.AND P5, PT, R12, R197, PT ;  /* 0x000000c50c00720c */ /* 0x000fe40003fa6270 */
[----:B------:R-:W-:Y:S01]  /*f680*/  FSEL R52, R52, -INF , !P3 ;  /* 0xff80000034347808 */ /* 0x000fe20005800000 */
[----:B------:R-:W-:Y:S01]  /*f690*/  VIADD R4, R0, 0x48 ;  /* 0x0000004800047836 */ /* 0x000fe20000000000 */
[----:B------:R-:W-:Y:S01]  /*f6a0*/  ISETP.GE.AND P6, PT, R12, R199, PT ;  /* 0x000000c70c00720c */ /* 0x000fe20003fc6270 */
[-C--:B------:R-:W-:Y:S03]  /*f6b0*/  HMMA.16816.F32.BF16 R76, R180, R6.reuse, R76 ;  /* 0x00000006b44c723c */ /* 0x080fe6000004184c */
[C---:B------:R-:W-:Y:S02]  /*f6c0*/  ISETP.GE.AND P0, PT, R2.reuse, R197, PT ;  /* 0x000000c50200720c */ /* 0x040fe40003f06270 */
[C---:B------:R-:W-:Y:S01]  /*f6d0*/  ISETP.GE.AND P3, PT, R2.reuse, R199, PT ;  /* 0x000000c70200720c */ /* 0x040fe20003f66270 */
[C---:B------:R-:W-:Y:S04]  /*f6e0*/  HMMA.16816.F32.BF16 R80, R172.reuse, R6, R80 ;  /* 0x00000006ac50723c */ /* 0x040fe80000041850 */
[----:B------:R-:W-:Y:S02]  /*f6f0*/  ISETP.GE.OR P1, PT, R2, R203, !P1 ;  /* 0x000000cb0200720c */ /* 0x000fe40004f26670 */
[CC--:B------:R-:W-:Y:S02]  /*f700*/  ISETP.GE.OR P5, PT, R12.reuse, R202.reuse, !P5 ;  /* 0x000000ca0c00720c */ /* 0x0c0fe40006fa6670 */
[-C--:B------:R-:W-:Y:S02]  /*f710*/  ISETP.GE.OR P6, PT, R12, R201.reuse, !P6 ;  /* 0x000000c90c00720c */ /* 0x080fe400077c6670 */
[C---:B------:R-:W-:Y:S02]  /*f720*/  ISETP.GE.OR P0, PT, R2.reuse, R202, !P0 ;  /* 0x000000ca0200720c */ /* 0x040fe40004706670 */
[C---:B------:R-:W-:Y:S02]  /*f730*/  ISETP.GE.OR P3, PT, R2.reuse, R201, !P3 ;  /* 0x000000c90200720c */ /* 0x040fe40005f66670 */
[----:B------:R-:W-:Y:S02]  /*f740*/  FSEL R53, R53, -INF , !P1 ;  /* 0xff80000035357808 */ /* 0x000fe40004800000 */
[----:B------:R-:W-:Y:S02]  /*f750*/  FSEL R49, R49, -INF , !P2 ;  /* 0xff80000031317808 */ /* 0x000fe40005000000 */
[-C--:B------:R-:W-:Y:S02]  /*f760*/  ISETP.GE.AND P1, PT, R2, R196.reuse, PT ;  /* 0x000000c40200720c */ /* 0x080fe40003f26270 */
[-C--:B------:R-:W-:Y:S02]  /*f770*/  ISETP.GE.AND P2, PT, R12, R196.reuse, PT ;  /* 0x000000c40c00720c */ /* 0x080fe40003f46270 */
        /* <DEDUP_REMOVED lines=43> */
[CC--:B------:R-:W-:Y:S02]  /*fa30*/  ISETP.GE.OR P5, PT, R12.reuse, R202.reuse, !P5 ;  /* 0x000000ca0c00720c */ /* 0x0c0fe40006fa6670 */
[-C--:B------:R-:W-:Y:S01]  /*fa40*/  ISETP.GE.OR P6, PT, R12, R201.reuse, !P6 ;  /* 0x000000c90c00720c */ /* 0x080fe200077c6670 */
[-C--:B------:R-:W-:Y:S03]  /*fa50*/  HMMA.16816.F32.BF16 R92, R180, R10.reuse, R92 ;  /* 0x0000000ab45c723c */ /* 0x080fe6000004185c */
[C---:B------:R-:W-:Y:S02]  /*fa60*/  ISETP.GE.OR P2, PT, R2.reuse, R202, !P2 ;  /* 0x000000ca0200720c */ /* 0x040fe40005746670 */
[----:B------:R-:W-:Y:S01]  /*fa70*/  ISETP.GE.OR P1, PT, R2, R201, !P1 ;  /* 0x000000c90200720c */ /* 0x000fe20004f26670 */
[C---:B------:R-:W-:Y:S01]  /*fa80*/  HMMA.16816.F32.BF16 R96, R172.reuse, R10, R96 ;  /* 0x0000000aac60723c */ /* 0x040fe20000041860 */
[----:B------:R-:W-:Y:S04]  /*fa90*/  LDSM.16.M88.4 R8, [R189] ;  /* 0x00000000bd08783b */ /* 0x000fe80000000200 */
        /* <DEDUP_REMOVED lines=10> */
[CC--:B------:R-:W-:Y:S02]  /*fb40*/  ISETP.GE.OR P6, PT, R4.reuse, R203.reuse, !P6 ;  /* 0x000000cb0400720c */ /* 0x0c0fe400077c6670 */
[----:B------:R-:W-:Y:S02]  /*fb50*/  ISETP.GE.OR P1, PT, R4, R202, !P1 ;  /* 0x000000ca0400720c */ /* 0x000fe40004f26670 */
[----:B------:R-:W-:Y:S01]  /*fb60*/  FSEL R22, R66, -INF , !P3 ;  /* 0xff80000042167808 */ /* 0x000fe20005800000 */
[----:B------:R-:W1:Y:S01]  /*fb70*/  LDSM.16.M88.4 R4, [R190] ;  /* 0x00000000be04783b */ /* 0x000e620000000200 */
[C---:B------:R-:W-:Y:S01]  /*fb80*/  ISETP.GE.AND P3, PT, R2.reuse, R198, PT ;  /* 0x000000c60200720c */ /* 0x040fe20003f66270 */
[----:B------:R-:W-:Y:S04]  /*fb90*/  DEPBAR.LE SB0, 0x0 ;  /* 0x000080000000791a */ /* 0x000fe80000000000 */
[----:B------:R-:W-:Y:S01]  /*fba0*/  BAR.SYNC.DEFER_BLOCKING 0x0 ;  /* 0x0000000000007b1d */ /* 0x000fe20000010000 */
[C---:B------:R-:W-:Y:S02]  /*fbb0*/  ISETP.GE.OR P3, PT, R2.reuse, R203, !P3 ;  /* 0x000000cb0200720c */ /* 0x040fe40005f66670 */
[----:B------:R-:W-:Y:S02]  /*fbc0*/  FSEL R23, R65, -INF , !P0 ;  /* 0xff80000041177808 */ /* 0x000fe40004000000 */
[----:B------:R-:W-:Y:S02]  /*fbd0*/  FSEL R69, R69, -INF , !P3 ;  /* 0xff80000045457808 */ /* 0x000fe40005800000 */
[-C--:B------:R-:W-:Y:S02]  /*fbe0*/  ISETP.GE.AND P3, PT, R2, R196.reuse, PT ;  /* 0x000000c40200720c */ /* 0x080fe40003f66270 */
[----:B------:R-:W-:Y:S02]  /*fbf0*/  ISETP.GE.AND P0, PT, R12, R196, PT ;  /* 0x000000c40c00720c */ /* 0x000fe40003f06270 */
[-C--:B------:R-:W-:Y:S01]  /*fc00*/  ISETP.GE.OR P3, PT, R2, R200.reuse, !P3 ;  /* 0x000000c80200720c */ /* 0x080fe20005f66670 */
[----:B------:R-:W-:Y:S01]  /*fc10*/  VIADD R2, R0, 0x49 ;  /* 0x0000004900027836 */ /* 0x000fe20000000000 */
[----:B------:R-:W-:Y:S01]  /*fc20*/  ISETP.GE.OR P0, PT, R12, R200, !P0 ;  /* 0x000000c80c00720c */ /* 0x000fe20004706670 */
[----:B------:R-:W-:Y:S01]  /*fc30*/  VIADD R12, R0, 0x50 ;  /* 0x00000050000c7836 */ /* 0x000fe20000000000 */
[----:B------:R-:W-:Y:S02]  /*fc40*/  FSEL R75, R75, -INF , !P3 ;  /* 0xff8000004b4b7808 */ /* 0x000fe40005800000 */
[----:B------:R-:W-:Y:S02]  /*fc50*/  FSEL R74, R74, -INF , !P0 ;  /* 0xff8000004a4a7808 */ /* 0x000fe40004000000 */
[----:B------:R-:W-:Y:S02]  /*fc60*/  ISETP.GE.AND P0, PT, R2, R199, PT ;  /* 0x000000c70200720c */ /* 0x000fe40003f06270 */
[----:B------:R-:W-:Y:S02]  /*fc70*/  FSEL R76, R76, -INF , !P2 ;  /* 0xff8000004c4c7808 */ /* 0x000fe40005000000 */
[C---:B------:R-:W-:Y:S02]  /*fc80*/  ISETP.GE.OR P0, PT, R2.reuse, R201, !P0 ;  /* 0x000000c90200720c */ /* 0x040fe40004706670 */
[C---:B------:R-:W-:Y:S02]  /*fc90*/  ISETP.GE.AND P3, PT, R2.reuse, R196, PT ;  /* 0x000000c40200720c */ /* 0x040fe40003f66270 */
[----:B------:R-:W-:Y:S02]  /*fca0*/  FSEL R77, R77, -INF , !P0 ;  /* 0xff8000004d4d7808 */ /* 0x000fe40004000000 */
[C---:B------:R-:W-:Y:S02]  /*fcb0*/  ISETP.GE.AND P2, PT, R2.reuse, R198, PT ;  /* 0x000000c60200720c */ /* 0x040fe40003f46270 */
[C---:B------:R-:W-:Y:S01]  /*fcc0*/  ISETP.GE.AND P0, PT, R2.reuse, R197, PT ;  /* 0x000000c50200720c */ /* 0x040fe20003f06270 */
[-C--:B-1----:R-:W-:Y:S05]  /*fcd0*/  HMMA.16816.F32.BF16 R100, R172, R4.reuse, R100 ;  /* 0x00000004ac64723c */ /* 0x082fea0000041864 */
[C---:B------:R-:W-:Y:S01]  /*fce0*/  ISETP.GE.OR P3, PT, R2.reuse, R200, !P3 ;  /* 0x000000c80200720c */ /* 0x040fe20005f66670 */
[C---:B------:R-:W-:Y:S04]  /*fcf0*/  HMMA.16816.F32.BF16 R104, R180.reuse, R4, R104 ;  /* 0x00000004b468723c */ /* 0x040fe80000041868 */
[CC--:B------:R-:W-:Y:S02]  /*fd00*/  ISETP.GE.OR P2, PT, R2.reuse, R203.reuse, !P2 ;  /* 0x000000cb0200720c */ /* 0x0c0fe40005746670 */
[----:B------:R-:W-:Y:S01]  /*fd10*/  ISETP.GE.OR P0, PT, R2, R202, !P0 ;  /* 0x000000ca0200720c */ /* 0x000fe20004706670 */
[----:B------:R-:W-:Y:S01]  /*fd20*/  VIADD R2, R0, 0x51 ;  /* 0x0000005100027836 */ /* 0x000fe20000000000 */
[----:B------:R-:W-:Y:S01]  /*fd30*/  FSEL R79, R79, -INF , !P3 ;  /* 0xff8000004f4f7808 */ /* 0x000fe20005800000 */
[-C--:B------:R-:W-:Y:S03]  /*fd40*/  HMMA.16816.F32.BF16 R108, R180, R6.reuse, R108 ;  /* 0x00000006b46c723c */ /* 0x080fe6000004186c */
[----:B------:R-:W-:Y:S01]  /*fd50*/  FSEL R82, R82, -INF , !P1 ;  /* 0xff80000052527808 */ /* 0x000fe20004800000 */
[----:B------:R-:W-:Y:S01]  /*fd60*/  VIADD R4, R0, 0x71 ;  /* 0x0000007100047836 */ /* 0x000fe20000000000 */
[-C--:B------:R-:W-:Y:S01]  /*fd70*/  ISETP.GE.AND P3, PT, R12, R198.reuse, PT ;  /* 0x000000c60c00720c */ /* 0x080fe20003f66270 */
[C---:B------:R-:W-:Y:S04]  /*fd80*/  HMMA.16816.F32.BF16 R112, R172.reuse, R6, R112 ;  /* 0x00000006ac70723c */ /* 0x040fe80000041870 */
[----:B------:R-:W-:Y:S01]  /*fd90*/  ISETP.GE.AND P1, PT, R2, R198, PT ;  /* 0x000000c60200720c */ /* 0x000fe20003f26270 */
[----:B------:R-:W-:Y:S01]  /*fda0*/  VIADD R5, R0, 0x70 ;  /* 0x0000007000057836 */ /* 0x000fe20000000000 */
[-C--:B------:R-:W-:Y:S01]  /*fdb0*/  ISETP.GE.OR P3, PT, R12, R203.reuse, !P3 ;  /* 0x000000cb0c00720c */ /* 0x080fe20005f66670 */
[-C--:B------:R-:W-:Y:S03]  /*fdc0*/  HMMA.16816.F32.BF16 R116, R172, R8.reuse, R116 ;  /* 0x00000008ac74723c */ /* 0x080fe60000041874 */
[----:B------:R-:W-:Y:S01]  /*fdd0*/  ISETP.GE.OR P1, PT, R2, R203, !P1 ;  /* 0x000000cb0200720c */ /* 0x000fe20004f26670 */
[----:B------:R-:W-:Y:S01]  /*fde0*/  VIADD R6, R0, 0x69 ;  /* 0x0000006900067836 */ /* 0x000fe20000000000 */
[----:B------:R-:W-:Y:S01]  /*fdf0*/  FSEL R78, R78, -INF , !P5 ;  /* 0xff8000004e4e7808 */ /* 0x000fe20006800000 */
[C---:B------:R-:W-:Y:S04]  /*fe00*/  HMMA.16816.F32.BF16 R120, R180.reuse, R8, R120 ;  /* 0x00000008b478723c */ /* 0x040fe80000041878 */
[----:B------:R-:W-:Y:S01]  /*fe10*/  ISETP.GE.AND P5, PT, R12, R197, PT ;  /* 0x000000c50c00720c */ /* 0x000fe20003fa6270 */
[----:B------:R-:W-:Y:S01]  /*fe20*/  VIADD R7, R0, 0x68 ;  /* 0x0000006800077836 */ /* 0x000fe20000000000 */
[----:B------:R-:W-:Y:S01]  /*fe30*/  FSEL R80, R80, -INF , !P6 ;  /* 0xff80000050507808 */ /* 0x000fe20007000000 */
[-C--:B------:R-:W-:Y:S03]  /*fe40*/  HMMA.16816.F32.BF16 R124, R180, R10.reuse, R124 ;  /* 0x0000000ab47c723c */ /* 0x080fe6000004187c */
[C---:B------:R-:W-:Y:S02]  /*fe50*/  ISETP.GE.AND P6, PT, R12.reuse, R199, PT ;  /* 0x000000c70c00720c */ /* 0x040fe40003fc6270 */
[----:B------:R-:W-:Y:S01]  /*fe60*/  FSEL R81, R81, -INF , !P2 ;  /* 0xff80000051517808 */ /* 0x000fe20005000000 */
[----:B------:R-:W-:Y:S04]  /*fe70*/  HMMA.16816.F32.BF16 R128, R172, R10, R128 ;  /* 0x0000000aac80723c */ /* 0x000fe80000041880 */
[-C--:B------:R-:W-:Y:S02]  /*fe80*/  ISETP.GE.AND P2, PT, R12, R196.reuse, PT ;  /* 0x000000c40c00720c */ /* 0x080fe40003f46270 */
[----:B------:R-:W-:Y:S02]  /*fe90*/  FSEL R83, R83, -INF , !P0 ;  /* 0xff80000053537808 */ /* 0x000fe40004000000 */
[----:B------:R-:W-:Y:S02]  /*fea0*/  FSEL R84, R84, -INF , !P3 ;  /* 0xff80000054547808 */ /* 0x000fe40005800000 */
[C---:B------:R-:W-:Y:S02]  /*feb0*/  ISETP.GE.AND P0, PT, R2.reuse, R197, PT ;  /* 0x000000c50200720c */ /* 0x040fe40003f06270 */
[----:B------:R-:W-:Y:S02]  /*fec0*/  FSEL R85, R85, -INF , !P1 ;  /* 0xff80000055557808 */ /* 0x000fe40004800000 */
[C---:B------:R-:W-:Y:S02]  /*fed0*/  ISETP.GE.AND P3, PT, R2.reuse, R199, PT ;  /* 0x000000c70200720c */ /* 0x040fe40003f66270 */
[----:B------:R-:W-:Y:S02]  /*fee0*/  ISETP.GE.AND P1, PT, R2, R196, PT ;  /* 0x000000c40200720c */ /* 0x000fe40003f26270 */
[C---:B------:R-:W-:Y:S02]  /*fef0*/  ISETP.GE.OR P5, PT, R12.reuse, R202, !P5 ;  /* 0x000000ca0c00720c */ /* 0x040fe40006fa6670 */
[CC--:B------:R-:W-:Y:S02]  /*ff00*/  ISETP.GE.OR P6, PT, R12.reuse, R201.reuse, !P6 ;  /* 0x000000c90c00720c */ /* 0x0c0fe400077c6670 */
[----:B------:R-:W-:Y:S01]  /*ff10*/  ISETP.GE.OR P2, PT, R12, R200, !P2 ;  /* 0x000000c80c00720c */ /* 0x000fe20005746670 */
[----:B------:R-:W-:Y:S01]  /*ff20*/  VIADD R12, R0, 0x59 ;  /* 0x00000059000c7836 */ /* 0x000fe20000000000 */
[C---:B------:R-:W-:Y:S02]  /*ff30*/  ISETP.GE.OR P0, PT, R2.reuse, R202, !P0 ;  /* 0x000000ca0200720c */ /* 0x040fe40004706670 */
[C---:B------:R-:W-:Y:S02]  /*ff40*/  ISETP.GE.OR P3, PT, R2.reuse, R201, !P3 ;  /* 0x000000c90200720c */ /* 0x040fe40005f66670 */
[----:B------:R-:W-:Y:S01]  /*ff50*/  ISETP.GE.OR P1, PT, R2, R200, !P1 ;  /* 0x000000c80200720c */ /* 0x000fe20004f26670 */
[----:B------:R-:W-:Y:S01]  /*ff60*/  VIADD R2, R0, 0x58 ;  /* 0x0000005800027836 */ /* 0x000fe20000000000 */
[----:B------:R-:W-:Y:S02]  /*ff70*/  FSEL R87, R87, -INF , !P0 ;  /* 0xff80000057577808 */ /* 0x000fe40004000000 */
[----:B------:R-:W-:Y:S02]  /*ff80*/  FSEL R90, R90, -INF , !P2 ;  /* 0xff8000005a5a7808 */ /* 0x000fe40005000000 */
[-C--:B------:R-:W-:Y:S02]  /*ff90*/  ISETP.GE.AND P0, PT, R2, R199.reuse, PT ;  /* 0x000000c70200720c */ /* 0x080fe40003f06270 */
[----:B------:R-:W-:Y:S02]  /*ffa0*/  ISETP.GE.AND P2, PT, R12, R199, PT ;  /* 0x000000c70c00720c */ /* 0x000fe40003f46270 */
[-C--:B------:R-:W-:Y:S02]  /*ffb0*/  ISETP.GE.OR P0, PT, R2, R201.reuse, !P0 ;  /* 0x000000c90200720c */ /* 0x080fe40004706670 */
[----:B------:R-:W-:Y:S02]  /*ffc0*/  ISETP.GE.OR P2, PT, R12, R201, !P2 ;  /* 0x000000c90c00720c */ /* 0x000fe40005746670 */
[----:B------:R-:W-:Y:S02]  /*ffd0*/  FSEL R86, R86, -INF , !P5 ;  /* 0xff80000056567808 */ /* 0x000fe40006800000 */
[----:B------:R-:W-:Y:S02]  /*ffe0*/  FSEL R88, R88, -INF , !P6 ;  /* 0xff80000058587808 */ /* 0x000fe40007000000 */
[----:B------:R-:W-:Y:S02]  /*fff0*/  FSEL R89, R89, -INF , !P3 ;  /* 0xff80000059597808 */ /* 0x000fe40005800000 */
[----:B------:R-:W-:Y:S02]  /*10000*/  FSEL R91, R91, -INF , !P1 ;  /* 0xff8000005b5b7808 */ /* 0x000fe40004800000 */
[----:B------:R-:W-:Y:S02]  /*10010*/  FSEL R92, R92, -INF , !P0 ;  /* 0xff8000005c5c7808 */ /* 0x000fe40004000000 */
[----:B------:R-:W-:Y:S02]  /*10020*/  FSEL R93, R93, -INF , !P2 ;  /* 0xff8000005d5d7808 */ /* 0x000fe40005000000 */
[C---:B------:R-:W-:Y:S02]  /*10030*/  ISETP.GE.AND P5, PT, R2.reuse, R196, PT ;  /* 0x000000c40200720c */ /* 0x040fe40003fa6270 */
[C---:B------:R-:W-:Y:S02]  /*10040*/  ISETP.GE.AND P6, PT, R2.reuse, R198, PT ;  /* 0x000000c60200720c */ /* 0x040fe40003fc6270 */
[-C--:B------:R-:W-:Y:S02]  /*10050*/  ISETP.GE.AND P3, PT, R2, R197.reuse, PT ;  /* 0x000000c50200720c */ /* 0x080fe40003f66270 */
[C---:B------:R-:W-:Y:S02]  /*10060*/  ISETP.GE.AND P1, PT, R12.reuse, R196, PT ;  /* 0x000000c40c00720c */ /* 0x040fe40003f26270 */
        /* <DEDUP_REMOVED lines=12> */
[----:B------:R-:W-:Y:S02]  /*10130*/  ISETP.GE.AND P1, PT, R2, R197, PT ;  /* 0x000000c50200720c */ /* 0x000fe40003f26270 */
[----:B------:R-:W-:Y:S02]  /*10140*/  ISETP.GE.AND P3, PT, R12, R198, PT ;  /* 0x000000c60c00720c */ /* 0x000fe40003f66270 */
[----:B------:R-:W-:Y:S02]  /*10150*/  ISETP.GE.OR P1, PT, R2, R202, !P1 ;  /* 0x000000ca0200720c */ /* 0x000fe40004f26670 */
[----:B------:R-:W-:Y:S02]  /*10160*/  ISETP.GE.OR P3, PT, R12, R203, !P3 ;  /* 0x000000cb0c00720c */ /* 0x000fe40005f66670 */
[----:B------:R-:W-:Y:S02]  /*10170*/  FSEL R102, R102, -INF , !P1 ;  /* 0xff80000066667808 */ /* 0x000fe40004800000 */
[----:B------:R-:W-:Y:S02]  /*10180*/  FSEL R101, R101, -INF , !P3 ;  /* 0xff80000065657808 */ /* 0x000fe40005800000 */
[C---:B------:R-:W-:Y:S02]  /*10190*/  ISETP.GE.AND P3, PT, R6.reuse, R198, PT ;  /* 0x000000c60600720c */ /* 0x040fe40003f66270 */
[C---:B------:R-:W-:Y:S02]  /*101a0*/  ISETP.GE.AND P1, PT, R6.reuse, R197, PT ;  /* 0x000000c50600720c */ /* 0x040fe40003f26270 */
[C---:B------:R-:W-:Y:S02]  /*101b0*/  ISETP.GE.OR P3, PT, R6.reuse, R203, !P3 ;  /* 0x000000cb0600720c */ /* 0x040fe40005f66670 */
[----:B------:R-:W-:Y:S02]  /*101c0*/  ISETP.GE.OR P1, PT, R6, R202, !P1 ;  /* 0x000000ca0600720c */ /* 0x000fe40004f26670 */
[----:B------:R-:W-:Y:S02]  /*101d0*/  FSEL R94, R94, -INF , !P5 ;  /* 0xff8000005e5e7808 */ /* 0x000fe40006800000 */
[----:B------:R-:W-:Y:S02]  /*101e0*/  FSEL R96, R96, -INF , !P6 ;  /* 0xff80000060607808 */ /* 0x000fe40007000000 */
[----:B------:R-:W-:Y:S02]  /*101f0*/  FSEL R97, R97, -INF , !P0 ;  /* 0xff80000061617808 */ /* 0x000fe40004000000 */
[C---:B------:R-:W-:Y:S02]  /*10200*/  ISETP.GE.AND P5, PT, R2.reuse, R198, PT ;  /* 0x000000c60200720c */ /* 0x040fe40003fa6270 */
[C---:B------:R-:W-:Y:S02]  /*10210*/  ISETP.GE.AND P6, PT, R2.reuse, R199, PT ;  /* 0x000000c70200720c */ /* 0x040fe40003fc6270 */
[----:B------:R-:W-:Y:S02]  /*10220*/  ISETP.GE.AND P0, PT, R2, R196, PT ;  /* 0x000000c40200720c */ /* 0x000fe40003f06270 */
[----:B------:R-:W-:Y:S02]  /*10230*/  FSEL R113, R113, -INF , !P3 ;  /* 0xff80000071717808 */ /* 0x000fe40005800000 */
[----:B------:R-:W-:Y:S02]  /*10240*/  FSEL R115, R115, -INF , !P1 ;  /* 0xff80000073737808 */ /* 0x000fe40004800000 */
[C---:B------:R-:W-:Y:S02]  /*10250*/  ISETP.GE.AND P3, PT, R4.reuse, R198, PT ;  /* 0x000000c60400720c */ /* 0x040fe40003f66270 */
[----:B------:R-:W-:Y:S02]  /*10260*/  ISETP.GE.AND P1, PT, R4, R197, PT ;  /* 0x000000c50400720c */ /* 0x000fe40003f26270 */
[C---:B------:R-:W-:Y:S02]  /*10270*/  ISETP.GE.OR P5, PT, R2.reuse, R203, !P5 ;  /* 0x000000cb0200720c */ /* 0x040fe40006fa6670 */
[C---:B------:R-:W-:Y:S02]  /*10280*/  ISETP.GE.OR P6, PT, R2.reuse, R201, !P6 ;  /* 0x000000c90200720c */ /* 0x040fe400077c6670 */
[----:B------:R-:W-:Y:S01]  /*10290*/  ISETP.GE.OR P0, PT, R2, R200, !P0 ;  /* 0x000000c80200720c */ /* 0x000fe20004706670 */
[----:B------:R-:W-:Y:S01]  /*102a0*/  VIADD R2, R0, 0x78 ;  /* 0x0000007800027836 */ /* 0x000fe20000000000 */
[----:B------:R-:W-:Y:S01]  /*102b0*/  ISETP.GE.OR P3, PT, R4, R203, !P3 ;  /* 0x000000cb0400720c */ /* 0x000fe20005f66670 */
[----:B------:R-:W-:Y:S01]  /*102c0*/  VIADD R0, R0, 0x79 ;  /* 0x0000007900007836 */ /* 0x000fe20000000000 */
[----:B------:R-:W-:Y:S02]  /*102d0*/  ISETP.GE.OR P1, PT, R4, R202, !P1 ;  /* 0x000000ca0400720c */ /* 0x000fe40004f26670 */
[----:B------:R-:W-:Y:S02]  /*102e0*/  FMNMX.FTZ R9, R207, R3, !PT ;  /* 0x00000003cf097209 */ /* 0x000fe40007810000 */
[----:B------:R-:W-:Y:S02]  /*102f0*/  FSEL R99, R99, -INF , !P2 ;  /* 0xff80000063637808 */ /* 0x000fe40005000000 */
[----:B------:R-:W-:Y:S02]  /*10300*/  ISETP.GE.AND P2, PT, R12, R197, PT ;  /* 0x000000c50c00720c */ /* 0x000fe40003f46270 */
[----:B------:R-:W-:Y:S02]  /*10310*/  FSEL R117, R117, -INF , !P3 ;  /* 0xff80000075757808 */ /* 0x000fe40005800000 */
[----:B------:R-:W-:Y:S02]  /*10320*/  FSEL R119, R119, -INF , !P1 ;  /* 0xff80000077777808 */ /* 0x000fe40004800000 */
[-C--:B------:R-:W-:Y:S02]  /*10330*/  ISETP.GE.AND P3, PT, R2, R198.reuse, PT ;  /* 0x000000c60200720c */ /* 0x080fe40003f66270 */
[----:B------:R-:W-:Y:S02]  /*10340*/  ISETP.GE.AND P1, PT, R0, R198, PT ;  /* 0x000000c60000720c */ /* 0x000fe40003f26270 */
[----:B------:R-:W-:Y:S02]  /*10350*/  FMNMX.FTZ R9, R219, R9, !PT ;  /* 0x00000009db097209 */ /* 0x000fe40007810000 */
[----:B------:R-:W-:Y:S02]  /*10360*/  ISETP.GE.OR P2, PT, R12, R202, !P2 ;  /* 0x000000ca0c00720c */ /* 0x000fe40005746670 */
[-C--:B------:R-:W-:Y:S02]  /*10370*/  ISETP.GE.OR P3, PT, R2, R203.reuse, !P3 ;  /* 0x000000cb0200720c */ /* 0x080fe40005f66670 */
[----:B------:R-:W-:Y:S02]  /*10380*/  ISETP.GE.OR P1, PT, R0, R203, !P1 ;  /* 0x000000cb0000720c */ /* 0x000fe40004f26670 */
[----:B------:R-:W-:Y:S02]  /*10390*/  FMNMX.FTZ R9, R168, R9, !PT ;  /* 0x00000009a8097209 */ /* 0x000fe40007810000 */
[----:B------:R-:W-:Y:S02]  /*103a0*/  FSEL R103, R103, -INF , !P2 ;  /* 0xff80000067677808 */ /* 0x000fe40005000000 */
[----:B------:R-:W-:Y:S02]  /*103b0*/  ISETP.GE.AND P2, PT, R7, R197, PT ;  /* 0x000000c50700720c */ /* 0x000fe40003f46270 */
[----:B------:R-:W-:Y:S02]  /*103c0*/  FSEL R128, R128, -INF , !P3 ;  /* 0xff80000080807808 */ /* 0x000fe40005800000 */
[----:B------:R-:W-:Y:S02]  /*103d0*/  FSEL R129, R129, -INF , !P1 ;  /* 0xff80000081817808 */ /* 0x000fe40004800000 */
[----:B------:R-:W-:Y:S02]  /*103e0*/  FMNMX.FTZ R9, R176, R9, !PT ;  /* 0x00000009b0097209 */ /* 0x000fe40007810000 */
[-C--:B------:R-:W-:Y:S02]  /*103f0*/  ISETP.GE.AND P3, PT, R2, R197.reuse, PT ;  /* 0x000000c50200720c */ /* 0x080fe40003f66270 */
[----:B------:R-:W-:Y:S02]  /*10400*/  ISETP.GE.AND P1, PT, R0, R197, PT ;  /* 0x000000c50000720c */ /* 0x000fe40003f26270 */
[----:B------:R-:W-:Y:S02]  /*10410*/  FMNMX.FTZ R8, R211, R132, !PT ;  /* 0x00000084d3087209 */ /* 0x000fe40007810000 */
[-C--:B------:R-:W-:Y:S02]  /*10420*/  ISETP.GE.OR P2, PT, R7, R202.reuse, !P2 ;  /* 0x000000ca0700720c */ /* 0x080fe40005746670 */
[----:B------:R-:W-:Y:S02]  /*10430*/  FMNMX.FTZ R9, R213, R9, !PT ;  /* 0x00000009d5097209 */ /* 0x000fe40007810000 */
[-C--:B------:R-:W-:Y:S02]  /*10440*/  ISETP.GE.OR P3, PT, R2, R202.reuse, !P3 ;  /* 0x000000ca0200720c */ /* 0x080fe40005f66670 */
[----:B------:R-:W-:Y:S02]  /*10450*/  ISETP.GE.OR P1, PT, R0, R202, !P1 ;  /* 0x000000ca0000720c */ /* 0x000fe40004f26670 */
[----:B------:R-:W-:Y:S02]  /*10460*/  FMNMX.FTZ R8, R218, R8, !PT ;  /* 0x00000008da087209 */ /* 0x000fe40007810000 */
[----:B------:R-:W-:Y:S02]  /*10470*/  FSEL R114, R114, -INF , !P2 ;  /* 0xff80000072727808 */ /* 0x000fe40005000000 */
[----:B------:R-:W-:Y:S02]  /*10480*/  FMNMX.FTZ R9, R212, R9, !PT ;  /* 0x00000009d4097209 */ /* 0x000fe40007810000 */
[----:B------:R-:W-:Y:S02]  /*10490*/  FSEL R100, R100, -INF , !P5 ;  /* 0xff80000064647808 */ /* 0x000fe40006800000 */
[----:B------:R-:W-:Y:S02]  /*104a0*/  ISETP.GE.AND P2, PT, R5, R197, PT ;  /* 0x000000c50500720c */ /* 0x000fe40003f46270 */
[----:B------:R-:W-:Y:S02]  /*104b0*/  FSEL R130, R130, -INF , !P3 ;  /* 0xff80000082827808 */ /* 0x000fe40005800000 */
[----:B------:R-:W-:Y:S02]  /*104c0*/  FSEL R131, R131, -INF , !P1 ;  /* 0xff80000083837808 */ /* 0x000fe40004800000 */
[C---:B------:R-:W-:Y:S02]  /*104d0*/  ISETP.GE.AND P5, PT, R7.reuse, R198, PT ;  /* 0x000000c60700720c */ /* 0x040fe40003fa6270 */
[C---:B------:R-:W-:Y:S02]  /*104e0*/  ISETP.GE.AND P1, PT, R7.reuse, R199, PT ;  /* 0x000000c70700720c */ /* 0x040fe40003f26270 */
[----:B------:R-:W-:Y:S02]  /*104f0*/  ISETP.GE.AND P3, PT, R7, R196, PT ;  /* 0x000000c40700720c */ /* 0x000fe40003f66270 */
[----:B------:R-:W-:Y:S02]  /*10500*/  FMNMX.FTZ R8, R178, R8, !PT ;  /* 0x00000008b2087209 */ /* 0x000fe40007810000 */
[----:B------:R-:W-:Y:S02]  /*10510*/  FMNMX.FTZ R9, R32, R9, !PT ;  /* 0x0000000920097209 */ /* 0x000fe40007810000 */
[----:B------:R-:W-:Y:S02]  /*10520*/  ISETP.GE.OR P2, PT, R5, R202, !P2 ;  /* 0x000000ca0500720c */ /* 0x000fe40005746670 */
[C---:B------:R-:W-:Y:S02]  /*10530*/  ISETP.GE.OR P5, PT, R7.reuse, R203, !P5 ;  /* 0x000000cb0700720c */ /* 0x040fe40006fa6670 */
[C---:B------:R-:W-:Y:S02]  /*10540*/  ISETP.GE.OR P1, PT, R7.reuse, R201, !P1 ;  /* 0x000000c90700720c */ /* 0x040fe40004f26670 */
[----:B------:R-:W-:Y:S02]  /*10550*/  ISETP.GE.OR P3, PT, R7, R200, !P3 ;  /* 0x000000c80700720c */ /* 0x000fe40005f66670 */
[----:B------:R-:W-:Y:S02]  /*10560*/  FMNMX.FTZ R7, R177, R8, !PT ;  /* 0x00000008b1077209 */ /* 0x000fe40007810000 */
[----:B------:R-:W-:Y:S02]  /*10570*/  FMNMX.FTZ R8, R33, R9, !PT ;  /* 0x0000000921087209 */ /* 0x000fe40007810000 */
[----:B------:R-:W-:Y:S02]  /*10580*/  FSEL R118, R118, -INF , !P2 ;  /* 0xff80000076767808 */ /* 0x000fe40005000000 */
[----:B------:R-:W-:Y:S02]  /*10590*/  ISETP.GE.AND P2, PT, R12, R199, PT ;  /* 0x000000c70c00720c */ /* 0x000fe40003f46270 */
[----:B------:R-:W-:Y:S02]  /*105a0*/  FMNMX.FTZ R7, R210, R7, !PT ;  /* 0x00000007d2077209 */ /* 0x000fe40007810000 */
[----:B------:R-:W-:Y:S02]  /*105b0*/  FMNMX.FTZ R8, R36, R8, !PT ;  /* 0x0000000824087209 */ /* 0x000fe40007810000 */
[----:B------:R-:W-:Y:S02]  /*105c0*/  ISETP.GE.OR P2, PT, R12, R201, !P2 ;  /* 0x000000c90c00720c */ /* 0x000fe40005746670 */
[----:B------:R-:W-:Y:S02]  /*105d0*/  FMNMX.FTZ R7, R209, R7, !PT ;  /* 0x00000007d1077209 */ /* 0x000fe40007810000 */
[----:B------:R-:W-:Y:S02]  /*105e0*/  FMNMX.FTZ R8, R37, R8, !PT ;  /* 0x0000000825087209 */ /* 0x000fe40007810000 */
[----:B------:R-:W-:Y:S02]  /*105f0*/  FSEL R106, R106, -INF , !P0 ;  /* 0xff8000006a6a7808 */ /* 0x000fe40004000000 */
[----:B------:R-:W-:Y:S02]  /*10600*/  PLOP3.LUT P0, PT, PT, PT, UP0, 0x80, 0x0 ;  /* 0x000000000000781c */ /* 0x000fe40003f0f008 */
[----:B------:R-:W-:Y:S02]  /*10610*/  FSEL R112, R112, -INF , !P5 ;  /* 0xff80000070707808 */ /* 0x000fe40006800000 */
        /* <DEDUP_REMOVED lines=9> */
[----:B------:R-:W-:Y:S02]  /*106b0*/  ISETP.GE.OR P2, PT, R6, R200, !P2 ;  /* 0x000000c80600720c */ /* 0x000fe40005746670 */
[----:B------:R-:W-:Y:S02]  /*106c0*/  FMNMX.FTZ R6, R214, R133, !PT ;  /* 0x00000085d6067209 */ /* 0x000fe40007810000 */
[----:B------:R-:W-:Y:S02]  /*106d0*/  FMNMX.FTZ R7, R35, R7, !PT ;  /* 0x0000000723077209 */ /* 0x000fe40007810000 */
[----:B------:R-:W-:Y:S02]  /*106e0*/  FMNMX.FTZ R8, R49, R8, !PT ;  /* 0x0000000831087209 */ /* 0x000fe40007810000 */
[----:B------:R-:W-:Y:S02]  /*106f0*/  FSEL R116, R116, -INF , !P5 ;  /* 0xff80000074747808 */ /* 0x000fe40006800000 */
[----:B------:R-:W-:Y:S02]  /*10700*/  ISETP.GE.AND P5, PT, R12, R196, PT ;  /* 0x000000c40c00720c */ /* 0x000fe40003fa6270 */
[----:B------:R-:W-:Y:S02]  /*10710*/  FMNMX.FTZ R6, R222, R6, !PT ;  /* 0x00000006de067209 */ /* 0x000fe40007810000 */
[----:B------:R-:W-:Y:S02]  /*10720*/  FMNMX.FTZ R7, R30, R7, !PT ;  /* 0x000000071e077209 */ /* 0x000fe40007810000 */
[----:B------:R-:W-:Y:S02]  /*10730*/  FMNMX.FTZ R8, R52, R8, !PT ;  /* 0x0000000834087209 */ /* 0x000fe40007810000 */
[----:B------:R-:W-:Y:S02]  /*10740*/  FSEL R108, R108, -INF , !P1 ;  /* 0xff8000006c6c7808 */ /* 0x000fe40004800000 */
[----:B------:R-:W-:Y:S02]  /*10750*/  ISETP.GE.OR P5, PT, R12, R200, !P5 ;  /* 0x000000c80c00720c */ /* 0x000fe40006fa6670 */
[----:B------:R-:W-:Y:S02]  /*10760*/  ISETP.GE.AND P1, PT, R5, R199, PT ;  /* 0x000000c70500720c */ /* 0x000fe40003f26270 */
[----:B------:R-:W-:Y:S02]  /*10770*/  FMNMX.FTZ R21, R220, R6, !PT ;  /* 0x00000006dc157209 */ /* 0x000fe40007810000 */
[----:B------:R-:W-:Y:S02]  /*10780*/  FMNMX.FTZ R15, R29, R7, !PT ;  /* 0x000000071d0f7209 */ /* 0x000fe40007810000 */
[----:B------:R-:W-:Y:S01]  /*10790*/  FMNMX.FTZ R20, R53, R8, !PT ;  /* 0x0000000835147209 */ /* 0x000fe20007810000 */
[----:B------:R-:W-:Y:S06]  /*107a0*/  @P0 BRA `(.L_x_255) ;  /* 0xffffffd800540947 */ /* 0x000fec000383ffff */
.L_x_254:
[----:B-1----:R-:W-:Y:S01]  /*107b0*/  FMNMX.FTZ R7, R50, R15, !PT ;  /* 0x0000000f32077209 */ /* 0x002fe20007810000 */
[----:B------:R-:W-:Y:S01]  /*107c0*/  UISETP.GT.AND UP0, UPT, UR9, UR12, UPT ;  /* 0x0000000c0900728c */ /* 0x000fe2000bf04270 */
[----:B------:R-:W-:Y:S01]  /*107d0*/  FMNMX.FTZ R9, R24, R20, !PT ;  /* 0x0000001418097209 */ /* 0x000fe20007810000 */
[----:B------:R-:W-:Y:S01]  /*107e0*/  UMOV UR17, UR9 ;  /* 0x0000000900117c82 */ /* 0x000fe20008000000 */
        /* <DEDUP_REMOVED lines=65> */
[----:B------:R-:W-:Y:S02]  /*10c00*/  ISETP.GE.AND P0, PT, R5, R196, PT ;  /* 0x000000c40500720c */ /* 0x000fe40003f06270 */
[----:B------:R-:W-:Y:S02]  /*10c10*/  FMNMX.FTZ R6, R115, R8, !PT ;  /* 0x0000000873067209 */ /* 0x000fe40007810000 */
[----:B------:R-:W-:Y:S02]  /*10c20*/  FMNMX.FTZ R41, R129, R41, !PT ;  /* 0x0000002981297209 */ /* 0x000fe40007810000 */
[----:B------:R-:W-:Y:S02]  /*10c30*/  FMNMX.FTZ R7, R88, R7, !PT ;  /* 0x0000000758077209 */ /* 0x000fe40007810000 */
[C---:B------:R-:W-:Y:S02]  /*10c40*/  ISETP.GE.OR P1, PT, R5.reuse, R201, !P1 ;  /* 0x000000c90500720c */ /* 0x040fe40004f26670 */
[----:B------:R-:W-:Y:S02]  /*10c50*/  ISETP.GE.OR P0, PT, R5, R200, !P0 ;  /* 0x000000c80500720c */ /* 0x000fe40004706670 */
[----:B------:R-:W-:Y:S02]  /*10c60*/  FMNMX.FTZ R5, R74, R9, !PT ;  /* 0x000000094a057209 */ /* 0x000fe40007810000 */
[----:B------:R-:W-:Y:S01]  /*10c70*/  FMNMX.FTZ R6, R118, R6, !PT ;  /* 0x0000000676067209 */ /* 0x000fe20007810000 */
[----:B------:R-:W1:Y:S01]  /*10c80*/  SHFL.BFLY PT, R9, R41, 0x2, 0x1f ;  /* 0x0c401f0029097f89 */ /* 0x000e6200000e0000 */
        /* <DEDUP_REMOVED lines=10> */
[----:B------:R-:W-:Y:S01]  /*10d30*/  FSEL R120, R120, -INF , !P1 ;  /* 0xff80000078787808 */ /* 0x000fe20004800000 */
[----:B------:R-:W2:Y:S01]  /*10d40*/  SHFL.BFLY PT, R8, R40, 0x2, 0x1f ;  /* 0x0c401f0028087f89 */ /* 0x000ea200000e0000 */
[----:B------:R-:W-:Y:S02]  /*10d50*/  FMNMX.FTZ R7, R104, R7, !PT ;  /* 0x0000000768077209 */ /* 0x000fe40007810000 */
        /* <DEDUP_REMOVED lines=16> */
[----:B------:R-:W-:Y:S02]  /*10e60*/  FSEL R110, R110, -INF , !P3 ;  /* 0xff8000006e6e7808 */ /* 0x000fe40005800000 */
[----:B------:R-:W-:Y:S02]  /*10e70*/  FMNMX.FTZ R7, R107, R4, !PT ;  /* 0x000000046b077209 */ /* 0x000fe40007810000 */
[----:B------:R-:W-:Y:S02]  /*10e80*/  FSEL R121, R121, -INF , !P6 ;  /* 0xff80000079797808 */ /* 0x000fe40007000000 */
[----:B------:R-:W-:Y:S02]  /*10e90*/  ISETP.GE.AND P6, PT, R2, R199, PT ;  /* 0x000000c70200720c */ /* 0x000fe40003fc6270 */
[----:B------:R-:W-:Y:S02]  /*10ea0*/  FSEL R111, R111, -INF , !P2 ;  /* 0xff8000006f6f7808 */ /* 0x000fe40005000000 */
[----:B------:R-:W-:Y:S02]  /*10eb0*/  FMNMX.FTZ R7, R110, R7, !PT ;  /* 0x000000076e077209 */ /* 0x000fe40007810000 */
[----:B--2---:R-:W-:Y:S02]  /*10ec0*/  FMNMX.FTZ R40, R40, R8, !PT ;  /* 0x0000000828287209 */ /* 0x004fe40007810000 */
[C---:B------:R-:W-:Y:S02]  /*10ed0*/  ISETP.GE.OR P6, PT, R2.reuse, R201, !P6 ;  /* 0x000000c90200720c */ /* 0x040fe400077c6670 */
[----:B------:R-:W-:Y:S01]  /*10ee0*/  ISETP.GE.AND P2, PT, R2, R196, PT ;  /* 0x000000c40200720c */ /* 0x000fe20003f46270 */
[----:B------:R-:W2:Y:S01]  /*10ef0*/  SHFL.BFLY PT, R4, R40, 0x1, 0x1f ;  /* 0x0c201f0028047f89 */ /* 0x000ea200000e0000 */
[----:B------:R-:W-:Y:S02]  /*10f00*/  FMNMX.FTZ R7, R111, R7, !PT ;  /* 0x000000076f077209 */ /* 0x000fe40007810000 */
[----:B------:R-:W-:Y:S02]  /*10f10*/  FSEL R122, R122, -INF , !P0 ;  /* 0xff8000007a7a7808 */ /* 0x000fe40004000000 */
[----:B------:R-:W-:Y:S02]  /*10f20*/  FSEL R124, R124, -INF , !P6 ;  /* 0xff8000007c7c7808 */ /* 0x000fe40007000000 */
[----:B------:R-:W-:Y:S02]  /*10f30*/  ISETP.GE.OR P2, PT, R2, R200, !P2 ;  /* 0x000000c80200720c */ /* 0x000fe40005746670 */
[C---:B------:R-:W-:Y:S02]  /*10f40*/  ISETP.GE.AND P0, PT, R0.reuse, R196, PT ;  /* 0x000000c40000720c */ /* 0x040fe40003f06270 */
[----:B------:R-:W-:Y:S02]  /*10f50*/  ISETP.GE.AND P6, PT, R0, R199, PT ;  /* 0x000000c70000720c */ /* 0x000fe40003fc6270 */
[----:B------:R-:W-:Y:S02]  /*10f60*/  FSEL R123, R123, -INF , !P1 ;  /* 0xff8000007b7b7808 */ /* 0x000fe40004800000 */
[----:B------:R-:W-:Y:S02]  /*10f70*/  FMNMX.FTZ R2, R122, R7, !PT ;  /* 0x000000077a027209 */ /* 0x000fe40007810000 */
[C---:B------:R-:W-:Y:S02]  /*10f80*/  ISETP.GE.OR P0, PT, R0.reuse, R200, !P0 ;  /* 0x000000c80000720c */ /* 0x040fe40004706670 */
[----:B------:R-:W-:Y:S02]  /*10f90*/  ISETP.GE.OR P6, PT, R0, R201, !P6 ;  /* 0x000000c90000720c */ /* 0x000fe400077c6670 */
[----:B------:R-:W-:Y:S02]  /*10fa0*/  FSEL R126, R126, -INF , !P2 ;  /* 0xff8000007e7e7808 */ /* 0x000fe40005000000 */
[----:B------:R-:W-:Y:S02]  /*10fb0*/  FMNMX.FTZ R0, R123, R2, !PT ;  /* 0x000000027b007209 */ /* 0x000fe40007810000 */
        /* <DEDUP_REMOVED lines=14> */
[--C-:B------:R-:W-:Y:S01]  /*110a0*/  FFMA.FTZ R4, R207, UR4, -R43.reuse ;  /* 0x00000004cf047c23 */ /* 0x100fe2000801082b */
[C---:B------:R-:W-:Y:S01]  /*110b0*/  FSETP.NEU.FTZ.AND P2, PT, R40.reuse, -INF , PT ;  /* 0xff8000002800780b */ /* 0x040fe20003f5d000 */
[----:B------:R-:W-:Y:S01]  /*110c0*/  FMUL.FTZ R64, R40, UR4 ;  /* 0x0000000428407c20 */ /* 0x000fe20008410000 */
[--C-:B------:R-:W-:Y:S01]  /*110d0*/  FFMA.FTZ R7, R213, UR4, -R43.reuse ;  /* 0x00000004d5077c23 */ /* 0x100fe2000801082b */
[----:B------:R3:W-:Y:S03]  /*110e0*/  MUFU.EX2 R175, R4 ;  /* 0x0000000400af7308 */ /* 0x0007e60000000800 */
[----:B------:R-:W-:Y:S07]  /*110f0*/  FSEL R64, R64, RZ, P2 ;  /* 0x000000ff40407208 */ /* 0x000fee0001000000 */
[----:B------:R4:W-:Y:S01]  /*11100*/  MUFU.EX2 R207, R7 ;  /* 0x0000000700cf7308 */ /* 0x0009e20000000800 */
[----:B-1----:R-:W-:Y:S01]  /*11110*/  FMNMX.FTZ R0, R0, R2, !PT ;  /* 0x0000000200007209 */ /* 0x002fe20007810000 */
[--C-:B------:R-:W-:Y:S01]  /*11120*/  FFMA.FTZ R2, R168, UR4, -R43.reuse ;  /* 0x00000004a8027c23 */ /* 0x100fe2000801082b */
[--C-:B---3--:R-:W-:Y:S01]  /*11130*/  FFMA.FTZ R4, R219, UR4, -R43.reuse ;  /* 0x00000004db047c23 */ /* 0x108fe2000801082b */
[----:B--2---:R-:W-:Y:S06]  /*11140*/  FMNMX.FTZ R39, R39, R6, !PT ;  /* 0x0000000627277209 */ /* 0x004fec0007810000 */
[----:B------:R1:W-:Y:S01]  /*11150*/  MUFU.EX2 R219, R2 ;  /* 0x0000000200db7308 */ /* 0x0003e20000000800 */
[--C-:B------:R-:W-:Y:S01]  /*11160*/  FFMA.FTZ R6, R212, UR4, -R43.reuse ;  /* 0x00000004d4067c23 */ /* 0x100fe2000801082b */
[----:B------:R-:W2:Y:S01]  /*11170*/  SHFL.BFLY PT, R5, R39, 0x1, 0x1f ;  /* 0x0c201f0027057f89 */ /* 0x000ea200000e0000 */
[--C-:B----4-:R-:W-:Y:S07]  /*11180*/  FFMA.FTZ R7, R36, UR4, -R43.reuse ;  /* 0x0000000424077c23 */ /* 0x110fee000801082b */
[----:B------:R3:W-:Y:S10]  /*11190*/  MUFU.EX2 R180, R4 ;  /* 0x0000000400b47308 */ /* 0x0007f40000000800 */
[----:B------:R4:W-:Y:S01]  /*111a0*/  MUFU.EX2 R212, R6 ;  /* 0x0000000600d47308 */ /* 0x0009e20000000800 */
[----:B-1----:R-:W1:Y:S09]  /*111b0*/  SHFL.BFLY PT, R2, R0, 0x1, 0x1f ;  /* 0x0c201f0000027f89 */ /* 0x002e7200000e0000 */
[----:B------:R5:W-:Y:S01]  /*111c0*/  MUFU.EX2 R228, R7 ;  /* 0x0000000700e47308 */ /* 0x000be20000000800 */
[--C-:B---3--:R-:W-:Y:S01]  /*111d0*/  FFMA.FTZ R4, R211, UR4, -R64.reuse ;  /* 0x00000004d3047c23 */ /* 0x108fe20008010840 */
[----:B--2---:R-:W-:Y:S01]  /*111e0*/  FMNMX.FTZ R39, R39, R5, !PT ;  /* 0x0000000527277209 */ /* 0x004fe20007810000 */
[--C-:B------:R-:W-:Y:S07]  /*111f0*/  FFMA.FTZ R5, R32, UR4, -R43.reuse ;  /* 0x0000000420057c23 */ /* 0x100fee000801082b */
[----:B------:R2:W-:Y:S01]  /*11200*/  MUFU.EX2 R174, R4 ;  /* 0x0000000400ae7308 */ /* 0x0005e20000000800 */
[C---:B------:R-:W-:Y:S01]  /*11210*/  FMUL.FTZ R65, R39.reuse, UR4 ;  /* 0x0000000427417c20 */ /* 0x040fe20008410000 */
[----:B------:R-:W-:Y:S01]  /*11220*/  FSETP.NEU.FTZ.AND P1, PT, R39, -INF , PT ;  /* 0xff8000002700780b */ /* 0x000fe20003f3d000 */
[--C-:B----4-:R-:W-:Y:S03]  /*11230*/  FFMA.FTZ R6, R37, UR4, -R43.reuse ;  /* 0x0000000425067c23 */ /* 0x110fe6000801082b */
[----:B------:R-:W-:Y:S04]  /*11240*/  FSEL R65, R65, RZ, P1 ;  /* 0x000000ff41417208 */ /* 0x000fe80000800000 */
[----:B------:R3:W-:Y:S01]  /*11250*/  MUFU.EX2 R213, R5 ;  /* 0x0000000500d57308 */ /* 0x0007e20000000800 */
[----:B-1----:R-:W-:Y:S01]  /*11260*/  FMNMX.FTZ R38, R0, R2, !PT ;  /* 0x0000000200267209 */ /* 0x002fe20007810000 */
[----:B-----5:R-:W-:Y:S01]  /*11270*/  FFMA.FTZ R7, R52, UR4, -R43 ;  /* 0x0000000434077c23 */ /* 0x020fe2000801082b */
[--C-:B------:R-:W-:Y:S01]  /*11280*/  FFMA.FTZ R0, R222, UR4, -R65.reuse ;  /* 0x00000004de007c23 */ /* 0x100fe20008010841 */
[----:B------:R-:W-:Y:S01]  /*11290*/  FFMA.FTZ R2, R221, UR4, -R65 ;  /* 0x00000004dd027c23 */ /* 0x000fe20008010841 */
[C---:B------:R-:W-:Y:S01]  /*112a0*/  FSETP.NEU.FTZ.AND P0, PT, R38.reuse, -INF , PT ;  /* 0xff8000002600780b */ /* 0x040fe20003f1d000 */
[----:B------:R-:W-:Y:S04]  /*112b0*/  FMUL.FTZ R66, R38, UR4 ;  /* 0x0000000426427c20 */ /* 0x000fe80008410000 */
[----:B------:R1:W-:Y:S01]  /*112c0*/  MUFU.EX2 R173, R0 ;  /* 0x0000000000ad7308 */ /* 0x0003e20000000800 */
[----:B--2---:R-:W-:Y:S01]  /*112d0*/  FFMA.FTZ R4, R218, UR4, -R64 ;  /* 0x00000004da047c23 */ /* 0x004fe20008010840 */
[----:B------:R-:W-:Y:S08]  /*112e0*/  FSEL R66, R66, RZ, P0 ;  /* 0x000000ff42427208 */ /* 0x000ff00000000000 */
[----:B------:R2:W-:Y:S01]  /*112f0*/  MUFU.EX2 R181, R4 ;  /* 0x0000000400b57308 */ /* 0x0005e20000000800 */
[----:B---3--:R-:W-:Y:S01]  /*11300*/  FFMA.FTZ R5, R48, UR4, -R43 ;  /* 0x0000000430057c23 */ /* 0x008fe2000801082b */
[--C-:B------:R-:W-:Y:S01]  /*11310*/  FFMA.FTZ R123, R123, UR4, -R66.reuse ;  /* 0x000000047b7b7c23 */ /* 0x100fe20008010842 */
[--C-:B------:R-:W-:Y:S07]  /*11320*/  FFMA.FTZ R126, R126, UR4, -R66.reuse ;  /* 0x000000047e7e7c23 */ /* 0x100fee0008010842 */
        /* <DEDUP_REMOVED lines=9> */
[----:B--2---:R-:W-:Y:S09]  /*113c0*/  FFMA.FTZ R4, R178, UR4, -R64 ;  /* 0x00000004b2047c23 */ /* 0x004ff20008010840 */
[----:B------:R2:W-:Y:S01]  /*113d0*/  MUFU.EX2 R218, R4 ;  /* 0x0000000400da7308 */ /* 0x0005e20000000800 */
[--C-:B---3--:R-:W-:Y:S09]  /*113e0*/  FFMA.FTZ R6, R53, UR4, -R43.reuse ;  /* 0x0000000435067c23 */ /* 0x108ff2000801082b */
[----:B------:R3:W-:Y:S01]  /*113f0*/  MUFU.EX2 R239, R6 ;  /* 0x0000000600ef7308 */ /* 0x0007e20000000800 */
[----:B-1----:R-:W-:Y:S09]  /*11400*/  FFMA.FTZ R0, R223, UR4, -R66 ;  /* 0x00000004df007c23 */ /* 0x002ff20008010842 */
[----:B------:R1:W-:Y:S01]  /*11410*/  MUFU.EX2 R172, R0 ;  /* 0x0000000000ac7308 */ /* 0x0003e20000000800 */
[----:B--2---:R-:W-:Y:S09]  /*11420*/  FFMA.FTZ R4, R177, UR4, -R64 ;  /* 0x00000004b1047c23 */ /* 0x004ff20008010840 */
[----:B------:R2:W-:Y:S01]  /*11430*/  MUFU.EX2 R224, R4 ;  /* 0x0000000400e07308 */ /* 0x0005e20000000800 */
[--C-:B---3--:R-:W-:Y:S01]  /*11440*/  FFMA.FTZ R6, R69, UR4, -R43.reuse ;  /* 0x0000000445067c23 */ /* 0x108fe2000801082b */
[----:B------:R-:W-:Y:S08]  /*11450*/  FFMA.FTZ R69, R116, UR4, -R43 ;  /* 0x0000000474457c23 */ /* 0x000ff0000801082b */
[----:B------:R3:W-:Y:S01]  /*11460*/  MUFU.EX2 R234, R7 ;  /* 0x0000000700ea7308 */ /* 0x0007e20000000800 */
[--C-:B-1----:R-:W-:Y:S09]  /*11470*/  FFMA.FTZ R0, R217, UR4, -R66.reuse ;  /* 0x00000004d9007c23 */ /* 0x102ff20008010842 */
[----:B------:R1:W-:Y:S01]  /*11480*/  MUFU.EX2 R176, R0 ;  /* 0x0000000000b07308 */ /* 0x0003e20000000800 */
[----:B--2---:R-:W-:Y:S09]  /*11490*/  FFMA.FTZ R4, R214, UR4, -R65 ;  /* 0x00000004d6047c23 */ /* 0x004ff20008010841 */
[----:B------:R2:W-:Y:S01]  /*114a0*/  MUFU.EX2 R214, R2 ;  /* 0x0000000200d67308 */ /* 0x0005e20000000800 */
[--C-:B---3--:R-:W-:Y:S01]  /*114b0*/  FFMA.FTZ R7, R68, UR4, -R43.reuse ;  /* 0x0000000444077c23 */ /* 0x108fe2000801082b */
[--C-:B------:R-:W-:Y:S08]  /*114c0*/  FFMA.FTZ R68, R111, UR4, -R66.reuse ;  /* 0x000000046f447c23 */ /* 0x100ff00008010842 */
[----:B------:R3:W4:Y:S01]  /*114d0*/  MUFU.EX2 R168, R4 ;  /* 0x0000000400a87308 */ /* 0x0007220000000800 */
[----:B-1----:R-:W-:Y:S09]  /*114e0*/  FFMA.FTZ R0, R216, UR4, -R66 ;  /* 0x00000004d8007c23 */ /* 0x002ff20008010842 */
[----:B------:R1:W5:Y:S01]  /*114f0*/  MUFU.EX2 R211, R0 ;  /* 0x0000000000d37308 */ /* 0x0003620000000800 */
[--C-:B--2---:R-:W-:Y:S09]  /*11500*/  FFMA.FTZ R2, R210, UR4, -R64.reuse ;  /* 0x00000004d2027c23 */ /* 0x104ff20008010840 */
[----:B------:R2:W-:Y:S01]  /*11510*/  MUFU.EX2 R183, R2 ;  /* 0x0000000200b77308 */ /* 0x0005e20000000800 */
[--C-:B---3--:R-:W-:Y:S01]  /*11520*/  FFMA.FTZ R4, R33, UR4, -R43.reuse ;  /* 0x0000000421047c23 */ /* 0x108fe2000801082b */
[----:B----4-:R-:W-:Y:S08]  /*11530*/  F2FP.BF16.F32.PACK_AB R48, R173, R168 ;  /* 0x000000a8ad30723e */ /* 0x010ff000000010ff */
[----:B------:R3:W-:Y:S01]  /*11540*/  MUFU.EX2 R217, R4 ;  /* 0x0000000400d97308 */ /* 0x0007e20000000800 */
[--C-:B-1----:R-:W-:Y:S09]  /*11550*/  FFMA.FTZ R0, R209, UR4, -R64.reuse ;  /* 0x00000004d1007c23 */ /* 0x102ff20008010840 */
[----:B------:R1:W-:Y:S01]  /*11560*/  MUFU.EX2 R209, R0 ;  /* 0x0000000000d17308 */ /* 0x0003e20000000800 */
[--C-:B--2---:R-:W-:Y:S09]  /*11570*/  FFMA.FTZ R2, R30, UR4, -R64.reuse ;  /* 0x000000041e027c23 */ /* 0x104ff20008010840 */
[----:B------:R2:W-:Y:S01]  /*11580*/  MUFU.EX2 R227, R2 ;  /* 0x0000000200e37308 */ /* 0x0005e20000000800 */
[--C-:B---3--:R-:W-:Y:S01]  /*11590*/  FFMA.FTZ R4, R49, UR4, -R43.reuse ;  /* 0x0000000431047c23 */ /* 0x108fe2000801082b */
[----:B------:R-:W-:Y:S08]  /*115a0*/  F2FP.BF16.F32.PACK_AB R49, R172, R127 ;  /* 0x0000007fac31723e */ /* 0x000ff000000010ff */
        /* <DEDUP_REMOVED lines=10> */
[--C-:B------:R-:W-:Y:S08]  /*11650*/  FFMA.FTZ R70, R117, UR4, -R43.reuse ;  /* 0x0000000475467c23 */ /* 0x100ff0000801082b */
[----:B------:R2:W-:Y:S01]  /*11660*/  MUFU.EX2 R252, R2 ;  /* 0x0000000200fc7308 */ /* 0x0005e20000000800 */
[----:B---3--:R-:W-:Y:S01]  /*11670*/  FFMA.FTZ R5, R80, UR4, -R43 ;  /* 0x0000000450057c23 */ /* 0x008fe2000801082b */
[--C-:B------:R-:W-:Y:S08]  /*11680*/  FFMA.FTZ R80, R124, UR4, -R65.reuse ;  /* 0x000000047c507c23 */ /* 0x100ff00008010841 */
[----:B------:R3:W-:Y:S01]  /*11690*/  MUFU.EX2 R35, R4 ;  /* 0x0000000400237308 */ /* 0x0007e20000000800 */
[----:B-1----:R-:W-:Y:S09]  /*116a0*/  FFMA.FTZ R0, R205, UR4, -R65 ;  /* 0x00000004cd007c23 */ /* 0x002ff20008010841 */
[----:B------:R1:W-:Y:S01]  /*116b0*/  MUFU.EX2 R177, R0 ;  /* 0x0000000000b17308 */ /* 0x0003e20000000800 */
[----:B--2---:R-:W-:Y:S01]  /*116c0*/  FFMA.FTZ R2, R86, UR4, -R64 ;  /* 0x0000000456027c23 */ /* 0x004fe20008010840 */
[----:B---3--:R-:W-:Y:S01]  /*116d0*/  FFMA.FTZ R4, R81, UR4, -R43 ;  /* 0x0000000451047c23 */ /* 0x008fe2000801082b */
[--C-:B-1----:R-:W-:Y:S07]  /*116e0*/  FFMA.FTZ R0, R179, UR4, -R65.reuse ;  /* 0x00000004b3007c23 */ /* 0x102fee0008010841 */
[----:B------:R1:W-:Y:S02]  /*116f0*/  MUFU.EX2 R178, R0 ;  /* 0x0000000000b27308 */ /* 0x0003e40000000800 */
[--C-:B-1----:R-:W-:Y:S08]  /*11700*/  FFMA.FTZ R0, R171, UR4, -R65.reuse ;  /* 0x00000004ab007c23 */ /* 0x102ff00008010841 */
        /* <DEDUP_REMOVED lines=9> */
[----:B-1----:R-:W-:Y:S08]  /*117a0*/  FFMA.FTZ R0, R31, UR4, -R66 ;  /* 0x000000041f007c23 */ /* 0x002ff00008010842 */
[----:B------:R1:W-:Y:S02]  /*117b0*/  MUFU.EX2 R206, R0 ;  /* 0x0000000000ce7308 */ /* 0x0003e40000000800 */
[--C-:B-1----:R-:W-:Y:S08]  /*117c0*/  FFMA.FTZ R0, R29, UR4, -R64.reuse ;  /* 0x000000041d007c23 */ /* 0x102ff00008010840 */
[----:B------:R-:W-:Y:S10]  /*117d0*/  MUFU.EX2 R29, R7 ;  /* 0x00000007001d7308 */ /* 0x000ff40000000800 */
[----:B------:R1:W-:Y:S02]  /*117e0*/  MUFU.EX2 R236, R0 ;  /* 0x0000000000ec7308 */ /* 0x0003e40000000800 */
[--C-:B-1----:R-:W-:Y:S01]  /*117f0*/  FFMA.FTZ R0, R50, UR4, -R64.reuse ;  /* 0x0000000432007c23 */ /* 0x102fe20008010840 */
[----:B------:R-:W-:Y:S07]  /*11800*/  F2FP.BF16.F32.PACK_AB R50, R214, R182 ;  /* 0x000000b6d632723e */ /* 0x000fee00000010ff */
[----:B------:R1:W-:Y:S02]  /*11810*/  MUFU.EX2 R238, R0 ;  /* 0x0000000000ee7308 */ /* 0x0003e40000000800 */
[----:B-1----:R-:W-:Y:S01]  /*11820*/  FFMA.FTZ R0, R51, UR4, -R64 ;  /* 0x0000000433007c23 */ /* 0x002fe20008010840 */
[----:B-----5:R-:W-:Y:S07]  /*11830*/  F2FP.BF16.F32.PACK_AB R51, R211, R176 ;  /* 0x000000b0d333723e */ /* 0x020fee00000010ff */
        /* <DEDUP_REMOVED lines=12> */
[----:B------:R-:W-:Y:S10]  /*11900*/  MUFU.EX2 R28, R6 ;  /* 0x00000006001c7308 */ /* 0x000ff40000000800 */
[----:B------:R1:W-:Y:S02]  /*11910*/  MUFU.EX2 R205, R0 ;  /* 0x0000000000cd7308 */ /* 0x0003e40000000800 */
[--C-:B-1----:R-:W-:Y:S02]  /*11920*/  FFMA.FTZ R0, R27, UR4, -R66.reuse ;  /* 0x000000041b007c23 */ /* 0x102fe40008010842 */
[----:B------:R-:W1:Y:S06]  /*11930*/  LDSM.16.MT88.4 R24, [R184+0x4000] ;  /* 0x00400000b818783b */ /* 0x000e6c0000004200 */
        /* <DEDUP_REMOVED lines=11> */
[----:B------:R3:W-:Y:S10]  /*119f0*/  MUFU.EX2 R22, R4 ;  /* 0x0000000400167308 */ /* 0x0007f40000000800 */
[----:B------:R4:W-:Y:S01]  /*11a00*/  MUFU.EX2 R34, R0 ;  /* 0x0000000000227308 */ /* 0x0009e20000000800 */
[----:B---3--:R-:W-:Y:S01]  /*11a10*/  FFMA.FTZ R4, R85, UR4, -R43 ;  /* 0x0000000455047c23 */ /* 0x008fe2000801082b */
[----:B----4-:R-:W-:Y:S08]  /*11a20*/  FFMA.FTZ R0, R67, UR4, -R64 ;  /* 0x0000000443007c23 */ /* 0x010ff00008010840 */
[----:B------:R3:W-:Y:S02]  /*11a30*/  MUFU.EX2 R31, R0 ;  /* 0x00000000001f7308 */ /* 0x0007e40000000800 */
[--C-:B---3--:R-:W-:Y:S08]  /*11a40*/  FFMA.FTZ R0, R56, UR4, -R65.reuse ;  /* 0x0000000438007c23 */ /* 0x108ff00008010841 */
[----:B------:R3:W-:Y:S02]  /*11a50*/  MUFU.EX2 R221, R0 ;  /* 0x0000000000dd7308 */ /* 0x0007e40000000800 */
[--C-:B---3--:R-:W-:Y:S08]  /*11a60*/  FFMA.FTZ R0, R57, UR4, -R65.reuse ;  /* 0x0000000439007c23 */ /* 0x108ff00008010841 */
[----:B------:R3:W-:Y:S02]  /*11a70*/  MUFU.EX2 R231, R0 ;  /* 0x0000000000e77308 */ /* 0x0007e40000000800 */
[----:B---3--:R-:W-:Y:S08]  /*11a80*/  FFMA.FTZ R0, R60, UR4, -R65 ;  /* 0x000000043c007c23 */ /* 0x008ff00008010841 */
[----:B------:R3:W-:Y:S10]  /*11a90*/  MUFU.EX2 R60, R5 ;  /* 0x00000005003c7308 */ /* 0x0007f40000000800 */
[----:B------:R4:W-:Y:S01]  /*11aa0*/  MUFU.EX2 R250, R0 ;  /* 0x0000000000fa7308 */ /* 0x0009e20000000800 */
[----:B---3--:R-:W-:Y:S01]  /*11ab0*/  FFMA.FTZ R5, R84, UR4, -R43 ;  /* 0x0000000454057c23 */ /* 0x008fe2000801082b */
[--C-:B----4-:R-:W-:Y:S08]  /*11ac0*/  FFMA.FTZ R0, R61, UR4, -R65.reuse ;  /* 0x000000043d007c23 */ /* 0x110ff00008010841 */
[----:B------:R3:W-:Y:S02]  /*11ad0*/  MUFU.EX2 R30, R0 ;  /* 0x00000000001e7308 */ /* 0x0007e40000000800 */
[--C-:B---3--:R-:W-:Y:S08]  /*11ae0*/  FFMA.FTZ R0, R58, UR4, -R66.reuse ;  /* 0x000000043a007c23 */ /* 0x108ff00008010842 */
[----:B------:R3:W-:Y:S02]  /*11af0*/  MUFU.EX2 R208, R0 ;  /* 0x0000000000d07308 */ /* 0x0007e40000000800 */
[--C-:B---3--:R-:W-:Y:S02]  /*11b00*/  FFMA.FTZ R0, R59, UR4, -R66.reuse ;  /* 0x000000043b007c23 */ /* 0x108fe40008010842 */
[----:B------:R-:W3:Y:S06]  /*11b10*/  LDSM.16.MT88.4 R56, [R184+0x4400] ;  /* 0x00440000b838783b */ /* 0x000eec0000004200 */
[----:B------:R4:W-:Y:S02]  /*11b20*/  MUFU.EX2 R229, R0 ;  /* 0x0000000000e57308 */ /* 0x0009e40000000800 */
[--C-:B----4-:R-:W-:Y:S08]  /*11b30*/  FFMA.FTZ R0, R62, UR4, -R66.reuse ;  /* 0x000000043e007c23 */ /* 0x110ff00008010842 */
[----:B------:R4:W-:Y:S02]  /*11b40*/  MUFU.EX2 R245, R0 ;  /* 0x0000000000f57308 */ /* 0x0009e40000000800 */
[----:B----4-:R-:W-:Y:S08]  /*11b50*/  FFMA.FTZ R0, R63, UR4, -R66 ;  /* 0x000000043f007c23 */ /* 0x010ff00008010842 */
[----:B------:R4:W-:Y:S02]  /*11b60*/  MUFU.EX2 R251, R0 ;  /* 0x0000000000fb7308 */ /* 0x0009e40000000800 */
[--C-:B----4-:R-:W-:Y:S01]  /*11b70*/  FFMA.FTZ R0, R71, UR4, -R64.reuse ;  /* 0x0000000447007c23 */ /* 0x110fe20008010840 */
[--C-:B------:R-:W-:Y:S07]  /*11b80*/  FFMA.FTZ R71, R118, UR4, -R64.reuse ;  /* 0x0000000476477c23 */ /* 0x100fee0008010840 */
[----:B------:R4:W-:Y:S10]  /*11b90*/  MUFU.EX2 R67, R0 ;  /* 0x0000000000437308 */ /* 0x0009f40000000800 */
[----:B------:R-:W-:Y:S01]  /*11ba0*/  MUFU.EX2 R71, R71 ;  /* 0x0000004700477308 */ /* 0x000fe20000000800 */
[----:B----4-:R-:W-:Y:S01]  /*11bb0*/  FFMA.FTZ R0, R82, UR4, -R64 ;  /* 0x0000000452007c23 */ /* 0x010fe20008010840 */
[----:B------:R-:W-:Y:S08]  /*11bc0*/  FFMA.FTZ R82, R122, UR4, -R66 ;  /* 0x000000047a527c23 */ /* 0x000ff00008010842 */
[----:B------:R4:W-:Y:S02]  /*11bd0*/  MUFU.EX2 R61, R0 ;  /* 0x00000000003d7308 */ /* 0x0009e40000000800 */
[--C-:B----4-:R-:W-:Y:S08]  /*11be0*/  FFMA.FTZ R0, R83, UR4, -R64.reuse ;  /* 0x0000000453007c23 */ /* 0x110ff00008010840 */
[----:B------:R-:W-:Y:S10]  /*11bf0*/  MUFU.EX2 R83, R5 ;  /* 0x0000000500537308 */ /* 0x000ff40000000800 */
[----:B------:R4:W-:Y:S02]  /*11c00*/  MUFU.EX2 R16, R0 ;  /* 0x0000000000107308 */ /* 0x0009e40000000800 */
[--C-:B----4-:R-:W-:Y:S01]  /*11c10*/  FFMA.FTZ R0, R72, UR4, -R65.reuse ;  /* 0x0000000448007c23 */ /* 0x110fe20008010841 */
[--C-:B------:R-:W-:Y:S07]  /*11c20*/  FFMA.FTZ R72, R119, UR4, -R64.reuse ;  /* 0x0000000477487c23 */ /* 0x100fee0008010840 */
[----:B------:R4:W-:Y:S10]  /*11c30*/  MUFU.EX2 R247, R0 ;  /* 0x0000000000f77308 */ /* 0x0009f40000000800 */
[----:B------:R-:W-:Y:S01]  /*11c40*/  MUFU.EX2 R72, R72 ;  /* 0x0000004800487308 */ /* 0x000fe20000000800 */
[----:B----4-:R-:W-:Y:S01]  /*11c50*/  FFMA.FTZ R0, R73, UR4, -R65 ;  /* 0x0000000449007c23 */ /* 0x010fe20008010841 */
[----:B------:R-:W-:Y:S08]  /*11c60*/  FFMA.FTZ R73, R128, UR4, -R43 ;  /* 0x0000000480497c23 */ /* 0x000ff0000801082b */
[----:B------:R4:W-:Y:S10]  /*11c70*/  MUFU.EX2 R249, R0 ;  /* 0x0000000000f97308 */ /* 0x0009f40000000800 */
[----:B------:R-:W-:Y:S01]  /*11c80*/  MUFU.EX2 R73, R73 ;  /* 0x0000004900497308 */ /* 0x000fe20000000800 */
[--C-:B----4-:R-:W-:Y:S09]  /*11c90*/  FFMA.FTZ R0, R76, UR4, -R65.reuse ;  /* 0x000000044c007c23 */ /* 0x110ff20008010841 */
[----:B------:R-:W-:Y:S10]  /*11ca0*/  MUFU.EX2 R76, R2 ;  /* 0x00000002004c7308 */ /* 0x000ff40000000800 */
[----:B------:R4:W-:Y:S02]  /*11cb0*/  MUFU.EX2 R23, R0 ;  /* 0x0000000000177308 */ /* 0x0009e40000000800 */
[--C-:B----4-:R-:W-:Y:S08]  /*11cc0*/  FFMA.FTZ R0, R77, UR4, -R65.reuse ;  /* 0x000000044d007c23 */ /* 0x110ff00008010841 */
[----:B------:R4:W-:Y:S10]  /*11cd0*/  MUFU.EX2 R77, R4 ;  /* 0x00000004004d7308 */ /* 0x0009f40000000800 */
[----:B------:R5:W-:Y:S01]  /*11ce0*/  MUFU.EX2 R10, R0 ;  /* 0x00000000000a7308 */ /* 0x000be20000000800 */
[----:B----4-:R-:W-:Y:S09]  /*11cf0*/  FFMA.FTZ R4, R87, UR4, -R64 ;  /* 0x0000000457047c23 */ /* 0x010ff20008010840 */
[----:B------:R-:W-:Y:S01]  /*11d00*/  MUFU.EX2 R84, R4 ;  /* 0x0000000400547308 */ /* 0x000fe20000000800 */
[----:B-----5:R-:W-:Y:S01]  /*11d10*/  FFMA.FTZ R0, R74, UR4, -R66 ;  /* 0x000000044a007c23 */ /* 0x020fe20008010842 */
[----:B------:R-:W-:Y:S08]  /*11d20*/  FFMA.FTZ R74, R130, UR4, -R64 ;  /* 0x00000004824a7c23 */ /* 0x000ff00008010840 */
[----:B------:R4:W-:Y:S10]  /*11d30*/  MUFU.EX2 R241, R0 ;  /* 0x0000000000f17308 */ /* 0x0009f40000000800 */
[----:B------:R-:W-:Y:S01]  /*11d40*/  MUFU.EX2 R74, R74 ;  /* 0x0000004a004a7308 */ /* 0x000fe20000000800 */
[--C-:B----4-:R-:W-:Y:S01]  /*11d50*/  FFMA.FTZ R0, R75, UR4, -R66.reuse ;  /* 0x000000044b007c23 */ /* 0x110fe20008010842 */
[--C-:B------:R-:W-:Y:S08]  /*11d60*/  FFMA.FTZ R75, R120, UR4, -R65.reuse ;  /* 0x00000004784b7c23 */ /* 0x100ff00008010841 */
[----:B------:R4:W-:Y:S02]  /*11d70*/  MUFU.EX2 R244, R0 ;  /* 0x0000000000f47308 */ /* 0x0009e40000000800 */
[--C-:B----4-:R-:W-:Y:S01]  /*11d80*/  FFMA.FTZ R0, R78, UR4, -R66.reuse ;  /* 0x000000044e007c23 */ /* 0x110fe20008010842 */
[----:B------:R-:W-:Y:S07]  /*11d90*/  FFMA.FTZ R78, R121, UR4, -R65 ;  /* 0x00000004794e7c23 */ /* 0x000fee0008010841 */
[----:B------:R4:W-:Y:S02]  /*11da0*/  MUFU.EX2 R248, R0 ;  /* 0x0000000000f87308 */ /* 0x0009e40000000800 */
[----:B----4-:R-:W-:Y:S08]  /*11db0*/  FFMA.FTZ R0, R79, UR4, -R66 ;  /* 0x000000044f007c23 */ /* 0x010ff00008010842 */
[----:B------:R4:W-:Y:S02]  /*11dc0*/  MUFU.EX2 R11, R0 ;  /* 0x00000000000b7308 */ /* 0x0009e40000000800 */
[----:B----4-:R-:W-:Y:S05]  /*11dd0*/  FSEL R0, R41, RZ, P3 ;  /* 0x000000ff29007208 */ /* 0x010fea0001800000 */
[----:B------:R-:W-:Y:S01]  /*11de0*/  FADD.FTZ R2, -R0, R3 ;  /* 0x0000000300027221 */ /* 0x000fe20000010100 */
[----:B------:R-:W-:Y:S02]  /*11df0*/  FSEL R0, R40, RZ, P2 ;  /* 0x000000ff28007208 */ /* 0x000fe40001000000 */
[----:B------:R-:W-:Y:S01]  /*11e00*/  FSEL R3, R39, RZ, P1 ;  /* 0x000000ff27037208 */ /* 0x000fe20000800000 */
[----:B------:R-:W-:Y:S02]  /*11e10*/  FMUL.FTZ R2, R2, UR4 ;  /* 0x0000000402027c20 */ /* 0x000fe40008410000 */
[----:B------:R-:W-:Y:S02]  /*11e20*/  FADD.FTZ R0, -R0, R132 ;  /* 0x0000008400007221 */ /* 0x000fe40000010100 */
[----:B------:R4:W5:Y:S01]  /*11e30*/  MUFU.EX2 R37, R2 ;  /* 0x0000000200257308 */ /* 0x0009620000000800 */
[----:B------:R-:W-:Y:S01]  /*11e40*/  FADD.FTZ R3, -R3, R133 ;  /* 0x0000008503037221 */ /* 0x000fe20000010100 */
[----:B----4-:R-:W-:Y:S01]  /*11e50*/  FMUL.FTZ R2, R0, UR4 ;  /* 0x0000000400027c20 */ /* 0x010fe20008410000 */
[C---:B-----5:R-:W-:Y:S01]  /*11e60*/  FMUL.FTZ R5, R37.reuse, R141 ;  /* 0x0000008d25057220 */ /* 0x060fe20000410000 */
[C---:B------:R-:W-:Y:S01]  /*11e70*/  FMUL.FTZ R20, R37.reuse, R152 ;  /* 0x0000009825147220 */ /* 0x040fe20000410000 */
[----:B------:R-:W-:Y:S05]  /*11e80*/  FSEL R0, R38, RZ, P0 ;  /* 0x000000ff26007208 */ /* 0x000fea0000000000 */
[----:B------:R4:W5:Y:S01]  /*11e90*/  MUFU.EX2 R36, R2 ;  /* 0x0000000200247308 */ /* 0x0009620000000800 */
[C---:B------:R-:W-:Y:S01]  /*11ea0*/  FMUL.FTZ R4, R37.reuse, R140 ;  /* 0x0000008c25047220 */ /* 0x040fe20000410000 */
[C---:B------:R-:W-:Y:S01]  /*11eb0*/  FMUL.FTZ R17, R37.reuse, R145 ;  /* 0x0000009125117220 */ /* 0x040fe20000410000 */
[----:B------:R-:W-:Y:S01]  /*11ec0*/  FMUL.FTZ R21, R37, R153 ;  /* 0x0000009925157220 */ /* 0x000fe20000410000 */
[----:B------:R-:W-:Y:S01]  /*11ed0*/  FADD.FTZ R0, -R0, R134 ;  /* 0x0000008600007221 */ /* 0x000fe20000010100 */
[----:B------:R-:W-:Y:S02]  /*11ee0*/  MOV R153, R22 ;  /* 0x0000001600997202 */ /* 0x000fe40000000f00 */
[----:B------:R-:W-:Y:S01]  /*11ef0*/  MOV R145, R35 ;  /* 0x0000002300917202 */ /* 0x000fe20000000f00 */
[----:B------:R-:W-:Y:S01]  /*11f00*/  FMUL.FTZ R0, R0, UR4 ;  /* 0x0000000400007c20 */ /* 0x000fe20008410000 */
[----:B------:R-:W-:Y:S05]  /*11f10*/  PLOP3.LUT P0, PT, PT, PT, UP0, 0x80, 0x0 ;  /* 0x000000000000781c */ /* 0x000fea0003f0f008 */
[----:B------:R-:W2:Y:S01]  /*11f20*/  MUFU.EX2 R0, R0 ;  /* 0x0000000000007308 */ /* 0x000ea20000000800 */
[----:B----4-:R-:W-:Y:S01]  /*11f30*/  FMUL.FTZ R2, R3, UR4 ;  /* 0x0000000403027c20 */ /* 0x010fe20008410000 */
[--C-:B------:R-:W-:Y:S01]  /*11f40*/  FFMA.FTZ R3, R96, UR4, -R43.reuse ;  /* 0x0000000460037c23 */ /* 0x100fe2000801082b */
[C---:B-----5:R-:W-:Y:S01]  /*11f50*/  FMUL.FTZ R6, R36.reuse, R142 ;  /* 0x0000008e24067220 */ /* 0x060fe20000410000 */
[----:B------:R-:W-:Y:S01]  /*11f60*/  MOV R142, R11 ;  /* 0x0000000b008e7202 */ /* 0x000fe20000000f00 */
[C---:B------:R-:W-:Y:S05]  /*11f70*/  FMUL.FTZ R7, R36.reuse, R143 ;  /* 0x0000008f24077220 */ /* 0x040fea0000410000 */
[----:B------:R4:W-:Y:S01]  /*11f80*/  MUFU.EX2 R32, R3 ;  /* 0x0000000300207308 */ /* 0x0009e20000000800 */
[----:B------:R-:W-:Y:S01]  /*11f90*/  MOV R143, R10 ;  /* 0x0000000a008f7202 */ /* 0x000fe20000000f00 */
[C---:B------:R-:W-:Y:S01]  /*11fa0*/  FMUL.FTZ R18, R36.reuse, R146 ;  /* 0x0000009224127220 */ /* 0x040fe20000410000 */
[----:B------:R-:W-:Y:S01]  /*11fb0*/  MOV R146, R34 ;  /* 0x0000002200927202 */ /* 0x000fe20000000f00 */
[----:B------:R-:W-:Y:S01]  /*11fc0*/  FMUL.FTZ R19, R36, R147 ;  /* 0x0000009324137220 */ /* 0x000fe20000410000 */
[----:B------:R-:W-:Y:S01]  /*11fd0*/  MOV R147, R33 ;  /* 0x0000002100937202 */ /* 0x000fe20000000f00 */
[-C--:B-1----:R-:W-:Y:S04]  /*11fe0*/  HMMA.16816.F32.BF16 R4, R44, R24.reuse, R4 ;  /* 0x000000182c04723c */ /* 0x082fe80000041804 */
[----:B------:R-:W1:Y:S01]  /*11ff0*/  MUFU.EX2 R2, R2 ;  /* 0x0000000200027308 */ /* 0x000e620000000800 */
[C---:B--2---:R-:W-:Y:S01]  /*12000*/  FMUL.FTZ R11, R0.reuse, R139 ;  /* 0x0000008b000b7220 */ /* 0x044fe20000410000 */
[C---:B------:R-:W-:Y:S01]  /*12010*/  FMUL.FTZ R10, R0.reuse, R138 ;  /* 0x0000008a000a7220 */ /* 0x040fe20000410000 */
[C---:B------:R-:W-:Y:S01]  /*12020*/  FMUL.FTZ R14, R0.reuse, R150 ;  /* 0x00000096000e7220 */ /* 0x040fe20000410000 */
[----:B------:R-:W-:Y:S03]  /*12030*/  FMUL.FTZ R15, R0, R151 ;  /* 0x00000097000f7220 */ /* 0x000fe60000410000 */
[----:B----4-:R-:W-:Y:S01]  /*12040*/  FFMA.FTZ R3, R97, UR4, -R43 ;  /* 0x0000000461037c23 */ /* 0x010fe2000801082b */
[----:B------:R-:W-:Y:S01]  /*12050*/  MOV R151, R16 ;  /* 0x0000001000977202 */ /* 0x000fe20000000f00 */
[C---:B------:R-:W-:Y:S01]  /*12060*/  FMUL.FTZ R16, R37.reuse, R144 ;  /* 0x0000009025107220 */ /* 0x040fe20000410000 */
[C---:B------:R-:W-:Y:S01]  /*12070*/  FMUL.FTZ R22, R36.reuse, R154 ;  /* 0x0000009a24167220 */ /* 0x040fe20000410000 */
[----:B------:R2:W4:Y:S01]  /*12080*/  MUFU.EX2 R141, R3 ;  /* 0x00000003008d7308 */ /* 0x0005220000000800 */
[----:B------:R-:W-:Y:S01]  /*12090*/  MOV R154, R23 ;  /* 0x00000017009a7202 */ /* 0x000fe20000000f00 */
[----:B------:R-:W-:Y:S01]  /*120a0*/  FMUL.FTZ R23, R36, R155 ;  /* 0x0000009b24177220 */ /* 0x000fe20000410000 */
[----:B------:R-:W-:Y:S01]  /*120b0*/  MOV R144, R31 ;  /* 0x0000001f00907202 */ /* 0x000fe20000000f00 */
[C---:B-1----:R-:W-:Y:S01]  /*120c0*/  FMUL.FTZ R12, R2.reuse, R148 ;  /* 0x00000094020c7220 */ /* 0x042fe20000410000 */
[C---:B------:R-:W-:Y:S01]  /*120d0*/  FMUL.FTZ R9, R2.reuse, R137 ;  /* 0x0000008902097220 */ /* 0x040fe20000410000 */
[C---:B------:R-:W-:Y:S01]  /*120e0*/  FMUL.FTZ R8, R2.reuse, R136 ;  /* 0x0000008802087220 */ /* 0x040fe20000410000 */
[----:B------:R-:W-:Y:S01]  /*120f0*/  FMUL.FTZ R13, R2, R149 ;  /* 0x00000095020d7220 */ /* 0x000fe20000410000 */
[----:B------:R-:W-:Y:S01]  /*12100*/  MOV R155, R61 ;  /* 0x0000003d009b7202 */ /* 0x000fe20000000f00 */
[----:B------:R-:W5:Y:S01]  /*12110*/  LDL.LU R149, [R1] ;  /* 0x0000000001957983 */ /* 0x000f620000300800 */
[----:B------:R-:W-:Y:S01]  /*12120*/  FMUL.FTZ R31, R0, R167 ;  /* 0x000000a7001f7220 */ /* 0x000fe20000410000 */
[----:B------:R-:W-:Y:S01]  /*12130*/  FMUL.FTZ R33, R37, R161 ;  /* 0x000000a125217220 */ /* 0x000fe20000410000 */
[----:B------:R-:W-:Y:S01]  /*12140*/  FMUL.FTZ R34, R36, R162 ;  /* 0x000000a224227220 */ /* 0x000fe20000410000 */
[C---:B------:R-:W-:Y:S01]  /*12150*/  HMMA.16816.F32.BF16 R8, R48.reuse, R24, R8 ;  /* 0x000000183008723c */ /* 0x040fe20000041808 */
[----:B------:R-:W4:Y:S03]  /*12160*/  LDL.LU R79, [R1+0x4] ;  /* 0x00000400014f7983 */ /* 0x000f260000300800 */
[--C-:B--2---:R-:W-:Y:S01]  /*12170*/  FFMA.FTZ R3, R98, UR4, -R64.reuse ;  /* 0x0000000462037c23 */ /* 0x104fe20008010840 */
[----:B------:R-:W2:Y:S01]  /*12180*/  LDL.LU R139, [R1+0xc] ;  /* 0x00000c00018b7983 */ /* 0x000ea20000300800 */
[-C--:B------:R-:W-:Y:S02]  /*12190*/  HMMA.16816.F32.BF16 R12, R48, R26.reuse, R12 ;  /* 0x0000001a300c723c */ /* 0x080fe4000004180c */
[----:B------:R1:W-:Y:S01]  /*121a0*/  MUFU.EX2 R148, R3 ;  /* 0x0000000300947308 */ /* 0x0003e20000000800 */
[----:B------:R-:W2:Y:S02]  /*121b0*/  LDL.LU R138, [R1+0x8] ;  /* 0x00000800018a7983 */ /* 0x000ea40000300800 */
[C---:B------:R-:W-:Y:S01]  /*121c0*/  FMUL.FTZ R24, R2.reuse, R156 ;  /* 0x0000009c02187220 */ /* 0x040fe20000410000 */
[C---:B------:R-:W-:Y:S05]  /*121d0*/  HMMA.16816.F32.BF16 R16, R44.reuse, R26, R16 ;  /* 0x0000001a2c10723c */ /* 0x040fea0000041810 */
[----:B------:R-:W-:Y:S01]  /*121e0*/  FMUL.FTZ R25, R2, R157 ;  /* 0x0000009d02197220 */ /* 0x000fe20000410000 */
[-C--:B------:R-:W-:Y:S05]  /*121f0*/  HMMA.16816.F32.BF16 R20, R44, R52.reuse, R20 ;  /* 0x000000342c14723c */ /* 0x080fea0000041814 */
[C---:B------:R-:W-:Y:S01]  /*12200*/  FMUL.FTZ R26, R0.reuse, R158 ;  /* 0x0000009e001a7220 */ /* 0x040fe20000410000 */
[----:B------:R-:W-:Y:S01]  /*12210*/  FMUL.FTZ R27, R0, R159 ;  /* 0x0000009f001b7220 */ /* 0x000fe20000410000 */
[----:B-1----:R-:W-:Y:S01]  /*12220*/  FFMA.FTZ R3, R99, UR4, -R64 ;  /* 0x0000000463037c23 */ /* 0x002fe20008010840 */
[----:B------:R-:W-:Y:S03]  /*12230*/  MOV R158, R28 ;  /* 0x0000001c009e7202 */ /* 0x000fe60000000f00 */
[----:B------:R1:W-:Y:S01]  /*12240*/  MUFU.EX2 R152, R3 ;  /* 0x0000000300987308 */ /* 0x0003e20000000800 */
[C---:B------:R-:W-:Y:S01]  /*12250*/  FMUL.FTZ R28, R2.reuse, R164 ;  /* 0x000000a4021c7220 */ /* 0x040fe20000410000 */
[C---:B------:R-:W-:Y:S04]  /*12260*/  HMMA.16816.F32.BF16 R24, R48.reuse, R52, R24 ;  /* 0x000000343018723c */ /* 0x040fe80000041818 */
[----:B------:R-:W-:Y:S01]  /*12270*/  MOV R159, R29 ;  /* 0x0000001d009f7202 */ /* 0x000fe20000000f00 */
[----:B------:R-:W-:Y:S01]  /*12280*/  FMUL.FTZ R29, R2, R165 ;  /* 0x000000a5021d7220 */ /* 0x000fe20000410000 */
[----:B------:R-:W-:Y:S01]  /*12290*/  MOV R164, R30 ;  /* 0x0000001e00a47202 */ /* 0x000fe20000000f00 */
[----:B------:R-:W-:Y:S01]  /*122a0*/  FMUL.FTZ R30, R0, R166 ;  /* 0x000000a6001e7220 */ /* 0x000fe20000410000 */
[----:B------:R-:W-:Y:S02]  /*122b0*/  MOV R156, R60 ;  /* 0x0000003c009c7202 */ /* 0x000fe40000000f00 */
[----:B------:R-:W3:Y:S01]  /*122c0*/  LDSM.16.MT88.4 R60, [R185+0x4400] ;  /* 0x00440000b93c783b */ /* 0x000ee20000004200 */
[----:B------:R-:W-:Y:S01]  /*122d0*/  MOV R140, R32 ;  /* 0x00000020008c7202 */ /* 0x000fe20000000f00 */
[----:B------:R-:W-:Y:S01]  /*122e0*/  FMUL.FTZ R32, R37, R160 ;  /* 0x000000a025207220 */ /* 0x000fe20000410000 */
[----:B------:R-:W-:Y:S01]  /*122f0*/  FMUL.FTZ R35, R36, R163 ;  /* 0x000000a324237220 */ /* 0x000fe20000410000 */
[-C--:B------:R-:W-:Y:S03]  /*12300*/  HMMA.16816.F32.BF16 R28, R48, R54.reuse, R28 ;  /* 0x00000036301c723c */ /* 0x080fe6000004181c */
[--C-:B-1----:R-:W-:Y:S01]  /*12310*/  FFMA.FTZ R3, R88, UR4, -R65.reuse ;  /* 0x0000000458037c23 */ /* 0x102fe20008010841 */
[----:B------:R-:W-:Y:S01]  /*12320*/  MOV R157, R67 ;  /* 0x00000043009d7202 */ /* 0x000fe20000000f00 */
[--C-:B------:R-:W-:Y:S01]  /*12330*/  FFMA.FTZ R67, R110, UR4, -R66.reuse ;  /* 0x000000046e437c23 */ /* 0x100fe20008010842 */
[----:B------:R-:W-:Y:S01]  /*12340*/  HMMA.16816.F32.BF16 R32, R44, R54, R32 ;  /* 0x000000362c20723c */ /* 0x000fe20000041820 */
[----:B------:R1:W-:Y:S01]  /*12350*/  MUFU.EX2 R137, R3 ;  /* 0x0000000300897308 */ /* 0x0003e20000000800 */
[----:B------:R-:W3:Y:S03]  /*12360*/  LDSM.16.MT88.4 R52, [R184+0x4800] ;  /* 0x00480000b834783b */ /* 0x000ee60000004200 */
[----:B------:R-:W-:Y:S02]  /*12370*/  F2FP.BF16.F32.PACK_AB R48, R212, R207 ;  /* 0x000000cfd430723e */ /* 0x000fe400000010ff */
[----:B------:R-:W-:Y:S04]  /*12380*/  F2FP.BF16.F32.PACK_AB R49, R209, R183 ;  /* 0x000000b7d131723e */ /* 0x000fe800000010ff */
[----:B------:R-:W-:Y:S02]  /*12390*/  F2FP.BF16.F32.PACK_AB R50, R217, R213 ;  /* 0x000000d5d932723e */ /* 0x000fe400000010ff */
[----:B------:R-:W-:Y:S02]  /*123a0*/  F2FP.BF16.F32.PACK_AB R51, R220, R210 ;  /* 0x000000d2dc33723e */ /* 0x000fe400000010ff */
[----:B------:R-:W-:Y:S02]  /*123b0*/  F2FP.BF16.F32.PACK_AB R44, R178, R177 ;  /* 0x000000b1b22c723e */ /* 0x000fe400000010ff */
[----:B------:R-:W-:Y:S01]  /*123c0*/  F2FP.BF16.F32.PACK_AB R46, R215, R179 ;  /* 0x000000b3d72e723e */ /* 0x000fe200000010ff */
[--C-:B-1----:R-:W-:Y:S01]  /*123d0*/  FFMA.FTZ R3, R89, UR4, -R65.reuse ;  /* 0x0000000459037c23 */ /* 0x102fe20008010841 */
[----:B------:R-:W-:Y:S01]  /*123e0*/  F2FP.BF16.F32.PACK_AB R45, R171, R170 ;  /* 0x000000aaab2d723e */ /* 0x000fe200000010ff */
[-C--:B---3--:R-:W-:Y:S02]  /*123f0*/  HMMA.16816.F32.BF16 R4, R48, R56.reuse, R4 ;  /* 0x000000383004723c */ /* 0x088fe40000041804 */
[----:B------:R1:W-:Y:S03]  /*12400*/  MUFU.EX2 R136, R3 ;  /* 0x0000000300887308 */ /* 0x0003e60000000800 */
[----:B------:R-:W-:Y:S02]  /*12410*/  F2FP.BF16.F32.PACK_AB R47, R206, R169 ;  /* 0x000000a9ce2f723e */ /* 0x000fe400000010ff */
[----:B------:R-:W-:Y:S04]  /*12420*/  MOV R150, R140 ;  /* 0x0000008c00967202 */ /* 0x000fe80000000f00 */
[----:B------:R-:W-:Y:S01]  /*12430*/  MOV R140, R76 ;  /* 0x0000004c008c7202 */ /* 0x000fe20000000f00 */
[C---:B------:R-:W-:Y:S01]  /*12440*/  HMMA.16816.F32.BF16 R8, R44.reuse, R56, R8 ;  /* 0x000000382c08723c */ /* 0x040fe20000041808 */
[----:B------:R-:W-:Y:S03]  /*12450*/  MUFU.EX2 R76, R68 ;  /* 0x00000044004c7308 */ /* 0x000fe60000000800 */
[----:B------:R-:W-:Y:S02]  /*12460*/  F2FP.BF16.F32.PACK_AB R161, R72, R71 ;  /* 0x0000004748a1723e */ /* 0x000fe400000010ff */
[-C--:B------:R-:W-:Y:S05]  /*12470*/  HMMA.16816.F32.BF16 R12, R44, R58.reuse, R12 ;  /* 0x0000003a2c0c723c */ /* 0x080fea000004180c */
[----:B------:R-:W-:Y:S01]  /*12480*/  MUFU.EX2 R68, R75 ;  /* 0x0000004b00447308 */ /* 0x000fe20000000800 */
[--C-:B-1----:R-:W-:Y:S01]  /*12490*/  FFMA.FTZ R3, R92, UR4, -R65.reuse ;  /* 0x000000045c037c23 */ /* 0x102fe20008010841 */
[C---:B------:R-:W-:Y:S01]  /*124a0*/  HMMA.16816.F32.BF16 R16, R48.reuse, R58, R16 ;  /* 0x0000003a3010723c */ /* 0x040fe20000041810 */
[----:B------:R-:W1:Y:S07]  /*124b0*/  LDSM.16.MT88.4 R56, [R185+0x4800] ;  /* 0x00480000b938783b */ /* 0x000e6e0000004200 */
[----:B------:R3:W-:Y:S01]  /*124c0*/  MUFU.EX2 R133, R3 ;  /* 0x0000000300857308 */ /* 0x0007e20000000800 */
[-C--:B------:R-:W-:Y:S06]  /*124d0*/  HMMA.16816.F32.BF16 R20, R48, R60.reuse, R20 ;  /* 0x0000003c3014723c */ /* 0x080fec0000041814 */
[C---:B------:R-:W-:Y:S06]  /*124e0*/  HMMA.16816.F32.BF16 R24, R44.reuse, R60, R24 ;  /* 0x0000003c2c18723c */ /* 0x040fec0000041818 */
[-C--:B------:R-:W-:Y:S05]  /*124f0*/  HMMA.16816.F32.BF16 R28, R44, R62.reuse, R28 ;  /* 0x0000003e2c1c723c */ /* 0x080fea000004181c */
[----:B---3--:R-:W-:Y:S01]  /*12500*/  FFMA.FTZ R3, R93, UR4, -R65 ;  /* 0x000000045d037c23 */ /* 0x008fe20008010841 */
[----:B------:R-:W-:Y:S01]  /*12510*/  HMMA.16816.F32.BF16 R32, R48, R62, R32 ;  /* 0x0000003e3020723c */ /* 0x000fe20000041820 */
[----:B------:R-:W3:Y:S02]  /*12520*/  LDSM.16.MT88.4 R60, [R184+0x4c00] ;  /* 0x004c0000b83c783b */ /* 0x000ee40000004200 */
[----:B------:R1:W-:Y:S02]  /*12530*/  MUFU.EX2 R134, R3 ;  /* 0x0000000300867308 */ /* 0x0003e40000000800 */
[----:B------:R-:W-:Y:S02]  /*12540*/  F2FP.BF16.F32.PACK_AB R44, R235, R228 ;  /* 0x000000e4eb2c723e */ /* 0x000fe400000010ff */
[----:B------:R-:W-:Y:S04]  /*12550*/  F2FP.BF16.F32.PACK_AB R45, R236, R227 ;  /* 0x000000e3ec2d723e */ /* 0x000fe800000010ff */
[----:B------:R-:W-:Y:S02]  /*12560*/  F2FP.BF16.F32.PACK_AB R46, R246, R240 ;  /* 0x000000f0f62e723e */ /* 0x000fe400000010ff */
[----:B------:R-:W-:Y:S02]  /*12570*/  F2FP.BF16.F32.PACK_AB R47, R243, R238 ;  /* 0x000000eef32f723e */ /* 0x000fe400000010ff */
[----:B------:R-:W-:Y:S02]  /*12580*/  F2FP.BF16.F32.PACK_AB R48, R226, R216 ;  /* 0x000000d8e230723e */ /* 0x000fe400000010ff */
[----:B------:R-:W-:Y:S02]  /*12590*/  F2FP.BF16.F32.PACK_AB R50, R237, R232 ;  /* 0x000000e8ed32723e */ /* 0x000fe400000010ff */
[----:B------:R-:W-:Y:S01]  /*125a0*/  F2FP.BF16.F32.PACK_AB R49, R222, R205 ;  /* 0x000000cdde31723e */ /* 0x000fe200000010ff */
[-C--:B------:R-:W-:Y:S05]  /*125b0*/  HMMA.16816.F32.BF16 R4, R44, R52.reuse, R4 ;  /* 0x000000342c04723c */ /* 0x080fea0000041804 */
[--C-:B-1----:R-:W-:Y:S01]  /*125c0*/  FFMA.FTZ R3, R90, UR4, -R66.reuse ;  /* 0x000000045a037c23 */ /* 0x102fe20008010842 */
[----:B------:R-:W-:Y:S03]  /*125d0*/  F2FP.BF16.F32.PACK_AB R51, R230, R223 ;  /* 0x000000dfe633723e */ /* 0x000fe600000010ff */
[----:B------:R1:W-:Y:S04]  /*125e0*/  MUFU.EX2 R132, R3 ;  /* 0x0000000300847308 */ /* 0x0003e80000000800 */
[C---:B------:R-:W-:Y:S06]  /*125f0*/  HMMA.16816.F32.BF16 R8, R48.reuse, R52, R8 ;  /* 0x000000343008723c */ /* 0x040fec0000041808 */
[-C--:B------:R-:W-:Y:S06]  /*12600*/  HMMA.16816.F32.BF16 R12, R48, R54.reuse, R12 ;  /* 0x00000036300c723c */ /* 0x080fec000004180c */
[C---:B------:R-:W-:Y:S01]  /*12610*/  HMMA.16816.F32.BF16 R16, R44.reuse, R54, R16 ;  /* 0x000000362c10723c */ /* 0x040fe20000041810 */
[----:B------:R-:W3:Y:S04]  /*12620*/  LDSM.16.MT88.4 R52, [R185+0x4c00] ;  /* 0x004c0000b934783b */ /* 0x000ee80000004200 */
[--C-:B-1----:R-:W-:Y:S01]  /*12630*/  FFMA.FTZ R3, R91, UR4, -R66.reuse ;  /* 0x000000045b037c23 */ /* 0x102fe20008010842 */
[-C--:B------:R-:W-:Y:S03]  /*12640*/  HMMA.16816.F32.BF16 R20, R44, R56.reuse, R20 ;  /* 0x000000382c14723c */ /* 0x080fe60000041814 */
[----:B------:R1:W-:Y:S03]  /*12650*/  MUFU.EX2 R98, R3 ;  /* 0x0000000300627308 */ /* 0x0003e60000000800 */
[C---:B------:R-:W-:Y:S06]  /*12660*/  HMMA.16816.F32.BF16 R24, R48.reuse, R56, R24 ;  /* 0x000000383018723c */ /* 0x040fec0000041818 */
[-C--:B------:R-:W-:Y:S06]  /*12670*/  HMMA.16816.F32.BF16 R28, R48, R58.reuse, R28 ;  /* 0x0000003a301c723c */ /* 0x080fec000004181c */
[----:B------:R-:W-:Y:S01]  /*12680*/  HMMA.16816.F32.BF16 R32, R44, R58, R32 ;  /* 0x0000003a2c20723c */ /* 0x000fe20000041820 */
[----:B------:R-:W5:Y:S04]  /*12690*/  LDSM.16.MT88.4 R56, [R184+0x5000] ;  /* 0x00500000b838783b */ /* 0x000f680000004200 */
[--C-:B-1----:R-:W-:Y:S01]  /*126a0*/  FFMA.FTZ R3, R94, UR4, -R66.reuse ;  /* 0x000000045e037c23 */ /* 0x102fe20008010842 */
[----:B------:R-:W-:Y:S02]  /*126b0*/  F2FP.BF16.F32.PACK_AB R48, R231, R221 ;  /* 0x000000dde730723e */ /* 0x000fe400000010ff */
[----:B------:R-:W-:Y:S01]  /*126c0*/  F2FP.BF16.F32.PACK_AB R46, R145, R147 ;  /* 0x00000093912e723e */ /* 0x000fe200000010ff */
[----:B------:R1:W-:Y:S02]  /*126d0*/  MUFU.EX2 R97, R3 ;  /* 0x0000000300617308 */ /* 0x0003e40000000800 */
        /* <DEDUP_REMOVED lines=13> */
[-C--:B------:R-:W-:Y:S05]  /*127b0*/  HMMA.16816.F32.BF16 R20, R44, R52.reuse, R20 ;  /* 0x000000342c14723c */ /* 0x080fea0000041814 */
[--C-:B-1----:R-:W-:Y:S01]  /*127c0*/  FFMA.FTZ R3, R100, UR4, -R43.reuse ;  /* 0x0000000464037c23 */ /* 0x102fe2000801082b */
[C---:B------:R-:W-:Y:S03]  /*127d0*/  HMMA.16816.F32.BF16 R24, R48.reuse, R52, R24 ;  /* 0x000000343018723c */ /* 0x040fe60000041818 */
[----:B------:R1:W-:Y:S03]  /*127e0*/  MUFU.EX2 R96, R3 ;  /* 0x0000000300607308 */ /* 0x0003e60000000800 */
        /* <DEDUP_REMOVED lines=8> */
[----:B------:R-:W-:Y:S02]  /*12870*/  F2FP.BF16.F32.PACK_AB R51, R151, R155 ;  /* 0x0000009b9733723e */ /* 0x000fe400000010ff */
[----:B------:R-:W-:Y:S02]  /*12880*/  F2FP.BF16.F32.PACK_AB R44, R249, R247 ;  /* 0x000000f7f92c723e */ /* 0x000fe400000010ff */
[----:B------:R-:W-:Y:S02]  /*12890*/  F2FP.BF16.F32.PACK_AB R46, R143, R154 ;  /* 0x0000009a8f2e723e */ /* 0x000fe400000010ff */
[----:B------:R-:W-:Y:S01]  /*128a0*/  F2FP.BF16.F32.PACK_AB R45, R244, R241 ;  /* 0x000000f1f42d723e */ /* 0x000fe200000010ff */
[-C--:B-----5:R-:W-:Y:S05]  /*128b0*/  HMMA.16816.F32.BF16 R4, R48, R56.reuse, R4 ;  /* 0x000000383004723c */ /* 0x0a0fea0000041804 */
[----:B------:R-:W-:Y:S01]  /*128c0*/  F2FP.BF16.F32.PACK_AB R47, R142, R248 ;  /* 0x000000f88e2f723e */ /* 0x000fe200000010ff */
[----:B-1----:R-:W-:Y:S06]  /*128d0*/  FFMA.FTZ R3, R102, UR4, -R64 ;  /* 0x0000000466037c23 */ /* 0x002fec0008010840 */
[C---:B------:R-:W-:Y:S01]  /*128e0*/  HMMA.16816.F32.BF16 R8, R44.reuse, R56, R8 ;  /* 0x000000382c08723c */ /* 0x040fe20000041808 */
[----:B------:R1:W-:Y:S05]  /*128f0*/  MUFU.EX2 R92, R3 ;  /* 0x00000003005c7308 */ /* 0x0003ea0000000800 */
[-C--:B------:R-:W-:Y:S06]  /*12900*/  HMMA.16816.F32.BF16 R12, R44, R58.reuse, R12 ;  /* 0x0000003a2c0c723c */ /* 0x080fec000004180c */
[C---:B------:R-:W-:Y:S01]  /*12910*/  HMMA.16816.F32.BF16 R16, R48.reuse, R58, R16 ;  /* 0x0000003a3010723c */ /* 0x040fe20000041810 */
[----:B------:R-:W-:Y:S04]  /*12920*/  LDSM.16.MT88.4 R56, [R185+0x5400] ;  /* 0x00540000b938783b */ /* 0x000fe80000004200 */
[----:B----4-:R-:W-:Y:S01]  /*12930*/  FFMA.FTZ R36, R36, R79, R174 ;  /* 0x0000004f24247223 */ /* 0x010fe200000100ae */
[----:B------:R-:W-:Y:S01]  /*12940*/  FFMA.FTZ R37, R37, R149, R175 ;  /* 0x0000009525257223 */ /* 0x000fe200000100af */
[----:B------:R3:W-:Y:S01]  /*12950*/  MUFU.EX2 R79, R60 ;  /* 0x0000003c004f7308 */ /* 0x0007e20000000800 */
[----:B-1----:R-:W-:Y:S03]  /*12960*/  FFMA.FTZ R3, R103, UR4, -R64 ;  /* 0x0000000467037c23 */ /* 0x002fe60008010840 */
[----:B------:R-:W-:Y:S01]  /*12970*/  MOV R149, R141 ;  /* 0x0000008d00957202 */ /* 0x000fe20000000f00 */
[----:B--2---:R-:W-:Y:S01]  /*12980*/  FFMA.FTZ R2, R2, R139, R168 ;  /* 0x0000008b02027223 */ /* 0x004fe200000100a8 */
[----:B------:R-:W-:Y:S01]  /*12990*/  MOV R139, R77 ;  /* 0x0000004d008b7202 */ /* 0x000fe20000000f00 */
[----:B------:R-:W-:Y:S03]  /*129a0*/  FFMA.FTZ R0, R0, R138, R127 ;  /* 0x0000008a00007223 */ /* 0x000fe6000001007f */
[----:B------:R1:W-:Y:S01]  /*129b0*/  MUFU.EX2 R91, R3 ;  /* 0x00000003005b7308 */ /* 0x0003e20000000800 */
[----:B------:R-:W-:Y:S01]  /*129c0*/  MOV R138, R84 ;  /* 0x00000054008a7202 */ /* 0x000fe20000000f00 */
[----:B------:R-:W-:Y:S01]  /*129d0*/  FADD.FTZ R37, R180, R37 ;  /* 0x00000025b4257221 */ /* 0x000fe20000010000 */
[----:B------:R-:W-:Y:S01]  /*129e0*/  MOV R141, R83 ;  /* 0x00000053008d7202 */ /* 0x000fe20000000f00 */
[----:B------:R-:W-:Y:S06]  /*129f0*/  FADD.FTZ R2, R173, R2 ;  /* 0x00000002ad027221 */ /* 0x000fec0000010000 */
[----:B------:R-:W-:Y:S01]  /*12a00*/  MUFU.EX2 R77, R67 ;  /* 0x00000043004d7308 */ /* 0x000fe20000000800 */
[----:B---3--:R-:W2:Y:S01]  /*12a10*/  LDSM.16.MT88.4 R60, [R185+0x5000] ;  /* 0x00500000b93c783b */ /* 0x008ea20000004200 */
[----:B------:R-:W-:Y:S04]  /*12a20*/  FADD.FTZ R2, R182, R2 ;  /* 0x00000002b6027221 */ /* 0x000fe80000010000 */
[----:B------:R-:W-:Y:S04]  /*12a30*/  FADD.FTZ R2, R214, R2 ;  /* 0x00000002d6027221 */ /* 0x000fe80000010000 */
[----:B------:R-:W-:Y:S01]  /*12a40*/  MUFU.EX2 R84, R69 ;  /* 0x0000004500547308 */ /* 0x000fe20000000800 */
[--C-:B-1----:R-:W-:Y:S09]  /*12a50*/  FFMA.FTZ R3, R112, UR4, -R43.reuse ;  /* 0x0000000470037c23 */ /* 0x102ff2000801082b */
[----:B------:R1:W-:Y:S10]  /*12a60*/  MUFU.EX2 R94, R3 ;  /* 0x00000003005e7308 */ /* 0x0003f40000000800 */
[----:B------:R-:W3:Y:S10]  /*12a70*/  MUFU.EX2 R83, R70 ;  /* 0x0000004600537308 */ /* 0x000ef40000000800 */
[----:B------:R-:W-:Y:S01]  /*12a80*/  MUFU.EX2 R67, R78 ;  /* 0x0000004e00437308 */ /* 0x000fe20000000800 */
[--C-:B-1----:R-:W-:Y:S01]  /*12a90*/  FFMA.FTZ R3, R113, UR4, -R43.reuse ;  /* 0x0000000471037c23 */ /* 0x102fe2000801082b */
[----:B------:R-:W-:Y:S08]  /*12aa0*/  FFMA.FTZ R43, R129, UR4, -R43 ;  /* 0x00000004812b7c23 */ /* 0x000ff0000801082b */
[----:B------:R1:W-:Y:S01]  /*12ab0*/  MUFU.EX2 R93, R3 ;  /* 0x00000003005d7308 */ /* 0x0003e20000000800 */
[-C--:B--2---:R-:W-:Y:S03]  /*12ac0*/  HMMA.16816.F32.BF16 R20, R48, R60.reuse, R20 ;  /* 0x0000003c3014723c */ /* 0x084fe60000041814 */
[----:B---3--:R-:W-:Y:S03]  /*12ad0*/  F2FP.BF16.F32.PACK_AB R160, R83, R84 ;  /* 0x0000005453a0723e */ /* 0x008fe600000010ff */
[C---:B------:R-:W-:Y:S03]  /*12ae0*/  HMMA.16816.F32.BF16 R24, R44.reuse, R60, R24 ;  /* 0x0000003c2c18723c */ /* 0x040fe60000041818 */
[----:B------:R-:W2:Y:S03]  /*12af0*/  MUFU.EX2 R70, R43 ;  /* 0x0000002b00467308 */ /* 0x000ea60000000800 */
[-C--:B------:R-:W-:Y:S07]  /*12b00*/  HMMA.16816.F32.BF16 R28, R44, R62.reuse, R28 ;  /* 0x0000003e2c1c723c */ /* 0x080fee000004181c */
[----:B------:R-:W-:Y:S01]  /*12b10*/  MUFU.EX2 R43, R126 ;  /* 0x0000007e002b7308 */ /* 0x000fe20000000800 */
[--C-:B-1----:R-:W-:Y:S01]  /*12b20*/  FFMA.FTZ R3, R114, UR4, -R64.reuse ;  /* 0x0000000472037c23 */ /* 0x102fe20008010840 */
[----:B------:R-:W-:Y:S01]  /*12b30*/  HMMA.16816.F32.BF16 R32, R48, R62, R32 ;  /* 0x0000003e3020723c */ /* 0x000fe20000041820 */
[----:B------:R-:W1:Y:S07]  /*12b40*/  LDSM.16.MT88.4 R60, [R184+0x5800] ;  /* 0x00580000b83c783b */ /* 0x000e6e0000004200 */
[----:B------:R3:W-:Y:S03]  /*12b50*/  MUFU.EX2 R90, R3 ;  /* 0x00000003005a7308 */ /* 0x0007e60000000800 */
[----:B------:R-:W-:Y:S02]  /*12b60*/  F2FP.BF16.F32.PACK_AB R44, R139, R141 ;  /* 0x0000008d8b2c723e */ /* 0x000fe400000010ff */
[----:B------:R-:W-:Y:S02]  /*12b70*/  F2FP.BF16.F32.PACK_AB R45, R138, R140 ;  /* 0x0000008c8a2d723e */ /* 0x000fe400000010ff */
[----:B------:R-:W-:Y:S02]  /*12b80*/  F2FP.BF16.F32.PACK_AB R46, R149, R150 ;  /* 0x00000096952e723e */ /* 0x000fe400000010ff */
[----:B------:R-:W-:Y:S02]  /*12b90*/  F2FP.BF16.F32.PACK_AB R47, R152, R148 ;  /* 0x00000094982f723e */ /* 0x000fe400000010ff */
[----:B------:R-:W-:Y:S02]  /*12ba0*/  F2FP.BF16.F32.PACK_AB R48, R136, R137 ;  /* 0x000000898830723e */ /* 0x000fe400000010ff */
[----:B------:R-:W-:Y:S02]  /*12bb0*/  F2FP.BF16.F32.PACK_AB R50, R134, R133 ;  /* 0x000000858632723e */ /* 0x000fe400000010ff */
[----:B------:R-:W-:Y:S01]  /*12bc0*/  F2FP.BF16.F32.PACK_AB R49, R98, R132 ;  /* 0x000000846231723e */ /* 0x000fe200000010ff */
[-C--:B------:R-:W-:Y:S05]  /*12bd0*/  HMMA.16816.F32.BF16 R4, R44, R52.reuse, R4 ;  /* 0x000000342c04723c */ /* 0x080fea0000041804 */
[--C-:B---3--:R-:W-:Y:S01]  /*12be0*/  FFMA.FTZ R3, R115, UR4, -R64.reuse ;  /* 0x0000000473037c23 */ /* 0x108fe20008010840 */
[----:B------:R-:W-:Y:S01]  /*12bf0*/  F2FP.BF16.F32.PACK_AB R51, R99, R97 ;  /* 0x000000616333723e */ /* 0x000fe200000010ff */
[----:B------:R-:W-:Y:S01]  /*12c00*/  FFMA.FTZ R64, R131, UR4, -R64 ;  /* 0x0000000483407c23 */ /* 0x000fe20008010840 */
[----:B--2---:R-:W-:Y:S01]  /*12c10*/  F2FP.BF16.F32.PACK_AB R162, R70, R73 ;  /* 0x0000004946a2723e */ /* 0x004fe200000010ff */
[----:B------:R2:W-:Y:S04]  /*12c20*/  MUFU.EX2 R89, R3 ;  /* 0x0000000300597308 */ /* 0x0005e80000000800 */
[C---:B------:R-:W-:Y:S06]  /*12c30*/  HMMA.16816.F32.BF16 R8, R48.reuse, R52, R8 ;  /* 0x000000343008723c */ /* 0x040fec0000041808 */
[----:B------:R-:W3:Y:S01]  /*12c40*/  MUFU.EX2 R69, R64 ;  /* 0x0000004000457308 */ /* 0x000ee20000000800 */
[-C--:B------:R-:W-:Y:S06]  /*12c50*/  HMMA.16816.F32.BF16 R12, R48, R54.reuse, R12 ;  /* 0x00000036300c723c */ /* 0x080fec000004180c */
[C---:B------:R-:W-:Y:S01]  /*12c60*/  HMMA.16816.F32.BF16 R16, R44.reuse, R54, R16 ;  /* 0x000000362c10723c */ /* 0x040fe20000041810 */
[----:B------:R-:W4:Y:S02]  /*12c70*/  LDSM.16.MT88.4 R52, [R185+0x5800] ;  /* 0x00580000b934783b */ /* 0x000f240000004200 */
[----:B------:R-:W-:Y:S02]  /*12c80*/  MUFU.EX2 R64, R80 ;  /* 0x0000005000407308 */ /* 0x000fe40000000800 */
[--C-:B--2---:R-:W-:Y:S01]  /*12c90*/  FFMA.FTZ R3, R104, UR4, -R65.reuse ;  /* 0x0000000468037c23 */ /* 0x104fe20008010841 */
[-C--:B------:R-:W-:Y:S07]  /*12ca0*/  HMMA.16816.F32.BF16 R20, R44, R56.reuse, R20 ;  /* 0x000000382c14723c */ /* 0x080fee0000041814 */
[----:B------:R2:W-:Y:S01]  /*12cb0*/  MUFU.EX2 R88, R3 ;  /* 0x0000000300587308 */ /* 0x0005e20000000800 */
[----:B---3--:R-:W-:Y:S01]  /*12cc0*/  F2FP.BF16.F32.PACK_AB R163, R69, R74 ;  /* 0x0000004a45a3723e */ /* 0x008fe200000010ff */
[C---:B------:R-:W-:Y:S06]  /*12cd0*/  HMMA.16816.F32.BF16 R24, R48.reuse, R56, R24 ;  /* 0x000000383018723c */ /* 0x040fec0000041818 */
[-C--:B------:R-:W-:Y:S06]  /*12ce0*/  HMMA.16816.F32.BF16 R28, R48, R58.reuse, R28 ;  /* 0x0000003a301c723c */ /* 0x080fec000004181c */
[----:B------:R-:W-:Y:S01]  /*12cf0*/  HMMA.16816.F32.BF16 R32, R44, R58, R32 ;  /* 0x0000003a2c20723c */ /* 0x000fe20000041820 */
[----:B------:R-:W-:Y:S04]  /*12d00*/  LDSM.16.MT88.4 R56, [R185+0x5c00] ;  /* 0x005c0000b938783b */ /* 0x000fe80000004200 */
[--C-:B--2---:R-:W-:Y:S01]  /*12d10*/  FFMA.FTZ R3, R105, UR4, -R65.reuse ;  /* 0x0000000469037c23 */ /* 0x104fe20008010841 */
[----:B------:R-:W-:Y:S02]  /*12d20*/  F2FP.BF16.F32.PACK_AB R48, R95, R96 ;  /* 0x000000605f30723e */ /* 0x000fe400000010ff */
[----:B------:R-:W-:Y:S01]  /*12d30*/  F2FP.BF16.F32.PACK_AB R49, R91, R92 ;  /* 0x0000005c5b31723e */ /* 0x000fe200000010ff */
[----:B------:R2:W3:Y:S02]  /*12d40*/  MUFU.EX2 R87, R3 ;  /* 0x0000000300577308 */ /* 0x0004e40000000800 */
[----:B------:R-:W-:Y:S02]  /*12d50*/  F2FP.BF16.F32.PACK_AB R50, R93, R94 ;  /* 0x0000005e5d32723e */ /* 0x000fe400000010ff */
[----:B------:R-:W-:Y:S02]  /*12d60*/  F2FP.BF16.F32.PACK_AB R51, R89, R90 ;  /* 0x0000005a5933723e */ /* 0x000fe400000010ff */
[----:B------:R-:W-:Y:S05]  /*12d70*/  F2FP.BF16.F32.PACK_AB R47, R76, R77 ;  /* 0x0000004d4c2f723e */ /* 0x000fea00000010ff */
[-C--:B-1----:R-:W-:Y:S05]  /*12d80*/  HMMA.16816.F32.BF16 R4, R48, R60.reuse, R4 ;  /* 0x0000003c3004723c */ /* 0x082fea0000041804 */
[--C-:B--2---:R-:W-:Y:S01]  /*12d90*/  FFMA.FTZ R3, R108, UR4, -R65.reuse ;  /* 0x000000046c037c23 */ /* 0x104fe20008010841 */
[----:B---3--:R-:W-:Y:S03]  /*12da0*/  F2FP.BF16.F32.PACK_AB R44, R87, R88 ;  /* 0x00000058572c723e */ /* 0x008fe600000010ff */
[----:B------:R1:W-:Y:S02]  /*12db0*/  MUFU.EX2 R86, R3 ;  /* 0x0000000300567308 */ /* 0x0003e40000000800 */
[--C-:B-1----:R-:W-:Y:S01]  /*12dc0*/  FFMA.FTZ R3, R109, UR4, -R65.reuse ;  /* 0x000000046d037c23 */ /* 0x102fe20008010841 */
[----:B------:R-:W-:Y:S07]  /*12dd0*/  FFMA.FTZ R65, R125, UR4, -R65 ;  /* 0x000000047d417c23 */ /* 0x000fee0008010841 */
[----:B------:R1:W2:Y:S10]  /*12de0*/  MUFU.EX2 R81, R3 ;  /* 0x0000000300517308 */ /* 0x0002b40000000800 */
[----:B------:R-:W3:Y:S01]  /*12df0*/  MUFU.EX2 R65, R65 ;  /* 0x0000004100417308 */ /* 0x000ee20000000800 */
[--C-:B-1----:R-:W-:Y:S01]  /*12e00*/  FFMA.FTZ R3, R106, UR4, -R66.reuse ;  /* 0x000000046a037c23 */ /* 0x102fe20008010842 */
[----:B------:R-:W-:Y:S01]  /*12e10*/  FFMA.FTZ R66, R42, UR4, -R66 ;  /* 0x000000042a427c23 */ /* 0x000fe20008010842 */
[----:B--2---:R-:W-:Y:S07]  /*12e20*/  F2FP.BF16.F32.PACK_AB R46, R81, R86 ;  /* 0x00000056512e723e */ /* 0x004fee00000010ff */
[----:B------:R-:W1:Y:S01]  /*12e30*/  MUFU.EX2 R85, R3 ;  /* 0x0000000300557308 */ /* 0x000e620000000800 */
[----:B---3--:R-:W-:Y:S09]  /*12e40*/  F2FP.BF16.F32.PACK_AB R166, R65, R64 ;  /* 0x0000004041a6723e */ /* 0x008ff200000010ff */
        /* <DEDUP_REMOVED lines=26> */
[-C--:B----4-:R-:W-:Y:S03]  /*12ff0*/  HMMA.16816.F32.BF16 R20, R48, R52.reuse, R20 ;  /* 0x000000343014723c */ /* 0x090fe60000041814 */
        /* <DEDUP_REMOVED lines=41> */
[----:B------:R-:W1:Y:S01]  /*13290*/  LDSM.16.MT88.4 R144, [R184+0x5c00] ;  /* 0x005c0000b890783b */ /* 0x000e620000004200 */
        /* <DEDUP_REMOVED lines=21> */
[----:B------:R-:W-:Y:S02]  /*133f0*/  F2FP.BF16.F32.PACK_AB R164, R67, R68 ;  /* 0x0000004443a4723e */ /* 0x000fe400000010ff */
[----:B------:R-:W-:Y:S02]  /*13400*/  F2FP.BF16.F32.PACK_AB R167, R66, R43 ;  /* 0x0000002b42a7723e */ /* 0x000fe400000010ff */
[----:B------:R-:W-:Y:S01]  /*13410*/  MOV R132, R40 ;  /* 0x0000002800847202 */ /* 0x000fe20000000f00 */
[-C--:B-1----:R-:W-:Y:S07]  /*13420*/  HMMA.16816.F32.BF16 R140, R160, R144.reuse, R4 ;  /* 0x00000090a08c723c */ /* 0x082fee0000041804 */
        /* <DEDUP_REMOVED lines=49> */
[----:B------:R-:W-:Y:S01]  /*13740*/  STL [R1], R4 ;  /* 0x0000000401007387 */ /* 0x000fe20000100800 */
        /* <DEDUP_REMOVED lines=8> */
.L_x_252:
[----:B------:R-:W2:Y:S04]  /*137d0*/  LDL.LU R5, [R1] ;  /* 0x0000000001057983 */ /* 0x000ea80000300800 */
[----:B---3--:R-:W3:Y:S04]  /*137e0*/  LDL.LU R2, [R1+0x4] ;  /* 0x0000040001027983 */ /* 0x008ee80000300800 */
[----:B------:R-:W4:Y:S04]  /*137f0*/  LDL.LU R10, [R1+0xc] ;  /* 0x00000c00010a7983 */ /* 0x000f280000300800 */
[----:B------:R-:W5:Y:S01]  /*13800*/  LDL.LU R9, [R1+0x8] ;  /* 0x0000080001097983 */ /* 0x000f620000300800 */
[----:B------:R-:W1:Y:S01]  /*13810*/  S2UR UR4, SR_CgaCtaId ;  /* 0x00000000000479c3 */ /* 0x000e620000008800 */
[----:B------:R-:W-:Y:S01]  /*13820*/  UISETP.NE.AND UP0, UPT, UR13, -0x1, UPT ;  /* 0xffffffff0d00788c */ /* 0x000fe2000bf05270 */
[----:B------:R-:W1:Y:S01]  /*13830*/  S2R R36, SR_TID.X ;  /* 0x0000000000247919 */ /* 0x000e620000002100 */
[----:B------:R-:W-:-:S04]  /*13840*/  UMOV UR8, 0x400 ;  /* 0x0000040000087882 */ /* 0x000fc80000000000 */
[----:B------:R-:W-:-:S05]  /*13850*/  PLOP3.LUT P0, PT, PT, PT, UP0, 0x80, 0x0 ;  /* 0x000000000000781c */ /* 0x000fca0003f0f008 */
[----:B------:R-:W-:Y:S02]  /*13860*/  @UP0 ULDC.64 UR6, c[0x0][0x298] ;  /* 0x0000a60000060ab9 */ /* 0x000fe40000000a00 */
[----:B------:R-:W-:Y:S02]  /*13870*/  @UP0 UIMAD.WIDE.U32 UR10, UR13, UR6, URZ ;  /* 0x000000060d0a02a5 */ /* 0x000fe4000f8e003f */
[----:B-1----:R-:W-:Y:S02]  /*13880*/  ULEA UR6, UR4, UR8, 0x18 ;  /* 0x0000000804067291 */ /* 0x002fe4000f8ec03f */
[----:B------:R-:W-:Y:S01]  /*13890*/  @UP0 UIMAD UR4, UR13, UR7, UR11 ;  /* 0x000000070d0402a4 */ /* 0x000fe2000f8e020b */
[----:B------:R-:W-:-:S04]  /*138a0*/  SHF.R.S32.HI R32, RZ, 0x1f, R36 ;  /* 0x0000001fff207819 */ /* 0x000fc80000011424 */
[CC--:B------:R-:W-:Y:S02]  /*138b0*/  LEA.HI R8, R32.reuse, R36.reuse, RZ, 0x2 ;  /* 0x0000002420087211 */ /* 0x0c0fe400078f10ff */
[----:B------:R-:W-:Y:S02]  /*138c0*/  LEA.HI R32, R32, R36, RZ, 0x5 ;  /* 0x0000002420207211 */ /* 0x000fe400078f28ff */
[----:B------:R-:W-:Y:S02]  /*138d0*/  SHF.R.S32.HI R31, RZ, 0x2, R8 ;  /* 0x00000002ff1f7819 */ /* 0x000fe40000011408 */
[----:B------:R-:W-:Y:S01]  /*138e0*/  SHF.R.S32.HI R28, RZ, 0x5, R32 ;  /* 0x00000005ff1c7819 */ /* 0x000fe20000011420 */
[----:B--2---:R-:W1:Y:S04]  /*138f0*/  SHFL.BFLY PT, R0, R5, 0x2, 0x1f ;  /* 0x0c401f0005007f89 */ /* 0x004e6800000e0000 */
[----:B---3--:R-:W2:Y:S04]  /*13900*/  SHFL.BFLY PT, R4, R2, 0x2, 0x1f ;  /* 0x0c401f0002047f89 */ /* 0x008ea800000e0000 */
[----:B-----5:R-:W3:Y:S01]  /*13910*/  SHFL.BFLY PT, R6, R9, 0x2, 0x1f ;  /* 0x0c401f0009067f89 */ /* 0x020ee200000e0000 */
[----:B-1----:R-:W-:-:S03]  /*13920*/  FADD.FTZ R0, R0, R5 ;  /* 0x0000000500007221 */ /* 0x002fc60000010000 */
[----:B----4-:R-:W1:Y:S01]  /*13930*/  SHFL.BFLY PT, R5, R10, 0x2, 0x1f ;  /* 0x0c401f000a057f89 */ /* 0x010e6200000e0000 */
[----:B--2---:R-:W-:Y:S01]  /*13940*/  FADD.FTZ R4, R4, R2 ;  /* 0x0000000204047221 */ /* 0x004fe20000010000 */
[----:B------:R-:W-:Y:S02]  /*13950*/  SHF.R.S32.HI R2, RZ, 0x1f, R31 ;  /* 0x0000001fff027819 */ /* 0x000fe4000001141f */
[----:B------:R-:W2:Y:S02]  /*13960*/  SHFL.BFLY PT, R7, R0, 0x1, 0x1f ;  /* 0x0c201f0000077f89 */ /* 0x000ea400000e0000 */
[----:B------:R-:W-:Y:S02]  /*13970*/  LEA.HI R2, R2, R31, RZ, 0x3 ;  /* 0x0000001f02027211 */ /* 0x000fe400078f18ff */
[----:B------:R-:W4:Y:S01]  /*13980*/  SHFL.BFLY PT, R26, R4, 0x1, 0x1f ;  /* 0x0c201f00041a7f89 */ /* 0x000f2200000e0000 */
[----:B---3--:R-:W-:Y:S01]  /*13990*/  FADD.FTZ R6, R6, R9 ;  /* 0x0000000906067221 */ /* 0x008fe20000010000 */
[----:B------:R-:W-:-:S04]  /*139a0*/  LOP3.LUT R2, R2, 0xfffffff8, RZ, 0xc0, !PT ;  /* 0xfffffff802027812 */ /* 0x000fc800078ec0ff */
[----:B------:R3:W3:Y:S01]  /*139b0*/  SHFL.BFLY PT, R25, R6, 0x1, 0x1f ;  /* 0x0c201f0006197f89 */ /* 0x0006e200000e0000 */
[----:B------:R-:W-:-:S05]  /*139c0*/  IMAD.IADD R3, R31, 0x1, -R2 ;  /* 0x000000011f037824 */ /* 0x000fca00078e0a02 */
[----:B------:R-:W-:Y:S01]  /*139d0*/  LEA.HI R2, R3, R3, RZ, 0x1 ;  /* 0x0000000303027211 */ /* 0x000fe200078f08ff */
[----:B-1----:R-:W-:Y:S01]  /*139e0*/  FADD.FTZ R5, R5, R10 ;  /* 0x0000000a05057221 */ /* 0x002fe20000010000 */
[----:B--2---:R-:W-:Y:S01]  /*139f0*/  FADD.FTZ R27, R0, R7 ;  /* 0x00000007001b7221 */ /* 0x004fe20000010000 */
[----:B------:R-:W-:-:S03]  /*13a00*/  LOP3.LUT R7, R8, 0xfffffffc, RZ, 0xc0, !PT ;  /* 0xfffffffc08077812 */ /* 0x000fc600078ec0ff */
[----:B------:R1:W2:Y:S01]  /*13a10*/  SHFL.BFLY PT, R24, R5, 0x1, 0x1f ;  /* 0x0c201f0005187f89 */ /* 0x0002a200000e0000 */
[----:B------:R-:W-:Y:S01]  /*13a20*/  SHF.R.S32.HI R0, RZ, 0x1, R2 ;  /* 0x00000001ff007819 */ /* 0x000fe20000011402 */
[----:B----4-:R-:W-:Y:S01]  /*13a30*/  FADD.FTZ R26, R4, R26 ;  /* 0x0000001a041a7221 */ /* 0x010fe20000010000 */
[----:B------:R-:W-:Y:S01]  /*13a40*/  LOP3.LUT R8, R2, 0x3fffffe, RZ, 0xc0, !PT ;  /* 0x03fffffe02087812 */ /* 0x000fe200078ec0ff */
[----:B------:R-:W-:Y:S02]  /*13a50*/  IMAD.IADD R2, R36, 0x1, -R7 ;  /* 0x0000000124027824 */ /* 0x000fe400078e0a07 */
[----:B------:R-:W-:Y:S02]  /*13a60*/  IMAD.SHL.U32 R4, R0, 0x40, RZ ;  /* 0x0000004000047824 */ /* 0x000fe400078e00ff */
[----:B------:R-:W-:Y:S02]  /*13a70*/  IMAD.IADD R3, R3, 0x1, -R8 ;  /* 0x0000000103037824 */ /* 0x000fe400078e0a08 */
[----:B------:R-:W-:Y:S01]  /*13a80*/  IMAD R2, R28, 0x100, R2 ;  /* 0x000001001c027824 */ /* 0x000fe200078e0202 */
[----:B------:R-:W-:-:S03]  /*13a90*/  LOP3.LUT R4, R4, 0xc0, RZ, 0xc0, !PT ;  /* 0x000000c004047812 */ /* 0x000fc600078ec0ff */
[----:B------:R-:W-:Y:S01]  /*13aa0*/  IMAD R2, R3, 0x10, R2 ;  /* 0x0000001003027824 */ /* 0x000fe200078e0202 */
[----:B------:R-:W-:-:S05]  /*13ab0*/  LEA.HI R3, R4, R4, RZ, 0x1d ;  /* 0x0000000404037211 */ /* 0x000fca00078fe8ff */
[----:B------:R-:W-:Y:S01]  /*13ac0*/  IMAD.U32 R2, R2, 0x2, R3 ;  /* 0x0000000202027824 */ /* 0x000fe200078e0003 */
[----:B------:R-:W-:-:S04]  /*13ad0*/  LOP3.LUT R3, R0, 0x1, RZ, 0xc0, !PT ;  /* 0x0000000100037812 */ /* 0x000fc800078ec0ff */
[----:B------:R-:W-:Y:S01]  /*13ae0*/  LEA R14, R2, UR6, 0x1 ;  /* 0x00000006020e7c11 */ /* 0x000fe2000f8e08ff */
[----:B-123--:R-:W-:Y:S06]  /*13af0*/  @P0 BRA `(.L_x_256) ;  /* 0x00000000001c0947 */ /* 0x00efec0003800000 */
[----:B------:R-:W1:Y:S01]  /*13b00*/  S2UR UR8, SR_CTAID.Y ;  /* 0x00000000000879c3 */ /* 0x000e620000002600 */
[----:B------:R-:W-:Y:S01]  /*13b10*/  ULDC.64 UR6, c[0x0][0x290] ;  /* 0x0000a40000067ab9 */ /* 0x000fe20000000a00 */
[----:B-1----:R-:W-:Y:S02]  /*13b20*/  USHF.R.S32.HI UR4, URZ, 0x1f, UR8 ;  /* 0x0000001f3f047899 */ /* 0x002fe40008011408 */
[----:B------:R-:W-:Y:S02]  /*13b30*/  UIMAD.WIDE.U32 UR10, UR8, UR6, URZ ;  /* 0x00000006080a72a5 */ /* 0x000fe4000f8e003f */
[----:B------:R-:W-:-:S04]  /*13b40*/  UIMAD UR4, UR4, UR6, URZ ;  /* 0x00000006040472a4 */ /* 0x000fc8000f8e023f */
[----:B------:R-:W-:-:S04]  /*13b50*/  UIMAD UR4, UR8, UR7, UR4 ;  /* 0x00000007080472a4 */ /* 0x000fc8000f8e0204 */
[----:B------:R-:W-:-:S12]  /*13b60*/  UIADD3 UR4, UR11, UR4, URZ ;  /* 0x000000040b047290 */ /* 0x000fd8000fffe03f */
.L_x_256:
[----:B------:R-:W-:Y:S01]  /*13b70*/  ULDC.U8 UR6, c[0x0][0x3d8] ;  /* 0x0000f60000067ab9 */ /* 0x000fe20000000000 */
[----:B------:R-:W-:Y:S01]  /*13b80*/  ULDC.U8 UR8, c[0x0][0x3d9] ;  /* 0x0000f64000087ab9 */ /* 0x000fe20000000000 */
[----:B------:R-:W-:Y:S01]  /*13b90*/  ISETP.NE.AND P2, PT, RZ, UR6, PT ;  /* 0x00000006ff007c0c */ /* 0x000fe2000bf45270 */
[----:B------:R-:W-:Y:S01]  /*13ba0*/  FADD.FTZ R24, R5, R24 ;  /* 0x0000001805187221 */ /* 0x000fe20000010000 */
[----:B------:R-:W-:Y:S01]  /*13bb0*/  ISETP.NE.U32.AND P3, PT, R3, 0x1, PT ;  /* 0x000000010300780c */ /* 0x000fe20003f65070 */
[----:B------:R-:W-:Y:S01]  /*13bc0*/  IMAD.MOV.U32 R3, RZ, RZ, 0x3f800000 ;  /* 0x3f800000ff037424 */ /* 0x000fe200078e00ff */
[----:B------:R-:W-:Y:S01]  /*13bd0*/  ISETP.NE.OR P1, PT, RZ, UR8, !P2 ;  /* 0x00000008ff007c0c */ /* 0x000fe2000d725670 */
[----:B------:R-:W-:Y:S01]  /*13be0*/  IMAD.MOV.U32 R29, RZ, RZ, 0x10 ;  /* 0x00000010ff1d7424 */ /* 0x000fe200078e00ff */
[----:B------:R-:W-:Y:S02]  /*13bf0*/  LOP3.LUT P0, RZ, R0, 0x2, RZ, 0xc0, !PT ;  /* 0x0000000200ff7812 */ /* 0x000fe4000780c0ff */
[----:B------:R-:W-:-:S02]  /*13c00*/  CS2R R22, SRZ ;  /* 0x0000000000167805 */ /* 0x000fc4000001ff00 */
[----:B------:R-:W-:Y:S02]  /*13c10*/  FSETP.NE.FTZ.AND P5, PT, R27, RZ, PT ;  /* 0x000000ff1b00720b */ /* 0x000fe40003fb5000 */
[----:B------:R-:W-:Y:S02]  /*13c20*/  FSETP.NE.FTZ.AND P4, PT, R26, RZ, PT ;  /* 0x000000ff1a00720b */ /* 0x000fe40003f95000 */
[----:B------:R-:W-:-:S03]  /*13c30*/  PLOP3.LUT P6, PT, PT, PT, PT, 0x8, 0x0 ;  /* 0x000000000000781c */ /* 0x000fc60003fce170 */
[----:B------:R-:W-:Y:S10]  /*13c40*/  @P1 BRA `(.L_x_257) ;  /* 0x00000000001c1947 */ /* 0x000ff40003800000 */
[----:B------:R-:W1:Y:S01]  /*13c50*/  S2UR UR7, SR_CTAID.Y ;  /* 0x00000000000779c3 */ /* 0x000e620000002600 */
[----:B------:R-:W-:Y:S01]  /*13c60*/  ULDC UR6, c[0x0][0x2c4] ;  /* 0x0000b10000067ab9 */ /* 0x000fe20000000800 */
[----:B------:R-:W-:Y:S01]  /*13c70*/  PLOP3.LUT P6, PT, PT, PT, PT, 0x80, 0x0 ;  /* 0x000000000000781c */ /* 0x000fe20003fcf070 */
[----:B-1----:R-:W-:-:S04]  /*13c80*/  @!UP0 UIMAD UR13, UR7, UR6, URZ ;  /* 0x00000006070d82a4 */ /* 0x002fc8000f8e023f */
[----:B------:R-:W-:Y:S02]  /*13c90*/  USHF.R.S32.HI UR6, URZ, 0x1f, UR13 ;  /* 0x0000001f3f067899 */ /* 0x000fe4000801140d */
[----:B------:R-:W-:-:S04]  /*13ca0*/  IMAD.U32 R22, RZ, RZ, UR13 ;  /* 0x0000000dff167e24 */ /* 0x000fc8000f8e00ff */
[----:B------:R-:W-:-:S07]  /*13cb0*/  MOV R23, UR6 ;  /* 0x0000000600177c02 */ /* 0x000fce0008000f00 */
.L_x_257:
[----:B------:R-:W-:Y:S01]  /*13cc0*/  ISETP.NE.AND P1, PT, RZ, UR8, PT ;  /* 0x00000008ff007c0c */ /* 0x000fe2000bf25270 */
[----:B------:R-:W-:Y:S01]  /*13cd0*/  FADD.FTZ R25, R6, R25 ;  /* 0x0000001906197221 */ /* 0x000fe20000010000 */
[C---:B------:R-:W-:Y:S01]  /*13ce0*/  IADD3 R18, R14.reuse, 0x20, RZ ;  /* 0x000000200e127810 */ /* 0x040fe20007ffe0ff */
[----:B------:R-:W1:Y:S01]  /*13cf0*/  @P5 MUFU.RCP R3, R27 ;  /* 0x0000001b00035308 */ /* 0x000e620000001000 */
[----:B------:R-:W-:Y:S01]  /*13d00*/  @P0 IADD3 R18, R14, -0x20, RZ ;  /* 0xffffffe00e120810 */ /* 0x000fe20007ffe0ff */
[----:B------:R-:W2:Y:S01]  /*13d10*/  S2R R37, SR_TID.X ;  /* 0x0000000000257919 */ /* 0x000ea20000002100 */
[----:B------:R-:W-:Y:S01]  /*13d20*/  PLOP3.LUT P0, PT, PT, PT, PT, 0x8, 0x0 ;  /* 0x000000000000781c */ /* 0x000fe20003f0e170 */
[----:B------:R-:W3:Y:S01]  /*13d30*/  S2UR UR6, SR_CTAID.X ;  /* 0x00000000000679c3 */ /* 0x000ee20000002500 */
[----:B------:R-:W-:Y:S01]  /*13d40*/  SEL R29, R29, 0xfffffff0, P3 ;  /* 0xfffffff01d1d7807 */ /* 0x000fe20001800000 */
[----:B------:R-:W4:Y:S01]  /*13d50*/  S2R R42, SR_CTAID.Y ;  /* 0x00000000002a7919 */ /* 0x000f220000002600 */
[----:B------:R-:W-:Y:S01]  /*13d60*/  FSETP.NE.FTZ.AND P3, PT, R24, RZ, PT ;  /* 0x000000ff1800720b */ /* 0x000fe20003f75000 */
[----:B------:R-:W-:Y:S01]  /*13d70*/  BSSY B0, `(.L_x_258) ;  /* 0x00000ad000007945 */ /* 0x000fe20003800000 */
[----:B------:R-:W-:-:S02]  /*13d80*/  MOV R4, 0x3f800000 ;  /* 0x3f80000000047802 */ /* 0x000fc40000000f00 */
[----:B------:R-:W-:Y:S01]  /*13d90*/  @!P1 PLOP3.LUT P0, PT, P2, PT, PT, 0x80, 0x0 ;  /* 0x000000000000981c */ /* 0x000fe2000170f070 */
[----:B------:R-:W5:Y:S01]  /*13da0*/  @!P1 LDC R17, c[0x0][0x2c4] ;  /* 0x0000b100ff119b82 */ /* 0x000f620000000800 */
[----:B------:R-:W-:Y:S02]  /*13db0*/  FSETP.NE.FTZ.AND P2, PT, R25, RZ, PT ;  /* 0x000000ff1900720b */ /* 0x000fe40003f55000 */
[----:B------:R-:W-:Y:S01]  /*13dc0*/  MOV R2, 0x3f800000 ;  /* 0x3f80000000027802 */ /* 0x000fe20000000f00 */
[----:B------:R-:W3:Y:S01]  /*13dd0*/  @P4 MUFU.RCP R4, R26 ;  /* 0x0000001a00044308 */ /* 0x000ee20000001000 */
[----:B------:R-:W-:Y:S01]  /*13de0*/  MOV R0, 0x3f800000 ;  /* 0x3f80000000007802 */ /* 0x000fe20000000f00 */
[C---:B-1----:R-:W-:Y:S01]  /*13df0*/  FMUL.FTZ R140, R3.reuse, R140 ;  /* 0x0000008c038c7220 */ /* 0x042fe20000410000 */
[C---:B------:R-:W-:Y:S01]  /*13e00*/  FMUL.FTZ R141, R3.reuse, R141 ;  /* 0x0000008d038d7220 */ /* 0x040fe20000410000 */
[C---:B------:R-:W-:Y:S01]  /*13e10*/  FMUL.FTZ R144, R3.reuse, R144 ;  /* 0x0000009003907220 */ /* 0x040fe20000410000 */
[C---:B------:R-:W-:Y:S01]  /*13e20*/  FMUL.FTZ R145, R3.reuse, R145 ;  /* 0x0000009103917220 */ /* 0x040fe20000410000 */
[C---:B------:R-:W-:Y:S01]  /*13e30*/  FMUL.FTZ R152, R3.reuse, R152 ;  /* 0x0000009803987220 */ /* 0x040fe20000410000 */
[C---:B------:R-:W-:Y:S01]  /*13e40*/  FMUL.FTZ R13, R3.reuse, R153 ;  /* 0x00000099030d7220 */ /* 0x040fe20000410000 */
[----:B------:R-:W1:Y:S01]  /*13e50*/  @P3 MUFU.RCP R0, R24 ;  /* 0x0000001800003308 */ /* 0x000e620000001000 */
[C---:B------:R-:W-:Y:S01]  /*13e60*/  FMUL.FTZ R160, R3.reuse, R160 ;  /* 0x000000a003a07220 */ /* 0x040fe20000410000 */
[----:B------:R-:W-:Y:S01]  /*13e70*/  FMUL.FTZ R9, R3, R161 ;  /* 0x000000a103097220 */ /* 0x000fe20000410000 */
[----:B------:R-:W2:Y:S01]  /*13e80*/  @!P1 LDC R30, c[0x0][0x270] ;  /* 0x00009c00ff1e9b82 */ /* 0x000ea20000000800 */
[----:B------:R-:W-:-:S03]  /*13e90*/  F2FP.BF16.F32.PACK_AB R13, R13, R152 ;  /* 0x000000980d0d723e */ /* 0x000fc600000010ff */
[----:B------:R-:W-:Y:S01]  /*13ea0*/  F2FP.BF16.F32.PACK_AB R9, R9, R160 ;  /* 0x000000a00909723e */ /* 0x000fe200000010ff */
[----:B------:R-:W4:Y:S01]  /*13eb0*/  @P2 MUFU.RCP R2, R25 ;  /* 0x0000001900022308 */ /* 0x000f220000001000 */
        /* <DEDUP_REMOVED lines=25> */
[----:B-----5:R-:W2:Y:S01]  /*14050*/  @P0 LDC R17, c[0x0][0x2e4] ;  /* 0x0000b900ff110b82 */ /* 0x020ea20000000800 */
[----:B------:R-:W-:-:S02]  /*14060*/  F2FP.BF16.F32.PACK_AB R0, R143, R142 ;  /* 0x0000008e8f00723e */ /* 0x000fc400000010ff */
[----:B------:R-:W-:Y:S01]  /*14070*/  F2FP.BF16.F32.PACK_AB R4, R145, R144 ;  /* 0x000000909104723e */ /* 0x000fe200000010ff */
[----:B------:R1:W-:Y:S01]  /*14080*/  STS [R14], R2 ;  /* 0x000000020e007388 */ /* 0x0003e20000000800 */
[----:B------:R-:W-:Y:S02]  /*14090*/  F2FP.BF16.F32.PACK_AB R3, R3, R146 ;  /* 0x000000920303723e */ /* 0x000fe400000010ff */
[----:B------:R-:W-:Y:S01]  /*140a0*/  F2FP.BF16.F32.PACK_AB R6, R6, R136 ;  /* 0x000000880606723e */ /* 0x000fe200000010ff */
[----:B------:R3:W-:Y:S01]  /*140b0*/  STS [R14+0x200], R0 ;  /* 0x000200000e007388 */ /* 0x0007e20000000800 */
[----:B------:R-:W-:Y:S01]  /*140c0*/  F2FP.BF16.F32.PACK_AB R5, R139, R5 ;  /* 0x000000058b05723e */ /* 0x000fe200000010ff */
[----:B------:R-:W4:Y:S01]  /*140d0*/  @P1 LDC.64 R20, c[0x0][0x2c0] ;  /* 0x0000b000ff141b82 */ /* 0x000f220000000a00 */
[----:B------:R-:W-:Y:S02]  /*140e0*/  F2FP.BF16.F32.PACK_AB R16, R16, R148 ;  /* 0x000000941010723e */ /* 0x000fe400000010ff */
[----:B------:R-:W-:-:S02]  /*140f0*/  F2FP.BF16.F32.PACK_AB R15, R151, R15 ;  /* 0x0000000f970f723e */ /* 0x000fc400000010ff */
[----:B------:R-:W-:Y:S02]  /*14100*/  F2FP.BF16.F32.PACK_AB R12, R12, R154 ;  /* 0x0000009a0c0c723e */ /* 0x000fe400000010ff */
[----:B------:R-:W-:Y:S02]  /*14110*/  F2FP.BF16.F32.PACK_AB R8, R8, R162 ;  /* 0x000000a20808723e */ /* 0x000fe400000010ff */
[----:B------:R-:W-:Y:S02]  /*14120*/  F2FP.BF16.F32.PACK_AB R11, R11, R156 ;  /* 0x0000009c0b0b723e */ /* 0x000fe400000010ff */
[----:B------:R-:W-:Y:S02]  /*14130*/  F2FP.BF16.F32.PACK_AB R10, R159, R10 ;  /* 0x0000000a9f0a723e */ /* 0x000fe400000010ff */
[----:B------:R-:W-:Y:S02]  /*14140*/  F2FP.BF16.F32.PACK_AB R7, R7, R164 ;  /* 0x000000a40707723e */ /* 0x000fe400000010ff */
[----:B------:R-:W-:-:S02]  /*14150*/  F2FP.BF16.F32.PACK_AB R19, R167, R19 ;  /* 0x00000013a713723e */ /* 0x000fc400000010ff */
[----:B-1----:R-:W-:Y:S02]  /*14160*/  IADD3 R2, R14, R29, RZ ;  /* 0x0000001d0e027210 */ /* 0x002fe40007ffe0ff */
[----:B---3--:R-:W-:-:S03]  /*14170*/  IADD3 R0, R29, R18, RZ ;  /* 0x000000121d007210 */ /* 0x008fc60007ffe0ff */
[----:B------:R1:W-:Y:S04]  /*14180*/  STS [R2], R4 ;  /* 0x0000000402007388 */ /* 0x0003e80000000800 */
[----:B------:R3:W-:Y:S04]  /*14190*/  STS [R2+0x200], R3 ;  /* 0x0002000302007388 */ /* 0x0007e80000000800 */
[----:B------:R5:W-:Y:S04]  /*141a0*/  STS [R14+0x1000], R6 ;  /* 0x001000060e007388 */ /* 0x000be80000000800 */
[----:B------:R-:W-:Y:S04]  /*141b0*/  STS [R14+0x1200], R5 ;  /* 0x001200050e007388 */ /* 0x000fe80000000800 */
[----:B------:R-:W-:Y:S04]  /*141c0*/  STS [R2+0x1000], R16 ;  /* 0x0010001002007388 */ /* 0x000fe80000000800 */
[----:B------:R4:W-:Y:S04]  /*141d0*/  STS [R2+0x1200], R15 ;  /* 0x0012000f02007388 */ /* 0x0009e80000000800 */
[----:B------:R4:W-:Y:S01]  /*141e0*/  STS [R18], R13 ;  /* 0x0000000d12007388 */ /* 0x0009e20000000800 */
[----:B-1----:R1:W1:Y:S03]  /*141f0*/  @P5 MUFU.LG2 R4, R27 ;  /* 0x0000001b00045308 */ /* 0x0022660000000c00 */
[----:B------:R4:W-:Y:S01]  /*14200*/  STS [R18+0x200], R12 ;  /* 0x0002000c12007388 */ /* 0x0009e20000000800 */
[----:B---3--:R-:W-:Y:S01]  /*14210*/  @P1 MOV R3, 0x1 ;  /* 0x0000000100031802 */ /* 0x008fe20000000f00 */
[----:B--2---:R-:W-:-:S02]  /*14220*/  @!P1 IMAD R3, R17, R30, RZ ;  /* 0x0000001e11039224 */ /* 0x004fc400078e02ff */
[----:B------:R2:W-:Y:S01]  /*14230*/  STS [R0], R9 ;  /* 0x0000000900007388 */ /* 0x0005e20000000800 */
[----:B-----5:R-:W3:Y:S01]  /*14240*/  @P1 LDC R6, c[0x0][0x2c0] ;  /* 0x0000b000ff061b82 */ /* 0x020ee20000000800 */
[----:B------:R-:W-:Y:S02]  /*14250*/  IMAD R3, R42, R3, RZ ;  /* 0x000000032a037224 */ /* 0x000fe400078e02ff */
[----:B------:R-:W-:Y:S03]  /*14260*/  STS [R0+0x200], R8 ;  /* 0x0002000800007388 */ /* 0x000fe60000000800 */
[----:B------:R-:W-:Y:S01]  /*14270*/  SEL R3, R3, RZ, !P6 ;  /* 0x000000ff03037207 */ /* 0x000fe20007000000 */
[----:B------:R5:W-:Y:S01]  /*14280*/  STS [R18+0x1000], R11 ;  /* 0x0010000b12007388 */ /* 0x000be20000000800 */
[----:B-1----:R-:W-:Y:S01]  /*14290*/  SHF.R.S32.HI R27, RZ, 0x1f, R37 ;  /* 0x0000001fff1b7819 */ /* 0x002fe20000011425 */
[----:B------:R-:W-:-:S02]  /*142a0*/  @P5 FMUL.FTZ R4, R4, 0.69314718246459960938 ;  /* 0x3f31721804045820 */ /* 0x000fc40000410000 */
[----:B------:R-:W-:Y:S01]  /*142b0*/  STS [R18+0x1200], R10 ;  /* 0x0012000a12007388 */ /* 0x000fe20000000800 */
[----:B----4-:R-:W-:Y:S01]  /*142c0*/  @P1 IMAD R2, R21, R20, RZ ;  /* 0x0000001415021224 */ /* 0x010fe200078e02ff */
[----:B------:R-:W-:Y:S02]  /*142d0*/  LEA.HI R27, R27, R37, RZ, 0x2 ;  /* 0x000000251b1b7211 */ /* 0x000fe400078f10ff */
[----:B------:R1:W-:Y:S01]  /*142e0*/  STS [R0+0x1000], R7 ;  /* 0x0010000700007388 */ /* 0x0003e20000000800 */
[----:B------:R-:W4:Y:S01]  /*142f0*/  @P3 LDC R13, c[0x0][0x2e8] ;  /* 0x0000ba00ff0d3b82 */ /* 0x000f220000000800 */
[----:B------:R-:W-:Y:S02]  /*14300*/  @!P1 MOV R2, R17 ;  /* 0x0000001100029202 */ /* 0x000fe40000000f00 */
[----:B------:R1:W-:Y:S01]  /*14310*/  STS [R0+0x1200], R19 ;  /* 0x0012001300007388 */ /* 0x0003e20000000800 */
[----:B------:R-:W-:Y:S02]  /*14320*/  MOV R20, 0x7f800000 ;  /* 0x7f80000000147802 */ /* 0x000fe40000000f00 */
[----:B------:R-:W-:Y:S01]  /*14330*/  MOV R21, 0x7f800000 ;  /* 0x7f80000000157802 */ /* 0x000fe20000000f00 */
[----:B------:R-:W3:Y:S01]  /*14340*/  S2R R29, SR_CTAID.Z ;  /* 0x00000000001d7919 */ /* 0x000ee20000002700 */
[----:B------:R-:W4:Y:S01]  /*14350*/  @P2 LDC R12, c[0x0][0x2e8] ;  /* 0x0000ba00ff0c2b82 */ /* 0x000f220000000800 */
[----:B--2---:R-:W2:Y:S01]  /*14360*/  @P4 MUFU.LG2 R9, R26 ;  /* 0x0000001a00094308 */ /* 0x004ea20000000c00 */
[----:B------:R-:W-:-:S06]  /*14370*/  @!P1 MOV R6, 0x1 ;  /* 0x0000000100069802 */ /* 0x000fcc0000000f00 */
[----:B-----5:R-:W5:Y:S01]  /*14380*/  @P4 LDC R11, c[0x0][0x2e8] ;  /* 0x0000ba00ff0b4b82 */ /* 0x020f620000000800 */
[----:B------:R3:W-:Y:S07]  /*14390*/  @P2 MUFU.LG2 R8, R25 ;  /* 0x0000001900082308 */ /* 0x0007ee0000000c00 */
[----:B-1----:R-:W1:Y:S01]  /*143a0*/  @P5 LDC R7, c[0x0][0x2e8] ;  /* 0x0000ba00ff075b82 */ /* 0x002e620000000800 */
[----:B------:R4:W1:Y:S01]  /*143b0*/  @P3 MUFU.LG2 R10, R24 ;  /* 0x00000018000a3308 */ /* 0x0008620000000c00 */
[----:B------:R-:W-:-:S06]  /*143c0*/  LOP3.LUT R0, R32, 0xffffffe0, RZ, 0xc0, !PT ;  /* 0xffffffe020007812 */ /* 0x000fcc00078ec0ff */
[----:B------:R-:W-:Y:S01]  /*143d0*/  BAR.SYNC.DEFER_BLOCKING 0x0 ;  /* 0x0000000000007b1d */ /* 0x000fe20000010000 */
[----:B------:R-:W-:Y:S02]  /*143e0*/  IADD3 R5, -R0, R36, RZ ;  /* 0x0000002400057210 */ /* 0x000fe40007ffe1ff */
[----:B------:R-:W-:Y:S02]  /*143f0*/  LOP3.LUT R0, R27, 0xfffffffc, RZ, 0xc0, !PT ;  /* 0xfffffffc1b007812 */ /* 0x000fe400078ec0ff */
[----:B------:R-:W-:Y:S01]  /*14400*/  LOP3.LUT P0, RZ, R5, 0x3, RZ, 0xc0, !PT ;  /* 0x0000000305ff7812 */ /* 0x000fe2000780c0ff */
[----:B--2---:R-:W-:Y:S01]  /*14410*/  @P4 FMUL.FTZ R5, R9, 0.69314718246459960938 ;  /* 0x3f31721809054820 */ /* 0x004fe20000410000 */
[----:B------:R-:W-:Y:S01]  /*14420*/  IADD3 R26, -R0, R37, RZ ;  /* 0x00000025001a7210 */ /* 0x000fe20007ffe1ff */
[----:B---3--:R-:W-:Y:S01]  /*14430*/  IMAD R0, R6, UR6, RZ ;  /* 0x0000000606007c24 */ /* 0x008fe2000f8e02ff */
[----:B------:R-:W-:Y:S01]  /*14440*/  MOV R25, 0x7f800000 ;  /* 0x7f80000000197802 */ /* 0x000fe20000000f00 */
[----:B------:R-:W-:Y:S01]  /*14450*/  IMAD R2, R29, R2, R3 ;  /* 0x000000021d027224 */ /* 0x000fe200078e0203 */
[----:B----4-:R-:W-:Y:S01]  /*14460*/  MOV R24, 0x7f800000 ;  /* 0x7f80000000187802 */ /* 0x010fe20000000f00 */
[----:B-----5:R-:W-:Y:S01]  /*14470*/  @P4 FFMA.FTZ R24, R40, R11, R5 ;  /* 0x0000000b28184223 */ /* 0x020fe20000010005 */
[----:B------:R-:W-:Y:S01]  /*14480*/  SHF.L.U32 R0, R0, 0x7, RZ ;  /* 0x0000000700007819 */ /* 0x000fe200000006ff */
[----:B-1----:R-:W-:Y:S01]  /*14490*/  @P5 FFMA.FTZ R25, R41, R7, R4 ;  /* 0x0000000729195223 */ /* 0x002fe20000010004 */
[----:B------:R-:W-:-:S02]  /*144a0*/  @P3 FMUL.FTZ R7, R10, 0.69314718246459960938 ;  /* 0x3f3172180a073820 */ /* 0x000fc40000410000 */
[----:B------:R-:W-:Y:S01]  /*144b0*/  IADD3 R10, P5, P1, R0, R22, R2 ;  /* 0x00000016000a7210 */ /* 0x000fe200079be002 */
[----:B------:R-:W-:Y:S01]  /*144c0*/  @P2 FMUL.FTZ R4, R8, 0.69314718246459960938 ;  /* 0x3f31721808042820 */ /* 0x000fe20000410000 */
[----:B------:R-:W-:Y:S01]  /*144d0*/  SHF.R.S32.HI R3, RZ, 0x1f, R0 ;  /* 0x0000001fff037819 */ /* 0x000fe20000011400 */
[----:B------:R1:W2:Y:S01]  /*144e0*/  LDS.128 R32, [R204+0x1800] ;  /* 0x00180000cc207984 */ /* 0x0002a20000000c00 */
[----:B------:R-:W-:Y:S01]  /*144f0*/  SHF.R.S32.HI R2, RZ, 0x1f, R2 ;  /* 0x0000001fff027819 */ /* 0x000fe20000011402 */
[----:B------:R-:W-:Y:S01]  /*14500*/  @P3 FFMA.FTZ R20, R39, R13, R7 ;  /* 0x0000000d27143223 */ /* 0x000fe20000010007 */
[----:B------:R-:W-:Y:S02]  /*14510*/  @P2 FFMA.FTZ R21, R38, R12, R4 ;  /* 0x0000000c26152223 */ /* 0x000fe40000010004 */
[----:B------:R-:W-:Y:S01]  /*14520*/  IADD3.X R9, R3, R23, R2, P5, P1 ;  /* 0x0000001703097210 */ /* 0x000fe20002fe2402 */
[----:B------:R-:W-:Y:S06]  /*14530*/  @P0 BRA `(.L_x_259) ;  /* 0x0000000000c00947 */ /* 0x000fec0003800000 */
[----:B------:R-:W3:Y:S01]  /*14540*/  S2R R3, SR_TID.X ;  /* 0x0000000000037919 */ /* 0x000ee20000002100 */
[----:B------:R-:W-:-:S04]  /*14550*/  SHF.R.S32.HI R2, RZ, 0x1f, R28 ;  /* 0x0000001fff027819 */ /* 0x000fc8000001141c */
[----:B------:R-:W-:-:S04]  /*14560*/  LEA.HI R2, R2, R28, RZ, 0x2 ;  /* 0x0000001c02027211 */ /* 0x000fc800078f10ff */
[----:B------:R-:W-:-:S05]  /*14570*/  LOP3.LUT R2, R2, 0xffffffc, RZ, 0xc0, !PT ;  /* 0x0ffffffc02027812 */ /* 0x000fca00078ec0ff */
[----:B------:R-:W-:Y:S01]  /*14580*/  IMAD.IADD R2, R28, 0x1, -R2 ;  /* 0x000000011c027824 */ /* 0x000fe200078e0a02 */
[----:B---3--:R-:W-:-:S04]  /*14590*/  SHF.R.S32.HI R0, RZ, 0x1f, R3 ;  /* 0x0000001fff007819 */ /* 0x008fc80000011403 */
[----:B------:R-:W-:-:S04]  /*145a0*/  LEA.HI R0, R0, R3, RZ, 0x5 ;  /* 0x0000000300007211 */ /* 0x000fc800078f28ff */
[----:B------:R-:W-:-:S05]  /*145b0*/  LOP3.LUT R0, R0, 0xffffffe0, RZ, 0xc0, !PT ;  /* 0xffffffe000007812 */ /* 0x000fca00078ec0ff */
[----:B------:R-:W-:-:S05]  /*145c0*/  IMAD.IADD R0, R3, 0x1, -R0 ;  /* 0x0000000103007824 */ /* 0x000fca00078e0a00 */
[----:B------:R-:W-:-:S04]  /*145d0*/  SHF.R.S32.HI R3, RZ, 0x1f, R0 ;  /* 0x0000001fff037819 */ /* 0x000fc80000011400 */
[----:B------:R-:W-:-:S04]  /*145e0*/  LEA.HI R0, R3, R0, RZ, 0x2 ;  /* 0x0000000003007211 */ /* 0x000fc800078f10ff */
[----:B------:R-:W-:-:S05]  /*145f0*/  SHF.R.S32.HI R0, RZ, 0x2, R0 ;  /* 0x00000002ff007819 */ /* 0x000fca0000011400 */
[----:B------:R-:W-:-:S04]  /*14600*/  IMAD R0, R2, 0x10, R0 ;  /* 0x0000001002007824 */ /* 0x000fc800078e0200 */
[C---:B------:R-:W-:Y:S01]  /*14610*/  VIADD R2, R0.reuse, 0x8 ;  /* 0x0000000800027836 */ /* 0x040fe20000000000 */
[C---:B------:R-:W-:Y:S01]  /*14620*/  ISETP.GE.AND P6, PT, R0.reuse, UR5, PT ;  /* 0x0000000500007c0c */ /* 0x040fe2000bfc6270 */
[C---:B------:R-:W-:Y:S02]  /*14630*/  VIADD R3, R0.reuse, 0x40 ;  /* 0x0000004000037836 */ /* 0x040fe40000000000 */
[----:B------:R-:W-:Y:S01]  /*14640*/  VIADD R5, R0, 0x48 ;  /* 0x0000004800057836 */ /* 0x000fe20000000000 */
[----:B------:R-:W-:Y:S02]  /*14650*/  ISETP.GE.AND P5, PT, R2, UR5, PT ;  /* 0x0000000502007c0c */ /* 0x000fe4000bfa6270 */
[----:B------:R-:W-:Y:S02]  /*14660*/  ISETP.GE.AND P4, PT, R3, UR5, PT ;  /* 0x0000000503007c0c */ /* 0x000fe4000bf86270 */
[----:B------:R-:W-:-:S05]  /*14670*/  ISETP.GE.AND P3, PT, R5, UR5, PT ;  /* 0x0000000505007c0c */ /* 0x000fca000bf66270 */
[----:B------:R-:W3:Y:S01]  /*14680*/  @!P6 LDC.64 R12, c[0x0][0x2b0] ;  /* 0x0000ac00ff0ceb82 */ /* 0x000ee20000000a00 */
[----:B------:R-:W-:-:S03]  /*14690*/  @!P6 IMAD R4, R0, R6, RZ ;  /* 0x000000060004e224 */ /* 0x000fc600078e02ff */
[-C--:B------:R-:W-:Y:S02]  /*146a0*/  @!P5 IMAD R2, R2, R6.reuse, RZ ;  /* 0x000000060202d224 */ /* 0x080fe400078e02ff */
[----:B------:R-:W-:Y:S01]  /*146b0*/  @!P4 IMAD R0, R3, R6, RZ ;  /* 0x000000060300c224 */ /* 0x000fe200078e02ff */
[----:B------:R-:W-:Y:S01]  /*146c0*/  @!P6 IADD3 R7, P0, R4, R10, RZ ;  /* 0x0000000a0407e210 */ /* 0x000fe20007f1e0ff */
[----:B------:R-:W4:Y:S01]  /*146d0*/  @!P5 LDC.64 R14, c[0x0][0x2b0] ;  /* 0x0000ac00ff0edb82 */ /* 0x000f220000000a00 */
[----:B------:R-:W-:Y:S01]  /*146e0*/  @!P3 IMAD R5, R5, R6, RZ ;  /* 0x000000060505b224 */ /* 0x000fe200078e02ff */
[-C--:B------:R-:W-:Y:S02]  /*146f0*/  @!P5 IADD3 R3, P2, R2, R10.reuse, RZ ;  /* 0x0000000a0203d210 */ /* 0x080fe40007f5e0ff */
[----:B------:R-:W-:Y:S02]  /*14700*/  @!P4 IADD3 R11, P1, R0, R10, RZ ;  /* 0x0000000a000bc210 */ /* 0x000fe40007f3e0ff */
[----:B------:R-:W-:-:S02]  /*14710*/  @!P6 LEA.HI.X.SX32 R4, R4, R9, 0x1, P0 ;  /* 0x000000090404e211 */ /* 0x000fc400000f0eff */
[----:B------:R-:W5:Y:S01]  /*14720*/  @!P4 LDC.64 R16, c[0x0][0x2b0] ;  /* 0x0000ac00ff10cb82 */ /* 0x000f620000000a00 */
[----:B------:R-:W-:Y:S02]  /*14730*/  @!P5 LEA.HI.X.SX32 R2, R2, R9, 0x1, P2 ;  /* 0x000000090202d211 */ /* 0x000fe400010f0eff */
[----:B------:R-:W-:-:S05]  /*14740*/  @!P3 IADD3 R10, P0, R5, R10, RZ ;  /* 0x0000000a050ab210 */ /* 0x000fca0007f1e0ff */
[----:B------:R-:W1:Y:S01]  /*14750*/  @!P3 LDC.64 R18, c[0x0][0x2b0] ;  /* 0x0000ac00ff12bb82 */ /* 0x000e620000000a00 */
[----:B---3--:R-:W-:Y:S02]  /*14760*/  @!P6 LEA R8, P2, R7, R12, 0x2 ;  /* 0x0000000c0708e211 */ /* 0x008fe400078410ff */
[-C--:B------:R-:W-:Y:S02]  /*14770*/  @!P4 LEA.HI.X.SX32 R12, R0, R9.reuse, 0x1, P1 ;  /* 0x00000009000cc211 */ /* 0x080fe400008f0eff */
[----:B------:R-:W-:Y:S02]  /*14780*/  @!P3 LEA.HI.X.SX32 R0, R5, R9, 0x1, P0 ;  /* 0x000000090500b211 */ /* 0x000fe400000f0eff */
[----:B------:R-:W-:Y:S02]  /*14790*/  @!P6 LEA.HI.X R9, R7, R13, R4, 0x2, P2 ;  /* 0x0000000d0709e211 */ /* 0x000fe400010f1404 */
[----:B----4-:R-:W-:-:S03]  /*147a0*/  @!P5 LEA R6, P1, R3, R14, 0x2 ;  /* 0x0000000e0306d211 */ /* 0x010fc600078210ff */
[----:B------:R3:W-:Y:S01]  /*147b0*/  @!P6 STG.E desc[UR22][R8.64], R25 ;  /* 0x000000190800e986 */ /* 0x0007e2000c101916 */
[----:B------:R-:W-:Y:S02]  /*147c0*/  @!P5 LEA.HI.X R7, R3, R15, R2, 0x2, P1 ;  /* 0x0000000f0307d211 */ /* 0x000fe400008f1402 */
[----:B-----5:R-:W-:-:S03]  /*147d0*/  @!P4 LEA R4, P1, R11, R16, 0x2 ;  /* 0x000000100b04c211 */ /* 0x020fc600078210ff */
[----:B------:R3:W-:Y:S01]  /*147e0*/  @!P5 STG.E desc[UR22][R6.64], R24 ;  /* 0x000000180600d986 */ /* 0x0007e2000c101916 */
[----:B------:R-:W-:Y:S02]  /*147f0*/  @!P4 LEA.HI.X R5, R11, R17, R12, 0x2, P1 ;  /* 0x000000110b05c211 */ /* 0x000fe400008f140c */
[----:B-1----:R-:W-:-:S03]  /*14800*/  @!P3 LEA R2, P0, R10, R18, 0x2 ;  /* 0x000000120a02b211 */ /* 0x002fc600078010ff */
[----:B------:R3:W-:Y:S01]  /*14810*/  @!P4 STG.E desc[UR22][R4.64], R20 ;  /* 0x000000140400c986 */ /* 0x0007e2000c101916 */
[----:B------:R-:W-:-:S05]  /*14820*/  @!P3 LEA.HI.X R3, R10, R19, R0, 0x2, P0 ;  /* 0x000000130a03b211 */ /* 0x000fca00000f1400 */
[----:B------:R3:W-:Y:S04]  /*14830*/  @!P3 STG.E desc[UR22][R2.64], R21 ;  /* 0x000000150200b986 */ /* 0x0007e8000c101916 */
.L_x_259:
[----:B------:R-:W-:Y:S05]  /*14840*/  BSYNC B0 ;  /* 0x0000000000007941 */ /* 0x000fea0003800000 */
.L_x_258:
[----:B------:R4:W1:Y:S01]  /*14850*/  LDS.128 R12, [R204] ;  /* 0x00000000cc0c7984 */ /* 0x0008620000000c00 */
[----:B---3--:R-:W-:Y:S01]  /*14860*/  SHF.R.S32.HI R2, RZ, 0x2, R27 ;  /* 0x00000002ff027819 */ /* 0x008fe2000001141b */
[----:B------:R-:W-:Y:S01]  /*14870*/  IMAD.SHL.U32 R3, R26, 0x8, RZ ;  /* 0x000000081a037824 */ /* 0x000fe200078e00ff */
[----:B------:R-:W-:Y:S01]  /*14880*/  UIMAD UR15, UR6, -0x80, UR15 ;  /* 0xffffff80060f78a4 */ /* 0x000fe2000f8e020f */
[----:B------:R-:W-:Y:S01]  /*14890*/  SHF.R.S32.HI R7, RZ, 0x1f, R29 ;  /* 0x0000001fff077819 */ /* 0x000fe2000001141d */
[----:B------:R-:W-:Y:S01]  /*148a0*/  BSSY B0, `(.L_x_260) ;  /* 0x0000020000007945 */ /* 0x000fe20003800000 */
[----:B------:R-:W-:Y:S01]  /*148b0*/  ULDC UR6, c[0x0][0x2d0] ;  /* 0x0000b40000067ab9 */ /* 0x000fe20000000800 */
[C---:B------:R-:W-:Y:S01]  /*148c0*/  VIADD R0, R2.reuse, 0x20 ;  /* 0x0000002002007836 */ /* 0x040fe20000000000 */
[----:B------:R-:W-:Y:S01]  /*148d0*/  ISETP.GE.AND P0, PT, R3, UR6, PT ;  /* 0x0000000603007c0c */ /* 0x000fe2000bf06270 */
[----:B------:R-:W-:Y:S01]  /*148e0*/  VIADD R5, R2, 0x40 ;  /* 0x0000004002057836 */ /* 0x000fe20000000000 */
[----:B------:R-:W-:Y:S01]  /*148f0*/  SHF.R.S32.HI R6, RZ, 0x1f, R3 ;  /* 0x0000001fff067819 */ /* 0x000fe20000011403 */
[----:B------:R-:W-:Y:S01]  /*14900*/  ULDC.64 UR6, c[0x0][0x2a0] ;  /* 0x0000a80000067ab9 */ /* 0x000fe20000000a00 */
[----:B------:R-:W-:-:S02]  /*14910*/  ISETP.GE.OR P4, PT, R31, UR15, P0 ;  /* 0x0000000f1f007c0c */ /* 0x000fc40008786670 */
[----:B------:R-:W-:Y:S01]  /*14920*/  ISETP.GE.OR P3, PT, R0, UR5, P0 ;  /* 0x0000000500007c0c */ /* 0x000fe20008766670 */
[----:B------:R-:W-:Y:S01]  /*14930*/  VIADD R0, R2, 0x60 ;  /* 0x0000006002007836 */ /* 0x000fe20000000000 */
[----:B------:R-:W-:Y:S02]  /*14940*/  IADD3 R4, P1, R3, UR10, RZ ;  /* 0x0000000a03047c10 */ /* 0x000fe4000ff3e0ff */
[----:B------:R-:W-:Y:S02]  /*14950*/  ISETP.GE.OR P2, PT, R5, UR5, P0 ;  /* 0x0000000505007c0c */ /* 0x000fe40008746670 */
[----:B------:R-:W-:Y:S01]  /*14960*/  IADD3.X R5, R6, UR4, RZ, P1, !PT ;  /* 0x0000000406057c10 */ /* 0x000fe20008ffe4ff */
[----:B------:R-:W-:Y:S01]  /*14970*/  IMAD.U32 R6, RZ, RZ, UR14 ;  /* 0x0000000eff067e24 */ /* 0x000fe2000f8e00ff */
[----:B------:R-:W-:Y:S01]  /*14980*/  ISETP.GE.OR P0, PT, R0, UR5, P0 ;  /* 0x0000000500007c0c */ /* 0x000fe20008706670 */
[----:B------:R-:W-:Y:S01]  /*14990*/  IMAD R0, R7, UR6, RZ ;  /* 0x0000000607007c24 */ /* 0x000fe2000f8e02ff */
[----:B------:R-:W-:Y:S01]  /*149a0*/  SHF.R.S32.HI R3, RZ, 0x1f, R2 ;  /* 0x0000001fff037819 */ /* 0x000fe20000011402 */
[----:B------:R-:W-:-:S04]  /*149b0*/  IMAD.WIDE.U32 R8, R29, UR6, R4 ;  /* 0x000000061d087c25 */ /* 0x000fc8000f8e0004 */
[----:B------:R-:W-:Y:S02]  /*149c0*/  IMAD R0, R29, UR7, R0 ;  /* 0x000000071d007c24 */ /* 0x000fe4000f8e0200 */
[----:B------:R-:W-:-:S04]  /*149d0*/  IMAD.WIDE R2, R6, 0x80, R2 ;  /* 0x0000008006027825 */ /* 0x000fc800078e0202 */
[----:B------:R-:W-:Y:S01]  /*149e0*/  IMAD.IADD R5, R0, 0x1, R9 ;  /* 0x0000000100057824 */ /* 0x000fe200078e0209 */
[----:B----4-:R-:W-:Y:S06]  /*149f0*/  @P4 BRA `(.L_x_261) ;  /* 0x0000000000284947 */ /* 0x010fec0003800000 */
        /* <DEDUP_REMOVED lines=9> */
[----:B-1----:R3:W-:Y:S02]  /*14a90*/  STG.E.128 desc[UR22][R10.64], R12 ;  /* 0x0000000c0a007986 */ /* 0x0027e4000c101d16 */
.L_x_261:
[----:B------:R-:W-:Y:S05]  /*14aa0*/  BSYNC B0 ;  /* 0x0000000000007941 */ /* 0x000fea0003800000 */
.L_x_260:
[----:B-1-3--:R1:W3:Y:S01]  /*14ab0*/  LDS.128 R12, [R204+0x800] ;  /* 0x00080000cc0c7984 */ /* 0x00a2e20000000c00 */
        /* <DEDUP_REMOVED lines=15> */
.L_x_263:
[----:B------:R-:W-:Y:S05]  /*14bb0*/  BSYNC B0 ;  /* 0x0000000000007941 */ /* 0x000fea0003800000 */
.L_x_262:
[----:B-1----:R-:W1:Y:S01]  /*14bc0*/  LDS.128 R204, [R204+0x1000] ;  /* 0x00100000cccc7984 */ /* 0x002e620000000c00 */
[----:B------:R-:W-:Y:S04]  /*14bd0*/  BSSY B0, `(.L_x_264) ;  /* 0x000000f000007945 */ /* 0x000fe80003800000 */
[----:B------:R-:W-:Y:S05]  /*14be0*/  @P2 BRA `(.L_x_265) ;  /* 0x0000000000342947 */ /* 0x000fea0003800000 */
[----:B------:R-:W-:Y:S01]  /*14bf0*/  IADD3 R0, P1, R2, 0x40, RZ ;  /* 0x0000004002007810 */ /* 0x000fe20007f3e0ff */
[----:B------:R-:W-:Y:S01]  /*14c00*/  ULDC.64 UR6, c[0x0][0x298] ;  /* 0x0000a60000067ab9 */ /* 0x000fe20000000a00 */
[----:B------:R-:W-:-:S03]  /*14c10*/  MOV R7, R5 ;  /* 0x0000000500077202 */ /* 0x000fc60000000f00 */
[----:B------:R-:W-:-:S04]  /*14c20*/  IMAD.X R6, RZ, RZ, R3, P1 ;  /* 0x000000ffff067224 */ /* 0x000fc800008e0603 */
[----:B----4-:R-:W-:Y:S02]  /*14c30*/  IMAD R10, R6, UR6, RZ ;  /* 0x00000006060a7c24 */ /* 0x010fe4000f8e02ff */
[----:B------:R-:W-:-:S04]  /*14c40*/  IMAD.MOV.U32 R6, RZ, RZ, R8 ;  /* 0x000000ffff067224 */ /* 0x000fc800078e0008 */
[----:B------:R-:W-:-:S04]  /*14c50*/  IMAD.WIDE.U32 R6, R0, UR6, R6 ;  /* 0x0000000600067c25 */ /* 0x000fc8000f8e0006 */
[----:B------:R-:W-:Y:S01]  /*14c60*/  IMAD R0, R0, UR7, R10 ;  /* 0x0000000700007c24 */ /* 0x000fe2000f8e020a */
[----:B------:R-:W-:Y:S02]  /*14c70*/  ULDC.64 UR6, c[0x0][0x280] ;  /* 0x0000a00000067ab9 */ /* 0x000fe40000000a00 */
[----:B------:R-:W-:Y:S02]  /*14c80*/  LEA R10, P1, R6, UR6, 0x1 ;  /* 0x00000006060a7c11 */ /* 0x000fe4000f8208ff */
[----:B------:R-:W-:-:S04]  /*14c90*/  IADD3 R0, R0, R7, RZ ;  /* 0x0000000700007210 */ /* 0x000fc80007ffe0ff */
[----:B------:R-:W-:-:S05]  /*14ca0*/  LEA.HI.X R11, R6, UR7, R0, 0x1, P1 ;  /* 0x00000007060b7c11 */ /* 0x000fca00088f0c00 */
[----:B-1----:R1:W-:Y:S02]  /*14cb0*/  STG.E.128 desc[UR22][R10.64], R204 ;  /* 0x000000cc0a007986 */ /* 0x0023e4000c101d16 */
.L_x_265:
[----:B------:R-:W-:Y:S05]  /*14cc0*/  BSYNC B0 ;  /* 0x0000000000007941 */ /* 0x000fea0003800000 */
.L_x_264:
        /* <DEDUP_REMOVED lines=13> */
[----:B--2---:R-:W-:Y:S01]  /*14da0*/  STG.E.128 desc[UR22][R2.64], R32 ;  /* 0x0000002002007986 */ /* 0x004fe2000c101d16 */
[----:B------:R-:W-:Y:S05]  /*14db0*/  EXIT ;  /* 0x000000000000794d */ /* 0x000fea0003800000 */
.L_x_266:
        /* <DEDUP_REMOVED lines=12> */
.L_x_1309:


//--------------------- .text._ZN5flash16flash_fwd_kernelI23Flash_fwd_kernel_traitsILi32ELi128ELi128ELi4ELb0ELb0EN7cutlass10bfloat16_tE19Flash_kernel_traitsILi32ELi128ELi128ELi4ES3_EELb0ELb0ELb1ELb1ELb0ELb0ELb0ELb0EEEvNS_16Flash_fwd_paramsE --------------------------
	.section	.text._ZN5flash16flash_fwd_kernelI23Flash_fwd_kernel_traitsILi32ELi128ELi128ELi4ELb0ELb0EN7cutlass10bfloat16_tE19Flash_kernel_traitsILi32ELi128ELi128ELi4ES3_EELb0ELb0ELb1ELb1ELb0ELb0ELb0ELb0EEEvNS_16Flash_fwd_paramsE,"ax",@progbits
	.align	128
        .global         _ZN5flash16flash_fwd_kernelI23Flash_fwd_kernel_traitsILi32ELi128ELi128ELi4ELb0ELb0EN7cutlass10bfloat16_tE19Flash_kernel_traitsILi32ELi128ELi128ELi4ES3_EELb0ELb0ELb1ELb1ELb0ELb0ELb0ELb0EEEvNS_16Flash_fwd_paramsE
        .type           _ZN5flash16flash_fwd_kernelI23Flash_fwd_kernel_traitsILi32ELi128ELi128ELi4ELb0ELb0EN7cutlass10bfloat16_tE19Flash_kernel_traitsILi32ELi128ELi128ELi4ES3_EELb0ELb0ELb1ELb1ELb0ELb0ELb0ELb0EEEvNS_16Flash_fwd_paramsE,@function
        .size           _ZN5flash16flash_fwd_kernelI23Flash_fwd_kernel_traitsILi32ELi128ELi128ELi4ELb0ELb0EN7cutlass10bfloat16_tE19Flash_kernel_traitsILi32ELi128ELi128ELi4ES3_EELb0ELb0ELb1ELb1ELb0ELb0ELb0ELb0EEEvNS_16Flash_fwd_paramsE,(.L_x_1310 - _ZN5flash16flash_fwd_kernelI23Flash_fwd_kernel_traitsILi32ELi128ELi128ELi4ELb0ELb0EN7cutlass10bfloat16_tE19Flash_kernel_traitsILi32ELi128ELi128ELi4ES3_EELb0ELb0ELb1ELb1ELb0ELb0ELb0ELb0EEEvNS_16Flash_fwd_paramsE)
        .other          _ZN5flash16flash_fwd_kernelI23Flash_fwd_kernel_traitsILi32ELi128ELi128ELi4ELb0ELb0EN7cutlass10bfloat16_tE19Flash_kernel_traitsILi32ELi128ELi128ELi4ES3_EELb0ELb0ELb1ELb1ELb0ELb0ELb0ELb0EEEvNS_16Flash_fwd_paramsE,@"STO_CUDA_ENTRY STV_DEFAULT"
_ZN5flash16flash_fwd_kernelI23Flash_fwd_kernel_traitsILi32ELi128ELi128ELi4ELb0ELb0EN7cutlass10bfloat16_tE19Flash_kernel_traitsILi32ELi128ELi128ELi4ES3_EELb0ELb0ELb1ELb1ELb0ELb0ELb0ELb0EEEvNS_16Flash_fwd_paramsE:
.text._ZN5flash16flash_fwd_kernelI23Flash_fwd_kernel_traitsILi32ELi128ELi128ELi4ELb0ELb0EN7cutlass10bfloat16_tE19Flash_kernel_traitsILi32ELi128ELi128ELi4ES3_EELb0ELb0ELb1ELb1ELb0ELb0ELb0ELb0EEEvNS_16Flash_fwd_paramsE:
        /* <DEDUP_REMOVED lines=36> */
[----:B------:R-:W1:Y:S01]  /*0240*/  S2R R95, SR_TID.X ;  /* 0x00000000005f7919 */ /* 0x000e620000002100 */
        /* <DEDUP_REMOVED lines=19> */
.L_x_267:
[----:B------:R-:W-:-:S05]  /*0380*/  ULDC UR8, c[0x0][0x2c8] ;  /* 0x0000b20000087ab9 */ /* 0x000fca0000000800 */
.L_x_268:
        /* <DEDUP_REMOVED lines=20> */
[----:B------:R-:W-:Y:S02]  /*04d0*/  @!UP2 UIADD3 UR27, UR4, UR8, -UR6 ;  /* 0x00000008041ba290 */ /* 0x000fe4000fffe806 */
        /* <DEDUP_REMOVED lines=22> */
[----:B------:R-:W-:Y:S05]  /*0640*/  @P0 BRA `(.L_x_269) ;  /* 0x0000000800d80947 */ /* 0x000fea0003800000 */
        /* <DEDUP_REMOVED lines=89> */
.L_x_271:
[----:B------:R-:W-:Y:S05]  /*0be0*/  BSYNC B0 ;  /* 0x0000000000007941 */ /* 0x000fea0003800000 */
.L_x_270:
        /* <DEDUP_REMOVED lines=17> */
.L_x_273:
[----:B------:R-:W-:Y:S05]  /*0d00*/  BSYNC B0 ;  /* 0x0000000000007941 */ /* 0x000fea0003800000 */
.L_x_272:
        /* <DEDUP_REMOVED lines=15> */
.L_x_275:
[----:B------:R-:W-:Y:S05]  /*0e00*/  BSYNC B0 ;  /* 0x0000000000007941 */ /* 0x000fea0003800000 */
.L_x_274:
        /* <DEDUP_REMOVED lines=14> */
.L_x_277:
[----:B------:R-:W-:Y:S05]  /*0ef0*/  BSYNC B0 ;  /* 0x0000000000007941 */ /* 0x000fea0003800000 */
.L_x_276:
        /* <DEDUP_REMOVED lines=10> */
.L_x_279:
[----:B------:R-:W-:Y:S05]  /*0fa0*/  BSYNC B0 ;  /* 0x0000000000007941 */ /* 0x000fea0003800000 */
.L_x_278:
        /* <DEDUP_REMOVED lines=10> */
.L_x_281:
[----:B------:R-:W-:Y:S05]  /*1050*/  BSYNC B0 ;  /* 0x0000000000007941 */ /* 0x000fea0003800000 */
.L_x_280:
        /* <DEDUP_REMOVED lines=10> */
.L_x_283:
[----:B------:R-:W-:Y:S05]  /*1100*/  BSYNC B0 ;  /* 0x0000000000007941 */ /* 0x000fea0003800000 */
.L_x_282:
        /* <DEDUP_REMOVED lines=10> */
.L_x_269:
[----:B------:R-:W1:Y:S01]  /*11b0*/  LDC R21, c[0x0][0x278] ;  /* 0x00009e00ff157b82 */ /* 0x000e620000000800 */
[----:B------:R-:W2:Y:S01]  /*11c0*/  S2R R4, SR_CTAID.Z ;  /* 0x0000000000047919 */ /* 0x000ea20000002700 */
[----:B------:R-:W-:Y:S01]  /*11d0*/  UISETP.NE.AND UP0, UPT, UR15, -0x1, UPT ;  /* 0xffffffff0f00788c */ /* 0x000fe2000bf05270 */
[----:B------:R-:W-:Y:S01]  /*11e0*/  SHF.R.S32.HI R20, RZ, 0x1f, R95 ;  /* 0x0000001fff147819 */ /* 0x000fe2000001145f */
[----:B------:R-:W-:-:S03]  /*11f0*/  UISETP.NE.AND UP1, UPT, UR7, -0x1, UPT ;  /* 0xffffffff0700788c */ /* 0x000fc6000bf25270 */
[CC--:B------:R-:W-:Y:S02]  /*1200*/  LEA.HI R6, R20.reuse, R95.reuse, RZ, 0x2 ;  /* 0x0000005f14067211 */ /* 0x0c0fe400078f10ff */
[CC--:B------:R-:W-:Y:S02]  /*1210*/  LEA.HI R19, R20.reuse, R95.reuse, RZ, 0x3 ;  /* 0x0000005f14137211 */ /* 0x0c0fe400078f18ff */
[----:B------:R-:W-:Y:S02]  /*1220*/  PLOP3.LUT P0, PT, PT, PT, UP1, 0x80, 0x0 ;  /* 0x000000000000781c */ /* 0x000fe40003f0f018 */
[----:B------:R-:W-:Y:S01]  /*1230*/  @!UP0 USHF.R.S32.HI UR8, URZ, 0x1f, UR32 ;  /* 0x0000001f3f088899 */ /* 0x000fe20008011420 */
[----:B------:R-:W-:Y:S01]  /*1240*/  SHF.R.S32.HI R18, RZ, 0x3, R19 ;  /* 0x00000003ff127819 */ /* 0x000fe20000011413 */
[----:B------:R-:W-:Y:S01]  /*1250*/  @UP1 UIADD3 UR9, UR6, UR7, URZ ;  /* 0x0000000706091290 */ /* 0x000fe2000fffe03f */
[----:B------:R-:W-:Y:S01]  /*1260*/  LEA.HI R134, R20, R95, RZ, 0x5 ;  /* 0x0000005f14867211 */ /* 0x000fe200078f28ff */
[----:B------:R-:W-:Y:S01]  /*1270*/  @!UP0 ULDC.64 UR4, c[0x0][0x228] ;  /* 0x00008a0000048ab9 */ /* 0x000fe20000000a00 */
[----:B------:R-:W-:Y:S01]  /*1280*/  @UP0 ULDC.64 UR22, c[0x0][0x240] ;  /* 0x0000900000160ab9 */ /* 0x000fe20000000a00 */
[----:B------:R-:W-:Y:S01]  /*1290*/  @UP1 ULDC.64 UR12, c[0x0][0x248] ;  /* 0x00009200000c1ab9 */ /* 0x000fe20000000a00 */
[----:B------:R-:W-:Y:S01]  /*12a0*/  @!UP0 UIMAD UR8, UR8, UR4, URZ ;  /* 0x00000004080882a4 */ /* 0x000fe2000f8e023f */
[----:B------:R-:W-:Y:S01]  /*12b0*/  IMAD.SHL.U32 R5, R18, 0x40, RZ ;  /* 0x0000004012057824 */ /* 0x000fe200078e00ff */
[----:B------:R-:W-:Y:S01]  /*12c0*/  @UP0 UIMAD.WIDE.U32 UR28, UR15, UR22, URZ ;  /* 0x000000160f1c02a5 */ /* 0x000fe2000f8e003f */
[----:B------:R-:W-:Y:S01]  /*12d0*/  SHF.R.S32.HI R184, RZ, 0x5, R134 ;  /* 0x00000005ffb87819 */ /* 0x000fe20000011486 */
[----:B------:R-:W-:Y:S01]  /*12e0*/  @!UP0 UIMAD.WIDE.U32 UR10, UR32, UR4, URZ ;  /* 0x00000004200a82a5 */ /* 0x000fe2000f8e003f */
[----:B-1----:R-:W-:Y:S01]  /*12f0*/  IABS R0, R21 ;  /* 0x0000001500007213 */ /* 0x002fe20000000000 */
[----:B------:R-:W-:-:S02]  /*1300*/  @UP1 UIMAD.WIDE.U32 UR30, UR9, UR12, URZ ;  /* 0x0000000c091e12a5 */ /* 0x000fc4000f8e003f */
[----:B------:R-:W-:Y:S02]  /*1310*/  @!UP0 UIMAD UR5, UR32, UR5, UR8 ;  /* 0x00000005200582a4 */ /* 0x000fe4000f8e0208 */
[----:B------:R-:W-:Y:S01]  /*1320*/  IMAD.MOV.U32 R7, RZ, RZ, R0 ;  /* 0x000000ffff077224 */ /* 0x000fe200078e0000 */
[----:B------:R-:W-:Y:S01]  /*1330*/  @UP1 UIMAD UR9, UR9, UR13, URZ ;  /* 0x0000000d090912a4 */ /* 0x000fe2000f8e023f */
[----:B--2---:R-:W-:Y:S02]  /*1340*/  IABS R4, R4 ;  /* 0x0000000400047213 */ /* 0x004fe40000000000 */
[----:B------:R-:W1:Y:S01]  /*1350*/  I2F.RP R2, R7 ;  /* 0x0000000700027306 */ /* 0x000e620000209400 */
[----:B------:R-:W-:Y:S02]  /*1360*/  @UP0 UIMAD UR23, UR15, UR23, UR29 ;  /* 0x000000170f1702a4 */ /* 0x000fe4000f8e021d */
[----:B------:R-:W-:Y:S01]  /*1370*/  @UP1 UIADD3 UR9, UR31, UR9, URZ ;  /* 0x000000091f091290 */ /* 0x000fe2000fffe03f */
[----:B------:R-:W-:Y:S01]  /*1380*/  @UP1 UMOV UR22, UR30 ;  /* 0x0000001e00161c82 */ /* 0x000fe20008000000 */
[----:B------:R-:W-:Y:S01]  /*1390*/  @!UP0 UIADD3 UR23, UR11, UR5, URZ ;  /* 0x000000050b178290 */ /* 0x000fe2000fffe03f */
[----:B------:R-:W-:-:S02]  /*13a0*/  @!UP0 UMOV UR28, UR10 ;  /* 0x0000000a001c8c82 */ /* 0x000fc40008000000 */
[----:B-1----:R-:W1:Y:S02]  /*13b0*/  MUFU.RCP R2, R2 ;  /* 0x0000000200027308 */ /* 0x002e640000001000 */
[----:B-1----:R-:W-:-:S06]  /*13c0*/  VIADD R2, R2, 0xffffffe ;  /* 0x0ffffffe02027836 */ /* 0x002fcc0000000000 */
[----:B------:R-:W1:Y:S02]  /*13d0*/  F2I.FTZ.U32.TRUNC.NTZ R3, R2 ;  /* 0x0000000200037305 */ /* 0x000e64000021f000 */
[----:B-1----:R-:W-:Y:S02]  /*13e0*/  IMAD.MOV R0, RZ, RZ, -R3 ;  /* 0x000000ffff007224 */ /* 0x002fe400078e0a03 */
[----:B------:R-:W-:Y:S02]  /*13f0*/  IMAD.MOV.U32 R2, RZ, RZ, RZ ;  /* 0x000000ffff027224 */ /* 0x000fe400078e00ff */
[----:B------:R-:W-:-:S04]  /*1400*/  IMAD R0, R0, R7, RZ ;  /* 0x0000000700007224 */ /* 0x000fc800078e02ff */
[----:B------:R-:W-:-:S04]  /*1410*/  IMAD.HI.U32 R2, R3, R0, R2 ;  /* 0x0000000003027227 */ /* 0x000fc800078e0002 */
[----:B------:R-:W-:Y:S01]  /*1420*/  IMAD.MOV.U32 R3, RZ, RZ, R4 ;  /* 0x000000ffff037224 */ /* 0x000fe200078e0004 */
[----:B------:R-:W-:-:S03]  /*1430*/  LOP3.LUT R4, R6, 0xfffffffc, RZ, 0xc0, !PT ;  /* 0xfffffffc06047812 */ /* 0x000fc600078ec0ff */
[----:B------:R-:W-:Y:S01]  /*1440*/  IMAD.HI.U32 R14, R2, R3, RZ ;  /* 0x00000003020e7227 */ /* 0x000fe200078e00ff */
[----:B------:R-:W-:-:S03]  /*1450*/  SHF.R.S32.HI R2, RZ, 0x2, R6 ;  /* 0x00000002ff027819 */ /* 0x000fc60000011406 */
[----:B------:R-:W-:Y:S01]  /*1460*/  IMAD.IADD R4, R95, 0x1, -R4 ;  /* 0x000000015f047824 */ /* 0x000fe200078e0a04 */
[----:B------:R-:W-:Y:S01]  /*1470*/  LEA.HI R6, R6, R2, RZ, 0x1 ;  /* 0x0000000206067211 */ /* 0x000fe200078f08ff */
[----:B------:R-:W-:Y:S02]  /*1480*/  IMAD.MOV R0, RZ, RZ, -R14 ;  /* 0x000000ffff007224 */ /* 0x000fe400078e0a0e */
[----:B------:R-:W-:Y:S01]  /*1490*/  IMAD.SHL.U32 R132, R4, 0x8, RZ ;  /* 0x0000000804847824 */ /* 0x000fe200078e00ff */
[----:B------:R-:W-:Y:S01]  /*14a0*/  LOP3.LUT R4, R5, 0xc0, RZ, 0xc0, !PT ;  /* 0x000000c005047812 */ /* 0x000fe200078ec0ff */
[----:B------:R-:W-:Y:S01]  /*14b0*/  IMAD R0, R7, R0, R3 ;  /* 0x0000000007007224 */ /* 0x000fe200078e0203 */
[----:B------:R-:W-:Y:S02]  /*14c0*/  LOP3.LUT R5, R6, 0x7fffffe, RZ, 0xc0, !PT ;  /* 0x07fffffe06057812 */ /* 0x000fe400078ec0ff */
[----:B------:R-:W-:Y:S02]  /*14d0*/  LOP3.LUT R6, R4, 0x18, R132, 0xf8, !PT ;  /* 0x0000001804067812 */ /* 0x000fe400078ef884 */
[----:B------:R-:W-:Y:S01]  /*14e0*/  SHF.R.U32.HI R4, RZ, 0x3, R4 ;  /* 0x00000003ff047819 */ /* 0x000fe20000011604 */
        /* <DEDUP_REMOVED lines=12> */
[----:B------:R-:W-:Y:S01]  /*15b0*/  UIADD3 UR9, UR11, UR5, URZ ;  /* 0x000000050b097290 */ /* 0x000fe2000fffe03f */
[----:B------:R-:W-:-:S11]  /*15c0*/  UMOV UR22, UR10 ;  /* 0x0000000a00167c82 */ /* 0x000fd60008000000 */
.L_x_284:
[----:B------:R-:W-:Y:S01]  /*15d0*/  @UP1 UIADD3 UR7, UR6, UR7, URZ ;  /* 0x0000000706071290 */ /* 0x000fe2000fffe03f */
[----:B------:R-:W-:Y:S01]  /*15e0*/  IMAD.IADD R5, R2, 0x1, -R5 ;  /* 0x0000000102057824 */ /* 0x000fe200078e0a05 */
[----:B------:R-:W-:Y:S01]  /*15f0*/  @UP1 ULDC.64 UR10, c[0x0][0x250] ;  /* 0x00009400000a1ab9 */ /* 0x000fe20000000a00 */
[----:B------:R-:W-:Y:S01]  /*1600*/  LOP3.LUT R4, R6, R4, RZ, 0x3c, !PT ;  /* 0x0000000406047212 */ /* 0x000fe200078e3cff */
[----:B------:R-:W-:Y:S01]  /*1610*/  @UP1 UIMAD.WIDE.U32 UR4, UR7, UR10, URZ ;  /* 0x0000000a070412a5 */ /* 0x000fe2000f8e003f */
[----:B------:R-:W-:Y:S01]  /*1620*/  ISETP.GT.U32.AND P1, PT, R7, R0, PT ;  /* 0x000000000700720c */ /* 0x000fe20003f24070 */
[----:B------:R-:W-:Y:S01]  /*1630*/  @UP1 UIMAD UR8, UR7, UR11, URZ ;  /* 0x0000000b070812a4 */ /* 0x000fe2000f8e023f */
[----:B------:R-:W-:Y:S01]  /*1640*/  LEA R5, R184, R5, 0x3 ;  /* 0x00000005b8057211 */ /* 0x000fe200078e18ff */
[----:B------:R-:W-:Y:S02]  /*1650*/  USHF.R.S32.HI UR31, URZ, 0x1f, UR34 ;  /* 0x0000001f3f1f7899 */ /* 0x000fe40008011422 */
[----:B------:R-:W-:Y:S01]  /*1660*/  @UP1 UIADD3 UR8, UR5, UR8, URZ ;  /* 0x0000000805081290 */ /* 0x000fe2000fffe03f */
[----:B------:R-:W-:Y:S01]  /*1670*/  @UP1 UMOV UR18, UR4 ;  /* 0x0000000400121c82 */ /* 0x000fe20008000000 */
[----:B------:R-:W-:Y:S01]  /*1680*/  IMAD.U32 R209, R5, 0x20, R4 ;  /* 0x0000002005d17824 */ /* 0x000fe200078e0004 */
[----:B------:R-:W-:Y:S09]  /*1690*/  @P0 BRA `(.L_x_285) ;  /* 0x0000000000340947 */ /* 0x000ff20003800000 */
[----:B------:R-:W-:Y:S01]  /*16a0*/  USHF.R.S32.HI UR7, URZ, 0x1f, UR6 ;  /* 0x0000001f3f077899 */ /* 0x000fe20008011406 */
[----:B------:R-:W-:Y:S01]  /*16b0*/  ULDC.64 UR10, c[0x0][0x250] ;  /* 0x00009400000a7ab9 */ /* 0x000fe20000000a00 */
[----:B------:R-:W-:Y:S02]  /*16c0*/  ULDC.64 UR4, c[0x0][0x238] ;  /* 0x00008e0000047ab9 */ /* 0x000fe40000000a00 */
[----:B------:R-:W-:Y:S02]  /*16d0*/  UIMAD UR7, UR7, UR10, URZ ;  /* 0x0000000a070772a4 */ /* 0x000fe4000f8e023f */
[----:B------:R-:W-:Y:S02]  /*16e0*/  UIMAD.WIDE.U32 UR36, UR6, UR10, URZ ;  /* 0x0000000a062472a5 */ /* 0x000fe4000f8e003f */
[----:B------:R-:W-:Y:S02]  /*16f0*/  UIMAD UR7, UR6, UR11, UR7 ;  /* 0x0000000b060772a4 */ /* 0x000fe4000f8e0207 */
[----:B------:R-:W-:-:S02]  /*1700*/  USHF.R.S32.HI UR6, URZ, 0x1f, UR32 ;  /* 0x0000001f3f067899 */ /* 0x000fc40008011420 */
[----:B------:R-:W-:Y:S02]  /*1710*/  UIADD3 UR37, UR37, UR7, URZ ;  /* 0x0000000725257290 */ /* 0x000fe4000fffe03f */
[----:B------:R-:W-:Y:S02]  /*1720*/  UIMAD UR6, UR6, UR4, URZ ;  /* 0x00000004060672a4 */ /* 0x000fe4000f8e023f */
[----:B------:R-:W-:Y:S02]  /*1730*/  UIMAD.WIDE.U32 UR36, UR32, UR4, UR36 ;  /* 0x00000004202472a5 */ /* 0x000fe4000f8e0024 */
[----:B------:R-:W-:-:S04]  /*1740*/  UIMAD UR5, UR32, UR5, UR6 ;  /* 0x00000005200572a4 */ /* 0x000fc8000f8e0206 */
[----:B------:R-:W-:Y:S01]  /*1750*/  UIADD3 UR8, UR37, UR5, URZ ;  /* 0x0000000525087290 */ /* 0x000fe2000fffe03f */
[----:B------:R-:W-:-:S11]  /*1760*/  UMOV UR18, UR36 ;  /* 0x0000002400127c82 */ /* 0x000fd60008000000 */
.L_x_285:
[----:B------:R-:W1:Y:S01]  /*1770*/  S2UR UR29, SR_CgaCtaId ;  /* 0x00000000001d79c3 */ /* 0x000e620000008800 */
[----:B------:R-:W-:Y:S01]  /*1780*/  UIADD3 UR5, -UR26, UR17, URZ ;  /* 0x000000111a057290 */ /* 0x000fe2000fffe13f */
[----:B------:R-:W-:Y:S01]  /*1790*/  @!P1 IMAD.IADD R0, R0, 0x1, -R7 ;  /* 0x0000000100009824 */ /* 0x000fe200078e0a07 */
[----:B------:R-:W-:Y:S01]  /*17a0*/  ULDC.64 UR6, c[0x0][0x258] ;  /* 0x0000960000067ab9 */ /* 0x000fe20000000a00 */
[----:B------:R-:W-:Y:S01]  /*17b0*/  SHF.R.S32.HI R133, RZ, 0x1f, R132 ;  /* 0x0000001fff857819 */ /* 0x000fe20000011484 */
[----:B------:R-:W-:Y:S01]  /*17c0*/  UIMAD UR4, UR31, UR6, URZ ;  /* 0x000000061f0472a4 */ /* 0x000fe2000f8e023f */
[----:B------:R-:W-:Y:S01]  /*17d0*/  IADD3 R8, P0, R132, UR28, RZ ;  /* 0x0000001c84087c10 */ /* 0x000fe2000ff1e0ff */
[C---:B------:R-:W-:Y:S01]  /*17e0*/  VIADD R15, R2.reuse, 0x20 ;  /* 0x00000020020f7836 */ /* 0x040fe20000000000 */
[----:B------:R-:W-:Y:S01]  /*17f0*/  ISETP.GE.AND P3, PT, R2, UR5, PT ;  /* 0x0000000502007c0c */ /* 0x000fe2000bf66270 */
[----:B------:R-:W-:Y:S01]  /*1800*/  UIMAD UR7, UR34, UR7, UR4 ;  /* 0x00000007220772a4 */ /* 0x000fe2000f8e0204 */
[----:B------:R-:W-:Y:S01]  /*1810*/  ISETP.GE.U32.AND P6, PT, R0, R7, PT ;  /* 0x000000070000720c */ /* 0x000fe20003fc6070 */
[----:B------:R-:W-:Y:S01]  /*1820*/  IMAD.U32 R0, RZ, RZ, UR6 ;  /* 0x00000006ff007e24 */ /* 0x000fe2000f8e00ff */
[----:B------:R-:W-:Y:S01]  /*1830*/  IADD3.X R9, R133, UR23, RZ, P0, !PT ;  /* 0x0000001785097c10 */ /* 0x000fe200087fe4ff */
[----:B------:R-:W-:Y:S01]  /*1840*/  UMOV UR4, 0x400 ;  /* 0x0000040000047882 */ /* 0x000fe20000000000 */
[----:B------:R-:W-:Y:S01]  /*1850*/  LOP3.LUT R3, R21, UR34, RZ, 0x3c, !PT ;  /* 0x0000002215037c12 */ /* 0x000fe2000f8e3cff */
[----:B------:R-:W-:Y:S01]  /*1860*/  VIADD R16, R2, 0x40 ;  /* 0x0000004002107836 */ /* 0x000fe20000000000 */
[----:B------:R-:W-:Y:S01]  /*1870*/  BSSY B0, `(.L_x_286) ;  /* 0x0000024000007945 */ /* 0x000fe20003800000 */
[----:B------:R-:W-:Y:S01]  /*1880*/  IMAD.WIDE.U32 R8, R0, UR34, R8 ;  /* 0x0000002200087c25 */ /* 0x000fe2000f8e0008 */
[----:B------:R-:W-:-:S02]  /*1890*/  ISETP.GE.AND P4, PT, R3, RZ, PT ;  /* 0x000000ff0300720c */ /* 0x000fc40003f86270 */
[--C-:B------:R-:W-:Y:S01]  /*18a0*/  SHF.R.S32.HI R3, RZ, 0x1f, R2.reuse ;  /* 0x0000001fff037819 */ /* 0x100fe20000011402 */
[----:B------:R-:W-:Y:S01]  /*18b0*/  VIADD R17, R2, 0x60 ;  /* 0x0000006002117836 */ /* 0x000fe20000000000 */
[----:B------:R-:W-:Y:S01]  /*18c0*/  ISETP.NE.AND P5, PT, R21, RZ, PT ;  /* 0x000000ff1500720c */ /* 0x000fe20003fa5270 */
[----:B------:R-:W-:Y:S01]  /*18d0*/  IMAD.U32 R4, RZ, RZ, UR16 ;  /* 0x00000010ff047e24 */ /* 0x000fe2000f8e00ff */
[----:B-1----:R-:W-:Y:S01]  /*18e0*/  ULEA UR4, UR29, UR4, 0x18 ;  /* 0x000000041d047291 */ /* 0x002fe2000f8ec03f */
[----:B------:R-:W-:Y:S01]  /*18f0*/  @!P1 VIADD R14, R14, 0x1 ;  /* 0x000000010e0e9836 */ /* 0x000fe20000000000 */
[----:B------:R-:W-:Y:S01]  /*1900*/  ISETP.GE.AND P2, PT, R15, UR5, PT ;  /* 0x000000050f007c0c */ /* 0x000fe2000bf46270 */
[----:B------:R-:W-:Y:S01]  /*1910*/  VIADD R7, R9, UR7 ;  /* 0x0000000709077c36 */ /* 0x000fe20008000000 */
[----:B------:R-:W-:Y:S01]  /*1920*/  ISETP.GE.AND P1, PT, R16, UR5, PT ;  /* 0x0000000510007c0c */ /* 0x000fe2000bf26270 */
[----:B------:R-:W-:Y:S01]  /*1930*/  IMAD.WIDE R4, R4, 0x80, R2 ;  /* 0x0000008004047825 */ /* 0x000fe200078e0202 */
[----:B------:R-:W-:-:S02]  /*1940*/  ISETP.GE.AND P0, PT, R17, UR5, PT ;  /* 0x0000000511007c0c */ /* 0x000fc4000bf06270 */
[----:B------:R-:W-:Y:S01]  /*1950*/  LEA R209, R209, UR4, 0x1 ;  /* 0x00000004d1d17c11 */ /* 0x000fe2000f8e08ff */
[----:B------:R-:W-:Y:S01]  /*1960*/  @P6 VIADD R14, R14, 0x1 ;  /* 0x000000010e0e6836 */ /* 0x000fe20000000000 */
[----:B------:R-:W-:Y:S09]  /*1970*/  @P3 BRA `(.L_x_287) ;  /* 0x00000000004c3947 */ /* 0x000ff20003800000 */
        /* <DEDUP_REMOVED lines=19> */
.L_x_287:
[----:B------:R-:W-:Y:S05]  /*1ab0*/  BSYNC B0 ;  /* 0x0000000000007941 */ /* 0x000fea0003800000 */
.L_x_286:
        /* <DEDUP_REMOVED lines=22> */
.L_x_289:
[----:B------:R-:W-:Y:S05]  /*1c20*/  BSYNC B0 ;  /* 0x0000000000007941 */ /* 0x000fea0003800000 */
.L_x_288:
        /* <DEDUP_REMOVED lines=22> */
.L_x_291:
[----:B------:R-:W-:Y:S05]  /*1d90*/  BSYNC B0 ;  /* 0x0000000000007941 */ /* 0x000fea0003800000 */
.L_x_290:
        /* <DEDUP_REMOVED lines=21> */
.L_x_293:
[----:B------:R-:W-:Y:S05]  /*1ef0*/  BSYNC B0 ;  /* 0x0000000000007941 */ /* 0x000fea0003800000 */
.L_x_292:
[----:B-1----:R-:W-:Y:S01]  /*1f00*/  IMAD R4, R3, UR12, RZ ;  /* 0x0000000c03047c24 */ /* 0x002fe2000f8e02ff */
[----:B------:R-:W-:Y:S01]  /*1f10*/  MOV R0, R14 ;  /* 0x0000000e00007202 */ /* 0x000fe20000000f00 */
[----:B------:R-:W-:Y:S01]  /*1f20*/  IMAD.WIDE.U32 R6, R2, UR12, R132 ;  /* 0x0000000c02067c25 */ /* 0x000fe2000f8e0084 */
[----:B------:R-:W-:Y:S01]  /*1f30*/  ULDC.64 UR6, c[0x0][0x260] ;  /* 0x0000980000067ab9 */ /* 0x000fe20000000a00 */
[----:B------:R-:W-:Y:S01]  /*1f40*/  USHF.L.U32 UR23, UR12, 0x7, URZ ;  /* 0x000000070c177899 */ /* 0x000fe2000800063f */
[----:B------:R-:W-:Y:S01]  /*1f50*/  @!P4 IADD3 R0, -R0, RZ, RZ ;  /* 0x000000ff0000c210 */ /* 0x000fe20007ffe1ff */
[----:B------:R-:W-:Y:S01]  /*1f60*/  IMAD R8, R2, UR13, R4 ;  /* 0x0000000d02087c24 */ /* 0x000fe2000f8e0204 */
[----:B------:R-:W-:Y:S01]  /*1f70*/  IADD3 R6, P0, R6, UR22, RZ ;  /* 0x0000001606067c10 */ /* 0x000fe2000ff1e0ff */
[----:B------:R-:W-:Y:S01]  /*1f80*/  IMAD.WIDE.U32 R4, R2, UR10, R132 ;  /* 0x0000000a02047c25 */ /* 0x000fe2000f8e0084 */
[----:B------:R-:W-:Y:S01]  /*1f90*/  @!P5 LOP3.LUT R0, RZ, R21, RZ, 0x33, !PT ;  /* 0x00000015ff00d212 */ /* 0x000fe200078e33ff */
[----:B------:R-:W-:Y:S01]  /*1fa0*/  USHF.L.U64.HI UR22, UR12, 0x7, UR13 ;  /* 0x000000070c167899 */ /* 0x000fe2000801020d */
[----:B------:R-:W-:Y:S01]  /*1fb0*/  IADD3.X R7, R7, UR9, R8, P0, !PT ;  /* 0x0000000907077c10 */ /* 0x000fe200087fe408 */
[----:B------:R-:W-:Y:S01]  /*1fc0*/  IMAD R9, R3, UR10, RZ ;  /* 0x0000000a03097c24 */ /* 0x000fe2000f8e02ff */
[----:B------:R-:W-:Y:S01]  /*1fd0*/  SHF.R.S32.HI R8, RZ, 0x1f, R0 ;  /* 0x0000001fff087819 */ /* 0x000fe20000011400 */
[----:B------:R-:W-:Y:S01]  /*1fe0*/  BSSY B0, `(.L_x_294) ;  /* 0x000002a000007945 */ /* 0x000fe20003800000 */
[----:B------:R-:W-:Y:S01]  /*1ff0*/  IADD3 R4, P0, R4, UR18, RZ ;  /* 0x0000001204047c10 */ /* 0x000fe2000ff1e0ff */
[----:B------:R-:W-:Y:S01]  /*2000*/  IMAD R9, R2, UR11, R9 ;  /* 0x0000000b02097c24 */ /* 0x000fe2000f8e0209 */
[----:B------:R-:W-:Y:S01]  /*2010*/  UIADD3 UR18, UR19, -0x1, URZ ;  /* 0xffffffff13127890 */ /* 0x000fe2000fffe03f */
[----:B------:R-:W-:-:S02]  /*2020*/  IMAD R10, R8, UR6, RZ ;  /* 0x00000006080a7c24 */ /* 0x000fc4000f8e02ff */
[C---:B--2-4-:R-:W-:Y:S01]  /*2030*/  IMAD.WIDE.U32 R12, R0.reuse, UR6, R6 ;  /* 0x00000006000c7c25 */ /* 0x054fe2000f8e0006 */
[----:B------:R-:W-:Y:S01]  /*2040*/  IADD3.X R5, R5, UR8, R9, P0, !PT ;  /* 0x0000000805057c10 */ /* 0x000fe200087fe409 */
[----:B------:R-:W-:Y:S01]  /*2050*/  UIMAD UR28, UR18, -0x80, UR27 ;  /* 0xffffff80121c78a4 */ /* 0x000fe2000f8e021b */
[----:B------:R-:W-:Y:S01]  /*2060*/  MOV R6, UR18 ;  /* 0x0000001200067c02 */ /* 0x000fe20008000f00 */
[C---:B------:R-:W-:Y:S01]  /*2070*/  IMAD R9, R0.reuse, UR7, R10 ;  /* 0x0000000700097c24 */ /* 0x040fe2000f8e020a */
[----:B------:R-:W-:Y:S01]  /*2080*/  ULDC.64 UR6, c[0x0][0x268] ;  /* 0x00009a0000067ab9 */ /* 0x000fe20000000a00 */
[----:B------:R-:W-:Y:S01]  /*2090*/  MOV R210, R12 ;  /* 0x0000000c00d27202 */ /* 0x000fe20000000f00 */
[----:B------:R-:W-:Y:S01]  /*20a0*/  IMAD.WIDE.U32 R24, R0, UR6, R4 ;  /* 0x0000000600187c25 */ /* 0x000fe2000f8e0004 */
[----:B------:R1:W-:Y:S01]  /*20b0*/  STL.64 [R1+0x40], R12 ;  /* 0x0000400c01007387 */ /* 0x0003e20000100a00 */
[----:B------:R-:W-:Y:S01]  /*20c0*/  IADD3 R211, R13, R9, RZ ;  /* 0x000000090dd37210 */ /* 0x000fe20007ffe0ff */
[----:B------:R-:W-:Y:S01]  /*20d0*/  USHF.R.S32.HI UR33, URZ, 0x1f, UR18 ;  /* 0x0000001f3f217899 */ /* 0x000fe20008011412 */
[----:B------:R-:W-:Y:S01]  /*20e0*/  ISETP.GE.AND P0, PT, R2, UR28, PT ;  /* 0x0000001c02007c0c */ /* 0x000fe2000bf06270 */
[----:B------:R-:W-:Y:S01]  /*20f0*/  UIMAD UR8, UR22, UR18, URZ ;  /* 0x00000012160872a4 */ /* 0x000fe2000f8e023f */
[----:B------:R-:W-:Y:S01]  /*2100*/  IMAD R8, R8, UR6, RZ ;  /* 0x0000000608087c24 */ /* 0x000fe2000f8e02ff */
[----:B------:R1:W-:Y:S01]  /*2110*/  STL.64 [R1+0x38], R210 ;  /* 0x000038d201007387 */ /* 0x0003e20000100a00 */
[----:B------:R-:W-:Y:S01]  /*2120*/  IMAD.WIDE.U32 R6, R6, UR23, R210 ;  /* 0x0000001706067c25 */ /* 0x000fe2000f8e00d2 */
[----:B------:R-:W-:Y:S01]  /*2130*/  UIMAD UR8, UR33, UR23, UR8 ;  /* 0x00000017210872a4 */ /* 0x000fe2000f8e0208 */
[----:B------:R-:W-:Y:S01]  /*2140*/  ISETP.GE.AND P3, PT, R15, UR28, PT ;  /* 0x0000001c0f007c0c */ /* 0x000fe2000bf66270 */
[----:B------:R1:W-:Y:S01]  /*2150*/  STL.64 [R1+0x48], R24 ;  /* 0x0000481801007387 */ /* 0x0003e20000100a00 */
[----:B------:R-:W-:Y:S01]  /*2160*/  IMAD R14, R0, UR7, R8 ;  /* 0x00000007000e7c24 */ /* 0x000fe2000f8e0208 */
[----:B------:R-:W-:-:S02]  /*2170*/  ISETP.GE.AND P2, PT, R16, UR28, PT ;  /* 0x0000001c10007c0c */ /* 0x000fc4000bf46270 */
[----:B------:R-:W-:Y:S02]  /*2180*/  IADD3 R5, R7, UR8, RZ ;  /* 0x0000000807057c10 */ /* 0x000fe4000fffe0ff */
[----:B------:R-:W-:Y:S01]  /*2190*/  ISETP.GE.AND P1, PT, R17, UR28, PT ;  /* 0x0000001c11007c0c */ /* 0x000fe2000bf26270 */
[----:B------:R-:W-:-:S12]  /*21a0*/  @P0 BRA `(.L_x_295) ;  /* 0x0000000000340947 */ /* 0x000fd80003800000 */
        /* <DEDUP_REMOVED lines=13> */
.L_x_295:
[----:B------:R-:W-:Y:S05]  /*2280*/  BSYNC B0 ;  /* 0x0000000000007941 */ /* 0x000fea0003800000 */
.L_x_294:
[----:B------:R-:W-:Y:S01]  /*2290*/  USHF.L.U64.HI UR29, UR12, 0x5, UR13 ;  /* 0x000000050c1d7899 */ /* 0x000fe2000801020d */
[----:B------:R-:W-:Y:S01]  /*22a0*/  BSSY B0, `(.L_x_296) ;  /* 0x0000010000007945 */ /* 0x000fe20003800000 */
[----:B------:R-:W-:-:S03]  /*22b0*/  USHF.L.U32 UR30, UR12, 0x5, URZ ;  /* 0x000000050c1e7899 */ /* 0x000fc6000800063f */
[----:B------:R-:W-:Y:S09]  /*22c0*/  @P3 BRA `(.L_x_297) ;  /* 0x0000000000343947 */ /* 0x000ff20003800000 */
[----:B------:R-:W-:Y:S02]  /*22d0*/  ULDC UR6, c[0x0][0x2d0] ;  /* 0x0000b40000067ab9 */ /* 0x000fe40000000800 */
[----:B------:R-:W-:-:S13]  /*22e0*/  ISETP.GE.AND P0, PT, R132, UR6, PT ;  /* 0x0000000684007c0c */ /* 0x000fda000bf06270 */
[----:B------:R1:W-:Y:S01]  /*22f0*/  @P0 STS.128 [R209+0x2800], RZ ;  /* 0x002800ffd1000388 */ /* 0x0003e20000000c00 */
[----:B------:R-:W-:Y:S05]  /*2300*/  @P0 BRA `(.L_x_297) ;  /* 0x0000000000240947 */ /* 0x000fea0003800000 */
[----:B------:R-:W-:Y:S01]  /*2310*/  IADD3 R0, P0, R6, UR30, RZ ;  /* 0x0000001e06007c10 */ /* 0x000fe2000ff1e0ff */
[----:B------:R-:W-:-:S03]  /*2320*/  ULDC.64 UR6, c[0x0][0x218] ;  /* 0x0000860000067ab9 */ /* 0x000fc60000000a00 */
[----:B----4-:R-:W-:Y:S02]  /*2330*/  IADD3.X R9, R5, UR29, RZ, P0, !PT ;  /* 0x0000001d05097c10 */ /* 0x010fe400087fe4ff */
[----:B------:R-:W-:-:S04]  /*2340*/  LEA R8, P0, R0, UR6, 0x1 ;  /* 0x0000000600087c11 */ /* 0x000fc8000f8008ff */
[----:B------:R-:W-:-:S05]  /*2350*/  LEA.HI.X R9, R0, UR7, R9, 0x1, P0 ;  /* 0x0000000700097c11 */ /* 0x000fca00080f0c09 */
[----:B------:R-:W-:Y:S01]  /*2360*/  @!PT LDS RZ, [RZ] ;  /* 0x00000000fffff984 */ /* 0x000fe20000000800 */
[----:B------:R-:W-:Y:S01]  /*2370*/  @!PT LDS RZ, [RZ] ;  /* 0x00000000fffff984 */ /* 0x000fe20000000800 */
[----:B------:R-:W-:Y:S01]  /*2380*/  @!PT LDS RZ, [RZ] ;  /* 0x00000000fffff984 */ /* 0x000fe20000000800 */
[----:B------:R4:W-:Y:S04]  /*2390*/  LDGSTS.E.BYPASS.LTC128B.128 [R209+0x2800], desc[UR24][R8.64] ;  /* 0x0280000008d17fae */ /* 0x0009e8000b901d58 */
.L_x_297:
[----:B------:R-:W-:Y:S05]  /*23a0*/  BSYNC B0 ;  /* 0x0000000000007941 */ /* 0x000fea0003800000 */
.L_x_296:
        /* <DEDUP_REMOVED lines=18> */
.L_x_299:
[----:B------:R-:W-:Y:S05]  /*24d0*/  BSYNC B0 ;  /* 0x0000000000007941 */ /* 0x000fea0003800000 */
.L_x_298:
        /* <DEDUP_REMOVED lines=18> */
.L_x_301:
[----:B------:R-:W-:Y:S05]  /*2600*/  BSYNC B0 ;  /* 0x0000000000007941 */ /* 0x000fea0003800000 */
.L_x_300:
[----:B------:R-:W-:Y:S01]  /*2610*/  ULDC.64 UR8, c[0x0][0x3c8] ;  /* 0x0000f20000087ab9 */ /* 0x000fe20000000a00 */
[----:B------:R-:W0:Y:S01]  /*2620*/  LDGDEPBAR ;  /* 0x00000000000079af */ /* 0x000e220000000000 */
[----:B------:R-:W-:-:S04]  /*2630*/  UISETP.NE.U32.AND UP1, UPT, UR8, URZ, UPT ;  /* 0x0000003f0800728c */ /* 0x000fc8000bf25070 */
[----:B------:R-:W-:-:S06]  /*2640*/  UISETP.NE.AND.EX UP1, UPT, UR9, URZ, UPT, UP1 ;  /* 0x0000003f0900728c */ /* 0x000fcc000bf25310 */
[----:B------:R-:W-:-:S05]  /*2650*/  PLOP3.LUT P0, PT, PT, PT, UP1, 0x80, 0x0 ;  /* 0x000000000000781c */ /* 0x000fca0003f0f018 */
[----:B------:R-:W-:Y:S01]  /*2660*/  @UP1 USHF.R.S32.HI UR35, URZ, 0x1f, UR32 ;  /* 0x0000001f3f231899 */ /* 0x000fe20008011420 */
[----:B------:R-:W-:Y:S01]  /*2670*/  @UP1 ULDC.64 UR6, c[0x0][0x3d0] ;  /* 0x0000f40000061ab9 */ /* 0x000fe20000000a00 */
[----:B------:R-:W-:Y:S02]  /*2680*/  @UP1 UMOV UR36, UR34 ;  /* 0x0000002200241c82 */ /* 0x000fe40008000000 */
[----:B------:R-:W-:Y:S01]  /*2690*/  @UP1 UIMAD UR35, UR35, UR6, URZ ;  /* 0x00000006232312a4 */ /* 0x000fe2000f8e023f */
[----:B------:R-:W-:Y:S02]  /*26a0*/  @UP1 UMOV UR37, UR31 ;  /* 0x0000001f00251c82 */ /* 0x000fe40008000000 */
[----:B------:R-:W-:Y:S01]  /*26b0*/  @UP1 UIMAD.WIDE.U32 UR36, UR32, UR6, UR36 ;  /* 0x00000006202412a5 */ /* 0x000fe2000f8e0024 */
[----:B------:R-:W-:Y:S01]  /*26c0*/  LOP3.LUT R0, R19, 0xfffffff8, RZ, 0xc0, !PT ;  /* 0xfffffff813007812 */ /* 0x000fe200078ec0ff */
[----:B------:R-:W-:Y:S01]  /*26d0*/  @UP1 UIMAD UR7, UR32, UR7, UR35 ;  /* 0x00000007200712a4 */ /* 0x000fe2000f8e0223 */
[----:B------:R-:W-:Y:S01]  /*26e0*/  ISETP.GE.AND P4, PT, R2, UR28, PT ;  /* 0x0000001c02007c0c */ /* 0x000fe2000bf86270 */
[----:B------:R-:W-:Y:S01]  /*26f0*/  @UP1 ULEA UR8, UP0, UR36, UR8, 0x2 ;  /* 0x0000000824081291 */ /* 0x000fe2000f80103f */
[----:B------:R-:W-:-:S04]  /*2700*/  DEPBAR.LE SB0, 0x0 ;  /* 0x000080000000791a */ /* 0x000fc80000000000 */
[----:B------:R-:W-:Y:S01]  /*2710*/  @UP1 UIADD3 UR7, UR37, UR7, URZ ;  /* 0x0000000725071290 */ /* 0x000fe2000fffe03f */
[----:B------:R-:W-:Y:S01]  /*2720*/  IMAD.U32 R4, RZ, RZ, UR8 ;  /* 0x00000008ff047e24 */ /* 0x000fe2000f8e00ff */
[----:B------:R-:W-:Y:S01]  /*2730*/  ISETP.GE.AND P1, PT, R17, UR28, PT ;  /* 0x0000001c11007c0c */ /* 0x000fe2000bf26270 */
[----:B------:R-:W-:Y:S01]  /*2740*/  @UP1 ULDC UR6, c[0x0][0x2e8] ;  /* 0x0000ba0000061ab9 */ /* 0x000fe20000000800 */
[----:B------:R-:W-:-:S06]  /*2750*/  @UP1 ULEA.HI.X UR9, UR36, UR9, UR7, 0x2, UP0 ;  /* 0x0000000924091291 */ /* 0x000fcc00080f1407 */
[----:B------:R-:W-:-:S05]  /*2760*/  IMAD.U32 R5, RZ, RZ, UR9 ;  /* 0x00000009ff057e24 */ /* 0x000fca000f8e00ff */
[----:B-1----:R1:W5:Y:S01]  /*2770*/  @P0 LDG.E R12, desc[UR24][R4.64] ;  /* 0x00000018040c0981 */ /* 0x002362000c1e1900 */
[----:B----4-:R-:W-:Y:S01]  /*2780*/  IMAD.IADD R8, R95, 0x1, -R0 ;  /* 0x000000015f087824 */ /* 0x010fe200078e0a00 */
[----:B------:R-:W5:Y:S01]  /*2790*/  @P0 MUFU.RCP R11, UR6 ;  /* 0x00000006000b0d08 */ /* 0x000f620008001000 */
[----:B------:R-:W-:Y:S01]  /*27a0*/  IMAD.SHL.U32 R13, R18, 0x8, RZ ;  /* 0x00000008120d7824 */ /* 0x000fe200078e00ff */
[----:B------:R-:W-:Y:S01]  /*27b0*/  BAR.SYNC.DEFER_BLOCKING 0x0 ;  /* 0x0000000000007b1d */ /* 0x000fe20000010000 */
[----:B------:R-:W-:Y:S01]  /*27c0*/  ISETP.GE.AND P2, PT, R16, UR28, PT ;  /* 0x0000001c10007c0c */ /* 0x000fe2000bf46270 */
[----:B------:R-:W-:Y:S01]  /*27d0*/  IMAD.IADD R23, R25, 0x1, R14 ;  /* 0x0000000119177824 */ /* 0x000fe200078e020e */
[----:B------:R-:W-:Y:S01]  /*27e0*/  LEA.HI R0, R8, R8, RZ, 0x1 ;  /* 0x0000000808007211 */ /* 0x000fe200078f08ff */
[----:B------:R-:W-:Y:S01]  /*27f0*/  IMAD.MOV.U32 R22, RZ, RZ, R24 ;  /* 0x000000ffff167224 */ /* 0x000fe200078e0018 */
[----:B------:R-:W-:Y:S01]  /*2800*/  USHF.L.U64.HI UR8, UR10, 0x7, UR11 ;  /* 0x000000070a087899 */ /* 0x000fe2000801020b */
[----:B------:R-:W-:Y:S01]  /*2810*/  BSSY B0, `(.L_x_302) ;  /* 0x0000045000007945 */ /* 0x000fe20003800000 */
[----:B------:R-:W-:Y:S01]  /*2820*/  SHF.R.S32.HI R17, RZ, 0x1, R0 ;  /* 0x00000001ff117819 */ /* 0x000fe20000011400 */
[----:B------:R-:W-:Y:S01]  /*2830*/  USHF.L.U32 UR9, UR10, 0x7, URZ ;  /* 0x000000070a097899 */ /* 0x000fe2000800063f */
[----:B------:R-:W-:Y:S01]  /*2840*/  LOP3.LUT R0, R0, 0x3fffffe, RZ, 0xc0, !PT ;  /* 0x03fffffe00007812 */ /* 0x000fe200078ec0ff */
[----:B------:R4:W-:Y:S01]  /*2850*/  STL.64 [R1+0x10], R22 ;  /* 0x0000101601007387 */ /* 0x0009e20000100a00 */
[----:B------:R-:W-:Y:S01]  /*2860*/  UIMAD UR6, UR8, UR18, URZ ;  /* 0x00000012080672a4 */ /* 0x000fe2000f8e023f */
[----:B------:R-:W-:Y:S01]  /*2870*/  ISETP.GE.AND P3, PT, R15, UR28, PT ;  /* 0x0000001c0f007c0c */ /* 0x000fe2000bf66270 */
[----:B------:R-:W-:Y:S01]  /*2880*/  UMOV UR31, URZ ;  /* 0x0000003f001f7c82 */ /* 0x000fe20008000000 */
[----:B------:R-:W-:Y:S01]  /*2890*/  IMAD.IADD R0, R8, 0x1, -R0 ;  /* 0x0000000108007824 */ /* 0x000fe200078e0a00 */
[----:B------:R-:W-:Y:S01]  /*28a0*/  UIMAD UR6, UR33, UR9, UR6 ;  /* 0x00000009210672a4 */ /* 0x000fe2000f8e0206 */
[----:B-1----:R-:W-:Y:S01]  /*28b0*/  LEA.HI R4, R20, R95, RZ, 0x4 ;  /* 0x0000005f14047211 */ /* 0x002fe200078f20ff */
[----:B------:R4:W-:Y:S03]  /*28c0*/  @P4 STS [R209+0x4000], RZ ;  /* 0x004000ffd1004388 */ /* 0x0009e60000000800 */
[----:B------:R-:W-:-:S02]  /*28d0*/  LOP3.LUT R3, R4, 0xfffffff0, RZ, 0xc0, !PT ;  /* 0xfffffff004037812 */ /* 0x000fc400078ec0ff */
[----:B------:R-:W-:Y:S01]  /*28e0*/  SHF.R.S32.HI R2, RZ, 0x4, R4 ;  /* 0x00000004ff027819 */ /* 0x000fe20000011404 */
[----:B------:R4:W-:Y:S02]  /*28f0*/  @P4 STS [R209+0x4004], RZ ;  /* 0x004004ffd1004388 */ /* 0x0009e40000000800 */
[----:B------:R-:W-:Y:S01]  /*2900*/  IMAD.IADD R6, R95, 0x1, -R3 ;  /* 0x000000015f067824 */ /* 0x000fe200078e0a03 */
[----:B------:R-:W-:Y:S01]  /*2910*/  LEA.HI R4, R4, R2, RZ, 0x1 ;  /* 0x0000000204047211 */ /* 0x000fe200078f08ff */
[----:B------:R-:W-:Y:S01]  /*2920*/  IMAD.SHL.U32 R3, R17, 0x40, RZ ;  /* 0x0000004011037824 */ /* 0x000fe200078e00ff */
[----:B------:R4:W-:Y:S02]  /*2930*/  @P4 STS.64 [R209+0x4008], RZ ;  /* 0x004008ffd1004388 */ /* 0x0009e40000000a00 */
[----:B------:R-:W-:Y:S02]  /*2940*/  LEA.HI R7, R6, R6, RZ, 0x1 ;  /* 0x0000000606077211 */ /* 0x000fe400078f08ff */
[----:B------:R-:W-:-:S02]  /*2950*/  LOP3.LUT R4, R4, 0xfffffffe, RZ, 0xc0, !PT ;  /* 0xfffffffe04047812 */ /* 0x000fc400078ec0ff */
[--C-:B------:R-:W-:Y:S02]  /*2960*/  SHF.R.S32.HI R9, RZ, 0x1, R7.reuse ;  /* 0x00000001ff097819 */ /* 0x100fe40000011407 */
[----:B------:R-:W-:Y:S02]  /*2970*/  SHF.R.S32.HI R5, RZ, 0x1f, R7 ;  /* 0x0000001fff057819 */ /* 0x000fe40000011407 */
[----:B------:R-:W-:Y:S02]  /*2980*/  LOP3.LUT R3, R3, 0xc0, RZ, 0xc0, !PT ;  /* 0x000000c003037812 */ /* 0x000fe400078ec0ff */
[----:B------:R-:W-:Y:S01]  /*2990*/  LEA.HI R10, R5, R9, RZ, 0x2 ;  /* 0x00000009050a7211 */ /* 0x000fe200078f10ff */
[----:B------:R-:W-:Y:S01]  /*29a0*/  IMAD.IADD R5, R2, 0x1, -R4 ;  /* 0x0000000102057824 */ /* 0x000fe200078e0a04 */
[----:B------:R-:W-:Y:S02]  /*29b0*/  LOP3.LUT R2, R3, 0x8, R13, 0xf8, !PT ;  /* 0x0000000803027812 */ /* 0x000fe400078ef80d */
[----:B------:R-:W-:-:S02]  /*29c0*/  LOP3.LUT R4, R10, 0xfffffffc, RZ, 0xc0, !PT ;  /* 0xfffffffc0a047812 */ /* 0x000fc400078ec0ff */
[----:B------:R-:W-:Y:S02]  /*29d0*/  SHF.R.U32.HI R3, RZ, 0x3, R3 ;  /* 0x00000003ff037819 */ /* 0x000fe40000011603 */
[----:B------:R-:W-:Y:S01]  /*29e0*/  SHF.R.S32.HI R8, RZ, 0x1f, R6 ;  /* 0x0000001fff087819 */ /* 0x000fe20000011406 */
[----:B------:R-:W-:Y:S01]  /*29f0*/  IMAD.IADD R16, R9, 0x1, -R4 ;  /* 0x0000000109107824 */ /* 0x000fe200078e0a04 */
[----:B------:R-:W-:Y:S01]  /*2a00*/  LOP3.LUT R9, R2, R3, RZ, 0x3c, !PT ;  /* 0x0000000302097212 */ /* 0x000fe200078e3cff */
[C---:B------:R-:W-:Y:S01]  /*2a10*/  IMAD.SHL.U32 R3, R5.reuse, 0x8, RZ ;  /* 0x0000000805037824 */ /* 0x040fe200078e00ff */
[----:B------:R-:W-:Y:S01]  /*2a20*/  LEA.HI R2, R8, R6, RZ, 0x3 ;  /* 0x0000000608027211 */ /* 0x000fe200078f18ff */
[----:B------:R-:W-:Y:S02]  /*2a30*/  IMAD.SHL.U32 R4, R16, 0x40, RZ ;  /* 0x0000004010047824 */ /* 0x000fe400078e00ff */
[----:B------:R-:W-:Y:S01]  /*2a40*/  IMAD R8, R5, 0x8, R0 ;  /* 0x0000000805087824 */ /* 0x000fe200078e0200 */
[----:B------:R-:W-:Y:S01]  /*2a50*/  LOP3.LUT R5, R7, 0x7fffffe, RZ, 0xc0, !PT ;  /* 0x07fffffe07057812 */ /* 0x000fe200078ec0ff */
[----:B------:R-:W-:Y:S01]  /*2a60*/  IMAD.SHL.U32 R2, R2, 0x20, RZ ;  /* 0x0000002002027824 */ /* 0x000fe200078e00ff */
[----:B------:R-:W-:-:S03]  /*2a70*/  LOP3.LUT R0, R4, 0xc0, RZ, 0xc0, !PT ;  /* 0x000000c004007812 */ /* 0x000fc600078ec0ff */
[----:B------:R-:W-:Y:S01]  /*2a80*/  IMAD.IADD R93, R6, 0x1, -R5 ;  /* 0x00000001065d7824 */ /* 0x000fe200078e0a05 */
[----:B------:R-:W-:Y:S02]  /*2a90*/  LOP3.LUT R4, R0, 0x8, R3, 0xf8, !PT ;  /* 0x0000000800047812 */ /* 0x000fe400078ef803 */
[----:B------:R-:W-:Y:S01]  /*2aa0*/  SHF.R.U32.HI R3, RZ, 0x3, R0 ;  /* 0x00000003ff037819 */ /* 0x000fe20000011600 */
[----:B------:R-:W-:Y:S01]  /*2ab0*/  IMAD.U32 R0, R8, 0x20, R9 ;  /* 0x0000002008007824 */ /* 0x000fe200078e0009 */
[----:B------:R-:W-:Y:S02]  /*2ac0*/  LOP3.LUT R94, R2, 0xffffff00, RZ, 0xc0, !PT ;  /* 0xffffff00025e7812 */ /* 0x000fe400078ec0ff */
[----:B------:R-:W-:Y:S01]  /*2ad0*/  LOP3.LUT R92, R4, R3, RZ, 0x3c, !PT ;  /* 0x00000003045c7212 */ /* 0x000fe200078e3cff */
[----:B------:R-:W-:Y:S01]  /*2ae0*/  IMAD.U32 R4, RZ, RZ, UR18 ;  /* 0x00000012ff047e24 */ /* 0x000fe2000f8e00ff */
[----:B------:R-:W-:Y:S01]  /*2af0*/  LEA R135, R0, UR4, 0x1 ;  /* 0x0000000400877c11 */ /* 0x000fe2000f8e08ff */
[----:B------:R-:W-:-:S02]  /*2b00*/  IMAD R2, R184, 0x200, R94 ;  /* 0x00000200b8027824 */ /* 0x000fc400078e025e */
[----:B------:R-:W-:-:S04]  /*2b10*/  IMAD.WIDE.U32 R4, R4, UR9, R22 ;  /* 0x0000000904047c25 */ /* 0x000fc8000f8e0016 */
[----:B------:R-:W-:Y:S02]  /*2b20*/  IMAD R2, R93, 0x20, R2 ;  /* 0x000000205d027824 */ /* 0x000fe400078e0202 */
[----:B------:R-:W-:Y:S02]  /*2b30*/  VIADD R3, R5, UR6 ;  /* 0x0000000605037c36 */ /* 0x000fe40008000000 */
[----:B------:R-:W-:Y:S02]  /*2b40*/  IMAD.IADD R2, R92, 0x1, R2 ;  /* 0x000000015c027824 */ /* 0x000fe400078e0202 */
[----:B-----5:R-:W-:-:S05]  /*2b50*/  @P0 FMUL.FTZ R10, R12, R11 ;  /* 0x0000000b0c0a0220 */ /* 0x020fca0000410000 */
[----:B------:R-:W-:-:S13]  /*2b60*/  @P0 R2UR UR7, R10 ;  /* 0x000000000a0702ca */ /* 0x000fda00000e0000 */
[----:B------:R-:W-:Y:S01]  /*2b70*/  @UP1 UMOV UR31, UR7 ;  /* 0x00000007001f1c82 */ /* 0x000fe20008000000 */
[----:B----4-:R-:W-:Y:S05]  /*2b80*/  @P4 BRA `(.L_x_303) ;  /* 0x0000000000344947 */ /* 0x010fea0003800000 */
        /* <DEDUP_REMOVED lines=13> */
.L_x_303:
[----:B------:R-:W-:Y:S05]  /*2c60*/  BSYNC B0 ;  /* 0x0000000000007941 */ /* 0x000fea0003800000 */
.L_x_302:
[----:B------:R1:W-:Y:S01]  /*2c70*/  @P3 STS.128 [R209+0x4800], RZ ;  /* 0x004800ffd1003388 */ /* 0x0003e20000000c00 */
[----:B------:R-:W-:Y:S01]  /*2c80*/  USHF.L.U64.HI UR32, UR10, 0x5, UR11 ;  /* 0x000000050a207899 */ /* 0x000fe2000801020b */
[----:B------:R-:W-:Y:S01]  /*2c90*/  BSSY B0, `(.L_x_304) ;  /* 0x0000011000007945 */ /* 0x000fe20003800000 */
[----:B------:R-:W-:Y:S01]  /*2ca0*/  USHF.L.U32 UR33, UR10, 0x5, URZ ;  /* 0x000000050a217899 */ /* 0x000fe2000800063f */
[----:B------:R-:W-:Y:S02]  /*2cb0*/  LEA R186, R2, UR4, 0x1 ;  /* 0x0000000402ba7c11 */ /* 0x000fe4000f8e08ff */
[----:B------:R-:W-:Y:S05]  /*2cc0*/  @P3 BRA `(.L_x_305) ;  /* 0x0000000000343947 */ /* 0x000fea0003800000 */
        /* <DEDUP_REMOVED lines=13> */
.L_x_305:
[----:B------:R-:W-:Y:S05]  /*2da0*/  BSYNC B0 ;  /* 0x0000000000007941 */ /* 0x000fea0003800000 */
.L_x_304:
        /* <DEDUP_REMOVED lines=19> */
.L_x_307:
[----:B------:R-:W-:Y:S05]  /*2ee0*/  BSYNC B0 ;  /* 0x0000000000007941 */ /* 0x000fea0003800000 */
.L_x_306:
[----:B------:R1:W-:Y:S01]  /*2ef0*/  @P1 STS.128 [R209+0x5800], RZ ;  /* 0x005800ffd1001388 */ /* 0x0003e20000000c00 */
        /* <DEDUP_REMOVED lines=18> */
.L_x_309:
[----:B------:R-:W-:Y:S05]  /*3020*/  BSYNC B0 ;  /* 0x0000000000007941 */ /* 0x000fea0003800000 */
.L_x_308:
[----:B------:R-:W-:Y:S01]  /*3030*/  LDSM.16.M88.4 R12, [R186] ;  /* 0x00000000ba0c783b */ /* 0x000fe20000000200 */
[----:B------:R-:W-:Y:S01]  /*3040*/  LOP3.LUT P0, RZ, R17, 0x2, RZ, 0xc0, !PT ;  /* 0x0000000211ff7812 */ /* 0x000fe2000780c0ff */
[----:B------:R-:W-:Y:S01]  /*3050*/  IMAD.MOV.U32 R0, RZ, RZ, 0x10 ;  /* 0x00000010ff007424 */ /* 0x000fe200078e00ff */
[----:B------:R-:W-:Y:S01]  /*3060*/  LOP3.LUT P1, RZ, R16, 0x2, RZ, 0xc0, !PT ;  /* 0x0000000210ff7812 */ /* 0x000fe2000782c0ff */
[----:B-1--4-:R-:W1:Y:S01]  /*3070*/  LDSM.16.M88.4 R4, [R135+0x2000] ;  /* 0x002000008704783b */ /* 0x012e620000000200 */
[C---:B------:R-:W-:Y:S01]  /*3080*/  VIADD R2, R135.reuse, 0x2000 ;  /* 0x0000200087027836 */ /* 0x040fe20000000000 */
[----:B------:R-:W-:Y:S01]  /*3090*/  UIADD3 UR7, UR27, -UR17, URZ ;  /* 0x800000111b077290 */ /* 0x000fe2000fffe03f */
[----:B------:R-:W-:Y:S01]  /*30a0*/  SEL R0, R0, 0xfffffff0, !P1 ;  /* 0xfffffff000007807 */ /* 0x000fe20004800000 */
[----:B------:R-:W4:Y:S01]  /*30b0*/  LDSM.16.M88.4 R8, [R186+0x1000] ;  /* 0x00100000ba08783b */ /* 0x000f220000000200 */
[----:B------:R-:W-:Y:S01]  /*30c0*/  VIADD R188, R135, 0x2020 ;  /* 0x0000202087bc7836 */ /* 0x000fe20000000000 */
[----:B------:R-:W-:-:S02]  /*30d0*/  UIADD3 UR6, UR27, 0x1, -UR17 ;  /* 0x000000011b067890 */ /* 0x000fc4000fffe811 */
[----:B------:R-:W5:Y:S01]  /*30e0*/  LDSM.16.M88.4 R68, [R135+0x2400] ;  /* 0x002400008744783b */ /* 0x000f620000000200 */
[----:B------:R-:W-:Y:S01]  /*30f0*/  IMAD R187, R0, 0x2, R186 ;  /* 0x0000000200bb7824 */ /* 0x000fe200078e02ba */
[----:B------:R-:W-:Y:S01]  /*3100*/  UIADD3 UR6, UR6, UR20, URZ ;  /* 0x0000001406067290 */ /* 0x000fe2000fffe03f */
[----:B------:R-:W-:Y:S01]  /*3110*/  @P0 VIADD R188, R2, 0xffffffe0 ;  /* 0xffffffe002bc0836 */ /* 0x000fe20000000000 */
[----:B------:R-:W2:Y:S01]  /*3120*/  LDSM.16.M88.4 R64, [R135+0x2800] ;  /* 0x002800008740783b */ /* 0x000ea20000000200 */
[----:B------:R-:W-:Y:S01]  /*3130*/  LOP3.LUT R2, R134, 0xffffffe0, RZ, 0xc0, !PT ;  /* 0xffffffe086027812 */ /* 0x000fe200078ec0ff */
[----:B------:R-:W-:Y:S02]  /*3140*/  UISETP.GT.AND UP0, UPT, UR18, UR14, UPT ;  /* 0x0000000e1200728c */ /* 0x000fe4000bf04270 */
[----:B------:R-:W3:Y:S02]  /*3150*/  LDSM.16.M88.4 R60, [R135+0x2c00] ;  /* 0x002c0000873c783b */ /* 0x000ee40000000200 */
[----:B------:R-:W-:-:S02]  /*3160*/  IMAD.IADD R2, R95, 0x1, -R2 ;  /* 0x000000015f027824 */ /* 0x000fc400078e0a02 */
[----:B------:R-:W3:Y:S01]  /*3170*/  LDSM.16.M88.4 R56, [R135+0x3000] ;  /* 0x003000008738783b */ /* 0x000ee20000000200 */
[----:B------:R-:W-:Y:S02]  /*3180*/  IMAD.SHL.U32 R95, R95, 0x2, RZ ;  /* 0x000000025f5f7824 */ /* 0x000fe400078e00ff */
[----:B------:R-:W-:Y:S01]  /*3190*/  SHF.R.S32.HI R3, RZ, 0x1f, R2 ;  /* 0x0000001fff037819 */ /* 0x000fe20000011402 */
[----:B------:R-:W3:Y:S03]  /*31a0*/  LDSM.16.M88.4 R52, [R135+0x3400] ;  /* 0x003400008734783b */ /* 0x000ee60000000200 */
[----:B------:R-:W-:Y:S01]  /*31b0*/  LEA.HI R2, R3, R2, RZ, 0x2 ;  /* 0x0000000203027211 */ /* 0x000fe200078f10ff */
[----:B------:R-:W3:Y:S01]  /*31c0*/  LDSM.16.M88.4 R48, [R135+0x3800] ;  /* 0x003800008730783b */ /* 0x000ee20000000200 */
[----:B------:R-:W-:Y:S02]  /*31d0*/  IMAD.U32 R3, RZ, RZ, UR18 ;  /* 0x00000012ff037e24 */ /* 0x000fe4000f8e00ff */
[----:B------:R-:W-:Y:S01]  /*31e0*/  SHF.R.S32.HI R2, RZ, 0x2, R2 ;  /* 0x00000002ff027819 */ /* 0x000fe20000011402 */
[----:B------:R-:W3:Y:S04]  /*31f0*/  LDSM.16.M88.4 R44, [R135+0x3c00] ;  /* 0x003c0000872c783b */ /* 0x000ee80000000200 */
[----:B------:R-:W-:Y:S01]  /*3200*/  LDSM.16.M88.4 R36, [R188] ;  /* 0x00000000bc24783b */ /* 0x000fe20000000200 */
[-C--:B-1----:R-:W-:Y:S03]  /*3210*/  HMMA.16816.F32.BF16 R180, R12, R4.reuse, RZ ;  /* 0x000000040cb4723c */ /* 0x082fe600000418ff */
[----:B------:R-:W-:Y:S04]  /*3220*/  LDSM.16.M88.4 R32, [R188+0x400] ;  /* 0x00040000bc20783b */ /* 0x000fe80000000200 */
[----:B------:R-:W-:Y:S01]  /*3230*/  LDSM.16.M88.4 R28, [R188+0x800] ;  /* 0x00080000bc1c783b */ /* 0x000fe20000000200 */
[C---:B----4-:R-:W-:Y:S03]  /*3240*/  HMMA.16816.F32.BF16 R176, R8.reuse, R4, RZ ;  /* 0x0000000408b0723c */ /* 0x050fe600000418ff */
[----:B------:R-:W-:Y:S03]  /*3250*/  LDSM.16.M88.4 R24, [R188+0xc00] ;  /* 0x000c0000bc18783b */ /* 0x000fe60000000200 */
[-C--:B------:R-:W-:Y:S01]  /*3260*/  HMMA.16816.F32.BF16 R172, R8, R6.reuse, RZ ;  /* 0x0000000608ac723c */ /* 0x080fe200000418ff */
[----:B------:R-:W-:Y:S04]  /*3270*/  LDSM.16.M88.4 R20, [R188+0x1000] ;  /* 0x00100000bc14783b */ /* 0x000fe80000000200 */
[----:B------:R-:W-:Y:S01]  /*3280*/  LDSM.16.M88.4 R40, [R188+0x1400] ;  /* 0x00140000bc28783b */ /* 0x000fe20000000200 */
[----:B------:R-:W-:Y:S03]  /*3290*/  HMMA.16816.F32.BF16 R168, R12, R6, RZ ;  /* 0x000000060ca8723c */ /* 0x000fe600000418ff */
[----:B------:R-:W1:Y:S03]  /*32a0*/  LDSM.16.M88.4 R4, [R187+0x1000] ;  /* 0x00100000bb04783b */ /* 0x000e660000000200 */
[C---:B-----5:R-:W-:Y:S01]  /*32b0*/  HMMA.16816.F32.BF16 R164, R8.reuse, R68, RZ ;  /* 0x0000004408a4723c */ /* 0x060fe200000418ff */
[----:B------:R-:W4:Y:S04]  /*32c0*/  LDSM.16.M88.4 R72, [R188+0x1800] ;  /* 0x00180000bc48783b */ /* 0x000f280000000200 */
[----:B------:R-:W5:Y:S01]  /*32d0*/  LDSM.16.M88.4 R76, [R188+0x1c00] ;  /* 0x001c0000bc4c783b */ /* 0x000f620000000200 */
[C---:B------:R-:W-:Y:S03]  /*32e0*/  HMMA.16816.F32.BF16 R160, R8.reuse, R70, RZ ;  /* 0x0000004608a0723c */ /* 0x040fe600000418ff */
[----:B------:R-:W5:Y:S03]  /*32f0*/  LDSM.16.M88.4 R16, [R187] ;  /* 0x00000000bb10783b */ /* 0x000f660000000200 */
[C---:B--2---:R-:W-:Y:S01]  /*3300*/  HMMA.16816.F32.BF16 R156, R8.reuse, R64, RZ ;  /* 0x00000040089c723c */ /* 0x044fe200000418ff */
[----:B------:R-:W0:Y:S05]  /*3310*/  LDGDEPBAR ;  /* 0x00000000000079af */ /* 0x000e2a0000000000 */
[C---:B------:R-:W-:Y:S06]  /*3320*/  HMMA.16816.F32.BF16 R152, R8.reuse, R66, RZ ;  /* 0x000000420898723c */ /* 0x040fec00000418ff */
[C---:B---3--:R-:W-:Y:S06]  /*3330*/  HMMA.16816.F32.BF16 R148, R8.reuse, R60, RZ ;  /* 0x0000003c0894723c */ /* 0x048fec00000418ff */
        /* <DEDUP_REMOVED lines=36> */
[C---:B----4-:R-:W-:Y:S06]  /*3580*/  HMMA.16816.F32.BF16 R240, R4.reuse, R72, R120 ;  /* 0x0000004804f0723c */ /* 0x050fec0000041878 */
[C---:B-----5:R-:W-:Y:S06]  /*3590*/  HMMA.16816.F32.BF16 R248, R4.reuse, R76, R112 ;  /* 0x0000004c04f8723c */ /* 0x060fec0000041870 */
[C---:B------:R-:W-:Y:S06]  /*35a0*/  HMMA.16816.F32.BF16 R244, R4.reuse, R74, R116 ;  /* 0x0000004a04f4723c */ /* 0x040fec0000041874 */
[----:B------:R-:W-:Y:S06]  /*35b0*/  HMMA.16816.F32.BF16 R196, R4, R78, R108 ;  /* 0x0000004e04c4723c */ /* 0x000fec000004186c */
[----:B------:R-:W-:Y:S01]  /*35c0*/  HMMA.16816.F32.BF16 R168, R16, R38, R168 ;  /* 0x0000002610a8723c */ /* 0x000fe200000418a8 */
[----:B------:R-:W-:Y:S01]  /*35d0*/  LEA R4, R184, UR26, 0x4 ;  /* 0x0000001ab8047c11 */ /* 0x000fe2000f8e20ff */
[----:B------:R-:W-:Y:S01]  /*35e0*/  IMAD R5, R93, 0x20, R94 ;  /* 0x000000205d057824 */ /* 0x000fe200078e025e */
[----:B------:R-:W-:Y:S01]  /*35f0*/  LOP3.LUT R6, R95, 0x6, RZ, 0xc0, !PT ;  /* 0x000000065f067812 */ /* 0x000fe200078ec0ff */
[----:B------:R-:W-:-:S02]  /*3600*/  IMAD.U32 R7, RZ, RZ, UR7 ;  /* 0x00000007ff077e24 */ /* 0x000fc4000f8e00ff */
[----:B------:R-:W-:Y:S01]  /*3610*/  IMAD.IADD R4, R2, 0x1, R4 ;  /* 0x0000000102047824 */ /* 0x000fe200078e0204 */
[C---:B------:R-:W-:Y:S01]  /*3620*/  HMMA.16816.F32.BF16 R180, R16.reuse, R36, R180 ;  /* 0x0000002410b4723c */ /* 0x040fe200000418b4 */
[----:B------:R-:W-:Y:S02]  /*3630*/  IMAD R3, R3, 0x80, R6 ;  /* 0x0000008003037824 */ /* 0x000fe400078e0206 */
[----:B------:R-:W-:Y:S01]  /*3640*/  IMAD.U32 R6, RZ, RZ, UR7 ;  /* 0x00000007ff067e24 */ /* 0x000fe2000f8e00ff */
[--C-:B------:R-:W-:Y:S01]  /*3650*/  IADD3 R204, R7, 0x48, R4.reuse ;  /* 0x0000004807cc7810 */ /* 0x100fe20007ffe004 */
[----:B------:R-:W-:Y:S01]  /*3660*/  IMAD.IADD R2, R92, 0x1, R5 ;  /* 0x000000015c027824 */ /* 0x000fe200078e0205 */
[----:B------:R-:W-:Y:S01]  /*3670*/  HMMA.16816.F32.BF16 R152, R16, R76, R8 ;  /* 0x0000004c1098723c */ /* 0x000fe20000041808 */
[----:B------:R-:W-:Y:S01]  /*3680*/  VIADD R201, R4, UR7 ;  /* 0x0000000704c97c36 */ /* 0x000fe20008000000 */
[----:B------:R-:W-:Y:S01]  /*3690*/  IADD3 R202, R6, 0x40, R4 ;  /* 0x0000004006ca7810 */ /* 0x000fe20007ffe004 */
[----:B------:R-:W-:-:S02]  /*36a0*/  IMAD.U32 R5, RZ, RZ, UR7 ;  /* 0x00000007ff057e24 */ /* 0x000fc4000f8e00ff */
[----:B------:R-:W-:Y:S01]  /*36b0*/  IMAD.IADD R6, R201, 0x1, -R3 ;  /* 0x00000001c9067824 */ /* 0x000fe200078e0a03 */
[C---:B------:R-:W-:Y:S01]  /*36c0*/  HMMA.16816.F32.BF16 R144, R16.reuse, R78, R12 ;  /* 0x0000004e1090723c */ /* 0x040fe2000004180c */
[----:B------:R-:W-:Y:S01]  /*36d0*/  VIADD R11, R3, 0x1 ;  /* 0x00000001030b7836 */ /* 0x000fe20000000000 */
[----:B------:R-:W-:Y:S01]  /*36e0*/  IADD3 R203, R5, 0x8, R4 ;  /* 0x0000000805cb7810 */ /* 0x000fe20007ffe004 */
[----:B------:R-:W-:Y:S01]  /*36f0*/  IMAD.U32 R9, RZ, RZ, UR6 ;  /* 0x00000006ff097e24 */ /* 0x000fe2000f8e00ff */
[----:B------:R-:W-:Y:S01]  /*3700*/  IABS R8, R6 ;  /* 0x0000000600087213 */ /* 0x000fe20000000000 */
[----:B------:R-:W-:Y:S01]  /*3710*/  IMAD.IADD R5, R201, 0x1, -R11 ;  /* 0x00000001c9057824 */ /* 0x000fe200078e0a0b */
[C---:B------:R-:W-:Y:S01]  /*3720*/  HMMA.16816.F32.BF16 R116, R16.reuse, R40, R60 ;  /* 0x000000281074723c */ /* 0x040fe2000004183c */
[----:B------:R-:W-:Y:S01]  /*3730*/  VIADD R14, R3, 0x8 ;  /* 0x00000008030e7836 */ /* 0x000fe20000000000 */
[----:B------:R-:W-:Y:S01]  /*3740*/  VIADDMNMX R208, R4, R9, UR27, PT ;  /* 0x0000001b04d07e46 */ /* 0x000fe2000b800109 */
[----:B------:R-:W-:Y:S01]  /*3750*/  IMAD.U32 R13, RZ, RZ, UR6 ;  /* 0x00000006ff0d7e24 */ /* 0x000fe2000f8e00ff */
[----:B------:R-:W-:Y:S01]  /*3760*/  IABS R6, R5 ;  /* 0x0000000500067213 */ /* 0x000fe20000000000 */
[----:B------:R-:W-:Y:S01]  /*3770*/  IMAD.IADD R7, R201, 0x1, -R14 ;  /* 0x00000001c9077824 */ /* 0x000fe200078e0a0e */
[C---:B------:R-:W-:Y:S01]  /*3780*/  HMMA.16816.F32.BF16 R104, R16.reuse, R32, R104 ;  /* 0x000000201068723c */ /* 0x040fe20000041868 */
[----:B------:R-:W-:Y:S01]  /*3790*/  IMAD.U32 R12, RZ, RZ, UR6 ;  /* 0x00000006ff0c7e24 */ /* 0x000fe2000f8e00ff */
[----:B------:R-:W-:Y:S01]  /*37a0*/  IADD3 R44, R13, 0x40, R4 ;  /* 0x000000400d2c7810 */ /* 0x000fe20007ffe004 */
[----:B------:R-:W-:Y:S01]  /*37b0*/  IMAD.U32 R10, RZ, RZ, UR6 ;  /* 0x00000006ff0a7e24 */ /* 0x000fe2000f8e00ff */
[----:B------:R-:W-:Y:S01]  /*37c0*/  IABS R5, R7 ;  /* 0x0000000700057213 */ /* 0x000fe20000000000 */
[----:B------:R-:W-:Y:S01]  /*37d0*/  IMAD.MOV.U32 R7, RZ, RZ, R8 ;  /* 0x000000ffff077224 */ /* 0x000fe200078e0008 */
[--C-:B------:R-:W-:Y:S01]  /*37e0*/  IADD3 R41, R12, 0x48, R4.reuse ;  /* 0x000000480c297810 */ /* 0x100fe20007ffe004 */
[C---:B------:R-:W-:Y:S01]  /*37f0*/  VIADD R12, R3.reuse, 0x9 ;  /* 0x00000009030c7836 */ /* 0x040fe20000000000 */
[----:B------:R-:W-:Y:S01]  /*3800*/  I2FP.F32.S32 R5, R5 ;  /* 0x0000000500057245 */ /* 0x000fe20000201400 */
[C---:B------:R-:W-:Y:S01]  /*3810*/  VIADD R13, R3.reuse, 0x10 ;  /* 0x00000010030d7836 */ /* 0x040fe20000000000 */
[----:B------:R-:W-:Y:S01]  /*3820*/  I2FP.F32.S32 R7, R7 ;  /* 0x0000000700077245 */ /* 0x000fe20000201400 */
[C---:B------:R-:W-:Y:S01]  /*3830*/  HMMA.16816.F32.BF16 R100, R16.reuse, R34, R100 ;  /* 0x000000221064723c */ /* 0x040fe20000041864 */
[----:B------:R-:W-:Y:S01]  /*3840*/  VIADD R15, R3, 0x11 ;  /* 0x00000011030f7836 */ /* 0x000fe20000000000 */
[----:B------:R-:W-:Y:S01]  /*3850*/  IADD3 R46, R10, 0x8, R4 ;  /* 0x000000080a2e7810 */ /* 0x000fe20007ffe004 */
[----:B------:R-:W-:Y:S01]  /*3860*/  IMAD.IADD R4, R201, 0x1, -R13 ;  /* 0x00000001c9047824 */ /* 0x000fe200078e0a0d */
[----:B------:R-:W-:Y:S01]  /*3870*/  I2FP.F32.S32 R6, R6 ;  /* 0x0000000600067245 */ /* 0x000fe20000201400 */
[----:B------:R-:W-:Y:S01]  /*3880*/  FFMA.FTZ R45, R7, -UR31, R180 ;  /* 0x8000001f072d7c23 */ /* 0x000fe200080100b4 */
[C---:B------:R-:W-:Y:S01]  /*3890*/  HMMA.16816.F32.BF16 R96, R16.reuse, R28, R96 ;  /* 0x0000001c1060723c */ /* 0x040fe20000041860 */
[----:B------:R-:W-:Y:S01]  /*38a0*/  IMAD.IADD R7, R201, 0x1, -R15 ;  /* 0x00000001c9077824 */ /* 0x000fe200078e0a0f */
[C---:B------:R-:W-:Y:S01]  /*38b0*/  ISETP.GE.AND P3, PT, R3.reuse, R208, PT ;  /* 0x000000d00300720c */ /* 0x040fe20003f66270 */
[----:B------:R-:W-:Y:S01]  /*38c0*/  FFMA.FTZ R47, R6, -UR31, R181 ;  /* 0x8000001f062f7c23 */ /* 0x000fe200080100b5 */
[----:B------:R-:W-:Y:S01]  /*38d0*/  IABS R6, R4 ;  /* 0x0000000400067213 */ /* 0x000fe20000000000 */
[C---:B------:R-:W-:Y:S01]  /*38e0*/  VIADD R32, R3.reuse, 0x58 ;  /* 0x0000005803207836 */ /* 0x040fe20000000000 */
[C---:B------:R-:W-:Y:S01]  /*38f0*/  HMMA.16816.F32.BF16 R88, R16.reuse, R30, R88 ;  /* 0x0000001e1058723c */ /* 0x040fe20000041858 */
[C---:B------:R-:W-:Y:S01]  /*3900*/  VIADD R28, R3.reuse, 0x48 ;  /* 0x00000048031c7836 */ /* 0x040fe20000000000 */
[----:B------:R-:W-:Y:S01]  /*3910*/  VIMNMX R207, R46, UR27, PT ;  /* 0x0000001b2ecf7c48 */ /* 0x000fe2000bfe0100 */
[C---:B------:R-:W-:Y:S01]  /*3920*/  VIADD R29, R3.reuse, 0x49 ;  /* 0x00000049031d7836 */ /* 0x040fe20000000000 */
[----:B------:R-:W-:Y:S01]  /*3930*/  VIMNMX R206, R44, UR27, PT ;  /* 0x0000001b2cce7c48 */ /* 0x000fe2000bfe0100 */
[C---:B------:R-:W-:Y:S01]  /*3940*/  VIADD R33, R3.reuse, 0x59 ;  /* 0x0000005903217836 */ /* 0x040fe20000000000 */
[C---:B------:R-:W-:Y:S01]  /*3950*/  HMMA.16816.F32.BF16 R84, R16.reuse, R24, R84 ;  /* 0x000000181054723c */ /* 0x040fe20000041854 */
[----:B------:R-:W-:Y:S01]  /*3960*/  VIADD R30, R3, 0x50 ;  /* 0x00000050031e7836 */ /* 0x000fe20000000000 */
[----:B------:R-:W-:Y:S01]  /*3970*/  VIMNMX R205, R41, UR27, PT ;  /* 0x0000001b29cd7c48 */ /* 0x000fe2000bfe0100 */
[C---:B------:R-:W-:Y:S01]  /*3980*/  VIADD R31, R3.reuse, 0x51 ;  /* 0x00000051031f7836 */ /* 0x040fe20000000000 */
[----:B------:R-:W-:Y:S01]  /*3990*/  VIADDMNMX R200, R202, -UR21, RZ, !PT ;  /* 0x80000015cac87c46 */ /* 0x000fe2000f8001ff */
[C---:B------:R-:W-:Y:S01]  /*39a0*/  VIADD R34, R3.reuse, 0x60 ;  /* 0x0000006003227836 */ /* 0x040fe20000000000 */
[C---:B------:R-:W-:Y:S01]  /*39b0*/  HMMA.16816.F32.BF16 R80, R16.reuse, R26, R80 ;  /* 0x0000001a1050723c */ /* 0x040fe20000041850 */
[C---:B------:R-:W-:Y:S01]  /*39c0*/  VIADD R24, R3.reuse, 0x38 ;  /* 0x0000003803187836 */ /* 0x040fe20000000000 */
[C---:B------:R-:W-:Y:S01]  /*39d0*/  ISETP.GE.AND P1, PT, R3.reuse, R207, PT ;  /* 0x000000cf0300720c */ /* 0x040fe20003f26270 */
[C---:B------:R-:W-:Y:S01]  /*39e0*/  VIADD R25, R3.reuse, 0x39 ;  /* 0x0000003903197836 */ /* 0x040fe20000000000 */
[C---:B------:R-:W-:Y:S01]  /*39f0*/  ISETP.GE.AND P0, PT, R3.reuse, R206, PT ;  /* 0x000000ce0300720c */ /* 0x040fe20003f06270 */
[C---:B------:R-:W-:Y:S01]  /*3a00*/  VIADD R35, R3.reuse, 0x61 ;  /* 0x0000006103237836 */ /* 0x040fe20000000000 */
[C---:B------:R-:W-:Y:S01]  /*3a10*/  HMMA.16816.F32.BF16 R108, R16.reuse, R20, R68 ;  /* 0x00000014106c723c */ /* 0x040fe20000041844 */
[C---:B------:R-:W-:Y:S01]  /*3a20*/  VIADD R26, R3.reuse, 0x40 ;  /* 0x00000040031a7836 */ /* 0x040fe20000000000 */
[C---:B------:R-:W-:Y:S01]  /*3a30*/  ISETP.GE.AND P4, PT, R3.reuse, R205, PT ;  /* 0x000000cd0300720c */ /* 0x040fe20003f86270 */
[----:B------:R-:W-:Y:S01]  /*3a40*/  VIADD R27, R3, 0x41 ;  /* 0x00000041031b7836 */ /* 0x000fe20000000000 */
[----:B------:R-:W-:Y:S01]  /*3a50*/  ISETP.GE.AND P2, PT, R11, R208, PT ;  /* 0x000000d00b00720c */ /* 0x000fe20003f46270 */
[C---:B------:R-:W-:Y:S01]  /*3a60*/  VIADD R36, R3.reuse, 0x68 ;  /* 0x0000006803247836 */ /* 0x040fe20000000000 */
[C---:B------:R-:W-:Y:S01]  /*3a70*/  HMMA.16816.F32.BF16 R112, R16.reuse, R22, R64 ;  /* 0x000000161070723c */ /* 0x040fe20000041840 */
[----:B------:R-:W-:Y:S01]  /*3a80*/  VIADD R20, R3, 0x28 ;  /* 0x0000002803147836 */ /* 0x000fe20000000000 */
[----:B------:R-:W-:Y:S01]  /*3a90*/  ISETP.GE.AND P6, PT, R11, R207, PT ;  /* 0x000000cf0b00720c */ /* 0x000fe20003fc6270 */
[----:B------:R-:W-:Y:S01]  /*3aa0*/  VIADD R21, R3, 0x29 ;  /* 0x0000002903157836 */ /* 0x000fe20000000000 */
[----:B------:R-:W-:Y:S01]  /*3ab0*/  ISETP.GE.AND P5, PT, R11, R206, PT ;  /* 0x000000ce0b00720c */ /* 0x000fe20003fa6270 */
[C---:B------:R-:W-:Y:S01]  /*3ac0*/  VIADD R38, R3.reuse, 0x69 ;  /* 0x0000006903267836 */ /* 0x040fe20000000000 */
[C---:B------:R-:W-:Y:S01]  /*3ad0*/  HMMA.16816.F32.BF16 R120, R16.reuse, R42, R56 ;  /* 0x0000002a1078723c */ /* 0x040fe20000041838 */
[C---:B------:R-:W-:Y:S01]  /*3ae0*/  VIADD R22, R3.reuse, 0x30 ;  /* 0x0000003003167836 */ /* 0x040fe20000000000 */
[CC--:B------:R-:W-:Y:S01]  /*3af0*/  ISETP.LT.OR P0, PT, R3.reuse, R200.reuse, P0 ;  /* 0x000000c80300720c */ /* 0x0c0fe20000701670 */
[----:B------:R-:W-:Y:S01]  /*3b00*/  VIADD R23, R3, 0x31 ;  /* 0x0000003103177836 */ /* 0x000fe20000000000 */
[----:B------:R-:W-:Y:S01]  /*3b10*/  ISETP.LT.OR P5, PT, R11, R200, P5 ;  /* 0x000000c80b00720c */ /* 0x000fe20002fa1670 */
[C---:B------:R-:W-:Y:S01]  /*3b20*/  VIADD R39, R3.reuse, 0x70 ;  /* 0x0000007003277836 */ /* 0x040fe20000000000 */
[----:B------:R-:W-:Y:S01]  /*3b30*/  HMMA.16816.F32.BF16 R124, R16, R72, R52 ;  /* 0x00000048107c723c */ /* 0x000fe20000041834 */
[----:B------:R-:W-:-:S02]  /*3b40*/  VIADD R40, R3, 0x71 ;  /* 0x0000007103287836 */ /* 0x000fc40000000000 */
[C---:B------:R-:W-:Y:S02]  /*3b50*/  VIADD R42, R3.reuse, 0x78 ;  /* 0x00000078032a7836 */ /* 0x040fe40000000000 */
[----:B------:R-:W-:Y:S01]  /*3b60*/  VIADD R43, R3, 0x79 ;  /* 0x00000079032b7836 */ /* 0x000fe20000000000 */
[----:B------:R-:W-:Y:S01]  /*3b70*/  HMMA.16816.F32.BF16 R128, R16, R74, R48 ;  /* 0x0000004a1080723c */ /* 0x000fe20000041830 */
[----:B------:R-:W-:Y:S01]  /*3b80*/  IMAD.MOV.U32 R191, RZ, RZ, R199 ;  /* 0x000000ffffbf7224 */ /* 0x000fe200078e00c7 */
[----:B------:R-:W-:Y:S01]  /*3b90*/  VIADDMNMX R199, R201, -UR21, RZ, !PT ;  /* 0x80000015c9c77c46 */ /* 0x000fe2000f8001ff */
[----:B------:R-:W-:Y:S01]  /*3ba0*/  IMAD.MOV.U32 R137, RZ, RZ, R198 ;  /* 0x000000ffff897224 */ /* 0x000fe200078e00c6 */
[----:B------:R-:W-:Y:S01]  /*3bb0*/  VIADDMNMX R198, R203, -UR21, RZ, !PT ;  /* 0x80000015cbc67c46 */ /* 0x000fe2000f8001ff */
[----:B------:R-:W-:Y:S01]  /*3bc0*/  IMAD.MOV.U32 R252, RZ, RZ, R197 ;  /* 0x000000fffffc7224 */ /* 0x000fe200078e00c5 */
[C---:B------:R-:W-:Y:S01]  /*3bd0*/  ISETP.LT.OR P3, PT, R3.reuse, R199, P3 ;  /* 0x000000c70300720c */ /* 0x040fe20001f61670 */
[----:B------:R-:W-:-:S02]  /*3be0*/  VIADD R16, R3, 0x18 ;  /* 0x0000001803107836 */ /* 0x000fc40000000000 */
[----:B------:R-:W-:Y:S01]  /*3bf0*/  FFMA.FTZ R49, R5, -UR31, R168 ;  /* 0x8000001f05317c23 */ /* 0x000fe200080100a8 */
[----:B------:R-:W-:Y:S01]  /*3c00*/  VIADD R17, R3, 0x19 ;  /* 0x0000001903117836 */ /* 0x000fe20000000000 */
[----:B------:R-:W-:Y:S01]  /*3c10*/  VIADDMNMX R197, R204, -UR21, RZ, !PT ;  /* 0x80000015ccc57c46 */ /* 0x000fe2000f8001ff */
[----:B------:R-:W-:Y:S01]  /*3c20*/  IMAD.IADD R5, R201, 0x1, -R12 ;  /* 0x00000001c9057824 */ /* 0x000fe200078e0a0c */
[----:B------:R-:W-:Y:S01]  /*3c30*/  ISETP.LT.OR P1, PT, R3, R198, P1 ;  /* 0x000000c60300720c */ /* 0x000fe20000f21670 */
[----:B------:R-:W-:Y:S01]  /*3c40*/  IMAD.IADD R8, R201, 0x1, -R16 ;  /* 0x00000001c9087824 */ /* 0x000fe200078e0a10 */
[----:B------:R-:W-:Y:S01]  /*3c50*/  ISETP.LT.OR P4, PT, R3, R197, P4 ;  /* 0x000000c50300720c */ /* 0x000fe20002781670 */
[----:B------:R-:W-:Y:S01]  /*3c60*/  IMAD.IADD R10, R201, 0x1, -R17 ;  /* 0x00000001c90a7824 */ /* 0x000fe200078e0a11 */
[----:B------:R-:W-:Y:S01]  /*3c70*/  IABS R9, R5 ;  /* 0x0000000500097213 */ /* 0x000fe20000000000 */
[C---:B------:R-:W-:Y:S01]  /*3c80*/  VIADD R18, R3.reuse, 0x20 ;  /* 0x0000002003127836 */ /* 0x040fe20000000000 */
[----:B------:R-:W-:Y:S01]  /*3c90*/  IABS R5, R7 ;  /* 0x0000000700057213 */ /* 0x000fe20000000000 */
[----:B------:R-:W-:Y:S01]  /*3ca0*/  VIADD R19, R3, 0x21 ;  /* 0x0000002103137836 */ /* 0x000fe20000000000 */
[----:B------:R-:W-:Y:S01]  /*3cb0*/  IABS R4, R8 ;  /* 0x0000000800047213 */ /* 0x000fe20000000000 */
[----:B------:R-:W-:Y:S01]  /*3cc0*/  IMAD.MOV.U32 R8, RZ, RZ, R6 ;  /* 0x000000ffff087224 */ /* 0x000fe200078e0006 */
[----:B------:R-:W-:Y:S01]  /*3cd0*/  IABS R7, R10 ;  /* 0x0000000a00077213 */ /* 0x000fe20000000000 */
[----:B------:R-:W-:Y:S01]  /*3ce0*/  IMAD.MOV.U32 R6, RZ, RZ, R5 ;  /* 0x000000ffff067224 */ /* 0x000fe200078e0005 */
[----:B------:R-:W-:Y:S01]  /*3cf0*/  I2FP.F32.S32 R9, R9 ;  /* 0x0000000900097245 */ /* 0x000fe20000201400 */
[----:B------:R-:W-:Y:S01]  /*3d00*/  IMAD.MOV.U32 R5, RZ, RZ, R4 ;  /* 0x000000ffff057224 */ /* 0x000fe200078e0004 */
[----:B------:R-:W-:Y:S01]  /*3d10*/  ISETP.LT.OR P2, PT, R11, R199, P2 ;  /* 0x000000c70b00720c */ /* 0x000fe20001741670 */
[----:B------:R-:W-:Y:S01]  /*3d20*/  IMAD.MOV.U32 R4, RZ, RZ, R7 ;  /* 0x000000ffff047224 */ /* 0x000fe200078e0007 */
[----:B------:R-:W-:Y:S01]  /*3d30*/  I2FP.F32.S32 R7, R8 ;  /* 0x0000000800077245 */ /* 0x000fe20000201400 */
[C---:B------:R-:W-:Y:S01]  /*3d40*/  IMAD.IADD R8, R201.reuse, 0x1, -R21 ;  /* 0x00000001c9087824 */ /* 0x040fe200078e0a15 */
[----:B------:R-:W-:Y:S01]  /*3d50*/  I2FP.F32.S32 R5, R5 ;  /* 0x0000000500057245 */ /* 0x000fe20000201400 */
[----:B------:R-:W-:Y:S01]  /*3d60*/  IMAD.IADD R10, R201, 0x1, -R22 ;  /* 0x00000001c90a7824 */ /* 0x000fe200078e0a16 */
[----:B------:R-:W-:Y:S01]  /*3d70*/  I2FP.F32.S32 R4, R4 ;  /* 0x0000000400047245 */ /* 0x000fe20000201400 */
[----:B------:R-:W-:Y:S01]  /*3d80*/  FFMA.FTZ R50, R7, -UR31, R104 ;  /* 0x8000001f07327c23 */ /* 0x000fe20008010068 */
[----:B------:R-:W-:Y:S01]  /*3d90*/  I2FP.F32.S32 R6, R6 ;  /* 0x0000000600067245 */ /* 0x000fe20000201400 */
[----:B------:R-:W-:Y:S01]  /*3da0*/  FFMA.FTZ R52, R5, -UR31, R100 ;  /* 0x8000001f05347c23 */ /* 0x000fe20008010064 */
[----:B------:R-:W-:-:S02]  /*3db0*/  IMAD.IADD R5, R201, 0x1, -R18 ;  /* 0x00000001c9057824 */ /* 0x000fc400078e0a12 */
[----:B------:R-:W-:Y:S01]  /*3dc0*/  FFMA.FTZ R54, R4, -UR31, R101 ;  /* 0x8000001f04367c23 */ /* 0x000fe20008010065 */
[----:B------:R-:W-:Y:S02]  /*3dd0*/  IMAD.IADD R4, R201, 0x1, -R19 ;  /* 0x00000001c9047824 */ /* 0x000fe400078e0a13 */
[----:B------:R-:W-:Y:S01]  /*3de0*/  FFMA.FTZ R48, R9, -UR31, R169 ;  /* 0x8000001f09307c23 */ /* 0x000fe200080100a9 */
[----:B------:R-:W-:Y:S02]  /*3df0*/  IMAD.IADD R7, R201, 0x1, -R20 ;  /* 0x00000001c9077824 */ /* 0x000fe400078e0a14 */
[----:B------:R-:W-:Y:S01]  /*3e00*/  FFMA.FTZ R51, R6, -UR31, R105 ;  /* 0x8000001f06337c23 */ /* 0x000fe20008010069 */
[----:B------:R-:W-:Y:S01]  /*3e10*/  IABS R9, R5 ;  /* 0x0000000500097213 */ /* 0x000fe20000000000 */
[----:B------:R-:W-:Y:S01]  /*3e20*/  IMAD.MOV.U32 R136, RZ, RZ, R196 ;  /* 0x000000ffff887224 */ /* 0x000fe200078e00c4 */
        /* <DEDUP_REMOVED lines=8> */
[----:B------:R-:W-:Y:S01]  /*3eb0*/  FSEL R101, R45, -INF , !P3 ;  /* 0xff8000002d657808 */ /* 0x000fe20005800000 */
        /* <DEDUP_REMOVED lines=24> */
[----:B------:R-:W-:Y:S01]  /*4040*/  ISETP.GE.AND P3, PT, R11, R205, PT ;  /* 0x000000cd0b00720c */ /* 0x000fe20003f66270 */
        /* <DEDUP_REMOVED lines=27> */
[----:B------:R-:W-:Y:S01]  /*4200*/  FFMA.FTZ R89, R9, -UR31, R112 ;  /* 0x8000001f09597c23 */ /* 0x000fe20008010070 */
        /* <DEDUP_REMOVED lines=8> */
[C---:B------:R-:W-:Y:S02]  /*4290*/  IMAD.IADD R4, R201.reuse, 0x1, -R34 ;  /* 0x00000001c9047824 */ /* 0x040fe400078e0a22 */
[----:B------:R-:W-:Y:S01]  /*42a0*/  FFMA.FTZ R96, R6, -UR31, R116 ;  /* 0x8000001f06607c23 */ /* 0x000fe20008010074 */
[C---:B------:R-:W-:Y:S01]  /*42b0*/  IMAD.IADD R7, R201.reuse, 0x1, -R35 ;  /* 0x00000001c9077824 */ /* 0x040fe200078e0a23 */
[----:B------:R-:W-:Y:S01]  /*42c0*/  IABS R9, R5 ;  /* 0x0000000500097213 */ /* 0x000fe20000000000 */
[----:B------:R-:W-:Y:S01]  /*42d0*/  IMAD.IADD R10, R201, 0x1, -R38 ;  /* 0x00000001c90a7824 */ /* 0x000fe200078e0a26 */
[----:B------:R-:W-:Y:S02]  /*42e0*/  IABS R6, R4 ;  /* 0x0000000400067213 */ /* 0x000fe40000000000 */
[----:B------:R-:W-:Y:S02]  /*42f0*/  IABS R5, R7 ;  /* 0x0000000700057213 */ /* 0x000fe40000000000 */
[----:B------:R-:W-:Y:S01]  /*4300*/  IABS R4, R8 ;  /* 0x0000000800047213 */ /* 0x000fe20000000000 */
[----:B------:R-:W-:Y:S01]  /*4310*/  IMAD.MOV.U32 R8, RZ, RZ, R6 ;  /* 0x000000ffff087224 */ /* 0x000fe200078e0006 */
[----:B------:R-:W-:Y:S01]  /*4320*/  IABS R7, R10 ;  /* 0x0000000a00077213 */ /* 0x000fe20000000000 */
[----:B------:R-:W-:Y:S01]  /*4330*/  IMAD.MOV.U32 R6, RZ, RZ, R5 ;  /* 0x000000ffff067224 */ /* 0x000fe200078e0005 */
[----:B------:R-:W-:Y:S01]  /*4340*/  I2FP.F32.S32 R9, R9 ;  /* 0x0000000900097245 */ /* 0x000fe20000201400 */
[----:B------:R-:W-:Y:S01]  /*4350*/  IMAD.MOV.U32 R5, RZ, RZ, R4 ;  /* 0x000000ffff057224 */ /* 0x000fe200078e0004 */
[----:B------:R-:W-:Y:S01]  /*4360*/  BAR.SYNC.DEFER_BLOCKING 0x0 ;  /* 0x0000000000007b1d */ /* 0x000fe20000010000 */
        /* <DEDUP_REMOVED lines=13> */
[----:B------:R-:W-:Y:S01]  /*4440*/  IMAD.IADD R7, R201, 0x1, -R42 ;  /* 0x00000001c9077824 */ /* 0x000fe200078e0a2a */
[----:B------:R-:W-:Y:S01]  /*4450*/  IABS R10, R5 ;  /* 0x00000005000a7213 */ /* 0x000fe20000000000 */
[----:B------:R-:W-:Y:S01]  /*4460*/  IMAD.IADD R8, R203, 0x1, -R3 ;  /* 0x00000001cb087824 */ /* 0x000fe200078e0a03 */
[----:B------:R-:W-:Y:S02]  /*4470*/  IABS R6, R4 ;  /* 0x0000000400067213 */ /* 0x000fe40000000000 */
[----:B------:R-:W-:Y:S02]  /*4480*/  IABS R5, R7 ;  /* 0x0000000700057213 */ /* 0x000fe40000000000 */
[----:B------:R-:W-:-:S02]  /*4490*/  IABS R4, R9 ;  /* 0x0000000900047213 */ /* 0x000fc40000000000 */
[----:B------:R-:W-:Y:S01]  /*44a0*/  IABS R7, R8 ;  /* 0x0000000800077213 */ /* 0x000fe20000000000 */
[----:B------:R-:W-:Y:S01]  /*44b0*/  IMAD.MOV.U32 R8, RZ, RZ, R6 ;  /* 0x000000ffff087224 */ /* 0x000fe200078e0006 */
[----:B------:R-:W-:Y:S01]  /*44c0*/  ISETP.LT.OR P3, PT, R11, R197, P3 ;  /* 0x000000c50b00720c */ /* 0x000fe20001f61670 */
[----:B------:R-:W-:Y:S01]  /*44d0*/  IMAD.MOV.U32 R6, RZ, RZ, R5 ;  /* 0x000000ffff067224 */ /* 0x000fe200078e0005 */
[----:B------:R-:W-:Y:S01]  /*44e0*/  I2FP.F32.S32 R10, R10 ;  /* 0x0000000a000a7245 */ /* 0x000fe20000201400 */
[----:B------:R-:W-:Y:S01]  /*44f0*/  IMAD.MOV.U32 R5, RZ, RZ, R4 ;  /* 0x000000ffff057224 */ /* 0x000fe200078e0004 */
[----:B------:R-:W-:Y:S01]  /*4500*/  FSEL R88, R47, -INF , !P2 ;  /* 0xff8000002f587808 */ /* 0x000fe20005000000 */
[----:B------:R-:W-:Y:S01]  /*4510*/  IMAD.MOV.U32 R4, RZ, RZ, R7 ;  /* 0x000000ffff047224 */ /* 0x000fe200078e0007 */
[----:B------:R-:W-:Y:S01]  /*4520*/  I2FP.F32.S32 R6, R6 ;  /* 0x0000000600067245 */ /* 0x000fe20000201400 */
[----:B------:R-:W-:Y:S01]  /*4530*/  FFMA.FTZ R184, R10, -UR31, R152 ;  /* 0x8000001f0ab87c23 */ /* 0x000fe20008010098 */
[----:B------:R-:W-:-:S02]  /*4540*/  I2FP.F32.S32 R5, R5 ;  /* 0x0000000500057245 */ /* 0x000fc40000201400 */
[----:B------:R-:W-:Y:S01]  /*4550*/  I2FP.F32.S32 R4, R4 ;  /* 0x0000000400047245 */ /* 0x000fe20000201400 */
[----:B------:R-:W-:Y:S01]  /*4560*/  FFMA.FTZ R190, R6, -UR31, R144 ;  /* 0x8000001f06be7c23 */ /* 0x000fe20008010090 */
[----:B------:R-:W-:Y:S01]  /*4570*/  I2FP.F32.S32 R7, R8 ;  /* 0x0000000800077245 */ /* 0x000fe20000201400 */
[----:B------:R-:W-:Y:S01]  /*4580*/  FFMA.FTZ R196, R5, -UR31, R145 ;  /* 0x8000001f05c47c23 */ /* 0x000fe20008010091 */
[--C-:B------:R-:W-:Y:S02]  /*4590*/  IMAD.IADD R5, R202, 0x1, -R3.reuse ;  /* 0x00000001ca057824 */ /* 0x100fe400078e0a03 */
[----:B------:R-:W-:Y:S01]  /*45a0*/  FFMA.FTZ R37, R4, -UR31, R182 ;  /* 0x8000001f04257c23 */ /* 0x000fe200080100b6 */
[----:B------:R-:W-:Y:S02]  /*45b0*/  IMAD.IADD R3, R204, 0x1, -R3 ;  /* 0x00000001cc037824 */ /* 0x000fe400078e0a03 */
[----:B------:R-:W-:Y:S01]  /*45c0*/  FFMA.FTZ R189, R7, -UR31, R153 ;  /* 0x8000001f07bd7c23 */ /* 0x000fe20008010099 */
[--C-:B------:R-:W-:Y:S01]  /*45d0*/  IMAD.IADD R4, R203, 0x1, -R11.reuse ;  /* 0x00000001cb047824 */ /* 0x100fe200078e0a0b */
[----:B------:R-:W-:Y:S01]  /*45e0*/  IABS R7, R5 ;  /* 0x0000000500077213 */ /* 0x000fe20000000000 */
[--C-:B------:R-:W-:Y:S01]  /*45f0*/  IMAD.IADD R8, R202, 0x1, -R11.reuse ;  /* 0x00000001ca087824 */ /* 0x100fe200078e0a0b */
[----:B------:R-:W-:Y:S01]  /*4600*/  IABS R6, R3 ;  /* 0x0000000300067213 */ /* 0x000fe20000000000 */
[----:B------:R-:W-:Y:S01]  /*4610*/  IMAD.IADD R11, R204, 0x1, -R11 ;  /* 0x00000001cc0b7824 */ /* 0x000fe200078e0a0b */
[----:B------:R-:W-:Y:S01]  /*4620*/  IABS R4, R4 ;  /* 0x0000000400047213 */ /* 0x000fe20000000000 */
[----:B------:R-:W-:Y:S01]  /*4630*/  IMAD.MOV.U32 R182, RZ, RZ, R137 ;  /* 0x000000ffffb67224 */ /* 0x000fe200078e0089 */
[----:B------:R-:W-:-:S02]  /*4640*/  IABS R3, R8 ;  /* 0x0000000800037213 */ /* 0x000fc40000000000 */
[----:B------:R-:W-:Y:S01]  /*4650*/  IABS R5, R11 ;  /* 0x0000000b00057213 */ /* 0x000fe20000000000 */
[----:B------:R-:W-:Y:S01]  /*4660*/  IMAD.MOV.U32 R8, RZ, RZ, R4 ;  /* 0x000000ffff087224 */ /* 0x000fe200078e0004 */
[----:B------:R-:W-:Y:S01]  /*4670*/  I2FP.F32.S32 R7, R7 ;  /* 0x0000000700077245 */ /* 0x000fe20000201400 */
[----:B------:R-:W-:Y:S01]  /*4680*/  IMAD.MOV.U32 R4, RZ, RZ, R3 ;  /* 0x000000ffff047224 */ /* 0x000fe200078e0003 */
[----:B------:R-:W-:Y:S01]  /*4690*/  FSEL R121, R37, -INF , !P1 ;  /* 0xff80000025797808 */ /* 0x000fe20004800000 */
[----:B------:R-:W-:Y:S01]  /*46a0*/  IMAD.MOV.U32 R3, RZ, RZ, R5 ;  /* 0x000000ffff037224 */ /* 0x000fe200078e0005 */
[----:B------:R-:W-:Y:S01]  /*46b0*/  I2FP.F32.S32 R5, R6 ;  /* 0x0000000600057245 */ /* 0x000fe20000201400 */
[----:B------:R-:W-:Y:S01]  /*46c0*/  FFMA.FTZ R7, R7, -UR31, R176 ;  /* 0x8000001f07077c23 */ /* 0x000fe200080100b0 */
[----:B------:R-:W-:Y:S01]  /*46d0*/  I2FP.F32.S32 R8, R8 ;  /* 0x0000000800087245 */ /* 0x000fe20000201400 */
[----:B------:R-:W-:Y:S01]  /*46e0*/  IMAD.MOV.U32 R176, RZ, RZ, R136 ;  /* 0x000000ffffb07224 */ /* 0x000fe200078e0088 */
[----:B------:R-:W-:-:S02]  /*46f0*/  I2FP.F32.S32 R3, R3 ;  /* 0x0000000300037245 */ /* 0x000fc40000201400 */
[----:B------:R-:W-:Y:S01]  /*4700*/  I2FP.F32.S32 R6, R4 ;  /* 0x0000000400067245 */ /* 0x000fe20000201400 */
[----:B------:R-:W-:Y:S01]  /*4710*/  FFMA.FTZ R4, R5, -UR31, R178 ;  /* 0x8000001f05047c23 */ /* 0x000fe200080100b2 */
[----:B------:R-:W-:Y:S01]  /*4720*/  FFMA.FTZ R41, R8, -UR31, R183 ;  /* 0x8000001f08297c23 */ /* 0x000fe200080100b7 */
[--C-:B------:R-:W-:Y:S02]  /*4730*/  IMAD.IADD R5, R203, 0x1, -R14.reuse ;  /* 0x00000001cb057824 */ /* 0x100fe400078e0a0e */
[----:B------:R-:W-:Y:S01]  /*4740*/  FFMA.FTZ R9, R3, -UR31, R179 ;  /* 0x8000001f03097c23 */ /* 0x000fe200080100b3 */
[--C-:B------:R-:W-:Y:S02]  /*4750*/  IMAD.IADD R8, R202, 0x1, -R14.reuse ;  /* 0x00000001ca087824 */ /* 0x100fe400078e0a0e */
[----:B------:R-:W-:Y:S01]  /*4760*/  FFMA.FTZ R10, R6, -UR31, R177 ;  /* 0x8000001f060a7c23 */ /* 0x000fe200080100b1 */
[----:B------:R-:W-:Y:S01]  /*4770*/  IMAD.IADD R3, R204, 0x1, -R14 ;  /* 0x00000001cc037824 */ /* 0x000fe200078e0a0e */
[----:B------:R-:W-:Y:S01]  /*4780*/  FSEL R159, R7, -INF , !P0 ;  /* 0xff800000079f7808 */ /* 0x000fe20004000000 */
[----:B------:R-:W-:Y:S01]  /*4790*/  IMAD.IADD R7, R202, 0x1, -R12 ;  /* 0x00000001ca077824 */ /* 0x000fe200078e0a0c */
[----:B------:R-:W-:-:S02]  /*47a0*/  IABS R6, R5 ;  /* 0x0000000500067213 */ /* 0x000fc40000000000 */
[----:B------:R-:W-:Y:S02]  /*47b0*/  IABS R5, R8 ;  /* 0x0000000800057213 */ /* 0x000fe40000000000 */
[----:B------:R-:W-:Y:S01]  /*47c0*/  IABS R3, R3 ;  /* 0x0000000300037213 */ /* 0x000fe20000000000 */
[----:B------:R-:W-:Y:S01]  /*47d0*/  IMAD.MOV.U32 R8, RZ, RZ, R6 ;  /* 0x000000ffff087224 */ /* 0x000fe200078e0006 */
[----:B------:R-:W-:Y:S01]  /*47e0*/  FSEL R169, R4, -INF , !P4 ;  /* 0xff80000004a97808 */ /* 0x000fe20006000000 */
[----:B------:R-:W-:Y:S01]  /*47f0*/  IMAD.IADD R4, R203, 0x1, -R12 ;  /* 0x00000001cb047824 */ /* 0x000fe200078e0a0c */
[----:B------:R-:W-:Y:S01]  /*4800*/  IABS R7, R7 ;  /* 0x0000000700077213 */ /* 0x000fe20000000000 */
[----:B------:R-:W-:Y:S01]  /*4810*/  IMAD.MOV.U32 R6, RZ, RZ, R5 ;  /* 0x000000ffff067224 */ /* 0x000fe200078e0005 */
[----:B------:R-:W-:Y:S01]  /*4820*/  ISETP.GE.AND P2, PT, R14, R205, PT ;  /* 0x000000cd0e00720c */ /* 0x000fe20003f46270 */
[----:B------:R-:W-:Y:S01]  /*4830*/  IMAD.MOV.U32 R5, RZ, RZ, R3 ;  /* 0x000000ffff057224 */ /* 0x000fe200078e0003 */
[----:B------:R-:W-:Y:S01]  /*4840*/  IABS R4, R4 ;  /* 0x0000000400047213 */ /* 0x000fe20000000000 */
[----:B------:R-:W-:Y:S01]  /*4850*/  IMAD.MOV.U32 R3, RZ, RZ, R7 ;  /* 0x000000ffff037224 */ /* 0x000fe200078e0007 */
[----:B------:R-:W-:-:S02]  /*4860*/  I2FP.F32.S32 R7, R8 ;  /* 0x0000000800077245 */ /* 0x000fc40000201400 */
[----:B------:R-:W-:Y:S02]  /*4870*/  I2FP.F32.S32 R5, R5 ;  /* 0x0000000500057245 */ /* 0x000fe40000201400 */
[C---:B------:R-:W-:Y:S01]  /*4880*/  ISETP.GE.AND P1, PT, R14.reuse, R208, PT ;  /* 0x000000d00e00720c */ /* 0x040fe20003f26270 */
[----:B------:R-:W-:Y:S01]  /*4890*/  FFMA.FTZ R8, R7, -UR31, R170 ;  /* 0x8000001f07087c23 */ /* 0x000fe200080100aa */
[C---:B------:R-:W-:Y:S01]  /*48a0*/  ISETP.GE.AND P0, PT, R14.reuse, R207, PT ;  /* 0x000000cf0e00720c */ /* 0x040fe20003f06270 */
[----:B------:R-:W-:Y:S01]  /*48b0*/  FFMA.FTZ R5, R5, -UR31, R174 ;  /* 0x8000001f05057c23 */ /* 0x000fe200080100ae */
[----:B------:R-:W-:Y:S01]  /*48c0*/  ISETP.GE.AND P4, PT, R14, R206, PT ;  /* 0x000000ce0e00720c */ /* 0x000fe20003f86270 */
[----:B------:R-:W-:Y:S01]  /*48d0*/  IMAD.IADD R7, R202, 0x1, -R13 ;  /* 0x00000001ca077824 */ /* 0x000fe200078e0a0d */
[----:B------:R-:W-:Y:S02]  /*48e0*/  I2FP.F32.S32 R6, R6 ;  /* 0x0000000600067245 */ /* 0x000fe40000201400 */
[----:B------:R-:W-:-:S02]  /*48f0*/  I2FP.F32.S32 R4, R4 ;  /* 0x0000000400047245 */ /* 0x000fc40000201400 */
[----:B------:R-:W-:Y:S01]  /*4900*/  I2FP.F32.S32 R3, R3 ;  /* 0x0000000300037245 */ /* 0x000fe20000201400 */
[----:B------:R-:W-:Y:S01]  /*4910*/  FFMA.FTZ R6, R6, -UR31, R172 ;  /* 0x8000001f06067c23 */ /* 0x000fe200080100ac */
[C---:B------:R-:W-:Y:S02]  /*4920*/  ISETP.LT.OR P2, PT, R14.reuse, R197, P2 ;  /* 0x000000c50e00720c */ /* 0x040fe40001741670 */
[C---:B------:R-:W-:Y:S01]  /*4930*/  ISETP.LT.OR P1, PT, R14.reuse, R199, P1 ;  /* 0x000000c70e00720c */ /* 0x040fe20000f21670 */
[----:B------:R-:W-:Y:S01]  /*4940*/  FFMA.FTZ R11, R3, -UR31, R173 ;  /* 0x8000001f030b7c23 */ /* 0x000fe200080100ad */
[----:B------:R-:W-:Y:S01]  /*4950*/  ISETP.LT.OR P0, PT, R14, R198, P0 ;  /* 0x000000c60e00720c */ /* 0x000fe20000701670 */
[----:B------:R-:W-:Y:S01]  /*4960*/  IMAD.IADD R3, R204, 0x1, -R12 ;  /* 0x00000001cc037824 */ /* 0x000fe200078e0a0c */
[----:B------:R-:W-:Y:S01]  /*4970*/  ISETP.LT.OR P4, PT, R14, R200, P4 ;  /* 0x000000c80e00720c */ /* 0x000fe20002781670 */
[----:B------:R-:W-:Y:S01]  /*4980*/  FFMA.FTZ R14, R4, -UR31, R171 ;  /* 0x8000001f040e7c23 */ /* 0x000fe200080100ab */
[--C-:B------:R-:W-:Y:S01]  /*4990*/  IMAD.IADD R4, R203, 0x1, -R13.reuse ;  /* 0x00000001cb047824 */ /* 0x100fe200078e0a0d */
[----:B------:R-:W-:Y:S01]  /*49a0*/  FSEL R168, R5, -INF , !P2 ;  /* 0xff80000005a87808 */ /* 0x000fe20005000000 */
[----:B------:R-:W-:Y:S01]  /*49b0*/  IMAD.IADD R5, R204, 0x1, -R13 ;  /* 0x00000001cc057824 */ /* 0x000fe200078e0a0d */
[----:B------:R-:W-:Y:S01]  /*49c0*/  FSEL R109, R8, -INF , !P0 ;  /* 0xff800000086d7808 */ /* 0x000fe20004000000 */
[----:B------:R-:W-:Y:S01]  /*49d0*/  IMAD.IADD R8, R203, 0x1, -R15 ;  /* 0x00000001cb087824 */ /* 0x000fe200078e0a0f */
[----:B------:R-:W-:-:S02]  /*49e0*/  FSEL R157, R6, -INF , !P4 ;  /* 0xff800000069d7808 */ /* 0x000fc40006000000 */
        /* <DEDUP_REMOVED lines=13> */
[----:B------:R-:W-:Y:S02]  /*4ac0*/  FSEL R84, R49, -INF , !P1 ;  /* 0xff80000031547808 */ /* 0x000fe40004800000 */
[----:B------:R-:W-:Y:S02]  /*4ad0*/  I2FP.F32.S32 R4, R4 ;  /* 0x0000000400047245 */ /* 0x000fe40000201400 */
[C---:B------:R-:W-:Y:S02]  /*4ae0*/  ISETP.GE.AND P1, PT, R12.reuse, R205, PT ;  /* 0x000000cd0c00720c */ /* 0x040fe40003f26270 */
[----:B------:R-:W-:Y:S02]  /*4af0*/  ISETP.LT.OR P6, PT, R12, R199, P6 ;  /* 0x000000c70c00720c */ /* 0x000fe400037c1670 */
[----:B------:R-:W-:Y:S02]  /*4b00*/  I2FP.F32.S32 R3, R3 ;  /* 0x0000000300037245 */ /* 0x000fe40000201400 */
[----:B------:R-:W-:-:S02]  /*4b10*/  ISETP.GE.AND P2, PT, R13, R206, PT ;  /* 0x000000ce0d00720c */ /* 0x000fc40003f46270 */
[----:B------:R-:W-:Y:S02]  /*4b20*/  FSEL R152, R10, -INF , !P5 ;  /* 0xff8000000a987808 */ /* 0x000fe40006800000 */
[----:B------:R-:W-:Y:S01]  /*4b30*/  FSEL R158, R9, -INF , !P3 ;  /* 0xff800000099e7808 */ /* 0x000fe20005800000 */
[----:B------:R-:W-:Y:S01]  /*4b40*/  FFMA.FTZ R9, R7, -UR31, R106 ;  /* 0x8000001f07097c23 */ /* 0x000fe2000801006a */
[----:B------:R-:W-:Y:S01]  /*4b50*/  I2FP.F32.S32 R8, R5 ;  /* 0x0000000500087245 */ /* 0x000fe20000201400 */
[----:B------:R-:W-:Y:S01]  /*4b60*/  FFMA.FTZ R5, R6, -UR31, R175 ;  /* 0x8000001f06057c23 */ /* 0x000fe200080100af */
[----:B------:R-:W-:Y:S01]  /*4b70*/  ISETP.GE.AND P5, PT, R12, R207, PT ;  /* 0x000000cf0c00720c */ /* 0x000fe20003fa6270 */
[----:B------:R-:W-:Y:S01]  /*4b80*/  FFMA.FTZ R7, R4, -UR31, R164 ;  /* 0x8000001f04077c23 */ /* 0x000fe200080100a4 */
[C---:B------:R-:W-:Y:S01]  /*4b90*/  ISETP.GE.AND P3, PT, R12.reuse, R206, PT ;  /* 0x000000ce0c00720c */ /* 0x040fe20003f66270 */
[----:B------:R-:W-:Y:S01]  /*4ba0*/  FFMA.FTZ R4, R3, -UR31, R166 ;  /* 0x8000001f03047c23 */ /* 0x000fe200080100a6 */
[----:B------:R-:W-:Y:S01]  /*4bb0*/  ISETP.LT.OR P1, PT, R12, R197, P1 ;  /* 0x000000c50c00720c */ /* 0x000fe20000f21670 */
[--C-:B------:R-:W-:Y:S01]  /*4bc0*/  IMAD.IADD R6, R202, 0x1, -R15.reuse ;  /* 0x00000001ca067824 */ /* 0x100fe200078e0a0f */
[----:B------:R-:W-:Y:S01]  /*4bd0*/  FSEL R80, R48, -INF , !P6 ;  /* 0xff80000030507808 */ /* 0x000fe20007000000 */
[----:B------:R-:W-:Y:S01]  /*4be0*/  IMAD.IADD R3, R204, 0x1, -R15 ;  /* 0x00000001cc037824 */ /* 0x000fe200078e0a0f */
[----:B------:R-:W-:-:S02]  /*4bf0*/  ISETP.GE.AND P6, PT, R13, R205, PT ;  /* 0x000000cd0d00720c */ /* 0x000fc40003fc6270 */
[----:B------:R-:W-:Y:S02]  /*4c00*/  ISETP.LT.OR P2, PT, R13, R200, P2 ;  /* 0x000000c80d00720c */ /* 0x000fe40001741670 */
[C---:B------:R-:W-:Y:S02]  /*4c10*/  ISETP.LT.OR P5, PT, R12.reuse, R198, P5 ;  /* 0x000000c60c00720c */ /* 0x040fe40002fa1670 */
[----:B------:R-:W-:Y:S01]  /*4c20*/  ISETP.LT.OR P3, PT, R12, R200, P3 ;  /* 0x000000c80c00720c */ /* 0x000fe20001f61670 */
[----:B------:R-:W-:Y:S01]  /*4c30*/  FFMA.FTZ R12, R8, -UR31, R107 ;  /* 0x8000001f080c7c23 */ /* 0x000fe2000801006b */
[----:B------:R-:W-:Y:S01]  /*4c40*/  FSEL R156, R5, -INF , !P1 ;  /* 0xff800000059c7808 */ /* 0x000fe20004800000 */
[--C-:B------:R-:W-:Y:S01]  /*4c50*/  IMAD.IADD R5, R203, 0x1, -R16.reuse ;  /* 0x00000001cb057824 */ /* 0x100fe200078e0a10 */
[----:B------:R-:W-:Y:S01]  /*4c60*/  ISETP.LT.OR P6, PT, R13, R197, P6 ;  /* 0x000000c50d00720c */ /* 0x000fe200037c1670 */
[--C-:B------:R-:W-:Y:S01]  /*4c70*/  IMAD.IADD R8, R202, 0x1, -R16.reuse ;  /* 0x00000001ca087824 */ /* 0x100fe200078e0a10 */
[----:B------:R-:W-:Y:S01]  /*4c80*/  FSEL R139, R7, -INF , !P2 ;  /* 0xff800000078b7808 */ /* 0x000fe20005000000 */
[----:B------:R-:W-:Y:S01]  /*4c90*/  IMAD.IADD R7, R204, 0x1, -R16 ;  /* 0x00000001cc077824 */ /* 0x000fe200078e0a10 */
[----:B------:R-:W-:-:S02]  /*4ca0*/  ISETP.GE.AND P4, PT, R13, R207, PT ;  /* 0x000000cf0d00720c */ /* 0x000fc40003f86270 */
[----:B------:R-:W-:Y:S02]  /*4cb0*/  IABS R6, R6 ;  /* 0x0000000600067213 */ /* 0x000fe40000000000 */
[----:B------:R-:W-:Y:S02]  /*4cc0*/  IABS R3, R3 ;  /* 0x0000000300037213 */ /* 0x000fe40000000000 */
[----:B------:R-:W-:Y:S02]  /*4cd0*/  FSEL R153, R4, -INF , !P6 ;  /* 0xff80000004997808 */ /* 0x000fe40007000000 */
[----:B------:R-:W-:Y:S02]  /*4ce0*/  ISETP.LT.OR P4, PT, R13, R198, P4 ;  /* 0x000000c60d00720c */ /* 0x000fe40002781670 */
[----:B------:R-:W-:Y:S02]  /*4cf0*/  IABS R5, R5 ;  /* 0x0000000500057213 */ /* 0x000fe40000000000 */
[----:B------:R-:W-:Y:S01]  /*4d00*/  IABS R4, R8 ;  /* 0x0000000800047213 */ /* 0x000fe20000000000 */
[----:B------:R-:W-:Y:S01]  /*4d10*/  IMAD.MOV.U32 R8, RZ, RZ, R6 ;  /* 0x000000ffff087224 */ /* 0x000fe200078e0006 */
[----:B------:R-:W-:Y:S01]  /*4d20*/  IABS R7, R7 ;  /* 0x0000000700077213 */ /* 0x000fe20000000000 */
[----:B------:R-:W-:Y:S01]  /*4d30*/  IMAD.MOV.U32 R6, RZ, RZ, R3 ;  /* 0x000000ffff067224 */ /* 0x000fe200078e0003 */
[----:B------:R-:W-:Y:S01]  /*4d40*/  FSEL R100, R9, -INF , !P4 ;  /* 0xff80000009647808 */ /* 0x000fe20006000000 */
[----:B------:R-:W-:Y:S01]  /*4d50*/  IMAD.MOV.U32 R9, RZ, RZ, R5 ;  /* 0x000000ffff097224 */ /* 0x000fe200078e0005 */
[----:B------:R-:W-:Y:S01]  /*4d60*/  ISETP.GE.AND P0, PT, R13, R208, PT ;  /* 0x000000d00d00720c */ /* 0x000fe20003f06270 */
[----:B------:R-:W-:Y:S01]  /*4d70*/  IMAD.MOV.U32 R3, RZ, RZ, R7 ;  /* 0x000000ffff037224 */ /* 0x000fe200078e0007 */
[----:B------:R-:W-:-:S02]  /*4d80*/  I2FP.F32.S32 R5, R6 ;  /* 0x0000000600057245 */ /* 0x000fc40000201400 */
[----:B------:R-:W-:Y:S01]  /*4d90*/  I2FP.F32.S32 R7, R8 ;  /* 0x0000000800077245 */ /* 0x000fe20000201400 */
[----:B------:R-:W-:Y:S01]  /*4da0*/  IMAD.IADD R8, R202, 0x1, -R18 ;  /* 0x00000001ca087824 */ /* 0x000fe200078e0a12 */
[----:B------:R-:W-:Y:S01]  /*4db0*/  I2FP.F32.S32 R6, R4 ;  /* 0x0000000400067245 */ /* 0x000fe20000201400 */
[----:B------:R-:W-:Y:S01]  /*4dc0*/  FFMA.FTZ R4, R5, -UR31, R167 ;  /* 0x8000001f05047c23 */ /* 0x000fe200080100a7 */
[----:B------:R-:W-:Y:S01]  /*4dd0*/  ISETP.GE.AND P1, PT, R15, R206, PT ;  /* 0x000000ce0f00720c */ /* 0x000fe20003f26270 */
[----:B------:R-:W-:Y:S01]  /*4de0*/  FFMA.FTZ R7, R7, -UR31, R165 ;  /* 0x8000001f07077c23 */ /* 0x000fe200080100a5 */
[----:B------:R-:W-:Y:S01]  /*4df0*/  I2FP.F32.S32 R9, R9 ;  /* 0x0000000900097245 */ /* 0x000fe20000201400 */
[----:B------:R-:W-:Y:S01]  /*4e00*/  FFMA.FTZ R10, R6, -UR31, R160 ;  /* 0x8000001f060a7c23 */ /* 0x000fe200080100a0 */
[----:B------:R-:W-:Y:S01]  /*4e10*/  ISETP.LT.OR P0, PT, R13, R199, P0 ;  /* 0x000000c70d00720c */ /* 0x000fe20000701670 */
[--C-:B------:R-:W-:Y:S01]  /*4e20*/  IMAD.IADD R6, R203, 0x1, -R17.reuse ;  /* 0x00000001cb067824 */ /* 0x100fe200078e0a11 */
[----:B------:R-:W-:Y:S01]  /*4e30*/  I2FP.F32.S32 R3, R3 ;  /* 0x0000000300037245 */ /* 0x000fe20000201400 */
[--C-:B------:R-:W-:Y:S01]  /*4e40*/  IMAD.IADD R5, R202, 0x1, -R17.reuse ;  /* 0x00000001ca057824 */ /* 0x100fe200078e0a11 */
[----:B------:R-:W-:Y:S01]  /*4e50*/  FSEL R150, R11, -INF , !P3 ;  /* 0xff8000000b967808 */ /* 0x000fe20005800000 */
[----:B------:R-:W-:Y:S01]  /*4e60*/  FFMA.FTZ R11, R9, -UR31, R102 ;  /* 0x8000001f090b7c23 */ /* 0x000fe20008010066 */
[----:B------:R-:W-:Y:S01]  /*4e70*/  ISETP.LT.OR P1, PT, R15, R200, P1 ;  /* 0x000000c80f00720c */ /* 0x000fe20000f21670 */
[----:B------:R-:W-:Y:S01]  /*4e80*/  FFMA.FTZ R9, R3, -UR31, R162 ;  /* 0x8000001f03097c23 */ /* 0x000fe200080100a2 */
[----:B------:R-:W-:Y:S01]  /*4e90*/  FSEL R75, R50, -INF , !P0 ;  /* 0xff800000324b7808 */ /* 0x000fe20004000000 */
[----:B------:R-:W-:Y:S01]  /*4ea0*/  IMAD.IADD R3, R204, 0x1, -R17 ;  /* 0x00000001cc037824 */ /* 0x000fe200078e0a11 */
[----:B------:R-:W-:-:S02]  /*4eb0*/  ISETP.GE.AND P0, PT, R15, R205, PT ;  /* 0x000000cd0f00720c */ /* 0x000fc40003f06270 */
[----:B------:R-:W-:Y:S02]  /*4ec0*/  FSEL R136, R7, -INF , !P1 ;  /* 0xff80000007887808 */ /* 0x000fe40004800000 */
[----:B------:R-:W-:Y:S02]  /*4ed0*/  IABS R7, R6 ;  /* 0x0000000600077213 */ /* 0x000fe40000000000 */
[----:B------:R-:W-:Y:S02]  /*4ee0*/  ISETP.LT.OR P0, PT, R15, R197, P0 ;  /* 0x000000c50f00720c */ /* 0x000fe40000701670 */
[----:B------:R-:W-:Y:S02]  /*4ef0*/  IABS R5, R5 ;  /* 0x0000000500057213 */ /* 0x000fe40000000000 */
[----:B------:R-:W-:Y:S02]  /*4f00*/  IABS R3, R3 ;  /* 0x0000000300037213 */ /* 0x000fe40000000000 */
[----:B------:R-:W-:-:S02]  /*4f10*/  FSEL R104, R14, -INF , !P5 ;  /* 0xff8000000e687808 */ /* 0x000fc40006800000 */
[----:B------:R-:W-:Y:S01]  /*4f20*/  IABS R6, R8 ;  /* 0x0000000800067213 */ /* 0x000fe20000000000 */
[----:B------:R-:W-:Y:S01]  /*4f30*/  IMAD.MOV.U32 R8, RZ, RZ, R7 ;  /* 0x000000ffff087224 */ /* 0x000fe200078e0007 */
[-C--:B------:R-:W-:Y:S01]  /*4f40*/  ISETP.GE.AND P5, PT, R15, R208.reuse, PT ;  /* 0x000000d00f00720c */ /* 0x080fe20003fa6270 */
[----:B------:R-:W-:Y:S01]  /*4f50*/  IMAD.MOV.U32 R7, RZ, RZ, R5 ;  /* 0x000000ffff077224 */ /* 0x000fe200078e0005 */
[----:B------:R-:W-:Y:S01]  /*4f60*/  FSEL R151, R4, -INF , !P0 ;  /* 0xff80000004977808 */ /* 0x000fe20004000000 */
[----:B------:R-:W-:Y:S01]  /*4f70*/  IMAD.IADD R4, R203, 0x1, -R18 ;  /* 0x00000001cb047824 */ /* 0x000fe200078e0a12 */
[----:B------:R-:W-:Y:S01]  /*4f80*/  ISETP.GE.AND P4, PT, R16, R208, PT ;  /* 0x000000d01000720c */ /* 0x000fe20003f86270 */
[----:B------:R-:W-:Y:S01]  /*4f90*/  IMAD.MOV.U32 R5, RZ, RZ, R3 ;  /* 0x000000ffff057224 */ /* 0x000fe200078e0003 */
[----:B------:R-:W-:Y:S01]  /*4fa0*/  ISETP.LT.OR P5, PT, R15, R199, P5 ;  /* 0x000000c70f00720c */ /* 0x000fe20002fa1670 */
[----:B------:R-:W-:Y:S01]  /*4fb0*/  IMAD.MOV.U32 R3, RZ, RZ, R6 ;  /* 0x000000ffff037224 */ /* 0x000fe200078e0006 */
[----:B------:R-:W-:-:S02]  /*4fc0*/  I2FP.F32.S32 R6, R8 ;  /* 0x0000000800067245 */ /* 0x000fc40000201400 */
[----:B------:R-:W-:Y:S02]  /*4fd0*/  IABS R4, R4 ;  /* 0x0000000400047213 */ /* 0x000fe40000000000 */
[----:B------:R-:W-:Y:S01]  /*4fe0*/  I2FP.F32.S32 R7, R7 ;  /* 0x0000000700077245 */ /* 0x000fe20000201400 */
[----:B------:R-:W-:Y:S01]  /*4ff0*/  FFMA.FTZ R8, R6, -UR31, R103 ;  /* 0x8000001f06087c23 */ /* 0x000fe20008010067 */
[----:B------:R-:W-:Y:S02]  /*5000*/  ISETP.LT.OR P4, PT, R16, R199, P4 ;  /* 0x000000c71000720c */ /* 0x000fe40002781670 */
[----:B------:R-:W-:Y:S01]  /*5010*/  FSEL R74, R51, -INF , !P5 ;  /* 0xff800000334a7808 */ /* 0x000fe20006800000 */
[----:B------:R-:W-:Y:S01]  /*5020*/  FFMA.FTZ R6, R7, -UR31, R161 ;  /* 0x8000001f07067c23 */ /* 0x000fe200080100a1 */
[----:B------:R-:W-:Y:S01]  /*5030*/  ISETP.GE.AND P0, PT, R17, R206, PT ;  /* 0x000000ce1100720c */ /* 0x000fe20003f06270 */
[----:B------:R-:W-:Y:S01]  /*5040*/  IMAD.IADD R7, R202, 0x1, -R19 ;  /* 0x00000001ca077824 */ /* 0x000fe200078e0a13 */
[----:B------:R-:W-:-:S02]  /*5050*/  ISETP.GE.AND P5, PT, R16, R205, PT ;  /* 0x000000cd1000720c */ /* 0x000fc40003fa6270 */
[----:B------:R-:W-:Y:S02]  /*5060*/  I2FP.F32.S32 R5, R5 ;  /* 0x0000000500057245 */ /* 0x000fe40000201400 */
[----:B------:R-:W-:Y:S02]  /*5070*/  I2FP.F32.S32 R4, R4 ;  /* 0x0000000400047245 */ /* 0x000fe40000201400 */
[----:B------:R-:W-:Y:S01]  /*5080*/  I2FP.F32.S32 R3, R3 ;  /* 0x0000000300037245 */ /* 0x000fe20000201400 */
[----:B------:R-:W-:Y:S01]  /*5090*/  FFMA.FTZ R5, R5, -UR31, R163 ;  /* 0x8000001f05057c23 */ /* 0x000fe200080100a3 */
[----:B------:R-:W-:Y:S01]  /*50a0*/  FSEL R70, R52, -INF , !P4 ;  /* 0xff80000034467808 */ /* 0x000fe20006000000 */
[----:B------:R-:W-:Y:S01]  /*50b0*/  FFMA.FTZ R14, R4, -UR31, R98 ;  /* 0x8000001f040e7c23 */ /* 0x000fe20008010062 */
[----:B------:R-:W-:Y:S01]  /*50c0*/  ISETP.GE.AND P1, PT, R17, R207, PT ;  /* 0x000000cf1100720c */ /* 0x000fe20003f26270 */
[----:B------:R-:W-:Y:S01]  /*50d0*/  FFMA.FTZ R13, R3, -UR31, R192 ;  /* 0x8000001f030d7c23 */ /* 0x000fe200080100c0 */
[C---:B------:R-:W-:Y:S01]  /*50e0*/  ISETP.GE.AND P4, PT, R17.reuse, R205, PT ;  /* 0x000000cd1100720c */ /* 0x040fe20003f86270 */
[----:B------:R-:W-:Y:S01]  /*50f0*/  IMAD.IADD R3, R204, 0x1, -R18 ;  /* 0x00000001cc037824 */ /* 0x000fe200078e0a12 */
[----:B------:R-:W-:Y:S01]  /*5100*/  ISETP.LT.OR P0, PT, R17, R200, P0 ;  /* 0x000000c81100720c */ /* 0x000fe20000701670 */
[----:B------:R-:W-:Y:S01]  /*5110*/  IMAD.IADD R4, R203, 0x1, -R19 ;  /* 0x00000001cb047824 */ /* 0x000fe200078e0a13 */
[----:B------:R-:W-:Y:S01]  /*5120*/  ISETP.LT.OR P5, PT, R16, R197, P5 ;  /* 0x000000c51000720c */ /* 0x000fe20002fa1670 */
[----:B------:R-:W-:Y:S01]  /*5130*/  VIADD R192, R188, 0x1000 ;  /* 0x00001000bcc07836 */ /* 0x000fe20000000000 */
[----:B------:R-:W-:-:S02]  /*5140*/  ISETP.GE.AND P3, PT, R15, R207, PT ;  /* 0x000000cf0f00720c */ /* 0x000fc40003f66270 */
[CC--:B------:R-:W-:Y:S02]  /*5150*/  ISETP.LT.OR P1, PT, R17.reuse, R198.reuse, P1 ;  /* 0x000000c61100720c */ /* 0x0c0fe40000f21670 */
[----:B------:R-:W-:Y:S02]  /*5160*/  ISETP.LT.OR P4, PT, R17, R197, P4 ;  /* 0x000000c51100720c */ /* 0x000fe40002781670 */
[----:B------:R-:W-:Y:S01]  /*5170*/  FSEL R120, R6, -INF , !P0 ;  /* 0xff80000006787808 */ /* 0x000fe20004000000 */
[----:B------:R-:W-:Y:S01]  /*5180*/  IMAD.IADD R6, R204, 0x1, -R19 ;  /* 0x00000001cc067824 */ /* 0x000fe200078e0a13 */
[----:B------:R-:W-:Y:S01]  /*5190*/  FSEL R137, R9, -INF , !P5 ;  /* 0xff80000009897808 */ /* 0x000fe20006800000 */
[----:B------:R-:W-:Y:S01]  /*51a0*/  IMAD.IADD R9, R203, 0x1, -R20 ;  /* 0x00000001cb097824 */ /* 0x000fe200078e0a14 */
[----:B------:R-:W-:Y:S02]  /*51b0*/  ISETP.LT.OR P3, PT, R15, R198, P3 ;  /* 0x000000c60f00720c */ /* 0x000fe40001f61670 */
[----:B------:R-:W-:-:S02]  /*51c0*/  FSEL R77, R8, -INF , !P1 ;  /* 0xff800000084d7808 */ /* 0x000fc40004800000 */
[----:B------:R-:W-:Y:S02]  /*51d0*/  FSEL R138, R5, -INF , !P4 ;  /* 0xff800000058a7808 */ /* 0x000fe40006000000 */
[----:B------:R-:W-:Y:S02]  /*51e0*/  ISETP.GE.AND P2, PT, R16, R207, PT ;  /* 0x000000cf1000720c */ /* 0x000fe40003f46270 */
[----:B------:R-:W-:Y:S02]  /*51f0*/  IABS R8, R3 ;  /* 0x0000000300087213 */ /* 0x000fe40000000000 */
[----:B------:R-:W-:Y:S02]  /*5200*/  IABS R5, R4 ;  /* 0x0000000400057213 */ /* 0x000fe40000000000 */
[----:B------:R-:W-:Y:S02]  /*5210*/  IABS R4, R7 ;  /* 0x0000000700047213 */ /* 0x000fe40000000000 */
[----:B------:R-:W-:-:S02]  /*5220*/  IABS R3, R6 ;  /* 0x0000000600037213 */ /* 0x000fc40000000000 */
[----:B------:R-:W-:Y:S01]  /*5230*/  IABS R6, R9 ;  /* 0x0000000900067213 */ /* 0x000fe20000000000 */
[----:B------:R-:W-:Y:S01]  /*5240*/  IMAD.MOV.U32 R7, RZ, RZ, R4 ;  /* 0x000000ffff077224 */ /* 0x000fe200078e0004 */
[----:B------:R-:W-:Y:S01]  /*5250*/  FSEL R92, R12, -INF , !P3 ;  /* 0xff8000000c5c7808 */ /* 0x000fe20005800000 */
[----:B------:R-:W-:Y:S01]  /*5260*/  IMAD.MOV.U32 R9, RZ, RZ, R5 ;  /* 0x000000ffff097224 */ /* 0x000fe200078e0005 */
[----:B------:R-:W-:Y:S01]  /*5270*/  ISETP.LT.OR P2, PT, R16, R198, P2 ;  /* 0x000000c61000720c */ /* 0x000fe20001741670 */
[----:B------:R-:W-:Y:S01]  /*5280*/  IMAD.MOV.U32 R4, RZ, RZ, R6 ;  /* 0x000000ffff047224 */ /* 0x000fe200078e0006 */
[----:B------:R-:W-:Y:S02]  /*5290*/  ISETP.GE.AND P3, PT, R17, R208, PT ;  /* 0x000000d01100720c */ /* 0x000fe40003f66270 */
[----:B------:R-:W-:Y:S02]  /*52a0*/  FSEL R78, R11, -INF , !P2 ;  /* 0xff8000000b4e7808 */ /* 0x000fe40005000000 */
[----:B------:R-:W-:-:S02]  /*52b0*/  ISETP.LT.OR P3, PT, R17, R199, P3 ;  /* 0x000000c71100720c */ /* 0x000fc40001f61670 */
[----:B------:R-:W-:Y:S02]  /*52c0*/  ISETP.GE.AND P2, PT, R18, R208, PT ;  /* 0x000000d01200720c */ /* 0x000fe40003f46270 */
[----:B------:R-:W-:Y:S01]  /*52d0*/  I2FP.F32.S32 R5, R8 ;  /* 0x0000000800057245 */ /* 0x000fe20000201400 */
[----:B------:R-:W-:Y:S01]  /*52e0*/  IMAD.IADD R8, R202, 0x1, -R21 ;  /* 0x00000001ca087824 */ /* 0x000fe200078e0a15 */
[----:B------:R-:W-:Y:S02]  /*52f0*/  FSEL R68, R54, -INF , !P3 ;  /* 0xff80000036447808 */ /* 0x000fe40005800000 */
[----:B------:R-:W-:Y:S01]  /*5300*/  I2FP.F32.S32 R7, R7 ;  /* 0x0000000700077245 */ /* 0x000fe20000201400 */
[----:B------:R-:W-:Y:S01]  /*5310*/  FFMA.FTZ R5, R5, -UR31, R194 ;  /* 0x8000001f05057c23 */ /* 0x000fe200080100c2 */
[----:B------:R-:W-:Y:S01]  /*5320*/  I2FP.F32.S32 R6, R4 ;  /* 0x0000000400067245 */ /* 0x000fe20000201400 */
[----:B------:R-:W-:Y:S01]  /*5330*/  VIADD R194, R188, 0x800 ;  /* 0x00000800bcc27836 */ /* 0x000fe20000000000 */
[C---:B------:R-:W-:Y:S01]  /*5340*/  ISETP.GE.AND P3, PT, R18.reuse, R205, PT ;  /* 0x000000cd1200720c */ /* 0x040fe20003f66270 */
[----:B------:R-:W-:Y:S01]  /*5350*/  FFMA.FTZ R7, R7, -UR31, R193 ;  /* 0x8000001f07077c23 */ /* 0x000fe200080100c1 */
[----:B------:R-:W-:Y:S01]  /*5360*/  ISETP.LT.OR P2, PT, R18, R199, P2 ;  /* 0x000000c71200720c */ /* 0x000fe20001741670 */
[----:B------:R-:W-:Y:S01]  /*5370*/  FFMA.FTZ R12, R6, -UR31, R90 ;  /* 0x8000001f060c7c23 */ /* 0x000fe2000801005a */
[----:B------:R-:W-:Y:S01]  /*5380*/  I2FP.F32.S32 R3, R3 ;  /* 0x0000000300037245 */ /* 0x000fe20000201400 */
[--C-:B------:R-:W-:Y:S01]  /*5390*/  IMAD.IADD R6, R202, 0x1, -R20.reuse ;  /* 0x00000001ca067824 */ /* 0x100fe200078e0a14 */
[----:B------:R-:W-:Y:S01]  /*53a0*/  ISETP.GE.AND P4, PT, R19, R206, PT ;  /* 0x000000ce1300720c */ /* 0x000fe20003f86270 */
[----:B------:R-:W-:Y:S01]  /*53b0*/  VIADD R193, R188, 0xc00 ;  /* 0x00000c00bcc17836 */ /* 0x000fe20000000000 */
[----:B------:R-:W-:Y:S01]  /*53c0*/  ISETP.LT.OR P3, PT, R18, R197, P3 ;  /* 0x000000c51200720c */ /* 0x000fe20001f61670 */
[----:B------:R-:W-:Y:S01]  /*53d0*/  FFMA.FTZ R4, R3, -UR31, R195 ;  /* 0x8000001f03047c23 */ /* 0x000fe200080100c3 */
[----:B------:R-:W-:Y:S01]  /*53e0*/  FSEL R67, R53, -INF , !P2 ;  /* 0xff80000035437808 */ /* 0x000fe20005000000 */
[----:B------:R-:W-:Y:S01]  /*53f0*/  IMAD.IADD R3, R204, 0x1, -R20 ;  /* 0x00000001cc037824 */ /* 0x000fe200078e0a14 */
[C---:B------:R-:W-:Y:S01]  /*5400*/  ISETP.GE.AND P2, PT, R19.reuse, R205, PT ;  /* 0x000000cd1300720c */ /* 0x040fe20003f46270 */
[----:B------:R-:W-:Y:S01]  /*5410*/  VIADD R195, R188, 0x400 ;  /* 0x00000400bcc37836 */ /* 0x000fe20000000000 */
[----:B------:R-:W-:-:S02]  /*5420*/  ISETP.LT.OR P4, PT, R19, R200, P4 ;  /* 0x000000c81300720c */ /* 0x000fc40002781670 */
[----:B------:R-:W-:Y:S02]  /*5430*/  I2FP.F32.S32 R9, R9 ;  /* 0x0000000900097245 */ /* 0x000fe40000201400 */
[----:B------:R-:W-:Y:S01]  /*5440*/  FSEL R149, R5, -INF , !P3 ;  /* 0xff80000005957808 */ /* 0x000fe20005800000 */
[----:B------:R-:W-:Y:S01]  /*5450*/  IMAD.IADD R5, R203, 0x1, -R21 ;  /* 0x00000001cb057824 */ /* 0x000fe200078e0a15 */
[----:B------:R-:W-:Y:S01]  /*5460*/  ISETP.LT.OR P2, PT, R19, R197, P2 ;  /* 0x000000c51300720c */ /* 0x000fe20001741670 */
[----:B------:R-:W-:Y:S01]  /*5470*/  FFMA.FTZ R9, R9, -UR31, R99 ;  /* 0x8000001f09097c23 */ /* 0x000fe20008010063 */
[----:B------:R-:W-:Y:S01]  /*5480*/  FSEL R103, R7, -INF , !P4 ;  /* 0xff80000007677808 */ /* 0x000fe20006000000 */
[----:B------:R-:W-:Y:S01]  /*5490*/  IMAD.IADD R7, R204, 0x1, -R21 ;  /* 0x00000001cc077824 */ /* 0x000fe200078e0a15 */
[----:B------:R-:W-:Y:S02]  /*54a0*/  ISETP.GE.AND P0, PT, R19, R207, PT ;  /* 0x000000cf1300720c */ /* 0x000fe40003f06270 */
[----:B------:R-:W-:-:S02]  /*54b0*/  IABS R6, R6 ;  /* 0x0000000600067213 */ /* 0x000fc40000000000 */
        /* <DEDUP_REMOVED lines=8> */
[----:B------:R-:W-:-:S02]  /*5540*/  ISETP.GE.AND P6, PT, R16, R206, PT ;  /* 0x000000ce1000720c */ /* 0x000fc40003fc6270 */
[----:B------:R-:W-:Y:S01]  /*5550*/  FSEL R71, R9, -INF , !P0 ;  /* 0xff80000009477808 */ /* 0x000fe20004000000 */
[----:B------:R-:W-:Y:S01]  /*5560*/  IMAD.MOV.U32 R9, RZ, RZ, R5 ;  /* 0x000000ffff097224 */ /* 0x000fe200078e0005 */
[----:B------:R-:W-:Y:S01]  /*5570*/  ISETP.GE.AND P1, PT, R19, R208, PT ;  /* 0x000000d01300720c */ /* 0x000fe20003f26270 */
[----:B------:R-:W-:Y:S01]  /*5580*/  IMAD.MOV.U32 R3, RZ, RZ, R7 ;  /* 0x000000ffff037224 */ /* 0x000fe200078e0007 */
[----:B------:R-:W-:Y:S02]  /*5590*/  I2FP.F32.S32 R5, R6 ;  /* 0x0000000600057245 */ /* 0x000fe40000201400 */
[----:B------:R-:W-:Y:S02]  /*55a0*/  ISETP.LT.OR P6, PT, R16, R200, P6 ;  /* 0x000000c81000720c */ /* 0x000fe400037c1670 */
[----:B------:R-:W-:Y:S01]  /*55b0*/  I2FP.F32.S32 R7, R8 ;  /* 0x0000000800077245 */ /* 0x000fe20000201400 */
[----:B------:R-:W-:Y:S01]  /*55c0*/  IMAD.IADD R8, R202, 0x1, -R23 ;  /* 0x00000001ca087824 */ /* 0x000fe200078e0a17 */
[----:B------:R-:W-:Y:S01]  /*55d0*/  I2FP.F32.S32 R6, R4 ;  /* 0x0000000400067245 */ /* 0x000fe20000201400 */
[----:B------:R-:W-:Y:S01]  /*55e0*/  FFMA.FTZ R4, R5, -UR31, R214 ;  /* 0x8000001f05047c23 */ /* 0x000fe200080100d6 */
[----:B------:R-:W-:Y:S01]  /*55f0*/  ISETP.GE.AND P3, PT, R20, R206, PT ;  /* 0x000000ce1400720c */ /* 0x000fe20003f66270 */
[----:B------:R-:W-:Y:S01]  /*5600*/  FFMA.FTZ R7, R7, -UR31, R212 ;  /* 0x8000001f07077c23 */ /* 0x000fe200080100d4 */
[----:B------:R-:W-:Y:S01]  /*5610*/  I2FP.F32.S32 R9, R9 ;  /* 0x0000000900097245 */ /* 0x000fe20000201400 */
[----:B------:R-:W-:Y:S01]  /*5620*/  IMAD.IADD R5, R202, 0x1, -R22 ;  /* 0x00000001ca057824 */ /* 0x000fe200078e0a16 */
[----:B------:R-:W-:-:S02]  /*5630*/  ISETP.LT.OR P1, PT, R19, R199, P1 ;  /* 0x000000c71300720c */ /* 0x000fc40000f21670 */
[----:B------:R-:W-:Y:S01]  /*5640*/  I2FP.F32.S32 R3, R3 ;  /* 0x0000000300037245 */ /* 0x000fe20000201400 */
[----:B------:R-:W-:Y:S01]  /*5650*/  FFMA.FTZ R11, R9, -UR31, R91 ;  /* 0x8000001f090b7c23 */ /* 0x000fe2000801005b */
[----:B------:R-:W-:Y:S01]  /*5660*/  FSEL R124, R10, -INF , !P6 ;  /* 0xff8000000a7c7808 */ /* 0x000fe20007000000 */
[----:B------:R-:W-:Y:S01]  /*5670*/  FFMA.FTZ R10, R6, -UR31, R213 ;  /* 0x8000001f060a7c23 */ /* 0x000fe200080100d5 */
[----:B------:R-:W-:Y:S01]  /*5680*/  ISETP.LT.OR P3, PT, R20, R200, P3 ;  /* 0x000000c81400720c */ /* 0x000fe20001f61670 */
[--C-:B------:R-:W-:Y:S01]  /*5690*/  IMAD.IADD R6, R203, 0x1, -R22.reuse ;  /* 0x00000001cb067824 */ /* 0x100fe200078e0a16 */
[----:B------:R-:W-:Y:S01]  /*56a0*/  ISETP.GE.AND P6, PT, R18, R207, PT ;  /* 0x000000cf1200720c */ /* 0x000fe20003fc6270 */
[----:B------:R-:W-:Y:S01]  /*56b0*/  FFMA.FTZ R9, R3, -UR31, R215 ;  /* 0x8000001f03097c23 */ /* 0x000fe200080100d7 */
[----:B------:R-:W-:Y:S01]  /*56c0*/  FSEL R63, R55, -INF , !P1 ;  /* 0xff800000373f7808 */ /* 0x000fe20004800000 */
[----:B------:R-:W-:Y:S01]  /*56d0*/  IMAD.IADD R3, R204, 0x1, -R22 ;  /* 0x00000001cc037824 */ /* 0x000fe200078e0a16 */
[----:B------:R-:W-:-:S02]  /*56e0*/  ISETP.GE.AND P1, PT, R20, R205, PT ;  /* 0x000000cd1400720c */ /* 0x000fc40003f26270 */
[----:B------:R-:W-:Y:S02]  /*56f0*/  FSEL R98, R7, -INF , !P3 ;  /* 0xff80000007627808 */ /* 0x000fe40005800000 */
[----:B------:R-:W-:Y:S02]  /*5700*/  ISETP.LT.OR P6, PT, R18, R198, P6 ;  /* 0x000000c61200720c */ /* 0x000fe400037c1670 */
[----:B------:R-:W-:Y:S02]  /*5710*/  IABS R7, R6 ;  /* 0x0000000600077213 */ /* 0x000fe40000000000 */
[----:B------:R-:W-:Y:S02]  /*5720*/  ISETP.LT.OR P1, PT, R20, R197, P1 ;  /* 0x000000c51400720c */ /* 0x000fe40000f21670 */
[----:B------:R-:W-:Y:S02]  /*5730*/  IABS R5, R5 ;  /* 0x0000000500057213 */ /* 0x000fe40000000000 */
[----:B------:R-:W-:-:S02]  /*5740*/  IABS R3, R3 ;  /* 0x0000000300037213 */ /* 0x000fc40000000000 */
[----:B------:R-:W-:Y:S02]  /*5750*/  FSEL R72, R14, -INF , !P6 ;  /* 0xff8000000e487808 */ /* 0x000fe40007000000 */
        /* <DEDUP_REMOVED lines=11> */
[----:B------:R-:W-:Y:S02]  /*5810*/  ISETP.GE.AND P5, PT, R18, R206, PT ;  /* 0x000000ce1200720c */ /* 0x000fe40003fa6270 */
[----:B------:R-:W-:Y:S01]  /*5820*/  IABS R4, R4 ;  /* 0x0000000400047213 */ /* 0x000fe20000000000 */
[----:B------:R-:W-:Y:S01]  /*5830*/  FFMA.FTZ R8, R6, -UR31, R86 ;  /* 0x8000001f06087c23 */ /* 0x000fe20008010056 */
[----:B------:R-:W-:Y:S02]  /*5840*/  I2FP.F32.S32 R7, R7 ;  /* 0x0000000700077245 */ /* 0x000fe40000201400 */
[----:B------:R-:W-:Y:S02]  /*5850*/  ISETP.LT.OR P0, PT, R21, R199, P0 ;  /* 0x000000c71500720c */ /* 0x000fe40000701670 */
[----:B------:R-:W-:Y:S01]  /*5860*/  FSEL R61, R56, -INF , !P6 ;  /* 0xff800000383d7808 */ /* 0x000fe20007000000 */
[----:B------:R-:W-:Y:S01]  /*5870*/  FFMA.FTZ R6, R7, -UR31, R216 ;  /* 0x8000001f07067c23 */ /* 0x000fe200080100d8 */
[----:B------:R-:W-:Y:S01]  /*5880*/  ISETP.GE.AND P1, PT, R22, R206, PT ;  /* 0x000000ce1600720c */ /* 0x000fe20003f26270 */
[----:B------:R-:W-:Y:S01]  /*5890*/  IMAD.IADD R7, R202, 0x1, -R24 ;  /* 0x00000001ca077824 */ /* 0x000fe200078e0a18 */
[----:B------:R-:W-:-:S02]  /*58a0*/  ISETP.GE.AND P6, PT, R21, R205, PT ;  /* 0x000000cd1500720c */ /* 0x000fc40003fc6270 */
[----:B------:R-:W-:Y:S02]  /*58b0*/  ISETP.LT.OR P5, PT, R18, R200, P5 ;  /* 0x000000c81200720c */ /* 0x000fe40002fa1670 */
[----:B------:R-:W-:Y:S02]  /*58c0*/  I2FP.F32.S32 R5, R5 ;  /* 0x0000000500057245 */ /* 0x000fe40000201400 */
[----:B------:R-:W-:Y:S02]  /*58d0*/  I2FP.F32.S32 R4, R4 ;  /* 0x0000000400047245 */ /* 0x000fe40000201400 */
[----:B------:R-:W-:Y:S01]  /*58e0*/  I2FP.F32.S32 R3, R3 ;  /* 0x0000000300037245 */ /* 0x000fe20000201400 */
[----:B------:R-:W-:Y:S01]  /*58f0*/  FFMA.FTZ R5, R5, -UR31, R218 ;  /* 0x8000001f05057c23 */ /* 0x000fe200080100da */
[----:B------:R-:W-:Y:S01]  /*5900*/  FSEL R59, R59, -INF , !P0 ;  /* 0xff8000003b3b7808 */ /* 0x000fe20004000000 */
[----:B------:R-:W-:Y:S01]  /*5910*/  FFMA.FTZ R14, R4, -UR31, R87 ;  /* 0x8000001f040e7c23 */ /* 0x000fe20008010057 */
[C---:B------:R-:W-:Y:S01]  /*5920*/  ISETP.GE.AND P3, PT, R22.reuse, R207, PT ;  /* 0x000000cf1600720c */ /* 0x040fe20003f66270 */
[----:B------:R-:W-:Y:S01]  /*5930*/  IMAD.IADD R4, R203, 0x1, -R24 ;  /* 0x00000001cb047824 */ /* 0x000fe200078e0a18 */
[----:B------:R-:W-:-:S02]  /*5940*/  ISETP.GE.AND P0, PT, R22, R205, PT ;  /* 0x000000cd1600720c */ /* 0x000fc40003f06270 */
[----:B------:R-:W-:Y:S02]  /*5950*/  ISETP.LT.OR P1, PT, R22, R200, P1 ;  /* 0x000000c81600720c */ /* 0x000fe40000f21670 */
[----:B------:R-:W-:Y:S02]  /*5960*/  ISETP.LT.OR P6, PT, R21, R197, P6 ;  /* 0x000000c51500720c */ /* 0x000fe400037c1670 */
[----:B------:R-:W-:Y:S01]  /*5970*/  FSEL R106, R13, -INF , !P5 ;  /* 0xff8000000d6a7808 */ /* 0x000fe20006800000 */
[----:B------:R-:W-:Y:S01]  /*5980*/  FFMA.FTZ R13, R3, -UR31, R217 ;  /* 0x8000001f030d7c23 */ /* 0x000fe200080100d9 */
[----:B------:R-:W-:Y:S01]  /*5990*/  ISETP.GE.AND P5, PT, R20, R207, PT ;  /* 0x000000cf1400720c */ /* 0x000fe20003fa6270 */
[----:B------:R-:W-:Y:S01]  /*59a0*/  IMAD.IADD R3, R204, 0x1, -R23 ;  /* 0x00000001cc037824 */ /* 0x000fe200078e0a17 */
[C---:B------:R-:W-:Y:S02]  /*59b0*/  ISETP.LT.OR P3, PT, R22.reuse, R198, P3 ;  /* 0x000000c61600720c */ /* 0x040fe40001f61670 */
[----:B------:R-:W-:-:S02]  /*59c0*/  ISETP.LT.OR P0, PT, R22, R197, P0 ;  /* 0x000000c51600720c */ /* 0x000fc40000701670 */
[----:B------:R-:W-:Y:S01]  /*59d0*/  FSEL R81, R6, -INF , !P1 ;  /* 0xff80000006517808 */ /* 0x000fe20004800000 */
[----:B------:R-:W-:Y:S01]  /*59e0*/  IMAD.IADD R6, R204, 0x1, -R24 ;  /* 0x00000001cc067824 */ /* 0x000fe200078e0a18 */
[----:B------:R-:W-:Y:S01]  /*59f0*/  FSEL R141, R9, -INF , !P6 ;  /* 0xff800000098d7808 */ /* 0x000fe20007000000 */
[----:B------:R-:W-:Y:S01]  /*5a00*/  IMAD.IADD R9, R203, 0x1, -R25 ;  /* 0x00000001cb097824 */ /* 0x000fe200078e0a19 */
[----:B------:R-:W-:Y:S02]  /*5a10*/  ISETP.LT.OR P5, PT, R20, R198, P5 ;  /* 0x000000c61400720c */ /* 0x000fe40002fa1670 */
[----:B------:R-:W-:Y:S02]  /*5a20*/  FSEL R65, R8, -INF , !P3 ;  /* 0xff80000008417808 */ /* 0x000fe40005800000 */
[----:B------:R-:W-:Y:S02]  /*5a30*/  FSEL R145, R5, -INF , !P0 ;  /* 0xff80000005917808 */ /* 0x000fe40004000000 */
[----:B------:R-:W-:-:S02]  /*5a40*/  ISETP.GE.AND P4, PT, R21, R207, PT ;  /* 0x000000cf1500720c */ /* 0x000fc40003f86270 */
        /* <DEDUP_REMOVED lines=8> */
[----:B------:R-:W-:Y:S01]  /*5ad0*/  ISETP.LT.OR P4, PT, R21, R198, P4 ;  /* 0x000000c61500720c */ /* 0x000fe20002781670 */
[----:B------:R-:W-:Y:S01]  /*5ae0*/  IMAD.MOV.U32 R4, RZ, RZ, R6 ;  /* 0x000000ffff047224 */ /* 0x000fe200078e0006 */
[----:B------:R-:W-:-:S02]  /*5af0*/  ISETP.GE.AND P5, PT, R22, R208, PT ;  /* 0x000000d01600720c */ /* 0x000fc40003fa6270 */
[----:B------:R-:W-:Y:S02]  /*5b00*/  FSEL R66, R11, -INF , !P4 ;  /* 0xff8000000b427808 */ /* 0x000fe40006000000 */
[----:B------:R-:W-:Y:S02]  /*5b10*/  ISETP.LT.OR P5, PT, R22, R199, P5 ;  /* 0x000000c71600720c */ /* 0x000fe40002fa1670 */
[----:B------:R-:W-:Y:S02]  /*5b20*/  ISETP.GE.AND P4, PT, R23, R208, PT ;  /* 0x000000d01700720c */ /* 0x000fe40003f86270 */
[----:B------:R-:W-:Y:S01]  /*5b30*/  I2FP.F32.S32 R5, R8 ;  /* 0x0000000800057245 */ /* 0x000fe20000201400 */
[----:B------:R-:W-:Y:S01]  /*5b40*/  IMAD.IADD R8, R202, 0x1, -R26 ;  /* 0x00000001ca087824 */ /* 0x000fe200078e0a1a */
[----:B------:R-:W-:Y:S02]  /*5b50*/  FSEL R56, R58, -INF , !P5 ;  /* 0xff8000003a387808 */ /* 0x000fe40006800000 */
[----:B------:R-:W-:Y:S01]  /*5b60*/  I2FP.F32.S32 R7, R7 ;  /* 0x0000000700077245 */ /* 0x000fe20000201400 */
[----:B------:R-:W-:Y:S01]  /*5b70*/  FFMA.FTZ R5, R5, -UR31, R219 ;  /* 0x8000001f05057c23 */ /* 0x000fe200080100db */
[----:B------:R-:W-:-:S02]  /*5b80*/  I2FP.F32.S32 R6, R4 ;  /* 0x0000000400067245 */ /* 0x000fc40000201400 */
[----:B------:R-:W-:Y:S01]  /*5b90*/  ISETP.GE.AND P5, PT, R23, R205, PT ;  /* 0x000000cd1700720c */ /* 0x000fe20003fa6270 */
[----:B------:R-:W-:Y:S01]  /*5ba0*/  FFMA.FTZ R7, R7, -UR31, R220 ;  /* 0x8000001f07077c23 */ /* 0x000fe200080100dc */
[C---:B------:R-:W-:Y:S01]  /*5bb0*/  ISETP.LT.OR P4, PT, R23.reuse, R199, P4 ;  /* 0x000000c71700720c */ /* 0x040fe20002781670 */
[----:B------:R-:W-:Y:S01]  /*5bc0*/  FFMA.FTZ R12, R6, -UR31, R83 ;  /* 0x8000001f060c7c23 */ /* 0x000fe20008010053 */
[----:B------:R-:W-:Y:S01]  /*5bd0*/  I2FP.F32.S32 R3, R3 ;  /* 0x0000000300037245 */ /* 0x000fe20000201400 */
[--C-:B------:R-:W-:Y:S01]  /*5be0*/  IMAD.IADD R6, R202, 0x1, -R25.reuse ;  /* 0x00000001ca067824 */ /* 0x100fe200078e0a19 */
[----:B------:R-:W-:Y:S02]  /*5bf0*/  ISETP.GE.AND P0, PT, R24, R206, PT ;  /* 0x000000ce1800720c */ /* 0x000fe40003f06270 */
[----:B------:R-:W-:Y:S01]  /*5c00*/  ISETP.LT.OR P5, PT, R23, R197, P5 ;  /* 0x000000c51700720c */ /* 0x000fe20002fa1670 */
[----:B------:R-:W-:Y:S01]  /*5c10*/  FFMA.FTZ R4, R3, -UR31, R222 ;  /* 0x8000001f03047c23 */ /* 0x000fe200080100de */
[----:B------:R-:W-:Y:S01]  /*5c20*/  FSEL R55, R57, -INF , !P4 ;  /* 0xff80000039377808 */ /* 0x000fe20006000000 */
[----:B------:R-:W-:Y:S01]  /*5c30*/  IMAD.IADD R3, R204, 0x1, -R25 ;  /* 0x00000001cc037824 */ /* 0x000fe200078e0a19 */
[----:B------:R-:W-:-:S02]  /*5c40*/  ISETP.GE.AND P4, PT, R24, R205, PT ;  /* 0x000000cd1800720c */ /* 0x000fc40003f86270 */
[C---:B------:R-:W-:Y:S02]  /*5c50*/  ISETP.LT.OR P0, PT, R24.reuse, R200, P0 ;  /* 0x000000c81800720c */ /* 0x040fe40000701670 */
[----:B------:R-:W-:Y:S02]  /*5c60*/  I2FP.F32.S32 R9, R9 ;  /* 0x0000000900097245 */ /* 0x000fe40000201400 */
[----:B------:R-:W-:Y:S01]  /*5c70*/  FSEL R142, R5, -INF , !P5 ;  /* 0xff800000058e7808 */ /* 0x000fe20006800000 */
[----:B------:R-:W-:Y:S01]  /*5c80*/  IMAD.IADD R5, R203, 0x1, -R26 ;  /* 0x00000001cb057824 */ /* 0x000fe200078e0a1a */
[----:B------:R-:W-:Y:S01]  /*5c90*/  ISETP.LT.OR P4, PT, R24, R197, P4 ;  /* 0x000000c51800720c */ /* 0x000fe20002781670 */
[----:B------:R-:W-:Y:S01]  /*5ca0*/  FFMA.FTZ R9, R9, -UR31, R82 ;  /* 0x8000001f09097c23 */ /* 0x000fe20008010052 */
        /* <DEDUP_REMOVED lines=20> */
[C---:B------:R-:W-:Y:S01]  /*5df0*/  IMAD.IADD R8, R202.reuse, 0x1, -R28 ;  /* 0x00000001ca087824 */ /* 0x040fe200078e0a1c */
        /* <DEDUP_REMOVED lines=11> */
[----:B------:R-:W-:Y:S01]  /*5eb0*/  ISETP.GE.AND P6, PT, R23, R206, PT ;  /* 0x000000ce1700720c */ /* 0x000fe20003fc6270 */
[--C-:B------:R-:W-:Y:S01]  /*5ec0*/  IMAD.IADD R6, R203, 0x1, -R27.reuse ;  /* 0x00000001cb067824 */ /* 0x100fe200078e0a1b */
[----:B------:R-:W-:Y:S01]  /*5ed0*/  ISETP.LT.OR P5, PT, R25, R200, P5 ;  /* 0x000000c81900720c */ /* 0x000fe20002fa1670 */
[----:B------:R-:W-:Y:S01]  /*5ee0*/  FFMA.FTZ R9, R3, -UR31, R226 ;  /* 0x8000001f03097c23 */ /* 0x000fe200080100e2 */
[----:B------:R-:W-:Y:S01]  /*5ef0*/  ISETP.GE.AND P2, PT, R23, R207, PT ;  /* 0x000000cf1700720c */ /* 0x000fe20003f46270 */
[----:B------:R-:W-:Y:S01]  /*5f00*/  IMAD.IADD R3, R204, 0x1, -R27 ;  /* 0x00000001cc037824 */ /* 0x000fe200078e0a1b */
[----:B------:R-:W-:-:S02]  /*5f10*/  FSEL R52, R60, -INF , !P3 ;  /* 0xff8000003c347808 */ /* 0x000fc40005800000 */
[----:B------:R-:W-:Y:S02]  /*5f20*/  ISETP.GE.AND P3, PT, R25, R205, PT ;  /* 0x000000cd1900720c */ /* 0x000fe40003f66270 */
[----:B------:R-:W-:Y:S02]  /*5f30*/  ISETP.LT.OR P6, PT, R23, R200, P6 ;  /* 0x000000c81700720c */ /* 0x000fe400037c1670 */
[----:B------:R-:W-:Y:S02]  /*5f40*/  FSEL R82, R7, -INF , !P5 ;  /* 0xff80000007527808 */ /* 0x000fe40006800000 */
[----:B------:R-:W-:Y:S02]  /*5f50*/  ISETP.LT.OR P2, PT, R23, R198, P2 ;  /* 0x000000c61700720c */ /* 0x000fe40001741670 */
[----:B------:R-:W-:Y:S02]  /*5f60*/  IABS R7, R6 ;  /* 0x0000000600077213 */ /* 0x000fe40000000000 */
[----:B------:R-:W-:-:S02]  /*5f70*/  ISETP.LT.OR P3, PT, R25, R197, P3 ;  /* 0x000000c51900720c */ /* 0x000fc40001f61670 */
[----:B------:R-:W-:Y:S02]  /*5f80*/  IABS R5, R5 ;  /* 0x0000000500057213 */ /* 0x000fe40000000000 */
[----:B------:R-:W-:Y:S02]  /*5f90*/  FSEL R76, R13, -INF , !P6 ;  /* 0xff8000000d4c7808 */ /* 0x000fe40007000000 */
[C---:B------:R-:W-:Y:S02]  /*5fa0*/  ISETP.GE.AND P6, PT, R25.reuse, R207, PT ;  /* 0x000000cf1900720c */ /* 0x040fe40003fc6270 */
[----:B------:R-:W-:Y:S02]  /*5fb0*/  IABS R3, R3 ;  /* 0x0000000300037213 */ /* 0x000fe40000000000 */
[----:B------:R-:W-:Y:S02]  /*5fc0*/  FSEL R62, R14, -INF , !P2 ;  /* 0xff8000000e3e7808 */ /* 0x000fe40005000000 */
[----:B------:R-:W-:Y:S01]  /*5fd0*/  IABS R6, R8 ;  /* 0x0000000800067213 */ /* 0x000fe20000000000 */
[----:B------:R-:W-:Y:S01]  /*5fe0*/  IMAD.MOV.U32 R8, RZ, RZ, R7 ;  /* 0x000000ffff087224 */ /* 0x000fe200078e0007 */
[----:B------:R-:W-:Y:S01]  /*5ff0*/  ISETP.GE.AND P2, PT, R25, R208, PT ;  /* 0x000000d01900720c */ /* 0x000fe20003f46270 */
[----:B------:R-:W-:Y:S01]  /*6000*/  IMAD.MOV.U32 R7, RZ, RZ, R5 ;  /* 0x000000ffff077224 */ /* 0x000fe200078e0005 */
[----:B------:R-:W-:Y:S01]  /*6010*/  FSEL R129, R4, -INF , !P3 ;  /* 0xff80000004817808 */ /* 0x000fe20005800000 */
[----:B------:R-:W-:Y:S01]  /*6020*/  IMAD.IADD R4, R203, 0x1, -R28 ;  /* 0x00000001cb047824 */ /* 0x000fe200078e0a1c */
[C---:B------:R-:W-:Y:S01]  /*6030*/  ISETP.LT.OR P6, PT, R25.reuse, R198, P6 ;  /* 0x000000c61900720c */ /* 0x040fe200037c1670 */
[----:B------:R-:W-:Y:S01]  /*6040*/  IMAD.MOV.U32 R5, RZ, RZ, R3 ;  /* 0x000000ffff057224 */ /* 0x000fe200078e0003 */
[----:B------:R-:W-:Y:S01]  /*6050*/  ISETP.GE.AND P1, PT, R26, R208, PT ;  /* 0x000000d01a00720c */ /* 0x000fe20003f26270 */
[----:B------:R-:W-:Y:S01]  /*6060*/  IMAD.MOV.U32 R3, RZ, RZ, R6 ;  /* 0x000000ffff037224 */ /* 0x000fe200078e0006 */
[----:B------:R-:W-:-:S02]  /*6070*/  ISETP.LT.OR P2, PT, R25, R199, P2 ;  /* 0x000000c71900720c */ /* 0x000fc40001741670 */
[----:B------:R-:W-:Y:S02]  /*6080*/  I2FP.F32.S32 R6, R8 ;  /* 0x0000000800067245 */ /* 0x000fe40000201400 */
[----:B------:R-:W-:Y:S02]  /*6090*/  FSEL R60, R12, -INF , !P6 ;  /* 0xff8000000c3c7808 */ /* 0x000fe40007000000 */
[----:B------:R-:W-:Y:S01]  /*60a0*/  IABS R4, R4 ;  /* 0x0000000400047213 */ /* 0x000fe20000000000 */
[----:B------:R-:W-:Y:S01]  /*60b0*/  FFMA.FTZ R8, R6, -UR31, R111 ;  /* 0x8000001f06087c23 */ /* 0x000fe2000801006f */
[----:B------:R-:W-:Y:S02]  /*60c0*/  I2FP.F32.S32 R7, R7 ;  /* 0x0000000700077245 */ /* 0x000fe40000201400 */
[----:B------:R-:W-:Y:S02]  /*60d0*/  ISETP.LT.OR P1, PT, R26, R199, P1 ;  /* 0x000000c71a00720c */ /* 0x000fe40000f21670 */
[----:B------:R-:W-:Y:S01]  /*60e0*/  ISETP.GE.AND P6, PT, R27, R208, PT ;  /* 0x000000d01b00720c */ /* 0x000fe20003fc6270 */
[----:B------:R-:W-:Y:S01]  /*60f0*/  FFMA.FTZ R6, R7, -UR31, R225 ;  /* 0x8000001f07067c23 */ /* 0x000fe200080100e1 */
[----:B------:R-:W-:Y:S01]  /*6100*/  FSEL R51, R73, -INF , !P2 ;  /* 0xff80000049337808 */ /* 0x000fe20005000000 */
[----:B------:R-:W-:Y:S01]  /*6110*/  IMAD.IADD R7, R202, 0x1, -R29 ;  /* 0x00000001ca077824 */ /* 0x000fe200078e0a1d */
[----:B------:R-:W-:-:S02]  /*6120*/  ISETP.GE.AND P3, PT, R27, R206, PT ;  /* 0x000000ce1b00720c */ /* 0x000fc40003f66270 */
[----:B------:R-:W-:Y:S02]  /*6130*/  ISETP.GE.AND P2, PT, R26, R205, PT ;  /* 0x000000cd1a00720c */ /* 0x000fe40003f46270 */
[----:B------:R-:W-:Y:S02]  /*6140*/  I2FP.F32.S32 R5, R5 ;  /* 0x0000000500057245 */ /* 0x000fe40000201400 */
[----:B------:R-:W-:Y:S02]  /*6150*/  I2FP.F32.S32 R4, R4 ;  /* 0x0000000400047245 */ /* 0x000fe40000201400 */
[----:B------:R-:W-:Y:S01]  /*6160*/  I2FP.F32.S32 R3, R3 ;  /* 0x0000000300037245 */ /* 0x000fe20000201400 */
[----:B------:R-:W-:Y:S01]  /*6170*/  FFMA.FTZ R5, R5, -UR31, R227 ;  /* 0x8000001f05057c23 */ /* 0x000fe200080100e3 */
[----:B------:R-:W-:Y:S01]  /*6180*/  FSEL R49, R79, -INF , !P1 ;  /* 0xff8000004f317808 */ /* 0x000fe20004800000 */
[----:B------:R-:W-:Y:S01]  /*6190*/  FFMA.FTZ R14, R4, -UR31, R114 ;  /* 0x8000001f040e7c23 */ /* 0x000fe20008010072 */
[----:B------:R-:W-:Y:S01]  /*61a0*/  ISETP.LT.OR P6, PT, R27, R199, P6 ;  /* 0x000000c71b00720c */ /* 0x000fe200037c1670 */
[----:B------:R-:W-:Y:S01]  /*61b0*/  FFMA.FTZ R12, R3, -UR31, R228 ;  /* 0x8000001f030c7c23 */ /* 0x000fe200080100e4 */
[C---:B------:R-:W-:Y:S01]  /*61c0*/  ISETP.GE.AND P5, PT, R27.reuse, R207, PT ;  /* 0x000000cf1b00720c */ /* 0x040fe20003fa6270 */
[----:B------:R-:W-:Y:S01]  /*61d0*/  IMAD.IADD R3, R204, 0x1, -R28 ;  /* 0x00000001cc037824 */ /* 0x000fe200078e0a1c */
[----:B------:R-:W-:Y:S01]  /*61e0*/  ISETP.GE.AND P1, PT, R27, R205, PT ;  /* 0x000000cd1b00720c */ /* 0x000fe20003f26270 */
[----:B------:R-:W-:Y:S01]  /*61f0*/  IMAD.IADD R4, R203, 0x1, -R29 ;  /* 0x00000001cb047824 */ /* 0x000fe200078e0a1d */
[----:B------:R-:W-:-:S02]  /*6200*/  ISETP.LT.OR P3, PT, R27, R200, P3 ;  /* 0x000000c81b00720c */ /* 0x000fc40001f61670 */
[-C--:B------:R-:W-:Y:S02]  /*6210*/  ISETP.LT.OR P2, PT, R26, R197.reuse, P2 ;  /* 0x000000c51a00720c */ /* 0x080fe40001741670 */
[----:B------:R-:W-:Y:S02]  /*6220*/  FSEL R46, R93, -INF , !P6 ;  /* 0xff8000005d2e7808 */ /* 0x000fe40007000000 */
[C---:B------:R-:W-:Y:S02]  /*6230*/  ISETP.LT.OR P5, PT, R27.reuse, R198, P5 ;  /* 0x000000c61b00720c */ /* 0x040fe40002fa1670 */
[----:B------:R-:W-:Y:S02]  /*6240*/  ISETP.LT.OR P1, PT, R27, R197, P1 ;  /* 0x000000c51b00720c */ /* 0x000fe40000f21670 */
[----:B------:R-:W-:Y:S01]  /*6250*/  FSEL R93, R6, -INF , !P3 ;  /* 0xff800000065d7808 */ /* 0x000fe20005800000 */
[----:B------:R-:W-:Y:S01]  /*6260*/  IMAD.IADD R6, R204, 0x1, -R29 ;  /* 0x00000001cc067824 */ /* 0x000fe200078e0a1d */
[----:B------:R-:W-:Y:S01]  /*6270*/  FSEL R140, R9, -INF , !P2 ;  /* 0xff800000098c7808 */ /* 0x000fe20005000000 */
[----:B------:R-:W-:Y:S01]  /*6280*/  IMAD.IADD R9, R203, 0x1, -R30 ;  /* 0x00000001cb097824 */ /* 0x000fe200078e0a1e */
        /* <DEDUP_REMOVED lines=14> */
[----:B------:R-:W-:Y:S01]  /*6370*/  IMAD.IADD R8, R202, 0x1, -R31 ;  /* 0x00000001ca087824 */ /* 0x000fe200078e0a1f */
[----:B------:R-:W-:Y:S01]  /*6380*/  ISETP.GE.AND P0, PT, R28, R208, PT ;  /* 0x000000d01c00720c */ /* 0x000fe20003f06270 */
[----:B------:R-:W-:Y:S01]  /*6390*/  FFMA.FTZ R5, R5, -UR31, R230 ;  /* 0x8000001f05057c23 */ /* 0x000fe200080100e6 */
[----:B------:R-:W-:-:S02]  /*63a0*/  I2FP.F32.S32 R7, R7 ;  /* 0x0000000700077245 */ /* 0x000fc40000201400 */
[----:B------:R-:W-:Y:S02]  /*63b0*/  I2FP.F32.S32 R6, R4 ;  /* 0x0000000400067245 */ /* 0x000fe40000201400 */
[C---:B------:R-:W-:Y:S01]  /*63c0*/  ISETP.GE.AND P6, PT, R28.reuse, R205, PT ;  /* 0x000000cd1c00720c */ /* 0x040fe20003fc6270 */
[----:B------:R-:W-:Y:S01]  /*63d0*/  FFMA.FTZ R7, R7, -UR31, R229 ;  /* 0x8000001f07077c23 */ /* 0x000fe200080100e5 */
[----:B------:R-:W-:Y:S01]  /*63e0*/  ISETP.LT.OR P0, PT, R28, R199, P0 ;  /* 0x000000c71c00720c */ /* 0x000fe20000701670 */
        /* <DEDUP_REMOVED lines=9> */
[----:B------:R-:W-:Y:S02]  /*6480*/  ISETP.LT.OR P1, PT, R29, R200, P1 ;  /* 0x000000c81d00720c */ /* 0x000fe40000f21670 */
        /* <DEDUP_REMOVED lines=102> */
[----:B------:R-:W-:Y:S01]  /*6af0*/  FSEL R50, R13, -INF , !P2 ;  /* 0xff8000000d327808 */ /* 0x000fe20005000000 */
[----:B------:R-:W-:Y:S01]  /*6b00*/  IMAD.MOV.U32 R7, RZ, RZ, R4 ;  /* 0x000000ffff077224 */ /* 0x000fe200078e0004 */
[----:B------:R-:W-:Y:S01]  /*6b10*/  IABS R6, R9 ;  /* 0x0000000900067213 */ /* 0x000fe20000000000 */
[----:B------:R-:W-:Y:S01]  /*6b20*/  IMAD.MOV.U32 R9, RZ, RZ, R5 ;  /* 0x000000ffff097224 */ /* 0x000fe200078e0005 */
[----:B------:R-:W-:-:S02]  /*6b30*/  ISETP.GE.AND P2, PT, R32, R208, PT ;  /* 0x000000d02000720c */ /* 0x000fc40003f46270 */
[----:B------:R-:W-:Y:S01]  /*6b40*/  ISETP.LT.OR P1, PT, R31, R198, P1 ;  /* 0x000000c61f00720c */ /* 0x000fe20000f21670 */
[----:B------:R-:W-:Y:S01]  /*6b50*/  IMAD.MOV.U32 R4, RZ, RZ, R6 ;  /* 0x000000ffff047224 */ /* 0x000fe200078e0006 */
[----:B------:R-:W-:Y:S02]  /*6b60*/  ISETP.LT.OR P2, PT, R32, R199, P2 ;  /* 0x000000c72000720c */ /* 0x000fe40001741670 */
[----:B------:R-:W-:Y:S02]  /*6b70*/  FSEL R48, R11, -INF , !P1 ;  /* 0xff8000000b307808 */ /* 0x000fe40004800000 */
[----:B------:R-:W-:Y:S02]  /*6b80*/  ISETP.GE.AND P1, PT, R33, R208, PT ;  /* 0x000000d02100720c */ /* 0x000fe40003f26270 */
[----:B------:R-:W-:Y:S01]  /*6b90*/  I2FP.F32.S32 R5, R8 ;  /* 0x0000000800057245 */ /* 0x000fe20000201400 */
[----:B------:R-:W-:Y:S01]  /*6ba0*/  IMAD.IADD R8, R202, 0x1, -R36 ;  /* 0x00000001ca087824 */ /* 0x000fe200078e0a24 */
[----:B------:R-:W-:-:S02]  /*6bb0*/  FSEL R26, R112, -INF , !P2 ;  /* 0xff800000701a7808 */ /* 0x000fc40005000000 */
[----:B------:R-:W-:Y:S01]  /*6bc0*/  I2FP.F32.S32 R7, R7 ;  /* 0x0000000700077245 */ /* 0x000fe20000201400 */
[----:B------:R-:W-:Y:S01]  /*6bd0*/  FFMA.FTZ R5, R5, -UR31, R239 ;  /* 0x8000001f05057c23 */ /* 0x000fe200080100ef */
[----:B------:R-:W-:Y:S02]  /*6be0*/  ISETP.GE.AND P2, PT, R33, R205, PT ;  /* 0x000000cd2100720c */ /* 0x000fe40003f46270 */
[----:B------:R-:W-:Y:S01]  /*6bf0*/  I2FP.F32.S32 R6, R4 ;  /* 0x0000000400067245 */ /* 0x000fe20000201400 */
[----:B------:R-:W-:Y:S01]  /*6c00*/  FFMA.FTZ R7, R7, -UR31, R240 ;  /* 0x8000001f07077c23 */ /* 0x000fe200080100f0 */
[-C--:B------:R-:W-:Y:S02]  /*6c10*/  ISETP.GE.AND P0, PT, R31, R206.reuse, PT ;  /* 0x000000ce1f00720c */ /* 0x080fe40003f06270 */
[----:B------:R-:W-:Y:S01]  /*6c20*/  ISETP.LT.OR P1, PT, R33, R199, P1 ;  /* 0x000000c72100720c */ /* 0x000fe20000f21670 */
[----:B------:R-:W-:Y:S01]  /*6c30*/  FFMA.FTZ R13, R6, -UR31, R127 ;  /* 0x8000001f060d7c23 */ /* 0x000fe2000801007f */
[----:B------:R-:W-:Y:S01]  /*6c40*/  ISETP.GE.AND P3, PT, R34, R206, PT ;  /* 0x000000ce2200720c */ /* 0x000fe20003f66270 */
[----:B------:R-:W-:Y:S01]  /*6c50*/  IMAD.IADD R6, R202, 0x1, -R35 ;  /* 0x00000001ca067824 */ /* 0x000fe200078e0a23 */
[----:B------:R-:W-:-:S02]  /*6c60*/  I2FP.F32.S32 R3, R3 ;  /* 0x0000000300037245 */ /* 0x000fc40000201400 */
[----:B------:R-:W-:Y:S02]  /*6c70*/  ISETP.LT.OR P2, PT, R33, R197, P2 ;  /* 0x000000c52100720c */ /* 0x000fe40001741670 */
[-C--:B------:R-:W-:Y:S01]  /*6c80*/  ISETP.LT.OR P0, PT, R31, R200.reuse, P0 ;  /* 0x000000c81f00720c */ /* 0x080fe20000701670 */
[----:B------:R-:W-:Y:S01]  /*6c90*/  FFMA.FTZ R4, R3, -UR31, R242 ;  /* 0x8000001f03047c23 */ /* 0x000fe200080100f2 */
[----:B------:R-:W-:Y:S01]  /*6ca0*/  FSEL R25, R108, -INF , !P1 ;  /* 0xff8000006c197808 */ /* 0x000fe20004800000 */
[----:B------:R-:W-:Y:S01]  /*6cb0*/  IMAD.IADD R3, R204, 0x1, -R35 ;  /* 0x00000001cc037824 */ /* 0x000fe200078e0a23 */
[C---:B------:R-:W-:Y:S02]  /*6cc0*/  ISETP.LT.OR P3, PT, R34.reuse, R200, P3 ;  /* 0x000000c82200720c */ /* 0x040fe40001f61670 */
[----:B------:R-:W-:Y:S02]  /*6cd0*/  ISETP.GE.AND P1, PT, R34, R205, PT ;  /* 0x000000cd2200720c */ /* 0x000fe40003f26270 */
[----:B------:R-:W-:-:S02]  /*6ce0*/  I2FP.F32.S32 R9, R9 ;  /* 0x0000000900097245 */ /* 0x000fc40000201400 */
[----:B------:R-:W-:Y:S01]  /*6cf0*/  FSEL R111, R5, -INF , !P2 ;  /* 0xff800000056f7808 */ /* 0x000fe20005000000 */
[----:B------:R-:W-:Y:S01]  /*6d00*/  IMAD.IADD R5, R203, 0x1, -R36 ;  /* 0x00000001cb057824 */ /* 0x000fe200078e0a24 */
[----:B------:R-:W-:Y:S01]  /*6d10*/  FSEL R86, R10, -INF , !P0 ;  /* 0xff8000000a567808 */ /* 0x000fe20004000000 */
[----:B------:R-:W-:Y:S01]  /*6d20*/  FFMA.FTZ R9, R9, -UR31, R126 ;  /* 0x8000001f09097c23 */ /* 0x000fe2000801007e */
[----:B------:R-:W-:Y:S01]  /*6d30*/  FSEL R96, R7, -INF , !P3 ;  /* 0xff80000007607808 */ /* 0x000fe20005800000 */
[----:B------:R-:W-:Y:S01]  /*6d40*/  IMAD.IADD R7, R204, 0x1, -R36 ;  /* 0x00000001cc077824 */ /* 0x000fe200078e0a24 */
[-C--:B------:R-:W-:Y:S02]  /*6d50*/  ISETP.GE.AND P0, PT, R33, R207.reuse, PT ;  /* 0x000000cf2100720c */ /* 0x080fe40003f06270 */
[C---:B------:R-:W-:Y:S02]  /*6d60*/  ISETP.GE.AND P5, PT, R34.reuse, R207, PT ;  /* 0x000000cf2200720c */ /* 0x040fe40003fa6270 */
[----:B------:R-:W-:-:S02]  /*6d70*/  ISETP.LT.OR P1, PT, R34, R197, P1 ;  /* 0x000000c52200720c */ /* 0x000fc40000f21670 */
[----:B------:R-:W-:Y:S02]  /*6d80*/  IABS R6, R6 ;  /* 0x0000000600067213 */ /* 0x000fe40000000000 */
[----:B------:R-:W-:Y:S02]  /*6d90*/  IABS R3, R3 ;  /* 0x0000000300037213 */ /* 0x000fe40000000000 */
[C---:B------:R-:W-:Y:S02]  /*6da0*/  ISETP.GE.AND P4, PT, R33.reuse, R206, PT ;  /* 0x000000ce2100720c */ /* 0x040fe40003f86270 */
[-C--:B------:R-:W-:Y:S02]  /*6db0*/  ISETP.LT.OR P0, PT, R33, R198.reuse, P0 ;  /* 0x000000c62100720c */ /* 0x080fe40000701670 */
[----:B------:R-:W-:Y:S02]  /*6dc0*/  ISETP.LT.OR P5, PT, R34, R198, P5 ;  /* 0x000000c62200720c */ /* 0x000fe40002fa1670 */
[----:B------:R-:W-:-:S02]  /*6dd0*/  FSEL R123, R4, -INF , !P1 ;  /* 0xff800000047b7808 */ /* 0x000fc40004800000 */
[----:B------:R-:W-:Y:S02]  /*6de0*/  IABS R5, R5 ;  /* 0x0000000500057213 */ /* 0x000fe40000000000 */
[----:B------:R-:W-:Y:S01]  /*6df0*/  IABS R4, R8 ;  /* 0x0000000800047213 */ /* 0x000fe20000000000 */
[----:B------:R-:W-:Y:S01]  /*6e00*/  IMAD.MOV.U32 R8, RZ, RZ, R6 ;  /* 0x000000ffff087224 */ /* 0x000fe200078e0006 */
[----:B------:R-:W-:Y:S01]  /*6e10*/  IABS R7, R7 ;  /* 0x0000000700077213 */ /* 0x000fe20000000000 */
[----:B------:R-:W-:Y:S01]  /*6e20*/  IMAD.MOV.U32 R6, RZ, RZ, R3 ;  /* 0x000000ffff067224 */ /* 0x000fe200078e0003 */
[----:B------:R-:W-:Y:S02]  /*6e30*/  ISETP.LT.OR P4, PT, R33, R200, P4 ;  /* 0x000000c82100720c */ /* 0x000fe40002781670 */
[----:B------:R-:W-:Y:S01]  /*6e40*/  FSEL R32, R14, -INF , !P0 ;  /* 0xff8000000e207808 */ /* 0x000fe20004000000 */
[----:B------:R-:W-:Y:S01]  /*6e50*/  IMAD.MOV.U32 R3, RZ, RZ, R7 ;  /* 0x000000ffff037224 */ /* 0x000fe200078e0007 */
[----:B------:R-:W-:Y:S01]  /*6e60*/  FSEL R33, R9, -INF , !P5 ;  /* 0xff80000009217808 */ /* 0x000fe20006800000 */
[----:B------:R-:W-:Y:S01]  /*6e70*/  IMAD.MOV.U32 R9, RZ, RZ, R5 ;  /* 0x000000ffff097224 */ /* 0x000fe200078e0005 */
[----:B------:R-:W-:-:S02]  /*6e80*/  ISETP.GE.AND P0, PT, R35, R208, PT ;  /* 0x000000d02300720c */ /* 0x000fc40003f06270 */
[----:B------:R-:W-:Y:S02]  /*6e90*/  ISETP.GE.AND P6, PT, R34, R208, PT ;  /* 0x000000d02200720c */ /* 0x000fe40003fc6270 */
[----:B------:R-:W-:Y:S02]  /*6ea0*/  I2FP.F32.S32 R5, R6 ;  /* 0x0000000600057245 */ /* 0x000fe40000201400 */
[----:B------:R-:W-:Y:S02]  /*6eb0*/  ISETP.LT.OR P0, PT, R35, R199, P0 ;  /* 0x000000c72300720c */ /* 0x000fe40000701670 */
[----:B------:R-:W-:Y:S01]  /*6ec0*/  I2FP.F32.S32 R7, R8 ;  /* 0x0000000800077245 */ /* 0x000fe20000201400 */
[----:B------:R-:W-:Y:S01]  /*6ed0*/  IMAD.IADD R8, R202, 0x1, -R39 ;  /* 0x00000001ca087824 */ /* 0x000fe200078e0a27 */
[----:B------:R-:W-:Y:S01]  /*6ee0*/  I2FP.F32.S32 R6, R4 ;  /* 0x0000000400067245 */ /* 0x000fe20000201400 */
[----:B------:R-:W-:Y:S01]  /*6ef0*/  FFMA.FTZ R4, R5, -UR31, R243 ;  /* 0x8000001f05047c23 */ /* 0x000fe200080100f3 */
[----:B------:R-:W-:Y:S01]  /*6f00*/  I2FP.F32.S32 R9, R9 ;  /* 0x0000000900097245 */ /* 0x000fe20000201400 */
[----:B------:R-:W-:Y:S01]  /*6f10*/  FFMA.FTZ R7, R7, -UR31, R241 ;  /* 0x8000001f07077c23 */ /* 0x000fe200080100f1 */
[----:B------:R-:W-:Y:S01]  /*6f20*/  ISETP.GE.AND P2, PT, R35, R206, PT ;  /* 0x000000ce2300720c */ /* 0x000fe20003f46270 */
[----:B------:R-:W-:Y:S01]  /*6f30*/  FFMA.FTZ R10, R6, -UR31, R244 ;  /* 0x8000001f060a7c23 */ /* 0x000fe200080100f4 */
[----:B------:R-:W-:Y:S01]  /*6f40*/  I2FP.F32.S32 R3, R3 ;  /* 0x0000000300037245 */ /* 0x000fe20000201400 */
[----:B------:R-:W-:Y:S01]  /*6f50*/  FFMA.FTZ R11, R9, -UR31, R130 ;  /* 0x8000001f090b7c23 */ /* 0x000fe20008010082 */
[----:B------:R-:W-:Y:S01]  /*6f60*/  ISETP.LT.OR P6, PT, R34, R199, P6 ;  /* 0x000000c72200720c */ /* 0x000fe200037c1670 */
[----:B------:R-:W-:Y:S01]  /*6f70*/  IMAD.IADD R6, R203, 0x1, -R38 ;  /* 0x00000001cb067824 */ /* 0x000fe200078e0a26 */
[----:B------:R-:W-:Y:S01]  /*6f80*/  FSEL R23, R180, -INF , !P0 ;  /* 0xff800000b4177808 */ /* 0x000fe20004000000 */
[----:B------:R-:W-:Y:S01]  /*6f90*/  FFMA.FTZ R9, R3, -UR31, R246 ;  /* 0x8000001f03097c23 */ /* 0x000fe200080100f6 */
[----:B------:R-:W-:Y:S01]  /*6fa0*/  ISETP.GE.AND P5, PT, R36, R208, PT ;  /* 0x000000d02400720c */ /* 0x000fe20003fa6270 */
[--C-:B------:R-:W-:Y:S01]  /*6fb0*/  IMAD.IADD R5, R202, 0x1, -R38.reuse ;  /* 0x00000001ca057824 */ /* 0x100fe200078e0a26 */
[----:B------:R-:W-:Y:S01]  /*6fc0*/  ISETP.GE.AND P3, PT, R36, R207, PT ;  /* 0x000000cf2400720c */ /* 0x000fe20003f66270 */
[----:B------:R-:W-:Y:S01]  /*6fd0*/  IMAD.IADD R3, R204, 0x1, -R38 ;  /* 0x00000001cc037824 */ /* 0x000fe200078e0a26 */
[----:B------:R-:W-:-:S02]  /*6fe0*/  ISETP.GE.AND P1, PT, R36, R206, PT ;  /* 0x000000ce2400720c */ /* 0x000fc40003f26270 */
[CC--:B------:R-:W-:Y:S02]  /*6ff0*/  ISETP.GE.AND P0, PT, R36.reuse, R205.reuse, PT ;  /* 0x000000cd2400720c */ /* 0x0c0fe40003f06270 */
[----:B------:R-:W-:Y:S02]  /*7000*/  ISETP.LT.OR P2, PT, R35, R200, P2 ;  /* 0x000000c82300720c */ /* 0x000fe40001741670 */
[----:B------:R-:W-:Y:S02]  /*7010*/  FSEL R24, R113, -INF , !P6 ;  /* 0xff80000071187808 */ /* 0x000fe40007000000 */
[----:B------:R-:W-:Y:S02]  /*7020*/  ISETP.GE.AND P6, PT, R35, R205, PT ;  /* 0x000000cd2300720c */ /* 0x000fe40003fc6270 */
[C---:B------:R-:W-:Y:S02]  /*7030*/  ISETP.LT.OR P5, PT, R36.reuse, R199, P5 ;  /* 0x000000c72400720c */ /* 0x040fe40002fa1670 */
[----:B------:R-:W-:-:S02]  /*7040*/  ISETP.LT.OR P3, PT, R36, R198, P3 ;  /* 0x000000c62400720c */ /* 0x000fc40001f61670 */
[C---:B------:R-:W-:Y:S02]  /*7050*/  ISETP.LT.OR P1, PT, R36.reuse, R200, P1 ;  /* 0x000000c82400720c */ /* 0x040fe40000f21670 */
[-C--:B------:R-:W-:Y:S02]  /*7060*/  ISETP.LT.OR P0, PT, R36, R197.reuse, P0 ;  /* 0x000000c52400720c */ /* 0x080fe40000701670 */
[----:B------:R-:W-:Y:S02]  /*7070*/  FSEL R36, R7, -INF , !P2 ;  /* 0xff80000007247808 */ /* 0x000fe40005000000 */
[----:B------:R-:W-:Y:S02]  /*7080*/  IABS R7, R6 ;  /* 0x0000000600077213 */ /* 0x000fe40000000000 */
[----:B------:R-:W-:Y:S02]  /*7090*/  ISETP.LT.OR P6, PT, R35, R197, P6 ;  /* 0x000000c52300720c */ /* 0x000fe400037c1670 */
[----:B------:R-:W-:-:S02]  /*70a0*/  IABS R5, R5 ;  /* 0x0000000500057213 */ /* 0x000fc40000000000 */
[----:B------:R-:W-:Y:S02]  /*70b0*/  IABS R3, R3 ;  /* 0x0000000300037213 */ /* 0x000fe40000000000 */
[----:B------:R-:W-:Y:S01]  /*70c0*/  IABS R6, R8 ;  /* 0x0000000800067213 */ /* 0x000fe20000000000 */
[----:B------:R-:W-:Y:S01]  /*70d0*/  IMAD.MOV.U32 R8, RZ, RZ, R7 ;  /* 0x000000ffff087224 */ /* 0x000fe200078e0007 */
[----:B------:R-:W-:Y:S01]  /*70e0*/  FSEL R115, R4, -INF , !P6 ;  /* 0xff80000004737808 */ /* 0x000fe20007000000 */
[----:B------:R-:W-:Y:S01]  /*70f0*/  IMAD.IADD R4, R203, 0x1, -R39 ;  /* 0x00000001cb047824 */ /* 0x000fe200078e0a27 */
[----:B------:R-:W-:Y:S01]  /*7100*/  FSEL R95, R12, -INF , !P4 ;  /* 0xff8000000c5f7808 */ /* 0x000fe20006000000 */
[----:B------:R-:W-:Y:S01]  /*7110*/  IMAD.MOV.U32 R7, RZ, RZ, R5 ;  /* 0x000000ffff077224 */ /* 0x000fe200078e0005 */
[----:B------:R-:W-:Y:S01]  /*7120*/  ISETP.GE.AND P4, PT, R35, R207, PT ;  /* 0x000000cf2300720c */ /* 0x000fe20003f86270 */
[----:B------:R-:W-:Y:S01]  /*7130*/  IMAD.MOV.U32 R5, RZ, RZ, R3 ;  /* 0x000000ffff057224 */ /* 0x000fe200078e0003 */
[----:B------:R-:W-:Y:S01]  /*7140*/  IABS R4, R4 ;  /* 0x0000000400047213 */ /* 0x000fe20000000000 */
[----:B------:R-:W-:Y:S01]  /*7150*/  IMAD.MOV.U32 R3, RZ, RZ, R6 ;  /* 0x000000ffff037224 */ /* 0x000fe200078e0006 */
[----:B------:R-:W-:-:S02]  /*7160*/  FSEL R22, R181, -INF , !P5 ;  /* 0xff800000b5167808 */ /* 0x000fc40006800000 */
[----:B------:R-:W-:Y:S02]  /*7170*/  I2FP.F32.S32 R5, R5 ;  /* 0x0000000500057245 */ /* 0x000fe40000201400 */
[----:B------:R-:W-:Y:S02]  /*7180*/  I2FP.F32.S32 R6, R8 ;  /* 0x0000000800067245 */ /* 0x000fe40000201400 */
[----:B------:R-:W-:Y:S01]  /*7190*/  ISETP.GE.AND P5, PT, R38, R205, PT ;  /* 0x000000cd2600720c */ /* 0x000fe20003fa6270 */
[----:B------:R-:W-:Y:S01]  /*71a0*/  FFMA.FTZ R5, R5, -UR31, R247 ;  /* 0x8000001f05057c23 */ /* 0x000fe200080100f7 */
[----:B------:R-:W-:Y:S01]  /*71b0*/  ISETP.LT.OR P4, PT, R35, R198, P4 ;  /* 0x000000c62300720c */ /* 0x000fe20002781670 */
[----:B------:R-:W-:Y:S01]  /*71c0*/  FFMA.FTZ R8, R6, -UR31, R131 ;  /* 0x8000001f06087c23 */ /* 0x000fe20008010083 */
[----:B------:R-:W-:Y:S01]  /*71d0*/  ISETP.GE.AND P2, PT, R38, R207, PT ;  /* 0x000000cf2600720c */ /* 0x000fe20003f46270 */
[----:B------:R-:W-:Y:S01]  /*71e0*/  IMAD.IADD R6, R202, 0x1, -R40 ;  /* 0x00000001ca067824 */ /* 0x000fe200078e0a28 */
[----:B------:R-:W-:-:S02]  /*71f0*/  I2FP.F32.S32 R7, R7 ;  /* 0x0000000700077245 */ /* 0x000fc40000201400 */
[----:B------:R-:W-:Y:S02]  /*7200*/  I2FP.F32.S32 R4, R4 ;  /* 0x0000000400047245 */ /* 0x000fe40000201400 */
[----:B------:R-:W-:Y:S01]  /*7210*/  I2FP.F32.S32 R3, R3 ;  /* 0x0000000300037245 */ /* 0x000fe20000201400 */
[----:B------:R-:W-:Y:S01]  /*7220*/  FFMA.FTZ R7, R7, -UR31, R245 ;  /* 0x8000001f07077c23 */ /* 0x000fe200080100f5 */
[C---:B------:R-:W-:Y:S02]  /*7230*/  ISETP.GE.AND P6, PT, R38.reuse, R206, PT ;  /* 0x000000ce2600720c */ /* 0x040fe40003fc6270 */
[----:B------:R-:W-:Y:S01]  /*7240*/  ISETP.LT.OR P5, PT, R38, R197, P5 ;  /* 0x000000c52600720c */ /* 0x000fe20002fa1670 */
[----:B------:R-:W-:Y:S01]  /*7250*/  FFMA.FTZ R12, R3, -UR31, R248 ;  /* 0x8000001f030c7c23 */ /* 0x000fe200080100f8 */
[----:B------:R-:W-:Y:S01]  /*7260*/  FSEL R31, R13, -INF , !P4 ;  /* 0xff8000000d1f7808 */ /* 0x000fe20006000000 */
[----:B------:R-:W-:Y:S01]  /*7270*/  FFMA.FTZ R13, R4, -UR31, R154 ;  /* 0x8000001f040d7c23 */ /* 0x000fe2000801009a */
[----:B------:R-:W-:Y:S01]  /*7280*/  ISETP.LT.OR P2, PT, R38, R198, P2 ;  /* 0x000000c62600720c */ /* 0x000fe20001741670 */
[----:B------:R-:W-:Y:S01]  /*7290*/  IMAD.IADD R3, R204, 0x1, -R39 ;  /* 0x00000001cc037824 */ /* 0x000fe200078e0a27 */
[----:B------:R-:W-:Y:S01]  /*72a0*/  ISETP.LT.OR P6, PT, R38, R200, P6 ;  /* 0x000000c82600720c */ /* 0x000fe200037c1670 */
        /* <DEDUP_REMOVED lines=9> */
[C---:B------:R-:W-:Y:S02]  /*7340*/  ISETP.GE.AND P4, PT, R38.reuse, R208, PT ;  /* 0x000000d02600720c */ /* 0x040fe40003f86270 */
[----:B------:R-:W-:Y:S02]  /*7350*/  IABS R5, R5 ;  /* 0x0000000500057213 */ /* 0x000fe40000000000 */
[----:B------:R-:W-:Y:S01]  /*7360*/  IABS R6, R8 ;  /* 0x0000000800067213 */ /* 0x000fe20000000000 */
[----:B------:R-:W-:Y:S01]  /*7370*/  IMAD.MOV.U32 R8, RZ, RZ, R4 ;  /* 0x000000ffff087224 */ /* 0x000fe200078e0004 */
[----:B------:R-:W-:Y:S01]  /*7380*/  ISETP.LT.OR P4, PT, R38, R199, P4 ;  /* 0x000000c72600720c */ /* 0x000fe20002781670 */
[----:B------:R-:W-:Y:S01]  /*7390*/  IMAD.MOV.U32 R4, RZ, RZ, R3 ;  /* 0x000000ffff047224 */ /* 0x000fe200078e0003 */
[----:B------:R-:W-:Y:S01]  /*73a0*/  FSEL R30, R11, -INF , !P3 ;  /* 0xff8000000b1e7808 */ /* 0x000fe20005800000 */
[----:B------:R-:W-:Y:S01]  /*73b0*/  IMAD.MOV.U32 R3, RZ, RZ, R5 ;  /* 0x000000ffff037224 */ /* 0x000fe200078e0005 */
[----:B------:R-:W-:Y:S01]  /*73c0*/  ISETP.GE.AND P3, PT, R39, R208, PT ;  /* 0x000000d02700720c */ /* 0x000fe20003f66270 */
[----:B------:R-:W-:Y:S01]  /*73d0*/  IMAD.MOV.U32 R5, RZ, RZ, R6 ;  /* 0x000000ffff057224 */ /* 0x000fe200078e0006 */
[----:B------:R-:W-:-:S02]  /*73e0*/  I2FP.F32.S32 R6, R7 ;  /* 0x0000000700067245 */ /* 0x000fc40000201400 */
[----:B------:R-:W-:Y:S02]  /*73f0*/  FSEL R21, R185, -INF , !P4 ;  /* 0xff800000b9157808 */ /* 0x000fe40006000000 */
[C---:B------:R-:W-:Y:S02]  /*7400*/  ISETP.GE.AND P4, PT, R39.reuse, R205, PT ;  /* 0x000000cd2700720c */ /* 0x040fe40003f86270 */
[----:B------:R-:W-:Y:S02]  /*7410*/  I2FP.F32.S32 R7, R4 ;  /* 0x0000000400077245 */ /* 0x000fe40000201400 */
[C---:B------:R-:W-:Y:S02]  /*7420*/  ISETP.LT.OR P3, PT, R39.reuse, R199, P3 ;  /* 0x000000c72700720c */ /* 0x040fe40001f61670 */
[----:B------:R-:W-:Y:S02]  /*7430*/  I2FP.F32.S32 R3, R3 ;  /* 0x0000000300037245 */ /* 0x000fe40000201400 */
[----:B------:R-:W-:Y:S01]  /*7440*/  I2FP.F32.S32 R4, R5 ;  /* 0x0000000500047245 */ /* 0x000fe20000201400 */
[----:B------:R-:W-:Y:S01]  /*7450*/  FFMA.FTZ R5, R6, -UR31, R250 ;  /* 0x8000001f06057c23 */ /* 0x000fe200080100fa */
[----:B------:R-:W-:Y:S01]  /*7460*/  ISETP.LT.OR P4, PT, R39, R197, P4 ;  /* 0x000000c52700720c */ /* 0x000fe20002781670 */
[----:B------:R-:W-:Y:S01]  /*7470*/  IMAD.IADD R6, R203, 0x1, -R43 ;  /* 0x00000001cb067824 */ /* 0x000fe200078e0a2b */
[----:B------:R-:W-:Y:S01]  /*7480*/  FSEL R107, R9, -INF , !P0 ;  /* 0xff800000096b7808 */ /* 0x000fe20004000000 */
[----:B------:R-:W-:Y:S01]  /*7490*/  FFMA.FTZ R9, R7, -UR31, R249 ;  /* 0x8000001f07097c23 */ /* 0x000fe200080100f9 */
[----:B------:R-:W-:Y:S01]  /*74a0*/  FSEL R20, R184, -INF , !P3 ;  /* 0xff800000b8147808 */ /* 0x000fe20005800000 */
[----:B------:R-:W-:Y:S01]  /*74b0*/  FFMA.FTZ R7, R3, -UR31, R251 ;  /* 0x8000001f03077c23 */ /* 0x000fe200080100fb */
[----:B------:R-:W-:Y:S01]  /*74c0*/  ISETP.GE.AND P3, PT, R40, R205, PT ;  /* 0x000000cd2800720c */ /* 0x000fe20003f66270 */
[----:B------:R-:W-:Y:S01]  /*74d0*/  IMAD.IADD R3, R202, 0x1, -R42 ;  /* 0x00000001ca037824 */ /* 0x000fe200078e0a2a */
[----:B------:R-:W-:Y:S01]  /*74e0*/  I2FP.F32.S32 R8, R8 ;  /* 0x0000000800087245 */ /* 0x000fe20000201400 */
[----:B------:R-:W-:Y:S01]  /*74f0*/  FFMA.FTZ R11, R4, -UR31, R146 ;  /* 0x8000001f040b7c23 */ /* 0x000fe20008010092 */
[----:B------:R-:W-:-:S02]  /*7500*/  ISETP.GE.AND P0, PT, R39, R206, PT ;  /* 0x000000ce2700720c */ /* 0x000fc40003f06270 */
[----:B------:R-:W-:Y:S01]  /*7510*/  FSEL R114, R5, -INF , !P4 ;  /* 0xff80000005727808 */ /* 0x000fe20006000000 */
[----:B------:R-:W-:Y:S01]  /*7520*/  IMAD.IADD R5, R204, 0x1, -R42 ;  /* 0x00000001cc057824 */ /* 0x000fe200078e0a2a */
[----:B------:R-:W-:Y:S01]  /*7530*/  ISETP.GE.AND P6, PT, R40, R207, PT ;  /* 0x000000cf2800720c */ /* 0x000fe20003fc6270 */
[----:B------:R-:W-:Y:S01]  /*7540*/  FFMA.FTZ R8, R8, -UR31, R155 ;  /* 0x8000001f08087c23 */ /* 0x000fe2000801009b */
[C---:B------:R-:W-:Y:S02]  /*7550*/  ISETP.LT.OR P3, PT, R40.reuse, R197, P3 ;  /* 0x000000c52800720c */ /* 0x040fe40001f61670 */
[----:B------:R-:W-:Y:S02]  /*7560*/  ISETP.LT.OR P0, PT, R39, R200, P0 ;  /* 0x000000c82700720c */ /* 0x000fe40000701670 */
[----:B------:R-:W-:Y:S02]  /*7570*/  ISETP.LT.OR P6, PT, R40, R198, P6 ;  /* 0x000000c62800720c */ /* 0x000fe400037c1670 */
[----:B------:R-:W-:-:S02]  /*7580*/  IABS R4, R3 ;  /* 0x0000000300047213 */ /* 0x000fc40000000000 */
[----:B------:R-:W-:Y:S01]  /*7590*/  FSEL R97, R10, -INF , !P1 ;  /* 0xff8000000a617808 */ /* 0x000fe20004800000 */
[--C-:B------:R-:W-:Y:S01]  /*75a0*/  IMAD.IADD R10, R202, 0x1, -R43.reuse ;  /* 0x00000001ca0a7824 */ /* 0x100fe200078e0a2b */
[----:B------:R-:W-:Y:S02]  /*75b0*/  IABS R3, R5 ;  /* 0x0000000500037213 */ /* 0x000fe40000000000 */
[-C--:B------:R-:W-:Y:S02]  /*75c0*/  ISETP.GE.AND P1, PT, R39, R207.reuse, PT ;  /* 0x000000cf2700720c */ /* 0x080fe40003f26270 */
[----:B------:R-:W-:Y:S02]  /*75d0*/  IABS R5, R6 ;  /* 0x0000000600057213 */ /* 0x000fe40000000000 */
[----:B------:R-:W-:Y:S01]  /*75e0*/  FSEL R112, R7, -INF , !P3 ;  /* 0xff80000007707808 */ /* 0x000fe20005800000 */
[----:B------:R-:W-:Y:S01]  /*75f0*/  IMAD.IADD R7, R204, 0x1, -R43 ;  /* 0x00000001cc077824 */ /* 0x000fe200078e0a2b */
[----:B------:R-:W-:Y:S01]  /*7600*/  FSEL R90, R12, -INF , !P0 ;  /* 0xff8000000c5a7808 */ /* 0x000fe20004000000 */
[----:B------:R-:W-:Y:S01]  /*7610*/  IMAD.MOV.U32 R6, RZ, RZ, R5 ;  /* 0x000000ffff067224 */ /* 0x000fe200078e0005 */
[----:B------:R-:W-:-:S02]  /*7620*/  ISETP.GE.AND P0, PT, R42, R207, PT ;  /* 0x000000cf2a00720c */ /* 0x000fc40003f06270 */
[----:B------:R-:W-:Y:S02]  /*7630*/  FSEL R126, R8, -INF , !P6 ;  /* 0xff800000087e7808 */ /* 0x000fe40007000000 */
[----:B------:R-:W-:Y:S02]  /*7640*/  I2FP.F32.S32 R8, R4 ;  /* 0x0000000400087245 */ /* 0x000fe40000201400 */
[----:B------:R-:W-:Y:S02]  /*7650*/  ISETP.LT.OR P1, PT, R39, R198, P1 ;  /* 0x000000c62700720c */ /* 0x000fe40000f21670 */
[----:B------:R-:W-:Y:S01]  /*7660*/  I2FP.F32.S32 R4, R3 ;  /* 0x0000000300047245 */ /* 0x000fe20000201400 */
[----:B------:R-:W-:Y:S01]  /*7670*/  FFMA.FTZ R8, R8, -UR31, R176 ;  /* 0x8000001f08087c23 */ /* 0x000fe200080100b0 */
[----:B------:R-:W-:Y:S02]  /*7680*/  IABS R3, R10 ;  /* 0x0000000a00037213 */ /* 0x000fe40000000000 */
[----:B------:R-:W-:-:S02]  /*7690*/  ISETP.LT.OR P0, PT, R42, R198, P0 ;  /* 0x000000c62a00720c */ /* 0x000fc40000701670 */
[----:B------:R-:W-:Y:S01]  /*76a0*/  IABS R5, R7 ;  /* 0x0000000700057213 */ /* 0x000fe20000000000 */
[----:B------:R-:W-:Y:S01]  /*76b0*/  FFMA.FTZ R7, R4, -UR31, R182 ;  /* 0x8000001f04077c23 */ /* 0x000fe200080100b6 */
[----:B------:R-:W-:Y:S01]  /*76c0*/  FSEL R27, R13, -INF , !P1 ;  /* 0xff8000000d1b7808 */ /* 0x000fe20004800000 */
[----:B------:R-:W-:Y:S01]  /*76d0*/  IMAD.MOV.U32 R4, RZ, RZ, R3 ;  /* 0x000000ffff047224 */ /* 0x000fe200078e0003 */
[C---:B------:R-:W-:Y:S01]  /*76e0*/  ISETP.GE.AND P2, PT, R40.reuse, R208, PT ;  /* 0x000000d02800720c */ /* 0x040fe20003f46270 */
[----:B------:R-:W-:Y:S01]  /*76f0*/  IMAD.MOV.U32 R3, RZ, RZ, R5 ;  /* 0x000000ffff037224 */ /* 0x000fe200078e0005 */
[----:B------:R-:W-:Y:S02]  /*7700*/  ISETP.GE.AND P5, PT, R40, R206, PT ;  /* 0x000000ce2800720c */ /* 0x000fe40003fa6270 */
[----:B------:R-:W-:Y:S02]  /*7710*/  ISETP.GE.AND P1, PT, R42, R208, PT ;  /* 0x000000d02a00720c */ /* 0x000fe40003f26270 */
[----:B------:R-:W-:-:S02]  /*7720*/  FSEL R122, R11, -INF , !P0 ;  /* 0xff8000000b7a7808 */ /* 0x000fc40004000000 */
[----:B------:R-:W-:Y:S02]  /*7730*/  PLOP3.LUT P0, PT, PT, PT, UP0, 0x80, 0x0 ;  /* 0x000000000000781c */ /* 0x000fe40003f0f008 */
[CC--:B------:R-:W-:Y:S02]  /*7740*/  ISETP.LT.OR P2, PT, R40.reuse, R199.reuse, P2 ;  /* 0x000000c72800720c */ /* 0x0c0fe40001741670 */
[----:B------:R-:W-:Y:S02]  /*7750*/  ISETP.LT.OR P5, PT, R40, R200, P5 ;  /* 0x000000c82800720c */ /* 0x000fe40002fa1670 */
[----:B------:R-:W-:Y:S02]  /*7760*/  ISETP.LT.OR P1, PT, R42, R199, P1 ;  /* 0x000000c72a00720c */ /* 0x000fe40000f21670 */
[----:B------:R-:W-:Y:S02]  /*7770*/  I2FP.F32.S32 R6, R6 ;  /* 0x0000000600067245 */ /* 0x000fe40000201400 */
[----:B------:R-:W-:-:S02]  /*7780*/  I2FP.F32.S32 R4, R4 ;  /* 0x0000000400047245 */ /* 0x000fc40000201400 */
[----:B------:R-:W-:Y:S01]  /*7790*/  I2FP.F32.S32 R3, R3 ;  /* 0x0000000300037245 */ /* 0x000fe20000201400 */
[----:B------:R-:W-:Y:S01]  /*77a0*/  FFMA.FTZ R6, R6, -UR31, R147 ;  /* 0x8000001f06067c23 */ /* 0x000fe20008010093 */
[----:B------:R-:W-:Y:S01]  /*77b0*/  FSEL R19, R189, -INF , !P2 ;  /* 0xff800000bd137808 */ /* 0x000fe20005000000 */
[----:B------:R-:W-:Y:S01]  /*77c0*/  FFMA.FTZ R4, R4, -UR31, R252 ;  /* 0x8000001f04047c23 */ /* 0x000fe200080100fc */
[----:B------:R-:W-:Y:S01]  /*77d0*/  FSEL R102, R9, -INF , !P5 ;  /* 0xff80000009667808 */ /* 0x000fe20006800000 */
[----:B------:R-:W-:Y:S01]  /*77e0*/  FFMA.FTZ R3, R3, -UR31, R191 ;  /* 0x8000001f03037c23 */ /* 0x000fe200080100bf */
[----:B------:R-:W-:Y:S01]  /*77f0*/  FSEL R18, R190, -INF , !P1 ;  /* 0xff800000be127808 */ /* 0x000fe20004800000 */
[----:B------:R-:W-:Y:S01]  /*7800*/  VIADD R191, R188, 0x1400 ;  /* 0x00001400bcbf7836 */ /* 0x000fe20000000000 */
[----:B------:R-:W-:Y:S01]  /*7810*/  ISETP.GE.AND P4, PT, R42, R206, PT ;  /* 0x000000ce2a00720c */ /* 0x000fe20003f86270 */
[----:B------:R-:W-:Y:S01]  /*7820*/  VIADD R190, R188, 0x1800 ;  /* 0x00001800bcbe7836 */ /* 0x000fe20000000000 */
[----:B------:R-:W-:Y:S01]  /*7830*/  ISETP.GE.AND P2, PT, R42, R205, PT ;  /* 0x000000cd2a00720c */ /* 0x000fe20003f46270 */
[----:B------:R-:W-:Y:S01]  /*7840*/  VIADD R189, R188, 0x1c00 ;  /* 0x00001c00bcbd7836 */ /* 0x000fe20000000000 */
[----:B------:R-:W-:-:S02]  /*7850*/  ISETP.GE.AND P6, PT, R43, R208, PT ;  /* 0x000000d02b00720c */ /* 0x000fc40003fc6270 */
[C---:B------:R-:W-:Y:S02]  /*7860*/  ISETP.GE.AND P5, PT, R43.reuse, R207, PT ;  /* 0x000000cf2b00720c */ /* 0x040fe40003fa6270 */
[C---:B------:R-:W-:Y:S02]  /*7870*/  ISETP.GE.AND P3, PT, R43.reuse, R206, PT ;  /* 0x000000ce2b00720c */ /* 0x040fe40003f66270 */
[C---:B------:R-:W-:Y:S02]  /*7880*/  ISETP.GE.AND P1, PT, R43.reuse, R205, PT ;  /* 0x000000cd2b00720c */ /* 0x040fe40003f26270 */
[C---:B------:R-:W-:Y:S02]  /*7890*/  ISETP.LT.OR P4, PT, R42.reuse, R200, P4 ;  /* 0x000000c82a00720c */ /* 0x040fe40002781670 */
[----:B------:R-:W-:Y:S02]  /*78a0*/  ISETP.LT.OR P2, PT, R42, R197, P2 ;  /* 0x000000c52a00720c */ /* 0x000fe40001741670 */
[----:B------:R-:W-:-:S02]  /*78b0*/  ISETP.LT.OR P6, PT, R43, R199, P6 ;  /* 0x000000c72b00720c */ /* 0x000fc400037c1670 */
[C---:B------:R-:W-:Y:S02]  /*78c0*/  ISETP.LT.OR P5, PT, R43.reuse, R198, P5 ;  /* 0x000000c62b00720c */ /* 0x040fe40002fa1670 */
[C---:B------:R-:W-:Y:S02]  /*78d0*/  ISETP.LT.OR P3, PT, R43.reuse, R200, P3 ;  /* 0x000000c82b00720c */ /* 0x040fe40001f61670 */
[----:B------:R-:W-:Y:S02]  /*78e0*/  ISETP.LT.OR P1, PT, R43, R197, P1 ;  /* 0x000000c52b00720c */ /* 0x000fe40000f21670 */
[----:B------:R-:W-:Y:S02]  /*78f0*/  FSEL R15, R196, -INF , !P6 ;  /* 0xff800000c40f7808 */ /* 0x000fe40007000000 */
[----:B------:R-:W-:Y:S02]  /*7900*/  FSEL R42, R8, -INF , !P4 ;  /* 0xff800000082a7808 */ /* 0x000fe40006000000 */
[----:B------:R-:W-:-:S02]  /*7910*/  FSEL R108, R7, -INF , !P2 ;  /* 0xff800000076c7808 */ /* 0x000fc40005000000 */
[----:B------:R-:W-:Y:S02]  /*7920*/  FSEL R119, R6, -INF , !P5 ;  /* 0xff80000006777808 */ /* 0x000fe40006800000 */
        /* <DEDUP_REMOVED lines=60> */
.L_x_312:
[----:B------:R-:W-:Y:S05]  /*7cf0*/  BSYNC B0 ;  /* 0x0000000000007941 */ /* 0x000fea0003800000 */
.L_x_311:
[----:B------:R-:W0:Y:S02]  /*7d00*/  LDGDEPBAR ;  /* 0x00000000000079af */ /* 0x000e240000000000 */
.L_x_310:
        /* <DEDUP_REMOVED lines=67> */
[----:B------:R-:W-:Y:S02]  /*8140*/  LEA R185, R0, R184, 0x1 ;  /* 0x000000b800b97211 */ /* 0x000fe400078e08ff */
        /* <DEDUP_REMOVED lines=71> */
[--C-:B-1----:R-:W-:Y:S02]  /*85c0*/  FFMA.FTZ R4, R20, UR20, -R3.reuse ;  /* 0x0000001414047c23 */ /* 0x102fe40008010803 */
[----:B------:R-:W-:Y:S04]  /*85d0*/  LDSM.16.MT88.4 R20, [R185+0x4000] ;  /* 0x00400000b914783b */ /* 0x000fe80000004200 */
[----:B------:R1:W-:Y:S02]  /*85e0*/  MUFU.EX2 R166, R4 ;  /* 0x0000000400a67308 */ /* 0x0003e40000000800 */
[----:B-1----:R-:W-:-:S06]  /*85f0*/  FFMA.FTZ R4, R19, UR20, -R3 ;  /* 0x0000001413047c23 */ /* 0x002fcc0008010803 */
[----:B------:R1:W-:Y:S02]  /*8600*/  MUFU.EX2 R167, R4 ;  /* 0x0000000400a77308 */ /* 0x0003e40000000800 */
[--C-:B-1----:R-:W-:Y:S01]  /*8610*/  FFMA.FTZ R4, R18, UR20, -R3.reuse ;  /* 0x0000001412047c23 */ /* 0x102fe20008010803 */
[----:B------:R-:W-:Y:S01]  /*8620*/  FFMA.FTZ R3, R15, UR20, -R3 ;  /* 0x000000140f037c23 */ /* 0x000fe20008010803 */
[----:B------:R-:W1:Y:S04]  /*8630*/  LDSM.16.MT88.4 R16, [R184+0x4000] ;  /* 0x00400000b810783b */ /* 0x000e680000004200 */
[----:B------:R2:W-:Y:S08]  /*8640*/  MUFU.EX2 R80, R4 ;  /* 0x0000000400507308 */ /* 0x0005f00000000800 */
[----:B------:R3:W-:Y:S01]  /*8650*/  MUFU.EX2 R37, R3 ;  /* 0x0000000300257308 */ /* 0x0007e20000000800 */
[----:B--2---:R-:W-:-:S07]  /*8660*/  FFMA.FTZ R4, R92, UR20, -R5 ;  /* 0x000000145c047c23 */ /* 0x004fce0008010805 */
[----:B------:R2:W-:Y:S01]  /*8670*/  MUFU.EX2 R217, R4 ;  /* 0x0000000400d97308 */ /* 0x0005e20000000800 */
[----:B---3--:R-:W-:-:S07]  /*8680*/  FFMA.FTZ R3, R121, UR20, -R5 ;  /* 0x0000001479037c23 */ /* 0x008fce0008010805 */
[----:B------:R3:W-:Y:S01]  /*8690*/  MUFU.EX2 R161, R3 ;  /* 0x0000000300a17308 */ /* 0x0007e20000000800 */
[----:B--2---:R-:W-:-:S07]  /*86a0*/  FFMA.FTZ R4, R78, UR20, -R5 ;  /* 0x000000144e047c23 */ /* 0x004fce0008010805 */
[----:B------:R2:W-:Y:S01]  /*86b0*/  MUFU.EX2 R216, R4 ;  /* 0x0000000400d87308 */ /* 0x0005e20000000800 */
[----:B---3--:R-:W-:-:S07]  /*86c0*/  FFMA.FTZ R3, R105, UR20, -R5 ;  /* 0x0000001469037c23 */ /* 0x008fce0008010805 */
[----:B------:R3:W4:Y:S01]  /*86d0*/  MUFU.EX2 R160, R3 ;  /* 0x0000000300a07308 */ /* 0x0007220000000800 */
[----:B--2---:R-:W-:-:S07]  /*86e0*/  FFMA.FTZ R4, R77, UR20, -R5 ;  /* 0x000000144d047c23 */ /* 0x004fce0008010805 */
[----:B------:R2:W-:Y:S01]  /*86f0*/  MUFU.EX2 R220, R4 ;  /* 0x0000000400dc7308 */ /* 0x0005e20000000800 */
[----:B---3--:R-:W-:Y:S01]  /*8700*/  FFMA.FTZ R3, R109, UR20, -R5 ;  /* 0x000000146d037c23 */ /* 0x008fe20008010805 */
[----:B----4-:R-:W-:-:S06]  /*8710*/  F2FP.BF16.F32.PACK_AB R13, R160, R161 ;  /* 0x000000a1a00d723e */ /* 0x010fcc00000010ff */
        /* <DEDUP_REMOVED lines=9> */
[----:B------:R3:W4:Y:S01]  /*87b0*/  MUFU.EX2 R181, R3 ;  /* 0x0000000300b57308 */ /* 0x0007220000000800 */
[----:B-1----:R-:W-:Y:S01]  /*87c0*/  HMMA.16816.F32.BF16 R72, R12, R16, RZ ;  /* 0x000000100c48723c */ /* 0x002fe200000418ff */
[----:B--2---:R-:W-:-:S05]  /*87d0*/  FFMA.FTZ R4, R69, UR20, -R5 ;  /* 0x0000001445047c23 */ /* 0x004fca0008010805 */
[----:B------:R-:W-:Y:S01]  /*87e0*/  HMMA.16816.F32.BF16 R68, R12, R18, RZ ;  /* 0x000000120c44723c */ /* 0x000fe200000418ff */
[----:B------:R1:W-:Y:S01]  /*87f0*/  MUFU.EX2 R227, R4 ;  /* 0x0000000400e37308 */ /* 0x0003e20000000800 */
[----:B---3--:R-:W-:-:S04]  /*8800*/  FMNMX.FTZ R3, R159, R152, !PT ;  /* 0x000000989f037209 */ /* 0x008fc80007810000 */
        /* <DEDUP_REMOVED lines=35> */
[----:B------:R-:W-:Y:S01]  /*8a40*/  FMNMX.FTZ R3, R149, R3, !PT ;  /* 0x0000000395037209 */ /* 0x000fe20007810000 */
[----:B------:R-:W-:Y:S01]  /*8a50*/  HMMA.16816.F32.BF16 R64, R12, R22, RZ ;  /* 0x000000160c40723c */ /* 0x000fe200000418ff */
        /* <DEDUP_REMOVED lines=10> */
[--C-:B-1----:R-:W-:Y:S01]  /*8b00*/  FFMA.FTZ R6, R60, UR20, -R5.reuse ;  /* 0x000000143c067c23 */ /* 0x102fe20008010805 */
[----:B------:R-:W-:Y:S01]  /*8b10*/  FMNMX.FTZ R3, R142, R3, !PT ;  /* 0x000000038e037209 */ /* 0x000fe20007810000 */
[----:B------:R-:W-:Y:S01]  /*8b20*/  HMMA.16816.F32.BF16 R60, R12, R20, RZ ;  /* 0x000000140c3c723c */ /* 0x000fe200000418ff */
[----:B------:R-:W-:Y:S01]  /*8b30*/  FMNMX.FTZ R39, R102, R4, !PT ;  /* 0x0000000466277209 */ /* 0x000fe20007810000 */
[----:B------:R1:W-:Y:S01]  /*8b40*/  MUFU.EX2 R221, R6 ;  /* 0x0000000600dd7308 */ /* 0x0003e20000000800 */
[----:B------:R-:W-:Y:S01]  /*8b50*/  FMNMX.FTZ R4, R143, R3, !PT ;  /* 0x000000038f047209 */ /* 0x000fe20007810000 */
[----:B------:R-:W-:Y:S01]  /*8b60*/  FFMA.FTZ R3, R54, UR20, -R5 ;  /* 0x0000001436037c23 */ /* 0x000fe20008010805 */
[----:B------:R-:W-:-:S02]  /*8b70*/  FMNMX.FTZ R39, R42, R39, !PT ;  /* 0x000000272a277209 */ /* 0x000fc40007810000 */
[----:B------:R-:W-:Y:S02]  /*8b80*/  FMNMX.FTZ R4, R129, R4, !PT ;  /* 0x0000000481047209 */ /* 0x000fe40007810000 */
[----:B------:R-:W-:Y:S01]  /*8b90*/  FMNMX.FTZ R39, R43, R39, !PT ;  /* 0x000000272b277209 */ /* 0x000fe20007810000 */
[----:B------:R2:W-:Y:S01]  /*8ba0*/  MUFU.EX2 R214, R3 ;  /* 0x0000000300d67308 */ /* 0x0005e20000000800 */
[----:B------:R-:W-:Y:S02]  /*8bb0*/  FMNMX.FTZ R4, R140, R4, !PT ;  /* 0x000000048c047209 */ /* 0x000fe40007810000 */
[----:B------:R-:W-:Y:S02]  /*8bc0*/  F2FP.BF16.F32.PACK_AB R12, R231, R232 ;  /* 0x000000e8e70c723e */ /* 0x000fe400000010ff */
[----:B----4-:R-:W-:Y:S02]  /*8bd0*/  F2FP.BF16.F32.PACK_AB R13, R217, R181 ;  /* 0x000000b5d90d723e */ /* 0x010fe400000010ff */
[----:B------:R-:W-:Y:S01]  /*8be0*/  F2FP.BF16.F32.PACK_AB R14, R234, R233 ;  /* 0x000000e9ea0e723e */ /* 0x000fe200000010ff */
[----:B-1----:R-:W-:Y:S01]  /*8bf0*/  FFMA.FTZ R6, R57, UR20, -R5 ;  /* 0x0000001439067c23 */ /* 0x002fe20008010805 */
[----:B------:R-:W-:-:S03]  /*8c00*/  F2FP.BF16.F32.PACK_AB R15, R220, R216 ;  /* 0x000000d8dc0f723e */ /* 0x000fc600000010ff */
        /* <DEDUP_REMOVED lines=25> */
[----:B------:R2:W-:Y:S03]  /*8da0*/  MUFU.EX2 R210, R4 ;  /* 0x0000000400d27308 */ /* 0x0005e60000000800 */
[----:B------:R-:W-:Y:S01]  /*8db0*/  FMNMX.FTZ R38, R112, R3, !PT ;  /* 0x0000000370267209 */ /* 0x000fe20007810000 */
[----:B------:R-:W-:-:S03]  /*8dc0*/  FFMA.FTZ R3, R29, UR20, -R5 ;  /* 0x000000141d037c23 */ /* 0x000fc60008010805 */
[----:B------:R-:W-:Y:S01]  /*8dd0*/  FMNMX.FTZ R38, R108, R38, !PT ;  /* 0x000000266c267209 */ /* 0x000fe20007810000 */
[----:B------:R3:W-:Y:S03]  /*8de0*/  MUFU.EX2 R180, R3 ;  /* 0x0000000300b47308 */ /* 0x0007e60000000800 */
[----:B------:R-:W-:Y:S02]  /*8df0*/  FMNMX.FTZ R38, R113, R38, !PT ;  /* 0x0000002671267209 */ /* 0x000fe40007810000 */
[----:B-1----:R-:W-:-:S05]  /*8e00*/  FMNMX.FTZ R39, R39, R6, !PT ;  /* 0x0000000627277209 */ /* 0x002fca0007810000 */
[----:B------:R-:W1:Y:S01]  /*8e10*/  SHFL.BFLY PT, R6, R39, 0x1, 0x1f ;  /* 0x0c201f0027067f89 */ /* 0x000e6200000e0000 */
[----:B--2---:R-:W-:-:S04]  /*8e20*/  FFMA.FTZ R4, R33, UR20, -R5 ;  /* 0x0000001421047c23 */ /* 0x004fc80008010805 */
[----:B------:R2:W-:Y:S01]  /*8e30*/  MUFU.EX2 R196, R4 ;  /* 0x0000000400c47308 */ /* 0x0005e20000000800 */
[--C-:B---3--:R-:W-:Y:S02]  /*8e40*/  FFMA.FTZ R3, R27, UR20, -R5.reuse ;  /* 0x000000141b037c23 */ /* 0x108fe40008010805 */
[----:B------:R-:W-:Y:S05]  /*8e50*/  LDSM.16.MT88.4 R24, [R184+0x4400] ;  /* 0x00440000b818783b */ /* 0x000fea0000004200 */
[----:B------:R-:W-:Y:S01]  /*8e60*/  MUFU.EX2 R179, R3 ;  /* 0x0000000300b37308 */ /* 0x000fe20000000800 */
[----:B--2---:R-:W-:Y:S01]  /*8e70*/  FFMA.FTZ R4, R31, UR20, -R5 ;  /* 0x000000141f047c23 */ /* 0x004fe20008010805 */
[----:B-1----:R-:W-:-:S06]  /*8e80*/  FMNMX.FTZ R39, R39, R6, !PT ;  /* 0x0000000627277209 */ /* 0x002fcc0007810000 */
[----:B------:R1:W-:Y:S01]  /*8e90*/  MUFU.EX2 R183, R4 ;  /* 0x0000000400b77308 */ /* 0x0003e20000000800 */
[----:B------:R-:W2:Y:S01]  /*8ea0*/  SHFL.BFLY PT, R6, R38, 0x2, 0x1f ;  /* 0x0c401f0026067f89 */ /* 0x000ea200000e0000 */
[C---:B------:R-:W-:Y:S01]  /*8eb0*/  FSETP.NEU.FTZ.AND P1, PT, R39.reuse, -INF , PT ;  /* 0xff8000002700780b */ /* 0x040fe20003f3d000 */
[----:B-1----:R-:W-:Y:S02]  /*8ec0*/  FFMA.FTZ R4, R30, UR20, -R5 ;  /* 0x000000141e047c23 */ /* 0x002fe40008010805 */
[----:B------:R-:W-:Y:S03]  /*8ed0*/  LDSM.16.MT88.4 R28, [R185+0x4400] ;  /* 0x00440000b91c783b */ /* 0x000fe60000004200 */
[----:B------:R1:W-:Y:S01]  /*8ee0*/  MUFU.EX2 R182, R4 ;  /* 0x0000000400b67308 */ /* 0x0003e20000000800 */
[----:B--2---:R-:W-:Y:S01]  /*8ef0*/  FMNMX.FTZ R38, R38, R6, !PT ;  /* 0x0000000626267209 */ /* 0x004fe20007810000 */
[----:B------:R-:W-:Y:S04]  /*8f00*/  HMMA.16816.F32.BF16 R72, R12, R24, R72 ;  /* 0x000000180c48723c */ /* 0x000fe80000041848 */
[----:B------:R-:W2:Y:S01]  /*8f10*/  SHFL.BFLY PT, R6, R38, 0x1, 0x1f ;  /* 0x0c201f0026067f89 */ /* 0x000ea200000e0000 */
[----:B-1----:R-:W-:-:S05]  /*8f20*/  FMUL.FTZ R4, R39, UR20 ;  /* 0x0000001427047c20 */ /* 0x002fca0008410000 */
[----:B------:R-:W-:-:S05]  /*8f30*/  FSEL R4, R4, RZ, P1 ;  /* 0x000000ff04047208 */ /* 0x000fca0000800000 */
[----:B------:R-:W-:-:S04]  /*8f40*/  FFMA.FTZ R3, R159, UR20, -R4 ;  /* 0x000000149f037c23 */ /* 0x000fc80008010804 */
[----:B------:R1:W-:Y:S01]  /*8f50*/  MUFU.EX2 R109, R3 ;  /* 0x00000003006d7308 */ /* 0x0003e20000000800 */
[----:B--2---:R-:W-:Y:S01]  /*8f60*/  FMNMX.FTZ R38, R38, R6, !PT ;  /* 0x0000000626267209 */ /* 0x004fe20007810000 */
[----:B------:R-:W-:-:S03]  /*8f70*/  FFMA.FTZ R6, R85, UR20, -R4 ;  /* 0x0000001455067c23 */ /* 0x000fc60008010804 */
[----:B------:R-:W-:-:S03]  /*8f80*/  FSETP.NEU.FTZ.AND P1, PT, R38, -INF , PT ;  /* 0xff8000002600780b */ /* 0x000fc60003f3d000 */
[----:B------:R2:W-:Y:S01]  /*8f90*/  MUFU.EX2 R177, R6 ;  /* 0x0000000600b17308 */ /* 0x0005e20000000800 */
[----:B-1----:R-:W-:-:S07]  /*8fa0*/  FFMA.FTZ R3, R152, UR20, -R4 ;  /* 0x0000001498037c23 */ /* 0x002fce0008010804 */
[----:B------:R1:W3:Y:S01]  /*8fb0*/  MUFU.EX2 R105, R3 ;  /* 0x0000000300697308 */ /* 0x0002e20000000800 */
[----:B--2---:R-:W-:-:S07]  /*8fc0*/  FFMA.FTZ R6, R81, UR20, -R4 ;  /* 0x0000001451067c23 */ /* 0x004fce0008010804 */
[----:B------:R-:W-:Y:S01]  /*8fd0*/  MUFU.EX2 R178, R6 ;  /* 0x0000000600b27308 */ /* 0x000fe20000000800 */
[----:B-1----:R-:W-:Y:S01]  /*8fe0*/  FFMA.FTZ R3, R157, UR20, -R4 ;  /* 0x000000149d037c23 */ /* 0x002fe20008010804 */
[----:B---3--:R-:W-:-:S06]  /*8ff0*/  F2FP.BF16.F32.PACK_AB R8, R105, R109 ;  /* 0x0000006d6908723e */ /* 0x008fcc00000010ff */
        /* <DEDUP_REMOVED lines=21> */
[----:B------:R-:W-:-:S03]  /*9150*/  FFMA.FTZ R6, R169, UR20, -R3 ;  /* 0x00000014a9067c23 */ /* 0x000fc60008010803 */
[----:B------:R1:W-:Y:S08]  /*9160*/  MUFU.EX2 R7, R0 ;  /* 0x0000000000077308 */ /* 0x0003f00000000800 */
[----:B------:R-:W2:Y:S01]  /*9170*/  MUFU.EX2 R92, R6 ;  /* 0x00000006005c7308 */ /* 0x000ea20000000800 */
[----:B-1----:R-:W-:-:S07]  /*9180*/  FFMA.FTZ R0, R168, UR20, -R3 ;  /* 0x00000014a8007c23 */ /* 0x002fce0008010803 */
[----:B------:R1:W-:Y:S01]  /*9190*/  MUFU.EX2 R98, R0 ;  /* 0x0000000000627308 */ /* 0x0003e20000000800 */
[----:B--2---:R-:W-:Y:S01]  /*91a0*/  F2FP.BF16.F32.PACK_AB R9, R7, R92 ;  /* 0x0000005c0709723e */ /* 0x004fe200000010ff */
[----:B------:R-:W-:Y:S01]  /*91b0*/  FADD.FTZ R6, R109, R105 ;  /* 0x000000696d067221 */ /* 0x000fe20000010000 */
[----:B-1----:R-:W-:-:S05]  /*91c0*/  FFMA.FTZ R0, R156, UR20, -R3 ;  /* 0x000000149c007c23 */ /* 0x002fca0008010803 */
[----:B------:R1:W2:Y:S02]  /*91d0*/  MUFU.EX2 R101, R0 ;  /* 0x0000000000657308 */ /* 0x0002a40000000800 */
[----:B-1----:R-:W-:Y:S01]  /*91e0*/  FFMA.FTZ R0, R76, UR20, -R4 ;  /* 0x000000144c007c23 */ /* 0x002fe20008010804 */
[----:B--2---:R-:W-:-:S05]  /*91f0*/  F2FP.BF16.F32.PACK_AB R11, R101, R98 ;  /* 0x00000062650b723e */ /* 0x004fca00000010ff */
[----:B------:R1:W-:Y:S02]  /*9200*/  MUFU.EX2 R174, R0 ;  /* 0x0000000000ae7308 */ /* 0x0003e40000000800 */
[C---:B------:R-:W-:Y:S06]  /*9210*/  HMMA.16816.F32.BF16 R44, R8.reuse, R20, RZ ;  /* 0x00000014082c723c */ /* 0x040fec00000418ff */
[C---:B------:R-:W-:Y:S01]  /*9220*/  HMMA.16816.F32.BF16 R52, R8.reuse, R22, RZ ;  /* 0x000000160834723c */ /* 0x040fe200000418ff */
[----:B------:R-:W2:Y:S05]  /*9230*/  LDSM.16.MT88.4 R20, [R184+0x4800] ;  /* 0x00480000b814783b */ /* 0x000eaa0000004200 */
[----:B------:R-:W-:Y:S01]  /*9240*/  HMMA.16816.F32.BF16 R32, R8, R16, RZ ;  /* 0x000000100820723c */ /* 0x000fe200000418ff */
[----:B-1----:R-:W-:-:S04]  /*9250*/  FFMA.FTZ R0, R153, UR20, -R3 ;  /* 0x0000001499007c23 */ /* 0x002fc80008010803 */
[----:B------:R1:W-:Y:S01]  /*9260*/  MUFU.EX2 R120, R0 ;  /* 0x0000000000787308 */ /* 0x0003e20000000800 */
[----:B------:R-:W-:Y:S01]  /*9270*/  HMMA.16816.F32.BF16 R48, R8, R18, RZ ;  /* 0x000000120830723c */ /* 0x000fe200000418ff */
[----:B------:R-:W3:Y:S06]  /*9280*/  LDSM.16.MT88.4 R16, [R185+0x4800] ;  /* 0x00480000b910783b */ /* 0x000eec0000004200 */
[----:B------:R-:W-:Y:S02]  /*9290*/  F2FP.BF16.F32.PACK_AB R8, R155, R154 ;  /* 0x0000009a9b08723e */ /* 0x000fe400000010ff */
[----:B------:R-:W-:Y:S01]  /*92a0*/  F2FP.BF16.F32.PACK_AB R10, R172, R171 ;  /* 0x000000abac0a723e */ /* 0x000fe200000010ff */
        /* <DEDUP_REMOVED lines=15> */
[-C--:B------:R-:W-:Y:S06]  /*93a0*/  HMMA.16816.F32.BF16 R32, R8, R26.reuse, R48 ;  /* 0x0000001a0820723c */ /* 0x080fec0000041830 */
[----:B------:R-:W-:Y:S01]  /*93b0*/  HMMA.16816.F32.BF16 R48, R12, R26, R68 ;  /* 0x0000001a0c30723c */ /* 0x000fe20000041844 */
[----:B------:R-:W-:Y:S01]  /*93c0*/  LDSM.16.MT88.4 R24, [R185+0x4c00] ;  /* 0x004c0000b918783b */ /* 0x000fe20000004200 */
[----:B------:R-:W-:Y:S02]  /*93d0*/  F2FP.BF16.F32.PACK_AB R8, R176, R173 ;  /* 0x000000adb008723e */ /* 0x000fe400000010ff */
[----:B------:R-:W-:-:S02]  /*93e0*/  F2FP.BF16.F32.PACK_AB R10, R177, R175 ;  /* 0x000000afb10a723e */ /* 0x000fc400000010ff */
[----:B------:R-:W-:Y:S01]  /*93f0*/  HMMA.16816.F32.BF16 R52, R12, R30, R64 ;  /* 0x0000001e0c34723c */ /* 0x000fe20000041840 */
[----:B-1----:R-:W-:-:S05]  /*9400*/  FFMA.FTZ R0, R79, UR20, -R4 ;  /* 0x000000144f007c23 */ /* 0x002fca0008010804 */
        /* <DEDUP_REMOVED lines=8> */
[----:B--2---:R-:W-:Y:S01]  /*9490*/  HMMA.16816.F32.BF16 R68, R12, R20, R72 ;  /* 0x000000140c44723c */ /* 0x004fe20000041848 */
[----:B------:R2:W-:Y:S02]  /*94a0*/  MUFU.EX2 R104, R0 ;  /* 0x0000000000687308 */ /* 0x0005e40000000800 */
[----:B--2---:R-:W-:-:S06]  /*94b0*/  FFMA.FTZ R0, R148, UR20, -R3 ;  /* 0x0000001494007c23 */ /* 0x004fcc0008010803 */
[----:B------:R2:W4:Y:S02]  /*94c0*/  MUFU.EX2 R106, R0 ;  /* 0x00000000006a7308 */ /* 0x0005240000000800 */
[----:B--2---:R-:W-:Y:S01]  /*94d0*/  FFMA.FTZ R0, R144, UR20, -R3 ;  /* 0x0000001490007c23 */ /* 0x004fe20008010803 */
[----:B----4-:R-:W-:-:S05]  /*94e0*/  F2FP.BF16.F32.PACK_AB R9, R106, R104 ;  /* 0x000000686a09723e */ /* 0x010fca00000010ff */
[----:B------:R2:W-:Y:S02]  /*94f0*/  MUFU.EX2 R94, R0 ;  /* 0x00000000005e7308 */ /* 0x0005e40000000800 */
[----:B--2---:R-:W-:-:S06]  /*9500*/  FFMA.FTZ R0, R141, UR20, -R3 ;  /* 0x000000148d007c23 */ /* 0x004fcc0008010803 */
[----:B------:R2:W4:Y:S02]  /*9510*/  MUFU.EX2 R100, R0 ;  /* 0x0000000000647308 */ /* 0x0005240000000800 */
[----:B--2---:R-:W-:Y:S01]  /*9520*/  FFMA.FTZ R0, R93, UR20, -R4 ;  /* 0x000000145d007c23 */ /* 0x004fe20008010804 */
[----:B----4-:R-:W-:-:S05]  /*9530*/  F2FP.BF16.F32.PACK_AB R11, R100, R94 ;  /* 0x0000005e640b723e */ /* 0x010fca00000010ff */
[----:B------:R2:W-:Y:S02]  /*9540*/  MUFU.EX2 R121, R0 ;  /* 0x0000000000797308 */ /* 0x0005e40000000800 */
[----:B---3--:R-:W-:Y:S06]  /*9550*/  HMMA.16816.F32.BF16 R60, R8, R18, R44 ;  /* 0x00000012083c723c */ /* 0x008fec000004182c */
[-C--:B------:R-:W-:Y:S06]  /*9560*/  HMMA.16816.F32.BF16 R44, R12, R16.reuse, R76 ;  /* 0x000000100c2c723c */ /* 0x080fec000004184c */
[----:B------:R-:W-:Y:S01]  /*9570*/  HMMA.16816.F32.BF16 R64, R8, R16, R56 ;  /* 0x000000100840723c */ /* 0x000fe20000041838 */
[----:B--2---:R-:W-:-:S04]  /*9580*/  FFMA.FTZ R0, R83, UR20, -R4 ;  /* 0x0000001453007c23 */ /* 0x004fc80008010804 */
[----:B------:R2:W-:Y:S01]  /*9590*/  MUFU.EX2 R103, R0 ;  /* 0x0000000000677308 */ /* 0x0005e20000000800 */
[C---:B------:R-:W-:Y:S06]  /*95a0*/  HMMA.16816.F32.BF16 R136, R8.reuse, R20, R136 ;  /* 0x000000140888723c */ /* 0x040fec0000041888 */
[-C--:B------:R-:W-:Y:S06]  /*95b0*/  HMMA.16816.F32.BF16 R148, R8, R22.reuse, R32 ;  /* 0x000000160894723c */ /* 0x080fec0000041820 */
[----:B------:R-:W-:Y:S01]  /*95c0*/  HMMA.16816.F32.BF16 R56, R12, R22, R48 ;  /* 0x000000160c38723c */ /* 0x000fe20000041830 */
[----:B------:R-:W3:Y:S01]  /*95d0*/  LDSM.16.MT88.4 R20, [R184+0x5000] ;  /* 0x00500000b814783b */ /* 0x000ee20000004200 */
[----:B------:R-:W-:Y:S01]  /*95e0*/  F2FP.BF16.F32.PACK_AB R8, R174, R178 ;  /* 0x000000b2ae08723e */ /* 0x000fe200000010ff */
[----:B--2---:R-:W-:Y:S01]  /*95f0*/  FFMA.FTZ R0, R87, UR20, -R4 ;  /* 0x0000001457007c23 */ /* 0x004fe20008010804 */
[----:B------:R-:W-:-:S02]  /*9600*/  F2FP.BF16.F32.PACK_AB R10, R169, R170 ;  /* 0x000000aaa90a723e */ /* 0x000fc400000010ff */
[----:B------:R-:W-:Y:S01]  /*9610*/  HMMA.16816.F32.BF16 R32, R12, R18, R52 ;  /* 0x000000120c20723c */ /* 0x000fe20000041834 */
[----:B------:R-:W2:Y:S01]  /*9620*/  LDSM.16.MT88.4 R16, [R185+0x5000] ;  /* 0x00500000b910783b */ /* 0x000ea20000004200 */
[----:B------:R4:W-:Y:S05]  /*9630*/  MUFU.EX2 R93, R0 ;  /* 0x00000000005d7308 */ /* 0x0009ea0000000800 */
[----:B------:R-:W-:Y:S02]  /*9640*/  F2FP.BF16.F32.PACK_AB R12, R241, R242 ;  /* 0x000000f2f10c723e */ /* 0x000fe400000010ff */
[----:B------:R-:W-:Y:S02]  /*9650*/  F2FP.BF16.F32.PACK_AB R13, R224, R225 ;  /* 0x000000e1e00d723e */ /* 0x000fe400000010ff */
[----:B------:R-:W-:-:S02]  /*9660*/  F2FP.BF16.F32.PACK_AB R14, R239, R240 ;  /* 0x000000f0ef0e723e */ /* 0x000fc400000010ff */
[----:B------:R-:W-:Y:S01]  /*9670*/  F2FP.BF16.F32.PACK_AB R15, R221, R222 ;  /* 0x000000dedd0f723e */ /* 0x000fe200000010ff */
[----:B----4-:R-:W-:-:S06]  /*9680*/  FFMA.FTZ R0, R145, UR20, -R3 ;  /* 0x0000001491007c23 */ /* 0x010fcc0008010803 */
[C---:B-1----:R-:W-:Y:S01]  /*9690*/  HMMA.16816.F32.BF16 R68, R12.reuse, R28, R68 ;  /* 0x0000001c0c44723c */ /* 0x042fe20000041844 */
[----:B------:R1:W-:Y:S05]  /*96a0*/  MUFU.EX2 R88, R0 ;  /* 0x0000000000587308 */ /* 0x0003ea0000000800 */
[C---:B------:R-:W-:Y:S06]  /*96b0*/  HMMA.16816.F32.BF16 R44, R12.reuse, R24, R44 ;  /* 0x000000180c2c723c */ /* 0x040fec000004182c */
[C---:B------:R-:W-:Y:S06]  /*96c0*/  HMMA.16816.F32.BF16 R32, R12.reuse, R26, R32 ;  /* 0x0000001a0c20723c */ /* 0x040fec0000041820 */
[----:B------:R-:W-:Y:S01]  /*96d0*/  HMMA.16816.F32.BF16 R56, R12, R30, R56 ;  /* 0x0000001e0c38723c */ /* 0x000fe20000041838 */
[----:B-1----:R-:W-:-:S04]  /*96e0*/  FFMA.FTZ R0, R142, UR20, -R3 ;  /* 0x000000148e007c23 */ /* 0x002fc80008010803 */
[----:B------:R1:W4:Y:S02]  /*96f0*/  MUFU.EX2 R87, R0 ;  /* 0x0000000000577308 */ /* 0x0003240000000800 */
[----:B------:R-:W-:Y:S02]  /*9700*/  F2FP.BF16.F32.PACK_AB R12, R237, R238 ;  /* 0x000000eeed0c723e */ /* 0x000fe400000010ff */
[----:B------:R-:W-:Y:S02]  /*9710*/  F2FP.BF16.F32.PACK_AB R13, R218, R219 ;  /* 0x000000dbda0d723e */ /* 0x000fe400000010ff */
[----:B------:R-:W-:Y:S02]  /*9720*/  F2FP.BF16.F32.PACK_AB R14, R246, R236 ;  /* 0x000000ecf60e723e */ /* 0x000fe400000010ff */
[----:B------:R-:W-:Y:S01]  /*9730*/  F2FP.BF16.F32.PACK_AB R15, R214, R215 ;  /* 0x000000d7d60f723e */ /* 0x000fe200000010ff */
[----:B-1----:R-:W-:Y:S01]  /*9740*/  FFMA.FTZ R0, R143, UR20, -R3 ;  /* 0x000000148f007c23 */ /* 0x002fe20008010803 */
[----:B----4-:R-:W-:-:S03]  /*9750*/  F2FP.BF16.F32.PACK_AB R9, R87, R88 ;  /* 0x000000585709723e */ /* 0x010fc600000010ff */
[----:B------:R1:W-:Y:S02]  /*9760*/  MUFU.EX2 R84, R0 ;  /* 0x0000000000547308 */ /* 0x0003e40000000800 */
[----:B-1----:R-:W-:Y:S01]  /*9770*/  FFMA.FTZ R0, R129, UR20, -R3 ;  /* 0x0000001481007c23 */ /* 0x002fe20008010803 */
[----:B------:R-:W-:-:S05]  /*9780*/  MOV R129, R37 ;  /* 0x0000002500817202 */ /* 0x000fca0000000f00 */
[----:B------:R1:W4:Y:S02]  /*9790*/  MUFU.EX2 R85, R0 ;  /* 0x0000000000557308 */ /* 0x0003240000000800 */
[----:B-1----:R-:W-:Y:S01]  /*97a0*/  FFMA.FTZ R0, R91, UR20, -R4 ;  /* 0x000000145b007c23 */ /* 0x002fe20008010804 */
[----:B----4-:R-:W-:-:S05]  /*97b0*/  F2FP.BF16.F32.PACK_AB R11, R85, R84 ;  /* 0x00000054550b723e */ /* 0x010fca00000010ff */
[----:B------:R1:W-:Y:S02]  /*97c0*/  MUFU.EX2 R91, R0 ;  /* 0x00000000005b7308 */ /* 0x0003e40000000800 */
[C---:B------:R-:W-:Y:S06]  /*97d0*/  HMMA.16816.F32.BF16 R48, R8.reuse, R24, R64 ;  /* 0x000000180830723c */ /* 0x040fec0000041840 */
[C---:B------:R-:W-:Y:S01]  /*97e0*/  HMMA.16816.F32.BF16 R52, R8.reuse, R26, R60 ;  /* 0x0000001a0834723c */ /* 0x040fe2000004183c */
[----:B------:R-:W-:Y:S05]  /*97f0*/  LDSM.16.MT88.4 R24, [R185+0x5400] ;  /* 0x00540000b918783b */ /* 0x000fea0000004200 */
[----:B------:R-:W-:Y:S01]  /*9800*/  HMMA.16816.F32.BF16 R136, R8, R28, R136 ;  /* 0x0000001c0888723c */ /* 0x000fe20000041888 */
[----:B-1----:R-:W-:-:S04]  /*9810*/  FFMA.FTZ R0, R86, UR20, -R4 ;  /* 0x0000001456007c23 */ /* 0x002fc80008010804 */
[----:B------:R1:W-:Y:S01]  /*9820*/  MUFU.EX2 R86, R0 ;  /* 0x0000000000567308 */ /* 0x0003e20000000800 */
[----:B------:R-:W-:Y:S01]  /*9830*/  HMMA.16816.F32.BF16 R148, R8, R30, R148 ;  /* 0x0000001e0894723c */ /* 0x000fe20000041894 */
[----:B------:R-:W4:Y:S05]  /*9840*/  LDSM.16.MT88.4 R28, [R184+0x5400] ;  /* 0x00540000b81c783b */ /* 0x000f2a0000004200 */
[----:B---3--:R-:W-:Y:S01]  /*9850*/  HMMA.16816.F32.BF16 R60, R12, R22, R56 ;  /* 0x000000160c3c723c */ /* 0x008fe20000041838 */
[----:B------:R-:W-:Y:S02]  /*9860*/  F2FP.BF16.F32.PACK_AB R8, R121, R168 ;  /* 0x000000a87908723e */ /* 0x000fe400000010ff */
[----:B------:R-:W-:-:S03]  /*9870*/  F2FP.BF16.F32.PACK_AB R10, R93, R103 ;  /* 0x000000675d0a723e */ /* 0x000fc600000010ff */
[----:B--2---:R-:W-:Y:S01]  /*9880*/  HMMA.16816.F32.BF16 R56, R12, R16, R44 ;  /* 0x000000100c38723c */ /* 0x004fe2000004182c */
[----:B-1----:R-:W-:Y:S01]  /*9890*/  FFMA.FTZ R0, R89, UR20, -R4 ;  /* 0x0000001459007c23 */ /* 0x002fe20008010804 */
[----:B------:R-:W-:-:S04]  /*98a0*/  MOV R89, R80 ;  /* 0x0000005000597202 */ /* 0x000fc80000000f00 */
[----:B------:R-:W-:Y:S01]  /*98b0*/  HMMA.16816.F32.BF16 R44, R12, R18, R32 ;  /* 0x000000120c2c723c */ /* 0x000fe20000041820 */
[----:B------:R1:W-:Y:S02]  /*98c0*/  MUFU.EX2 R83, R0 ;  /* 0x0000000000537308 */ /* 0x0003e40000000800 */
[----:B-1----:R-:W-:-:S03]  /*98d0*/  FFMA.FTZ R0, R140, UR20, -R3 ;  /* 0x000000148c007c23 */ /* 0x002fc60008010803 */
[----:B------:R-:W-:Y:S03]  /*98e0*/  HMMA.16816.F32.BF16 R140, R12, R20, R68 ;  /* 0x000000140c8c723c */ /* 0x000fe60000041844 */
[----:B------:R1:W-:Y:S04]  /*98f0*/  MUFU.EX2 R82, R0 ;  /* 0x0000000000527308 */ /* 0x0003e80000000800 */
[----:B------:R-:W-:Y:S02]  /*9900*/  F2FP.BF16.F32.PACK_AB R12, R248, R247 ;  /* 0x000000f7f80c723e */ /* 0x000fe400000010ff */
[----:B------:R-:W-:Y:S02]  /*9910*/  F2FP.BF16.F32.PACK_AB R13, R212, R213 ;  /* 0x000000d5d40d723e */ /* 0x000fe400000010ff */
[----:B------:R-:W-:-:S02]  /*9920*/  F2FP.BF16.F32.PACK_AB R14, R251, R249 ;  /* 0x000000f9fb0e723e */ /* 0x000fc400000010ff */
[----:B------:R-:W-:Y:S01]  /*9930*/  F2FP.BF16.F32.PACK_AB R15, R210, R211 ;  /* 0x000000d3d20f723e */ /* 0x000fe200000010ff */
[----:B-1----:R-:W-:-:S06]  /*9940*/  FFMA.FTZ R0, R134, UR20, -R3 ;  /* 0x0000001486007c23 */ /* 0x002fcc0008010803 */
[C---:B----4-:R-:W-:Y:S01]  /*9950*/  HMMA.16816.F32.BF16 R60, R12.reuse, R30, R60 ;  /* 0x0000001e0c3c723c */ /* 0x050fe2000004183c */
[----:B------:R-:W-:Y:S01]  /*9960*/  MOV R134, R167 ;  /* 0x000000a700867202 */ /* 0x000fe20000000f00 */
[----:B------:R1:W2:Y:S04]  /*9970*/  MUFU.EX2 R81, R0 ;  /* 0x0000000000517308 */ /* 0x0002a80000000800 */
[C---:B------:R-:W-:Y:S06]  /*9980*/  HMMA.16816.F32.BF16 R140, R12.reuse, R28, R140 ;  /* 0x0000001c0c8c723c */ /* 0x040fec000004188c */
[C---:B------:R-:W-:Y:S06]  /*9990*/  HMMA.16816.F32.BF16 R56, R12.reuse, R24, R56 ;  /* 0x000000180c38723c */ /* 0x040fec0000041838 */
[----:B------:R-:W-:Y:S01]  /*99a0*/  HMMA.16816.F32.BF16 R44, R12, R26, R44 ;  /* 0x0000001a0c2c723c */ /* 0x000fe2000004182c */
[----:B------:R-:W-:Y:S01]  /*99b0*/  LDSM.16.MT88.4 R12, [R185+0x5c00] ;  /* 0x005c0000b90c783b */ /* 0x000fe20000004200 */
[----:B-1----:R-:W-:Y:S01]  /*99c0*/  FFMA.FTZ R0, R118, UR20, -R3 ;  /* 0x0000001476007c23 */ /* 0x002fe20008010803 */
[----:B--2---:R-:W-:-:S02]  /*99d0*/  F2FP.BF16.F32.PACK_AB R9, R81, R82 ;  /* 0x000000525109723e */ /* 0x004fc400000010ff */
[----:B------:R-:W-:Y:S01]  /*99e0*/  MOV R118, R166 ;  /* 0x000000a600767202 */ /* 0x000fe20000000f00 */
[----:B------:R1:W-:Y:S02]  /*99f0*/  MUFU.EX2 R78, R0 ;  /* 0x00000000004e7308 */ /* 0x0003e40000000800 */
[----:B-1----:R-:W-:Y:S01]  /*9a00*/  FFMA.FTZ R0, R125, UR20, -R3 ;  /* 0x000000147d007c23 */ /* 0x002fe20008010803 */
[----:B------:R-:W-:-:S05]  /*9a10*/  MOV R125, R147 ;  /* 0x00000093007d7202 */ /* 0x000fca0000000f00 */
[----:B------:R1:W2:Y:S02]  /*9a20*/  MUFU.EX2 R79, R0 ;  /* 0x00000000004f7308 */ /* 0x0002a40000000800 */
[----:B-1----:R-:W-:Y:S01]  /*9a30*/  FFMA.FTZ R0, R95, UR20, -R4 ;  /* 0x000000145f007c23 */ /* 0x002fe20008010804 */
[----:B--2---:R-:W-:Y:S02]  /*9a40*/  F2FP.BF16.F32.PACK_AB R11, R79, R78 ;  /* 0x0000004e4f0b723e */ /* 0x004fe400000010ff */
[----:B------:R-:W-:-:S03]  /*9a50*/  MOV R95, R146 ;  /* 0x00000092005f7202 */ /* 0x000fc60000000f00 */
[----:B------:R1:W2:Y:S01]  /*9a60*/  MUFU.EX2 R80, R0 ;  /* 0x0000000000507308 */ /* 0x0002a20000000800 */
[----:B------:R-:W-:Y:S01]  /*9a70*/  LDSM.16.MT88.4 R144, [R184+0x5c00] ;  /* 0x005c0000b890783b */ /* 0x000fe20000004200 */
[C---:B------:R-:W-:Y:S06]  /*9a80*/  HMMA.16816.F32.BF16 R48, R8.reuse, R16, R48 ;  /* 0x000000100830723c */ /* 0x040fec0000041830 */
[C---:B------:R-:W-:Y:S01]  /*9a90*/  HMMA.16816.F32.BF16 R52, R8.reuse, R18, R52 ;  /* 0x000000120834723c */ /* 0x040fe20000041834 */
[----:B------:R-:W-:Y:S05]  /*9aa0*/  LDSM.16.MT88.4 R16, [R185+0x5800] ;  /* 0x00580000b910783b */ /* 0x000fea0000004200 */
[----:B------:R-:W-:Y:S01]  /*9ab0*/  HMMA.16816.F32.BF16 R136, R8, R20, R136 ;  /* 0x000000140888723c */ /* 0x000fe20000041888 */
[----:B-1----:R-:W-:-:S04]  /*9ac0*/  FFMA.FTZ R0, R96, UR20, -R4 ;  /* 0x0000001460007c23 */ /* 0x002fc80008010804 */
[----:B------:R1:W-:Y:S01]  /*9ad0*/  MUFU.EX2 R77, R0 ;  /* 0x00000000004d7308 */ /* 0x0003e20000000800 */
[----:B------:R-:W-:Y:S01]  /*9ae0*/  HMMA.16816.F32.BF16 R148, R8, R22, R148 ;  /* 0x000000160894723c */ /* 0x000fe20000041894 */
[----:B------:R-:W3:Y:S06]  /*9af0*/  LDSM.16.MT88.4 R20, [R184+0x5800] ;  /* 0x00580000b814783b */ /* 0x000eec0000004200 */
[----:B------:R-:W-:Y:S02]  /*9b00*/  F2FP.BF16.F32.PACK_AB R8, R86, R91 ;  /* 0x0000005b5608723e */ /* 0x000fe400000010ff */
[----:B--2---:R-:W-:Y:S01]  /*9b10*/  F2FP.BF16.F32.PACK_AB R10, R80, R83 ;  /* 0x00000053500a723e */ /* 0x004fe200000010ff */
[----:B-1----:R-:W-:-:S04]  /*9b20*/  FFMA.FTZ R0, R36, UR20, -R4 ;  /* 0x0000001424007c23 */ /* 0x002fc80008010804 */
        /* <DEDUP_REMOVED lines=13> */
[C---:B------:R-:W-:Y:S06]  /*9c00*/  HMMA.16816.F32.BF16 R32, R8.reuse, R24, R48 ;  /* 0x000000180820723c */ /* 0x040fec0000041830 */
[C---:B------:R-:W-:Y:S06]  /*9c10*/  HMMA.16816.F32.BF16 R48, R8.reuse, R26, R52 ;  /* 0x0000001a0830723c */ /* 0x040fec0000041834 */
[----:B------:R-:W-:Y:S01]  /*9c20*/  HMMA.16816.F32.BF16 R136, R8, R28, R136 ;  /* 0x0000001c0888723c */ /* 0x000fe20000041888 */
[----:B-1----:R-:W-:-:S04]  /*9c30*/  FFMA.FTZ R0, R99, UR20, -R4 ;  /* 0x0000001463007c23 */ /* 0x002fc80008010804 */
[----:B------:R1:W2:Y:S01]  /*9c40*/  MUFU.EX2 R67, R0 ;  /* 0x0000000000437308 */ /* 0x0002a20000000800 */
[----:B------:R-:W-:Y:S07]  /*9c50*/  HMMA.16816.F32.BF16 R148, R8, R30, R148 ;  /* 0x0000001e0894723c */ /* 0x000fee0000041894 */
        /* <DEDUP_REMOVED lines=16> */
[C---:B---3--:R-:W-:Y:S06]  /*9d60*/  HMMA.16816.F32.BF16 R136, R8.reuse, R20, R136 ;  /* 0x000000140888723c */ /* 0x048fec0000041888 */
[C---:B------:R-:W-:Y:S06]  /*9d70*/  HMMA.16816.F32.BF16 R148, R8.reuse, R22, R148 ;  /* 0x000000160894723c */ /* 0x040fec0000041894 */
[----:B------:R-:W-:Y:S01]  /*9d80*/  HMMA.16816.F32.BF16 R32, R8, R16, R32 ;  /* 0x000000100820723c */ /* 0x000fe20000041820 */
[----:B-1----:R-:W-:-:S04]  /*9d90*/  FFMA.FTZ R0, R42, UR20, -R4 ;  /* 0x000000142a007c23 */ /* 0x002fc80008010804 */
        /* <DEDUP_REMOVED lines=8> */
[----:B------:R1:W2:Y:S02]  /*9e20*/  MUFU.EX2 R28, R0 ;  /* 0x00000000001c7308 */ /* 0x0002a40000000800 */
[----:B------:R-:W-:Y:S01]  /*9e30*/  HMMA.16816.F32.BF16 R140, R8, R20, R140 ;  /* 0x00000014088c723c */ /* 0x000fe2000004188c */
[----:B------:R-:W-:-:S05]  /*9e40*/  FADD.FTZ R4, R98, R4 ;  /* 0x0000000462047221 */ /* 0x000fca0000010000 */
[C---:B------:R-:W-:Y:S06]  /*9e50*/  HMMA.16816.F32.BF16 R60, R8.reuse, R22, R60 ;  /* 0x00000016083c723c */ /* 0x040fec000004183c */
[----:B------:R-:W-:Y:S01]  /*9e60*/  HMMA.16816.F32.BF16 R56, R8, R16, R56 ;  /* 0x000000100838723c */ /* 0x000fe20000041838 */
[----:B-1----:R-:W-:Y:S01]  /*9e70*/  FFMA.FTZ R0, R114, UR20, -R3 ;  /* 0x0000001472007c23 */ /* 0x002fe20008010803 */
[----:B--2---:R-:W-:-:S04]  /*9e80*/  F2FP.BF16.F32.PACK_AB R166, R28, R29 ;  /* 0x0000001d1ca6723e */ /* 0x004fc800000010ff */
[----:B------:R-:W-:Y:S01]  /*9e90*/  HMMA.16816.F32.BF16 R44, R8, R18, R44 ;  /* 0x00000012082c723c */ /* 0x000fe2000004182c */
[----:B------:R-:W-:Y:S08]  /*9ea0*/  MUFU.EX2 R8, R2 ;  /* 0x0000000200087308 */ /* 0x000ff00000000800 */
[----:B------:R1:W-:Y:S02]  /*9eb0*/  MUFU.EX2 R27, R0 ;  /* 0x00000000001b7308 */ /* 0x0003e40000000800 */
[----:B-1----:R-:W-:-:S06]  /*9ec0*/  FFMA.FTZ R0, R112, UR20, -R3 ;  /* 0x0000001470007c23 */ /* 0x002fcc0008010803 */
[----:B------:R1:W2:Y:S02]  /*9ed0*/  MUFU.EX2 R26, R0 ;  /* 0x00000000001a7308 */ /* 0x0002a40000000800 */
[--C-:B-1----:R-:W-:Y:S01]  /*9ee0*/  FFMA.FTZ R0, R108, UR20, -R3.reuse ;  /* 0x000000146c007c23 */ /* 0x102fe20008010803 */
[----:B------:R-:W-:-:S05]  /*9ef0*/  FFMA.FTZ R3, R113, UR20, -R3 ;  /* 0x0000001471037c23 */ /* 0x000fca0008010803 */
[----:B------:R1:W-:Y:S08]  /*9f00*/  MUFU.EX2 R24, R0 ;  /* 0x0000000000187308 */ /* 0x0003f00000000800 */
[----:B------:R3:W4:Y:S01]  /*9f10*/  MUFU.EX2 R25, R3 ;  /* 0x0000000300197308 */ /* 0x0007220000000800 */
[----:B-1----:R-:W-:-:S07]  /*9f20*/  FFMA.FTZ R0, R126, UR20, -R5 ;  /* 0x000000147e007c23 */ /* 0x002fce0008010805 */
[----:B------:R1:W5:Y:S01]  /*9f30*/  MUFU.EX2 R20, R0 ;  /* 0x0000000000147308 */ /* 0x0003620000000800 */
[----:B---3--:R-:W-:Y:S01]  /*9f40*/  FADD.FTZ R3, R165, R164 ;  /* 0x000000a4a5037221 */ /* 0x008fe20000010000 */
[----:B------:R-:W-:Y:S02]  /*9f50*/  F2FP.BF16.F32.PACK_AB R164, R37, R66 ;  /* 0x0000004225a4723e */ /* 0x000fe400000010ff */
[----:B--2---:R-:W-:Y:S01]  /*9f60*/  F2FP.BF16.F32.PACK_AB R165, R26, R27 ;  /* 0x0000001b1aa5723e */ /* 0x004fe200000010ff */
[----:B------:R-:W-:Y:S01]  /*9f70*/  FADD.FTZ R3, R229, R3 ;  /* 0x00000003e5037221 */ /* 0x000fe20000010000 */
[----:B----4-:R-:W-:-:S07]  /*9f80*/  F2FP.BF16.F32.PACK_AB R167, R25, R24 ;  /* 0x0000001819a7723e */ /* 0x010fce00000010ff */
[C---:B------:R-:W-:Y:S01]  /*9f90*/  HMMA.16816.F32.BF16 R136, R164.reuse, R144, R136 ;  /* 0x00000090a488723c */ /* 0x040fe20000041888 */
[----:B-1----:R-:W-:Y:S01]  /*9fa0*/  FFMA.FTZ R0, R122, UR20, -R5 ;  /* 0x000000147a007c23 */ /* 0x002fe20008010805 */
[----:B------:R-:W-:Y:S01]  /*9fb0*/  FADD.FTZ R5, R161, R160 ;  /* 0x000000a0a1057221 */ /* 0x000fe20000010000 */
[----:B------:R-:W-:Y:S02]  /*9fc0*/  F2FP.BF16.F32.PACK_AB R160, R134, R118 ;  /* 0x0000007686a0723e */ /* 0x000fe400000010ff */
[----:B------:R1:W2:Y:S01]  /*9fd0*/  MUFU.EX2 R16, R0 ;  /* 0x0000000000107308 */ /* 0x0002a20000000800 */
[----:B------:R-:W-:Y:S01]  /*9fe0*/  FADD.FTZ R2, R162, R5 ;  /* 0x00000005a2027221 */ /* 0x000fe20000010000 */
[----:B-----5:R-:W-:Y:S01]  /*9ff0*/  F2FP.BF16.F32.PACK_AB R161, R20, R179 ;  /* 0x000000b314a1723e */ /* 0x020fe200000010ff */
[----:B------:R-:W-:Y:S01]  /*a000*/  HMMA.16816.F32.BF16 R148, R164, R146, R148 ;  /* 0x00000092a494723c */ /* 0x000fe20000041894 */
[----:B------:R-:W-:-:S05]  /*a010*/  F2FP.BF16.F32.PACK_AB R162, R129, R89 ;  /* 0x0000005981a2723e */ /* 0x000fca00000010ff */
[C---:B------:R-:W-:Y:S06]  /*a020*/  HMMA.16816.F32.BF16 R156, R164.reuse, R12, R32 ;  /* 0x0000000ca49c723c */ /* 0x040fec0000041820 */
[----:B------:R-:W-:Y:S01]  /*a030*/  HMMA.16816.F32.BF16 R164, R164, R14, R48 ;  /* 0x0000000ea4a4723c */ /* 0x000fe20000041830 */
[----:B-1----:R-:W-:Y:S01]  /*a040*/  FADD.FTZ R0, R131, R6 ;  /* 0x0000000683007221 */ /* 0x002fe20000010000 */
        /* <DEDUP_REMOVED lines=120> */
[C---:B------:R-:W-:Y:S03]  /*a7d0*/  HMMA.16816.F32.BF16 R144, R160.reuse, R146, R60 ;  /* 0x00000092a090723c */ /* 0x040fe6000004183c */
[----:B------:R1:W-:Y:S03]  /*a7e0*/  STL [R1+0x8], R2 ;  /* 0x0000080201007387 */ /* 0x0003e60000100800 */
[C---:B------:R-:W-:Y:S01]  /*a7f0*/  HMMA.16816.F32.BF16 R152, R160.reuse, R12, R56 ;  /* 0x0000000ca098723c */ /* 0x040fe20000041838 */
[----:B------:R1:W-:Y:S05]  /*a800*/  STL [R1+0xc], R0 ;  /* 0x00000c0001007387 */ /* 0x0003ea0000100800 */
[----:B------:R-:W-:Y:S01]  /*a810*/  HMMA.16816.F32.BF16 R160, R160, R14, R44 ;  /* 0x0000000ea0a0723c */ /* 0x000fe2000004182c */
[----:B------:R-:W-:-:S08]  /*a820*/  NOP ;  /* 0x0000000000007918 */ /* 0x000fd00000000000 */
[----:B------:R-:W-:-:S15]  /*a830*/  @!P0 BRA `(.L_x_313) ;  /* 0x00000084003c8947 */ /* 0x000fde0003800000 */
[----:B------:R-:W2:Y:S01]  /*a840*/  LDL.64 R128, [R1+0x10] ;  /* 0x0000100001807983 */ /* 0x000ea20000100a00 */
[----:B------:R-:W-:Y:S01]  /*a850*/  ULDC UR4, c[0x0][0x2d0] ;  /* 0x0000b40000047ab9 */ /* 0x000fe20000000800 */
[----:B------:R-:W-:Y:S01]  /*a860*/  UIADD3 UR18, UR19, -0x2, URZ ;  /* 0xfffffffe13127890 */ /* 0x000fe2000fffe03f */
[----:B------:R-:W-:Y:S01]  /*a870*/  ISETP.GE.AND P1, PT, R132, UR4, PT ;  /* 0x0000000484007c0c */ /* 0x000fe2000bf26270 */
[----:B------:R-:W-:-:S04]  /*a880*/  DEPBAR.LE SB0, 0x0 ;  /* 0x000080000000791a */ /* 0x000fc80000000000 */
[----:B------:R-:W-:Y:S01]  /*a890*/  USHF.R.S32.HI UR6, URZ, 0x1f, UR18 ;  /* 0x0000001f3f067899 */ /* 0x000fe20008011412 */
[----:B-1----:R-:W-:Y:S01]  /*a8a0*/  IMAD.U32 R2, RZ, RZ, UR18 ;  /* 0x00000012ff027e24 */ /* 0x002fe2000f8e00ff */
[----:B------:R-:W-:Y:S01]  /*a8b0*/  UIMAD UR4, UR8, UR18, URZ ;  /* 0x00000012080472a4 */ /* 0x000fe2000f8e023f */
[----:B------:R-:W-:Y:S01]  /*a8c0*/  BAR.SYNC.DEFER_BLOCKING 0x0 ;  /* 0x0000000000007b1d */ /* 0x000fe20000010000 */
[----:B------:R-:W-:Y:S02]  /*a8d0*/  IMAD.U32 R7, RZ, RZ, UR10 ;  /* 0x0000000aff077e24 */ /* 0x000fe4000f8e00ff */
[----:B------:R-:W-:Y:S01]  /*a8e0*/  UIMAD UR4, UR6, UR9, UR4 ;  /* 0x00000009060472a4 */ /* 0x000fe2000f8e0204 */
[----:B------:R-:W-:-:S04]  /*a8f0*/  IMAD.U32 R4, RZ, RZ, UR10 ;  /* 0x0000000aff047e24 */ /* 0x000fc8000f8e00ff */
[----:B------:R-:W1:Y:S01]  /*a900*/  @!P1 LDC.64 R10, c[0x0][0x220] ;  /* 0x00008800ff0a9b82 */ /* 0x000e620000000a00 */
[----:B------:R-:W-:Y:S01]  /*a910*/  IMAD.U32 R0, RZ, RZ, UR11 ;  /* 0x0000000bff007e24 */ /* 0x000fe2000f8e00ff */
[----:B------:R-:W-:Y:S01]  /*a920*/  VOTEU.ALL UP0, P1 ;  /* 0x00000000003f7886 */ /* 0x000fe20000800000 */
[----:B------:R-:W3:Y:S05]  /*a930*/  S2R R134, SR_TID.X ;  /* 0x0000000000867919 */ /* 0x000eea0000002100 */
[----:B------:R-:W4:Y:S08]  /*a940*/  @!P1 LDC.64 R14, c[0x0][0x220] ;  /* 0x00008800ff0e9b82 */ /* 0x000f300000000a00 */
[----:B------:R-:W5:Y:S01]  /*a950*/  @!P1 LDC.64 R16, c[0x0][0x220] ;  /* 0x00008800ff109b82 */ /* 0x000f620000000a00 */
[----:B------:R-:W-:Y:S04]  /*a960*/  @P1 STS [R209+0x4000], RZ ;  /* 0x004000ffd1001388 */ /* 0x000fe80000000800 */
[----:B------:R-:W-:Y:S03]  /*a970*/  @P1 STS [R209+0x4004], RZ ;  /* 0x004004ffd1001388 */ /* 0x000fe60000000800 */
[----:B------:R-:W5:Y:S01]  /*a980*/  @!P1 LDC.64 R18, c[0x0][0x220] ;  /* 0x00008800ff129b82 */ /* 0x000f620000000a00 */
[----:B------:R-:W-:Y:S01]  /*a990*/  @P1 STS.64 [R209+0x4008], RZ ;  /* 0x004008ffd1001388 */ /* 0x000fe20000000a00 */
[----:B---3--:R-:W-:-:S05]  /*a9a0*/  IMAD.SHL.U32 R134, R134, 0x2, RZ ;  /* 0x0000000286867824 */ /* 0x008fca00078e00ff */
[----:B------:R-:W-:Y:S01]  /*a9b0*/  LOP3.LUT R134, R134, 0x6, RZ, 0xc0, !PT ;  /* 0x0000000686867812 */ /* 0x000fe200078ec0ff */
[----:B--2---:R-:W-:-:S04]  /*a9c0*/  IMAD.WIDE.U32 R2, R2, UR9, R128 ;  /* 0x0000000902027c25 */ /* 0x004fc8000f8e0080 */
[----:B------:R-:W-:Y:S01]  /*a9d0*/  VIADD R3, R3, UR4 ;  /* 0x0000000403037c36 */ /* 0x000fe20008000000 */
[----:B------:R-:W-:Y:S01]  /*a9e0*/  @!P1 LEA R7, P0, R7, R2, 0x6 ;  /* 0x0000000207079211 */ /* 0x000fe200078030ff */
[----:B------:R-:W-:Y:S01]  /*a9f0*/  @!UP0 UIMAD UR4, UR11, 0x60, URZ ;  /* 0x000000600b0488a4 */ /* 0x000fe2000f8e023f */
[----:B-1----:R-:W-:Y:S01]  /*aa00*/  @!P1 LEA R10, P3, R2, R10, 0x1 ;  /* 0x0000000a020a9211 */ /* 0x002fe200078608ff */
[----:B------:R-:W-:Y:S01]  /*aa10*/  UISETP.GT.AND UP0, UPT, UR18, UR14, UPT ;  /* 0x0000000e1200728c */ /* 0x000fe2000bf04270 */
[C---:B------:R-:W-:Y:S01]  /*aa20*/  @!P1 LEA.HI.X R12, R4.reuse, R3, R0, 0x6, P0 ;  /* 0x00000003040c9211 */ /* 0x040fe200000f3400 */
[----:B------:R-:W-:Y:S01]  /*aa30*/  @!P1 IMAD.WIDE.U32 R4, R4, 0x60, R2 ;  /* 0x0000006004049825 */ /* 0x000fe200078e0002 */
[C---:B------:R-:W-:Y:S02]  /*aa40*/  @!P1 IADD3 R0, P0, R2.reuse, UR33, RZ ;  /* 0x0000002102009c10 */ /* 0x040fe4000ff1e0ff */
[----:B------:R-:W-:Y:S02]  /*aa50*/  @!P1 LEA.HI.X R11, R2, R11, R3, 0x1, P3 ;  /* 0x0000000b020b9211 */ /* 0x000fe400018f0c03 */
[----:B------:R-:W-:-:S02]  /*aa60*/  @!P1 IADD3.X R9, R3, UR32, RZ, P0, !PT ;  /* 0x0000002003099c10 */ /* 0x000fc400087fe4ff */
[C---:B----4-:R-:W-:Y:S01]  /*aa70*/  @!P1 LEA R8, P2, R0.reuse, R14, 0x1 ;  /* 0x0000000e00089211 */ /* 0x050fe200078408ff */
[----:B------:R-:W-:Y:S01]  /*aa80*/  @!PT LDS RZ, [RZ] ;  /* 0x00000000fffff984 */ /* 0x000fe20000000800 */
[----:B------:R-:W-:Y:S01]  /*aa90*/  @!PT LDS RZ, [RZ] ;  /* 0x00000000fffff984 */ /* 0x000fe20000000800 */
[----:B------:R-:W-:Y:S01]  /*aaa0*/  @!PT LDS RZ, [RZ] ;  /* 0x00000000fffff984 */ /* 0x000fe20000000800 */
[----:B------:R-:W-:Y:S01]  /*aab0*/  @!P1 LDGSTS.E.BYPASS.LTC128B.128 [R209+0x4000], desc[UR24][R10.64] ;  /* 0x040000000ad19fae */ /* 0x000fe2000b901d58 */
[----:B-----5:R-:W-:Y:S02]  /*aac0*/  @!P1 LEA R6, P0, R7, R16, 0x1 ;  /* 0x0000001007069211 */ /* 0x020fe400078008ff */
[----:B------:R-:W-:Y:S01]  /*aad0*/  @!P1 LEA.HI.X R9, R0, R15, R9, 0x1, P2 ;  /* 0x0000000f00099211 */ /* 0x000fe200010f0c09 */
[----:B------:R-:W-:Y:S01]  /*aae0*/  @!P1 VIADD R0, R5, UR4 ;  /* 0x0000000405009c36 */ /* 0x000fe20008000000 */
[----:B------:R-:W-:Y:S01]  /*aaf0*/  @!P1 LEA.HI.X R7, R7, R17, R12, 0x1, P0 ;  /* 0x0000001107079211 */ /* 0x000fe200000f0c0c */
[----:B------:R-:W-:Y:S01]  /*ab00*/  @P1 STS.128 [R209+0x4800], RZ ;  /* 0x004800ffd1001388 */ /* 0x000fe20000000c00 */
[----:B------:R-:W-:-:S03]  /*ab10*/  @!P1 LEA R2, P0, R4, R18, 0x1 ;  /* 0x0000001204029211 */ /* 0x000fc600078008ff */
[----:B------:R-:W-:Y:S01]  /*ab20*/  @!PT LDS RZ, [RZ] ;  /* 0x00000000fffff984 */ /* 0x000fe20000000800 */
[----:B------:R-:W-:Y:S01]  /*ab30*/  @!PT LDS RZ, [RZ] ;  /* 0x00000000fffff984 */ /* 0x000fe20000000800 */
[----:B------:R-:W-:Y:S01]  /*ab40*/  @!PT LDS RZ, [RZ] ;  /* 0x00000000fffff984 */ /* 0x000fe20000000800 */
[----:B------:R1:W-:Y:S01]  /*ab50*/  @!P1 LDGSTS.E.BYPASS.LTC128B.128 [R209+0x4800], desc[UR24][R8.64] ;  /* 0x0480000008d19fae */ /* 0x0003e2000b901d58 */
[----:B------:R-:W-:Y:S01]  /*ab60*/  @!P1 LEA.HI.X R3, R4, R19, R0, 0x1, P0 ;  /* 0x0000001304039211 */ /* 0x000fe200000f0c00 */
[----:B------:R-:W-:Y:S02]  /*ab70*/  IMAD.U32 R0, RZ, RZ, UR18 ;  /* 0x00000012ff007e24 */ /* 0x000fe4000f8e00ff */
[----:B------:R-:W-:Y:S02]  /*ab80*/  @P1 STS.128 [R209+0x5000], RZ ;  /* 0x005000ffd1001388 */ /* 0x000fe40000000c00 */
[----:B------:R-:W-:Y:S02]  /*ab90*/  IMAD R0, R0, 0x80, R134 ;  /* 0x0000008000007824 */ /* 0x000fe400078e0286 */
[----:B------:R-:W-:Y:S01]  /*aba0*/  @!PT LDS RZ, [RZ] ;  /* 0x00000000fffff984 */ /* 0x000fe20000000800 */
[----:B------:R-:W-:Y:S01]  /*abb0*/  @!PT LDS RZ, [RZ] ;  /* 0x00000000fffff984 */ /* 0x000fe20000000800 */
[----:B------:R-:W-:Y:S01]  /*abc0*/  @!PT LDS RZ, [RZ] ;  /* 0x00000000fffff984 */ /* 0x000fe20000000800 */
[----:B------:R2:W-:Y:S03]  /*abd0*/  @!P1 LDGSTS.E.BYPASS.LTC128B.128 [R209+0x5000], desc[UR24][R6.64] ;  /* 0x0500000006d19fae */ /* 0x0005e6000b901d58 */
[C---:B------:R-:W-:Y:S01]  /*abe0*/  ISETP.GE.AND P0, PT, R0.reuse, R208, PT ;  /* 0x000000d00000720c */ /* 0x040fe20003f06270 */
[----:B------:R-:W-:Y:S01]  /*abf0*/  @P1 STS.128 [R209+0x5800], RZ ;  /* 0x005800ffd1001388 */ /* 0x000fe20000000c00 */
[----:B------:R-:W-:-:S02]  /*ac00*/  ISETP.GE.AND P3, PT, R0, R207, PT ;  /* 0x000000cf0000720c */ /* 0x000fc40003f66270 */
[C---:B------:R-:W-:Y:S01]  /*ac10*/  ISETP.LT.OR P0, PT, R0.reuse, R199, P0 ;  /* 0x000000c70000720c */ /* 0x040fe20000701670 */
[----:B------:R-:W-:Y:S01]  /*ac20*/  @!PT LDS RZ, [RZ] ;  /* 0x00000000fffff984 */ /* 0x000fe20000000800 */
[----:B------:R-:W-:Y:S01]  /*ac30*/  @!PT LDS RZ, [RZ] ;  /* 0x00000000fffff984 */ /* 0x000fe20000000800 */
[----:B------:R-:W-:Y:S01]  /*ac40*/  @!PT LDS RZ, [RZ] ;  /* 0x00000000fffff984 */ /* 0x000fe20000000800 */
[----:B------:R3:W-:Y:S01]  /*ac50*/  @!P1 LDGSTS.E.BYPASS.LTC128B.128 [R209+0x5800], desc[UR24][R2.64] ;  /* 0x0580000002d19fae */ /* 0x0007e2000b901d58 */
[----:B------:R-:W-:-:S03]  /*ac60*/  ISETP.LT.OR P3, PT, R0, R198, P3 ;  /* 0x000000c60000720c */ /* 0x000fc60001f61670 */
[----:B------:R-:W-:Y:S04]  /*ac70*/  LDSM.16.M88.4 R68, [R135+0x2800] ;  /* 0x002800008744783b */ /* 0x000fe80000000200 */
[----:B------:R-:W-:Y:S04]  /*ac80*/  LDSM.16.M88.4 R56, [R135+0x3400] ;  /* 0x003400008738783b */ /* 0x000fe80000000200 */
[----:B-1----:R-:W-:Y:S04]  /*ac90*/  LDSM.16.M88.4 R8, [R187+0x1000] ;  /* 0x00100000bb08783b */ /* 0x002fe80000000200 */
[----:B------:R-:W-:Y:S04]  /*aca0*/  LDSM.16.M88.4 R28, [R194] ;  /* 0x00000000c21c783b */ /* 0x000fe80000000200 */
[----:B--2---:R-:W1:Y:S04]  /*acb0*/  LDSM.16.M88.4 R4, [R186+0x1000] ;  /* 0x00100000ba04783b */ /* 0x004e680000000200 */
[----:B------:R-:W-:Y:S04]  /*acc0*/  LDSM.16.M88.4 R16, [R191] ;  /* 0x00000000bf10783b */ /* 0x000fe80000000200 */
[----:B------:R-:W2:Y:S04]  /*acd0*/  LDSM.16.M88.4 R52, [R135+0x3800] ;  /* 0x003800008734783b */ /* 0x000ea80000000200 */
[----:B------:R-:W-:Y:S04]  /*ace0*/  LDSM.16.M88.4 R80, [R190] ;  /* 0x00000000be50783b */ /* 0x000fe80000000200 */
[----:B------:R-:W4:Y:S04]  /*acf0*/  LDSM.16.M88.4 R48, [R135+0x3c00] ;  /* 0x003c00008730783b */ /* 0x000f280000000200 */
[----:B------:R-:W-:Y:S04]  /*ad00*/  LDSM.16.M88.4 R84, [R189] ;  /* 0x00000000bd54783b */ /* 0x000fe80000000200 */
[----:B------:R-:W5:Y:S04]  /*ad10*/  LDSM.16.M88.4 R76, [R135+0x2000] ;  /* 0x00200000874c783b */ /* 0x000f680000000200 */
[----:B------:R-:W3:Y:S04]  /*ad20*/  LDSM.16.M88.4 R72, [R135+0x2400] ;  /* 0x002400008748783b */ /* 0x000ee80000000200 */
[----:B------:R-:W3:Y:S04]  /*ad30*/  LDSM.16.M88.4 R64, [R135+0x2c00] ;  /* 0x002c00008740783b */ /* 0x000ee80000000200 */
[----:B------:R-:W3:Y:S01]  /*ad40*/  LDSM.16.M88.4 R60, [R135+0x3000] ;  /* 0x00300000873c783b */ /* 0x000ee20000000200 */
[C---:B-1----:R-:W-:Y:S03]  /*ad50*/  HMMA.16816.F32.BF16 R92, R4.reuse, R68, RZ ;  /* 0x00000044045c723c */ /* 0x042fe600000418ff */
[----:B------:R-:W1:Y:S04]  /*ad60*/  LDSM.16.M88.4 R44, [R188] ;  /* 0x00000000bc2c783b */ /* 0x000e680000000200 */
[----:B------:R-:W1:Y:S01]  /*ad70*/  LDSM.16.M88.4 R32, [R195] ;  /* 0x00000000c320783b */ /* 0x000e620000000200 */
[C---:B------:R-:W-:Y:S03]  /*ad80*/  HMMA.16816.F32.BF16 R124, R4.reuse, R58, RZ ;  /* 0x0000003a047c723c */ /* 0x040fe600000418ff */
[----:B------:R-:W1:Y:S03]  /*ad90*/  LDSM.16.M88.4 R24, [R193] ;  /* 0x00000000c118783b */ /* 0x000e660000000200 */
[C---:B--2---:R-:W-:Y:S01]  /*ada0*/  HMMA.16816.F32.BF16 R120, R4.reuse, R52, RZ ;  /* 0x000000340478723c */ /* 0x044fe200000418ff */
[----:B------:R-:W2:Y:S04]  /*adb0*/  LDSM.16.M88.4 R20, [R192] ;  /* 0x00000000c014783b */ /* 0x000ea80000000200 */
[----:B------:R-:W2:Y:S01]  /*adc0*/  LDSM.16.M88.4 R12, [R186] ;  /* 0x00000000ba0c783b */ /* 0x000ea20000000200 */
[----:B----4-:R-:W-:Y:S03]  /*add0*/  HMMA.16816.F32.BF16 R112, R4, R48, RZ ;  /* 0x000000300470723c */ /* 0x010fe600000418ff */
[----:B------:R-:W0:Y:S03]  /*ade0*/  LDGDEPBAR ;  /* 0x00000000000079af */ /* 0x000e260000000000 */
[C---:B------:R-:W-:Y:S06]  /*adf0*/  HMMA.16816.F32.BF16 R232, R8.reuse, R28, R92 ;  /* 0x0000001c08e8723c */ /* 0x040fec000004185c */
[----:B------:R-:W-:Y:S06]  /*ae00*/  HMMA.16816.F32.BF16 R92, R8, R18, R124 ;  /* 0x00000012085c723c */ /* 0x000fec000004187c */
[C---:B------:R-:W-:Y:S06]  /*ae10*/  HMMA.16816.F32.BF16 R128, R4.reuse, R56, RZ ;  /* 0x000000380480723c */ /* 0x040fec00000418ff */
[C---:B-----5:R-:W-:Y:S06]  /*ae20*/  HMMA.16816.F32.BF16 R108, R4.reuse, R76, RZ ;  /* 0x0000004c046c723c */ /* 0x060fec00000418ff */
[C---:B------:R-:W-:Y:S06]  /*ae30*/  HMMA.16816.F32.BF16 R104, R4.reuse, R78, RZ ;  /* 0x0000004e0468723c */ /* 0x040fec00000418ff */
[----:B------:R-:W-:Y:S01]  /*ae40*/  IMAD.MOV.U32 R124, RZ, RZ, R95 ;  /* 0x000000ffff7c7224 */ /* 0x000fe200078e005f */
[----:B---3--:R-:W-:Y:S01]  /*ae50*/  HMMA.16816.F32.BF16 R100, R4, R72, RZ ;  /* 0x000000480464723c */ /* 0x008fe200000418ff */
[----:B------:R-:W-:-:S02]  /*ae60*/  IMAD.MOV.U32 R3, RZ, RZ, R94 ;  /* 0x000000ffff037224 */ /* 0x000fc400078e005e */
[----:B------:R-:W-:Y:S02]  /*ae70*/  IMAD.MOV.U32 R42, RZ, RZ, R92 ;  /* 0x000000ffff2a7224 */ /* 0x000fe400078e005c */
[----:B------:R-:W-:Y:S01]  /*ae80*/  IMAD.MOV.U32 R36, RZ, RZ, R93 ;  /* 0x000000ffff247224 */ /* 0x000fe200078e005d */
[----:B------:R-:W-:Y:S06]  /*ae90*/  HMMA.16816.F32.BF16 R96, R4, R74, RZ ;  /* 0x0000004a0460723c */ /* 0x000fec00000418ff */
[----:B------:R-:W-:Y:S06]  /*aea0*/  HMMA.16816.F32.BF16 R92, R8, R80, R120 ;  /* 0x00000050085c723c */ /* 0x000fec0000041878 */
[C---:B------:R-:W-:Y:S06]  /*aeb0*/  HMMA.16816.F32.BF16 R212, R4.reuse, R70, RZ ;  /* 0x0000004604d4723c */ /* 0x040fec00000418ff */
[C---:B------:R-:W-:Y:S06]  /*aec0*/  HMMA.16816.F32.BF16 R180, R4.reuse, R64, RZ ;  /* 0x0000004004b4723c */ /* 0x040fec00000418ff */
[C---:B------:R-:W-:Y:S06]  /*aed0*/  HMMA.16816.F32.BF16 R176, R4.reuse, R66, RZ ;  /* 0x0000004204b0723c */ /* 0x040fec00000418ff */
[----:B------:R-:W-:Y:S01]  /*aee0*/  IMAD.MOV.U32 R123, RZ, RZ, R92 ;  /* 0x000000ffff7b7224 */ /* 0x000fe200078e005c */
[----:B------:R-:W-:Y:S01]  /*aef0*/  HMMA.16816.F32.BF16 R172, R4, R60, RZ ;  /* 0x0000003c04ac723c */ /* 0x000fe200000418ff */
[----:B------:R-:W-:-:S02]  /*af00*/  IMAD.MOV.U32 R122, RZ, RZ, R94 ;  /* 0x000000ffff7a7224 */ /* 0x000fc400078e005e */
[----:B------:R-:W-:Y:S02]  /*af10*/  IMAD.MOV.U32 R121, RZ, RZ, R93 ;  /* 0x000000ffff797224 */ /* 0x000fe400078e005d */
[----:B------:R-:W-:Y:S01]  /*af20*/  IMAD.MOV.U32 R120, RZ, RZ, R95 ;  /* 0x000000ffff787224 */ /* 0x000fe200078e005f */
[----:B------:R-:W-:Y:S06]  /*af30*/  HMMA.16816.F32.BF16 R168, R4, R62, RZ ;  /* 0x0000003e04a8723c */ /* 0x000fec00000418ff */
[----:B------:R-:W-:Y:S06]  /*af40*/  HMMA.16816.F32.BF16 R92, R8, R84, R112 ;  /* 0x00000054085c723c */ /* 0x000fec0000041870 */
[C---:B------:R-:W-:Y:S06]  /*af50*/  HMMA.16816.F32.BF16 R116, R4.reuse, R54, RZ ;  /* 0x000000360474723c */ /* 0x040fec00000418ff */
[----:B------:R-:W-:Y:S01]  /*af60*/  HMMA.16816.F32.BF16 R88, R4, R50, RZ ;  /* 0x000000320458723c */ /* 0x000fe200000418ff */
[----:B------:R-:W3:Y:S01]  /*af70*/  LDSM.16.M88.4 R4, [R187] ;  /* 0x00000000bb04783b */ /* 0x000ee20000000200 */
[----:B------:R-:W-:-:S04]  /*af80*/  DEPBAR.LE SB0, 0x0 ;  /* 0x000080000000791a */ /* 0x000fc80000000000 */
[C---:B------:R-:W-:Y:S06]  /*af90*/  HMMA.16816.F32.BF16 R236, R8.reuse, R16, R128 ;  /* 0x0000001008ec723c */ /* 0x040fec0000041880 */
[----:B------:R-:W-:Y:S01]  /*afa0*/  IMAD.MOV.U32 R126, RZ, RZ, R93 ;  /* 0x000000ffff7e7224 */ /* 0x000fe200078e005d */
[----:B-1----:R-:W-:Y:S01]  /*afb0*/  HMMA.16816.F32.BF16 R216, R8, R44, R108 ;  /* 0x0000002c08d8723c */ /* 0x002fe2000004186c */
[----:B------:R-:W-:Y:S02]  /*afc0*/  IMAD.MOV.U32 R131, RZ, RZ, R95 ;  /* 0x000000ffff837224 */ /* 0x000fe400078e005f */
[----:B------:R-:W-:-:S02]  /*afd0*/  IMAD.MOV.U32 R130, RZ, RZ, R94 ;  /* 0x000000ffff827224 */ /* 0x000fc400078e005e */
[----:B------:R-:W-:Y:S01]  /*afe0*/  IMAD.MOV.U32 R125, RZ, RZ, R92 ;  /* 0x000000ffff7d7224 */ /* 0x000fe200078e005c */
[C---:B------:R-:W-:Y:S06]  /*aff0*/  HMMA.16816.F32.BF16 R220, R8.reuse, R46, R104 ;  /* 0x0000002e08dc723c */ /* 0x040fec0000041868 */
[C---:B------:R-:W-:Y:S05]  /*b000*/  HMMA.16816.F32.BF16 R224, R8.reuse, R32, R100 ;  /* 0x0000002008e0723c */ /* 0x040fea0000041864 */
[----:B------:R-:W-:Y:S01]  /*b010*/  IMAD.MOV.U32 R129, RZ, RZ, R238 ;  /* 0x000000ffff817224 */ /* 0x000fe200078e00ee */
[----:B------:R-:W-:Y:S01]  /*b020*/  HMMA.16816.F32.BF16 R228, R8, R34, R96 ;  /* 0x0000002208e4723c */ /* 0x000fe20000041860 */
[----:B------:R-:W-:-:S02]  /*b030*/  IMAD.MOV.U32 R43, RZ, RZ, R239 ;  /* 0x000000ffff2b7224 */ /* 0x000fc400078e00ef */
[----:B------:R-:W-:Y:S02]  /*b040*/  IMAD.MOV.U32 R128, RZ, RZ, R237 ;  /* 0x000000ffff807224 */ /* 0x000fe400078e00ed */
[----:B------:R-:W-:Y:S01]  /*b050*/  IMAD.MOV.U32 R37, RZ, RZ, R236 ;  /* 0x000000ffff257224 */ /* 0x000fe200078e00ec */
[C---:B------:R-:W-:Y:S06]  /*b060*/  HMMA.16816.F32.BF16 R212, R8.reuse, R30, R212 ;  /* 0x0000001e08d4723c */ /* 0x040fec00000418d4 */
[C---:B------:R-:W-:Y:S06]  /*b070*/  HMMA.16816.F32.BF16 R180, R8.reuse, R24, R180 ;  /* 0x0000001808b4723c */ /* 0x040fec00000418b4 */
[C---:B------:R-:W-:Y:S06]  /*b080*/  HMMA.16816.F32.BF16 R176, R8.reuse, R26, R176 ;  /* 0x0000001a08b0723c */ /* 0x040fec00000418b0 */
[C---:B--2---:R-:W-:Y:S06]  /*b090*/  HMMA.16816.F32.BF16 R240, R8.reuse, R20, R172 ;  /* 0x0000001408f0723c */ /* 0x044fec00000418ac */
[C---:B------:R-:W-:Y:S06]  /*b0a0*/  HMMA.16816.F32.BF16 R248, R8.reuse, R22, R168 ;  /* 0x0000001608f8723c */ /* 0x040fec00000418a8 */
[C---:B------:R-:W-:Y:S06]  /*b0b0*/  HMMA.16816.F32.BF16 R92, R8.reuse, R82, R116 ;  /* 0x00000052085c723c */ /* 0x040fec0000041874 */
[----:B------:R-:W-:Y:S06]  /*b0c0*/  HMMA.16816.F32.BF16 R8, R8, R86, R88 ;  /* 0x000000560808723c */ /* 0x000fec0000041858 */
[C---:B------:R-:W-:Y:S06]  /*b0d0*/  HMMA.16816.F32.BF16 R108, R12.reuse, R76, RZ ;  /* 0x0000004c0c6c723c */ /* 0x040fec00000418ff */
[C---:B------:R-:W-:Y:S06]  /*b0e0*/  HMMA.16816.F32.BF16 R112, R12.reuse, R78, RZ ;  /* 0x0000004e0c70723c */ /* 0x040fec00000418ff */
[----:B------:R-:W-:Y:S01]  /*b0f0*/  IMAD.MOV.U32 R2, RZ, RZ, R92 ;  /* 0x000000ffff027224 */ /* 0x000fe200078e005c */
[----:B------:R-:W-:Y:S01]  /*b100*/  HMMA.16816.F32.BF16 R104, R12, R72, RZ ;  /* 0x000000480c68723c */ /* 0x000fe200000418ff */
[----:B------:R-:W-:-:S02]  /*b110*/  IMAD.MOV.U32 R117, RZ, RZ, R93 ;  /* 0x000000ffff757224 */ /* 0x000fc400078e005d */
[----:B------:R-:W-:Y:S02]  /*b120*/  IMAD.MOV.U32 R169, RZ, RZ, R94 ;  /* 0x000000ffffa97224 */ /* 0x000fe400078e005e */
[----:B------:R-:W-:Y:S01]  /*b130*/  IMAD.MOV.U32 R118, RZ, RZ, R8 ;  /* 0x000000ffff767224 */ /* 0x000fe200078e0008 */
[C---:B------:R-:W-:Y:S01]  /*b140*/  HMMA.16816.F32.BF16 R100, R12.reuse, R74, RZ ;  /* 0x0000004a0c64723c */ /* 0x040fe200000418ff */
[----:B------:R-:W-:Y:S02]  /*b150*/  IMAD.MOV.U32 R252, RZ, RZ, R10 ;  /* 0x000000fffffc7224 */ /* 0x000fe400078e000a */
[----:B------:R-:W-:Y:S02]  /*b160*/  IMAD.MOV.U32 R239, RZ, RZ, R9 ;  /* 0x000000ffffef7224 */ /* 0x000fe400078e0009 */
[----:B------:R-:W-:Y:S01]  /*b170*/  IMAD.MOV.U32 R238, RZ, RZ, R11 ;  /* 0x000000ffffee7224 */ /* 0x000fe200078e000b */
[----:B------:R-:W-:Y:S01]  /*b180*/  HMMA.16816.F32.BF16 R96, R12, R68, RZ ;  /* 0x000000440c60723c */ /* 0x000fe200000418ff */
[----:B------:R-:W-:-:S05]  /*b190*/  IMAD.MOV.U32 R168, RZ, RZ, R95 ;  /* 0x000000ffffa87224 */ /* 0x000fca00078e005f */
        /* <DEDUP_REMOVED lines=9> */
[----:B---3--:R-:W-:Y:S06]  /*b230*/  HMMA.16816.F32.BF16 R8, R4, R84, R8 ;  /* 0x000000540408723c */ /* 0x008fec0000041808 */
[C---:B------:R-:W-:Y:S06]  /*b240*/  HMMA.16816.F32.BF16 R52, R12.reuse, R54, RZ ;  /* 0x000000360c34723c */ /* 0x040fec00000418ff */
[----:B------:R-:W-:Y:S06]  /*b250*/  HMMA.16816.F32.BF16 R12, R12, R50, RZ ;  /* 0x000000320c0c723c */ /* 0x000fec00000418ff */
[C---:B------:R-:W-:Y:S06]  /*b260*/  HMMA.16816.F32.BF16 R104, R4.reuse, R32, R104 ;  /* 0x000000200468723c */ /* 0x040fec0000041868 */
[----:B------:R-:W-:Y:S01]  /*b270*/  HMMA.16816.F32.BF16 R100, R4, R34, R100 ;  /* 0x000000220464723c */ /* 0x000fe20000041864 */
[----:B------:R-:W-:-:S02]  /*b280*/  IMAD.MOV.U32 R33, RZ, RZ, R9 ;  /* 0x000000ffff217224 */ /* 0x000fc400078e0009 */
[----:B------:R-:W-:-:S03]  /*b290*/  IMAD.MOV.U32 R32, RZ, RZ, R10 ;  /* 0x000000ffff207224 */ /* 0x000fc600078e000a */
[----:B------:R-:W-:Y:S01]  /*b2a0*/  HMMA.16816.F32.BF16 R92, R4, R30, R92 ;  /* 0x0000001e045c723c */ /* 0x000fe2000004185c */
[----:B------:R-:W-:-:S05]  /*b2b0*/  IMAD.MOV.U32 R34, RZ, RZ, R8 ;  /* 0x000000ffff227224 */ /* 0x000fca00078e0008 */
[----:B------:R-:W-:Y:S01]  /*b2c0*/  HMMA.16816.F32.BF16 R88, R4, R24, R88 ;  /* 0x000000180458723c */ /* 0x000fe20000041858 */
[----:B------:R-:W-:-:S05]  /*b2d0*/  IMAD.MOV.U32 R31, RZ, RZ, R11 ;  /* 0x000000ffff1f7224 */ /* 0x000fca00078e000b */
[C---:B------:R-:W-:Y:S06]  /*b2e0*/  HMMA.16816.F32.BF16 R76, R4.reuse, R26, R76 ;  /* 0x0000001a044c723c */ /* 0x040fec000004184c */
[C---:B------:R-:W-:Y:S06]  /*b2f0*/  HMMA.16816.F32.BF16 R24, R4.reuse, R20, R72 ;  /* 0x000000140418723c */ /* 0x040fec0000041848 */
[C---:B------:R-:W-:Y:S06]  /*b300*/  HMMA.16816.F32.BF16 R172, R4.reuse, R16, R64 ;  /* 0x0000001004ac723c */ /* 0x040fec0000041840 */
[C---:B------:R-:W-:Y:S06]  /*b310*/  HMMA.16816.F32.BF16 R48, R4.reuse, R44, R108 ;  /* 0x0000002c0430723c */ /* 0x040fec000004186c */
[----:B------:R-:W-:Y:S01]  /*b320*/  HMMA.16816.F32.BF16 R112, R4, R46, R112 ;  /* 0x0000002e0470723c */ /* 0x000fe20000041870 */
[----:B------:R-:W-:-:S02]  /*b330*/  IMAD.MOV.U32 R111, RZ, RZ, R3 ;  /* 0x000000ffff6f7224 */ /* 0x000fc400078e0003 */
[----:B------:R-:W-:Y:S02]  /*b340*/  IMAD.IADD R3, R203, 0x1, -R0 ;  /* 0x00000001cb037824 */ /* 0x000fe400078e0a00 */
[----:B------:R-:W-:Y:S01]  /*b350*/  IMAD.MOV.U32 R109, RZ, RZ, R2 ;  /* 0x000000ffff6d7224 */ /* 0x000fe200078e0002 */
[----:B------:R-:W-:Y:S01]  /*b360*/  HMMA.16816.F32.BF16 R96, R4, R28, R96 ;  /* 0x0000001c0460723c */ /* 0x000fe20000041860 */
[----:B------:R-:W-:Y:S02]  /*b370*/  VIADD R2, R0, 0x1 ;  /* 0x0000000100027836 */ /* 0x000fe40000000000 */
[----:B------:R-:W-:-:S03]  /*b380*/  IMAD.MOV.U32 R44, RZ, RZ, R128 ;  /* 0x000000ffff2c7224 */ /* 0x000fc600078e0080 */
[C---:B------:R-:W-:Y:S01]  /*b390*/  HMMA.16816.F32.BF16 R20, R4.reuse, R22, R68 ;  /* 0x000000160414723c */ /* 0x040fe20000041844 */
[C---:B------:R-:W-:Y:S01]  /*b3a0*/  ISETP.GE.AND P6, PT, R2.reuse, R208, PT ;  /* 0x000000d00200720c */ /* 0x040fe20003fc6270 */
[----:B------:R-:W-:Y:S01]  /*b3b0*/  IMAD.MOV.U32 R29, RZ, RZ, R124 ;  /* 0x000000ffff1d7224 */ /* 0x000fe200078e007c */
[----:B------:R-:W-:Y:S01]  /*b3c0*/  BAR.SYNC.DEFER_BLOCKING 0x0 ;  /* 0x0000000000007b1d */ /* 0x000fe20000010000 */
[C---:B------:R-:W-:Y:S02]  /*b3d0*/  ISETP.GE.AND P5, PT, R2.reuse, R207, PT ;  /* 0x000000cf0200720c */ /* 0x040fe40003fa6270 */
[C---:B------:R-:W-:Y:S01]  /*b3e0*/  HMMA.16816.F32.BF16 R16, R4.reuse, R18, R60 ;  /* 0x000000120410723c */ /* 0x040fe2000004183c */
[C---:B------:R-:W-:Y:S02]  /*b3f0*/  ISETP.GE.AND P4, PT, R2.reuse, R206, PT ;  /* 0x000000ce0200720c */ /* 0x040fe40003f86270 */
[C---:B------:R-:W-:Y:S02]  /*b400*/  ISETP.GE.AND P2, PT, R2.reuse, R205, PT ;  /* 0x000000cd0200720c */ /* 0x040fe40003f46270 */
[C---:B------:R-:W-:Y:S01]  /*b410*/  ISETP.LT.OR P6, PT, R2.reuse, R199, P6 ;  /* 0x000000c70200720c */ /* 0x040fe200037c1670 */
[----:B------:R-:W-:Y:S01]  /*b420*/  HMMA.16816.F32.BF16 R244, R4, R80, R56 ;  /* 0x0000005004f4723c */ /* 0x000fe20000041838 */
[----:B------:R-:W-:-:S02]  /*b430*/  ISETP.LT.OR P5, PT, R2, R198, P5 ;  /* 0x000000c60200720c */ /* 0x000fc40002fa1670 */
[C---:B------:R-:W-:Y:S02]  /*b440*/  ISETP.LT.OR P4, PT, R2.reuse, R200, P4 ;  /* 0x000000c80200720c */ /* 0x040fe40002781670 */
[----:B------:R-:W-:Y:S01]  /*b450*/  ISETP.LT.OR P2, PT, R2, R197, P2 ;  /* 0x000000c50200720c */ /* 0x000fe20001741670 */
[----:B------:R-:W-:Y:S01]  /*b460*/  HMMA.16816.F32.BF16 R8, R4, R82, R52 ;  /* 0x000000520408723c */ /* 0x000fe20000041834 */
[----:B------:R-:W-:-:S05]  /*b470*/  IMAD.MOV.U32 R80, RZ, RZ, R120 ;  /* 0x000000ffff507224 */ /* 0x000fca00078e0078 */
[----:B------:R-:W-:Y:S01]  /*b480*/  HMMA.16816.F32.BF16 R4, R4, R86, R12 ;  /* 0x000000560404723c */ /* 0x000fe2000004180c */
[----:B------:R-:W-:Y:S02]  /*b490*/  IMAD.MOV.U32 R83, RZ, RZ, R125 ;  /* 0x000000ffff537224 */ /* 0x000fe400078e007d */
[----:B------:R-:W-:-:S04]  /*b4a0*/  IMAD.MOV.U32 R82, RZ, RZ, R118 ;  /* 0x000000ffff527224 */ /* 0x000fc800078e0076 */
[----:B------:R-:W-:-:S11]  /*b4b0*/  IMAD.MOV.U32 R87, RZ, RZ, R37 ;  /* 0x000000ffff577224 */ /* 0x000fd600078e0025 */
[----:B------:R-:W-:Y:S02]  /*b4c0*/  IMAD.MOV.U32 R30, RZ, RZ, R8 ;  /* 0x000000ffff1e7224 */ /* 0x000fe400078e0008 */
[----:B------:R-:W-:Y:S02]  /*b4d0*/  IMAD.MOV.U32 R84, RZ, RZ, R10 ;  /* 0x000000ffff547224 */ /* 0x000fe400078e000a */
[----:B------:R-:W-:Y:S02]  /*b4e0*/  IMAD.MOV.U32 R28, RZ, RZ, R11 ;  /* 0x000000ffff1c7224 */ /* 0x000fe400078e000b */
[----:B------:R-:W-:Y:S02]  /*b4f0*/  IMAD.MOV.U32 R35, RZ, RZ, R4 ;  /* 0x000000ffff237224 */ /* 0x000fe400078e0004 */
[----:B------:R-:W-:Y:S02]  /*b500*/  IMAD.IADD R4, R201, 0x1, -R0 ;  /* 0x00000001c9047824 */ /* 0x000fe400078e0a00 */
[----:B------:R-:W-:-:S02]  /*b510*/  IMAD.MOV.U32 R81, RZ, RZ, R5 ;  /* 0x000000ffff517224 */ /* 0x000fc400078e0005 */
[----:B------:R-:W-:Y:S02]  /*b520*/  IMAD.IADD R5, R202, 0x1, -R0 ;  /* 0x00000001ca057824 */ /* 0x000fe400078e0a00 */
[----:B------:R-:W-:Y:S01]  /*b530*/  IMAD.MOV.U32 R75, RZ, RZ, R7 ;  /* 0x000000ffff4b7224 */ /* 0x000fe200078e0007 */
[----:B------:R-:W-:Y:S01]  /*b540*/  IABS R7, R4 ;  /* 0x0000000400077213 */ /* 0x000fe20000000000 */
[----:B------:R-:W-:Y:S01]  /*b550*/  IMAD.MOV.U32 R86, RZ, RZ, R6 ;  /* 0x000000ffff567224 */ /* 0x000fe200078e0006 */
[----:B------:R-:W-:Y:S01]  /*b560*/  IABS R4, R3 ;  /* 0x0000000300047213 */ /* 0x000fe20000000000 */
[----:B------:R-:W-:Y:S01]  /*b570*/  IMAD.IADD R6, R204, 0x1, -R0 ;  /* 0x00000001cc067824 */ /* 0x000fe200078e0a00 */
[----:B------:R-:W-:Y:S01]  /*b580*/  IABS R3, R5 ;  /* 0x0000000500037213 */ /* 0x000fe20000000000 */
[----:B------:R-:W-:Y:S02]  /*b590*/  IMAD.IADD R5, R201, 0x1, -R2 ;  /* 0x00000001c9057824 */ /* 0x000fe400078e0a02 */
        /* <DEDUP_REMOVED lines=10> */
[----:B------:R-:W-:Y:S01]  /*b640*/  FFMA.FTZ R8, R8, -UR31, R48 ;  /* 0x8000001f08087c23 */ /* 0x000fe20008010030 */
        /* <DEDUP_REMOVED lines=8> */
[----:B------:R-:W-:Y:S01]  /*b6d0*/  VIADD R3, R0, 0x8 ;  /* 0x0000000800037836 */ /* 0x000fe20000000000 */
[----:B------:R-:W-:Y:S01]  /*b6e0*/  FSEL R110, R8, -INF , !P0 ;  /* 0xff800000086e7808 */ /* 0x000fe20004000000 */
[----:B------:R-:W-:Y:S01]  /*b6f0*/  IMAD.IADD R2, R204, 0x1, -R2 ;  /* 0x00000001cc027824 */ /* 0x000fe200078e0a02 */
[----:B------:R-:W-:Y:S02]  /*b700*/  IABS R5, R4 ;  /* 0x0000000400057213 */ /* 0x000fe40000000000 */
[----:B------:R-:W-:Y:S02]  /*b710*/  IABS R4, R6 ;  /* 0x0000000600047213 */ /* 0x000fe40000000000 */
[----:B------:R-:W-:-:S02]  /*b720*/  I2FP.F32.S32 R5, R5 ;  /* 0x0000000500057245 */ /* 0x000fc40000201400 */
[----:B------:R-:W-:Y:S02]  /*b730*/  I2FP.F32.S32 R4, R4 ;  /* 0x0000000400047245 */ /* 0x000fe40000201400 */
[----:B------:R-:W-:Y:S01]  /*b740*/  FSEL R127, R7, -INF , !P3 ;  /* 0xff800000077f7808 */ /* 0x000fe20005800000 */
[----:B------:R-:W-:Y:S01]  /*b750*/  FFMA.FTZ R5, R5, -UR31, R51 ;  /* 0x8000001f05057c23 */ /* 0x000fe20008010033 */
[----:B------:R-:W-:Y:S01]  /*b760*/  IABS R6, R2 ;  /* 0x0000000200067213 */ /* 0x000fe20000000000 */
[----:B------:R-:W-:Y:S01]  /*b770*/  FFMA.FTZ R15, R4, -UR31, R217 ;  /* 0x8000001f040f7c23 */ /* 0x000fe200080100d9 */
[--C-:B------:R-:W-:Y:S01]  /*b780*/  IMAD.IADD R4, R201, 0x1, -R3.reuse ;  /* 0x00000001c9047824 */ /* 0x100fe200078e0a03 */
[C---:B------:R-:W-:Y:S01]  /*b790*/  ISETP.GE.AND P0, PT, R0.reuse, R206, PT ;  /* 0x000000ce0000720c */ /* 0x040fe20003f06270 */
[----:B------:R-:W-:Y:S01]  /*b7a0*/  IMAD.IADD R7, R203, 0x1, -R3 ;  /* 0x00000001cb077824 */ /* 0x000fe200078e0a03 */
[C---:B------:R-:W-:Y:S02]  /*b7b0*/  ISETP.GE.AND P3, PT, R0.reuse, R205, PT ;  /* 0x000000cd0000720c */ /* 0x040fe40003f66270 */
[----:B------:R-:W-:Y:S01]  /*b7c0*/  IABS R2, R4 ;  /* 0x0000000400027213 */ /* 0x000fe20000000000 */
[----:B------:R-:W-:Y:S01]  /*b7d0*/  IMAD.MOV.U32 R4, RZ, RZ, R6 ;  /* 0x000000ffff047224 */ /* 0x000fe200078e0006 */
[----:B------:R-:W-:-:S02]  /*b7e0*/  ISETP.LT.OR P0, PT, R0, R200, P0 ;  /* 0x000000c80000720c */ /* 0x000fc40000701670 */
[----:B------:R-:W-:Y:S02]  /*b7f0*/  ISETP.LT.OR P3, PT, R0, R197, P3 ;  /* 0x000000c50000720c */ /* 0x000fe40001f61670 */
[----:B------:R-:W-:Y:S02]  /*b800*/  I2FP.F32.S32 R2, R2 ;  /* 0x0000000200027245 */ /* 0x000fe40000201400 */
[----:B------:R-:W-:Y:S02]  /*b810*/  FSEL R236, R12, -INF , !P0 ;  /* 0xff8000000cec7808 */ /* 0x000fe40004000000 */
[----:B------:R-:W-:Y:S01]  /*b820*/  FSEL R237, R11, -INF , !P3 ;  /* 0xff8000000bed7808 */ /* 0x000fe20005800000 */
[----:B------:R-:W-:Y:S01]  /*b830*/  FFMA.FTZ R8, R2, -UR31, R112 ;  /* 0x8000001f02087c23 */ /* 0x000fe20008010070 */
[----:B------:R-:W-:Y:S01]  /*b840*/  FSEL R116, R10, -INF , !P6 ;  /* 0xff8000000a747808 */ /* 0x000fe20007000000 */
[----:B------:R-:W-:Y:S01]  /*b850*/  VIADD R2, R0, 0x9 ;  /* 0x0000000900027836 */ /* 0x000fe20000000000 */
[----:B------:R-:W-:Y:S01]  /*b860*/  FSEL R134, R5, -INF , !P5 ;  /* 0xff80000005867808 */ /* 0x000fe20006800000 */
[----:B------:R-:W-:Y:S01]  /*b870*/  IMAD.IADD R5, R202, 0x1, -R3 ;  /* 0x00000001ca057824 */ /* 0x000fe200078e0a03 */
[----:B------:R-:W-:Y:S01]  /*b880*/  ISETP.GE.AND P0, PT, R3, R208, PT ;  /* 0x000000d00300720c */ /* 0x000fe20003f06270 */
[----:B------:R-:W-:Y:S01]  /*b890*/  IMAD.IADD R6, R203, 0x1, -R2 ;  /* 0x00000001cb067824 */ /* 0x000fe200078e0a02 */
[----:B------:R-:W-:-:S02]  /*b8a0*/  ISETP.GE.AND P3, PT, R3, R207, PT ;  /* 0x000000cf0300720c */ /* 0x000fc40003f66270 */
[C---:B------:R-:W-:Y:S02]  /*b8b0*/  ISETP.GE.AND P6, PT, R3.reuse, R206, PT ;  /* 0x000000ce0300720c */ /* 0x040fe40003fc6270 */
[C---:B------:R-:W-:Y:S02]  /*b8c0*/  ISETP.GE.AND P5, PT, R3.reuse, R205, PT ;  /* 0x000000cd0300720c */ /* 0x040fe40003fa6270 */
[C---:B------:R-:W-:Y:S02]  /*b8d0*/  ISETP.LT.OR P0, PT, R3.reuse, R199, P0 ;  /* 0x000000c70300720c */ /* 0x040fe40000701670 */
[C---:B------:R-:W-:Y:S02]  /*b8e0*/  ISETP.LT.OR P3, PT, R3.reuse, R198, P3 ;  /* 0x000000c60300720c */ /* 0x040fe40001f61670 */
[C---:B------:R-:W-:Y:S02]  /*b8f0*/  ISETP.LT.OR P6, PT, R3.reuse, R200, P6 ;  /* 0x000000c80300720c */ /* 0x040fe400037c1670 */
[----:B------:R-:W-:Y:S01]  /*b900*/  ISETP.LT.OR P5, PT, R3, R197, P5 ;  /* 0x000000c50300720c */ /* 0x000fe20002fa1670 */
[----:B------:R-:W-:Y:S01]  /*b910*/  IMAD.IADD R3, R204, 0x1, -R3 ;  /* 0x00000001cc037824 */ /* 0x000fe200078e0a03 */
[----:B------:R-:W-:-:S02]  /*b920*/  I2FP.F32.S32 R4, R4 ;  /* 0x0000000400047245 */ /* 0x000fc40000201400 */
[----:B------:R-:W-:Y:S02]  /*b930*/  IABS R10, R7 ;  /* 0x00000007000a7213 */ /* 0x000fe40000000000 */
[----:B------:R-:W-:Y:S01]  /*b940*/  IABS R7, R5 ;  /* 0x0000000500077213 */ /* 0x000fe20000000000 */
[----:B------:R-:W-:Y:S01]  /*b950*/  FFMA.FTZ R9, R4, -UR31, R219 ;  /* 0x8000001f04097c23 */ /* 0x000fe200080100db */
[----:B------:R-:W-:Y:S01]  /*b960*/  IABS R5, R3 ;  /* 0x0000000300057213 */ /* 0x000fe20000000000 */
[----:B------:R-:W-:Y:S01]  /*b970*/  IMAD.IADD R4, R201, 0x1, -R2 ;  /* 0x00000001c9047824 */ /* 0x000fe200078e0a02 */
[----:B------:R-:W-:Y:S01]  /*b980*/  IABS R3, R6 ;  /* 0x0000000600037213 */ /* 0x000fe20000000000 */
[----:B------:R-:W-:Y:S01]  /*b990*/  IMAD.MOV.U32 R6, RZ, RZ, R10 ;  /* 0x000000ffff067224 */ /* 0x000fe200078e000a */
[----:B------:R-:W-:Y:S02]  /*b9a0*/  I2FP.F32.S32 R10, R5 ;  /* 0x00000005000a7245 */ /* 0x000fe40000201400 */
[----:B------:R-:W-:-:S02]  /*b9b0*/  IABS R4, R4 ;  /* 0x0000000400047213 */ /* 0x000fc40000000000 */
[----:B------:R-:W-:Y:S01]  /*b9c0*/  I2FP.F32.S32 R6, R6 ;  /* 0x0000000600067245 */ /* 0x000fe20000201400 */
[----:B------:R-:W-:Y:S01]  /*b9d0*/  FFMA.FTZ R13, R10, -UR31, R222 ;  /* 0x8000001f0a0d7c23 */ /* 0x000fe200080100de */
[----:B------:R-:W-:Y:S02]  /*b9e0*/  I2FP.F32.S32 R7, R7 ;  /* 0x0000000700077245 */ /* 0x000fe40000201400 */
[----:B------:R-:W-:Y:S01]  /*b9f0*/  I2FP.F32.S32 R5, R4 ;  /* 0x0000000400057245 */ /* 0x000fe20000201400 */
[----:B------:R-:W-:Y:S01]  /*ba00*/  FFMA.FTZ R4, R6, -UR31, R114 ;  /* 0x8000001f06047c23 */ /* 0x000fe20008010072 */
        /* <DEDUP_REMOVED lines=8> */
[----:B------:R-:W-:Y:S01]  /*ba90*/  FSEL R124, R4, -INF , !P3 ;  /* 0xff800000047c7808 */ /* 0x000fe20005800000 */
[----:B------:R-:W-:Y:S01]  /*baa0*/  IMAD.IADD R5, R202, 0x1, -R2 ;  /* 0x00000001ca057824 */ /* 0x000fe200078e0a02 */
[C---:B------:R-:W-:Y:S01]  /*bab0*/  ISETP.GE.AND P4, PT, R2.reuse, R208, PT ;  /* 0x000000d00200720c */ /* 0x040fe20003f86270 */
[--C-:B------:R-:W-:Y:S01]  /*bac0*/  IMAD.IADD R4, R201, 0x1, -R3.reuse ;  /* 0x00000001c9047824 */ /* 0x100fe200078e0a03 */
[C---:B------:R-:W-:Y:S01]  /*bad0*/  ISETP.GE.AND P2, PT, R2.reuse, R207, PT ;  /* 0x000000cf0200720c */ /* 0x040fe20003f46270 */
[--C-:B------:R-:W-:Y:S01]  /*bae0*/  IMAD.IADD R6, R203, 0x1, -R3.reuse ;  /* 0x00000001cb067824 */ /* 0x100fe200078e0a03 */
[----:B------:R-:W-:Y:S01]  /*baf0*/  ISETP.GE.AND P0, PT, R2, R206, PT ;  /* 0x000000ce0200720c */ /* 0x000fe20003f06270 */
[----:B------:R-:W-:Y:S01]  /*bb00*/  IMAD.IADD R7, R202, 0x1, -R3 ;  /* 0x00000001ca077824 */ /* 0x000fe200078e0a03 */
[C---:B------:R-:W-:Y:S01]  /*bb10*/  ISETP.GE.AND P3, PT, R2.reuse, R205, PT ;  /* 0x000000cd0200720c */ /* 0x040fe20003f66270 */
[----:B------:R-:W-:Y:S01]  /*bb20*/  IMAD.MOV.U32 R115, RZ, RZ, R117 ;  /* 0x000000ffff737224 */ /* 0x000fe200078e0075 */
[----:B------:R-:W-:-:S02]  /*bb30*/  ISETP.LT.OR P4, PT, R2, R199, P4 ;  /* 0x000000c70200720c */ /* 0x000fc40002781670 */
[C---:B------:R-:W-:Y:S02]  /*bb40*/  ISETP.LT.OR P2, PT, R2.reuse, R198, P2 ;  /* 0x000000c60200720c */ /* 0x040fe40001741670 */
[C---:B------:R-:W-:Y:S02]  /*bb50*/  ISETP.LT.OR P0, PT, R2.reuse, R200, P0 ;  /* 0x000000c80200720c */ /* 0x040fe40000701670 */
[----:B------:R-:W-:Y:S01]  /*bb60*/  ISETP.LT.OR P3, PT, R2, R197, P3 ;  /* 0x000000c50200720c */ /* 0x000fe20001f61670 */
        /* <DEDUP_REMOVED lines=12> */
[----:B------:R-:W-:Y:S02]  /*bc30*/  I2FP.F32.S32 R7, R7 ;  /* 0x0000000700077245 */ /* 0x000fe40000201400 */
[----:B------:R-:W-:Y:S01]  /*bc40*/  I2FP.F32.S32 R5, R6 ;  /* 0x0000000600057245 */ /* 0x000fe20000201400 */
[----:B------:R-:W-:Y:S01]  /*bc50*/  IMAD.IADD R6, R204, 0x1, -R3 ;  /* 0x00000001cc067824 */ /* 0x000fe200078e0a03 */
[----:B------:R-:W-:Y:S01]  /*bc60*/  I2FP.F32.S32 R4, R4 ;  /* 0x0000000400047245 */ /* 0x000fe20000201400 */
[----:B------:R-:W-:Y:S01]  /*bc70*/  FFMA.FTZ R8, R7, -UR31, R221 ;  /* 0x8000001f07087c23 */ /* 0x000fe200080100dd */
[----:B------:R-:W-:Y:S01]  /*bc80*/  I2FP.F32.S32 R2, R2 ;  /* 0x0000000200027245 */ /* 0x000fe20000201400 */
[----:B------:R-:W-:Y:S01]  /*bc90*/  FFMA.FTZ R7, R9, -UR31, R223 ;  /* 0x8000001f09077c23 */ /* 0x000fe200080100df */
[----:B------:R-:W-:Y:S01]  /*bca0*/  FSEL R219, R13, -INF , !P5 ;  /* 0xff8000000ddb7808 */ /* 0x000fe20006800000 */
[----:B------:R-:W-:Y:S01]  /*bcb0*/  FFMA.FTZ R5, R5, -UR31, R104 ;  /* 0x8000001f05057c23 */ /* 0x000fe20008010068 */
[C---:B------:R-:W-:Y:S01]  /*bcc0*/  ISETP.GE.AND P6, PT, R3.reuse, R208, PT ;  /* 0x000000d00300720c */ /* 0x040fe20003fc6270 */
[----:B------:R-:W-:Y:S01]  /*bcd0*/  FFMA.FTZ R4, R4, -UR31, R106 ;  /* 0x8000001f04047c23 */ /* 0x000fe2000801006a */
[C---:B------:R-:W-:Y:S01]  /*bce0*/  ISETP.GE.AND P5, PT, R3.reuse, R207, PT ;  /* 0x000000cf0300720c */ /* 0x040fe20003fa6270 */
[----:B------:R-:W-:Y:S01]  /*bcf0*/  FFMA.FTZ R10, R2, -UR31, R224 ;  /* 0x8000001f020a7c23 */ /* 0x000fe200080100e0 */
[----:B------:R-:W-:Y:S01]  /*bd00*/  VIADD R2, R0, 0x11 ;  /* 0x0000001100027836 */ /* 0x000fe20000000000 */
[C---:B------:R-:W-:Y:S01]  /*bd10*/  ISETP.LT.OR P6, PT, R3.reuse, R199, P6 ;  /* 0x000000c70300720c */ /* 0x040fe200037c1670 */
[----:B------:R-:W-:Y:S01]  /*bd20*/  IMAD.MOV.U32 R224, RZ, RZ, R126 ;  /* 0x000000ffffe07224 */ /* 0x000fe200078e007e */
[----:B------:R-:W-:Y:S01]  /*bd30*/  ISETP.LT.OR P5, PT, R3, R198, P5 ;  /* 0x000000c60300720c */ /* 0x000fe20002fa1670 */
[----:B------:R-:W-:Y:S01]  /*bd40*/  IMAD.MOV.U32 R223, RZ, RZ, R131 ;  /* 0x000000ffffdf7224 */ /* 0x000fe200078e0083 */
[----:B------:R-:W-:Y:S01]  /*bd50*/  FSEL R104, R12, -INF , !P4 ;  /* 0xff8000000c687808 */ /* 0x000fe20006000000 */
[----:B------:R-:W-:Y:S01]  /*bd60*/  IMAD.MOV.U32 R221, RZ, RZ, R35 ;  /* 0x000000ffffdd7224 */ /* 0x000fe200078e0023 */
[----:B------:R-:W-:-:S02]  /*bd70*/  FSEL R119, R11, -INF , !P2 ;  /* 0xff8000000b777808 */ /* 0x000fc40005000000 */
[C---:B------:R-:W-:Y:S02]  /*bd80*/  ISETP.GE.AND P4, PT, R3.reuse, R206, PT ;  /* 0x000000ce0300720c */ /* 0x040fe40003f86270 */
[----:B------:R-:W-:Y:S02]  /*bd90*/  ISETP.GE.AND P2, PT, R3, R205, PT ;  /* 0x000000cd0300720c */ /* 0x000fe40003f46270 */
[----:B------:R-:W-:Y:S02]  /*bda0*/  FSEL R211, R8, -INF , !P0 ;  /* 0xff80000008d37808 */ /* 0x000fe40004000000 */
[----:B------:R-:W-:Y:S02]  /*bdb0*/  FSEL R218, R7, -INF , !P3 ;  /* 0xff80000007da7808 */ /* 0x000fe40005800000 */
[----:B------:R-:W-:Y:S01]  /*bdc0*/  FSEL R74, R5, -INF , !P6 ;  /* 0xff800000054a7808 */ /* 0x000fe20007000000 */
[--C-:B------:R-:W-:Y:S01]  /*bdd0*/  IMAD.IADD R5, R201, 0x1, -R2.reuse ;  /* 0x00000001c9057824 */ /* 0x100fe200078e0a02 */
[----:B------:R-:W-:Y:S01]  /*bde0*/  FSEL R117, R4, -INF , !P5 ;  /* 0xff80000004757808 */ /* 0x000fe20006800000 */
[----:B------:R-:W-:Y:S01]  /*bdf0*/  IMAD.IADD R4, R203, 0x1, -R2 ;  /* 0x00000001cb047824 */ /* 0x000fe200078e0a02 */
[----:B------:R-:W-:-:S02]  /*be00*/  ISETP.GE.AND P0, PT, R2, R208, PT ;  /* 0x000000d00200720c */ /* 0x000fc40003f06270 */
[C---:B------:R-:W-:Y:S02]  /*be10*/  ISETP.GE.AND P3, PT, R2.reuse, R207, PT ;  /* 0x000000cf0200720c */ /* 0x040fe40003f66270 */
[C---:B------:R-:W-:Y:S02]  /*be20*/  ISETP.GE.AND P6, PT, R2.reuse, R206, PT ;  /* 0x000000ce0200720c */ /* 0x040fe40003fc6270 */
[----:B------:R-:W-:Y:S02]  /*be30*/  ISETP.GE.AND P5, PT, R2, R205, PT ;  /* 0x000000cd0200720c */ /* 0x000fe40003fa6270 */
[C---:B------:R-:W-:Y:S02]  /*be40*/  ISETP.LT.OR P4, PT, R3.reuse, R200, P4 ;  /* 0x000000c80300720c */ /* 0x040fe40002781670 */
[----:B------:R-:W-:Y:S01]  /*be50*/  ISETP.LT.OR P2, PT, R3, R197, P2 ;  /* 0x000000c50300720c */ /* 0x000fe20001741670 */
[----:B------:R-:W-:Y:S01]  /*be60*/  IMAD.IADD R3, R202, 0x1, -R2 ;  /* 0x00000001ca037824 */ /* 0x000fe200078e0a02 */
        /* <DEDUP_REMOVED lines=19> */
[----:B------:R-:W-:Y:S01]  /*bfa0*/  IMAD.MOV.U32 R225, RZ, RZ, R33 ;  /* 0x000000ffffe17224 */ /* 0x000fe200078e0021 */
[----:B------:R-:W-:Y:S01]  /*bfb0*/  I2FP.F32.S32 R8, R6 ;  /* 0x0000000600087245 */ /* 0x000fe20000201400 */
[----:B------:R-:W-:Y:S01]  /*bfc0*/  FFMA.FTZ R4, R2, -UR31, R226 ;  /* 0x8000001f02047c23 */ /* 0x000fe200080100e2 */
[----:B------:R-:W-:Y:S01]  /*bfd0*/  FFMA.FTZ R6, R3, -UR31, R105 ;  /* 0x8000001f03067c23 */ /* 0x000fe20008010069 */
[----:B------:R-:W-:Y:S01]  /*bfe0*/  FFMA.FTZ R5, R5, -UR31, R107 ;  /* 0x8000001f05057c23 */ /* 0x000fe2000801006b */
[----:B------:R-:W-:Y:S01]  /*bff0*/  VIADD R2, R0, 0x18 ;  /* 0x0000001800027836 */ /* 0x000fe20000000000 */
[----:B------:R-:W-:Y:S01]  /*c000*/  FSEL R170, R10, -INF , !P4 ;  /* 0xff8000000aaa7808 */ /* 0x000fe20006000000 */
[----:B------:R-:W-:Y:S01]  /*c010*/  VIADD R3, R0, 0x19 ;  /* 0x0000001900037836 */ /* 0x000fe20000000000 */
[----:B------:R-:W-:Y:S01]  /*c020*/  FSEL R210, R4, -INF , !P2 ;  /* 0xff80000004d27808 */ /* 0x000fe20005000000 */
[--C-:B------:R-:W-:Y:S01]  /*c030*/  IMAD.IADD R7, R201, 0x1, -R2.reuse ;  /* 0x00000001c9077824 */ /* 0x100fe200078e0a02 */
[----:B------:R-:W-:Y:S01]  /*c040*/  FSEL R73, R6, -INF , !P0 ;  /* 0xff80000006497808 */ /* 0x000fe20004000000 */
[--C-:B------:R-:W-:Y:S01]  /*c050*/  IMAD.IADD R6, R203, 0x1, -R2.reuse ;  /* 0x00000001cb067824 */ /* 0x100fe200078e0a02 */
[----:B------:R-:W-:Y:S01]  /*c060*/  FSEL R106, R5, -INF , !P3 ;  /* 0xff800000056a7808 */ /* 0x000fe20005800000 */
[----:B------:R-:W-:Y:S01]  /*c070*/  IMAD.IADD R5, R202, 0x1, -R2 ;  /* 0x00000001ca057824 */ /* 0x000fe200078e0a02 */
[C---:B------:R-:W-:Y:S01]  /*c080*/  ISETP.GE.AND P4, PT, R2.reuse, R208, PT ;  /* 0x000000d00200720c */ /* 0x040fe20003f86270 */
[----:B------:R-:W-:Y:S01]  /*c090*/  IMAD.IADD R4, R201, 0x1, -R3 ;  /* 0x00000001c9047824 */ /* 0x000fe200078e0a03 */
[----:B------:R-:W-:Y:S01]  /*c0a0*/  ISETP.GE.AND P2, PT, R2, R207, PT ;  /* 0x000000cf0200720c */ /* 0x000fe20003f46270 */
[----:B------:R-:W-:Y:S01]  /*c0b0*/  FFMA.FTZ R8, R8, -UR31, R227 ;  /* 0x8000001f08087c23 */ /* 0x000fe200080100e3 */
[C---:B------:R-:W-:Y:S01]  /*c0c0*/  ISETP.GE.AND P0, PT, R2.reuse, R206, PT ;  /* 0x000000ce0200720c */ /* 0x040fe20003f06270 */
[----:B------:R-:W-:Y:S01]  /*c0d0*/  IMAD.MOV.U32 R105, RZ, RZ, R121 ;  /* 0x000000ffff697224 */ /* 0x000fe200078e0079 */
[C---:B------:R-:W-:Y:S01]  /*c0e0*/  ISETP.GE.AND P3, PT, R2.reuse, R205, PT ;  /* 0x000000cd0200720c */ /* 0x040fe20003f66270 */
[----:B------:R-:W-:Y:S01]  /*c0f0*/  IMAD.MOV.U32 R227, RZ, RZ, R130 ;  /* 0x000000ffffe37224 */ /* 0x000fe200078e0082 */
[C---:B------:R-:W-:Y:S01]  /*c100*/  ISETP.LT.OR P4, PT, R2.reuse, R199, P4 ;  /* 0x000000c70200720c */ /* 0x040fe20002781670 */
[----:B------:R-:W-:Y:S01]  /*c110*/  IMAD.MOV.U32 R226, RZ, RZ, R31 ;  /* 0x000000ffffe27224 */ /* 0x000fe200078e001f */
[C---:B------:R-:W-:Y:S01]  /*c120*/  ISETP.LT.OR P2, PT, R2.reuse, R198, P2 ;  /* 0x000000c60200720c */ /* 0x040fe20001741670 */
[----:B------:R-:W-:Y:S01]  /*c130*/  IMAD.MOV.U32 R31, RZ, RZ, R129 ;  /* 0x000000ffff1f7224 */ /* 0x000fe200078e0081 */
[C---:B------:R-:W-:Y:S01]  /*c140*/  ISETP.LT.OR P0, PT, R2.reuse, R200, P0 ;  /* 0x000000c80200720c */ /* 0x040fe20000701670 */
[----:B------:R-:W-:Y:S01]  /*c150*/  IMAD.MOV.U32 R33, RZ, RZ, R122 ;  /* 0x000000ffff217224 */ /* 0x000fe200078e007a */
[----:B------:R-:W-:Y:S01]  /*c160*/  ISETP.LT.OR P3, PT, R2, R197, P3 ;  /* 0x000000c50200720c */ /* 0x000fe20001f61670 */
[----:B------:R-:W-:Y:S01]  /*c170*/  IMAD.IADD R2, R204, 0x1, -R2 ;  /* 0x00000001cc027824 */ /* 0x000fe200078e0a02 */
[----:B------:R-:W-:Y:S01]  /*c180*/  IABS R11, R7 ;  /* 0x00000007000b7213 */ /* 0x000fe20000000000 */
[----:B------:R-:W-:Y:S01]  /*c190*/  IMAD.MOV.U32 R107, RZ, RZ, R34 ;  /* 0x000000ffff6b7224 */ /* 0x000fe200078e0022 */
[----:B------:R-:W-:-:S02]  /*c1a0*/  IABS R10, R6 ;  /* 0x00000006000a7213 */ /* 0x000fc40000000000 */
[----:B------:R-:W-:Y:S02]  /*c1b0*/  IABS R7, R2 ;  /* 0x0000000200077213 */ /* 0x000fe40000000000 */
[----:B------:R-:W-:Y:S01]  /*c1c0*/  IABS R6, R5 ;  /* 0x0000000500067213 */ /* 0x000fe20000000000 */
[----:B------:R-:W-:Y:S01]  /*c1d0*/  IMAD.MOV.U32 R5, RZ, RZ, R11 ;  /* 0x000000ffff057224 */ /* 0x000fe200078e000b */
[----:B------:R-:W-:Y:S01]  /*c1e0*/  IABS R2, R4 ;  /* 0x0000000400027213 */ /* 0x000fe20000000000 */
[----:B------:R-:W-:Y:S01]  /*c1f0*/  IMAD.MOV.U32 R4, RZ, RZ, R10 ;  /* 0x000000ffff047224 */ /* 0x000fe200078e000a */
[----:B------:R-:W-:Y:S02]  /*c200*/  I2FP.F32.S32 R7, R7 ;  /* 0x0000000700077245 */ /* 0x000fe40000201400 */
        /* <DEDUP_REMOVED lines=12> */
[--C-:B------:R-:W-:Y:S01]  /*c2d0*/  IMAD.IADD R7, R203, 0x1, -R3.reuse ;  /* 0x00000001cb077824 */ /* 0x100fe200078e0a03 */
[----:B------:R-:W-:Y:S01]  /*c2e0*/  I2FP.F32.S32 R6, R6 ;  /* 0x0000000600067245 */ /* 0x000fe20000201400 */
[----:B------:R-:W-:Y:S01]  /*c2f0*/  IMAD.IADD R5, R202, 0x1, -R3 ;  /* 0x00000001ca057824 */ /* 0x000fe200078e0a03 */
[----:B------:R-:W-:Y:S01]  /*c300*/  ISETP.GE.AND P6, PT, R3, R208, PT ;  /* 0x000000d00300720c */ /* 0x000fe20003fc6270 */
[----:B------:R-:W-:Y:S01]  /*c310*/  IMAD.IADD R4, R201, 0x1, -R2 ;  /* 0x00000001c9047824 */ /* 0x000fe200078e0a02 */
[C---:B------:R-:W-:Y:S01]  /*c320*/  ISETP.GE.AND P5, PT, R3.reuse, R207, PT ;  /* 0x000000cf0300720c */ /* 0x040fe20003fa6270 */
[----:B------:R-:W-:Y:S01]  /*c330*/  FFMA.FTZ R12, R6, -UR31, R228 ;  /* 0x8000001f060c7c23 */ /* 0x000fe200080100e4 */
[----:B------:R-:W-:Y:S01]  /*c340*/  ISETP.GE.AND P4, PT, R3, R206, PT ;  /* 0x000000ce0300720c */ /* 0x000fe20003f86270 */
[----:B------:R-:W-:Y:S01]  /*c350*/  IMAD.IADD R6, R203, 0x1, -R2 ;  /* 0x00000001cb067824 */ /* 0x000fe200078e0a02 */
        /* <DEDUP_REMOVED lines=10> */
[----:B------:R-:W-:-:S02]  /*c400*/  IABS R8, R7 ;  /* 0x0000000700087213 */ /* 0x000fc40000000000 */
[----:B------:R-:W-:Y:S02]  /*c410*/  IABS R7, R5 ;  /* 0x0000000500077213 */ /* 0x000fe40000000000 */
[----:B------:R-:W-:Y:S02]  /*c420*/  IABS R5, R3 ;  /* 0x0000000300057213 */ /* 0x000fe40000000000 */
[----:B------:R-:W-:Y:S01]  /*c430*/  IABS R3, R6 ;  /* 0x0000000600037213 */ /* 0x000fe20000000000 */
[----:B------:R-:W-:Y:S01]  /*c440*/  IMAD.MOV.U32 R6, RZ, RZ, R8 ;  /* 0x000000ffff067224 */ /* 0x000fe200078e0008 */
[----:B------:R-:W-:Y:S02]  /*c450*/  IABS R4, R4 ;  /* 0x0000000400047213 */ /* 0x000fe40000000000 */
[----:B------:R-:W-:Y:S02]  /*c460*/  I2FP.F32.S32 R8, R5 ;  /* 0x0000000500087245 */ /* 0x000fe40000201400 */
[----:B------:R-:W-:-:S02]  /*c470*/  I2FP.F32.S32 R6, R6 ;  /* 0x0000000600067245 */ /* 0x000fc40000201400 */
        /* <DEDUP_REMOVED lines=15> */
[----:B------:R-:W-:Y:S01]  /*c570*/  IMAD.IADD R6, R203, 0x1, -R3 ;  /* 0x00000001cb067824 */ /* 0x000fe200078e0a03 */
[C---:B------:R-:W-:Y:S01]  /*c580*/  ISETP.GE.AND P6, PT, R2.reuse, R206, PT ;  /* 0x000000ce0200720c */ /* 0x040fe20003fc6270 */
[----:B------:R-:W-:Y:S01]  /*c590*/  IMAD.MOV.U32 R103, RZ, RZ, R43 ;  /* 0x000000ffff677224 */ /* 0x000fe200078e002b */
[C---:B------:R-:W-:Y:S01]  /*c5a0*/  ISETP.GE.AND P5, PT, R2.reuse, R205, PT ;  /* 0x000000cd0200720c */ /* 0x040fe20003fa6270 */
[----:B------:R-:W-:Y:S01]  /*c5b0*/  IMAD.MOV.U32 R231, RZ, RZ, R29 ;  /* 0x000000ffffe77224 */ /* 0x000fe200078e001d */
[----:B------:R-:W-:Y:S01]  /*c5c0*/  I2FP.F32.S32 R7, R7 ;  /* 0x0000000700077245 */ /* 0x000fe20000201400 */
[----:B------:R-:W-:Y:S01]  /*c5d0*/  IMAD.MOV.U32 R98, RZ, RZ, R36 ;  /* 0x000000ffff627224 */ /* 0x000fe200078e0024 */
[----:B------:R-:W-:-:S02]  /*c5e0*/  ISETP.LT.OR P0, PT, R2, R199, P0 ;  /* 0x000000c70200720c */ /* 0x000fc40000701670 */
[C---:B------:R-:W-:Y:S01]  /*c5f0*/  ISETP.LT.OR P3, PT, R2.reuse, R198, P3 ;  /* 0x000000c60200720c */ /* 0x040fe20001f61670 */
[----:B------:R-:W-:Y:S01]  /*c600*/  FFMA.FTZ R15, R7, -UR31, R229 ;  /* 0x8000001f070f7c23 */ /* 0x000fe200080100e5 */
[----:B------:R-:W-:Y:S01]  /*c610*/  ISETP.LT.OR P6, PT, R2, R200, P6 ;  /* 0x000000c80200720c */ /* 0x000fe200037c1670 */
[----:B------:R-:W-:Y:S01]  /*c620*/  IMAD.IADD R7, R202, 0x1, -R3 ;  /* 0x00000001ca077824 */ /* 0x000fe200078e0a03 */
[----:B------:R-:W-:Y:S01]  /*c630*/  ISETP.LT.OR P5, PT, R2, R197, P5 ;  /* 0x000000c50200720c */ /* 0x000fe20002fa1670 */
[----:B------:R-:W-:Y:S01]  /*c640*/  IMAD.IADD R2, R204, 0x1, -R2 ;  /* 0x00000001cc027824 */ /* 0x000fe200078e0a02 */
        /* <DEDUP_REMOVED lines=30> */
[----:B------:R-:W-:-:S02]  /*c830*/  FSEL R61, R13, -INF , !P0 ;  /* 0xff8000000d3d7808 */ /* 0x000fc40004000000 */
[----:B------:R-:W-:Y:S02]  /*c840*/  FSEL R72, R9, -INF , !P3 ;  /* 0xff80000009487808 */ /* 0x000fe40005800000 */
        /* <DEDUP_REMOVED lines=33> */
[----:B------:R-:W-:-:S02]  /*ca60*/  I2FP.F32.S32 R5, R5 ;  /* 0x0000000500057245 */ /* 0x000fc40000201400 */
        /* <DEDUP_REMOVED lines=17> */
[----:B------:R-:W-:-:S02]  /*cb80*/  ISETP.GE.AND P6, PT, R2, R206, PT ;  /* 0x000000ce0200720c */ /* 0x000fc40003fc6270 */
[C---:B------:R-:W-:Y:S02]  /*cb90*/  ISETP.GE.AND P5, PT, R2.reuse, R205, PT ;  /* 0x000000cd0200720c */ /* 0x040fe40003fa6270 */
[C---:B------:R-:W-:Y:S02]  /*cba0*/  ISETP.LT.OR P0, PT, R2.reuse, R199, P0 ;  /* 0x000000c70200720c */ /* 0x040fe40000701670 */
[C---:B------:R-:W-:Y:S02]  /*cbb0*/  ISETP.LT.OR P3, PT, R2.reuse, R198, P3 ;  /* 0x000000c60200720c */ /* 0x040fe40001f61670 */
[C---:B------:R-:W-:Y:S02]  /*cbc0*/  ISETP.LT.OR P6, PT, R2.reuse, R200, P6 ;  /* 0x000000c80200720c */ /* 0x040fe400037c1670 */
[----:B------:R-:W-:Y:S01]  /*cbd0*/  ISETP.LT.OR P5, PT, R2, R197, P5 ;  /* 0x000000c50200720c */ /* 0x000fe20002fa1670 */
[----:B------:R-:W-:Y:S01]  /*cbe0*/  IMAD.IADD R2, R204, 0x1, -R2 ;  /* 0x00000001cc027824 */ /* 0x000fe200078e0a02 */
[----:B------:R-:W-:-:S02]  /*cbf0*/  IABS R11, R7 ;  /* 0x00000007000b7213 */ /* 0x000fc40000000000 */
[----:B------:R-:W-:Y:S02]  /*cc00*/  IABS R10, R6 ;  /* 0x00000006000a7213 */ /* 0x000fe40000000000 */
[----:B------:R-:W-:Y:S02]  /*cc10*/  IABS R7, R2 ;  /* 0x0000000200077213 */ /* 0x000fe40000000000 */
[----:B------:R-:W-:Y:S01]  /*cc20*/  IABS R6, R5 ;  /* 0x0000000500067213 */ /* 0x000fe20000000000 */
[----:B------:R-:W-:Y:S01]  /*cc30*/  IMAD.MOV.U32 R5, RZ, RZ, R11 ;  /* 0x000000ffff057224 */ /* 0x000fe200078e000b */
[----:B------:R-:W-:Y:S01]  /*cc40*/  IABS R2, R4 ;  /* 0x0000000400027213 */ /* 0x000fe20000000000 */
[----:B------:R-:W-:Y:S01]  /*cc50*/  IMAD.MOV.U32 R4, RZ, RZ, R10 ;  /* 0x000000ffff047224 */ /* 0x000fe200078e000a */
        /* <DEDUP_REMOVED lines=17> */
[--C-:B------:R-:W-:Y:S01]  /*cd70*/  IMAD.IADD R4, R201, 0x1, -R2.reuse ;  /* 0x00000001c9047824 */ /* 0x100fe200078e0a02 */
[C---:B------:R-:W-:Y:S01]  /*cd80*/  ISETP.GE.AND P2, PT, R3.reuse, R207, PT ;  /* 0x000000cf0300720c */ /* 0x040fe20003f46270 */
[----:B------:R-:W-:Y:S01]  /*cd90*/  FFMA.FTZ R12, R6, -UR31, R213 ;  /* 0x8000001f060c7c23 */ /* 0x000fe200080100d5 */
[----:B------:R-:W-:Y:S01]  /*cda0*/  ISETP.GE.AND P0, PT, R3, R206, PT ;  /* 0x000000ce0300720c */ /* 0x000fe20003f06270 */
[----:B------:R-:W-:Y:S01]  /*cdb0*/  IMAD.IADD R6, R203, 0x1, -R2 ;  /* 0x00000001cb067824 */ /* 0x000fe200078e0a02 */
[----:B------:R-:W-:-:S02]  /*cdc0*/  ISETP.GE.AND P3, PT, R3, R205, PT ;  /* 0x000000cd0300720c */ /* 0x000fc40003f66270 */
[C---:B------:R-:W-:Y:S02]  /*cdd0*/  ISETP.LT.OR P4, PT, R3.reuse, R199, P4 ;  /* 0x000000c70300720c */ /* 0x040fe40002781670 */
[C---:B------:R-:W-:Y:S02]  /*cde0*/  ISETP.LT.OR P2, PT, R3.reuse, R198, P2 ;  /* 0x000000c60300720c */ /* 0x040fe40001741670 */
[C---:B------:R-:W-:Y:S02]  /*cdf0*/  ISETP.LT.OR P0, PT, R3.reuse, R200, P0 ;  /* 0x000000c80300720c */ /* 0x040fe40000701670 */
[----:B------:R-:W-:Y:S01]  /*ce00*/  ISETP.LT.OR P3, PT, R3, R197, P3 ;  /* 0x000000c50300720c */ /* 0x000fe20001f61670 */
[----:B------:R-:W-:Y:S01]  /*ce10*/  IMAD.IADD R3, R204, 0x1, -R3 ;  /* 0x00000001cc037824 */ /* 0x000fe200078e0a03 */
[----:B------:R-:W-:Y:S02]  /*ce20*/  IABS R8, R7 ;  /* 0x0000000700087213 */ /* 0x000fe40000000000 */
[----:B------:R-:W-:-:S02]  /*ce30*/  IABS R7, R5 ;  /* 0x0000000500077213 */ /* 0x000fc40000000000 */
[----:B------:R-:W-:Y:S02]  /*ce40*/  IABS R5, R3 ;  /* 0x0000000300057213 */ /* 0x000fe40000000000 */
[----:B------:R-:W-:Y:S01]  /*ce50*/  IABS R3, R6 ;  /* 0x0000000600037213 */ /* 0x000fe20000000000 */
[----:B------:R-:W-:Y:S01]  /*ce60*/  IMAD.MOV.U32 R6, RZ, RZ, R8 ;  /* 0x000000ffff067224 */ /* 0x000fe200078e0008 */
[----:B------:R-:W-:Y:S02]  /*ce70*/  IABS R4, R4 ;  /* 0x0000000400047213 */ /* 0x000fe40000000000 */
        /* <DEDUP_REMOVED lines=18> */
[----:B------:R-:W-:-:S02]  /*cfa0*/  ISETP.GE.AND P4, PT, R2, R206, PT ;  /* 0x000000ce0200720c */ /* 0x000fc40003f86270 */
[C---:B------:R-:W-:Y:S02]  /*cfb0*/  ISETP.GE.AND P2, PT, R2.reuse, R205, PT ;  /* 0x000000cd0200720c */ /* 0x040fe40003f46270 */
[----:B------:R-:W-:Y:S02]  /*cfc0*/  I2FP.F32.S32 R7, R7 ;  /* 0x0000000700077245 */ /* 0x000fe40000201400 */
[C---:B------:R-:W-:Y:S02]  /*cfd0*/  ISETP.LT.OR P6, PT, R2.reuse, R199, P6 ;  /* 0x000000c70200720c */ /* 0x040fe400037c1670 */
[C---:B------:R-:W-:Y:S01]  /*cfe0*/  ISETP.LT.OR P5, PT, R2.reuse, R198, P5 ;  /* 0x000000c60200720c */ /* 0x040fe20002fa1670 */
[----:B------:R-:W-:Y:S01]  /*cff0*/  FFMA.FTZ R15, R7, -UR31, R180 ;  /* 0x8000001f070f7c23 */ /* 0x000fe200080100b4 */
[----:B------:R-:W-:Y:S01]  /*d000*/  ISETP.LT.OR P4, PT, R2, R200, P4 ;  /* 0x000000c80200720c */ /* 0x000fe20002781670 */
[----:B------:R-:W-:Y:S01]  /*d010*/  IMAD.IADD R7, R202, 0x1, -R3 ;  /* 0x00000001ca077824 */ /* 0x000fe200078e0a03 */
        /* <DEDUP_REMOVED lines=13> */
[----:B------:R-:W-:-:S02]  /*d0f0*/  I2FP.F32.S32 R7, R7 ;  /* 0x0000000700077245 */ /* 0x000fc40000201400 */
        /* <DEDUP_REMOVED lines=13> */
[----:B------:R-:W-:-:S02]  /*d1d0*/  ISETP.LT.OR P0, PT, R3, R199, P0 ;  /* 0x000000c70300720c */ /* 0x000fc40000701670 */
[----:B------:R-:W-:Y:S02]  /*d1e0*/  ISETP.LT.OR P3, PT, R3, R198, P3 ;  /* 0x000000c60300720c */ /* 0x000fe40001f61670 */
[----:B------:R-:W-:Y:S02]  /*d1f0*/  FSEL R50, R13, -INF , !P6 ;  /* 0xff8000000d327808 */ /* 0x000fe40007000000 */
[----:B------:R-:W-:Y:S02]  /*d200*/  FSEL R56, R9, -INF , !P5 ;  /* 0xff80000009387808 */ /* 0x000fe40006800000 */
[C---:B------:R-:W-:Y:S02]  /*d210*/  ISETP.GE.AND P6, PT, R3.reuse, R206, PT ;  /* 0x000000ce0300720c */ /* 0x040fe40003fc6270 */
[----:B------:R-:W-:Y:S02]  /*d220*/  ISETP.GE.AND P5, PT, R3, R205, PT ;  /* 0x000000cd0300720c */ /* 0x000fe40003fa6270 */
[----:B------:R-:W-:-:S02]  /*d230*/  FSEL R68, R8, -INF , !P4 ;  /* 0xff80000008447808 */ /* 0x000fc40006000000 */
[----:B------:R-:W-:Y:S02]  /*d240*/  FSEL R128, R7, -INF , !P2 ;  /* 0xff80000007807808 */ /* 0x000fe40005000000 */
[----:B------:R-:W-:Y:S01]  /*d250*/  FSEL R49, R5, -INF , !P0 ;  /* 0xff80000005317808 */ /* 0x000fe20004000000 */
[--C-:B------:R-:W-:Y:S01]  /*d260*/  IMAD.IADD R5, R201, 0x1, -R2.reuse ;  /* 0x00000001c9057824 */ /* 0x100fe200078e0a02 */
[----:B------:R-:W-:Y:S01]  /*d270*/  FSEL R55, R4, -INF , !P3 ;  /* 0xff80000004377808 */ /* 0x000fe20005800000 */
[----:B------:R-:W-:Y:S01]  /*d280*/  IMAD.IADD R4, R203, 0x1, -R2 ;  /* 0x00000001cb047824 */ /* 0x000fe200078e0a02 */
[C---:B------:R-:W-:Y:S02]  /*d290*/  ISETP.GE.AND P4, PT, R2.reuse, R208, PT ;  /* 0x000000d00200720c */ /* 0x040fe40003f86270 */
[C---:B------:R-:W-:Y:S02]  /*d2a0*/  ISETP.GE.AND P2, PT, R2.reuse, R207, PT ;  /* 0x000000cf0200720c */ /* 0x040fe40003f46270 */
[----:B------:R-:W-:-:S02]  /*d2b0*/  ISETP.GE.AND P0, PT, R2, R206, PT ;  /* 0x000000ce0200720c */ /* 0x000fc40003f06270 */
[----:B------:R-:W-:Y:S02]  /*d2c0*/  ISETP.GE.AND P3, PT, R2, R205, PT ;  /* 0x000000cd0200720c */ /* 0x000fe40003f66270 */
[C---:B------:R-:W-:Y:S02]  /*d2d0*/  ISETP.LT.OR P6, PT, R3.reuse, R200, P6 ;  /* 0x000000c80300720c */ /* 0x040fe400037c1670 */
[----:B------:R-:W-:Y:S01]  /*d2e0*/  ISETP.LT.OR P5, PT, R3, R197, P5 ;  /* 0x000000c50300720c */ /* 0x000fe20002fa1670 */
[----:B------:R-:W-:Y:S01]  /*d2f0*/  IMAD.IADD R3, R202, 0x1, -R2 ;  /* 0x00000001ca037824 */ /* 0x000fe200078e0a02 */
[C---:B------:R-:W-:Y:S02]  /*d300*/  ISETP.LT.OR P4, PT, R2.reuse, R199, P4 ;  /* 0x000000c70200720c */ /* 0x040fe40002781670 */
[C---:B------:R-:W-:Y:S02]  /*d310*/  ISETP.LT.OR P2, PT, R2.reuse, R198, P2 ;  /* 0x000000c60200720c */ /* 0x040fe40001741670 */
[----:B------:R-:W-:-:S02]  /*d320*/  ISETP.LT.OR P0, PT, R2, R200, P0 ;  /* 0x000000c80200720c */ /* 0x000fc40000701670 */
[----:B------:R-:W-:Y:S01]  /*d330*/  ISETP.LT.OR P3, PT, R2, R197, P3 ;  /* 0x000000c50200720c */ /* 0x000fe20001f61670 */
[----:B------:R-:W-:Y:S01]  /*d340*/  IMAD.IADD R2, R204, 0x1, -R2 ;  /* 0x00000001cc027824 */ /* 0x000fe200078e0a02 */
[----:B------:R-:W-:Y:S02]  /*d350*/  IABS R5, R5 ;  /* 0x0000000500057213 */ /* 0x000fe40000000000 */
        /* <DEDUP_REMOVED lines=173> */
[----:B------:R-:W-:Y:S02]  /*de30*/  VIADD R2, R0, 0x51 ;  /* 0x0000005100027836 */ /* 0x000fe40000000000 */
[----:B------:R-:W-:Y:S01]  /*de40*/  FFMA.FTZ R8, R8, -UR31, R31 ;  /* 0x8000001f08087c23 */ /* 0x000fe2000801001f */
        /* <DEDUP_REMOVED lines=31> */
[----:B------:R-:W-:Y:S01]  /*e040*/  I2FP.F32.S32 R2, R2 ;  /* 0x0000000200027245 */ /* 0x000fe20000201400 */
[----:B------:R-:W-:Y:S01]  /*e050*/  FFMA.FTZ R4, R4, -UR31, R175 ;  /* 0x8000001f04047c23 */ /* 0x000fe200080100af */
[----:B------:R-:W-:Y:S02]  /*e060*/  IMAD.MOV.U32 R103, RZ, RZ, R85 ;  /* 0x000000ffff677224 */ /* 0x000fe400078e0055 */
[----:B------:R-:W-:Y:S01]  /*e070*/  FFMA.FTZ R12, R6, -UR31, R229 ;  /* 0x8000001f060c7c23 */ /* 0x000fe200080100e5 */
[----:B------:R-:W-:Y:S01]  /*e080*/  IMAD.MOV.U32 R229, RZ, RZ, R115 ;  /* 0x000000ffffe57224 */ /* 0x000fe200078e0073 */
[----:B------:R-:W-:Y:S01]  /*e090*/  FSEL R90, R9, -INF , !P6 ;  /* 0xff800000095a7808 */ /* 0x000fe20007000000 */
[----:B------:R-:W-:Y:S01]  /*e0a0*/  IMAD.MOV.U32 R85, RZ, RZ, R42 ;  /* 0x000000ffff557224 */ /* 0x000fe200078e002a */
[----:B------:R-:W-:Y:S01]  /*e0b0*/  FSEL R115, R8, -INF , !P5 ;  /* 0xff80000008737808 */ /* 0x000fe20006800000 */
[----:B------:R-:W-:Y:S01]  /*e0c0*/  FFMA.FTZ R10, R2, -UR31, R16 ;  /* 0x8000001f020a7c23 */ /* 0x000fe20008010010 */
[----:B------:R-:W-:Y:S01]  /*e0d0*/  FSEL R29, R5, -INF , !P4 ;  /* 0xff800000051d7808 */ /* 0x000fe20006000000 */
[----:B------:R-:W-:Y:S01]  /*e0e0*/  VIADD R2, R0, 0x59 ;  /* 0x0000005900027836 */ /* 0x000fe20000000000 */
[----:B------:R-:W-:Y:S01]  /*e0f0*/  FSEL R42, R4, -INF , !P2 ;  /* 0xff800000042a7808 */ /* 0x000fe20005000000 */
[--C-:B------:R-:W-:Y:S01]  /*e100*/  IMAD.IADD R7, R203, 0x1, -R3.reuse ;  /* 0x00000001cb077824 */ /* 0x100fe200078e0a03 */
[C---:B------:R-:W-:Y:S01]  /*e110*/  ISETP.GE.AND P6, PT, R3.reuse, R208, PT ;  /* 0x000000d00300720c */ /* 0x040fe20003fc6270 */
[----:B------:R-:W-:Y:S01]  /*e120*/  IMAD.IADD R5, R202, 0x1, -R3 ;  /* 0x00000001ca057824 */ /* 0x000fe200078e0a03 */
[----:B------:R-:W-:Y:S01]  /*e130*/  ISETP.GE.AND P5, PT, R3, R207, PT ;  /* 0x000000cf0300720c */ /* 0x000fe20003fa6270 */
[--C-:B------:R-:W-:Y:S01]  /*e140*/  IMAD.IADD R6, R203, 0x1, -R2.reuse ;  /* 0x00000001cb067824 */ /* 0x100fe200078e0a02 */
        /* <DEDUP_REMOVED lines=32> */
[----:B------:R-:W-:Y:S01]  /*e350*/  ISETP.GE.AND P3, PT, R2, R207, PT ;  /* 0x000000cf0200720c */ /* 0x000fe20003f66270 */
[--C-:B------:R-:W-:Y:S01]  /*e360*/  IMAD.IADD R7, R202, 0x1, -R3.reuse ;  /* 0x00000001ca077824 */ /* 0x100fe200078e0a03 */
[C---:B------:R-:W-:Y:S01]  /*e370*/  ISETP.GE.AND P6, PT, R2.reuse, R206, PT ;  /* 0x000000ce0200720c */ /* 0x040fe20003fc6270 */
        /* <DEDUP_REMOVED lines=12> */
[----:B------:R-:W-:Y:S01]  /*e440*/  IABS R2, R6 ;  /* 0x0000000600027213 */ /* 0x000fe20000000000 */
[----:B------:R-:W-:Y:S01]  /*e450*/  IMAD.MOV.U32 R6, RZ, RZ, R4 ;  /* 0x000000ffff067224 */ /* 0x000fe200078e0004 */
[----:B------:R-:W-:Y:S02]  /*e460*/  I2FP.F32.S32 R10, R10 ;  /* 0x0000000a000a7245 */ /* 0x000fe40000201400 */
        /* <DEDUP_REMOVED lines=22> */
[----:B------:R-:W-:Y:S01]  /*e5d0*/  IMAD.IADD R6, R204, 0x1, -R3 ;  /* 0x00000001cc067824 */ /* 0x000fe200078e0a03 */
        /* <DEDUP_REMOVED lines=40> */
[----:B------:R-:W-:-:S02]  /*e860*/  VIADD R2, R0, 0x68 ;  /* 0x0000006800027836 */ /* 0x000fc40000000000 */
[----:B------:R-:W-:Y:S01]  /*e870*/  FFMA.FTZ R8, R8, -UR31, R98 ;  /* 0x8000001f08087c23 */ /* 0x000fe20008010062 */
[----:B------:R-:W-:Y:S01]  /*e880*/  IMAD.MOV.U32 R98, RZ, RZ, R109 ;  /* 0x000000ffff627224 */ /* 0x000fe200078e006d */
[----:B------:R-:W-:Y:S01]  /*e890*/  FSEL R84, R10, -INF , !P0 ;  /* 0xff8000000a547808 */ /* 0x000fe20004000000 */
[----:B------:R-:W-:Y:S01]  /*e8a0*/  IMAD.MOV.U32 R234, RZ, RZ, R30 ;  /* 0x000000ffffea7224 */ /* 0x000fe200078e001e */
[----:B------:R-:W-:Y:S01]  /*e8b0*/  FSEL R109, R4, -INF , !P3 ;  /* 0xff800000046d7808 */ /* 0x000fe20005800000 */
[----:B------:R-:W-:Y:S01]  /*e8c0*/  VIADD R3, R0, 0x69 ;  /* 0x0000006900037836 */ /* 0x000fe20000000000 */
[----:B------:R-:W-:Y:S01]  /*e8d0*/  FSEL R21, R6, -INF , !P6 ;  /* 0xff80000006157808 */ /* 0x000fe20007000000 */
[--C-:B------:R-:W-:Y:S01]  /*e8e0*/  IMAD.IADD R7, R201, 0x1, -R2.reuse ;  /* 0x00000001c9077824 */ /* 0x100fe200078e0a02 */
[----:B------:R-:W-:Y:S01]  /*e8f0*/  FSEL R30, R5, -INF , !P5 ;  /* 0xff800000051e7808 */ /* 0x000fe20006800000 */
[--C-:B------:R-:W-:Y:S01]  /*e900*/  IMAD.IADD R6, R203, 0x1, -R2.reuse ;  /* 0x00000001cb067824 */ /* 0x100fe200078e0a02 */
[----:B------:R-:W-:Y:S01]  /*e910*/  ISETP.GE.AND P0, PT, R2, R208, PT ;  /* 0x000000d00200720c */ /* 0x000fe20003f06270 */
[----:B------:R-:W-:Y:S01]  /*e920*/  IMAD.IADD R5, R202, 0x1, -R2 ;  /* 0x00000001ca057824 */ /* 0x000fe200078e0a02 */
[C---:B------:R-:W-:Y:S01]  /*e930*/  ISETP.GE.AND P3, PT, R2.reuse, R207, PT ;  /* 0x000000cf0200720c */ /* 0x040fe20003f66270 */
[----:B------:R-:W-:Y:S01]  /*e940*/  IMAD.IADD R4, R201, 0x1, -R3 ;  /* 0x00000001c9047824 */ /* 0x000fe200078e0a03 */
        /* <DEDUP_REMOVED lines=20> */
[----:B------:R-:W-:Y:S02]  /*ea90*/  IMAD.MOV.U32 R231, RZ, RZ, R28 ;  /* 0x000000ffffe77224 */ /* 0x000fe400078e001c */
[----:B------:R-:W-:Y:S01]  /*eaa0*/  FFMA.FTZ R4, R4, -UR31, R232 ;  /* 0x8000001f04047c23 */ /* 0x000fe200080100e8 */
[----:B------:R-:W-:Y:S01]  /*eab0*/  FSEL R79, R9, -INF , !P4 ;  /* 0xff800000094f7808 */ /* 0x000fe20006000000 */
[----:B------:R-:W-:Y:S01]  /*eac0*/  FFMA.FTZ R10, R2, -UR31, R103 ;  /* 0x8000001f020a7c23 */ /* 0x000fe20008010067 */
[----:B------:R-:W-:Y:S01]  /*ead0*/  FSEL R103, R8, -INF , !P2 ;  /* 0xff80000008677808 */ /* 0x000fe20005000000 */
[----:B------:R-:W-:Y:S01]  /*eae0*/  VIADD R2, R0, 0x70 ;  /* 0x0000007000027836 */ /* 0x000fe20000000000 */
[----:B------:R-:W-:Y:S01]  /*eaf0*/  FSEL R20, R5, -INF , !P0 ;  /* 0xff80000005147808 */ /* 0x000fe20004000000 */
[--C-:B------:R-:W-:Y:S01]  /*eb00*/  IMAD.IADD R7, R203, 0x1, -R3.reuse ;  /* 0x00000001cb077824 */ /* 0x100fe200078e0a03 */
[----:B------:R-:W-:Y:S01]  /*eb10*/  FSEL R28, R4, -INF , !P3 ;  /* 0xff800000041c7808 */ /* 0x000fe20005800000 */
[----:B------:R-:W-:Y:S01]  /*eb20*/  IMAD.IADD R5, R202, 0x1, -R3 ;  /* 0x00000001ca057824 */ /* 0x000fe200078e0a03 */
[----:B------:R-:W-:Y:S01]  /*eb30*/  I2FP.F32.S32 R6, R6 ;  /* 0x0000000600067245 */ /* 0x000fe20000201400 */
[----:B------:R-:W-:Y:S01]  /*eb40*/  IMAD.IADD R4, R201, 0x1, -R2 ;  /* 0x00000001c9047824 */ /* 0x000fe200078e0a02 */
[----:B------:R-:W-:-:S02]  /*eb50*/  ISETP.GE.AND P4, PT, R3, R208, PT ;  /* 0x000000d00300720c */ /* 0x000fc40003f86270 */
[C---:B------:R-:W-:Y:S01]  /*eb60*/  ISETP.GE.AND P2, PT, R3.reuse, R207, PT ;  /* 0x000000cf0300720c */ /* 0x040fe20003f46270 */
[----:B------:R-:W-:Y:S01]  /*eb70*/  FFMA.FTZ R12, R6, -UR31, R98 ;  /* 0x8000001f060c7c23 */ /* 0x000fe20008010062 */
[----:B------:R-:W-:Y:S01]  /*eb80*/  ISETP.GE.AND P0, PT, R3, R206, PT ;  /* 0x000000ce0300720c */ /* 0x000fe20003f06270 */
[----:B------:R-:W-:Y:S01]  /*eb90*/  IMAD.IADD R6, R203, 0x1, -R2 ;  /* 0x00000001cb067824 */ /* 0x000fe200078e0a02 */
[C---:B------:R-:W-:Y:S02]  /*eba0*/  ISETP.GE.AND P3, PT, R3.reuse, R205, PT ;  /* 0x000000cd0300720c */ /* 0x040fe40003f66270 */
        /* <DEDUP_REMOVED lines=10> */
[----:B------:R-:W-:-:S02]  /*ec50*/  IABS R4, R4 ;  /* 0x0000000400047213 */ /* 0x000fc40000000000 */
        /* <DEDUP_REMOVED lines=8> */
[----:B------:R-:W-:-:S02]  /*ece0*/  IMAD.MOV.U32 R228, RZ, RZ, R83 ;  /* 0x000000ffffe47224 */ /* 0x000fc400078e0053 */
[----:B------:R-:W-:Y:S01]  /*ecf0*/  FFMA.FTZ R13, R3, -UR31, R102 ;  /* 0x8000001f030d7c23 */ /* 0x000fe20008010066 */
[----:B------:R-:W-:Y:S01]  /*ed00*/  FSEL R83, R12, -INF , !P6 ;  /* 0xff8000000c537808 */ /* 0x000fe20007000000 */
[----:B------:R-:W-:Y:S01]  /*ed10*/  VIADD R3, R0, 0x71 ;  /* 0x0000007100037836 */ /* 0x000fe20000000000 */
[----:B------:R-:W-:Y:S01]  /*ed20*/  FSEL R102, R11, -INF , !P5 ;  /* 0xff8000000b667808 */ /* 0x000fe20006800000 */
[----:B------:R-:W-:Y:S01]  /*ed30*/  IMAD.IADD R5, R202, 0x1, -R2 ;  /* 0x00000001ca057824 */ /* 0x000fe200078e0a02 */
[----:B------:R-:W-:Y:S01]  /*ed40*/  FSEL R26, R4, -INF , !P2 ;  /* 0xff800000041a7808 */ /* 0x000fe20005000000 */
[--C-:B------:R-:W-:Y:S01]  /*ed50*/  IMAD.IADD R4, R201, 0x1, -R3.reuse ;  /* 0x00000001c9047824 */ /* 0x100fe200078e0a03 */
[C---:B------:R-:W-:Y:S01]  /*ed60*/  ISETP.GE.AND P6, PT, R2.reuse, R208, PT ;  /* 0x000000d00200720c */ /* 0x040fe20003fc6270 */
[----:B------:R-:W-:Y:S01]  /*ed70*/  IMAD.IADD R6, R203, 0x1, -R3 ;  /* 0x00000001cb067824 */ /* 0x000fe200078e0a03 */
[C---:B------:R-:W-:Y:S02]  /*ed80*/  ISETP.GE.AND P5, PT, R2.reuse, R207, PT ;  /* 0x000000cf0200720c */ /* 0x040fe40003fa6270 */
        /* <DEDUP_REMOVED lines=30> */
[----:B------:R-:W-:Y:S01]  /*ef70*/  FSEL R98, R15, -INF , !P3 ;  /* 0xff8000000f627808 */ /* 0x000fe20005800000 */
[----:B------:R-:W-:Y:S01]  /*ef80*/  FFMA.FTZ R9, R2, -UR31, R224 ;  /* 0x8000001f02097c23 */ /* 0x000fe200080100e0 */
[C---:B------:R-:W-:Y:S01]  /*ef90*/  ISETP.GE.AND P3, PT, R3.reuse, R207, PT ;  /* 0x000000cf0300720c */ /* 0x040fe20003f66270 */
[----:B------:R-:W-:Y:S01]  /*efa0*/  VIADD R2, R0, 0x78 ;  /* 0x0000007800027836 */ /* 0x000fe20000000000 */
[----:B------:R-:W-:Y:S01]  /*efb0*/  ISETP.LT.OR P0, PT, R3, R199, P0 ;  /* 0x000000c70300720c */ /* 0x000fe20000701670 */
[----:B------:R-:W-:Y:S01]  /*efc0*/  FFMA.FTZ R4, R4, -UR31, R226 ;  /* 0x8000001f04047c23 */ /* 0x000fe200080100e2 */
[----:B------:R-:W-:Y:S01]  /*efd0*/  FSEL R18, R14, -INF , !P6 ;  /* 0xff8000000e127808 */ /* 0x000fe20007000000 */
[----:B------:R-:W-:Y:S01]  /*efe0*/  VIADD R0, R0, 0x79 ;  /* 0x0000007900007836 */ /* 0x000fe20000000000 */
[----:B------:R-:W-:-:S02]  /*eff0*/  FSEL R23, R13, -INF , !P5 ;  /* 0xff8000000d177808 */ /* 0x000fc40006800000 */
[C---:B------:R-:W-:Y:S02]  /*f000*/  ISETP.GE.AND P6, PT, R3.reuse, R206, PT ;  /* 0x000000ce0300720c */ /* 0x040fe40003fc6270 */
[C---:B------:R-:W-:Y:S02]  /*f010*/  ISETP.GE.AND P5, PT, R3.reuse, R205, PT ;  /* 0x000000cd0300720c */ /* 0x040fe40003fa6270 */
[----:B------:R-:W-:Y:S02]  /*f020*/  ISETP.LT.OR P3, PT, R3, R198, P3 ;  /* 0x000000c60300720c */ /* 0x000fe40001f61670 */
[----:B------:R-:W-:Y:S01]  /*f030*/  FSEL R17, R5, -INF , !P0 ;  /* 0xff80000005117808 */ /* 0x000fe20004000000 */
[--C-:B------:R-:W-:Y:S01]  /*f040*/  IMAD.IADD R5, R201, 0x1, -R2.reuse ;  /* 0x00000001c9057824 */ /* 0x100fe200078e0a02 */
[C---:B------:R-:W-:Y:S02]  /*f050*/  ISETP.LT.OR P6, PT, R3.reuse, R200, P6 ;  /* 0x000000c80300720c */ /* 0x040fe400037c1670 */
[----:B------:R-:W-:Y:S01]  /*f060*/  ISETP.LT.OR P5, PT, R3, R197, P5 ;  /* 0x000000c50300720c */ /* 0x000fe20002fa1670 */
[----:B------:R-:W-:Y:S01]  /*f070*/  IMAD.IADD R3, R202, 0x1, -R2 ;  /* 0x00000001ca037824 */ /* 0x000fe200078e0a02 */
[----:B------:R-:W-:-:S02]  /*f080*/  FSEL R78, R8, -INF , !P4 ;  /* 0xff800000084e7808 */ /* 0x000fc40006000000 */
[----:B------:R-:W-:Y:S02]  /*f090*/  FSEL R99, R7, -INF , !P2 ;  /* 0xff80000007637808 */ /* 0x000fe40005000000 */
[----:B------:R-:W-:Y:S01]  /*f0a0*/  FSEL R22, R4, -INF , !P3 ;  /* 0xff80000004167808 */ /* 0x000fe20005800000 */
[----:B------:R-:W-:Y:S01]  /*f0b0*/  IMAD.IADD R4, R203, 0x1, -R2 ;  /* 0x00000001cb047824 */ /* 0x000fe200078e0a02 */
[C---:B------:R-:W-:Y:S02]  /*f0c0*/  ISETP.GE.AND P4, PT, R2.reuse, R208, PT ;  /* 0x000000d00200720c */ /* 0x040fe40003f86270 */
[C---:B------:R-:W-:Y:S02]  /*f0d0*/  ISETP.GE.AND P2, PT, R2.reuse, R207, PT ;  /* 0x000000cf0200720c */ /* 0x040fe40003f46270 */
[C---:B------:R-:W-:Y:S02]  /*f0e0*/  ISETP.GE.AND P0, PT, R2.reuse, R206, PT ;  /* 0x000000ce0200720c */ /* 0x040fe40003f06270 */
[----:B------:R-:W-:-:S02]  /*f0f0*/  ISETP.GE.AND P3, PT, R2, R205, PT ;  /* 0x000000cd0200720c */ /* 0x000fc40003f66270 */
[----:B------:R-:W-:Y:S02]  /*f100*/  IABS R6, R6 ;  /* 0x0000000600067213 */ /* 0x000fe40000000000 */
[----:B------:R-:W-:Y:S02]  /*f110*/  IABS R8, R5 ;  /* 0x0000000500087213 */ /* 0x000fe40000000000 */
[C---:B------:R-:W-:Y:S02]  /*f120*/  ISETP.LT.OR P4, PT, R2.reuse, R199, P4 ;  /* 0x000000c70200720c */ /* 0x040fe40002781670 */
[C---:B------:R-:W-:Y:S02]  /*f130*/  ISETP.LT.OR P2, PT, R2.reuse, R198, P2 ;  /* 0x000000c60200720c */ /* 0x040fe40001741670 */
[C---:B------:R-:W-:Y:S02]  /*f140*/  ISETP.LT.OR P0, PT, R2.reuse, R200, P0 ;  /* 0x000000c80200720c */ /* 0x040fe40000701670 */
[----:B------:R-:W-:Y:S01]  /*f150*/  ISETP.LT.OR P3, PT, R2, R197, P3 ;  /* 0x000000c50200720c */ /* 0x000fe20001f61670 */
[----:B------:R-:W-:Y:S01]  /*f160*/  IMAD.IADD R2, R204, 0x1, -R2 ;  /* 0x00000001cc027824 */ /* 0x000fe200078e0a02 */
[----:B------:R-:W-:Y:S01]  /*f170*/  IABS R10, R3 ;  /* 0x00000003000a7213 */ /* 0x000fe20000000000 */
[----:B------:R-:W-:Y:S01]  /*f180*/  IMAD.MOV.U32 R3, RZ, RZ, R6 ;  /* 0x000000ffff037224 */ /* 0x000fe200078e0006 */
[----:B------:R-:W-:Y:S01]  /*f190*/  IABS R5, R4 ;  /* 0x0000000400057213 */ /* 0x000fe20000000000 */
[----:B------:R-:W-:Y:S01]  /*f1a0*/  IMAD.MOV.U32 R4, RZ, RZ, R8 ;  /* 0x000000ffff047224 */ /* 0x000fe200078e0008 */
[----:B------:R-:W-:Y:S01]  /*f1b0*/  IABS R7, R2 ;  /* 0x0000000200077213 */ /* 0x000fe20000000000 */
[----:B------:R-:W-:Y:S01]  /*f1c0*/  IMAD.MOV.U32 R6, RZ, RZ, R10 ;  /* 0x000000ffff067224 */ /* 0x000fe200078e000a */
[----:B------:R-:W-:-:S02]  /*f1d0*/  I2FP.F32.S32 R2, R3 ;  /* 0x0000000300027245 */ /* 0x000fc40000201400 */
        /* <DEDUP_REMOVED lines=10> */
[--C-:B------:R-:W-:Y:S01]  /*f280*/  IMAD.IADD R2, R202, 0x1, -R0.reuse ;  /* 0x00000001ca027824 */ /* 0x100fe200078e0a00 */
[----:B------:R-:W-:Y:S01]  /*f290*/  FSEL R16, R4, -INF , !P4 ;  /* 0xff80000004107808 */ /* 0x000fe20006000000 */
[--C-:B------:R-:W-:Y:S01]  /*f2a0*/  IMAD.IADD R4, R201, 0x1, -R0.reuse ;  /* 0x00000001c9047824 */ /* 0x100fe200078e0a00 */
[----:B------:R-:W-:Y:S01]  /*f2b0*/  FSEL R91, R3, -INF , !P2 ;  /* 0xff800000035b7808 */ /* 0x000fe20005000000 */
[----:B------:R-:W-:Y:S01]  /*f2c0*/  IMAD.IADD R3, R203, 0x1, -R0 ;  /* 0x00000001cb037824 */ /* 0x000fe200078e0a00 */
[C---:B------:R-:W-:Y:S01]  /*f2d0*/  ISETP.GE.AND P6, PT, R0.reuse, R208, PT ;  /* 0x000000d00000720c */ /* 0x040fe20003fc6270 */
[----:B------:R-:W-:Y:S01]  /*f2e0*/  FFMA.FTZ R6, R7, -UR31, R252 ;  /* 0x8000001f07067c23 */ /* 0x000fe200080100fc */
        /* <DEDUP_REMOVED lines=8> */
[----:B------:R-:W-:-:S02]  /*f370*/  FSEL R77, R5, -INF , !P0 ;  /* 0xff800000054d7808 */ /* 0x000fc40004000000 */
[----:B------:R-:W-:Y:S02]  /*f380*/  PLOP3.LUT P0, PT, PT, PT, UP0, 0x80, 0x0 ;  /* 0x000000000000781c */ /* 0x000fe40003f0f008 */
[----:B------:R-:W-:Y:S02]  /*f390*/  IABS R4, R4 ;  /* 0x0000000400047213 */ /* 0x000fe40000000000 */
[----:B------:R-:W-:Y:S02]  /*f3a0*/  IABS R3, R3 ;  /* 0x0000000300037213 */ /* 0x000fe40000000000 */
[----:B------:R-:W-:Y:S02]  /*f3b0*/  IABS R2, R2 ;  /* 0x0000000200027213 */ /* 0x000fe40000000000 */
[----:B------:R-:W-:Y:S02]  /*f3c0*/  IABS R0, R0 ;  /* 0x0000000000007213 */ /* 0x000fe40000000000 */
[----:B------:R-:W-:-:S02]  /*f3d0*/  I2FP.F32.S32 R4, R4 ;  /* 0x0000000400047245 */ /* 0x000fc40000201400 */
        /* <DEDUP_REMOVED lines=9> */
[----:B------:R-:W-:-:S02]  /*f470*/  FSEL R86, R3, -INF , !P5 ;  /* 0xff80000003567808 */ /* 0x000fc40006800000 */
        /* <DEDUP_REMOVED lines=63> */
.L_x_316:
[----:B------:R-:W-:Y:S05]  /*f870*/  BSYNC B0 ;  /* 0x0000000000007941 */ /* 0x000fea0003800000 */
.L_x_315:
[----:B------:R-:W0:Y:S02]  /*f880*/  LDGDEPBAR ;  /* 0x00000000000079af */ /* 0x000e240000000000 */
.L_x_314:
        /* <DEDUP_REMOVED lines=48> */
[----:B--2---:R2:W-:Y:S01]  /*fb90*/  MUFU.EX2 R5, R2 ;  /* 0x0000000200057308 */ /* 0x0045e20000000800 */
        /* <DEDUP_REMOVED lines=48> */
[----:B------:R1:W3:Y:S01]  /*fea0*/  MUFU.EX2 R172, R3 ;  /* 0x0000000300ac7308 */ /* 0x0002e20000000800 */
[----:B--2---:R-:W-:Y:S01]  /*feb0*/  FMNMX.FTZ R2, R2, R4, !PT ;  /* 0x0000000402027209 */ /* 0x004fe20007810000 */
[----:B-1----:R-:W-:-:S04]  /*fec0*/  FFMA.FTZ R3, R50, UR20, -R0 ;  /* 0x0000001432037c23 */ /* 0x002fc80008010800 */
[----:B------:R-:W1:Y:S02]  /*fed0*/  SHFL.BFLY PT, R4, R2, 0x1, 0x1f ;  /* 0x0c201f0002047f89 */ /* 0x000e6400000e0000 */
[----:B------:R2:W4:Y:S02]  /*fee0*/  MUFU.EX2 R173, R3 ;  /* 0x0000000300ad7308 */ /* 0x0005240000000800 */
[----:B--2---:R-:W-:Y:S01]  /*fef0*/  FFMA.FTZ R3, R49, UR20, -R0 ;  /* 0x0000001431037c23 */ /* 0x004fe20008010800 */
[----:B---3--:R-:W-:-:S05]  /*ff00*/  MOV R49, R172 ;  /* 0x000000ac00317202 */ /* 0x008fca0000000f00 */
[----:B------:R2:W-:Y:S01]  /*ff10*/  MUFU.EX2 R179, R3 ;  /* 0x0000000300b37308 */ /* 0x0005e20000000800 */
[----:B-1----:R-:W-:Y:S01]  /*ff20*/  FMNMX.FTZ R74, R2, R4, !PT ;  /* 0x00000004024a7209 */ /* 0x002fe20007810000 */
[----:B------:R-:W-:-:S03]  /*ff30*/  FFMA.FTZ R2, R16, UR20, -R0 ;  /* 0x0000001410027c23 */ /* 0x000fc60008010800 */
[----:B------:R-:W-:Y:S01]  /*ff40*/  FSETP.NEU.FTZ.AND P2, PT, R74, -INF , PT ;  /* 0xff8000004a00780b */ /* 0x000fe20003f5d000 */
[----:B--2---:R-:W-:Y:S01]  /*ff50*/  FFMA.FTZ R3, R45, UR20, -R0 ;  /* 0x000000142d037c23 */ /* 0x004fe20008010800 */
[----:B------:R-:W-:-:S03]  /*ff60*/  MOV R45, R9 ;  /* 0x00000009002d7202 */ /* 0x000fc60000000f00 */
[----:B------:R1:W2:Y:S02]  /*ff70*/  MUFU.EX2 R174, R3 ;  /* 0x0000000300ae7308 */ /* 0x0002a40000000800 */
[----:B-1----:R-:W-:-:S06]  /*ff80*/  FFMA.FTZ R3, R43, UR20, -R0 ;  /* 0x000000142b037c23 */ /* 0x002fcc0008010800 */
[----:B------:R1:W-:Y:S02]  /*ff90*/  MUFU.EX2 R177, R3 ;  /* 0x0000000300b17308 */ /* 0x0003e40000000800 */
[----:B-1----:R-:W-:Y:S01]  /*ffa0*/  FFMA.FTZ R3, R37, UR20, -R0 ;  /* 0x0000001425037c23 */ /* 0x002fe20008010800 */
[----:B------:R-:W-:-:S05]  /*ffb0*/  MOV R37, R7 ;  /* 0x0000000700257202 */ /* 0x000fca0000000f00 */
[----:B------:R1:W-:Y:S02]  /*ffc0*/  MUFU.EX2 R176, R3 ;  /* 0x0000000300b07308 */ /* 0x0003e40000000800 */
[----:B-1----:R-:W-:Y:S01]  /*ffd0*/  FFMA.FTZ R3, R35, UR20, -R0 ;  /* 0x0000001423037c23 */ /* 0x002fe20008010800 */
[----:B----4-:R-:W-:-:S05]  /*ffe0*/  MOV R35, R173 ;  /* 0x000000ad00237202 */ /* 0x010fca0000000f00 */
[----:B------:R1:W-:Y:S02]  /*fff0*/  MUFU.EX2 R50, R3 ;  /* 0x0000000300327308 */ /* 0x0003e40000000800 */
[----:B-1----:R-:W-:Y:S01]  /*10000*/  FFMA.FTZ R3, R34, UR20, -R0 ;  /* 0x0000001422037c23 */ /* 0x002fe20008010800 */
[----:B--2---:R-:W-:-:S05]  /*10010*/  MOV R34, R174 ;  /* 0x000000ae00227202 */ /* 0x004fca0000000f00 */
[----:B------:R1:W2:Y:S02]  /*10020*/  MUFU.EX2 R178, R3 ;  /* 0x0000000300b27308 */ /* 0x0002a40000000800 */
        /* <DEDUP_REMOVED lines=8> */
[----:B------:R-:W-:-:S05]  /*100b0*/  MOV R25, R5 ;  /* 0x0000000500197202 */ /* 0x000fca0000000f00 */
[----:B------:R1:W-:Y:S02]  /*100c0*/  MUFU.EX2 R108, R3 ;  /* 0x00000003006c7308 */ /* 0x0003e40000000800 */
[----:B-1----:R-:W-:Y:S01]  /*100d0*/  FFMA.FTZ R3, R24, UR20, -R0 ;  /* 0x0000001418037c23 */ /* 0x002fe20008010800 */
[----:B------:R-:W-:-:S05]  /*100e0*/  MOV R24, R37 ;  /* 0x0000002500187202 */ /* 0x000fca0000000f00 */
[----:B------:R1:W-:Y:S02]  /*100f0*/  MUFU.EX2 R54, R3 ;  /* 0x0000000300367308 */ /* 0x0003e40000000800 */
[----:B-1----:R-:W-:-:S06]  /*10100*/  FFMA.FTZ R3, R21, UR20, -R0 ;  /* 0x0000001415037c23 */ /* 0x002fcc0008010800 */
[----:B------:R1:W-:Y:S08]  /*10110*/  MUFU.EX2 R21, R2 ;  /* 0x0000000200157308 */ /* 0x0003f00000000800 */
[----:B------:R3:W-:Y:S01]  /*10120*/  MUFU.EX2 R57, R3 ;  /* 0x0000000300397308 */ /* 0x0007e20000000800 */
[----:B-1----:R-:W-:Y:S01]  /*10130*/  FMNMX.FTZ R2, R39, R236, !PT ;  /* 0x000000ec27027209 */ /* 0x002fe20007810000 */
[----:B---3--:R-:W-:-:S06]  /*10140*/  FFMA.FTZ R3, R20, UR20, -R0 ;  /* 0x0000001414037c23 */ /* 0x008fcc0008010800 */
[----:B------:R1:W-:Y:S02]  /*10150*/  MUFU.EX2 R60, R3 ;  /* 0x00000003003c7308 */ /* 0x0003e40000000800 */
[----:B-1----:R-:W-:-:S06]  /*10160*/  FFMA.FTZ R3, R19, UR20, -R0 ;  /* 0x0000001413037c23 */ /* 0x002fcc0008010800 */
[----:B------:R1:W-:Y:S02]  /*10170*/  MUFU.EX2 R61, R3 ;  /* 0x00000003003d7308 */ /* 0x0003e40000000800 */
[----:B-1----:R-:W-:-:S06]  /*10180*/  FFMA.FTZ R3, R18, UR20, -R0 ;  /* 0x0000001412037c23 */ /* 0x002fcc0008010800 */
[----:B------:R1:W-:Y:S02]  /*10190*/  MUFU.EX2 R52, R3 ;  /* 0x0000000300347308 */ /* 0x0003e40000000800 */
[--C-:B-1----:R-:W-:Y:S01]  /*101a0*/  FFMA.FTZ R3, R17, UR20, -R0.reuse ;  /* 0x0000001411037c23 */ /* 0x102fe20008010800 */
[----:B------:R-:W-:Y:S01]  /*101b0*/  FFMA.FTZ R0, R11, UR20, -R0 ;  /* 0x000000140b007c23 */ /* 0x000fe20008010800 */
[----:B------:R-:W-:Y:S01]  /*101c0*/  MOV R11, R179 ;  /* 0x000000b3000b7202 */ /* 0x000fe20000000f00 */
[----:B------:R-:W-:Y:S03]  /*101d0*/  LDSM.16.MT88.4 R16, [R185+0x4000] ;  /* 0x00400000b910783b */ /* 0x000fe60000004200 */
[----:B------:R1:W-:Y:S08]  /*101e0*/  MUFU.EX2 R104, R3 ;  /* 0x0000000300687308 */ /* 0x0003f00000000800 */
[----:B------:R3:W-:Y:S01]  /*101f0*/  MUFU.EX2 R20, R0 ;  /* 0x0000000000147308 */ /* 0x0007e20000000800 */
[----:B-1----:R-:W-:-:S05]  /*10200*/  FMUL.FTZ R3, R74, UR20 ;  /* 0x000000144a037c20 */ /* 0x002fca0008410000 */
[----:B------:R-:W-:-:S05]  /*10210*/  FSEL R3, R3, RZ, P2 ;  /* 0x000000ff03037208 */ /* 0x000fca0001000000 */
[----:B---3--:R-:W-:Y:S01]  /*10220*/  FFMA.FTZ R0, R127, UR20, -R3 ;  /* 0x000000147f007c23 */ /* 0x008fe20008010803 */
[----:B--2---:R-:W-:-:S03]  /*10230*/  MOV R127, R178 ;  /* 0x000000b2007f7202 */ /* 0x004fc60000000f00 */
[----:B------:R1:W-:Y:S02]  /*10240*/  MUFU.EX2 R212, R0 ;  /* 0x0000000000d47308 */ /* 0x0003e40000000800 */
[----:B-1----:R-:W-:-:S06]  /*10250*/  FFMA.FTZ R0, R134, UR20, -R3 ;  /* 0x0000001486007c23 */ /* 0x002fcc0008010803 */
[----:B------:R1:W-:Y:S02]  /*10260*/  MUFU.EX2 R223, R0 ;  /* 0x0000000000df7308 */ /* 0x0003e40000000800 */
[----:B-1----:R-:W-:-:S06]  /*10270*/  FFMA.FTZ R0, R124, UR20, -R3 ;  /* 0x000000147c007c23 */ /* 0x002fcc0008010803 */
        /* <DEDUP_REMOVED lines=8> */
[----:B------:R1:W2:Y:S02]  /*10300*/  MUFU.EX2 R4, R0 ;  /* 0x0000000000047308 */ /* 0x0002a40000000800 */
[----:B-1----:R-:W-:Y:S01]  /*10310*/  FMNMX.FTZ R0, R220, R2, !PT ;  /* 0x00000002dc007209 */ /* 0x002fe20007810000 */
[----:B------:R-:W-:Y:S01]  /*10320*/  FFMA.FTZ R2, R100, UR20, -R3 ;  /* 0x0000001464027c23 */ /* 0x000fe20008010803 */
[----:B------:R-:W-:Y:S02]  /*10330*/  MOV R100, R15 ;  /* 0x0000000f00647202 */ /* 0x000fe40000000f00 */
[----:B------:R-:W-:Y:S02]  /*10340*/  FMNMX.FTZ R0, R216, R0, !PT ;  /* 0x00000000d8007209 */ /* 0x000fe40007810000 */
[----:B------:R1:W3:Y:S02]  /*10350*/  MUFU.EX2 R106, R2 ;  /* 0x00000002006a7308 */ /* 0x0002e40000000800 */
[----:B------:R-:W-:-:S04]  /*10360*/  FMNMX.FTZ R0, R211, R0, !PT ;  /* 0x00000000d3007209 */ /* 0x000fc80007810000 */
[----:B------:R-:W-:-:S04]  /*10370*/  FMNMX.FTZ R0, R170, R0, !PT ;  /* 0x00000000aa007209 */ /* 0x000fc80007810000 */
[----:B------:R-:W-:-:S04]  /*10380*/  FMNMX.FTZ R0, R126, R0, !PT ;  /* 0x000000007e007209 */ /* 0x000fc80007810000 */
[----:B------:R-:W-:Y:S01]  /*10390*/  FMNMX.FTZ R0, R121, R0, !PT ;  /* 0x0000000079007209 */ /* 0x000fe20007810000 */
[----:B-1----:R-:W-:Y:S01]  /*103a0*/  FFMA.FTZ R2, R96, UR20, -R3 ;  /* 0x0000001460027c23 */ /* 0x002fe20008010803 */
[----:B------:R-:W-:Y:S02]  /*103b0*/  MOV R96, R14 ;  /* 0x0000000e00607202 */ /* 0x000fe40000000f00 */
        /* <DEDUP_REMOVED lines=22> */
[----:B------:R-:W-:Y:S01]  /*10520*/  MOV R66, R13 ;  /* 0x0000000d00427202 */ /* 0x000fe20000000f00 */
[----:B------:R1:W-:Y:S02]  /*10530*/  MUFU.EX2 R249, R2 ;  /* 0x0000000200f97308 */ /* 0x0003e40000000800 */
[--C-:B-1----:R-:W-:Y:S01]  /*10540*/  FFMA.FTZ R2, R63, UR20, -R3.reuse ;  /* 0x000000143f027c23 */ /* 0x102fe20008010803 */
[----:B--2---:R-:W-:Y:S01]  /*10550*/  MOV R63, R4 ;  /* 0x00000004003f7202 */ /* 0x004fe20000000f00 */
[----:B------:R-:W-:Y:S01]  /*10560*/  FFMA.FTZ R4, R48, UR20, -R3 ;  /* 0x0000001430047c23 */ /* 0x000fe20008010803 */
[----:B------:R-:W-:-:S03]  /*10570*/  MOV R48, R175 ;  /* 0x000000af00307202 */ /* 0x000fc60000000f00 */
[----:B------:R1:W-:Y:S08]  /*10580*/  MUFU.EX2 R248, R2 ;  /* 0x0000000200f87308 */ /* 0x0003f00000000800 */
[----:B------:R2:W-:Y:S01]  /*10590*/  MUFU.EX2 R242, R4 ;  /* 0x0000000400f27308 */ /* 0x0005e20000000800 */
[----:B-1----:R-:W-:Y:S01]  /*105a0*/  FFMA.FTZ R2, R59, UR20, -R3 ;  /* 0x000000143b027c23 */ /* 0x002fe20008010803 */
[----:B------:R-:W-:-:S02]  /*105b0*/  MOV R59, R12 ;  /* 0x0000000c003b7202 */ /* 0x000fc40000000f00 */
[----:B------:R-:W-:Y:S04]  /*105c0*/  LDSM.16.MT88.4 R12, [R184+0x4000] ;  /* 0x00400000b80c783b */ /* 0x000fe80000004200 */
[----:B------:R1:W-:Y:S01]  /*105d0*/  MUFU.EX2 R247, R2 ;  /* 0x0000000200f77308 */ /* 0x0003e20000000800 */
[----:B--2---:R-:W-:-:S07]  /*105e0*/  FFMA.FTZ R4, R47, UR20, -R3 ;  /* 0x000000142f047c23 */ /* 0x004fce0008010803 */
[----:B------:R2:W-:Y:S01]  /*105f0*/  MUFU.EX2 R241, R4 ;  /* 0x0000000400f17308 */ /* 0x0005e20000000800 */
[----:B-1----:R-:W-:Y:S01]  /*10600*/  FFMA.FTZ R2, R56, UR20, -R3 ;  /* 0x0000001438027c23 */ /* 0x002fe20008010803 */
[----:B------:R-:W-:-:S06]  /*10610*/  MOV R56, R8 ;  /* 0x0000000800387202 */ /* 0x000fcc0000000f00 */
[----:B------:R1:W-:Y:S01]  /*10620*/  MUFU.EX2 R246, R2 ;  /* 0x0000000200f67308 */ /* 0x0003e20000000800 */
[----:B--2---:R-:W-:-:S07]  /*10630*/  FFMA.FTZ R4, R46, UR20, -R3 ;  /* 0x000000142e047c23 */ /* 0x004fce0008010803 */
[----:B------:R-:W-:Y:S01]  /*10640*/  MUFU.EX2 R240, R4 ;  /* 0x0000000400f07308 */ /* 0x000fe20000000800 */
[----:B-1----:R-:W-:Y:S01]  /*10650*/  FFMA.FTZ R2, R55, UR20, -R3 ;  /* 0x0000001437027c23 */ /* 0x002fe20008010803 */
[----:B---3--:R-:W-:Y:S02]  /*10660*/  MOV R55, R106 ;  /* 0x0000006a00377202 */ /* 0x008fe40000000f00 */
[----:B------:R-:W-:-:S04]  /*10670*/  MOV R106, R21 ;  /* 0x00000015006a7202 */ /* 0x000fc80000000f00 */
        /* <DEDUP_REMOVED lines=31> */
[----:B------:R-:W-:-:S03]  /*10870*/  FFMA.FTZ R4, R36, UR20, -R3 ;  /* 0x0000001424047c23 */ /* 0x000fc60008010803 */
        /* <DEDUP_REMOVED lines=8> */
[----:B------:R-:W-:Y:S02]  /*10900*/  FMNMX.FTZ R2, R123, R2, !PT ;  /* 0x000000027b027209 */ /* 0x000fe40007810000 */
[----:B------:R-:W-:Y:S01]  /*10910*/  MOV R33, R10 ;  /* 0x0000000a00217202 */ /* 0x000fe20000000f00 */
[----:B------:R-:W1:Y:S01]  /*10920*/  SHFL.BFLY PT, R5, R0, 0x1, 0x1f ;  /* 0x0c201f0000057f89 */ /* 0x000e6200000e0000 */
[----:B------:R-:W-:Y:S01]  /*10930*/  FMNMX.FTZ R2, R122, R2, !PT ;  /* 0x000000027a027209 */ /* 0x000fe20007810000 */
[----:B------:R2:W-:Y:S03]  /*10940*/  MUFU.EX2 R233, R4 ;  /* 0x0000000400e97308 */ /* 0x0005e60000000800 */
[----:B------:R-:W-:-:S04]  /*10950*/  FMNMX.FTZ R2, R118, R2, !PT ;  /* 0x0000000276027209 */ /* 0x000fc80007810000 */
[----:B------:R-:W-:-:S04]  /*10960*/  FMNMX.FTZ R2, R120, R2, !PT ;  /* 0x0000000278027209 */ /* 0x000fc80007810000 */
[----:B------:R-:W-:-:S04]  /*10970*/  FMNMX.FTZ R2, R114, R2, !PT ;  /* 0x0000000272027209 */ /* 0x000fc80007810000 */
[----:B------:R-:W-:Y:S01]  /*10980*/  FMNMX.FTZ R2, R115, R2, !PT ;  /* 0x0000000273027209 */ /* 0x000fe20007810000 */
[----:B--2---:R-:W-:-:S03]  /*10990*/  FFMA.FTZ R4, R32, UR20, -R3 ;  /* 0x0000001420047c23 */ /* 0x004fc60008010803 */
[----:B------:R-:W-:Y:S01]  /*109a0*/  FMNMX.FTZ R2, R111, R2, !PT ;  /* 0x000000026f027209 */ /* 0x000fe20007810000 */
[----:B------:R2:W-:Y:S01]  /*109b0*/  MUFU.EX2 R232, R4 ;  /* 0x0000000400e87308 */ /* 0x0005e20000000800 */
[----:B-1----:R-:W-:Y:S01]  /*109c0*/  FMNMX.FTZ R73, R0, R5, !PT ;  /* 0x0000000500497209 */ /* 0x002fe20007810000 */
[----:B------:R-:W-:Y:S01]  /*109d0*/  FFMA.FTZ R0, R23, UR20, -R3 ;  /* 0x0000001417007c23 */ /* 0x000fe20008010803 */
[----:B------:R-:W-:Y:S02]  /*109e0*/  FMNMX.FTZ R2, R105, R2, !PT ;  /* 0x0000000269027209 */ /* 0x000fe40007810000 */
[----:B------:R-:W-:-:S03]  /*109f0*/  FSETP.NEU.FTZ.AND P1, PT, R73, -INF , PT ;  /* 0xff8000004900780b */ /* 0x000fc60003f3d000 */
[----:B------:R1:W-:Y:S01]  /*10a00*/  MUFU.EX2 R228, R0 ;  /* 0x0000000000e47308 */ /* 0x0003e20000000800 */
[----:B--2---:R-:W-:-:S07]  /*10a10*/  FFMA.FTZ R4, R30, UR20, -R3 ;  /* 0x000000141e047c23 */ /* 0x004fce0008010803 */
        /* <DEDUP_REMOVED lines=8> */
[----:B--2---:R-:W-:Y:S02]  /*10aa0*/  FFMA.FTZ R4, R28, UR20, -R3 ;  /* 0x000000141c047c23 */ /* 0x004fe40008010803 */
[----:B------:R-:W-:Y:S01]  /*10ab0*/  MUFU.EX2 R181, R5 ;  /* 0x0000000500b57308 */ /* 0x000fe20000000800 */
[----:B------:R-:W-:-:S04]  /*10ac0*/  FMNMX.FTZ R0, R98, R0, !PT ;  /* 0x0000000062007209 */ /* 0x000fc80007810000 */
        /* <DEDUP_REMOVED lines=18> */
[----:B------:R2:W-:Y:S01]  /*10bf0*/  MUFU.EX2 R215, R0 ;  /* 0x0000000000d77308 */ /* 0x0005e20000000800 */
[----:B------:R-:W-:-:S04]  /*10c00*/  FADD.FTZ R5, R39, -R5 ;  /* 0x8000000527057221 */ /* 0x000fc80000010000 */
[----:B------:R-:W-:Y:S01]  /*10c10*/  FMUL.FTZ R5, R5, UR20 ;  /* 0x0000001405057c20 */ /* 0x000fe20008410000 */
[----:B-1----:R-:W-:-:S04]  /*10c20*/  FFMA.FTZ R4, R220, UR20, -R2 ;  /* 0x00000014dc047c23 */ /* 0x002fc80008010802 */
[----:B------:R1:W-:Y:S01]  /*10c30*/  MUFU.EX2 R172, R4 ;  /* 0x0000000400ac7308 */ /* 0x0003e20000000800 */
[----:B--2---:R-:W-:-:S05]  /*10c40*/  FMUL.FTZ R0, R71, UR20 ;  /* 0x0000001447007c20 */ /* 0x004fca0008410000 */
[----:B------:R-:W-:-:S05]  /*10c50*/  FSEL R0, R0, RZ, P0 ;  /* 0x000000ff00007208 */ /* 0x000fca0000000000 */
[----:B------:R-:W-:Y:S01]  /*10c60*/  FFMA.FTZ R6, R210, UR20, -R0 ;  /* 0x00000014d2067c23 */ /* 0x000fe20008010800 */
[----:B-1----:R-:W-:Y:S01]  /*10c70*/  FFMA.FTZ R4, R216, UR20, -R2 ;  /* 0x00000014d8047c23 */ /* 0x002fe20008010802 */
[----:B------:R-:W-:Y:S01]  /*10c80*/  FFMA.FTZ R8, R131, UR20, -R0 ;  /* 0x0000001483087c23 */ /* 0x000fe20008010800 */
[----:B------:R-:W-:Y:S01]  /*10c90*/  MOV R210, R60 ;  /* 0x0000003c00d27202 */ /* 0x000fe20000000f00 */
[----:B------:R1:W-:Y:S08]  /*10ca0*/  MUFU.EX2 R173, R6 ;  /* 0x0000000600ad7308 */ /* 0x0003f00000000800 */
[----:B------:R2:W-:Y:S08]  /*10cb0*/  MUFU.EX2 R176, R4 ;  /* 0x0000000400b07308 */ /* 0x0005f00000000800 */
[----:B------:R3:W-:Y:S01]  /*10cc0*/  MUFU.EX2 R131, R8 ;  /* 0x0000000800837308 */ /* 0x0007e20000000800 */
[----:B-1----:R-:W-:Y:S01]  /*10cd0*/  FSEL R6, R74, RZ, P2 ;  /* 0x000000ff4a067208 */ /* 0x002fe20001000000 */
[----:B--2---:R-:W-:-:S06]  /*10ce0*/  FFMA.FTZ R4, R211, UR20, -R2 ;  /* 0x00000014d3047c23 */ /* 0x004fcc0008010802 */
[----:B------:R1:W-:Y:S01]  /*10cf0*/  MUFU.EX2 R177, R4 ;  /* 0x0000000400b17308 */ /* 0x0003e20000000800 */
[----:B---3--:R-:W-:Y:S01]  /*10d00*/  FFMA.FTZ R8, R168, UR20, -R0 ;  /* 0x00000014a8087c23 */ /* 0x008fe20008010800 */
        /* <DEDUP_REMOVED lines=32> */
[----:B------:R1:W-:Y:S08]  /*10f10*/  MUFU.EX2 R216, R4 ;  /* 0x0000000400d87308 */ /* 0x0003f00000000800 */
[----:B------:R-:W2:Y:S01]  /*10f20*/  MUFU.EX2 R69, R5 ;  /* 0x0000000500457308 */ /* 0x000ea20000000800 */
        /* <DEDUP_REMOVED lines=10> */
[----:B-1----:R-:W-:-:S04]  /*10fd0*/  FFMA.FTZ R4, R58, UR20, -R2 ;  /* 0x000000143a047c23 */ /* 0x002fc80008010802 */
[----:B------:R1:W-:Y:S02]  /*10fe0*/  MUFU.EX2 R221, R4 ;  /* 0x0000000400dd7308 */ /* 0x0003e40000000800 */
[----:B-1----:R-:W-:-:S06]  /*10ff0*/  FFMA.FTZ R4, R237, UR20, -R0 ;  /* 0x00000014ed047c23 */ /* 0x002fcc0008010800 */
[----:B------:R1:W-:Y:S02]  /*11000*/  MUFU.EX2 R112, R4 ;  /* 0x0000000400707308 */ /* 0x0003e40000000800 */
[----:B-1----:R-:W-:-:S06]  /*11010*/  FFMA.FTZ R4, R222, UR20, -R0 ;  /* 0x00000014de047c23 */ /* 0x002fcc0008010800 */
[----:B------:R1:W2:Y:S02]  /*11020*/  MUFU.EX2 R124, R4 ;  /* 0x00000004007c7308 */ /* 0x0002a40000000800 */
[----:B-1----:R-:W-:Y:S01]  /*11030*/  FFMA.FTZ R4, R219, UR20, -R0 ;  /* 0x00000014db047c23 */ /* 0x002fe20008010800 */
[----:B--2---:R-:W-:Y:S01]  /*11040*/  F2FP.BF16.F32.PACK_AB R5, R124, R112 ;  /* 0x000000707c05723e */ /* 0x004fe200000010ff */
[----:B------:R-:W-:-:S04]  /*11050*/  IMAD.MOV.U32 R219, RZ, RZ, R52 ;  /* 0x000000ffffdb7224 */ /* 0x000fc800078e0034 */
[----:B------:R1:W-:Y:S02]  /*11060*/  MUFU.EX2 R134, R4 ;  /* 0x0000000400867308 */ /* 0x0003e40000000800 */
[----:B-1----:R-:W-:Y:S01]  /*11070*/  FFMA.FTZ R4, R218, UR20, -R0 ;  /* 0x00000014da047c23 */ /* 0x002fe20008010800 */
[----:B------:R-:W-:-:S05]  /*11080*/  MOV R218, R61 ;  /* 0x0000003d00da7202 */ /* 0x000fca0000000f00 */
        /* <DEDUP_REMOVED lines=16> */
[----:B-1----:R-:W-:Y:S01]  /*11190*/  FADD.FTZ R4, R40, -R6 ;  /* 0x8000000628047221 */ /* 0x002fe20000010000 */
[----:B------:R-:W-:-:S03]  /*111a0*/  F2FP.BF16.F32.PACK_AB R6, R177, R176 ;  /* 0x000000b0b106723e */ /* 0x000fc600000010ff */
[----:B------:R-:W-:Y:S01]  /*111b0*/  FMUL.FTZ R9, R4, UR20 ;  /* 0x0000001404097c20 */ /* 0x000fe20008410000 */
[----:B------:R-:W-:-:S03]  /*111c0*/  F2FP.BF16.F32.PACK_AB R4, R172, R116 ;  /* 0x00000074ac04723e */ /* 0x000fc600000010ff */
[----:B------:R-:W1:Y:S04]  /*111d0*/  MUFU.EX2 R68, R9 ;  /* 0x0000000900447308 */ /* 0x000e680000000800 */
[C---:B------:R-:W-:Y:S06]  /*111e0*/  HMMA.16816.F32.BF16 R28, R4.reuse, R12, R136 ;  /* 0x0000000c041c723c */ /* 0x040fec0000041888 */
[----:B------:R-:W-:Y:S01]  /*111f0*/  HMMA.16816.F32.BF16 R36, R4, R14, R148 ;  /* 0x0000000e0424723c */ /* 0x000fe20000041894 */
[----:B------:R-:W-:-:S02]  /*11200*/  MOV R136, R25 ;  /* 0x0000001900887202 */ /* 0x000fc40000000f00 */
[----:B------:R-:W-:Y:S02]  /*11210*/  MOV R25, R43 ;  /* 0x0000002b00197202 */ /* 0x000fe40000000f00 */
[----:B------:R-:W-:Y:S01]  /*11220*/  MOV R137, R96 ;  /* 0x0000006000897202 */ /* 0x000fe20000000f00 */
[C---:B------:R-:W-:Y:S01]  /*11230*/  HMMA.16816.F32.BF16 R40, R4.reuse, R16, R156 ;  /* 0x000000100428723c */ /* 0x040fe2000004189c */
[----:B------:R-:W-:Y:S01]  /*11240*/  MOV R96, R20 ;  /* 0x0000001400607202 */ /* 0x000fe20000000f00 */
[----:B-1----:R-:W-:Y:S01]  /*11250*/  FMUL.FTZ R142, R142, R68 ;  /* 0x000000448e8e7220 */ /* 0x002fe20000410000 */
[----:B------:R-:W-:Y:S01]  /*11260*/  LDSM.16.MT88.4 R20, [R185+0x4400] ;  /* 0x00440000b914783b */ /* 0x000fe20000004200 */
[----:B------:R-:W-:Y:S01]  /*11270*/  F2FP.BF16.F32.PACK_AB R9, R223, R212 ;  /* 0x000000d4df09723e */ /* 0x000fe200000010ff */
[-C--:B------:R-:W-:Y:S01]  /*11280*/  FMUL.FTZ R143, R143, R68.reuse ;  /* 0x000000448f8f7220 */ /* 0x080fe20000410000 */
[----:B------:R-:W-:Y:S01]  /*11290*/  FMUL.FTZ R146, R146, R68 ;  /* 0x0000004492927220 */ /* 0x000fe20000410000 */
[----:B------:R-:W-:Y:S01]  /*112a0*/  MOV R157, R100 ;  /* 0x00000064009d7202 */ /* 0x000fe20000000f00 */
[-C--:B------:R-:W-:Y:S01]  /*112b0*/  FMUL.FTZ R147, R147, R68.reuse ;  /* 0x0000004493937220 */ /* 0x080fe20000410000 */
[----:B------:R-:W-:Y:S01]  /*112c0*/  MOV R100, R25 ;  /* 0x0000001900647202 */ /* 0x000fe20000000f00 */
[----:B------:R-:W-:Y:S01]  /*112d0*/  FMUL.FTZ R154, R154, R68 ;  /* 0x000000449a9a7220 */ /* 0x000fe20000410000 */
[----:B------:R-:W1:Y:S01]  /*112e0*/  LDSM.16.MT88.4 R24, [R184+0x4400] ;  /* 0x00440000b818783b */ /* 0x000e620000004200 */
[----:B------:R-:W-:Y:S01]  /*112f0*/  MOV R158, R56 ;  /* 0x00000038009e7202 */ /* 0x000fe20000000f00 */
[----:B------:R-:W-:Y:S01]  /*11300*/  IMAD.MOV.U32 R56, RZ, RZ, R127 ;  /* 0x000000ffff387224 */ /* 0x000fe200078e007f */
[----:B------:R-:W-:Y:S01]  /*11310*/  MOV R159, R45 ;  /* 0x0000002d009f7202 */ /* 0x000fe20000000f00 */
[----:B------:R2:W3:Y:S01]  /*11320*/  MUFU.EX2 R127, R8 ;  /* 0x00000008007f7308 */ /* 0x0004e20000000800 */
[----:B------:R-:W-:Y:S01]  /*11330*/  HMMA.16816.F32.BF16 R44, R4, R18, R164 ;  /* 0x00000012042c723c */ /* 0x000fe200000418a4 */
[----:B------:R-:W-:Y:S01]  /*11340*/  F2FP.BF16.F32.PACK_AB R10, R158, R136 ;  /* 0x000000889e0a723e */ /* 0x000fe200000010ff */
[-C--:B------:R-:W-:Y:S01]  /*11350*/  FMUL.FTZ R155, R155, R68.reuse ;  /* 0x000000449b9b7220 */ /* 0x080fe20000410000 */
[-C--:B------:R-:W-:Y:S01]  /*11360*/  FMUL.FTZ R162, R162, R68.reuse ;  /* 0x00000044a2a27220 */ /* 0x080fe20000410000 */
[----:B------:R-:W-:Y:S01]  /*11370*/  FMUL.FTZ R163, R163, R68 ;  /* 0x00000044a3a37220 */ /* 0x000fe20000410000 */
[----:B------:R-:W-:-:S02]  /*11380*/  MOV R139, R66 ;  /* 0x00000042008b7202 */ /* 0x000fc40000000f00 */
[----:B------:R-:W-:Y:S01]  /*11390*/  MOV R165, R63 ;  /* 0x0000003f00a57202 */ /* 0x000fe20000000f00 */
[----:B------:R-:W-:Y:S01]  /*113a0*/  FFMA.FTZ R4, R67, UR20, -R2 ;  /* 0x0000001443047c23 */ /* 0x000fe20008010802 */
[----:B------:R-:W-:Y:S02]  /*113b0*/  MOV R63, R11 ;  /* 0x0000000b003f7202 */ /* 0x000fe40000000f00 */
[----:B------:R-:W-:Y:S01]  /*113c0*/  F2FP.BF16.F32.PACK_AB R11, R225, R224 ;  /* 0x000000e0e10b723e */ /* 0x000fe200000010ff */
[----:B------:R4:W-:Y:S01]  /*113d0*/  MUFU.EX2 R175, R4 ;  /* 0x0000000400af7308 */ /* 0x0009e20000000800 */
[----:B------:R-:W-:Y:S02]  /*113e0*/  MOV R167, R59 ;  /* 0x0000003b00a77202 */ /* 0x000fe40000000f00 */
[----:B------:R-:W-:Y:S02]  /*113f0*/  MOV R59, R119 ;  /* 0x00000077003b7202 */ /* 0x000fe40000000f00 */
[----:B--2---:R-:W-:-:S02]  /*11400*/  F2FP.BF16.F32.PACK_AB R8, R159, R226 ;  /* 0x000000e29f08723e */ /* 0x004fc400000010ff */
[----:B------:R-:W-:Y:S02]  /*11410*/  F2FP.BF16.F32.PACK_AB R5, R171, R173 ;  /* 0x000000adab05723e */ /* 0x000fe400000010ff */
[----:B------:R-:W-:Y:S02]  /*11420*/  F2FP.BF16.F32.PACK_AB R6, R182, R180 ;  /* 0x000000b4b606723e */ /* 0x000fe400000010ff */
[----:B---3--:R-:W-:Y:S01]  /*11430*/  F2FP.BF16.F32.PACK_AB R7, R127, R131 ;  /* 0x000000837f07723e */ /* 0x008fe200000010ff */
[C---:B------:R-:W-:Y:S01]  /*11440*/  HMMA.16816.F32.BF16 R140, R8.reuse, R12, R140 ;  /* 0x0000000c088c723c */ /* 0x040fe2000004188c */
[----:B------:R-:W-:Y:S02]  /*11450*/  MOV R138, R48 ;  /* 0x00000030008a7202 */ /* 0x000fe40000000f00 */
[----:B------:R-:W-:Y:S01]  /*11460*/  MOV R62, R56 ;  /* 0x00000038003e7202 */ /* 0x000fe20000000f00 */
[----:B----4-:R-:W-:Y:S02]  /*11470*/  FFMA.FTZ R4, R88, UR20, -R2 ;  /* 0x0000001458047c23 */ /* 0x010fe40008010802 */
[----:B------:R-:W-:Y:S01]  /*11480*/  HMMA.16816.F32.BF16 R144, R8, R14, R144 ;  /* 0x0000000e0890723c */ /* 0x000fe20000041890 */
[----:B------:R-:W-:Y:S01]  /*11490*/  LDSM.16.MT88.4 R12, [R185+0x4800] ;  /* 0x00480000b90c783b */ /* 0x000fe20000004200 */
[----:B------:R-:W-:Y:S01]  /*114a0*/  MOV R236, R59 ;  /* 0x0000003b00ec7202 */ /* 0x000fe20000000f00 */
[----:B------:R2:W-:Y:S01]  /*114b0*/  MUFU.EX2 R170, R4 ;  /* 0x0000000400aa7308 */ /* 0x0005e20000000800 */
[----:B------:R-:W-:-:S02]  /*114c0*/  MOV R59, R34 ;  /* 0x00000022003b7202 */ /* 0x000fc40000000f00 */
[C---:B------:R-:W-:Y:S01]  /*114d0*/  HMMA.16816.F32.BF16 R152, R8.reuse, R16, R152 ;  /* 0x000000100898723c */ /* 0x040fe20000041898 */
[----:B------:R-:W-:Y:S02]  /*114e0*/  MOV R56, R35 ;  /* 0x0000002300387202 */ /* 0x000fe40000000f00 */
[----:B------:R-:W-:Y:S02]  /*114f0*/  MOV R156, R63 ;  /* 0x0000003f009c7202 */ /* 0x000fe40000000f00 */
[----:B------:R-:W-:Y:S01]  /*11500*/  MOV R164, R56 ;  /* 0x0000003800a47202 */ /* 0x000fe20000000f00 */
[----:B------:R-:W-:Y:S01]  /*11510*/  HMMA.16816.F32.BF16 R160, R8, R18, R160 ;  /* 0x0000001208a0723c */ /* 0x000fe200000418a0 */
[----:B------:R-:W3:Y:S01]  /*11520*/  LDSM.16.MT88.4 R16, [R184+0x4800] ;  /* 0x00480000b810783b */ /* 0x000ee20000004200 */
[----:B------:R-:W-:Y:S02]  /*11530*/  MOV R56, R96 ;  /* 0x0000006000387202 */ /* 0x000fe40000000f00 */
[----:B------:R-:W-:-:S03]  /*11540*/  MOV R63, R104 ;  /* 0x00000068003f7202 */ /* 0x000fc60000000f00 */
[----:B------:R-:W-:Y:S01]  /*11550*/  FFMA.FTZ R8, R87, UR20, -R2 ;  /* 0x0000001457087c23 */ /* 0x000fe20008010802 */
[----:B--2---:R-:W-:Y:S02]  /*11560*/  F2FP.BF16.F32.PACK_AB R4, R179, R178 ;  /* 0x000000b2b304723e */ /* 0x004fe400000010ff */
[----:B------:R-:W-:Y:S01]  /*11570*/  F2FP.BF16.F32.PACK_AB R9, R165, R239 ;  /* 0x000000efa509723e */ /* 0x000fe200000010ff */
[----:B------:R2:W-:Y:S01]  /*11580*/  MUFU.EX2 R168, R8 ;  /* 0x0000000800a87308 */ /* 0x0005e20000000800 */
[----:B------:R-:W-:Y:S02]  /*11590*/  F2FP.BF16.F32.PACK_AB R10, R157, R167 ;  /* 0x000000a79d0a723e */ /* 0x000fe400000010ff */
[----:B------:R-:W-:Y:S01]  /*115a0*/  F2FP.BF16.F32.PACK_AB R11, R252, R55 ;  /* 0x00000037fc0b723e */ /* 0x000fe200000010ff */
[----:B-1----:R-:W-:Y:S01]  /*115b0*/  HMMA.16816.F32.BF16 R28, R4, R24, R28 ;  /* 0x00000018041c723c */ /* 0x002fe2000004181c */
[----:B------:R-:W-:-:S05]  /*115c0*/  MOV R222, R63 ;  /* 0x0000003f00de7202 */ /* 0x000fca0000000f00 */
[C---:B------:R-:W-:Y:S06]  /*115d0*/  HMMA.16816.F32.BF16 R36, R4.reuse, R26, R36 ;  /* 0x0000001a0424723c */ /* 0x040fec0000041824 */
[----:B------:R-:W-:Y:S01]  /*115e0*/  HMMA.16816.F32.BF16 R40, R4, R20, R40 ;  /* 0x000000140428723c */ /* 0x000fe20000041828 */
[----:B--2---:R-:W-:Y:S01]  /*115f0*/  FFMA.FTZ R8, R217, UR20, -R0 ;  /* 0x00000014d9087c23 */ /* 0x004fe20008010800 */
[----:B------:R-:W-:-:S03]  /*11600*/  MOV R217, R57 ;  /* 0x0000003900d97202 */ /* 0x000fc60000000f00 */
[----:B------:R1:W-:Y:S01]  /*11610*/  MUFU.EX2 R119, R8 ;  /* 0x0000000800777308 */ /* 0x0003e20000000800 */
[----:B------:R-:W-:Y:S07]  /*11620*/  HMMA.16816.F32.BF16 R44, R4, R22, R44 ;  /* 0x00000016042c723c */ /* 0x000fee000004182c */
[--C-:B------:R-:W-:Y:S01]  /*11630*/  FFMA.FTZ R4, R130, UR20, -R0.reuse ;  /* 0x0000001482047c23 */ /* 0x100fe20008010800 */
[----:B------:R-:W-:Y:S02]  /*11640*/  MOV R130, R64 ;  /* 0x0000004000827202 */ /* 0x000fe40000000f00 */
[----:B------:R-:W-:Y:S01]  /*11650*/  F2FP.BF16.F32.PACK_AB R6, R213, R211 ;  /* 0x000000d3d506723e */ /* 0x000fe200000010ff */
[----:B------:R2:W-:Y:S01]  /*11660*/  MUFU.EX2 R110, R4 ;  /* 0x00000004006e7308 */ /* 0x0005e20000000800 */
[----:B-1----:R-:W-:Y:S01]  /*11670*/  FFMA.FTZ R8, R196, UR20, -R0 ;  /* 0x00000014c4087c23 */ /* 0x002fe20008010800 */
[----:B------:R-:W-:-:S06]  /*11680*/  MOV R196, R54 ;  /* 0x0000003600c47202 */ /* 0x000fcc0000000f00 */
[----:B------:R1:W4:Y:S01]  /*11690*/  MUFU.EX2 R113, R8 ;  /* 0x0000000800717308 */ /* 0x0003220000000800 */
[----:B--2---:R-:W-:-:S07]  /*116a0*/  FFMA.FTZ R4, R90, UR20, -R2 ;  /* 0x000000145a047c23 */ /* 0x004fce0008010802 */
[----:B------:R2:W-:Y:S01]  /*116b0*/  MUFU.EX2 R126, R4 ;  /* 0x00000004007e7308 */ /* 0x0005e20000000800 */
[----:B-1----:R-:W-:Y:S01]  /*116c0*/  FFMA.FTZ R8, R169, UR20, -R0 ;  /* 0x00000014a9087c23 */ /* 0x002fe20008010800 */
[----:B------:R-:W-:Y:S02]  /*116d0*/  MOV R169, R108 ;  /* 0x0000006c00a97202 */ /* 0x000fe40000000f00 */
[----:B----4-:R-:W-:-:S04]  /*116e0*/  F2FP.BF16.F32.PACK_AB R5, R113, R119 ;  /* 0x000000777105723e */ /* 0x010fc800000010ff */
[----:B------:R1:W4:Y:S01]  /*116f0*/  MUFU.EX2 R108, R8 ;  /* 0x00000008006c7308 */ /* 0x0003220000000800 */
[----:B--2---:R-:W-:-:S07]  /*11700*/  FFMA.FTZ R4, R85, UR20, -R2 ;  /* 0x0000001455047c23 */ /* 0x004fce0008010802 */
[----:B------:R2:W-:Y:S01]  /*11710*/  MUFU.EX2 R121, R4 ;  /* 0x0000000400797308 */ /* 0x0005e20000000800 */
[----:B-1----:R-:W-:Y:S02]  /*11720*/  F2FP.BF16.F32.PACK_AB R8, R137, R139 ;  /* 0x0000008b8908723e */ /* 0x002fe400000010ff */
[----:B----4-:R-:W-:-:S05]  /*11730*/  F2FP.BF16.F32.PACK_AB R7, R110, R108 ;  /* 0x0000006c6e07723e */ /* 0x010fca00000010ff */
[----:B------:R-:W-:Y:S01]  /*11740*/  HMMA.16816.F32.BF16 R64, R8, R24, R140 ;  /* 0x000000180840723c */ /* 0x000fe2000004188c */
[----:B--2---:R-:W-:-:S05]  /*11750*/  F2FP.BF16.F32.PACK_AB R4, R183, R181 ;  /* 0x000000b5b704723e */ /* 0x004fca00000010ff */
[C---:B------:R-:W-:Y:S01]  /*11760*/  HMMA.16816.F32.BF16 R152, R8.reuse, R20, R152 ;  /* 0x000000140898723c */ /* 0x040fe20000041898 */
[----:B------:R-:W-:Y:S01]  /*11770*/  MOV R141, R53 ;  /* 0x00000035008d7202 */ /* 0x000fe20000000f00 */
[----:B------:R-:W-:Y:S01]  /*11780*/  IMAD.MOV.U32 R143, RZ, RZ, R51 ;  /* 0x000000ffff8f7224 */ /* 0x000fe200078e0033 */
[----:B------:R-:W-:Y:S02]  /*11790*/  MOV R53, R49 ;  /* 0x0000003100357202 */ /* 0x000fe40000000f00 */
[----:B------:R-:W-:Y:S01]  /*117a0*/  MOV R142, R33 ;  /* 0x00000021008e7202 */ /* 0x000fe20000000f00 */
[C---:B------:R-:W-:Y:S01]  /*117b0*/  HMMA.16816.F32.BF16 R48, R8.reuse, R26, R144 ;  /* 0x0000001a0830723c */ /* 0x040fe20000041890 */
[----:B------:R-:W2:Y:S01]  /*117c0*/  LDL.LU R145, [R1] ;  /* 0x0000000001917983 */ /* 0x000ea20000300800 */
[----:B------:R-:W-:Y:S01]  /*117d0*/  IMAD.MOV.U32 R166, RZ, RZ, R53 ;  /* 0x000000ffffa67224 */ /* 0x000fe200078e0035 */
[----:B------:R-:W-:Y:S02]  /*117e0*/  MOV R53, R59 ;  /* 0x0000003b00357202 */ /* 0x000fe40000000f00 */
[----:B------:R-:W4:Y:S01]  /*117f0*/  LDL.LU R146, [R1+0x4] ;  /* 0x0000040001927983 */ /* 0x000f220000300800 */
[----:B------:R-:W-:Y:S01]  /*11800*/  HMMA.16816.F32.BF16 R160, R8, R22, R160 ;  /* 0x0000001608a0723c */ /* 0x000fe200000418a0 */
[----:B------:R-:W-:-:S02]  /*11810*/  MOV R59, R106 ;  /* 0x0000006a003b7202 */ /* 0x000fc40000000f00 */
[----:B------:R-:W5:Y:S01]  /*11820*/  LDL.LU R147, [R1+0x8] ;  /* 0x0000080001937983 */ /* 0x000f620000300800 */
[----:B------:R-:W-:Y:S02]  /*11830*/  MOV R140, R55 ;  /* 0x00000037008c7202 */ /* 0x000fe40000000f00 */
[C---:B---3--:R-:W-:Y:S01]  /*11840*/  HMMA.16816.F32.BF16 R32, R4.reuse, R16, R28 ;  /* 0x000000100420723c */ /* 0x048fe2000004181c */
[----:B------:R-:W-:Y:S01]  /*11850*/  FFMA.FTZ R8, R80, UR20, -R2 ;  /* 0x0000001450087c23 */ /* 0x000fe20008010802 */
[----:B------:R-:W1:Y:S01]  /*11860*/  LDSM.16.MT88.4 R24, [R184+0x4c00] ;  /* 0x004c0000b818783b */ /* 0x000e620000004200 */
[----:B------:R-:W-:Y:S02]  /*11870*/  F2FP.BF16.F32.PACK_AB R9, R250, R251 ;  /* 0x000000fbfa09723e */ /* 0x000fe400000010ff */
[----:B------:R3:W-:Y:S01]  /*11880*/  MUFU.EX2 R117, R8 ;  /* 0x0000000800757308 */ /* 0x0007e20000000800 */
[----:B------:R-:W1:Y:S01]  /*11890*/  LDSM.16.MT88.4 R20, [R185+0x4c00] ;  /* 0x004c0000b914783b */ /* 0x000e620000004200 */
[----:B------:R-:W-:Y:S01]  /*118a0*/  HMMA.16816.F32.BF16 R28, R4, R18, R36 ;  /* 0x00000012041c723c */ /* 0x000fe20000041824 */
[----:B------:R-:W-:-:S02]  /*118b0*/  F2FP.BF16.F32.PACK_AB R10, R141, R143 ;  /* 0x0000008f8d0a723e */ /* 0x000fc400000010ff */
[----:B------:R-:W-:Y:S02]  /*118c0*/  F2FP.BF16.F32.PACK_AB R11, R248, R249 ;  /* 0x000000f9f80b723e */ /* 0x000fe400000010ff */
[----:B------:R-:W-:Y:S01]  /*118d0*/  MOV R237, R59 ;  /* 0x0000003b00ed7202 */ /* 0x000fe20000000f00 */
[C---:B------:R-:W-:Y:S06]  /*118e0*/  HMMA.16816.F32.BF16 R36, R4.reuse, R12, R40 ;  /* 0x0000000c0424723c */ /* 0x040fec0000041828 */
[----:B------:R-:W-:Y:S01]  /*118f0*/  HMMA.16816.F32.BF16 R44, R4, R14, R44 ;  /* 0x0000000e042c723c */ /* 0x000fe2000004182c */
[----:B---3--:R-:W-:Y:S01]  /*11900*/  FFMA.FTZ R8, R129, UR20, -R0 ;  /* 0x0000001481087c23 */ /* 0x008fe20008010800 */
[----:B------:R-:W-:-:S03]  /*11910*/  MOV R129, R101 ;  /* 0x0000006500817202 */ /* 0x000fc60000000f00 */
[----:B------:R3:W-:Y:S02]  /*11920*/  MUFU.EX2 R101, R8 ;  /* 0x0000000800657308 */ /* 0x0007e40000000800 */
[----:B------:R-:W-:Y:S01]  /*11930*/  FFMA.FTZ R4, R123, UR20, -R0 ;  /* 0x000000147b047c23 */ /* 0x000fe20008010800 */
[----:B------:R-:W-:Y:S02]  /*11940*/  MOV R123, R97 ;  /* 0x00000061007b7202 */ /* 0x000fe40000000f00 */
[----:B------:R-:W-:-:S03]  /*11950*/  F2FP.BF16.F32.PACK_AB R6, R220, R215 ;  /* 0x000000d7dc06723e */ /* 0x000fc600000010ff */
[----:B------:R1:W-:Y:S01]  /*11960*/  MUFU.EX2 R96, R4 ;  /* 0x0000000400607308 */ /* 0x0003e20000000800 */
[----:B---3--:R-:W-:Y:S01]  /*11970*/  FFMA.FTZ R8, R128, UR20, -R0 ;  /* 0x0000001480087c23 */ /* 0x008fe20008010800 */
[----:B------:R-:W-:-:S06]  /*11980*/  MOV R128, R100 ;  /* 0x0000006400807202 */ /* 0x000fcc0000000f00 */
[----:B------:R3:W3:Y:S01]  /*11990*/  MUFU.EX2 R100, R8 ;  /* 0x0000000800647308 */ /* 0x0006e20000000800 */
[----:B-1----:R-:W-:-:S07]  /*119a0*/  FFMA.FTZ R4, R89, UR20, -R2 ;  /* 0x0000001459047c23 */ /* 0x002fce0008010802 */
[----:B------:R1:W-:Y:S01]  /*119b0*/  MUFU.EX2 R106, R4 ;  /* 0x00000004006a7308 */ /* 0x0003e20000000800 */
[----:B---3--:R-:W-:Y:S01]  /*119c0*/  FFMA.FTZ R8, R125, UR20, -R0 ;  /* 0x000000147d087c23 */ /* 0x008fe20008010800 */
[----:B------:R-:W-:Y:S02]  /*119d0*/  MOV R125, R62 ;  /* 0x0000003e007d7202 */ /* 0x000fe40000000f00 */
[----:B------:R-:W-:-:S04]  /*119e0*/  MOV R62, R92 ;  /* 0x0000005c003e7202 */ /* 0x000fc80000000f00 */
[----:B------:R3:W3:Y:S01]  /*119f0*/  MUFU.EX2 R92, R8 ;  /* 0x00000008005c7308 */ /* 0x0006e20000000800 */
[----:B------:R-:W-:Y:S01]  /*11a00*/  F2FP.BF16.F32.PACK_AB R5, R100, R101 ;  /* 0x000000656405723e */ /* 0x000fe200000010ff */
[----:B-1----:R-:W-:-:S06]  /*11a10*/  FFMA.FTZ R4, R84, UR20, -R2 ;  /* 0x0000001454047c23 */ /* 0x002fcc0008010802 */
[----:B------:R1:W-:Y:S01]  /*11a20*/  MUFU.EX2 R104, R4 ;  /* 0x0000000400687308 */ /* 0x0003e20000000800 */
[----:B---3--:R-:W-:Y:S02]  /*11a30*/  F2FP.BF16.F32.PACK_AB R8, R142, R138 ;  /* 0x0000008a8e08723e */ /* 0x008fe400000010ff */
[----:B------:R-:W-:-:S05]  /*11a40*/  F2FP.BF16.F32.PACK_AB R7, R96, R92 ;  /* 0x0000005c6007723e */ /* 0x000fca00000010ff */
[----:B------:R-:W-:Y:S01]  /*11a50*/  HMMA.16816.F32.BF16 R64, R8, R16, R64 ;  /* 0x000000100840723c */ /* 0x000fe20000041840 */
[----:B-1----:R-:W-:-:S05]  /*11a60*/  F2FP.BF16.F32.PACK_AB R4, R216, R214 ;  /* 0x000000d6d804723e */ /* 0x002fca00000010ff */
[C---:B------:R-:W-:Y:S01]  /*11a70*/  HMMA.16816.F32.BF16 R48, R8.reuse, R18, R48 ;  /* 0x000000120830723c */ /* 0x040fe20000041830 */
[----:B------:R-:W1:Y:S05]  /*11a80*/  LDSM.16.MT88.4 R16, [R184+0x5000] ;  /* 0x00500000b810783b */ /* 0x000e6a0000004200 */
[C---:B------:R-:W-:Y:S06]  /*11a90*/  HMMA.16816.F32.BF16 R152, R8.reuse, R12, R152 ;  /* 0x0000000c0898723c */ /* 0x040fec0000041898 */
[----:B------:R-:W-:Y:S01]  /*11aa0*/  HMMA.16816.F32.BF16 R160, R8, R14, R160 ;  /* 0x0000000e08a0723c */ /* 0x000fe200000418a0 */
[----:B------:R-:W-:Y:S05]  /*11ab0*/  LDSM.16.MT88.4 R12, [R185+0x5000] ;  /* 0x00500000b90c783b */ /* 0x000fea0000004200 */
[----:B------:R-:W-:Y:S01]  /*11ac0*/  HMMA.16816.F32.BF16 R40, R4, R24, R32 ;  /* 0x000000180428723c */ /* 0x000fe20000041820 */
[----:B------:R-:W-:-:S04]  /*11ad0*/  FFMA.FTZ R8, R79, UR20, -R2 ;  /* 0x000000144f087c23 */ /* 0x000fc80008010802 */
[----:B------:R3:W-:Y:S01]  /*11ae0*/  MUFU.EX2 R97, R8 ;  /* 0x0000000800617308 */ /* 0x0007e20000000800 */
[----:B------:R-:W-:Y:S01]  /*11af0*/  F2FP.BF16.F32.PACK_AB R9, R246, R247 ;  /* 0x000000f7f609723e */ /* 0x000fe200000010ff */
[----:B------:R-:W-:Y:S01]  /*11b00*/  HMMA.16816.F32.BF16 R32, R4, R26, R28 ;  /* 0x0000001a0420723c */ /* 0x000fe2000004181c */
[----:B------:R-:W-:-:S05]  /*11b10*/  F2FP.BF16.F32.PACK_AB R11, R244, R245 ;  /* 0x000000f5f40b723e */ /* 0x000fca00000010ff */
[----:B------:R-:W-:Y:S01]  /*11b20*/  HMMA.16816.F32.BF16 R28, R4, R20, R36 ;  /* 0x00000014041c723c */ /* 0x000fe20000041824 */
[----:B---3--:R-:W-:-:S05]  /*11b30*/  FFMA.FTZ R8, R122, UR20, -R0 ;  /* 0x000000147a087c23 */ /* 0x008fca0008010800 */
[----:B------:R-:W-:Y:S01]  /*11b40*/  HMMA.16816.F32.BF16 R36, R4, R22, R44 ;  /* 0x000000160424723c */ /* 0x000fe2000004182c */
[----:B------:R-:W-:Y:S01]  /*11b50*/  MOV R122, R62 ;  /* 0x0000003e007a7202 */ /* 0x000fe20000000f00 */
[----:B------:R3:W-:Y:S02]  /*11b60*/  MUFU.EX2 R89, R8 ;  /* 0x0000000800597308 */ /* 0x0007e40000000800 */
[----:B---3--:R-:W-:-:S03]  /*11b70*/  FFMA.FTZ R8, R118, UR20, -R0 ;  /* 0x0000001476087c23 */ /* 0x008fc60008010800 */
[--C-:B------:R-:W-:Y:S01]  /*11b80*/  FFMA.FTZ R4, R114, UR20, -R0.reuse ;  /* 0x0000001472047c23 */ /* 0x100fe20008010800 */
[----:B------:R-:W-:Y:S02]  /*11b90*/  MOV R118, R236 ;  /* 0x000000ec00767202 */ /* 0x000fe40000000f00 */
[----:B------:R3:W1:Y:S01]  /*11ba0*/  MUFU.EX2 R87, R8 ;  /* 0x0000000800577308 */ /* 0x0006620000000800 */
[----:B------:R-:W-:Y:S01]  /*11bb0*/  MOV R236, R56 ;  /* 0x0000003800ec7202 */ /* 0x000fe20000000f00 */
[----:B---3--:R-:W-:Y:S01]  /*11bc0*/  FFMA.FTZ R8, R120, UR20, -R0 ;  /* 0x0000001478087c23 */ /* 0x008fe20008010800 */
[----:B------:R-:W-:-:S05]  /*11bd0*/  MOV R120, R53 ;  /* 0x0000003500787202 */ /* 0x000fca0000000f00 */
[----:B------:R3:W-:Y:S01]  /*11be0*/  MUFU.EX2 R84, R8 ;  /* 0x0000000800547308 */ /* 0x0007e20000000800 */
[----:B------:R-:W-:-:S07]  /*11bf0*/  F2FP.BF16.F32.PACK_AB R10, R120, R156 ;  /* 0x0000009c780a723e */ /* 0x000fce00000010ff */
[----:B------:R1:W1:Y:S01]  /*11c00*/  MUFU.EX2 R85, R4 ;  /* 0x0000000400557308 */ /* 0x0002620000000800 */
[----:B---3--:R-:W-:-:S07]  /*11c10*/  F2FP.BF16.F32.PACK_AB R8, R164, R166 ;  /* 0x000000a6a408723e */ /* 0x008fce00000010ff */
[----:B------:R-:W-:Y:S01]  /*11c20*/  HMMA.16816.F32.BF16 R64, R8, R24, R64 ;  /* 0x000000180840723c */ /* 0x000fe20000041840 */
[----:B-1----:R-:W-:-:S05]  /*11c30*/  FFMA.FTZ R4, R83, UR20, -R2 ;  /* 0x0000001453047c23 */ /* 0x002fca0008010802 */
[C---:B------:R-:W-:Y:S06]  /*11c40*/  HMMA.16816.F32.BF16 R60, R8.reuse, R26, R48 ;  /* 0x0000001a083c723c */ /* 0x040fec0000041830 */
[C---:B------:R-:W-:Y:S06]  /*11c50*/  HMMA.16816.F32.BF16 R56, R8.reuse, R20, R152 ;  /* 0x000000140838723c */ /* 0x040fec0000041898 */
[----:B------:R-:W-:Y:S01]  /*11c60*/  HMMA.16816.F32.BF16 R160, R8, R22, R160 ;  /* 0x0000001608a0723c */ /* 0x000fe200000418a0 */
[----:B------:R-:W1:Y:S01]  /*11c70*/  LDSM.16.MT88.4 R20, [R184+0x5400] ;  /* 0x00540000b814783b */ /* 0x000e620000004200 */
[----:B------:R3:W-:Y:S01]  /*11c80*/  MUFU.EX2 R90, R4 ;  /* 0x00000004005a7308 */ /* 0x0007e20000000800 */
[----:B------:R-:W-:-:S02]  /*11c90*/  F2FP.BF16.F32.PACK_AB R5, R87, R89 ;  /* 0x000000595705723e */ /* 0x000fc400000010ff */
[----:B------:R-:W-:Y:S01]  /*11ca0*/  F2FP.BF16.F32.PACK_AB R6, R168, R170 ;  /* 0x000000aaa806723e */ /* 0x000fe200000010ff */
[----:B------:R-:W2:Y:S01]  /*11cb0*/  LDSM.16.MT88.4 R24, [R185+0x5400] ;  /* 0x00540000b918783b */ /* 0x000ea20000004200 */
[----:B------:R-:W-:-:S04]  /*11cc0*/  FFMA.FTZ R8, R78, UR20, -R2 ;  /* 0x000000144e087c23 */ /* 0x000fc80008010802 */
[----:B------:R3:W-:Y:S01]  /*11cd0*/  MUFU.EX2 R83, R8 ;  /* 0x0000000800537308 */ /* 0x0007e20000000800 */
[----:B------:R-:W-:Y:S01]  /*11ce0*/  F2FP.BF16.F32.PACK_AB R7, R85, R84 ;  /* 0x000000545507723e */ /* 0x000fe200000010ff */
[----:B---3--:R-:W-:Y:S01]  /*11cf0*/  FFMA.FTZ R4, R76, UR20, -R2 ;  /* 0x000000144c047c23 */ /* 0x008fe20008010802 */
[----:B------:R-:W-:-:S05]  /*11d00*/  FFMA.FTZ R8, R115, UR20, -R0 ;  /* 0x0000001473087c23 */ /* 0x000fca0008010800 */
[----:B------:R3:W-:Y:S08]  /*11d10*/  MUFU.EX2 R80, R8 ;  /* 0x0000000800507308 */ /* 0x0007f00000000800 */
[----:B------:R1:W-:Y:S01]  /*11d20*/  MUFU.EX2 R88, R4 ;  /* 0x0000000400587308 */ /* 0x0003e20000000800 */
[----:B---3--:R-:W-:-:S07]  /*11d30*/  FFMA.FTZ R8, R111, UR20, -R0 ;  /* 0x000000146f087c23 */ /* 0x008fce0008010800 */
[----:B------:R3:W2:Y:S01]  /*11d40*/  MUFU.EX2 R79, R8 ;  /* 0x00000008004f7308 */ /* 0x0006a20000000800 */
[----:B-1----:R-:W-:Y:S01]  /*11d50*/  F2FP.BF16.F32.PACK_AB R4, R175, R221 ;  /* 0x000000ddaf04723e */ /* 0x002fe200000010ff */
[----:B---3--:R-:W-:-:S06]  /*11d60*/  FFMA.FTZ R8, R105, UR20, -R0 ;  /* 0x0000001469087c23 */ /* 0x008fcc0008010800 */
[----:B------:R1:W-:Y:S01]  /*11d70*/  MUFU.EX2 R76, R8 ;  /* 0x00000008004c7308 */ /* 0x0003e20000000800 */
[----:B------:R-:W-:Y:S01]  /*11d80*/  HMMA.16816.F32.BF16 R48, R4, R18, R32 ;  /* 0x000000120430723c */ /* 0x000fe20000041820 */
[----:B-1----:R-:W-:-:S06]  /*11d90*/  FFMA.FTZ R8, R107, UR20, -R0 ;  /* 0x000000146b087c23 */ /* 0x002fcc0008010800 */
[----:B------:R1:W3:Y:S01]  /*11da0*/  MUFU.EX2 R78, R8 ;  /* 0x00000008004e7308 */ /* 0x0002e20000000800 */
[----:B--2---:R-:W-:Y:S02]  /*11db0*/  F2FP.BF16.F32.PACK_AB R9, R79, R80 ;  /* 0x000000504f09723e */ /* 0x004fe400000010ff */
[----:B------:R-:W-:Y:S01]  /*11dc0*/  F2FP.BF16.F32.PACK_AB R10, R106, R117 ;  /* 0x000000756a0a723e */ /* 0x000fe200000010ff */
[----:B-1----:R-:W-:-:S04]  /*11dd0*/  FFMA.FTZ R8, R82, UR20, -R2 ;  /* 0x0000001452087c23 */ /* 0x002fc80008010802 */
[----:B------:R1:W-:Y:S01]  /*11de0*/  MUFU.EX2 R82, R8 ;  /* 0x0000000800527308 */ /* 0x0003e20000000800 */
[----:B---3--:R-:W-:Y:S01]  /*11df0*/  F2FP.BF16.F32.PACK_AB R11, R78, R76 ;  /* 0x0000004c4e0b723e */ /* 0x008fe200000010ff */
[----:B-1----:R-:W-:-:S06]  /*11e00*/  FFMA.FTZ R8, R77, UR20, -R2 ;  /* 0x000000144d087c23 */ /* 0x002fcc0008010802 */
[----:B------:R1:W-:Y:S02]  /*11e10*/  MUFU.EX2 R77, R8 ;  /* 0x00000008004d7308 */ /* 0x0003e40000000800 */
[----:B-1----:R-:W-:-:S07]  /*11e20*/  F2FP.BF16.F32.PACK_AB R8, R121, R126 ;  /* 0x0000007e7908723e */ /* 0x002fce00000010ff */
[----:B------:R-:W-:Y:S07]  /*11e30*/  HMMA.16816.F32.BF16 R148, R8, R22, R48 ;  /* 0x000000160894723c */ /* 0x000fee0000041830 */
[----:B-----5:R-:W-:Y:S02]  /*11e40*/  FFMA.FTZ R49, R147, R70, R116 ;  /* 0x0000004693317223 */ /* 0x020fe40000010074 */
[----:B------:R-:W2:Y:S01]  /*11e50*/  LDL.LU R147, [R1+0xc] ;  /* 0x00000c0001937983 */ /* 0x000ea20000300800 */
[----:B------:R-:W-:Y:S01]  /*11e60*/  HMMA.16816.F32.BF16 R52, R4, R16, R40 ;  /* 0x000000100434723c */ /* 0x000fe20000041828 */
[----:B------:R-:W-:-:S05]  /*11e70*/  FFMA.FTZ R2, R81, UR20, -R2 ;  /* 0x0000001451027c23 */ /* 0x000fca0008010802 */
[C---:B------:R-:W-:Y:S06]  /*11e80*/  HMMA.16816.F32.BF16 R44, R4.reuse, R12, R28 ;  /* 0x0000000c042c723c */ /* 0x040fec000004181c */
[----:B------:R-:W-:Y:S07]  /*11e90*/  HMMA.16816.F32.BF16 R36, R4, R14, R36 ;  /* 0x0000000e0424723c */ /* 0x000fee0000041824 */
[----:B------:R-:W-:-:S02]  /*11ea0*/  F2FP.BF16.F32.PACK_AB R4, R122, R118 ;  /* 0x000000767a04723e */ /* 0x000fc400000010ff */
[----:B------:R-:W-:Y:S02]  /*11eb0*/  F2FP.BF16.F32.PACK_AB R5, R242, R243 ;  /* 0x000000f3f205723e */ /* 0x000fe400000010ff */
[----:B------:R-:W-:Y:S02]  /*11ec0*/  F2FP.BF16.F32.PACK_AB R6, R125, R123 ;  /* 0x0000007b7d06723e */ /* 0x000fe400000010ff */
[----:B------:R-:W-:-:S07]  /*11ed0*/  F2FP.BF16.F32.PACK_AB R7, R240, R241 ;  /* 0x000000f1f007723e */ /* 0x000fce00000010ff */
[C---:B------:R-:W-:Y:S01]  /*11ee0*/  HMMA.16816.F32.BF16 R28, R4.reuse, R16, R64 ;  /* 0x00000010041c723c */ /* 0x040fe20000041840 */
[----:B------:R1:W-:Y:S05]  /*11ef0*/  MUFU.EX2 R67, R2 ;  /* 0x0000000200437308 */ /* 0x0003ea0000000800 */
[C---:B------:R-:W-:Y:S01]  /*11f00*/  HMMA.16816.F32.BF16 R32, R4.reuse, R18, R60 ;  /* 0x000000120420723c */ /* 0x040fe2000004183c */
[----:B------:R-:W3:Y:S05]  /*11f10*/  LDSM.16.MT88.4 R16, [R184+0x5800] ;  /* 0x00580000b810783b */ /* 0x000eea0000004200 */
[----:B------:R-:W-:Y:S01]  /*11f20*/  HMMA.16816.F32.BF16 R56, R4, R12, R56 ;  /* 0x0000000c0438723c */ /* 0x000fe20000041838 */
[----:B-1----:R-:W-:-:S05]  /*11f30*/  FFMA.FTZ R2, R109, UR20, -R0 ;  /* 0x000000146d027c23 */ /* 0x002fca0008010800 */
[----:B------:R-:W-:Y:S01]  /*11f40*/  HMMA.16816.F32.BF16 R40, R4, R14, R160 ;  /* 0x0000000e0428723c */ /* 0x000fe200000418a0 */
[----:B------:R-:W1:Y:S01]  /*11f50*/  LDSM.16.MT88.4 R12, [R185+0x5800] ;  /* 0x00580000b90c783b */ /* 0x000e620000004200 */
[----:B------:R5:W-:Y:S01]  /*11f60*/  MUFU.EX2 R66, R2 ;  /* 0x0000000200427308 */ /* 0x000be20000000800 */
[----:B------:R-:W-:Y:S02]  /*11f70*/  MOV R114, R156 ;  /* 0x0000009c00727202 */ /* 0x000fe40000000f00 */
[----:B------:R-:W-:Y:S02]  /*11f80*/  MOV R155, R157 ;  /* 0x0000009d009b7202 */ /* 0x000fe40000000f00 */
[----:B------:R-:W-:Y:S01]  /*11f90*/  MOV R154, R158 ;  /* 0x0000009e009a7202 */ /* 0x000fe20000000f00 */
[----:B-----5:R-:W-:-:S04]  /*11fa0*/  FFMA.FTZ R2, R103, UR20, -R0 ;  /* 0x0000001467027c23 */ /* 0x020fc80008010800 */
[----:B------:R5:W3:Y:S01]  /*11fb0*/  MUFU.EX2 R65, R2 ;  /* 0x0000000200417308 */ /* 0x000ae20000000800 */
[----:B------:R-:W-:Y:S01]  /*11fc0*/  MOV R153, R159 ;  /* 0x0000009f00997202 */ /* 0x000fe20000000f00 */
[C---:B------:R-:W-:Y:S06]  /*11fd0*/  HMMA.16816.F32.BF16 R52, R8.reuse, R20, R52 ;  /* 0x000000140834723c */ /* 0x040fec0000041834 */
[----:B------:R-:W-:Y:S01]  /*11fe0*/  HMMA.16816.F32.BF16 R156, R8, R24, R44 ;  /* 0x00000018089c723c */ /* 0x000fe2000004182c */
[----:B-----5:R-:W-:-:S04]  /*11ff0*/  FFMA.FTZ R2, R102, UR20, -R0 ;  /* 0x0000001466027c23 */ /* 0x020fc80008010800 */
[----:B------:R5:W-:Y:S01]  /*12000*/  MUFU.EX2 R64, R2 ;  /* 0x0000000200407308 */ /* 0x000be20000000800 */
[----:B------:R-:W-:Y:S01]  /*12010*/  HMMA.16816.F32.BF16 R44, R8, R26, R36 ;  /* 0x0000001a082c723c */ /* 0x000fe20000041824 */
[----:B------:R-:W-:Y:S02]  /*12020*/  F2FP.BF16.F32.PACK_AB R4, R129, R128 ;  /* 0x000000808104723e */ /* 0x000fe400000010ff */
[----:B------:R-:W-:Y:S02]  /*12030*/  F2FP.BF16.F32.PACK_AB R5, R235, R238 ;  /* 0x000000eeeb05723e */ /* 0x000fe400000010ff */
[----:B------:R-:W-:Y:S01]  /*12040*/  F2FP.BF16.F32.PACK_AB R6, R169, R130 ;  /* 0x00000082a906723e */ /* 0x000fe200000010ff */
[----:B-----5:R-:W-:-:S04]  /*12050*/  FFMA.FTZ R2, R98, UR20, -R0 ;  /* 0x0000001462027c23 */ /* 0x020fc80008010800 */
[----:B------:R5:W1:Y:S01]  /*12060*/  MUFU.EX2 R63, R2 ;  /* 0x00000002003f7308 */ /* 0x000a620000000800 */
[----:B------:R-:W-:Y:S01]  /*12070*/  F2FP.BF16.F32.PACK_AB R7, R233, R234 ;  /* 0x000000eae907723e */ /* 0x000fe200000010ff */
[----:B------:R-:W-:Y:S01]  /*12080*/  FFMA.FTZ R48, R145, R69, R226 ;  /* 0x0000004591307223 */ /* 0x000fe200000100e2 */
[--C-:B------:R-:W-:Y:S01]  /*12090*/  FFMA.FTZ R60, R91, UR20, -R3.reuse ;  /* 0x000000145b3c7c23 */ /* 0x100fe20008010803 */
[----:B------:R-:W-:Y:S01]  /*120a0*/  FFMA.FTZ R61, R86, UR20, -R3 ;  /* 0x00000014563d7c23 */ /* 0x000fe20008010803 */
[----:B----4-:R-:W-:Y:S01]  /*120b0*/  FFMA.FTZ R50, R146, R68, R212 ;  /* 0x0000004492327223 */ /* 0x010fe200000100d4 */
[--C-:B------:R-:W-:Y:S02]  /*120c0*/  FFMA.FTZ R8, R94, UR20, -R0.reuse ;  /* 0x000000145e087c23 */ /* 0x100fe40008010800 */
[----:B------:R-:W-:Y:S01]  /*120d0*/  HMMA.16816.F32.BF16 R36, R4, R20, R28 ;  /* 0x000000140424723c */ /* 0x000fe2000004181c */
[--C-:B------:R-:W-:Y:S01]  /*120e0*/  FFMA.FTZ R3, R93, UR20, -R0.reuse ;  /* 0x000000145d037c23 */ /* 0x100fe20008010800 */
[----:B-----5:R-:W-:-:S04]  /*120f0*/  FFMA.FTZ R2, R99, UR20, -R0 ;  /* 0x0000001463027c23 */ /* 0x020fc80008010800 */
[C---:B------:R-:W-:Y:S01]  /*12100*/  HMMA.16816.F32.BF16 R28, R4.reuse, R24, R56 ;  /* 0x00000018041c723c */ /* 0x040fe20000041838 */
[----:B------:R4:W5:Y:S05]  /*12110*/  MUFU.EX2 R62, R2 ;  /* 0x00000002003e7308 */ /* 0x00096a0000000800 */
[C---:B------:R-:W-:Y:S01]  /*12120*/  HMMA.16816.F32.BF16 R32, R4.reuse, R22, R32 ;  /* 0x000000160420723c */ /* 0x040fe20000041820 */
[----:B------:R-:W-:Y:S01]  /*12130*/  FADD.FTZ R50, R223, R50 ;  /* 0x00000032df327221 */ /* 0x000fe20000010000 */
[----:B------:R-:W-:Y:S01]  /*12140*/  FADD.FTZ R49, R172, R49 ;  /* 0x00000031ac317221 */ /* 0x000fe20000010000 */
[----:B------:R-:W-:Y:S01]  /*12150*/  MOV R111, R138 ;  /* 0x0000008a006f7202 */ /* 0x000fe20000000f00 */
[----:B------:R-:W-:Y:S02]  /*12160*/  LDSM.16.MT88.4 R20, [R185+0x5c00] ;  /* 0x005c0000b914783b */ /* 0x000fe40000004200 */
[----:B------:R-:W-:Y:S01]  /*12170*/  HMMA.16816.F32.BF16 R24, R4, R26, R40 ;  /* 0x0000001a0418723c */ /* 0x000fe20000041828 */
[----:B----4-:R-:W-:-:S06]  /*12180*/  FFMA.FTZ R2, R95, UR20, -R0 ;  /* 0x000000145f027c23 */ /* 0x010fcc0008010800 */
[----:B------:R-:W-:Y:S02]  /*12190*/  F2FP.BF16.F32.PACK_AB R4, R97, R104 ;  /* 0x000000686104723e */ /* 0x000fe400000010ff */
[----:B---3--:R-:W-:Y:S01]  /*121a0*/  F2FP.BF16.F32.PACK_AB R5, R65, R66 ;  /* 0x000000424105723e */ /* 0x008fe200000010ff */
[----:B------:R3:W4:Y:S01]  /*121b0*/  MUFU.EX2 R51, R2 ;  /* 0x0000000200337308 */ /* 0x0007220000000800 */
[----:B------:R-:W-:Y:S02]  /*121c0*/  F2FP.BF16.F32.PACK_AB R6, R88, R90 ;  /* 0x0000005a5806723e */ /* 0x000fe400000010ff */
[----:B-1----:R-:W-:Y:S02]  /*121d0*/  F2FP.BF16.F32.PACK_AB R7, R63, R64 ;  /* 0x000000403f07723e */ /* 0x002fe400000010ff */
[----:B------:R-:W-:-:S03]  /*121e0*/  MOV R105, R139 ;  /* 0x0000008b00697202 */ /* 0x000fc60000000f00 */
[----:B------:R1:W-:Y:S02]  /*121f0*/  MUFU.EX2 R41, R3 ;  /* 0x0000000300297308 */ /* 0x0003e40000000800 */
[C---:B------:R-:W-:Y:S01]  /*12200*/  HMMA.16816.F32.BF16 R148, R4.reuse, R18, R148 ;  /* 0x000000120494723c */ /* 0x040fe20000041894 */
[----:B---3--:R-:W-:Y:S01]  /*12210*/  FADD.FTZ R2, R153, R48 ;  /* 0x0000003099027221 */ /* 0x008fe20000010000 */
[----:B------:R-:W-:Y:S02]  /*12220*/  MOV R153, R154 ;  /* 0x0000009a00997202 */ /* 0x000fe40000000f00 */
[----:B------:R-:W-:Y:S01]  /*12230*/  MOV R154, R155 ;  /* 0x0000009b009a7202 */ /* 0x000fe20000000f00 */
[----:B------:R-:W-:Y:S01]  /*12240*/  FADD.FTZ R2, R136, R2 ;  /* 0x0000000288027221 */ /* 0x000fe20000010000 */
[----:B------:R-:W-:Y:S01]  /*12250*/  MOV R155, R140 ;  /* 0x0000008c009b7202 */ /* 0x000fe20000000f00 */
[----:B------:R-:W-:Y:S01]  /*12260*/  HMMA.16816.F32.BF16 R156, R4, R12, R156 ;  /* 0x0000000c049c723c */ /* 0x000fe2000004189c */
[----:B------:R-:W-:Y:S01]  /*12270*/  MOV R140, R137 ;  /* 0x00000089008c7202 */ /* 0x000fe20000000f00 */
[----:B-1----:R-:W-:Y:S01]  /*12280*/  FADD.FTZ R3, R176, R49 ;  /* 0x00000031b0037221 */ /* 0x002fe20000010000 */
[----:B------:R-:W-:-:S03]  /*12290*/  FADD.FTZ R2, R153, R2 ;  /* 0x0000000299027221 */ /* 0x000fc60000010000 */
[C---:B------:R-:W-:Y:S06]  /*122a0*/  HMMA.16816.F32.BF16 R136, R4.reuse, R16, R52 ;  /* 0x000000100488723c */ /* 0x040fec0000041834 */
[----:B------:R-:W-:Y:S01]  /*122b0*/  HMMA.16816.F32.BF16 R44, R4, R14, R44 ;  /* 0x0000000e042c723c */ /* 0x000fe2000004182c */
[----:B------:R-:W-:Y:S01]  /*122c0*/  MOV R115, R165 ;  /* 0x000000a500737202 */ /* 0x000fe20000000f00 */
[----:B------:R-:W-:Y:S01]  /*122d0*/  FADD.FTZ R2, R105, R2 ;  /* 0x0000000269027221 */ /* 0x000fe20000010000 */
[----:B------:R-:W-:Y:S01]  /*122e0*/  MOV R153, R167 ;  /* 0x000000a700997202 */ /* 0x000fe20000000f00 */
[----:B------:R-:W-:Y:S01]  /*122f0*/  IMAD.MOV.U32 R91, RZ, RZ, R154 ;  /* 0x000000ffff5b7224 */ /* 0x000fe200078e009a */
[----:B------:R-:W-:-:S02]  /*12300*/  MOV R109, R111 ;  /* 0x0000006f006d7202 */ /* 0x000fc40000000f00 */
[----:B------:R-:W-:Y:S02]  /*12310*/  MOV R81, R142 ;  /* 0x0000008e00517202 */ /* 0x000fe40000000f00 */
[----:B------:R-:W-:Y:S02]  /*12320*/  MOV R107, R143 ;  /* 0x0000008f006b7202 */ /* 0x000fe40000000f00 */
[----:B------:R-:W-:Y:S02]  /*12330*/  MOV R152, R166 ;  /* 0x000000a600987202 */ /* 0x000fe40000000f00 */
[----:B------:R-:W-:Y:S02]  /*12340*/  MOV R105, R141 ;  /* 0x0000008d00697202 */ /* 0x000fe40000000f00 */
[----:B------:R-:W-:Y:S02]  /*12350*/  MOV R154, R164 ;  /* 0x000000a4009a7202 */ /* 0x000fe40000000f00 */
[----:B------:R-:W-:Y:S01]  /*12360*/  MOV R111, R152 ;  /* 0x00000098006f7202 */ /* 0x000fe20000000f00 */
[----:B--2---:R-:W-:-:S02]  /*12370*/  FFMA.FTZ R0, R147, R72, R112 ;  /* 0x0000004893007223 */ /* 0x004fc40000010070 */
[----:B------:R-:W1:Y:S02]  /*12380*/  LDSM.16.MT88.4 R144, [R184+0x5c00] ;  /* 0x005c0000b890783b */ /* 0x000e640000004200 */
[----:B------:R-:W-:Y:S01]  /*12390*/  FADD.FTZ R40, R124, R0 ;  /* 0x000000007c287221 */ /* 0x000fe20000010000 */
[----:B------:R-:W-:-:S03]  /*123a0*/  FADD.FTZ R0, R224, R50 ;  /* 0x00000032e0007221 */ /* 0x000fc60000010000 */
        /* <DEDUP_REMOVED lines=88> */
[----:B------:R2:W-:Y:S01]  /*12930*/  MUFU.EX2 R42, R8 ;  /* 0x00000008002a7308 */ /* 0x0005e20000000800 */
[----:B------:R-:W-:Y:S01]  /*12940*/  FADD.FTZ R4, R217, R4 ;  /* 0x00000004d9047221 */ /* 0x000fe20000010000 */
[C---:B------:R-:W-:Y:S01]  /*12950*/  F2FP.BF16.F32.PACK_AB R9, R231.reuse, R232 ;  /* 0x000000e8e709723e */ /* 0x040fe200000010ff */
[----:B------:R-:W-:Y:S01]  /*12960*/  FADD.FTZ R3, R231, R3 ;  /* 0x00000003e7037221 */ /* 0x000fe20000010000 */
[----:B------:R-:W-:Y:S01]  /*12970*/  F2FP.BF16.F32.PACK_AB R10, R218, R210 ;  /* 0x000000d2da0a723e */ /* 0x000fe200000010ff */
[----:B------:R-:W-:Y:S01]  /*12980*/  FADD.FTZ R2, R97, R2 ;  /* 0x0000000261027221 */ /* 0x000fe20000010000 */
[----:B------:R-:W-:Y:S01]  /*12990*/  F2FP.BF16.F32.PACK_AB R11, R229, R230 ;  /* 0x000000e6e50b723e */ /* 0x000fe200000010ff */
[----:B------:R-:W-:Y:S01]  /*129a0*/  FADD.FTZ R0, R65, R0 ;  /* 0x0000000041007221 */ /* 0x000fe20000010000 */
[----:B------:R-:W3:Y:S01]  /*129b0*/  MUFU.EX2 R60, R60 ;  /* 0x0000003c003c7308 */ /* 0x000ee20000000800 */
[----:B------:R-:W-:Y:S01]  /*129c0*/  FADD.FTZ R4, R210, R4 ;  /* 0x00000004d2047221 */ /* 0x000fe20000010000 */
[----:B------:R-:W-:Y:S01]  /*129d0*/  FADD.FTZ R3, R230, R3 ;  /* 0x00000003e6037221 */ /* 0x000fe20000010000 */
[----:B------:R-:W-:Y:S01]  /*129e0*/  FADD.FTZ R2, R90, R2 ;  /* 0x000000025a027221 */ /* 0x000fe20000010000 */
[----:B--2---:R-:W-:Y:S01]  /*129f0*/  F2FP.BF16.F32.PACK_AB R8, R217, R196 ;  /* 0x000000c4d908723e */ /* 0x004fe200000010ff */
[----:B------:R-:W-:-:S03]  /*12a00*/  FADD.FTZ R0, R64, R0 ;  /* 0x0000000040007221 */ /* 0x000fc60000010000 */
[----:B------:R-:W2:Y:S01]  /*12a10*/  MUFU.EX2 R61, R61 ;  /* 0x0000003d003d7308 */ /* 0x000ea20000000800 */
[----:B------:R-:W-:Y:S01]  /*12a20*/  FADD.FTZ R4, R218, R4 ;  /* 0x00000004da047221 */ /* 0x000fe20000010000 */
[----:B------:R-:W-:Y:S01]  /*12a30*/  FADD.FTZ R3, R229, R3 ;  /* 0x00000003e5037221 */ /* 0x000fe20000010000 */
[----:B------:R-:W-:Y:S01]  /*12a40*/  FADD.FTZ R2, R88, R2 ;  /* 0x0000000258027221 */ /* 0x000fe20000010000 */
[----:B------:R-:W-:Y:S01]  /*12a50*/  HMMA.16816.F32.BF16 R36, R8, R16, R36 ;  /* 0x000000100824723c */ /* 0x000fe20000041824 */
[----:B------:R-:W-:Y:S01]  /*12a60*/  FADD.FTZ R0, R63, R0 ;  /* 0x000000003f007221 */ /* 0x000fe20000010000 */
[----:B------:R-:W-:-:S04]  /*12a70*/  FADD.FTZ R4, R219, R4 ;  /* 0x00000004db047221 */ /* 0x000fc80000010000 */
[----:B------:R-:W-:Y:S01]  /*12a80*/  HMMA.16816.F32.BF16 R32, R8, R18, R32 ;  /* 0x000000120820723c */ /* 0x000fe20000041820 */
[----:B------:R-:W-:-:S05]  /*12a90*/  FADD.FTZ R3, R228, R3 ;  /* 0x00000003e4037221 */ /* 0x000fca0000010000 */
[----:B------:R-:W-:Y:S01]  /*12aa0*/  HMMA.16816.F32.BF16 R28, R8, R12, R28 ;  /* 0x0000000c081c723c */ /* 0x000fe2000004181c */
[----:B------:R-:W-:-:S05]  /*12ab0*/  FADD.FTZ R2, R83, R2 ;  /* 0x0000000253027221 */ /* 0x000fca0000010000 */
[----:B------:R-:W-:Y:S01]  /*12ac0*/  HMMA.16816.F32.BF16 R24, R8, R14, R24 ;  /* 0x0000000e0818723c */ /* 0x000fe20000041818 */
[----:B-----5:R-:W-:Y:S01]  /*12ad0*/  FADD.FTZ R0, R62, R0 ;  /* 0x000000003e007221 */ /* 0x020fe20000010000 */
[----:B------:R-:W-:Y:S01]  /*12ae0*/  FADD.FTZ R4, R222, R4 ;  /* 0x00000004de047221 */ /* 0x000fe20000010000 */
[----:B------:R-:W-:Y:S01]  /*12af0*/  FADD.FTZ R3, R227, R3 ;  /* 0x00000003e3037221 */ /* 0x000fe20000010000 */
[----:B------:R-:W-:Y:S01]  /*12b00*/  FADD.FTZ R2, R82, R2 ;  /* 0x0000000252027221 */ /* 0x000fe20000010000 */
[----:B----4-:R-:W-:Y:S01]  /*12b10*/  FADD.FTZ R0, R51, R0 ;  /* 0x0000000033007221 */ /* 0x010fe20000010000 */
[----:B------:R-:W-:Y:S01]  /*12b20*/  FADD.FTZ R4, R237, R4 ;  /* 0x00000004ed047221 */ /* 0x000fe20000010000 */
[----:B---3--:R-:W-:Y:S01]  /*12b30*/  FADD.FTZ R3, R60, R3 ;  /* 0x000000033c037221 */ /* 0x008fe20000010000 */
[----:B------:R-:W-:Y:S01]  /*12b40*/  FADD.FTZ R2, R77, R2 ;  /* 0x000000024d027221 */ /* 0x000fe20000010000 */
[----:B------:R-:W-:Y:S01]  /*12b50*/  FADD.FTZ R0, R42, R0 ;  /* 0x000000002a007221 */ /* 0x000fe20000010000 */
[----:B------:R-:W-:Y:S01]  /*12b60*/  FADD.FTZ R4, R236, R4 ;  /* 0x00000004ec047221 */ /* 0x000fe20000010000 */
[----:B------:R-:W-:Y:S01]  /*12b70*/  F2FP.BF16.F32.PACK_AB R164, R82, R83 ;  /* 0x0000005352a4723e */ /* 0x000fe200000010ff */
[----:B--2---:R-:W-:Y:S01]  /*12b80*/  FADD.FTZ R3, R61, R3 ;  /* 0x000000033d037221 */ /* 0x004fe20000010000 */
[----:B------:R-:W-:Y:S01]  /*12b90*/  F2FP.BF16.F32.PACK_AB R165, R51, R62 ;  /* 0x0000003e33a5723e */ /* 0x000fe200000010ff */
[C---:B------:R-:W-:Y:S01]  /*12ba0*/  FADD.FTZ R2, R67.reuse, R2 ;  /* 0x0000000243027221 */ /* 0x040fe20000010000 */
[----:B------:R-:W-:-:S02]  /*12bb0*/  F2FP.BF16.F32.PACK_AB R166, R67, R77 ;  /* 0x0000004d43a6723e */ /* 0x000fc400000010ff */
[----:B------:R-:W-:Y:S02]  /*12bc0*/  F2FP.BF16.F32.PACK_AB R167, R41, R42 ;  /* 0x0000002a29a7723e */ /* 0x000fe400000010ff */
[----:B------:R-:W-:Y:S02]  /*12bd0*/  F2FP.BF16.F32.PACK_AB R160, R222, R219 ;  /* 0x000000dbdea0723e */ /* 0x000fe400000010ff */
[----:B------:R-:W-:Y:S02]  /*12be0*/  F2FP.BF16.F32.PACK_AB R161, R227, R228 ;  /* 0x000000e4e3a1723e */ /* 0x000fe400000010ff */
[----:B------:R-:W-:Y:S02]  /*12bf0*/  F2FP.BF16.F32.PACK_AB R162, R236, R237 ;  /* 0x000000edeca2723e */ /* 0x000fe400000010ff */
[----:B------:R-:W-:Y:S01]  /*12c00*/  F2FP.BF16.F32.PACK_AB R163, R61, R60 ;  /* 0x0000003c3da3723e */ /* 0x000fe200000010ff */
[----:B------:R-:W-:Y:S01]  /*12c10*/  FADD.FTZ R0, R41, R0 ;  /* 0x0000000029007221 */ /* 0x000fe20000010000 */
[----:B------:R2:W-:Y:S01]  /*12c20*/  STL [R1], R4 ;  /* 0x0000000401007387 */ /* 0x0005e20000100800 */
[C---:B-1----:R-:W-:Y:S03]  /*12c30*/  HMMA.16816.F32.BF16 R136, R164.reuse, R144, R136 ;  /* 0x00000090a488723c */ /* 0x042fe60000041888 */
        /* <DEDUP_REMOVED lines=10> */
[----:B------:R-:W-:-:S02]  /*12ce0*/  MOV R40, R74 ;  /* 0x0000004a00287202 */ /* 0x000fc40000000f00 */
[----:B------:R-:W-:Y:S02]  /*12cf0*/  MOV R41, R75 ;  /* 0x0000004b00297202 */ /* 0x000fe40000000f00 */
[----:B------:R-:W-:Y:S02]  /*12d00*/  MOV R38, R71 ;  /* 0x0000004700267202 */ /* 0x000fe40000000f00 */
[----:B--2---:R-:W-:-:S15]  /*12d10*/  MOV R39, R73 ;  /* 0x0000004900277202 */ /* 0x004fde0000000f00 */
[----:B------:R-:W-:-:S02]  /*12d20*/  NOP ;  /* 0x0000000000007918 */ /* 0x000fc40000000000 */
.L_x_313:
        /* <DEDUP_REMOVED lines=15> */
[----:B-1----:R-:W1:Y:S01]  /*12e20*/  @!P4 LDC.64 R2, c[0x0][0x220] ;  /* 0x00008800ff02cb82 */ /* 0x002e620000000a00 */
[----:B------:R-:W-:Y:S02]  /*12e30*/  USHF.L.U32 UR21, UR12, 0x6, URZ ;  /* 0x000000060c157899 */ /* 0x000fe4000800063f */
[----:B------:R-:W-:Y:S02]  /*12e40*/  UIADD3 UR13, UR11, UR23, URZ ;  /* 0x000000170b0d7290 */ /* 0x000fe4000fffe03f */
[----:B------:R-:W-:Y:S01]  /*12e50*/  UIADD3 UR26, UR26, UR35, URZ ;  /* 0x000000231a1a7290 */ /* 0x000fe2000fffe03f */
[----:B------:R-:W-:Y:S02]  /*12e60*/  ULDC UR4, c[0x0][0x2ec] ;  /* 0x0000bb0000047ab9 */ /* 0x000fe40000000800 */
[----:B------:R-:W2:Y:S01]  /*12e70*/  @!P4 LDC.64 R6, c[0x0][0x220] ;  /* 0x00008800ff06cb82 */ /* 0x000ea20000000a00 */
[----:B------:R-:W-:-:S07]  /*12e80*/  ULDC.64 UR6, c[0x0][0x248] ;  /* 0x0000920000067ab9 */ /* 0x000fce0000000a00 */
[----:B------:R-:W3:Y:S01]  /*12e90*/  @!P4 LDC.64 R4, c[0x0][0x220] ;  /* 0x00008800ff04cb82 */ /* 0x000ee20000000a00 */
[----:B-1----:R1:W-:Y:S04]  /*12ea0*/  @!P4 STL.64 [R1+0x30], R2 ;  /* 0x000030020100c387 */ /* 0x0023e80000100a00 */
[----:B--2---:R2:W-:Y:S04]  /*12eb0*/  @!P4 STL.64 [R1+0x28], R6 ;  /* 0x000028060100c387 */ /* 0x0045e80000100a00 */
[----:B---3--:R3:W-:Y:S01]  /*12ec0*/  @!P4 STL.64 [R1+0x20], R4 ;  /* 0x000020040100c387 */ /* 0x0087e20000100a00 */
[----:B-1----:R-:W1:Y:S03]  /*12ed0*/  @!P4 LDC.64 R2, c[0x0][0x220] ;  /* 0x00008800ff02cb82 */ /* 0x002e660000000a00 */
[----:B-1----:R1:W-:Y:S04]  /*12ee0*/  @!P4 STL.64 [R1+0x18], R2 ;  /* 0x000018020100c387 */ /* 0x0023e80000100a00 */
[----:B--2---:R-:W2:Y:S04]  /*12ef0*/  LDL.LU.64 R6, [R1+0x10] ;  /* 0x0000100001067983 */ /* 0x004ea80000300a00 */
[----:B---3--:R-:W2:Y:S01]  /*12f00*/  LDL.LU.64 R4, [R1+0x48] ;  /* 0x0000480001047983 */ /* 0x008ea20000300a00 */
[----:B-1----:R-:W-:Y:S01]  /*12f10*/  MOV R3, R41 ;  /* 0x0000002900037202 */ /* 0x002fe20000000f00 */
[----:B--2---:R-:W-:-:S05]  /*12f20*/  IMAD.MOV.U32 R5, RZ, RZ, R7 ;  /* 0x000000ffff057224 */ /* 0x004fca00078e0007 */
[----:B------:R1:W-:Y:S01]  /*12f30*/  STL.64 [R1+0x10], R4 ;  /* 0x0000100401007387 */ /* 0x0003e20000100a00 */
[----:B------:R-:W-:Y:S05]  /*12f40*/  BRA `(.L_x_318) ;  /* 0x0000000000dc7947 */ /* 0x000fea0003800000 */
.L_x_320:
        /* <DEDUP_REMOVED lines=31> */
[----:B------:R-:W-:Y:S03]  /*13140*/  @!P4 IADD3 R7, P0, R5, UR21, RZ ;  /* 0x000000150507cc10 */ /* 0x000fe6000ff1e0ff */
[----:B------:R-:W-:Y:S01]  /*13150*/  @!PT LDS RZ, [RZ] ;  /* 0x00000000fffff984 */ /* 0x000fe20000000800 */
[----:B------:R-:W-:Y:S01]  /*13160*/  @!PT LDS RZ, [RZ] ;  /* 0x00000000fffff984 */ /* 0x000fe20000000800 */
[----:B------:R-:W-:Y:S01]  /*13170*/  @!PT LDS RZ, [RZ] ;  /* 0x00000000fffff984 */ /* 0x000fe20000000800 */
[----:B------:R1:W-:Y:S01]  /*13180*/  @!P4 LDGSTS.E.BYPASS.LTC128B.128 [R209+0x2800], desc[UR24][R10.64] ;  /* 0x028000000ad1cfae */ /* 0x0003e2000b901d58 */
[C---:B------:R-:W-:Y:S02]  /*13190*/  @!P4 IADD3.X R9, R6.reuse, UR10, RZ, P0, !PT ;  /* 0x0000000a0609cc10 */ /* 0x040fe400087fe4ff */
        /* <DEDUP_REMOVED lines=18> */
.L_x_318:
[----:B--2---:R-:W2:Y:S01]  /*132c0*/  LDL.64 R12, [R1+0x10] ;  /* 0x00001000010c7983 */ /* 0x004ea20000100a00 */
[----:B------:R-:W-:Y:S04]  /*132d0*/  DEPBAR.LE SB0, 0x0 ;  /* 0x000080000000791a */ /* 0x000fe80000000000 */
[----:B------:R-:W-:Y:S01]  /*132e0*/  UIADD3 UR11, UR18, -0x1, URZ ;  /* 0xffffffff120b7890 */ /* 0x000fe2000fffe03f */
[----:B------:R-:W3:Y:S03]  /*132f0*/  LDL R9, [R1+0x30] ;  /* 0x0000300001097983 */ /* 0x000ee60000100800 */
[----:B------:R-:W-:Y:S01]  /*13300*/  USHF.R.S32.HI UR27, URZ, 0x1f, UR11 ;  /* 0x0000001f3f1b7899 */ /* 0x000fe2000801140b */
[----:B------:R-:W4:Y:S01]  /*13310*/  LDL R19, [R1+0x34] ;  /* 0x0000340001137983 */ /* 0x000f220000100800 */
[----:B-1----:R-:W-:Y:S01]  /*13320*/  IMAD.U32 R4, RZ, RZ, UR11 ;  /* 0x0000000bff047e24 */ /* 0x002fe2000f8e00ff */
[----:B------:R-:W-:Y:S01]  /*13330*/  UIMAD UR12, UR8, UR11, URZ ;  /* 0x0000000b080c72a4 */ /* 0x000fe2000f8e023f */
[----:B------:R-:W-:Y:S01]  /*13340*/  IMAD.U32 R196, RZ, RZ, UR11 ;  /* 0x0000000bffc47e24 */ /* 0x000fe2000f8e00ff */
[----:B------:R-:W5:Y:S01]  /*13350*/  LDL R10, [R1+0x28] ;  /* 0x00002800010a7983 */ /* 0x000f620000100800 */
[----:B------:R-:W-:Y:S02]  /*13360*/  UISETP.GT.AND UP0, UPT, UR11, UR14, UPT ;  /* 0x0000000e0b00728c */ /* 0x000fe4000bf04270 */
[----:B------:R-:W-:Y:S01]  /*13370*/  UIMAD UR12, UR27, UR9, UR12 ;  /* 0x000000091b0c72a4 */ /* 0x000fe2000f8e020c */
        /* <DEDUP_REMOVED lines=9> */
[----:B--2---:R-:W-:Y:S04]  /*13410*/  IMAD.WIDE.U32 R4, R4, UR9, R12 ;  /* 0x0000000904047c25 */ /* 0x004fe8000f8e000c */
[----:B------:R-:W-:Y:S01]  /*13420*/  VIADD R0, R5, UR12 ;  /* 0x0000000c05007c36 */ /* 0x000fe20008000000 */
[C---:B------:R-:W-:Y:S02]  /*13430*/  @!P4 IADD3 R2, P2, R4.reuse, UR33, RZ ;  /* 0x000000210402cc10 */ /* 0x040fe4000ff5e0ff */
[----:B---3--:R-:W-:Y:S02]  /*13440*/  @!P4 LEA R12, P3, R4, R9, 0x1 ;  /* 0x00000009040cc211 */ /* 0x008fe400078608ff */
[----:B------:R-:W-:Y:S02]  /*13450*/  @!P4 IADD3.X R9, R0, UR32, RZ, P2, !PT ;  /* 0x000000200009cc10 */ /* 0x000fe400097fe4ff */
[C---:B----4-:R-:W-:Y:S02]  /*13460*/  @!P4 LEA.HI.X R13, R4.reuse, R19, R0, 0x1, P3 ;  /* 0x00000013040dc211 */ /* 0x050fe400018f0c00 */
[----:B------:R-:W-:Y:S02]  /*13470*/  @!P4 IADD3 R5, P1, R4, UR20, RZ ;  /* 0x000000140405cc10 */ /* 0x000fe4000ff3e0ff */
[----:B-----5:R-:W-:Y:S01]  /*13480*/  @!P4 LEA R10, P2, R2, R10, 0x1 ;  /* 0x0000000a020ac211 */ /* 0x020fe200078408ff */
        /* <DEDUP_REMOVED lines=9> */
[----:B------:R-:W-:Y:S02]  /*13520*/  @!P4 IADD3.X R15, R0, UR13, RZ, P0, !PT ;  /* 0x0000000d000fcc10 */ /* 0x000fe400087fe4ff */
        /* <DEDUP_REMOVED lines=19> */
[----:B------:R-:W1:Y:S08]  /*13660*/  LDSM.16.M88.4 R16, [R135+0x2000] ;  /* 0x002000008710783b */ /* 0x000e700000000200 */
[----:B------:R-:W2:Y:S08]  /*13670*/  LDSM.16.M88.4 R124, [R186+0x1000] ;  /* 0x00100000ba7c783b */ /* 0x000eb00000000200 */
[----:B------:R-:W3:Y:S08]  /*13680*/  LDSM.16.M88.4 R32, [R135+0x2400] ;  /* 0x002400008720783b */ /* 0x000ef00000000200 */
[----:B------:R-:W4:Y:S08]  /*13690*/  LDSM.16.M88.4 R48, [R135+0x2800] ;  /* 0x002800008730783b */ /* 0x000f300000000200 */
[----:B------:R-:W5:Y:S08]  /*136a0*/  LDSM.16.M88.4 R64, [R135+0x2c00] ;  /* 0x002c00008740783b */ /* 0x000f700000000200 */
[----:B------:R-:W5:Y:S01]  /*136b0*/  LDSM.16.M88.4 R80, [R135+0x3000] ;  /* 0x003000008750783b */ /* 0x000f620000000200 */
        /* <DEDUP_REMOVED lines=14> */
[-C--:B----4-:R-:W-:Y:S01]  /*137a0*/  HMMA.16816.F32.BF16 R36, R128, R48.reuse, RZ ;  /* 0x000000308024723c */ /* 0x090fe200000418ff */
[----:B------:R-:W4:Y:S05]  /*137b0*/  S2R R0, SR_TID.X ;  /* 0x0000000000007919 */ /* 0x000f2a0000002100 */
[C---:B------:R-:W-:Y:S06]  /*137c0*/  HMMA.16816.F32.BF16 R40, R124.reuse, R48, RZ ;  /* 0x000000307c28723c */ /* 0x040fec00000418ff */
[-C--:B------:R-:W-:Y:S06]  /*137d0*/  HMMA.16816.F32.BF16 R44, R124, R50.reuse, RZ ;  /* 0x000000327c2c723c */ /* 0x080fec00000418ff */
[C---:B------:R-:W-:Y:S06]  /*137e0*/  HMMA.16816.F32.BF16 R48, R128.reuse, R50, RZ ;  /* 0x000000328030723c */ /* 0x040fec00000418ff */
[-C--:B-----5:R-:W-:Y:S06]  /*137f0*/  HMMA.16816.F32.BF16 R52, R128, R64.reuse, RZ ;  /* 0x000000408034723c */ /* 0x0a0fec00000418ff */
[C---:B------:R-:W-:Y:S06]  /*13800*/  HMMA.16816.F32.BF16 R56, R124.reuse, R64, RZ ;  /* 0x000000407c38723c */ /* 0x040fec00000418ff */
[-C--:B------:R-:W-:Y:S01]  /*13810*/  HMMA.16816.F32.BF16 R60, R124, R66.reuse, RZ ;  /* 0x000000427c3c723c */ /* 0x080fe200000418ff */
[----:B----4-:R-:W-:Y:S05]  /*13820*/  IMAD.SHL.U32 R0, R0, 0x2, RZ ;  /* 0x0000000200007824 */ /* 0x010fea00078e00ff */
[----:B------:R-:W-:Y:S01]  /*13830*/  LOP3.LUT R0, R0, 0x6, RZ, 0xc0, !PT ;  /* 0x0000000600007812 */ /* 0x000fe200078ec0ff */
[C---:B------:R-:W-:Y:S04]  /*13840*/  HMMA.16816.F32.BF16 R64, R128.reuse, R66, RZ ;  /* 0x000000428040723c */ /* 0x040fe800000418ff */
[----:B------:R-:W-:Y:S02]  /*13850*/  IMAD R196, R196, 0x80, R0 ;  /* 0x00000080c4c47824 */ /* 0x000fe400078e0200 */
[-C--:B------:R-:W-:Y:S02]  /*13860*/  HMMA.16816.F32.BF16 R68, R128, R80.reuse, RZ ;  /* 0x000000508044723c */ /* 0x080fe400000418ff */
[C---:B------:R-:W-:Y:S01]  /*13870*/  VIADD R0, R196.reuse, 0x1 ;  /* 0x00000001c4007836 */ /* 0x040fe20000000000 */
[CC--:B------:R-:W-:Y:S02]  /*13880*/  ISETP.GE.AND P6, PT, R196.reuse, R199.reuse, PT ;  /* 0x000000c7c400720c */ /* 0x0c0fe40003fc6270 */
[-C--:B------:R-:W-:Y:S01]  /*13890*/  ISETP.GE.AND P2, PT, R196, R198.reuse, PT ;  /* 0x000000c6c400720c */ /* 0x080fe20003f46270 */
[--C-:B------:R-:W-:Y:S01]  /*138a0*/  IMAD.IADD R2, R202, 0x1, -R196.reuse ;  /* 0x00000001ca027824 */ /* 0x100fe200078e0ac4 */
[C---:B------:R-:W-:Y:S01]  /*138b0*/  ISETP.GE.AND P3, PT, R0.reuse, R199, PT ;  /* 0x000000c70000720c */ /* 0x040fe20003f66270 */
[C---:B------:R-:W-:Y:S02]  /*138c0*/  HMMA.16816.F32.BF16 R72, R124.reuse, R80, RZ ;  /* 0x000000507c48723c */ /* 0x040fe400000418ff */
[C---:B------:R-:W-:Y:S02]  /*138d0*/  ISETP.GE.AND P1, PT, R0.reuse, R198, PT ;  /* 0x000000c60000720c */ /* 0x040fe40003f26270 */
[C---:B------:R-:W-:Y:S02]  /*138e0*/  ISETP.GE.AND P5, PT, R0.reuse, R200, PT ;  /* 0x000000c80000720c */ /* 0x040fe40003fa6270 */
[C---:B------:R-:W-:Y:S01]  /*138f0*/  ISETP.GE.AND P0, PT, R0.reuse, R197, PT ;  /* 0x000000c50000720c */ /* 0x040fe20003f06270 */
[-C--:B------:R-:W-:Y:S01]  /*13900*/  HMMA.16816.F32.BF16 R76, R124, R82.reuse, RZ ;  /* 0x000000527c4c723c */ /* 0x080fe200000418ff */
[C---:B------:R-:W-:Y:S02]  /*13910*/  ISETP.GE.OR P3, PT, R0.reuse, R208, !P3 ;  /* 0x000000d00000720c */ /* 0x040fe40005f66670 */
[C---:B------:R-:W-:Y:S02]  /*13920*/  ISETP.GE.OR P1, PT, R0.reuse, R207, !P1 ;  /* 0x000000cf0000720c */ /* 0x040fe40004f26670 */
[C---:B------:R-:W-:Y:S01]  /*13930*/  ISETP.GE.OR P5, PT, R0.reuse, R206, !P5 ;  /* 0x000000ce0000720c */ /* 0x040fe20006fa6670 */
[C---:B------:R-:W-:Y:S02]  /*13940*/  HMMA.16816.F32.BF16 R80, R128.reuse, R82, RZ ;  /* 0x000000528050723c */ /* 0x040fe400000418ff */
[----:B------:R-:W-:Y:S02]  /*13950*/  ISETP.GE.OR P0, PT, R0, R205, !P0 ;  /* 0x000000cd0000720c */ /* 0x000fe40004706670 */
[C---:B------:R-:W-:Y:S02]  /*13960*/  ISETP.GE.OR P6, PT, R196.reuse, R208, !P6 ;  /* 0x000000d0c400720c */ /* 0x040fe400077c6670 */
[C---:B------:R-:W-:Y:S01]  /*13970*/  ISETP.GE.OR P2, PT, R196.reuse, R207, !P2 ;  /* 0x000000cfc400720c */ /* 0x040fe20005746670 */
        /* <DEDUP_REMOVED lines=10> */
[-C--:B------:R-:W-:Y:S01]  /*13a20*/  HMMA.16816.F32.BF16 R124, R124, R170.reuse, RZ ;  /* 0x000000aa7c7c723c */ /* 0x080fe200000418ff */
[--C-:B------:R-:W-:Y:S04]  /*13a30*/  IMAD.IADD R169, R201, 0x1, -R196.reuse ;  /* 0x00000001c9a97824 */ /* 0x100fe800078e0ac4 */
[C---:B------:R-:W-:Y:S01]  /*13a40*/  IMAD.IADD R168, R203.reuse, 0x1, -R196 ;  /* 0x00000001cba87824 */ /* 0x040fe200078e0ac4 */
[----:B------:R-:W-:Y:S06]  /*13a50*/  HMMA.16816.F32.BF16 R128, R128, R170, RZ ;  /* 0x000000aa8080723c */ /* 0x000fec00000418ff */
[-C--:B---3--:R-:W-:Y:S05]  /*13a60*/  HMMA.16816.F32.BF16 R4, R172, R176.reuse, R4 ;  /* 0x000000b0ac04723c */ /* 0x088fea0000041804 */
[----:B------:R-:W-:Y:S01]  /*13a70*/  IABS R171, R2 ;  /* 0x0000000200ab7213 */ /* 0x000fe20000000000 */
[C---:B------:R-:W-:Y:S05]  /*13a80*/  HMMA.16816.F32.BF16 R8, R180.reuse, R176, R8 ;  /* 0x000000b0b408723c */ /* 0x040fea0000041808 */
[--C-:B------:R-:W-:Y:S01]  /*13a90*/  IMAD.IADD R170, R203, 0x1, -R0.reuse ;  /* 0x00000001cbaa7824 */ /* 0x100fe200078e0a00 */
[-C--:B------:R-:W-:Y:S05]  /*13aa0*/  HMMA.16816.F32.BF16 R12, R180, R178.reuse, R12 ;  /* 0x000000b2b40c723c */ /* 0x080fea000004180c */
[----:B------:R-:W-:Y:S01]  /*13ab0*/  IABS R177, R169 ;  /* 0x000000a900b17213 */ /* 0x000fe20000000000 */
[C---:B------:R-:W-:Y:S05]  /*13ac0*/  HMMA.16816.F32.BF16 R16, R172.reuse, R178, R16 ;  /* 0x000000b2ac10723c */ /* 0x040fea0000041810 */
[----:B------:R-:W-:Y:S01]  /*13ad0*/  IABS R176, R168 ;  /* 0x000000a800b07213 */ /* 0x000fe20000000000 */
[----:B------:R-:W-:Y:S01]  /*13ae0*/  IMAD.IADD R169, R201, 0x1, -R0 ;  /* 0x00000001c9a97824 */ /* 0x000fe200078e0a00 */
[----:B------:R-:W-:Y:S04]  /*13af0*/  IABS R2, R170 ;  /* 0x000000aa00027213 */ /* 0x000fe80000000000 */
[----:B------:R-:W-:Y:S01]  /*13b00*/  IABS R168, R169 ;  /* 0x000000a900a87213 */ /* 0x000fe20000000000 */
[----:B------:R-:W-:Y:S02]  /*13b10*/  IMAD.MOV.U32 R169, RZ, RZ, R177 ;  /* 0x000000ffffa97224 */ /* 0x000fe400078e00b1 */
[----:B------:R-:W-:Y:S01]  /*13b20*/  IMAD.MOV.U32 R177, RZ, RZ, R176 ;  /* 0x000000ffffb17224 */ /* 0x000fe200078e00b0 */
[----:B------:R-:W-:Y:S02]  /*13b30*/  I2FP.F32.S32 R170, R168 ;  /* 0x000000a800aa7245 */ /* 0x000fe40000201400 */
[----:B------:R-:W-:Y:S02]  /*13b40*/  I2FP.F32.S32 R176, R169 ;  /* 0x000000a900b07245 */ /* 0x000fe40000201400 */
[----:B------:R-:W-:Y:S01]  /*13b50*/  I2FP.F32.S32 R169, R177 ;  /* 0x000000b100a97245 */ /* 0x000fe20000201400 */
[----:B------:R-:W-:Y:S01]  /*13b60*/  VIADD R177, R196, 0x9 ;  /* 0x00000009c4b17836 */ /* 0x000fe20000000000 */
[----:B------:R-:W-:Y:S01]  /*13b70*/  I2FP.F32.S32 R168, R2 ;  /* 0x0000000200a87245 */ /* 0x000fe20000201400 */
[----:B------:R-:W-:Y:S01]  /*13b80*/  FFMA.FTZ R5, R170, -UR31, R5 ;  /* 0x8000001faa057c23 */ /* 0x000fe20008010005 */
[----:B------:R-:W-:Y:S01]  /*13b90*/  I2FP.F32.S32 R2, R171 ;  /* 0x000000ab00027245 */ /* 0x000fe20000201400 */
[----:B------:R-:W-:Y:S01]  /*13ba0*/  FFMA.FTZ R6, R169, -UR31, R6 ;  /* 0x8000001fa9067c23 */ /* 0x000fe20008010006 */
[----:B------:R-:W-:Y:S02]  /*13bb0*/  IMAD.IADD R169, R202, 0x1, -R0 ;  /* 0x00000001caa97824 */ /* 0x000fe400078e0a00 */
[----:B------:R-:W-:Y:S01]  /*13bc0*/  FFMA.FTZ R4, R176, -UR31, R4 ;  /* 0x8000001fb0047c23 */ /* 0x000fe20008010004 */
[----:B------:R-:W-:Y:S01]  /*13bd0*/  FSEL R222, R5, -INF , !P3 ;  /* 0xff80000005de7808 */ /* 0x000fe20005800000 */
[----:B------:R-:W-:Y:S01]  /*13be0*/  IMAD.IADD R0, R204, 0x1, -R0 ;  /* 0x00000001cc007824 */ /* 0x000fe200078e0a00 */
[C---:B------:R-:W-:Y:S01]  /*13bf0*/  ISETP.GE.AND P3, PT, R196.reuse, R197, PT ;  /* 0x000000c5c400720c */ /* 0x040fe20003f66270 */
[----:B------:R-:W-:Y:S01]  /*13c00*/  VIADD R176, R196, 0x8 ;  /* 0x00000008c4b07836 */ /* 0x000fe20000000000 */
[----:B------:R-:W-:Y:S01]  /*13c10*/  IABS R170, R169 ;  /* 0x000000a900aa7213 */ /* 0x000fe20000000000 */
[----:B------:R-:W-:Y:S01]  /*13c20*/  IMAD.IADD R169, R202, 0x1, -R177 ;  /* 0x00000001caa97824 */ /* 0x000fe200078e0ab1 */
[----:B------:R-:W-:Y:S01]  /*13c30*/  IABS R171, R0 ;  /* 0x0000000000ab7213 */ /* 0x000fe20000000000 */
[----:B------:R-:W-:Y:S01]  /*13c40*/  FFMA.FTZ R7, R168, -UR31, R7 ;  /* 0x8000001fa8077c23 */ /* 0x000fe20008010007 */
[----:B------:R-:W-:Y:S01]  /*13c50*/  FSEL R213, R4, -INF , !P6 ;  /* 0xff80000004d57808 */ /* 0x000fe20007000000 */
[----:B------:R-:W-:Y:S01]  /*13c60*/  FFMA.FTZ R8, R2, -UR31, R8 ;  /* 0x8000001f02087c23 */ /* 0x000fe20008010008 */
[----:B------:R-:W-:Y:S01]  /*13c70*/  IABS R0, R169 ;  /* 0x000000a900007213 */ /* 0x000fe20000000000 */
[----:B------:R-:W-:Y:S01]  /*13c80*/  IMAD.IADD R168, R204, 0x1, -R196 ;  /* 0x00000001cca87824 */ /* 0x000fe200078e0ac4 */
[----:B------:R-:W-:Y:S01]  /*13c90*/  I2FP.F32.S32 R169, R170 ;  /* 0x000000aa00a97245 */ /* 0x000fe20000201400 */
[----:B------:R-:W-:Y:S01]  /*13ca0*/  IMAD.IADD R2, R202, 0x1, -R176 ;  /* 0x00000001ca027824 */ /* 0x000fe200078e0ab0 */
[----:B------:R-:W-:Y:S02]  /*13cb0*/  I2FP.F32.S32 R0, R0 ;  /* 0x0000000000007245 */ /* 0x000fe40000201400 */
[----:B------:R-:W-:Y:S01]  /*13cc0*/  IABS R168, R168 ;  /* 0x000000a800a87213 */ /* 0x000fe20000000000 */
[----:B------:R-:W-:Y:S01]  /*13cd0*/  FFMA.FTZ R9, R169, -UR31, R9 ;  /* 0x8000001fa9097c23 */ /* 0x000fe20008010009 */
[----:B------:R-:W-:Y:S01]  /*13ce0*/  IABS R2, R2 ;  /* 0x0000000200027213 */ /* 0x000fe20000000000 */
[----:B------:R-:W-:Y:S01]  /*13cf0*/  FFMA.FTZ R13, R0, -UR31, R13 ;  /* 0x8000001f000d7c23 */ /* 0x000fe2000801000d */
[----:B------:R-:W-:Y:S01]  /*13d00*/  I2FP.F32.S32 R168, R168 ;  /* 0x000000a800a87245 */ /* 0x000fe20000201400 */
[----:B------:R-:W-:Y:S01]  /*13d10*/  IMAD.IADD R0, R204, 0x1, -R177 ;  /* 0x00000001cc007824 */ /* 0x000fe200078e0ab1 */
[----:B------:R-:W-:Y:S02]  /*13d20*/  I2FP.F32.S32 R2, R2 ;  /* 0x0000000200027245 */ /* 0x000fe40000201400 */
[----:B------:R-:W-:Y:S01]  /*13d30*/  I2FP.F32.S32 R170, R171 ;  /* 0x000000ab00aa7245 */ /* 0x000fe20000201400 */
[----:B------:R-:W-:Y:S01]  /*13d40*/  FFMA.FTZ R10, R168, -UR31, R10 ;  /* 0x8000001fa80a7c23 */ /* 0x000fe2000801000a */
[----:B------:R-:W-:Y:S01]  /*13d50*/  IABS R0, R0 ;  /* 0x0000000000007213 */ /* 0x000fe20000000000 */
[C---:B------:R-:W-:Y:S01]  /*13d60*/  IMAD.IADD R168, R201.reuse, 0x1, -R176 ;  /* 0x00000001c9a87824 */ /* 0x040fe200078e0ab0 */
[----:B------:R-:W-:Y:S01]  /*13d70*/  ISETP.GE.AND P6, PT, R196, R200, PT ;  /* 0x000000c8c400720c */ /* 0x000fe20003fc6270 */
[----:B------:R-:W-:Y:S01]  /*13d80*/  FFMA.FTZ R11, R170, -UR31, R11 ;  /* 0x8000001faa0b7c23 */ /* 0x000fe2000801000b */
[----:B------:R-:W-:Y:S01]  /*13d90*/  I2FP.F32.S32 R178, R0 ;  /* 0x0000000000b27245 */ /* 0x000fe20000201400 */
[----:B------:R-:W-:Y:S01]  /*13da0*/  IMAD.IADD R170, R201, 0x1, -R177 ;  /* 0x00000001c9aa7824 */ /* 0x000fe200078e0ab1 */
[----:B------:R-:W-:Y:S01]  /*13db0*/  IABS R168, R168 ;  /* 0x000000a800a87213 */ /* 0x000fe20000000000 */
[----:B------:R-:W-:Y:S01]  /*13dc0*/  FFMA.FTZ R12, R2, -UR31, R12 ;  /* 0x8000001f020c7c23 */ /* 0x000fe2000801000c */
[----:B------:R-:W-:Y:S01]  /*13dd0*/  FSEL R216, R6, -INF , !P2 ;  /* 0xff80000006d87808 */ /* 0x000fe20005000000 */
[----:B------:R-:W-:Y:S01]  /*13de0*/  IMAD.IADD R2, R204, 0x1, -R176 ;  /* 0x00000001cc027824 */ /* 0x000fe200078e0ab0 */
[----:B------:R-:W-:Y:S01]  /*13df0*/  I2FP.F32.S32 R0, R168 ;  /* 0x000000a800007245 */ /* 0x000fe20000201400 */
[----:B------:R-:W-:Y:S01]  /*13e00*/  FFMA.FTZ R15, R178, -UR31, R15 ;  /* 0x8000001fb20f7c23 */ /* 0x000fe2000801000f */
[----:B------:R-:W-:Y:S02]  /*13e10*/  FSEL R221, R7, -INF , !P1 ;  /* 0xff80000007dd7808 */ /* 0x000fe40004800000 */
[----:B------:R-:W-:Y:S01]  /*13e20*/  IABS R169, R2 ;  /* 0x0000000200a97213 */ /* 0x000fe20000000000 */
[----:B------:R-:W-:Y:S01]  /*13e30*/  FFMA.FTZ R16, R0, -UR31, R16 ;  /* 0x8000001f00107c23 */ /* 0x000fe20008010010 */
[----:B------:R-:W-:Y:S01]  /*13e40*/  IABS R2, R170 ;  /* 0x000000aa00027213 */ /* 0x000fe20000000000 */
[C---:B------:R-:W-:Y:S01]  /*13e50*/  VIADD R0, R196.reuse, 0x11 ;  /* 0x00000011c4007836 */ /* 0x040fe20000000000 */
[----:B------:R-:W-:Y:S02]  /*13e60*/  I2FP.F32.S32 R179, R169 ;  /* 0x000000a900b37245 */ /* 0x000fe40000201400 */
[C---:B------:R-:W-:Y:S01]  /*13e70*/  ISETP.GE.OR P6, PT, R196.reuse, R206, !P6 ;  /* 0x000000cec400720c */ /* 0x040fe200077c6670 */
[----:B------:R-:W1:Y:S01]  /*13e80*/  LDSM.16.M88.4 R168, [R195] ;  /* 0x00000000c3a8783b */ /* 0x000e620000000200 */
[----:B------:R-:W-:Y:S01]  /*13e90*/  ISETP.GE.OR P3, PT, R196, R205, !P3 ;  /* 0x000000cdc400720c */ /* 0x000fe20005f66670 */
[----:B------:R-:W-:Y:S01]  /*13ea0*/  FFMA.FTZ R14, R179, -UR31, R14 ;  /* 0x8000001fb30e7c23 */ /* 0x000fe2000801000e */
[-C--:B------:R-:W-:Y:S01]  /*13eb0*/  ISETP.GE.AND P2, PT, R176, R200.reuse, PT ;  /* 0x000000c8b000720c */ /* 0x080fe20003f46270 */
[----:B------:R-:W-:Y:S01]  /*13ec0*/  IMAD.IADD R4, R201, 0x1, -R0 ;  /* 0x00000001c9047824 */ /* 0x000fe200078e0a00 */
[----:B------:R-:W-:Y:S02]  /*13ed0*/  ISETP.GE.AND P1, PT, R177, R200, PT ;  /* 0x000000c8b100720c */ /* 0x000fe40003f26270 */
[----:B------:R-:W-:Y:S02]  /*13ee0*/  I2FP.F32.S32 R2, R2 ;  /* 0x0000000200027245 */ /* 0x000fe40000201400 */
[----:B------:R-:W-:Y:S02]  /*13ef0*/  FSEL R219, R8, -INF , !P6 ;  /* 0xff80000008db7808 */ /* 0x000fe40007000000 */
[----:B------:R-:W-:Y:S01]  /*13f00*/  FSEL R225, R9, -INF , !P5 ;  /* 0xff80000009e17808 */ /* 0x000fe20006800000 */
[----:B------:R-:W-:Y:S01]  /*13f10*/  FFMA.FTZ R17, R2, -UR31, R17 ;  /* 0x8000001f02117c23 */ /* 0x000fe20008010011 */
[----:B------:R-:W-:Y:S01]  /*13f20*/  FSEL R220, R10, -INF , !P3 ;  /* 0xff8000000adc7808 */ /* 0x000fe20005800000 */
[----:B------:R-:W-:Y:S01]  /*13f30*/  VIADD R2, R196, 0x10 ;  /* 0x00000010c4027836 */ /* 0x000fe20000000000 */
[CC--:B------:R-:W-:Y:S02]  /*13f40*/  ISETP.GE.OR P2, PT, R176.reuse, R206.reuse, !P2 ;  /* 0x000000ceb000720c */ /* 0x0c0fe40005746670 */
[----:B------:R-:W-:Y:S01]  /*13f50*/  ISETP.GE.OR P1, PT, R177, R206, !P1 ;  /* 0x000000ceb100720c */ /* 0x000fe20004f26670 */
[--C-:B------:R-:W-:Y:S01]  /*13f60*/  IMAD.IADD R6, R201, 0x1, -R2.reuse ;  /* 0x00000001c9067824 */ /* 0x100fe200078e0a02 */
[C---:B------:R-:W-:Y:S01]  /*13f70*/  ISETP.GE.AND P6, PT, R176.reuse, R197, PT ;  /* 0x000000c5b000720c */ /* 0x040fe20003fc6270 */
[----:B------:R-:W-:Y:S01]  /*13f80*/  IMAD.IADD R5, R203, 0x1, -R2 ;  /* 0x00000001cb057824 */ /* 0x000fe200078e0a02 */
[C---:B------:R-:W-:Y:S02]  /*13f90*/  ISETP.GE.AND P5, PT, R176.reuse, R199, PT ;  /* 0x000000c7b000720c */ /* 0x040fe40003fa6270 */
[-C--:B------:R-:W-:Y:S02]  /*13fa0*/  ISETP.GE.AND P3, PT, R176, R198.reuse, PT ;  /* 0x000000c6b000720c */ /* 0x080fe40003f66270 */
[----:B------:R-:W-:Y:S02]  /*13fb0*/  FSEL R226, R11, -INF , !P0 ;  /* 0xff8000000be27808 */ /* 0x000fe40004000000 */
[----:B------:R-:W-:Y:S02]  /*13fc0*/  FSEL R223, R12, -INF , !P2 ;  /* 0xff8000000cdf7808 */ /* 0x000fe40005000000 */
[----:B------:R-:W-:Y:S02]  /*13fd0*/  FSEL R224, R13, -INF , !P1 ;  /* 0xff8000000de07808 */ /* 0x000fe40004800000 */
[C---:B------:R-:W-:Y:S02]  /*13fe0*/  ISETP.GE.AND P0, PT, R177.reuse, R197, PT ;  /* 0x000000c5b100720c */ /* 0x040fe40003f06270 */
[C---:B------:R-:W-:Y:S02]  /*13ff0*/  ISETP.GE.AND P2, PT, R177.reuse, R199, PT ;  /* 0x000000c7b100720c */ /* 0x040fe40003f46270 */
[----:B------:R-:W-:Y:S02]  /*14000*/  ISETP.GE.AND P1, PT, R177, R198, PT ;  /* 0x000000c6b100720c */ /* 0x000fe40003f26270 */
[C---:B------:R-:W-:Y:S02]  /*14010*/  ISETP.GE.OR P6, PT, R176.reuse, R205, !P6 ;  /* 0x000000cdb000720c */ /* 0x040fe400077c6670 */
[CC--:B------:R-:W-:Y:S01]  /*14020*/  ISETP.GE.OR P5, PT, R176.reuse, R208.reuse, !P5 ;  /* 0x000000d0b000720c */ /* 0x0c0fe20006fa6670 */
[-C--:B-1----:R-:W-:Y:S03]  /*14030*/  HMMA.16816.F32.BF16 R20, R172, R168.reuse, R20 ;  /* 0x000000a8ac14723c */ /* 0x082fe60000041814 */
[----:B------:R-:W-:Y:S01]  /*14040*/  ISETP.GE.OR P3, PT, R176, R207, !P3 ;  /* 0x000000cfb000720c */ /* 0x000fe20005f66670 */
[----:B------:R-:W-:Y:S01]  /*14050*/  IMAD.IADD R176, R203, 0x1, -R176 ;  /* 0x00000001cbb07824 */ /* 0x000fe200078e0ab0 */
[C---:B------:R-:W-:Y:S01]  /*14060*/  ISETP.GE.OR P0, PT, R177.reuse, R205, !P0 ;  /* 0x000000cdb100720c */ /* 0x040fe20004706670 */
[C---:B------:R-:W-:Y:S04]  /*14070*/  HMMA.16816.F32.BF16 R24, R180.reuse, R168, R24 ;  /* 0x000000a8b418723c */ /* 0x040fe80000041818 */
[C---:B------:R-:W-:Y:S02]  /*14080*/  ISETP.GE.OR P2, PT, R177.reuse, R208, !P2 ;  /* 0x000000d0b100720c */ /* 0x040fe40005746670 */
[----:B------:R-:W-:Y:S01]  /*14090*/  ISETP.GE.OR P1, PT, R177, R207, !P1 ;  /* 0x000000cfb100720c */ /* 0x000fe20004f26670 */
[----:B------:R-:W-:Y:S01]  /*140a0*/  IMAD.IADD R177, R203, 0x1, -R177 ;  /* 0x00000001cbb17824 */ /* 0x000fe200078e0ab1 */
[----:B------:R-:W-:Y:S01]  /*140b0*/  IABS R7, R176 ;  /* 0x000000b000077213 */ /* 0x000fe20000000000 */
[-C--:B------:R-:W-:Y:S03]  /*140c0*/  HMMA.16816.F32.BF16 R28, R180, R170.reuse, R28 ;  /* 0x000000aab41c723c */ /* 0x080fe6000004181c */
[----:B------:R-:W-:Y:S02]  /*140d0*/  IABS R8, R177 ;  /* 0x000000b100087213 */ /* 0x000fe40000000000 */
[----:B------:R-:W-:Y:S01]  /*140e0*/  IABS R6, R6 ;  /* 0x0000000600067213 */ /* 0x000fe20000000000 */
[C---:B------:R-:W-:Y:S05]  /*140f0*/  HMMA.16816.F32.BF16 R32, R172.reuse, R170, R32 ;  /* 0x000000aaac20723c */ /* 0x040fea0000041820 */
[----:B------:R-:W-:Y:S02]  /*14100*/  IABS R4, R4 ;  /* 0x0000000400047213 */ /* 0x000fe40000000000 */
[----:B------:R-:W-:Y:S04]  /*14110*/  I2FP.F32.S32 R7, R7 ;  /* 0x0000000700077245 */ /* 0x000fe80000201400 */
[----:B------:R-:W-:Y:S01]  /*14120*/  I2FP.F32.S32 R8, R8 ;  /* 0x0000000800087245 */ /* 0x000fe20000201400 */
[----:B------:R-:W-:Y:S01]  /*14130*/  FFMA.FTZ R18, R7, -UR31, R18 ;  /* 0x8000001f07127c23 */ /* 0x000fe20008010012 */
[----:B------:R-:W-:Y:S01]  /*14140*/  I2FP.F32.S32 R6, R6 ;  /* 0x0000000600067245 */ /* 0x000fe20000201400 */
[----:B------:R-:W-:Y:S01]  /*14150*/  IMAD.IADD R7, R204, 0x1, -R2 ;  /* 0x00000001cc077824 */ /* 0x000fe200078e0a02 */
[----:B------:R-:W-:Y:S01]  /*14160*/  I2FP.F32.S32 R4, R4 ;  /* 0x0000000400047245 */ /* 0x000fe20000201400 */
[----:B------:R-:W-:Y:S01]  /*14170*/  FFMA.FTZ R19, R8, -UR31, R19 ;  /* 0x8000001f08137c23 */ /* 0x000fe20008010013 */
[----:B------:R-:W-:Y:S01]  /*14180*/  IABS R5, R5 ;  /* 0x0000000500057213 */ /* 0x000fe20000000000 */
[----:B------:R-:W-:Y:S01]  /*14190*/  FFMA.FTZ R20, R6, -UR31, R20 ;  /* 0x8000001f06147c23 */ /* 0x000fe20008010014 */
[----:B------:R-:W-:Y:S01]  /*141a0*/  FSEL R218, R14, -INF , !P6 ;  /* 0xff8000000eda7808 */ /* 0x000fe20007000000 */
[--C-:B------:R-:W-:Y:S01]  /*141b0*/  IMAD.IADD R6, R202, 0x1, -R0.reuse ;  /* 0x00000001ca067824 */ /* 0x100fe200078e0a00 */
[----:B------:R-:W-:Y:S01]  /*141c0*/  FSEL R217, R15, -INF , !P0 ;  /* 0xff8000000fd97808 */ /* 0x000fe20004000000 */
        /* <DEDUP_REMOVED lines=9> */
[----:B------:R-:W-:Y:S01]  /*14260*/  IMAD.IADD R5, R202, 0x1, -R2 ;  /* 0x00000001ca057824 */ /* 0x000fe200078e0a02 */
[-C--:B------:R-:W-:Y:S02]  /*14270*/  ISETP.GE.OR P6, PT, R2, R208.reuse, !P6 ;  /* 0x000000d00200720c */ /* 0x080fe400077c6670 */
[----:B------:R-:W-:Y:S02]  /*14280*/  ISETP.GE.OR P0, PT, R0, R208, !P0 ;  /* 0x000000d00000720c */ /* 0x000fe40004706670 */
[C---:B------:R-:W-:Y:S02]  /*14290*/  ISETP.GE.AND P5, PT, R2.reuse, R198, PT ;  /* 0x000000c60200720c */ /* 0x040fe40003fa6270 */
        /* <DEDUP_REMOVED lines=9> */
[C---:B------:R-:W-:Y:S02]  /*14330*/  ISETP.GE.OR P2, PT, R2.reuse, R206, !P2 ;  /* 0x000000ce0200720c */ /* 0x040fe40005746670 */
[----:B------:R-:W-:Y:S02]  /*14340*/  ISETP.GE.OR P3, PT, R2, R205, !P3 ;  /* 0x000000cd0200720c */ /* 0x000fe40005f66670 */
[----:B------:R-:W-:Y:S01]  /*14350*/  IABS R2, R4 ;  /* 0x0000000400027213 */ /* 0x000fe20000000000 */
[----:B------:R-:W-:Y:S01]  /*14360*/  IMAD.IADD R4, R204, 0x1, -R0 ;  /* 0x00000001cc047824 */ /* 0x000fe200078e0a00 */
[C---:B------:R-:W-:Y:S02]  /*14370*/  ISETP.GE.OR P1, PT, R0.reuse, R207, !P1 ;  /* 0x000000cf0000720c */ /* 0x040fe40004f26670 */
[C---:B------:R-:W-:Y:S02]  /*14380*/  ISETP.GE.OR P6, PT, R0.reuse, R206, !P6 ;  /* 0x000000ce0000720c */ /* 0x040fe400077c6670 */
[----:B------:R-:W-:Y:S02]  /*14390*/  ISETP.GE.OR P0, PT, R0, R205, !P0 ;  /* 0x000000cd0000720c */ /* 0x000fe40004706670 */
[----:B------:R-:W-:Y:S02]  /*143a0*/  I2FP.F32.S32 R0, R2 ;  /* 0x0000000200007245 */ /* 0x000fe40000201400 */
[----:B------:R-:W-:Y:S02]  /*143b0*/  IABS R8, R7 ;  /* 0x0000000700087213 */ /* 0x000fe40000000000 */
[----:B------:R-:W-:Y:S01]  /*143c0*/  IABS R6, R6 ;  /* 0x0000000600067213 */ /* 0x000fe20000000000 */
[----:B------:R-:W-:Y:S01]  /*143d0*/  FFMA.FTZ R23, R0, -UR31, R23 ;  /* 0x8000001f00177c23 */ /* 0x000fe20008010017 */
[----:B------:R-:W-:Y:S02]  /*143e0*/  IABS R5, R5 ;  /* 0x0000000500057213 */ /* 0x000fe40000000000 */
[----:B------:R-:W-:Y:S01]  /*143f0*/  IABS R7, R4 ;  /* 0x0000000400077213 */ /* 0x000fe20000000000 */
[----:B------:R-:W-:Y:S01]  /*14400*/  IMAD.MOV.U32 R4, RZ, RZ, R8 ;  /* 0x000000ffff047224 */ /* 0x000fe200078e0008 */
[----:B------:R-:W-:Y:S02]  /*14410*/  I2FP.F32.S32 R0, R6 ;  /* 0x0000000600007245 */ /* 0x000fe40000201400 */
[----:B------:R-:W-:Y:S01]  /*14420*/  I2FP.F32.S32 R2, R5 ;  /* 0x0000000500027245 */ /* 0x000fe20000201400 */
[----:B------:R-:W-:Y:S01]  /*14430*/  IMAD.MOV.U32 R5, RZ, RZ, R7 ;  /* 0x000000ffff057224 */ /* 0x000fe200078e0007 */
[----:B------:R-:W-:Y:S01]  /*14440*/  I2FP.F32.S32 R4, R4 ;  /* 0x0000000400047245 */ /* 0x000fe20000201400 */
[----:B------:R-:W-:Y:S01]  /*14450*/  FFMA.FTZ R25, R0, -UR31, R25 ;  /* 0x8000001f00197c23 */ /* 0x000fe20008010019 */
[----:B------:R-:W-:Y:S01]  /*14460*/  FSEL R169, R22, -INF , !P5 ;  /* 0xff80000016a97808 */ /* 0x000fe20006800000 */
[----:B------:R-:W-:Y:S01]  /*14470*/  FFMA.FTZ R24, R2, -UR31, R24 ;  /* 0x8000001f02187c23 */ /* 0x000fe20008010018 */
[----:B------:R-:W-:Y:S01]  /*14480*/  I2FP.F32.S32 R5, R5 ;  /* 0x0000000500057245 */ /* 0x000fe20000201400 */
[C---:B------:R-:W-:Y:S01]  /*14490*/  VIADD R2, R196.reuse, 0x19 ;  /* 0x00000019c4027836 */ /* 0x040fe20000000000 */
[----:B------:R-:W-:Y:S01]  /*144a0*/  FSEL R168, R23, -INF , !P1 ;  /* 0xff80000017a87808 */ /* 0x000fe20004800000 */
[----:B------:R-:W-:Y:S01]  /*144b0*/  VIADD R0, R196, 0x18 ;  /* 0x00000018c4007836 */ /* 0x000fe20000000000 */
[----:B------:R-:W-:Y:S01]  /*144c0*/  FSEL R176, R24, -INF , !P2 ;  /* 0xff80000018b07808 */ /* 0x000fe20005000000 */
[----:B------:R-:W-:Y:S01]  /*144d0*/  IMAD.IADD R6, R202, 0x1, -R2 ;  /* 0x00000001ca067824 */ /* 0x000fe200078e0a02 */
[-C--:B------:R-:W-:Y:S01]  /*144e0*/  ISETP.GE.AND P1, PT, R2, R200.reuse, PT ;  /* 0x000000c80200720c */ /* 0x080fe20003f26270 */
[----:B------:R-:W-:Y:S01]  /*144f0*/  FFMA.FTZ R27, R5, -UR31, R27 ;  /* 0x8000001f051b7c23 */ /* 0x000fe2000801001b */
[----:B------:R-:W-:Y:S01]  /*14500*/  ISETP.GE.AND P5, PT, R0, R200, PT ;  /* 0x000000c80000720c */ /* 0x000fe20003fa6270 */
[----:B------:R-:W-:Y:S01]  /*14510*/  FFMA.FTZ R26, R4, -UR31, R26 ;  /* 0x8000001f041a7c23 */ /* 0x000fe2000801001a */
[-C--:B------:R-:W-:Y:S01]  /*14520*/  ISETP.GE.OR P1, PT, R2, R206.reuse, !P1 ;  /* 0x000000ce0200720c */ /* 0x080fe20004f26670 */
[--C-:B------:R-:W-:Y:S01]  /*14530*/  IMAD.IADD R4, R202, 0x1, -R0.reuse ;  /* 0x00000001ca047824 */ /* 0x100fe200078e0a00 */
[----:B------:R-:W-:Y:S01]  /*14540*/  ISETP.GE.OR P5, PT, R0, R206, !P5 ;  /* 0x000000ce0000720c */ /* 0x000fe20006fa6670 */
[C---:B------:R-:W-:Y:S01]  /*14550*/  IMAD.IADD R9, R204.reuse, 0x1, -R0 ;  /* 0x00000001cc097824 */ /* 0x040fe200078e0a00 */
[----:B------:R-:W-:Y:S01]  /*14560*/  FSEL R177, R27, -INF , !P0 ;  /* 0xff8000001bb17808 */ /* 0x000fe20004000000 */
[----:B------:R-:W-:Y:S01]  /*14570*/  IMAD.IADD R8, R204, 0x1, -R2 ;  /* 0x00000001cc087824 */ /* 0x000fe200078e0a02 */
[----:B------:R-:W-:Y:S02]  /*14580*/  IABS R5, R4 ;  /* 0x0000000400057213 */ /* 0x000fe40000000000 */
[----:B------:R-:W-:Y:S02]  /*14590*/  IABS R4, R6 ;  /* 0x0000000600047213 */ /* 0x000fe40000000000 */
[----:B------:R-:W-:Y:S01]  /*145a0*/  IABS R8, R8 ;  /* 0x0000000800087213 */ /* 0x000fe20000000000 */
[----:B------:R-:W-:Y:S01]  /*145b0*/  IMAD.MOV.U32 R11, RZ, RZ, R5 ;  /* 0x000000ffff0b7224 */ /* 0x000fe200078e0005 */
[----:B------:R-:W-:Y:S01]  /*145c0*/  ISETP.GE.AND P0, PT, R2, R197, PT ;  /* 0x000000c50200720c */ /* 0x000fe20003f06270 */
[----:B------:R-:W-:Y:S01]  /*145d0*/  IMAD.MOV.U32 R10, RZ, RZ, R4 ;  /* 0x000000ffff0a7224 */ /* 0x000fe200078e0004 */
[----:B------:R-:W-:Y:S01]  /*145e0*/  I2FP.F32.S32 R8, R8 ;  /* 0x0000000800087245 */ /* 0x000fe20000201400 */
[----:B------:R-:W1:Y:S01]  /*145f0*/  LDSM.16.M88.4 R4, [R194] ;  /* 0x00000000c204783b */ /* 0x000e620000000200 */
[----:B------:R-:W-:Y:S02]  /*14600*/  I2FP.F32.S32 R11, R11 ;  /* 0x0000000b000b7245 */ /* 0x000fe40000201400 */
[----:B------:R-:W-:Y:S01]  /*14610*/  I2FP.F32.S32 R10, R10 ;  /* 0x0000000a000a7245 */ /* 0x000fe20000201400 */
[----:B------:R-:W-:Y:S01]  /*14620*/  FFMA.FTZ R31, R8, -UR31, R31 ;  /* 0x8000001f081f7c23 */ /* 0x000fe2000801001f */
[----:B------:R-:W-:Y:S01]  /*14630*/  ISETP.GE.OR P0, PT, R2, R205, !P0 ;  /* 0x000000cd0200720c */ /* 0x000fe20004706670 */
[----:B------:R-:W-:Y:S01]  /*14640*/  IMAD.IADD R8, R203, 0x1, -R0 ;  /* 0x00000001cb087824 */ /* 0x000fe200078e0a00 */
[----:B------:R-:W-:Y:S01]  /*14650*/  IABS R9, R9 ;  /* 0x0000000900097213 */ /* 0x000fe20000000000 */
[----:B------:R-:W-:Y:S01]  /*14660*/  FFMA.FTZ R28, R11, -UR31, R28 ;  /* 0x8000001f0b1c7c23 */ /* 0x000fe2000801001c */
[----:B------:R-:W-:Y:S01]  /*14670*/  FSEL R171, R25, -INF , !P6 ;  /* 0xff80000019ab7808 */ /* 0x000fe20007000000 */
[C---:B------:R-:W-:Y:S01]  /*14680*/  IMAD.IADD R11, R201.reuse, 0x1, -R0 ;  /* 0x00000001c90b7824 */ /* 0x040fe200078e0a00 */
[----:B------:R-:W-:Y:S01]  /*14690*/  I2FP.F32.S32 R9, R9 ;  /* 0x0000000900097245 */ /* 0x000fe20000201400 */
[----:B------:R-:W-:Y:S01]  /*146a0*/  FFMA.FTZ R29, R10, -UR31, R29 ;  /* 0x8000001f0a1d7c23 */ /* 0x000fe2000801001d */
[----:B------:R-:W-:Y:S01]  /*146b0*/  FSEL R170, R28, -INF , !P5 ;  /* 0xff8000001caa7808 */ /* 0x000fe20006800000 */
[----:B------:R-:W-:Y:S01]  /*146c0*/  IMAD.IADD R10, R201, 0x1, -R2 ;  /* 0x00000001c90a7824 */ /* 0x000fe200078e0a02 */
[----:B------:R-:W-:Y:S01]  /*146d0*/  ISETP.GE.AND P5, PT, R2, R199, PT ;  /* 0x000000c70200720c */ /* 0x000fe20003fa6270 */
[----:B------:R-:W-:Y:S01]  /*146e0*/  FFMA.FTZ R30, R9, -UR31, R30 ;  /* 0x8000001f091e7c23 */ /* 0x000fe2000801001e */
[----:B------:R-:W-:Y:S01]  /*146f0*/  FSEL R29, R29, -INF , !P1 ;  /* 0xff8000001d1d7808 */ /* 0x000fe20004800000 */
[----:B------:R-:W-:Y:S01]  /*14700*/  VIADD R9, R196, 0x20 ;  /* 0x00000020c4097836 */ /* 0x000fe20000000000 */
[C---:B------:R-:W-:Y:S02]  /*14710*/  ISETP.GE.AND P1, PT, R2.reuse, R198, PT ;  /* 0x000000c60200720c */ /* 0x040fe40003f26270 */
[C---:B------:R-:W-:Y:S02]  /*14720*/  ISETP.GE.OR P5, PT, R2.reuse, R208, !P5 ;  /* 0x000000d00200720c */ /* 0x040fe40006fa6670 */
[----:B------:R-:W-:Y:S01]  /*14730*/  ISETP.GE.OR P1, PT, R2, R207, !P1 ;  /* 0x000000cf0200720c */ /* 0x000fe20004f26670 */
[----:B------:R-:W-:Y:S01]  /*14740*/  IMAD.IADD R2, R203, 0x1, -R2 ;  /* 0x00000001cb027824 */ /* 0x000fe200078e0a02 */
[----:B------:R-:W-:Y:S02]  /*14750*/  IABS R12, R11 ;  /* 0x0000000b000c7213 */ /* 0x000fe40000000000 */
[----:B------:R-:W-:Y:S02]  /*14760*/  IABS R13, R10 ;  /* 0x0000000a000d7213 */ /* 0x000fe40000000000 */
[----:B------:R-:W-:Y:S01]  /*14770*/  IABS R11, R2 ;  /* 0x00000002000b7213 */ /* 0x000fe20000000000 */
[----:B------:R-:W-:Y:S01]  /*14780*/  IMAD.MOV.U32 R2, RZ, RZ, R12 ;  /* 0x000000ffff027224 */ /* 0x000fe200078e000c */
[----:B------:R-:W-:Y:S01]  /*14790*/  IABS R10, R8 ;  /* 0x00000008000a7213 */ /* 0x000fe20000000000 */
[----:B------:R-:W-:Y:S01]  /*147a0*/  IMAD.MOV.U32 R8, RZ, RZ, R13 ;  /* 0x000000ffff087224 */ /* 0x000fe200078e000d */
[----:B------:R-:W-:Y:S02]  /*147b0*/  FSEL R178, R26, -INF , !P3 ;  /* 0xff8000001ab27808 */ /* 0x000fe40005800000 */
[C---:B------:R-:W-:Y:S02]  /*147c0*/  ISETP.GE.AND P2, PT, R0.reuse, R197, PT ;  /* 0x000000c50000720c */ /* 0x040fe40003f46270 */
[C---:B------:R-:W-:Y:S02]  /*147d0*/  ISETP.GE.AND P6, PT, R0.reuse, R199, PT ;  /* 0x000000c70000720c */ /* 0x040fe40003fc6270 */
[C---:B------:R-:W-:Y:S01]  /*147e0*/  ISETP.GE.AND P3, PT, R0.reuse, R198, PT ;  /* 0x000000c60000720c */ /* 0x040fe20003f66270 */
[-C--:B-1----:R-:W-:Y:S03]  /*147f0*/  HMMA.16816.F32.BF16 R36, R172, R4.reuse, R36 ;  /* 0x00000004ac24723c */ /* 0x082fe60000041824 */
[----:B------:R-:W-:Y:S02]  /*14800*/  I2FP.F32.S32 R2, R2 ;  /* 0x0000000200027245 */ /* 0x000fe40000201400 */
[----:B------:R-:W-:Y:S01]  /*14810*/  I2FP.F32.S32 R8, R8 ;  /* 0x0000000800087245 */ /* 0x000fe20000201400 */
[C---:B------:R-:W-:Y:S04]  /*14820*/  HMMA.16816.F32.BF16 R40, R180.reuse, R4, R40 ;  /* 0x00000004b428723c */ /* 0x040fe80000041828 */
[----:B------:R-:W-:Y:S01]  /*14830*/  ISETP.GE.OR P2, PT, R0, R205, !P2 ;  /* 0x000000cd0000720c */ /* 0x000fe20005746670 */
[----:B------:R-:W-:Y:S01]  /*14840*/  FFMA.FTZ R33, R8, -UR31, R33 ;  /* 0x8000001f08217c23 */ /* 0x000fe20008010021 */
[C---:B------:R-:W-:Y:S01]  /*14850*/  ISETP.GE.OR P6, PT, R0.reuse, R208, !P6 ;  /* 0x000000d00000720c */ /* 0x040fe200077c6670 */
[-C--:B------:R-:W-:Y:S03]  /*14860*/  HMMA.16816.F32.BF16 R44, R180, R6.reuse, R44 ;  /* 0x00000006b42c723c */ /* 0x080fe6000004182c */
[----:B------:R-:W-:Y:S01]  /*14870*/  ISETP.GE.OR P3, PT, R0, R207, !P3 ;  /* 0x000000cf0000720c */ /* 0x000fe20005f66670 */
[--C-:B------:R-:W-:Y:S01]  /*14880*/  IMAD.IADD R0, R201, 0x1, -R9.reuse ;  /* 0x00000001c9007824 */ /* 0x100fe200078e0a09 */
[----:B------:R-:W-:Y:S01]  /*14890*/  I2FP.F32.S32 R10, R10 ;  /* 0x0000000a000a7245 */ /* 0x000fe20000201400 */
[C---:B------:R-:W-:Y:S05]  /*148a0*/  HMMA.16816.F32.BF16 R48, R172.reuse, R6, R48 ;  /* 0x00000006ac30723c */ /* 0x040fea0000041830 */
[----:B------:R-:W-:Y:S01]  /*148b0*/  IABS R0, R0 ;  /* 0x0000000000007213 */ /* 0x000fe20000000000 */
[----:B------:R-:W-:Y:S01]  /*148c0*/  VIADD R8, R196, 0x21 ;  /* 0x00000021c4087836 */ /* 0x000fe20000000000 */
[----:B------:R-:W-:Y:S01]  /*148d0*/  FSEL R30, R30, -INF , !P2 ;  /* 0xff8000001e1e7808 */ /* 0x000fe20005000000 */
[----:B------:R-:W-:Y:S01]  /*148e0*/  FFMA.FTZ R34, R10, -UR31, R34 ;  /* 0x8000001f0a227c23 */ /* 0x000fe20008010022 */
[-C--:B------:R-:W-:Y:S02]  /*148f0*/  ISETP.GE.AND P2, PT, R9, R199.reuse, PT ;  /* 0x000000c70900720c */ /* 0x080fe40003f46270 */
[----:B------:R-:W-:Y:S01]  /*14900*/  I2FP.F32.S32 R0, R0 ;  /* 0x0000000000007245 */ /* 0x000fe20000201400 */
[C-C-:B------:R-:W-:Y:S01]  /*14910*/  IMAD.IADD R12, R202.reuse, 0x1, -R8.reuse ;  /* 0x00000001ca0c7824 */ /* 0x140fe200078e0a08 */
[----:B------:R-:W-:Y:S01]  /*14920*/  FSEL R31, R31, -INF , !P0 ;  /* 0xff8000001f1f7808 */ /* 0x000fe20004000000 */
[--C-:B------:R-:W-:Y:S01]  /*14930*/  IMAD.IADD R10, R202, 0x1, -R9.reuse ;  /* 0x00000001ca0a7824 */ /* 0x100fe200078e0a09 */
[----:B------:R-:W-:Y:S01]  /*14940*/  ISETP.GE.AND P0, PT, R8, R199, PT ;  /* 0x000000c70800720c */ /* 0x000fe20003f06270 */
[----:B------:R-:W-:Y:S01]  /*14950*/  IMAD.IADD R4, R203, 0x1, -R8 ;  /* 0x00000001cb047824 */ /* 0x000fe200078e0a08 */
[-C--:B------:R-:W-:Y:S01]  /*14960*/  ISETP.GE.OR P2, PT, R9, R208.reuse, !P2 ;  /* 0x000000d00900720c */ /* 0x080fe20005746670 */
[----:B------:R-:W-:Y:S01]  /*14970*/  FFMA.FTZ R36, R0, -UR31, R36 ;  /* 0x8000001f00247c23 */ /* 0x000fe20008010024 */
[----:B------:R-:W-:Y:S01]  /*14980*/  ISETP.GE.OR P0, PT, R8, R208, !P0 ;  /* 0x000000d00800720c */ /* 0x000fe20004706670 */
[----:B------:R-:W-:Y:S01]  /*14990*/  IMAD.IADD R0, R203, 0x1, -R9 ;  /* 0x00000001cb007824 */ /* 0x000fe200078e0a09 */
[----:B------:R-:W-:Y:S01]  /*149a0*/  IABS R4, R4 ;  /* 0x0000000400047213 */ /* 0x000fe20000000000 */
[----:B------:R-:W-:Y:S01]  /*149b0*/  FFMA.FTZ R32, R2, -UR31, R32 ;  /* 0x8000001f02207c23 */ /* 0x000fe20008010020 */
[----:B------:R-:W-:Y:S02]  /*149c0*/  I2FP.F32.S32 R2, R11 ;  /* 0x0000000b00027245 */ /* 0x000fe40000201400 */
[----:B------:R-:W-:Y:S02]  /*149d0*/  IABS R5, R0 ;  /* 0x0000000000057213 */ /* 0x000fe40000000000 */
[----:B------:R-:W-:Y:S01]  /*149e0*/  IABS R0, R10 ;  /* 0x0000000a00007213 */ /* 0x000fe20000000000 */
[----:B------:R-:W-:Y:S01]  /*149f0*/  FFMA.FTZ R35, R2, -UR31, R35 ;  /* 0x8000001f02237c23 */ /* 0x000fe20008010023 */
[----:B------:R-:W-:Y:S01]  /*14a00*/  FSEL R32, R32, -INF , !P6 ;  /* 0xff80000020207808 */ /* 0x000fe20007000000 */
[----:B------:R-:W-:Y:S01]  /*14a10*/  IMAD.IADD R2, R201, 0x1, -R8 ;  /* 0x00000001c9027824 */ /* 0x000fe200078e0a08 */
[----:B------:R-:W-:Y:S02]  /*14a20*/  FSEL R33, R33, -INF , !P5 ;  /* 0xff80000021217808 */ /* 0x000fe40006800000 */
[----:B------:R-:W-:Y:S02]  /*14a30*/  FSEL R34, R34, -INF , !P3 ;  /* 0xff80000022227808 */ /* 0x000fe40005800000 */
[----:B------:R-:W-:Y:S02]  /*14a40*/  IABS R11, R2 ;  /* 0x00000002000b7213 */ /* 0x000fe40000000000 */
[----:B------:R-:W-:Y:S02]  /*14a50*/  IABS R2, R12 ;  /* 0x0000000c00027213 */ /* 0x000fe40000000000 */
[----:B------:R-:W-:Y:S02]  /*14a60*/  I2FP.F32.S32 R11, R11 ;  /* 0x0000000b000b7245 */ /* 0x000fe40000201400 */
[----:B------:R-:W-:Y:S02]  /*14a70*/  I2FP.F32.S32 R2, R2 ;  /* 0x0000000200027245 */ /* 0x000fe40000201400 */
[----:B------:R-:W-:Y:S01]  /*14a80*/  I2FP.F32.S32 R0, R0 ;  /* 0x0000000000007245 */ /* 0x000fe20000201400 */
[----:B------:R-:W-:Y:S01]  /*14a90*/  FFMA.FTZ R37, R11, -UR31, R37 ;  /* 0x8000001f0b257c23 */ /* 0x000fe20008010025 */
[C---:B------:R-:W-:Y:S01]  /*14aa0*/  ISETP.GE.AND P6, PT, R9.reuse, R198, PT ;  /* 0x000000c60900720c */ /* 0x040fe20003fc6270 */
[----:B------:R-:W-:Y:S01]  /*14ab0*/  FFMA.FTZ R41, R2, -UR31, R41 ;  /* 0x8000001f02297c23 */ /* 0x000fe20008010029 */
[C---:B------:R-:W-:Y:S01]  /*14ac0*/  ISETP.GE.AND P5, PT, R9.reuse, R200, PT ;  /* 0x000000c80900720c */ /* 0x040fe20003fa6270 */
[----:B------:R-:W-:Y:S01]  /*14ad0*/  VIADD R2, R196, 0x28 ;  /* 0x00000028c4027836 */ /* 0x000fe20000000000 */
[-C--:B------:R-:W-:Y:S01]  /*14ae0*/  ISETP.GE.AND P3, PT, R9, R197.reuse, PT ;  /* 0x000000c50900720c */ /* 0x080fe20003f66270 */
[----:B------:R-:W-:Y:S01]  /*14af0*/  FFMA.FTZ R40, R0, -UR31, R40 ;  /* 0x8000001f00287c23 */ /* 0x000fe20008010028 */
[----:B------:R-:W-:Y:S01]  /*14b00*/  FSEL R35, R35, -INF , !P1 ;  /* 0xff80000023237808 */ /* 0x000fe20004800000 */
[----:B------:R-:W-:Y:S01]  /*14b10*/  VIADD R0, R196, 0x29 ;  /* 0x00000029c4007836 */ /* 0x000fe20000000000 */
[----:B------:R-:W-:Y:S02]  /*14b20*/  FSEL R36, R36, -INF , !P2 ;  /* 0xff80000024247808 */ /* 0x000fe40005000000 */
[----:B------:R-:W-:Y:S02]  /*14b30*/  FSEL R37, R37, -INF , !P0 ;  /* 0xff80000025257808 */ /* 0x000fe40004000000 */
[----:B------:R-:W-:Y:S02]  /*14b40*/  I2FP.F32.S32 R4, R4 ;  /* 0x0000000400047245 */ /* 0x000fe40000201400 */
[C---:B------:R-:W-:Y:S02]  /*14b50*/  ISETP.GE.AND P1, PT, R8.reuse, R198, PT ;  /* 0x000000c60800720c */ /* 0x040fe40003f26270 */
[----:B------:R-:W-:Y:S01]  /*14b60*/  ISETP.GE.AND P2, PT, R8, R200, PT ;  /* 0x000000c80800720c */ /* 0x000fe20003f46270 */
[----:B------:R-:W-:Y:S01]  /*14b70*/  FFMA.FTZ R39, R4, -UR31, R39 ;  /* 0x8000001f04277c23 */ /* 0x000fe20008010027 */
[----:B------:R-:W-:Y:S01]  /*14b80*/  ISETP.GE.AND P0, PT, R8, R197, PT ;  /* 0x000000c50800720c */ /* 0x000fe20003f06270 */
[C---:B------:R-:W-:Y:S01]  /*14b90*/  IMAD.IADD R4, R202.reuse, 0x1, -R2 ;  /* 0x00000001ca047824 */ /* 0x040fe200078e0a02 */
[----:B------:R-:W-:Y:S02]  /*14ba0*/  I2FP.F32.S32 R5, R5 ;  /* 0x0000000500057245 */ /* 0x000fe40000201400 */
[C---:B------:R-:W-:Y:S02]  /*14bb0*/  ISETP.GE.OR P6, PT, R9.reuse, R207, !P6 ;  /* 0x000000cf0900720c */ /* 0x040fe400077c6670 */
[-C--:B------:R-:W-:Y:S01]  /*14bc0*/  ISETP.GE.OR P5, PT, R9, R206.reuse, !P5 ;  /* 0x000000ce0900720c */ /* 0x080fe20006fa6670 */
[----:B------:R-:W-:Y:S01]  /*14bd0*/  FFMA.FTZ R38, R5, -UR31, R38 ;  /* 0x8000001f05267c23 */ /* 0x000fe20008010026 */
[----:B------:R-:W-:Y:S01]  /*14be0*/  ISETP.GE.OR P3, PT, R9, R205, !P3 ;  /* 0x000000cd0900720c */ /* 0x000fe20005f66670 */
[----:B------:R-:W-:Y:S01]  /*14bf0*/  IMAD.IADD R5, R202, 0x1, -R0 ;  /* 0x00000001ca057824 */ /* 0x000fe200078e0a00 */
[----:B------:R-:W-:Y:S01]  /*14c00*/  ISETP.GE.OR P1, PT, R8, R207, !P1 ;  /* 0x000000cf0800720c */ /* 0x000fe20004f26670 */
[----:B------:R-:W-:Y:S01]  /*14c10*/  IMAD.IADD R9, R204, 0x1, -R9 ;  /* 0x00000001cc097824 */ /* 0x000fe200078e0a09 */
[C---:B------:R-:W-:Y:S02]  /*14c20*/  ISETP.GE.OR P2, PT, R8.reuse, R206, !P2 ;  /* 0x000000ce0800720c */ /* 0x040fe40005746670 */
[----:B------:R-:W-:Y:S01]  /*14c30*/  ISETP.GE.OR P0, PT, R8, R205, !P0 ;  /* 0x000000cd0800720c */ /* 0x000fe20004706670 */
[C---:B------:R-:W-:Y:S01]  /*14c40*/  IMAD.IADD R8, R204.reuse, 0x1, -R8 ;  /* 0x00000001cc087824 */ /* 0x040fe200078e0a08 */
[----:B------:R-:W-:Y:S01]  /*14c50*/  IABS R10, R9 ;  /* 0x00000009000a7213 */ /* 0x000fe20000000000 */
[----:B------:R-:W-:Y:S01]  /*14c60*/  IMAD.IADD R9, R204, 0x1, -R2 ;  /* 0x00000001cc097824 */ /* 0x000fe200078e0a02 */
[----:B------:R-:W-:Y:S02]  /*14c70*/  FSEL R24, R38, -INF , !P6 ;  /* 0xff80000026187808 */ /* 0x000fe40007000000 */
[----:B------:R-:W-:Y:S02]  /*14c80*/  IABS R11, R8 ;  /* 0x00000008000b7213 */ /* 0x000fe40000000000 */
[----:B------:R-:W-:Y:S02]  /*14c90*/  IABS R8, R4 ;  /* 0x0000000400087213 */ /* 0x000fe40000000000 */
[----:B------:R-:W-:Y:S02]  /*14ca0*/  IABS R4, R5 ;  /* 0x0000000500047213 */ /* 0x000fe40000000000 */
        /* <DEDUP_REMOVED lines=8> */
[----:B------:R-:W1:Y:S01]  /*14d30*/  LDSM.16.M88.4 R4, [R193] ;  /* 0x00000000c104783b */ /* 0x000e620000000200 */
[----:B------:R-:W-:Y:S01]  /*14d40*/  FSEL R23, R39, -INF , !P1 ;  /* 0xff80000027177808 */ /* 0x000fe20004800000 */
[----:B------:R-:W-:Y:S01]  /*14d50*/  IMAD.IADD R11, R203, 0x1, -R2 ;  /* 0x00000001cb0b7824 */ /* 0x000fe200078e0a02 */
[-C--:B------:R-:W-:Y:S01]  /*14d60*/  ISETP.GE.AND P6, PT, R2, R200.reuse, PT ;  /* 0x000000c80200720c */ /* 0x080fe20003fc6270 */
[----:B------:R-:W-:Y:S01]  /*14d70*/  FFMA.FTZ R43, R10, -UR31, R43 ;  /* 0x8000001f0a2b7c23 */ /* 0x000fe2000801002b */
[----:B------:R-:W-:Y:S01]  /*14d80*/  ISETP.GE.AND P1, PT, R0, R200, PT ;  /* 0x000000c80000720c */ /* 0x000fe20003f26270 */
[----:B------:R-:W-:Y:S01]  /*14d90*/  IMAD.IADD R10, R201, 0x1, -R0 ;  /* 0x00000001c90a7824 */ /* 0x000fe200078e0a00 */
[----:B------:R-:W-:Y:S01]  /*14da0*/  FSEL R26, R40, -INF , !P5 ;  /* 0xff800000281a7808 */ /* 0x000fe20006800000 */
[----:B------:R-:W-:Y:S01]  /*14db0*/  FFMA.FTZ R44, R8, -UR31, R44 ;  /* 0x8000001f082c7c23 */ /* 0x000fe2000801002c */
[----:B------:R-:W-:Y:S01]  /*14dc0*/  FSEL R25, R41, -INF , !P2 ;  /* 0xff80000029197808 */ /* 0x000fe20005000000 */
[----:B------:R-:W-:Y:S01]  /*14dd0*/  IMAD.IADD R8, R204, 0x1, -R0 ;  /* 0x00000001cc087824 */ /* 0x000fe200078e0a00 */
[C---:B------:R-:W-:Y:S01]  /*14de0*/  ISETP.GE.AND P5, PT, R2.reuse, R197, PT ;  /* 0x000000c50200720c */ /* 0x040fe20003fa6270 */
[----:B------:R-:W-:Y:S01]  /*14df0*/  FFMA.FTZ R42, R9, -UR31, R42 ;  /* 0x8000001f092a7c23 */ /* 0x000fe2000801002a */
[C---:B------:R-:W-:Y:S01]  /*14e00*/  ISETP.GE.AND P2, PT, R2.reuse, R199, PT ;  /* 0x000000c70200720c */ /* 0x040fe20003f46270 */
[----:B------:R-:W-:Y:S01]  /*14e10*/  IMAD.IADD R9, R201, 0x1, -R2 ;  /* 0x00000001c9097824 */ /* 0x000fe200078e0a02 */
[----:B------:R-:W-:Y:S02]  /*14e20*/  ISETP.GE.OR P6, PT, R2, R206, !P6 ;  /* 0x000000ce0200720c */ /* 0x000fe400077c6670 */
[----:B------:R-:W-:Y:S02]  /*14e30*/  FSEL R28, R42, -INF , !P3 ;  /* 0xff8000002a1c7808 */ /* 0x000fe40005800000 */
[----:B------:R-:W-:Y:S02]  /*14e40*/  ISETP.GE.AND P3, PT, R2, R198, PT ;  /* 0x000000c60200720c */ /* 0x000fe40003f66270 */
[----:B------:R-:W-:Y:S02]  /*14e50*/  ISETP.GE.OR P1, PT, R0, R206, !P1 ;  /* 0x000000ce0000720c */ /* 0x000fe40004f26670 */
[C---:B------:R-:W-:Y:S02]  /*14e60*/  ISETP.GE.OR P5, PT, R2.reuse, R205, !P5 ;  /* 0x000000cd0200720c */ /* 0x040fe40006fa6670 */
[C---:B------:R-:W-:Y:S02]  /*14e70*/  ISETP.GE.OR P2, PT, R2.reuse, R208, !P2 ;  /* 0x000000d00200720c */ /* 0x040fe40005746670 */
[----:B------:R-:W-:Y:S02]  /*14e80*/  ISETP.GE.OR P3, PT, R2, R207, !P3 ;  /* 0x000000cf0200720c */ /* 0x000fe40005f66670 */
[----:B------:R-:W-:Y:S02]  /*14e90*/  IABS R9, R9 ;  /* 0x0000000900097213 */ /* 0x000fe40000000000 */
[----:B------:R-:W-:Y:S02]  /*14ea0*/  FSEL R27, R43, -INF , !P0 ;  /* 0xff8000002b1b7808 */ /* 0x000fe40004000000 */
[----:B------:R-:W-:Y:S02]  /*14eb0*/  FSEL R44, R44, -INF , !P6 ;  /* 0xff8000002c2c7808 */ /* 0x000fe40007000000 */
[----:B------:R-:W-:Y:S02]  /*14ec0*/  FSEL R45, R45, -INF , !P1 ;  /* 0xff8000002d2d7808 */ /* 0x000fe40004800000 */
[----:B------:R-:W-:Y:S01]  /*14ed0*/  IABS R2, R8 ;  /* 0x0000000800027213 */ /* 0x000fe20000000000 */
[----:B------:R-:W-:Y:S01]  /*14ee0*/  IMAD.IADD R8, R203, 0x1, -R0 ;  /* 0x00000001cb087824 */ /* 0x000fe200078e0a00 */
[C---:B------:R-:W-:Y:S01]  /*14ef0*/  ISETP.GE.AND P0, PT, R0.reuse, R197, PT ;  /* 0x000000c50000720c */ /* 0x040fe20003f06270 */
[-C--:B-1----:R-:W-:Y:S03]  /*14f00*/  HMMA.16816.F32.BF16 R52, R172, R4.reuse, R52 ;  /* 0x00000004ac34723c */ /* 0x082fe60000041834 */
[C---:B------:R-:W-:Y:S02]  /*14f10*/  ISETP.GE.AND P6, PT, R0.reuse, R199, PT ;  /* 0x000000c70000720c */ /* 0x040fe40003fc6270 */
[C---:B------:R-:W-:Y:S01]  /*14f20*/  ISETP.GE.AND P1, PT, R0.reuse, R198, PT ;  /* 0x000000c60000720c */ /* 0x040fe20003f26270 */
[C---:B------:R-:W-:Y:S04]  /*14f30*/  HMMA.16816.F32.BF16 R56, R180.reuse, R4, R56 ;  /* 0x00000004b438723c */ /* 0x040fe80000041838 */
[C---:B------:R-:W-:Y:S02]  /*14f40*/  ISETP.GE.OR P0, PT, R0.reuse, R205, !P0 ;  /* 0x000000cd0000720c */ /* 0x040fe40004706670 */
[----:B------:R-:W-:Y:S01]  /*14f50*/  IABS R12, R10 ;  /* 0x0000000a000c7213 */ /* 0x000fe20000000000 */
[-C--:B------:R-:W-:Y:S03]  /*14f60*/  HMMA.16816.F32.BF16 R60, R180, R6.reuse, R60 ;  /* 0x00000006b43c723c */ /* 0x080fe6000004183c */
[C---:B------:R-:W-:Y:S01]  /*14f70*/  ISETP.GE.OR P6, PT, R0.reuse, R208, !P6 ;  /* 0x000000d00000720c */ /* 0x040fe200077c6670 */
[----:B------:R-:W-:Y:S01]  /*14f80*/  IMAD.MOV.U32 R10, RZ, RZ, R9 ;  /* 0x000000ffff0a7224 */ /* 0x000fe200078e0009 */
[----:B------:R-:W-:Y:S01]  /*14f90*/  ISETP.GE.OR P1, PT, R0, R207, !P1 ;  /* 0x000000cf0000720c */ /* 0x000fe20004f26670 */
[C---:B------:R-:W-:Y:S05]  /*14fa0*/  HMMA.16816.F32.BF16 R64, R172.reuse, R6, R64 ;  /* 0x00000006ac40723c */ /* 0x040fea0000041840 */
[----:B------:R-:W-:Y:S02]  /*14fb0*/  IABS R9, R11 ;  /* 0x0000000b00097213 */ /* 0x000fe40000000000 */
[----:B------:R-:W-:Y:S04]  /*14fc0*/  I2FP.F32.S32 R0, R2 ;  /* 0x0000000200007245 */ /* 0x000fe80000201400 */
[----:B------:R-:W-:Y:S01]  /*14fd0*/  IABS R11, R8 ;  /* 0x00000008000b7213 */ /* 0x000fe20000000000 */
        /* <DEDUP_REMOVED lines=8> */
[----:B------:R-:W-:Y:S01]  /*15060*/  VIADD R2, R196, 0x31 ;  /* 0x00000031c4027836 */ /* 0x000fe20000000000 */
[----:B------:R-:W-:Y:S01]  /*15070*/  I2FP.F32.S32 R8, R10 ;  /* 0x0000000a00087245 */ /* 0x000fe20000201400 */
[----:B------:R-:W-:Y:S01]  /*15080*/  FFMA.FTZ R50, R9, -UR31, R50 ;  /* 0x8000001f09327c23 */ /* 0x000fe20008010032 */
[----:B------:R-:W-:Y:S01]  /*15090*/  FSEL R47, R47, -INF , !P0 ;  /* 0xff8000002f2f7808 */ /* 0x000fe20004000000 */
[--C-:B------:R-:W-:Y:S01]  /*150a0*/  IMAD.IADD R5, R202, 0x1, -R2.reuse ;  /* 0x00000001ca057824 */ /* 0x100fe200078e0a02 */
[-C--:B------:R-:W-:Y:S01]  /*150b0*/  ISETP.GE.AND P0, PT, R2, R199.reuse, PT ;  /* 0x000000c70200720c */ /* 0x080fe20003f06270 */
[----:B------:R-:W-:Y:S01]  /*150c0*/  IMAD.IADD R13, R203, 0x1, -R2 ;  /* 0x00000001cb0d7824 */ /* 0x000fe200078e0a02 */
[----:B------:R-:W-:Y:S01]  /*150d0*/  FSEL R48, R48, -INF , !P2 ;  /* 0xff80000030307808 */ /* 0x000fe20005000000 */
[----:B------:R-:W-:Y:S01]  /*150e0*/  FFMA.FTZ R49, R0, -UR31, R49 ;  /* 0x8000001f00317c23 */ /* 0x000fe20008010031 */
[-C--:B------:R-:W-:Y:S01]  /*150f0*/  ISETP.GE.OR P0, PT, R2, R208.reuse, !P0 ;  /* 0x000000d00200720c */ /* 0x080fe20004706670 */
[----:B------:R-:W-:Y:S01]  /*15100*/  VIADD R0, R196, 0x30 ;  /* 0x00000030c4007836 */ /* 0x000fe20000000000 */
[----:B------:R-:W-:Y:S01]  /*15110*/  FSEL R50, R50, -INF , !P3 ;  /* 0xff80000032327808 */ /* 0x000fe20005800000 */
[----:B------:R-:W-:Y:S01]  /*15120*/  FFMA.FTZ R51, R8, -UR31, R51 ;  /* 0x8000001f08337c23 */ /* 0x000fe20008010033 */
[----:B------:R-:W-:Y:S01]  /*15130*/  FSEL R49, R49, -INF , !P6 ;  /* 0xff80000031317808 */ /* 0x000fe20007000000 */
[--C-:B------:R-:W-:Y:S01]  /*15140*/  IMAD.IADD R9, R201, 0x1, -R0.reuse ;  /* 0x00000001c9097824 */ /* 0x100fe200078e0a00 */
[----:B------:R-:W-:Y:S01]  /*15150*/  ISETP.GE.AND P5, PT, R0, R199, PT ;  /* 0x000000c70000720c */ /* 0x000fe20003fa6270 */
[----:B------:R-:W-:Y:S01]  /*15160*/  IMAD.IADD R4, R204, 0x1, -R0 ;  /* 0x00000001cc047824 */ /* 0x000fe200078e0a00 */
[----:B------:R-:W-:Y:S01]  /*15170*/  FSEL R51, R51, -INF , !P1 ;  /* 0xff80000033337808 */ /* 0x000fe20004800000 */
[----:B------:R-:W-:Y:S01]  /*15180*/  IMAD.IADD R8, R201, 0x1, -R2 ;  /* 0x00000001c9087824 */ /* 0x000fe200078e0a02 */
[----:B------:R-:W-:Y:S01]  /*15190*/  IABS R12, R9 ;  /* 0x00000009000c7213 */ /* 0x000fe20000000000 */
[----:B------:R-:W-:Y:S01]  /*151a0*/  IMAD.IADD R11, R203, 0x1, -R0 ;  /* 0x00000001cb0b7824 */ /* 0x000fe200078e0a00 */
[----:B------:R-:W-:Y:S02]  /*151b0*/  ISETP.GE.OR P5, PT, R0, R208, !P5 ;  /* 0x000000d00000720c */ /* 0x000fe40006fa6670 */
[----:B------:R-:W-:Y:S02]  /*151c0*/  IABS R10, R8 ;  /* 0x00000008000a7213 */ /* 0x000fe40000000000 */
[----:B------:R-:W-:Y:S02]  /*151d0*/  I2FP.F32.S32 R12, R12 ;  /* 0x0000000c000c7245 */ /* 0x000fe40000201400 */
[----:B------:R-:W-:Y:S02]  /*151e0*/  I2FP.F32.S32 R10, R10 ;  /* 0x0000000a000a7245 */ /* 0x000fe40000201400 */
[----:B------:R-:W-:Y:S01]  /*151f0*/  IABS R8, R11 ;  /* 0x0000000b00087213 */ /* 0x000fe20000000000 */
[----:B------:R-:W-:Y:S01]  /*15200*/  FFMA.FTZ R52, R12, -UR31, R52 ;  /* 0x8000001f0c347c23 */ /* 0x000fe20008010034 */
[----:B------:R-:W-:Y:S01]  /*15210*/  IABS R9, R13 ;  /* 0x0000000d00097213 */ /* 0x000fe20000000000 */
[----:B------:R-:W-:Y:S01]  /*15220*/  FFMA.FTZ R53, R10, -UR31, R53 ;  /* 0x8000001f0a357c23 */ /* 0x000fe20008010035 */
[----:B------:R-:W-:Y:S02]  /*15230*/  I2FP.F32.S32 R8, R8 ;  /* 0x0000000800087245 */ /* 0x000fe40000201400 */
[----:B------:R-:W-:Y:S02]  /*15240*/  FSEL R52, R52, -INF , !P5 ;  /* 0xff80000034347808 */ /* 0x000fe40006800000 */
[----:B------:R-:W-:Y:S01]  /*15250*/  FSEL R53, R53, -INF , !P0 ;  /* 0xff80000035357808 */ /* 0x000fe20004000000 */
[----:B------:R-:W-:Y:S01]  /*15260*/  FFMA.FTZ R54, R8, -UR31, R54 ;  /* 0x8000001f08367c23 */ /* 0x000fe20008010036 */
[----:B------:R-:W-:Y:S01]  /*15270*/  ISETP.GE.AND P1, PT, R2, R198, PT ;  /* 0x000000c60200720c */ /* 0x000fe20003f26270 */
[----:B------:R-:W-:Y:S01]  /*15280*/  IMAD.IADD R8, R202, 0x1, -R0 ;  /* 0x00000001ca087824 */ /* 0x000fe200078e0a00 */
[C---:B------:R-:W-:Y:S02]  /*15290*/  ISETP.GE.AND P5, PT, R2.reuse, R200, PT ;  /* 0x000000c80200720c */ /* 0x040fe40003fa6270 */
[C---:B------:R-:W-:Y:S02]  /*152a0*/  ISETP.GE.AND P0, PT, R2.reuse, R197, PT ;  /* 0x000000c50200720c */ /* 0x040fe40003f06270 */
[----:B------:R-:W-:Y:S02]  /*152b0*/  I2FP.F32.S32 R9, R9 ;  /* 0x0000000900097245 */ /* 0x000fe40000201400 */
[C---:B------:R-:W-:Y:S02]  /*152c0*/  ISETP.GE.OR P1, PT, R2.reuse, R207, !P1 ;  /* 0x000000cf0200720c */ /* 0x040fe40004f26670 */
[C---:B------:R-:W-:Y:S01]  /*152d0*/  ISETP.GE.OR P5, PT, R2.reuse, R206, !P5 ;  /* 0x000000ce0200720c */ /* 0x040fe20006fa6670 */
[----:B------:R-:W-:Y:S01]  /*152e0*/  FFMA.FTZ R55, R9, -UR31, R55 ;  /* 0x8000001f09377c23 */ /* 0x000fe20008010037 */
[----:B------:R-:W-:Y:S01]  /*152f0*/  ISETP.GE.OR P0, PT, R2, R205, !P0 ;  /* 0x000000cd0200720c */ /* 0x000fe20004706670 */
[----:B------:R-:W-:Y:S01]  /*15300*/  VIADD R9, R196, 0x38 ;  /* 0x00000038c4097836 */ /* 0x000fe20000000000 */
[----:B------:R-:W-:Y:S01]  /*15310*/  IABS R10, R8 ;  /* 0x00000008000a7213 */ /* 0x000fe20000000000 */
[----:B------:R-:W-:Y:S01]  /*15320*/  IMAD.IADD R2, R204, 0x1, -R2 ;  /* 0x00000001cc027824 */ /* 0x000fe200078e0a02 */
[C---:B------:R-:W-:Y:S02]  /*15330*/  ISETP.GE.AND P2, PT, R0.reuse, R198, PT ;  /* 0x000000c60000720c */ /* 0x040fe40003f46270 */
[C---:B------:R-:W-:Y:S02]  /*15340*/  ISETP.GE.AND P6, PT, R0.reuse, R200, PT ;  /* 0x000000c80000720c */ /* 0x040fe40003fc6270 */
[C---:B------:R-:W-:Y:S02]  /*15350*/  ISETP.GE.AND P3, PT, R0.reuse, R197, PT ;  /* 0x000000c50000720c */ /* 0x040fe40003f66270 */
[----:B------:R-:W-:Y:S01]  /*15360*/  IABS R8, R2 ;  /* 0x0000000200087213 */ /* 0x000fe20000000000 */
[----:B------:R-:W-:Y:S01]  /*15370*/  IMAD.MOV.U32 R2, RZ, RZ, R10 ;  /* 0x000000ffff027224 */ /* 0x000fe200078e000a */
[C---:B------:R-:W-:Y:S02]  /*15380*/  ISETP.GE.OR P2, PT, R0.reuse, R207, !P2 ;  /* 0x000000cf0000720c */ /* 0x040fe40005746670 */
[C---:B------:R-:W-:Y:S02]  /*15390*/  ISETP.GE.OR P6, PT, R0.reuse, R206, !P6 ;  /* 0x000000ce0000720c */ /* 0x040fe400077c6670 */
[----:B------:R-:W-:Y:S01]  /*153a0*/  ISETP.GE.OR P3, PT, R0, R205, !P3 ;  /* 0x000000cd0000720c */ /* 0x000fe20005f66670 */
[----:B------:R-:W-:Y:S01]  /*153b0*/  IMAD.IADD R0, R202, 0x1, -R9 ;  /* 0x00000001ca007824 */ /* 0x000fe200078e0a09 */
[----:B------:R-:W-:Y:S02]  /*153c0*/  IABS R11, R5 ;  /* 0x00000005000b7213 */ /* 0x000fe40000000000 */
[----:B------:R-:W-:Y:S02]  /*153d0*/  IABS R5, R4 ;  /* 0x0000000400057213 */ /* 0x000fe40000000000 */
[----:B------:R-:W-:Y:S01]  /*153e0*/  I2FP.F32.S32 R2, R2 ;  /* 0x0000000200027245 */ /* 0x000fe20000201400 */
[----:B------:R-:W-:Y:S01]  /*153f0*/  IMAD.MOV.U32 R4, RZ, RZ, R11 ;  /* 0x000000ffff047224 */ /* 0x000fe200078e000b */
[----:B------:R-:W-:Y:S01]  /*15400*/  IABS R0, R0 ;  /* 0x0000000000007213 */ /* 0x000fe20000000000 */
[----:B------:R-:W-:Y:S01]  /*15410*/  IMAD.IADD R11, R201, 0x1, -R9 ;  /* 0x00000001c90b7824 */ /* 0x000fe200078e0a09 */
[----:B------:R-:W-:Y:S01]  /*15420*/  I2FP.F32.S32 R5, R5 ;  /* 0x0000000500057245 */ /* 0x000fe20000201400 */
[----:B------:R-:W-:Y:S01]  /*15430*/  FFMA.FTZ R56, R2, -UR31, R56 ;  /* 0x8000001f02387c23 */ /* 0x000fe20008010038 */
[----:B------:R-:W-:Y:S02]  /*15440*/  I2FP.F32.S32 R0, R0 ;  /* 0x0000000000007245 */ /* 0x000fe40000201400 */
[----:B------:R-:W-:Y:S01]  /*15450*/  I2FP.F32.S32 R4, R4 ;  /* 0x0000000400047245 */ /* 0x000fe20000201400 */
[----:B------:R-:W-:Y:S01]  /*15460*/  FFMA.FTZ R58, R5, -UR31, R58 ;  /* 0x8000001f053a7c23 */ /* 0x000fe2000801003a */
[----:B------:R-:W-:Y:S01]  /*15470*/  I2FP.F32.S32 R2, R8 ;  /* 0x0000000800027245 */ /* 0x000fe20000201400 */
[----:B------:R-:W-:Y:S01]  /*15480*/  VIADD R8, R196, 0x39 ;  /* 0x00000039c4087836 */ /* 0x000fe20000000000 */
[----:B------:R-:W-:Y:S01]  /*15490*/  FSEL R54, R54, -INF , !P2 ;  /* 0xff80000036367808 */ /* 0x000fe20005000000 */
[----:B------:R-:W-:Y:S01]  /*154a0*/  FFMA.FTZ R57, R4, -UR31, R57 ;  /* 0x8000001f04397c23 */ /* 0x000fe20008010039 */
[----:B------:R-:W-:Y:S01]  /*154b0*/  FSEL R55, R55, -INF , !P1 ;  /* 0xff80000037377808 */ /* 0x000fe20004800000 */
[----:B------:R-:W-:Y:S01]  /*154c0*/  IMAD.IADD R4, R204, 0x1, -R9 ;  /* 0x00000001cc047824 */ /* 0x000fe200078e0a09 */
[-C--:B------:R-:W-:Y:S01]  /*154d0*/  ISETP.GE.AND P2, PT, R9, R200.reuse, PT ;  /* 0x000000c80900720c */ /* 0x080fe20003f46270 */
[----:B------:R-:W-:Y:S01]  /*154e0*/  IMAD.IADD R5, R201, 0x1, -R8 ;  /* 0x00000001c9057824 */ /* 0x000fe200078e0a08 */
[----:B------:R-:W-:Y:S01]  /*154f0*/  ISETP.GE.AND P1, PT, R8, R200, PT ;  /* 0x000000c80800720c */ /* 0x000fe20003f26270 */
[----:B------:R-:W-:Y:S01]  /*15500*/  FFMA.FTZ R60, R0, -UR31, R60 ;  /* 0x8000001f003c7c23 */ /* 0x000fe2000801003c */
[----:B------:R-:W-:Y:S01]  /*15510*/  IABS R11, R11 ;  /* 0x0000000b000b7213 */ /* 0x000fe20000000000 */
[--C-:B------:R-:W-:Y:S01]  /*15520*/  IMAD.IADD R0, R202, 0x1, -R8.reuse ;  /* 0x00000001ca007824 */ /* 0x100fe200078e0a08 */
[----:B------:R-:W-:Y:S01]  /*15530*/  IABS R12, R5 ;  /* 0x00000005000c7213 */ /* 0x000fe20000000000 */
[----:B------:R-:W-:Y:S01]  /*15540*/  FFMA.FTZ R59, R2, -UR31, R59 ;  /* 0x8000001f023b7c23 */ /* 0x000fe2000801003b */
[----:B------:R-:W-:Y:S01]  /*15550*/  ISETP.GE.OR P2, PT, R9, R206, !P2 ;  /* 0x000000ce0900720c */ /* 0x000fe20005746670 */
[----:B------:R-:W-:Y:S01]  /*15560*/  IMAD.IADD R10, R204, 0x1, -R8 ;  /* 0x00000001cc0a7824 */ /* 0x000fe200078e0a08 */
[----:B------:R-:W-:Y:S02]  /*15570*/  IABS R2, R0 ;  /* 0x0000000000027213 */ /* 0x000fe40000000000 */
[----:B------:R-:W-:Y:S02]  /*15580*/  IABS R0, R4 ;  /* 0x0000000400007213 */ /* 0x000fe40000000000 */
[----:B------:R-:W-:Y:S01]  /*15590*/  I2FP.F32.S32 R14, R2 ;  /* 0x00000002000e7245 */ /* 0x000fe20000201400 */
[----:B------:R-:W1:Y:S01]  /*155a0*/  LDSM.16.M88.4 R4, [R192] ;  /* 0x00000000c004783b */ /* 0x000e620000000200 */
[----:B------:R-:W-:Y:S02]  /*155b0*/  I2FP.F32.S32 R13, R0 ;  /* 0x00000000000d7245 */ /* 0x000fe40000201400 */
[----:B------:R-:W-:Y:S01]  /*155c0*/  ISETP.GE.OR P1, PT, R8, R206, !P1 ;  /* 0x000000ce0800720c */ /* 0x000fe20004f26670 */
[----:B------:R-:W-:Y:S01]  /*155d0*/  FFMA.FTZ R61, R14, -UR31, R61 ;  /* 0x8000001f0e3d7c23 */ /* 0x000fe2000801003d */
[----:B------:R-:W-:Y:S01]  /*155e0*/  I2FP.F32.S32 R0, R12 ;  /* 0x0000000c00007245 */ /* 0x000fe20000201400 */
[----:B------:R-:W-:Y:S01]  /*155f0*/  FFMA.FTZ R62, R13, -UR31, R62 ;  /* 0x8000001f0d3e7c23 */ /* 0x000fe2000801003e */
[----:B------:R-:W-:Y:S01]  /*15600*/  I2FP.F32.S32 R2, R11 ;  /* 0x0000000b00027245 */ /* 0x000fe20000201400 */
[----:B------:R-:W-:Y:S01]  /*15610*/  IMAD.IADD R11, R203, 0x1, -R9 ;  /* 0x00000001cb0b7824 */ /* 0x000fe200078e0a09 */
[----:B------:R-:W-:Y:S01]  /*15620*/  IABS R10, R10 ;  /* 0x0000000a000a7213 */ /* 0x000fe20000000000 */
[----:B------:R-:W-:Y:S01]  /*15630*/  FFMA.FTZ R65, R0, -UR31, R65 ;  /* 0x8000001f00417c23 */ /* 0x000fe20008010041 */
[----:B------:R-:W-:Y:S01]  /*15640*/  FSEL R59, R59, -INF , !P0 ;  /* 0xff8000003b3b7808 */ /* 0x000fe20004000000 */
[----:B------:R-:W-:Y:S01]  /*15650*/  VIADD R0, R196, 0x41 ;  /* 0x00000041c4007836 */ /* 0x000fe20000000000 */
[----:B------:R-:W-:Y:S01]  /*15660*/  FSEL R60, R60, -INF , !P2 ;  /* 0xff8000003c3c7808 */ /* 0x000fe20005000000 */
[----:B------:R-:W-:Y:S01]  /*15670*/  FFMA.FTZ R64, R2, -UR31, R64 ;  /* 0x8000001f02407c23 */ /* 0x000fe20008010040 */
[----:B------:R-:W-:Y:S01]  /*15680*/  FSEL R61, R61, -INF , !P1 ;  /* 0xff8000003d3d7808 */ /* 0x000fe20004800000 */
[----:B------:R-:W-:Y:S01]  /*15690*/  VIADD R2, R196, 0x40 ;  /* 0x00000040c4027836 */ /* 0x000fe20000000000 */
[----:B------:R-:W-:Y:S02]  /*156a0*/  FSEL R56, R56, -INF , !P6 ;  /* 0xff80000038387808 */ /* 0x000fe40007000000 */
[----:B------:R-:W-:Y:S02]  /*156b0*/  FSEL R57, R57, -INF , !P5 ;  /* 0xff80000039397808 */ /* 0x000fe40006800000 */
[----:B------:R-:W-:Y:S02]  /*156c0*/  FSEL R58, R58, -INF , !P3 ;  /* 0xff8000003a3a7808 */ /* 0x000fe40005800000 */
[C---:B------:R-:W-:Y:S02]  /*156d0*/  ISETP.GE.AND P0, PT, R8.reuse, R197, PT ;  /* 0x000000c50800720c */ /* 0x040fe40003f06270 */
[C---:B------:R-:W-:Y:S02]  /*156e0*/  ISETP.GE.AND P2, PT, R8.reuse, R199, PT ;  /* 0x000000c70800720c */ /* 0x040fe40003f46270 */
[CC--:B------:R-:W-:Y:S02]  /*156f0*/  ISETP.GE.AND P1, PT, R8.reuse, R198.reuse, PT ;  /* 0x000000c60800720c */ /* 0x0c0fe40003f26270 */
[C---:B------:R-:W-:Y:S02]  /*15700*/  ISETP.GE.AND P6, PT, R9.reuse, R197, PT ;  /* 0x000000c50900720c */ /* 0x040fe40003fc6270 */
[C---:B------:R-:W-:Y:S02]  /*15710*/  ISETP.GE.AND P5, PT, R9.reuse, R199, PT ;  /* 0x000000c70900720c */ /* 0x040fe40003fa6270 */
[----:B------:R-:W-:Y:S02]  /*15720*/  ISETP.GE.AND P3, PT, R9, R198, PT ;  /* 0x000000c60900720c */ /* 0x000fe40003f66270 */
[----:B------:R-:W-:Y:S02]  /*15730*/  I2FP.F32.S32 R10, R10 ;  /* 0x0000000a000a7245 */ /* 0x000fe40000201400 */
[C---:B------:R-:W-:Y:S02]  /*15740*/  ISETP.GE.OR P0, PT, R8.reuse, R205, !P0 ;  /* 0x000000cd0800720c */ /* 0x040fe40004706670 */
[CC--:B------:R-:W-:Y:S01]  /*15750*/  ISETP.GE.OR P2, PT, R8.reuse, R208.reuse, !P2 ;  /* 0x000000d00800720c */ /* 0x0c0fe20005746670 */
[-C--:B-1----:R-:W-:Y:S03]  /*15760*/  HMMA.16816.F32.BF16 R68, R172, R4.reuse, R68 ;  /* 0x00000004ac44723c */ /* 0x082fe60000041844 */
[----:B------:R-:W-:Y:S01]  /*15770*/  ISETP.GE.OR P1, PT, R8, R207, !P1 ;  /* 0x000000cf0800720c */ /* 0x000fe20004f26670 */
[----:B------:R-:W-:Y:S01]  /*15780*/  IMAD.IADD R8, R203, 0x1, -R8 ;  /* 0x00000001cb087824 */ /* 0x000fe200078e0a08 */
[C---:B------:R-:W-:Y:S01]  /*15790*/  ISETP.GE.OR P6, PT, R9.reuse, R205, !P6 ;  /* 0x000000cd0900720c */ /* 0x040fe200077c6670 */
[C---:B------:R-:W-:Y:S04]  /*157a0*/  HMMA.16816.F32.BF16 R72, R180.reuse, R4, R72 ;  /* 0x00000004b448723c */ /* 0x040fe80000041848 */
[C---:B------:R-:W-:Y:S01]  /*157b0*/  ISETP.GE.OR P5, PT, R9.reuse, R208, !P5 ;  /* 0x000000d00900720c */ /* 0x040fe20006fa6670 */
[----:B------:R-:W-:Y:S01]  /*157c0*/  FFMA.FTZ R63, R10, -UR31, R63 ;  /* 0x8000001f0a3f7c23 */ /* 0x000fe2000801003f */
[----:B------:R-:W-:Y:S01]  /*157d0*/  ISETP.GE.OR P3, PT, R9, R207, !P3 ;  /* 0x000000cf0900720c */ /* 0x000fe20005f66670 */
[----:B------:R-:W-:Y:S01]  /*157e0*/  IMAD.IADD R9, R201, 0x1, -R0 ;  /* 0x00000001c9097824 */ /* 0x000fe200078e0a00 */
[----:B------:R-:W-:Y:S01]  /*157f0*/  IABS R12, R11 ;  /* 0x0000000b000c7213 */ /* 0x000fe20000000000 */
[-C--:B------:R-:W-:Y:S03]  /*15800*/  HMMA.16816.F32.BF16 R76, R180, R6.reuse, R76 ;  /* 0x00000006b44c723c */ /* 0x080fe6000004184c */
[----:B------:R-:W-:Y:S01]  /*15810*/  IABS R13, R8 ;  /* 0x00000008000d7213 */ /* 0x000fe20000000000 */
[C---:B------:R-:W-:Y:S01]  /*15820*/  IMAD.IADD R11, R203.reuse, 0x1, -R2 ;  /* 0x00000001cb0b7824 */ /* 0x040fe200078e0a02 */
[----:B------:R-:W-:Y:S01]  /*15830*/  IABS R8, R9 ;  /* 0x0000000900087213 */ /* 0x000fe20000000000 */
[----:B------:R-:W-:Y:S01]  /*15840*/  IMAD.IADD R4, R203, 0x1, -R0 ;  /* 0x00000001cb047824 */ /* 0x000fe200078e0a00 */
[----:B------:R-:W-:Y:S01]  /*15850*/  FSEL R62, R62, -INF , !P6 ;  /* 0xff8000003e3e7808 */ /* 0x000fe20007000000 */
[--C-:B------:R-:W-:Y:S01]  /*15860*/  IMAD.IADD R5, R202, 0x1, -R2.reuse ;  /* 0x00000001ca057824 */ /* 0x100fe200078e0a02 */
[C---:B------:R-:W-:Y:S01]  /*15870*/  ISETP.GE.AND P6, PT, R2.reuse, R199, PT ;  /* 0x000000c70200720c */ /* 0x040fe20003fc6270 */
[C---:B------:R-:W-:Y:S04]  /*15880*/  HMMA.16816.F32.BF16 R80, R172.reuse, R6, R80 ;  /* 0x00000006ac50723c */ /* 0x040fe80000041850 */
[----:B------:R-:W-:Y:S01]  /*15890*/  IABS R9, R11 ;  /* 0x0000000b00097213 */ /* 0x000fe20000000000 */
[----:B------:R-:W-:Y:S01]  /*158a0*/  IMAD.IADD R10, R201, 0x1, -R2 ;  /* 0x00000001c90a7824 */ /* 0x000fe200078e0a02 */
[----:B------:R-:W-:Y:S02]  /*158b0*/  I2FP.F32.S32 R11, R12 ;  /* 0x0000000c000b7245 */ /* 0x000fe40000201400 */
[----:B------:R-:W-:Y:S02]  /*158c0*/  I2FP.F32.S32 R12, R13 ;  /* 0x0000000d000c7245 */ /* 0x000fe40000201400 */
[----:B------:R-:W-:Y:S01]  /*158d0*/  ISETP.GE.OR P6, PT, R2, R208, !P6 ;  /* 0x000000d00200720c */ /* 0x000fe200077c6670 */
[----:B------:R-:W-:Y:S01]  /*158e0*/  FFMA.FTZ R66, R11, -UR31, R66 ;  /* 0x8000001f0b427c23 */ /* 0x000fe20008010042 */
[----:B------:R-:W-:Y:S01]  /*158f0*/  IABS R10, R10 ;  /* 0x0000000a000a7213 */ /* 0x000fe20000000000 */
[----:B------:R-:W-:Y:S01]  /*15900*/  FFMA.FTZ R67, R12, -UR31, R67 ;  /* 0x8000001f0c437c23 */ /* 0x000fe20008010043 */
[----:B------:R-:W-:Y:S02]  /*15910*/  I2FP.F32.S32 R8, R8 ;  /* 0x0000000800087245 */ /* 0x000fe40000201400 */
[----:B------:R-:W-:Y:S02]  /*15920*/  I2FP.F32.S32 R10, R10 ;  /* 0x0000000a000a7245 */ /* 0x000fe40000201400 */
[----:B------:R-:W-:Y:S01]  /*15930*/  FSEL R63, R63, -INF , !P0 ;  /* 0xff8000003f3f7808 */ /* 0x000fe20004000000 */
[----:B------:R-:W-:Y:S01]  /*15940*/  FFMA.FTZ R69, R8, -UR31, R69 ;  /* 0x8000001f08457c23 */ /* 0x000fe20008010045 */
[----:B------:R-:W-:Y:S01]  /*15950*/  ISETP.GE.AND P0, PT, R0, R199, PT ;  /* 0x000000c70000720c */ /* 0x000fe20003f06270 */
[----:B------:R-:W-:Y:S01]  /*15960*/  FFMA.FTZ R68, R10, -UR31, R68 ;  /* 0x8000001f0a447c23 */ /* 0x000fe20008010044 */
[----:B------:R-:W-:Y:S01]  /*15970*/  I2FP.F32.S32 R9, R9 ;  /* 0x0000000900097245 */ /* 0x000fe20000201400 */
[----:B------:R-:W-:Y:S01]  /*15980*/  IMAD.IADD R8, R202, 0x1, -R0 ;  /* 0x00000001ca087824 */ /* 0x000fe200078e0a00 */
[----:B------:R-:W-:Y:S02]  /*15990*/  FSEL R22, R64, -INF , !P5 ;  /* 0xff80000040167808 */ /* 0x000fe40006800000 */
[----:B------:R-:W-:Y:S01]  /*159a0*/  FSEL R21, R65, -INF , !P2 ;  /* 0xff80000041157808 */ /* 0x000fe20005000000 */
[----:B------:R-:W-:Y:S01]  /*159b0*/  FFMA.FTZ R70, R9, -UR31, R70 ;  /* 0x8000001f09467c23 */ /* 0x000fe20008010046 */
[----:B------:R-:W-:Y:S01]  /*159c0*/  FSEL R20, R66, -INF , !P3 ;  /* 0xff80000042147808 */ /* 0x000fe20005800000 */
[----:B------:R-:W-:Y:S01]  /*159d0*/  IMAD.IADD R9, R204, 0x1, -R2 ;  /* 0x00000001cc097824 */ /* 0x000fe200078e0a02 */
        /* <DEDUP_REMOVED lines=41> */
[----:B------:R-:W-:Y:S01]  /*15c70*/  IMAD.IADD R4, R202, 0x1, -R0 ;  /* 0x00000001ca047824 */ /* 0x000fe200078e0a00 */
[-C--:B------:R-:W-:Y:S01]  /*15c80*/  ISETP.GE.OR P1, PT, R2, R206.reuse, !P1 ;  /* 0x000000ce0200720c */ /* 0x080fe20004f26670 */
[----:B------:R-:W-:Y:S01]  /*15c90*/  FFMA.FTZ R75, R5, -UR31, R75 ;  /* 0x8000001f054b7c23 */ /* 0x000fe2000801004b */
[----:B------:R-:W-:Y:S01]  /*15ca0*/  ISETP.GE.OR P5, PT, R0, R206, !P5 ;  /* 0x000000ce0000720c */ /* 0x000fe20006fa6670 */
[C---:B------:R-:W-:Y:S01]  /*15cb0*/  IMAD.IADD R6, R201.reuse, 0x1, -R2 ;  /* 0x00000001c9067824 */ /* 0x040fe200078e0a02 */
[----:B------:R-:W-:Y:S01]  /*15cc0*/  IABS R5, R4 ;  /* 0x0000000400057213 */ /* 0x000fe20000000000 */
[C-C-:B------:R-:W-:Y:S01]  /*15cd0*/  IMAD.IADD R13, R204.reuse, 0x1, -R0.reuse ;  /* 0x00000001cc0d7824 */ /* 0x140fe200078e0a00 */
[----:B------:R-:W-:Y:S01]  /*15ce0*/  IABS R4, R8 ;  /* 0x0000000800047213 */ /* 0x000fe20000000000 */
[----:B------:R-:W-:Y:S01]  /*15cf0*/  IMAD.IADD R7, R201, 0x1, -R0 ;  /* 0x00000001c9077824 */ /* 0x000fe200078e0a00 */
[----:B------:R-:W-:Y:S01]  /*15d00*/  I2FP.F32.S32 R5, R5 ;  /* 0x0000000500057245 */ /* 0x000fe20000201400 */
[----:B------:R-:W1:Y:S01]  /*15d10*/  LDSM.16.M88.4 R8, [R191] ;  /* 0x00000000bf08783b */ /* 0x000e620000000200 */
[----:B------:R-:W-:Y:S01]  /*15d20*/  I2FP.F32.S32 R4, R4 ;  /* 0x0000000400047245 */ /* 0x000fe20000201400 */
[----:B------:R-:W-:Y:S01]  /*15d30*/  IMAD.IADD R12, R204, 0x1, -R2 ;  /* 0x00000001cc0c7824 */ /* 0x000fe200078e0a02 */
[----:B------:R-:W-:Y:S01]  /*15d40*/  IABS R13, R13 ;  /* 0x0000000d000d7213 */ /* 0x000fe20000000000 */
[----:B------:R-:W-:Y:S01]  /*15d50*/  FFMA.FTZ R76, R5, -UR31, R76 ;  /* 0x8000001f054c7c23 */ /* 0x000fe2000801004c */
[----:B------:R-:W-:Y:S01]  /*15d60*/  FSEL R75, R75, -INF , !P0 ;  /* 0xff8000004b4b7808 */ /* 0x000fe20004000000 */
[----:B------:R-:W-:Y:S01]  /*15d70*/  VIADD R5, R196, 0x50 ;  /* 0x00000050c4057836 */ /* 0x000fe20000000000 */
[----:B------:R-:W-:Y:S01]  /*15d80*/  IABS R12, R12 ;  /* 0x0000000c000c7213 */ /* 0x000fe20000000000 */
[----:B------:R-:W-:Y:S01]  /*15d90*/  FFMA.FTZ R77, R4, -UR31, R77 ;  /* 0x8000001f044d7c23 */ /* 0x000fe2000801004d */
[----:B------:R-:W-:Y:S01]  /*15da0*/  FSEL R76, R76, -INF , !P5 ;  /* 0xff8000004c4c7808 */ /* 0x000fe20006800000 */
[----:B------:R-:W-:Y:S01]  /*15db0*/  IMAD.IADD R4, R203, 0x1, -R0 ;  /* 0x00000001cb047824 */ /* 0x000fe200078e0a00 */
[----:B------:R-:W-:Y:S02]  /*15dc0*/  I2FP.F32.S32 R12, R12 ;  /* 0x0000000c000c7245 */ /* 0x000fe40000201400 */
[----:B------:R-:W-:Y:S02]  /*15dd0*/  FSEL R77, R77, -INF , !P1 ;  /* 0xff8000004d4d7808 */ /* 0x000fe40004800000 */
[----:B------:R-:W-:Y:S01]  /*15de0*/  ISETP.GE.AND P0, PT, R2, R197, PT ;  /* 0x000000c50200720c */ /* 0x000fe20003f06270 */
[----:B------:R-:W-:Y:S01]  /*15df0*/  FFMA.FTZ R79, R12, -UR31, R79 ;  /* 0x8000001f0c4f7c23 */ /* 0x000fe2000801004f */
[C---:B------:R-:W-:Y:S02]  /*15e00*/  ISETP.GE.AND P5, PT, R2.reuse, R199, PT ;  /* 0x000000c70200720c */ /* 0x040fe40003fa6270 */
[C---:B------:R-:W-:Y:S02]  /*15e10*/  ISETP.GE.AND P1, PT, R2.reuse, R198, PT ;  /* 0x000000c60200720c */ /* 0x040fe40003f26270 */
[----:B------:R-:W-:Y:S02]  /*15e20*/  I2FP.F32.S32 R13, R13 ;  /* 0x0000000d000d7245 */ /* 0x000fe40000201400 */
[C---:B------:R-:W-:Y:S02]  /*15e30*/  ISETP.GE.OR P0, PT, R2.reuse, R205, !P0 ;  /* 0x000000cd0200720c */ /* 0x040fe40004706670 */
[C---:B------:R-:W-:Y:S01]  /*15e40*/  ISETP.GE.OR P5, PT, R2.reuse, R208, !P5 ;  /* 0x000000d00200720c */ /* 0x040fe20006fa6670 */
[----:B------:R-:W-:Y:S01]  /*15e50*/  FFMA.FTZ R78, R13, -UR31, R78 ;  /* 0x8000001f0d4e7c23 */ /* 0x000fe2000801004e */
        /* <DEDUP_REMOVED lines=9> */
[----:B------:R-:W-:Y:S01]  /*15ef0*/  FSEL R74, R74, -INF , !P3 ;  /* 0xff8000004a4a7808 */ /* 0x000fe20005800000 */
[-C--:B-1----:R-:W-:Y:S03]  /*15f00*/  HMMA.16816.F32.BF16 R84, R172, R8.reuse, R84 ;  /* 0x00000008ac54723c */ /* 0x082fe60000041854 */
[C---:B------:R-:W-:Y:S02]  /*15f10*/  ISETP.GE.AND P2, PT, R0.reuse, R197, PT ;  /* 0x000000c50000720c */ /* 0x040fe40003f46270 */
[C---:B------:R-:W-:Y:S01]  /*15f20*/  ISETP.GE.AND P6, PT, R0.reuse, R199, PT ;  /* 0x000000c70000720c */ /* 0x040fe20003fc6270 */
[C---:B------:R-:W-:Y:S04]  /*15f30*/  HMMA.16816.F32.BF16 R88, R180.reuse, R8, R88 ;  /* 0x00000008b458723c */ /* 0x040fe80000041858 */
[C---:B------:R-:W-:Y:S02]  /*15f40*/  ISETP.GE.AND P3, PT, R0.reuse, R198, PT ;  /* 0x000000c60000720c */ /* 0x040fe40003f66270 */
[----:B------:R-:W-:Y:S01]  /*15f50*/  I2FP.F32.S32 R2, R2 ;  /* 0x0000000200027245 */ /* 0x000fe20000201400 */
[-C--:B------:R-:W-:Y:S03]  /*15f60*/  HMMA.16816.F32.BF16 R92, R180, R10.reuse, R92 ;  /* 0x0000000ab45c723c */ /* 0x080fe6000004185c */
[----:B------:R-:W-:Y:S01]  /*15f70*/  ISETP.GE.OR P2, PT, R0, R205, !P2 ;  /* 0x000000cd0000720c */ /* 0x000fe20005746670 */
[--C-:B------:R-:W-:Y:S01]  /*15f80*/  IMAD.IADD R8, R202, 0x1, -R5.reuse ;  /* 0x00000001ca087824 */ /* 0x100fe200078e0a05 */
[C---:B------:R-:W-:Y:S01]  /*15f90*/  ISETP.GE.OR P6, PT, R0.reuse, R208, !P6 ;  /* 0x000000d00000720c */ /* 0x040fe200077c6670 */
[C---:B------:R-:W-:Y:S04]  /*15fa0*/  HMMA.16816.F32.BF16 R96, R172.reuse, R10, R96 ;  /* 0x0000000aac60723c */ /* 0x040fe80000041860 */
[----:B------:R-:W-:Y:S01]  /*15fb0*/  ISETP.GE.OR P3, PT, R0, R207, !P3 ;  /* 0x000000cf0000720c */ /* 0x000fe20005f66670 */
[C---:B------:R-:W-:Y:S01]  /*15fc0*/  IMAD.IADD R0, R201.reuse, 0x1, -R5 ;  /* 0x00000001c9007824 */ /* 0x040fe200078e0a05 */
[----:B------:R-:W-:Y:S01]  /*15fd0*/  I2FP.F32.S32 R4, R4 ;  /* 0x0000000400047245 */ /* 0x000fe20000201400 */
[----:B------:R-:W-:Y:S01]  /*15fe0*/  FFMA.FTZ R80, R2, -UR31, R80 ;  /* 0x8000001f02507c23 */ /* 0x000fe20008010050 */
[----:B------:R-:W-:Y:S03]  /*15ff0*/  I2FP.F32.S32 R2, R7 ;  /* 0x0000000700027245 */ /* 0x000fe60000201400 */
[----:B------:R-:W-:Y:S01]  /*16000*/  IABS R0, R0 ;  /* 0x0000000000007213 */ /* 0x000fe20000000000 */
[----:B------:R-:W-:Y:S01]  /*16010*/  FFMA.FTZ R81, R4, -UR31, R81 ;  /* 0x8000001f04517c23 */ /* 0x000fe20008010051 */
[----:B------:R-:W-:Y:S01]  /*16020*/  I2FP.F32.S32 R6, R6 ;  /* 0x0000000600067245 */ /* 0x000fe20000201400 */
[----:B------:R-:W-:Y:S01]  /*16030*/  VIADD R4, R196, 0x51 ;  /* 0x00000051c4047836 */ /* 0x000fe20000000000 */
[----:B------:R-:W-:Y:S01]  /*16040*/  I2FP.F32.S32 R0, R0 ;  /* 0x0000000000007245 */ /* 0x000fe20000201400 */
[----:B------:R-:W-:Y:S01]  /*16050*/  FFMA.FTZ R83, R2, -UR31, R83 ;  /* 0x8000001f02537c23 */ /* 0x000fe20008010053 */
[----:B------:R-:W-:Y:S01]  /*16060*/  FSEL R78, R78, -INF , !P2 ;  /* 0xff8000004e4e7808 */ /* 0x000fe20005000000 */
[--C-:B------:R-:W-:Y:S01]  /*16070*/  IMAD.IADD R2, R201, 0x1, -R4.reuse ;  /* 0x00000001c9027824 */ /* 0x100fe200078e0a04 */
[----:B------:R-:W-:Y:S01]  /*16080*/  FSEL R79, R79, -INF , !P0 ;  /* 0xff8000004f4f7808 */ /* 0x000fe20004000000 */
[----:B------:R-:W-:Y:S01]  /*16090*/  IMAD.IADD R12, R202, 0x1, -R4 ;  /* 0x00000001ca0c7824 */ /* 0x000fe200078e0a04 */
[-C--:B------:R-:W-:Y:S01]  /*160a0*/  ISETP.GE.AND P2, PT, R5, R199.reuse, PT ;  /* 0x000000c70500720c */ /* 0x080fe20003f46270 */
[----:B------:R-:W-:Y:S01]  /*160b0*/  FFMA.FTZ R84, R0, -UR31, R84 ;  /* 0x8000001f00547c23 */ /* 0x000fe20008010054 */
[----:B------:R-:W-:Y:S01]  /*160c0*/  IABS R9, R2 ;  /* 0x0000000200097213 */ /* 0x000fe20000000000 */
[C---:B------:R-:W-:Y:S01]  /*160d0*/  IMAD.IADD R0, R203.reuse, 0x1, -R5 ;  /* 0x00000001cb007824 */ /* 0x040fe200078e0a05 */
[----:B------:R-:W-:Y:S01]  /*160e0*/  ISETP.GE.AND P0, PT, R4, R199, PT ;  /* 0x000000c70400720c */ /* 0x000fe20003f06270 */
[----:B------:R-:W-:Y:S01]  /*160f0*/  FFMA.FTZ R82, R6, -UR31, R82 ;  /* 0x8000001f06527c23 */ /* 0x000fe20008010052 */
[----:B------:R-:W-:Y:S01]  /*16100*/  I2FP.F32.S32 R9, R9 ;  /* 0x0000000900097245 */ /* 0x000fe20000201400 */
[----:B------:R-:W-:Y:S01]  /*16110*/  IMAD.IADD R6, R203, 0x1, -R4 ;  /* 0x00000001cb067824 */ /* 0x000fe200078e0a04 */
[----:B------:R-:W-:Y:S02]  /*16120*/  IABS R7, R0 ;  /* 0x0000000000077213 */ /* 0x000fe40000000000 */
[----:B------:R-:W-:Y:S01]  /*16130*/  IABS R0, R8 ;  /* 0x0000000800007213 */ /* 0x000fe20000000000 */
[----:B------:R-:W-:Y:S01]  /*16140*/  FFMA.FTZ R85, R9, -UR31, R85 ;  /* 0x8000001f09557c23 */ /* 0x000fe20008010055 */
[----:B------:R-:W-:Y:S02]  /*16150*/  IABS R2, R12 ;  /* 0x0000000c00027213 */ /* 0x000fe40000000000 */
[----:B------:R-:W-:Y:S02]  /*16160*/  I2FP.F32.S32 R7, R7 ;  /* 0x0000000700077245 */ /* 0x000fe40000201400 */
[-C--:B------:R-:W-:Y:S02]  /*16170*/  ISETP.GE.OR P2, PT, R5, R208.reuse, !P2 ;  /* 0x000000d00500720c */ /* 0x080fe40005746670 */
[----:B------:R-:W-:Y:S01]  /*16180*/  ISETP.GE.OR P0, PT, R4, R208, !P0 ;  /* 0x000000d00400720c */ /* 0x000fe20004706670 */
[----:B------:R-:W-:Y:S01]  /*16190*/  FFMA.FTZ R86, R7, -UR31, R86 ;  /* 0x8000001f07567c23 */ /* 0x000fe20008010056 */
[----:B------:R-:W-:Y:S01]  /*161a0*/  I2FP.F32.S32 R0, R0 ;  /* 0x0000000000007245 */ /* 0x000fe20000201400 */
[----:B------:R-:W-:Y:S01]  /*161b0*/  IMAD.IADD R7, R204, 0x1, -R5 ;  /* 0x00000001cc077824 */ /* 0x000fe200078e0a05 */
[----:B------:R-:W-:Y:S02]  /*161c0*/  IABS R6, R6 ;  /* 0x0000000600067213 */ /* 0x000fe40000000000 */
[----:B------:R-:W-:Y:S01]  /*161d0*/  I2FP.F32.S32 R2, R2 ;  /* 0x0000000200027245 */ /* 0x000fe20000201400 */
[----:B------:R-:W-:Y:S01]  /*161e0*/  FFMA.FTZ R88, R0, -UR31, R88 ;  /* 0x8000001f00587c23 */ /* 0x000fe20008010058 */
[----:B------:R-:W-:Y:S01]  /*161f0*/  FSEL R83, R83, -INF , !P1 ;  /* 0xff80000053537808 */ /* 0x000fe20004800000 */
[----:B------:R-:W-:Y:S01]  /*16200*/  VIADD R0, R196, 0x59 ;  /* 0x00000059c4007836 */ /* 0x000fe20000000000 */
[----:B------:R-:W-:Y:S01]  /*16210*/  FSEL R84, R84, -INF , !P2 ;  /* 0xff80000054547808 */ /* 0x000fe20005000000 */
[----:B------:R-:W-:Y:S01]  /*16220*/  FFMA.FTZ R89, R2, -UR31, R89 ;  /* 0x8000001f02597c23 */ /* 0x000fe20008010059 */
[----:B------:R-:W-:Y:S01]  /*16230*/  FSEL R85, R85, -INF , !P0 ;  /* 0xff80000055557808 */ /* 0x000fe20004000000 */
[----:B------:R-:W-:Y:S01]  /*16240*/  VIADD R2, R196, 0x58 ;  /* 0x00000058c4027836 */ /* 0x000fe20000000000 */
[----:B------:R-:W-:Y:S01]  /*16250*/  FSEL R80, R80, -INF , !P6 ;  /* 0xff80000050507808 */ /* 0x000fe20007000000 */
[----:B------:R-:W-:Y:S01]  /*16260*/  IMAD.IADD R10, R201, 0x1, -R0 ;  /* 0x00000001c90a7824 */ /* 0x000fe200078e0a00 */
[----:B------:R-:W-:Y:S01]  /*16270*/  FSEL R81, R81, -INF , !P5 ;  /* 0xff80000051517808 */ /* 0x000fe20006800000 */
[--C-:B------:R-:W-:Y:S01]  /*16280*/  IMAD.IADD R11, R201, 0x1, -R2.reuse ;  /* 0x00000001c90b7824 */ /* 0x100fe200078e0a02 */
[----:B------:R-:W-:Y:S02]  /*16290*/  FSEL R82, R82, -INF , !P3 ;  /* 0xff80000052527808 */ /* 0x000fe40005800000 */
[C---:B------:R-:W-:Y:S02]  /*162a0*/  ISETP.GE.AND P1, PT, R4.reuse, R198, PT ;  /* 0x000000c60400720c */ /* 0x040fe40003f26270 */
[C---:B------:R-:W-:Y:S02]  /*162b0*/  ISETP.GE.AND P2, PT, R4.reuse, R200, PT ;  /* 0x000000c80400720c */ /* 0x040fe40003f46270 */
[-C--:B------:R-:W-:Y:S02]  /*162c0*/  ISETP.GE.AND P0, PT, R4, R197.reuse, PT ;  /* 0x000000c50400720c */ /* 0x080fe40003f06270 */
[----:B------:R-:W-:Y:S02]  /*162d0*/  I2FP.F32.S32 R6, R6 ;  /* 0x0000000600067245 */ /* 0x000fe40000201400 */
[C---:B------:R-:W-:Y:S02]  /*162e0*/  ISETP.GE.AND P6, PT, R5.reuse, R198, PT ;  /* 0x000000c60500720c */ /* 0x040fe40003fc6270 */
[C---:B------:R-:W-:Y:S01]  /*162f0*/  ISETP.GE.AND P5, PT, R5.reuse, R200, PT ;  /* 0x000000c80500720c */ /* 0x040fe20003fa6270 */
[----:B------:R-:W-:Y:S01]  /*16300*/  FFMA.FTZ R87, R6, -UR31, R87 ;  /* 0x8000001f06577c23 */ /* 0x000fe20008010057 */
[C---:B------:R-:W-:Y:S01]  /*16310*/  ISETP.GE.AND P3, PT, R5.reuse, R197, PT ;  /* 0x000000c50500720c */ /* 0x040fe20003f66270 */
[----:B------:R-:W-:Y:S01]  /*16320*/  IMAD.IADD R6, R202, 0x1, -R2 ;  /* 0x00000001ca067824 */ /* 0x000fe200078e0a02 */
[C---:B------:R-:W-:Y:S02]  /*16330*/  ISETP.GE.OR P1, PT, R4.reuse, R207, !P1 ;  /* 0x000000cf0400720c */ /* 0x040fe40004f26670 */
[CC--:B------:R-:W-:Y:S02]  /*16340*/  ISETP.GE.OR P2, PT, R4.reuse, R206.reuse, !P2 ;  /* 0x000000ce0400720c */ /* 0x0c0fe40005746670 */
[----:B------:R-:W-:Y:S01]  /*16350*/  ISETP.GE.OR P0, PT, R4, R205, !P0 ;  /* 0x000000cd0400720c */ /* 0x000fe20004706670 */
[----:B------:R-:W-:Y:S01]  /*16360*/  IMAD.IADD R4, R204, 0x1, -R4 ;  /* 0x00000001cc047824 */ /* 0x000fe200078e0a04 */
[C---:B------:R-:W-:Y:S02]  /*16370*/  ISETP.GE.OR P6, PT, R5.reuse, R207, !P6 ;  /* 0x000000cf0500720c */ /* 0x040fe400077c6670 */
[C---:B------:R-:W-:Y:S02]  /*16380*/  ISETP.GE.OR P5, PT, R5.reuse, R206, !P5 ;  /* 0x000000ce0500720c */ /* 0x040fe40006fa6670 */
[----:B------:R-:W-:Y:S01]  /*16390*/  ISETP.GE.OR P3, PT, R5, R205, !P3 ;  /* 0x000000cd0500720c */ /* 0x000fe20005f66670 */
[----:B------:R-:W-:Y:S01]  /*163a0*/  IMAD.IADD R5, R202, 0x1, -R0 ;  /* 0x00000001ca057824 */ /* 0x000fe200078e0a00 */
[----:B------:R-:W-:Y:S01]  /*163b0*/  IABS R8, R7 ;  /* 0x0000000700087213 */ /* 0x000fe20000000000 */
[----:B------:R-:W-:Y:S01]  /*163c0*/  IMAD.IADD R7, R204, 0x1, -R2 ;  /* 0x00000001cc077824 */ /* 0x000fe200078e0a02 */
        /* <DEDUP_REMOVED lines=15> */
[----:B------:R-:W1:Y:S01]  /*164c0*/  LDSM.16.M88.4 R4, [R190] ;  /* 0x00000000be04783b */ /* 0x000e620000000200 */
[-C--:B------:R-:W-:Y:S01]  /*164d0*/  ISETP.GE.AND P6, PT, R2, R200.reuse, PT ;  /* 0x000000c80200720c */ /* 0x080fe20003fc6270 */
[----:B------:R-:W-:Y:S01]  /*164e0*/  IMAD.IADD R9, R203, 0x1, -R2 ;  /* 0x00000001cb097824 */ /* 0x000fe200078e0a02 */
[----:B------:R-:W-:Y:S01]  /*164f0*/  ISETP.GE.AND P1, PT, R0, R200, PT ;  /* 0x000000c80000720c */ /* 0x000fe20003f26270 */
[----:B------:R-:W-:Y:S01]  /*16500*/  FFMA.FTZ R91, R8, -UR31, R91 ;  /* 0x8000001f085b7c23 */ /* 0x000fe2000801005b */
[----:B------:R-:W-:Y:S01]  /*16510*/  FSEL R88, R88, -INF , !P5 ;  /* 0xff80000058587808 */ /* 0x000fe20006800000 */
[--C-:B------:R-:W-:Y:S01]  /*16520*/  IMAD.IADD R8, R204, 0x1, -R0.reuse ;  /* 0x00000001cc087824 */ /* 0x100fe200078e0a00 */
[----:B------:R-:W-:Y:S02]  /*16530*/  FSEL R89, R89, -INF , !P2 ;  /* 0xff80000059597808 */ /* 0x000fe40005000000 */
[----:B------:R-:W-:Y:S02]  /*16540*/  FSEL R90, R90, -INF , !P3 ;  /* 0xff8000005a5a7808 */ /* 0x000fe40005800000 */
[C---:B------:R-:W-:Y:S02]  /*16550*/  ISETP.GE.AND P5, PT, R2.reuse, R197, PT ;  /* 0x000000c50200720c */ /* 0x040fe40003fa6270 */
[C---:B------:R-:W-:Y:S02]  /*16560*/  ISETP.GE.AND P2, PT, R2.reuse, R199, PT ;  /* 0x000000c70200720c */ /* 0x040fe40003f46270 */
[C---:B------:R-:W-:Y:S02]  /*16570*/  ISETP.GE.AND P3, PT, R2.reuse, R198, PT ;  /* 0x000000c60200720c */ /* 0x040fe40003f66270 */
[-C--:B------:R-:W-:Y:S02]  /*16580*/  ISETP.GE.OR P6, PT, R2, R206.reuse, !P6 ;  /* 0x000000ce0200720c */ /* 0x080fe400077c6670 */
[----:B------:R-:W-:Y:S02]  /*16590*/  ISETP.GE.OR P1, PT, R0, R206, !P1 ;  /* 0x000000ce0000720c */ /* 0x000fe40004f26670 */
[----:B------:R-:W-:Y:S02]  /*165a0*/  FSEL R91, R91, -INF , !P0 ;  /* 0xff8000005b5b7808 */ /* 0x000fe40004000000 */
[----:B------:R-:W-:Y:S02]  /*165b0*/  FSEL R92, R92, -INF , !P6 ;  /* 0xff8000005c5c7808 */ /* 0x000fe40007000000 */
[----:B------:R-:W-:Y:S02]  /*165c0*/  FSEL R93, R93, -INF , !P1 ;  /* 0xff8000005d5d7808 */ /* 0x000fe40004800000 */
[C---:B------:R-:W-:Y:S02]  /*165d0*/  ISETP.GE.OR P5, PT, R2.reuse, R205, !P5 ;  /* 0x000000cd0200720c */ /* 0x040fe40006fa6670 */
[C---:B------:R-:W-:Y:S02]  /*165e0*/  ISETP.GE.OR P2, PT, R2.reuse, R208, !P2 ;  /* 0x000000d00200720c */ /* 0x040fe40005746670 */
[----:B------:R-:W-:Y:S02]  /*165f0*/  ISETP.GE.OR P3, PT, R2, R207, !P3 ;  /* 0x000000cf0200720c */ /* 0x000fe40005f66670 */
[C---:B------:R-:W-:Y:S02]  /*16600*/  ISETP.GE.AND P0, PT, R0.reuse, R197, PT ;  /* 0x000000c50000720c */ /* 0x040fe40003f06270 */
[C---:B------:R-:W-:Y:S02]  /*16610*/  ISETP.GE.AND P6, PT, R0.reuse, R199, PT ;  /* 0x000000c70000720c */ /* 0x040fe40003fc6270 */
[C---:B------:R-:W-:Y:S02]  /*16620*/  ISETP.GE.AND P1, PT, R0.reuse, R198, PT ;  /* 0x000000c60000720c */ /* 0x040fe40003f26270 */
[----:B------:R-:W-:Y:S01]  /*16630*/  IABS R2, R8 ;  /* 0x0000000800027213 */ /* 0x000fe20000000000 */
[-C--:B-1----:R-:W-:Y:S03]  /*16640*/  HMMA.16816.F32.BF16 R100, R172, R4.reuse, R100 ;  /* 0x00000004ac64723c */ /* 0x082fe60000041864 */
[C---:B------:R-:W-:Y:S01]  /*16650*/  ISETP.GE.OR P0, PT, R0.reuse, R205, !P0 ;  /* 0x000000cd0000720c */ /* 0x040fe20004706670 */
[----:B------:R-:W-:Y:S01]  /*16660*/  IMAD.IADD R8, R203, 0x1, -R0 ;  /* 0x00000001cb087824 */ /* 0x000fe200078e0a00 */
[C---:B------:R-:W-:Y:S01]  /*16670*/  ISETP.GE.OR P6, PT, R0.reuse, R208, !P6 ;  /* 0x000000d00000720c */ /* 0x040fe200077c6670 */
[C---:B------:R-:W-:Y:S04]  /*16680*/  HMMA.16816.F32.BF16 R104, R180.reuse, R4, R104 ;  /* 0x00000004b468723c */ /* 0x040fe80000041868 */
[----:B------:R-:W-:Y:S01]  /*16690*/  ISETP.GE.OR P1, PT, R0, R207, !P1 ;  /* 0x000000cf0000720c */ /* 0x000fe20004f26670 */
[----:B------:R-:W-:Y:S01]  /*166a0*/  IMAD.MOV.U32 R0, RZ, RZ, R2 ;  /* 0x000000ffff007224 */ /* 0x000fe200078e0002 */
[----:B------:R-:W-:Y:S01]  /*166b0*/  IABS R12, R10 ;  /* 0x0000000a000c7213 */ /* 0x000fe20000000000 */
[-C--:B------:R-:W-:Y:S04]  /*166c0*/  HMMA.16816.F32.BF16 R108, R180, R6.reuse, R108 ;  /* 0x00000006b46c723c */ /* 0x080fe8000004186c */
[----:B------:R-:W-:Y:S02]  /*166d0*/  IABS R11, R11 ;  /* 0x0000000b000b7213 */ /* 0x000fe40000000000 */
[----:B------:R-:W-:Y:S01]  /*166e0*/  IABS R10, R9 ;  /* 0x00000009000a7213 */ /* 0x000fe20000000000 */
[C---:B------:R-:W-:Y:S04]  /*166f0*/  HMMA.16816.F32.BF16 R112, R172.reuse, R6, R112 ;  /* 0x00000006ac70723c */ /* 0x040fe80000041870 */
[----:B------:R-:W-:Y:S01]  /*16700*/  I2FP.F32.S32 R0, R0 ;  /* 0x0000000000007245 */ /* 0x000fe20000201400 */
[----:B------:R-:W-:Y:S01]  /*16710*/  IMAD.MOV.U32 R2, RZ, RZ, R11 ;  /* 0x000000ffff027224 */ /* 0x000fe200078e000b */
[----:B------:R-:W-:Y:S01]  /*16720*/  IABS R9, R8 ;  /* 0x0000000800097213 */ /* 0x000fe20000000000 */
[----:B------:R-:W-:Y:S01]  /*16730*/  IMAD.MOV.U32 R8, RZ, RZ, R12 ;  /* 0x000000ffff087224 */ /* 0x000fe200078e000c */
[----:B------:R-:W-:Y:S03]  /*16740*/  FSEL R94, R94, -INF , !P5 ;  /* 0xff8000005e5e7808 */ /* 0x000fe60006800000 */
        /* <DEDUP_REMOVED lines=10> */
[----:B------:R-:W-:Y:S01]  /*167f0*/  VIADD R8, R196, 0x61 ;  /* 0x00000061c4087836 */ /* 0x000fe20000000000 */
[-C--:B------:R-:W-:Y:S01]  /*16800*/  ISETP.GE.AND P5, PT, R2, R199.reuse, PT ;  /* 0x000000c70200720c */ /* 0x080fe20003fa6270 */
[----:B------:R-:W-:Y:S01]  /*16810*/  FFMA.FTZ R97, R0, -UR31, R97 ;  /* 0x8000001f00617c23 */ /* 0x000fe20008010061 */
[----:B------:R-:W-:Y:S01]  /*16820*/  FSEL R98, R98, -INF , !P3 ;  /* 0xff80000062627808 */ /* 0x000fe20005800000 */
[--C-:B------:R-:W-:Y:S01]  /*16830*/  IMAD.IADD R10, R203, 0x1, -R8.reuse ;  /* 0x00000001cb0a7824 */ /* 0x100fe200078e0a08 */
[----:B------:R-:W-:Y:S01]  /*16840*/  ISETP.GE.AND P0, PT, R8, R199, PT ;  /* 0x000000c70800720c */ /* 0x000fe20003f06270 */
[C---:B------:R-:W-:Y:S01]  /*16850*/  IMAD.IADD R0, R201.reuse, 0x1, -R8 ;  /* 0x00000001c9007824 */ /* 0x040fe200078e0a08 */
[-C--:B------:R-:W-:Y:S01]  /*16860*/  ISETP.GE.OR P5, PT, R2, R208.reuse, !P5 ;  /* 0x000000d00200720c */ /* 0x080fe20006fa6670 */
[--C-:B------:R-:W-:Y:S01]  /*16870*/  IMAD.IADD R4, R201, 0x1, -R2.reuse ;  /* 0x00000001c9047824 */ /* 0x100fe200078e0a02 */
[----:B------:R-:W-:Y:S01]  /*16880*/  ISETP.GE.OR P0, PT, R8, R208, !P0 ;  /* 0x000000d00800720c */ /* 0x000fe20004706670 */
[----:B------:R-:W-:Y:S01]  /*16890*/  FFMA.FTZ R99, R9, -UR31, R99 ;  /* 0x8000001f09637c23 */ /* 0x000fe20008010063 */
[----:B------:R-:W-:Y:S01]  /*168a0*/  IABS R9, R0 ;  /* 0x0000000000097213 */ /* 0x000fe20000000000 */
[--C-:B------:R-:W-:Y:S01]  /*168b0*/  IMAD.IADD R5, R203, 0x1, -R2.reuse ;  /* 0x00000001cb057824 */ /* 0x100fe200078e0a02 */
[----:B------:R-:W-:Y:S01]  /*168c0*/  IABS R11, R4 ;  /* 0x00000004000b7213 */ /* 0x000fe20000000000 */
[C---:B------:R-:W-:Y:S01]  /*168d0*/  IMAD.IADD R12, R202.reuse, 0x1, -R2 ;  /* 0x00000001ca0c7824 */ /* 0x040fe200078e0a02 */
[----:B------:R-:W-:Y:S02]  /*168e0*/  I2FP.F32.S32 R9, R9 ;  /* 0x0000000900097245 */ /* 0x000fe40000201400 */
[----:B------:R-:W-:Y:S02]  /*168f0*/  I2FP.F32.S32 R11, R11 ;  /* 0x0000000b000b7245 */ /* 0x000fe40000201400 */
[----:B------:R-:W-:Y:S01]  /*16900*/  IABS R5, R5 ;  /* 0x0000000500057213 */ /* 0x000fe20000000000 */
[----:B------:R-:W-:Y:S01]  /*16910*/  FFMA.FTZ R101, R9, -UR31, R101 ;  /* 0x8000001f09657c23 */ /* 0x000fe20008010065 */
[----:B------:R-:W-:Y:S01]  /*16920*/  FSEL R99, R99, -INF , !P1 ;  /* 0xff80000063637808 */ /* 0x000fe20004800000 */
[----:B------:R-:W-:Y:S01]  /*16930*/  FFMA.FTZ R100, R11, -UR31, R100 ;  /* 0x8000001f0b647c23 */ /* 0x000fe20008010064 */
[----:B------:R-:W-:Y:S01]  /*16940*/  I2FP.F32.S32 R5, R5 ;  /* 0x0000000500057245 */ /* 0x000fe20000201400 */
[----:B------:R-:W-:Y:S01]  /*16950*/  IMAD.IADD R9, R202, 0x1, -R8 ;  /* 0x00000001ca097824 */ /* 0x000fe200078e0a08 */
[----:B------:R-:W-:Y:S02]  /*16960*/  FSEL R101, R101, -INF , !P0 ;  /* 0xff80000065657808 */ /* 0x000fe40004000000 */
[----:B------:R-:W-:Y:S01]  /*16970*/  FSEL R100, R100, -INF , !P5 ;  /* 0xff80000064647808 */ /* 0x000fe20006800000 */
[----:B------:R-:W-:Y:S01]  /*16980*/  FFMA.FTZ R102, R5, -UR31, R102 ;  /* 0x8000001f05667c23 */ /* 0x000fe20008010066 */
[----:B------:R-:W-:Y:S01]  /*16990*/  ISETP.GE.AND P1, PT, R8, R198, PT ;  /* 0x000000c60800720c */ /* 0x000fe20003f26270 */
[----:B------:R-:W-:Y:S01]  /*169a0*/  IMAD.IADD R5, R204, 0x1, -R2 ;  /* 0x00000001cc057824 */ /* 0x000fe200078e0a02 */
[C---:B------:R-:W-:Y:S02]  /*169b0*/  ISETP.GE.AND P5, PT, R8.reuse, R200, PT ;  /* 0x000000c80800720c */ /* 0x040fe40003fa6270 */
[C---:B------:R-:W-:Y:S02]  /*169c0*/  ISETP.GE.AND P0, PT, R8.reuse, R197, PT ;  /* 0x000000c50800720c */ /* 0x040fe40003f06270 */
[C---:B------:R-:W-:Y:S02]  /*169d0*/  ISETP.GE.OR P1, PT, R8.reuse, R207, !P1 ;  /* 0x000000cf0800720c */ /* 0x040fe40004f26670 */
[C---:B------:R-:W-:Y:S02]  /*169e0*/  ISETP.GE.OR P5, PT, R8.reuse, R206, !P5 ;  /* 0x000000ce0800720c */ /* 0x040fe40006fa6670 */
[----:B------:R-:W-:Y:S01]  /*169f0*/  ISETP.GE.OR P0, PT, R8, R205, !P0 ;  /* 0x000000cd0800720c */ /* 0x000fe20004706670 */
[----:B------:R-:W-:Y:S01]  /*16a00*/  IMAD.IADD R8, R204, 0x1, -R8 ;  /* 0x00000001cc087824 */ /* 0x000fe200078e0a08 */
[----:B------:R-:W-:Y:S02]  /*16a10*/  IABS R0, R10 ;  /* 0x0000000a00007213 */ /* 0x000fe40000000000 */
[----:B------:R-:W-:Y:S02]  /*16a20*/  IABS R9, R9 ;  /* 0x0000000900097213 */ /* 0x000fe40000000000 */
[----:B------:R-:W-:Y:S02]  /*16a30*/  IABS R13, R5 ;  /* 0x00000005000d7213 */ /* 0x000fe40000000000 */
[----:B------:R-:W-:Y:S01]  /*16a40*/  IABS R14, R8 ;  /* 0x00000008000e7213 */ /* 0x000fe20000000000 */
[----:B------:R-:W-:Y:S01]  /*16a50*/  IMAD.MOV.U32 R5, RZ, RZ, R9 ;  /* 0x000000ffff057224 */ /* 0x000fe200078e0009 */
[----:B------:R-:W-:Y:S01]  /*16a60*/  I2FP.F32.S32 R0, R0 ;  /* 0x0000000000007245 */ /* 0x000fe20000201400 */
[----:B------:R-:W1:Y:S01]  /*16a70*/  LDSM.16.M88.4 R8, [R189] ;  /* 0x00000000bd08783b */ /* 0x000e620000000200 */
[----:B------:R-:W-:Y:S01]  /*16a80*/  IABS R4, R12 ;  /* 0x0000000c00047213 */ /* 0x000fe20000000000 */
[----:B------:R-:W-:Y:S04]  /*16a90*/  DEPBAR.LE SB0, 0x0 ;  /* 0x000080000000791a */ /* 0x000fe80000000000 */
[----:B------:R-:W-:Y:S01]  /*16aa0*/  FSEL R97, R97, -INF , !P6 ;  /* 0xff80000061617808 */ /* 0x000fe20007000000 */
[----:B------:R-:W-:Y:S01]  /*16ab0*/  FFMA.FTZ R103, R0, -UR31, R103 ;  /* 0x8000001f00677c23 */ /* 0x000fe20008010067 */
[C---:B------:R-:W-:Y:S01]  /*16ac0*/  ISETP.GE.AND P2, PT, R2.reuse, R198, PT ;  /* 0x000000c60200720c */ /* 0x040fe20003f46270 */
[----:B------:R-:W-:Y:S01]  /*16ad0*/  BAR.SYNC.DEFER_BLOCKING 0x0 ;  /* 0x0000000000007b1d */ /* 0x000fe20000010000 */
[----:B------:R-:W-:Y:S01]  /*16ae0*/  ISETP.GE.AND P6, PT, R2, R200, PT ;  /* 0x000000c80200720c */ /* 0x000fe20003fc6270 */
[----:B------:R-:W-:Y:S01]  /*16af0*/  VIADD R0, R196, 0x68 ;  /* 0x00000068c4007836 */ /* 0x000fe20000000000 */
[----:B------:R-:W-:Y:S01]  /*16b00*/  ISETP.GE.AND P3, PT, R2, R197, PT ;  /* 0x000000c50200720c */ /* 0x000fe20003f66270 */
[----:B------:R-:W-:Y:S01]  /*16b10*/  VIADD R12, R196, 0x69 ;  /* 0x00000069c40c7836 */ /* 0x000fe20000000000 */
[----:B------:R-:W-:Y:S01]  /*16b20*/  I2FP.F32.S32 R4, R4 ;  /* 0x0000000400047245 */ /* 0x000fe20000201400 */
[----:B------:R-:W-:Y:S01]  /*16b30*/  IMAD.IADD R6, R201, 0x1, -R0 ;  /* 0x00000001c9067824 */ /* 0x000fe200078e0a00 */
[C---:B------:R-:W-:Y:S02]  /*16b40*/  ISETP.GE.OR P2, PT, R2.reuse, R207, !P2 ;  /* 0x000000cf0200720c */ /* 0x040fe40005746670 */
[----:B------:R-:W-:Y:S01]  /*16b50*/  ISETP.GE.OR P6, PT, R2, R206, !P6 ;  /* 0x000000ce0200720c */ /* 0x000fe200077c6670 */
[----:B------:R-:W-:Y:S01]  /*16b60*/  FFMA.FTZ R104, R4, -UR31, R104 ;  /* 0x8000001f04687c23 */ /* 0x000fe20008010068 */
[----:B------:R-:W-:Y:S01]  /*16b70*/  ISETP.GE.OR P3, PT, R2, R205, !P3 ;  /* 0x000000cd0200720c */ /* 0x000fe20005f66670 */
[C---:B------:R-:W-:Y:S01]  /*16b80*/  IMAD.IADD R2, R202.reuse, 0x1, -R0 ;  /* 0x00000001ca027824 */ /* 0x040fe200078e0a00 */
        /* <DEDUP_REMOVED lines=10> */
[----:B------:R-:W-:Y:S01]  /*16c30*/  FSEL R102, R102, -INF , !P2 ;  /* 0xff80000066667808 */ /* 0x000fe20005000000 */
[----:B------:R-:W-:Y:S01]  /*16c40*/  FFMA.FTZ R108, R2, -UR31, R108 ;  /* 0x8000001f026c7c23 */ /* 0x000fe2000801006c */
[----:B------:R-:W-:Y:S01]  /*16c50*/  FSEL R103, R103, -INF , !P1 ;  /* 0xff80000067677808 */ /* 0x000fe20004800000 */
[----:B------:R-:W-:Y:S01]  /*16c60*/  IMAD.IADD R2, R204, 0x1, -R0 ;  /* 0x00000001cc027824 */ /* 0x000fe200078e0a00 */
[----:B------:R-:W-:Y:S01]  /*16c70*/  FSEL R104, R104, -INF , !P6 ;  /* 0xff80000068687808 */ /* 0x000fe20007000000 */
[----:B------:R-:W-:Y:S01]  /*16c80*/  FFMA.FTZ R109, R4, -UR31, R109 ;  /* 0x8000001f046d7c23 */ /* 0x000fe2000801006d */
[----:B------:R-:W-:Y:S01]  /*16c90*/  FSEL R105, R105, -INF , !P5 ;  /* 0xff80000069697808 */ /* 0x000fe20006800000 */
[--C-:B------:R-:W-:Y:S01]  /*16ca0*/  IMAD.IADD R4, R204, 0x1, -R12.reuse ;  /* 0x00000001cc047824 */ /* 0x100fe200078e0a0c */
[C---:B------:R-:W-:Y:S01]  /*16cb0*/  ISETP.GE.AND P2, PT, R0.reuse, R200, PT ;  /* 0x000000c80000720c */ /* 0x040fe20003f46270 */
[-C--:B-1----:R-:W-:Y:S05]  /*16cc0*/  HMMA.16816.F32.BF16 R116, R172, R8.reuse, R116 ;  /* 0x00000008ac74723c */ /* 0x082fea0000041874 */
[C---:B------:R-:W-:Y:S01]  /*16cd0*/  ISETP.GE.AND P1, PT, R0.reuse, R199, PT ;  /* 0x000000c70000720c */ /* 0x040fe20003f26270 */
[C---:B------:R-:W-:Y:S04]  /*16ce0*/  HMMA.16816.F32.BF16 R120, R180.reuse, R8, R120 ;  /* 0x00000008b478723c */ /* 0x040fe80000041878 */
[C---:B------:R-:W-:Y:S02]  /*16cf0*/  ISETP.GE.AND P6, PT, R0.reuse, R198, PT ;  /* 0x000000c60000720c */ /* 0x040fe40003fc6270 */
[C---:B------:R-:W-:Y:S01]  /*16d00*/  ISETP.GE.AND P5, PT, R0.reuse, R197, PT ;  /* 0x000000c50000720c */ /* 0x040fe20003fa6270 */
[-C--:B------:R-:W-:Y:S03]  /*16d10*/  HMMA.16816.F32.BF16 R124, R180, R10.reuse, R124 ;  /* 0x0000000ab47c723c */ /* 0x080fe6000004187c */
[C---:B------:R-:W-:Y:S02]  /*16d20*/  ISETP.GE.OR P2, PT, R0.reuse, R206, !P2 ;  /* 0x000000ce0000720c */ /* 0x040fe40005746670 */
[----:B------:R-:W-:Y:S01]  /*16d30*/  IABS R7, R2 ;  /* 0x0000000200077213 */ /* 0x000fe20000000000 */
[----:B------:R-:W-:Y:S01]  /*16d40*/  IMAD.IADD R2, R201, 0x1, -R12 ;  /* 0x00000001c9027824 */ /* 0x000fe200078e0a0c */
[C---:B------:R-:W-:Y:S01]  /*16d50*/  ISETP.GE.OR P1, PT, R0.reuse, R208, !P1 ;  /* 0x000000d00000720c */ /* 0x040fe20004f26670 */
[----:B------:R-:W-:Y:S04]  /*16d60*/  HMMA.16816.F32.BF16 R128, R172, R10, R128 ;  /* 0x0000000aac80723c */ /* 0x000fe80000041880 */
[C---:B------:R-:W-:Y:S02]  /*16d70*/  ISETP.GE.OR P6, PT, R0.reuse, R207, !P6 ;  /* 0x000000cf0000720c */ /* 0x040fe400077c6670 */
[----:B------:R-:W-:Y:S02]  /*16d80*/  ISETP.GE.OR P5, PT, R0, R205, !P5 ;  /* 0x000000cd0000720c */ /* 0x000fe40006fa6670 */
[----:B------:R-:W-:Y:S03]  /*16d90*/  IABS R0, R4 ;  /* 0x0000000400007213 */ /* 0x000fe60000000000 */
[----:B------:R-:W-:Y:S01]  /*16da0*/  I2FP.F32.S32 R14, R14 ;  /* 0x0000000e000e7245 */ /* 0x000fe20000201400 */
[----:B------:R-:W-:Y:S01]  /*16db0*/  IMAD.MOV.U32 R4, RZ, RZ, R7 ;  /* 0x000000ffff047224 */ /* 0x000fe200078e0007 */
[----:B------:R-:W-:Y:S02]  /*16dc0*/  FSEL R106, R106, -INF , !P3 ;  /* 0xff8000006a6a7808 */ /* 0x000fe40005800000 */
[----:B------:R-:W-:Y:S01]  /*16dd0*/  ISETP.GE.AND P3, PT, R12, R200, PT ;  /* 0x000000c80c00720c */ /* 0x000fe20003f66270 */
[----:B------:R-:W-:Y:S01]  /*16de0*/  FFMA.FTZ R107, R14, -UR31, R107 ;  /* 0x8000001f0e6b7c23 */ /* 0x000fe2000801006b */
[----:B------:R-:W-:Y:S02]  /*16df0*/  I2FP.F32.S32 R4, R4 ;  /* 0x0000000400047245 */ /* 0x000fe40000201400 */
[----:B------:R-:W-:Y:S02]  /*16e00*/  IABS R6, R6 ;  /* 0x0000000600067213 */ /* 0x000fe40000000000 */
[----:B------:R-:W-:Y:S01]  /*16e10*/  I2FP.F32.S32 R0, R0 ;  /* 0x0000000000007245 */ /* 0x000fe20000201400 */
[----:B------:R-:W-:Y:S01]  /*16e20*/  FFMA.FTZ R110, R4, -UR31, R110 ;  /* 0x8000001f046e7c23 */ /* 0x000fe2000801006e */
[----:B------:R-:W-:Y:S02]  /*16e30*/  ISETP.GE.OR P3, PT, R12, R206, !P3 ;  /* 0x000000ce0c00720c */ /* 0x000fe40005f66670 */
[----:B------:R-:W-:Y:S01]  /*16e40*/  IABS R5, R5 ;  /* 0x0000000500057213 */ /* 0x000fe20000000000 */
[----:B------:R-:W-:Y:S01]  /*16e50*/  FFMA.FTZ R111, R0, -UR31, R111 ;  /* 0x8000001f006f7c23 */ /* 0x000fe2000801006f */
[----:B------:R-:W-:Y:S02]  /*16e60*/  IABS R2, R2 ;  /* 0x0000000200027213 */ /* 0x000fe40000000000 */
[----:B------:R-:W-:Y:S02]  /*16e70*/  I2FP.F32.S32 R4, R6 ;  /* 0x0000000600047245 */ /* 0x000fe40000201400 */
[----:B------:R-:W-:Y:S02]  /*16e80*/  FSEL R107, R107, -INF , !P0 ;  /* 0xff8000006b6b7808 */ /* 0x000fe40004000000 */
[----:B------:R-:W-:Y:S01]  /*16e90*/  FSEL R108, R108, -INF , !P2 ;  /* 0xff8000006c6c7808 */ /* 0x000fe20005000000 */
[----:B------:R-:W-:Y:S01]  /*16ea0*/  FFMA.FTZ R112, R4, -UR31, R112 ;  /* 0x8000001f04707c23 */ /* 0x000fe20008010070 */
[----:B------:R-:W-:Y:S01]  /*16eb0*/  FSEL R109, R109, -INF , !P3 ;  /* 0xff8000006d6d7808 */ /* 0x000fe20005800000 */
[----:B------:R-:W-:Y:S01]  /*16ec0*/  VIADD R4, R196, 0x71 ;  /* 0x00000071c4047836 */ /* 0x000fe20000000000 */
[C---:B------:R-:W-:Y:S02]  /*16ed0*/  ISETP.GE.AND P0, PT, R12.reuse, R199, PT ;  /* 0x000000c70c00720c */ /* 0x040fe40003f06270 */
[C---:B------:R-:W-:Y:S01]  /*16ee0*/  ISETP.GE.AND P2, PT, R12.reuse, R198, PT ;  /* 0x000000c60c00720c */ /* 0x040fe20003f46270 */
[--C-:B------:R-:W-:Y:S01]  /*16ef0*/  IMAD.IADD R8, R203, 0x1, -R4.reuse ;  /* 0x00000001cb087824 */ /* 0x100fe200078e0a04 */
[----:B------:R-:W-:Y:S01]  /*16f00*/  ISETP.GE.AND P3, PT, R12, R197, PT ;  /* 0x000000c50c00720c */ /* 0x000fe20003f66270 */
[----:B------:R-:W-:Y:S01]  /*16f10*/  IMAD.IADD R6, R201, 0x1, -R4 ;  /* 0x00000001c9067824 */ /* 0x000fe200078e0a04 */
[----:B------:R-:W-:Y:S01]  /*16f20*/  I2FP.F32.S32 R0, R5 ;  /* 0x0000000500007245 */ /* 0x000fe20000201400 */
[----:B------:R-:W-:Y:S01]  /*16f30*/  VIADD R5, R196, 0x70 ;  /* 0x00000070c4057836 */ /* 0x000fe20000000000 */
[----:B------:R-:W-:Y:S02]  /*16f40*/  I2FP.F32.S32 R2, R2 ;  /* 0x0000000200027245 */ /* 0x000fe40000201400 */
[----:B------:R-:W-:Y:S01]  /*16f50*/  ISETP.GE.OR P0, PT, R12, R208, !P0 ;  /* 0x000000d00c00720c */ /* 0x000fe20004706670 */
[----:B------:R-:W-:Y:S01]  /*16f60*/  FFMA.FTZ R114, R0, -UR31, R114 ;  /* 0x8000001f00727c23 */ /* 0x000fe20008010072 */
[----:B------:R-:W-:Y:S01]  /*16f70*/  ISETP.GE.OR P2, PT, R12, R207, !P2 ;  /* 0x000000cf0c00720c */ /* 0x000fe20005746670 */
[----:B------:R-:W-:Y:S01]  /*16f80*/  FFMA.FTZ R113, R2, -UR31, R113 ;  /* 0x8000001f02717c23 */ /* 0x000fe20008010071 */
[----:B------:R-:W-:Y:S01]  /*16f90*/  ISETP.GE.OR P3, PT, R12, R205, !P3 ;  /* 0x000000cd0c00720c */ /* 0x000fe20005f66670 */
[----:B------:R-:W-:Y:S01]  /*16fa0*/  IMAD.IADD R12, R203, 0x1, -R12 ;  /* 0x00000001cb0c7824 */ /* 0x000fe200078e0a0c */
[----:B------:R-:W-:Y:S01]  /*16fb0*/  IABS R6, R6 ;  /* 0x0000000600067213 */ /* 0x000fe20000000000 */
[--C-:B------:R-:W-:Y:S01]  /*16fc0*/  IMAD.IADD R0, R201, 0x1, -R5.reuse ;  /* 0x00000001c9007824 */ /* 0x100fe200078e0a05 */
[----:B------:R-:W-:Y:S01]  /*16fd0*/  FSEL R112, R112, -INF , !P1 ;  /* 0xff80000070707808 */ /* 0x000fe20004800000 */
[----:B------:R-:W-:Y:S01]  /*16fe0*/  IMAD.IADD R2, R203, 0x1, -R5 ;  /* 0x00000001cb027824 */ /* 0x000fe200078e0a05 */
[----:B------:R-:W-:Y:S02]  /*16ff0*/  IABS R12, R12 ;  /* 0x0000000c000c7213 */ /* 0x000fe40000000000 */
[----:B------:R-:W-:Y:S02]  /*17000*/  IABS R7, R0 ;  /* 0x0000000000077213 */ /* 0x000fe40000000000 */
[----:B------:R-:W-:Y:S02]  /*17010*/  IABS R0, R2 ;  /* 0x0000000200007213 */ /* 0x000fe40000000000 */
        /* <DEDUP_REMOVED lines=11> */
[C---:B------:R-:W-:Y:S01]  /*170d0*/  IMAD.IADD R8, R202.reuse, 0x1, -R4 ;  /* 0x00000001ca087824 */ /* 0x040fe200078e0a04 */
[----:B------:R-:W-:Y:S01]  /*170e0*/  ISETP.GE.AND P1, PT, R5, R199, PT ;  /* 0x000000c70500720c */ /* 0x000fe20003f26270 */
[--C-:B------:R-:W-:Y:S01]  /*170f0*/  IMAD.IADD R6, R202, 0x1, -R5.reuse ;  /* 0x00000001ca067824 */ /* 0x100fe200078e0a05 */
[----:B------:R-:W-:Y:S01]  /*17100*/  FSEL R115, R115, -INF , !P2 ;  /* 0xff80000073737808 */ /* 0x000fe20005000000 */
[----:B------:R-:W-:Y:S01]  /*17110*/  VIADD R2, R196, 0x78 ;  /* 0x00000078c4027836 */ /* 0x000fe20000000000 */
[----:B------:R-:W-:Y:S01]  /*17120*/  ISETP.GE.AND P0, PT, R5, R198, PT ;  /* 0x000000c60500720c */ /* 0x000fe20003f06270 */
[----:B------:R-:W-:Y:S01]  /*17130*/  FFMA.FTZ R116, R7, -UR31, R116 ;  /* 0x8000001f07747c23 */ /* 0x000fe20008010074 */
[C---:B------:R-:W-:Y:S01]  /*17140*/  ISETP.GE.AND P6, PT, R5.reuse, R200, PT ;  /* 0x000000c80500720c */ /* 0x040fe20003fc6270 */
[----:B------:R-:W-:Y:S01]  /*17150*/  IMAD.IADD R7, R204, 0x1, -R5 ;  /* 0x00000001cc077824 */ /* 0x000fe200078e0a05 */
[C---:B------:R-:W-:Y:S02]  /*17160*/  ISETP.GE.AND P2, PT, R5.reuse, R197, PT ;  /* 0x000000c50500720c */ /* 0x040fe40003f46270 */
[C---:B------:R-:W-:Y:S02]  /*17170*/  ISETP.GE.OR P1, PT, R5.reuse, R208, !P1 ;  /* 0x000000d00500720c */ /* 0x040fe40004f26670 */
[C---:B------:R-:W-:Y:S02]  /*17180*/  ISETP.GE.OR P0, PT, R5.reuse, R207, !P0 ;  /* 0x000000cf0500720c */ /* 0x040fe40004706670 */
[C---:B------:R-:W-:Y:S02]  /*17190*/  ISETP.GE.OR P6, PT, R5.reuse, R206, !P6 ;  /* 0x000000ce0500720c */ /* 0x040fe400077c6670 */
[----:B------:R-:W-:Y:S02]  /*171a0*/  ISETP.GE.OR P2, PT, R5, R205, !P2 ;  /* 0x000000cd0500720c */ /* 0x000fe40005746670 */
[----:B------:R-:W-:Y:S01]  /*171b0*/  IABS R5, R8 ;  /* 0x0000000800057213 */ /* 0x000fe20000000000 */
[C---:B------:R-:W-:Y:S01]  /*171c0*/  IMAD.IADD R8, R201.reuse, 0x1, -R2 ;  /* 0x00000001c9087824 */ /* 0x040fe200078e0a02 */
[----:B------:R-:W-:Y:S02]  /*171d0*/  IABS R6, R6 ;  /* 0x0000000600067213 */ /* 0x000fe40000000000 */
[----:B------:R-:W-:Y:S02]  /*171e0*/  I2FP.F32.S32 R0, R0 ;  /* 0x0000000000007245 */ /* 0x000fe40000201400 */
[----:B------:R-:W-:Y:S02]  /*171f0*/  I2FP.F32.S32 R6, R6 ;  /* 0x0000000600067245 */ /* 0x000fe40000201400 */
[----:B------:R-:W-:Y:S01]  /*17200*/  IABS R8, R8 ;  /* 0x0000000800087213 */ /* 0x000fe20000000000 */
[----:B------:R-:W-:Y:S01]  /*17210*/  FFMA.FTZ R118, R0, -UR31, R118 ;  /* 0x8000001f00767c23 */ /* 0x000fe20008010076 */
[----:B------:R-:W-:Y:S01]  /*17220*/  IABS R10, R7 ;  /* 0x00000007000a7213 */ /* 0x000fe20000000000 */
[----:B------:R-:W-:Y:S01]  /*17230*/  VIADD R0, R196, 0x79 ;  /* 0x00000079c4007836 */ /* 0x000fe20000000000 */
[----:B------:R-:W-:Y:S01]  /*17240*/  I2FP.F32.S32 R9, R5 ;  /* 0x0000000500097245 */ /* 0x000fe20000201400 */
[----:B------:R-:W-:Y:S01]  /*17250*/  FFMA.FTZ R120, R6, -UR31, R120 ;  /* 0x8000001f06787c23 */ /* 0x000fe20008010078 */
[----:B------:R-:W-:Y:S01]  /*17260*/  FSEL R116, R116, -INF , !P1 ;  /* 0xff80000074747808 */ /* 0x000fe20004800000 */
[----:B------:R-:W-:Y:S01]  /*17270*/  IMAD.MOV.U32 R6, RZ, RZ, R8 ;  /* 0x000000ffff067224 */ /* 0x000fe200078e0008 */
[----:B------:R-:W-:Y:S01]  /*17280*/  I2FP.F32.S32 R8, R10 ;  /* 0x0000000a00087245 */ /* 0x000fe20000201400 */
[----:B------:R-:W-:Y:S01]  /*17290*/  IMAD.IADD R7, R201, 0x1, -R0 ;  /* 0x00000001c9077824 */ /* 0x000fe200078e0a00 */
[----:B------:R-:W-:Y:S01]  /*172a0*/  ISETP.GE.AND P1, PT, R4, R199, PT ;  /* 0x000000c70400720c */ /* 0x000fe20003f26270 */
[----:B------:R-:W-:Y:S01]  /*172b0*/  FFMA.FTZ R121, R9, -UR31, R121 ;  /* 0x8000001f09797c23 */ /* 0x000fe20008010079 */
[----:B------:R-:W-:Y:S01]  /*172c0*/  I2FP.F32.S32 R6, R6 ;  /* 0x0000000600067245 */ /* 0x000fe20000201400 */
[----:B------:R-:W-:Y:S01]  /*172d0*/  FFMA.FTZ R122, R8, -UR31, R122 ;  /* 0x8000001f087a7c23 */ /* 0x000fe2000801007a */
[----:B------:R-:W-:Y:S01]  /*172e0*/  IABS R5, R7 ;  /* 0x0000000700057213 */ /* 0x000fe20000000000 */
[----:B------:R-:W-:Y:S01]  /*172f0*/  IMAD.IADD R8, R203, 0x1, -R0 ;  /* 0x00000001cb087824 */ /* 0x000fe200078e0a00 */
[----:B------:R-:W-:Y:S01]  /*17300*/  FSEL R118, R118, -INF , !P0 ;  /* 0xff80000076767808 */ /* 0x000fe20004000000 */
[----:B------:R-:W-:Y:S01]  /*17310*/  FFMA.FTZ R128, R6, -UR31, R128 ;  /* 0x8000001f06807c23 */ /* 0x000fe20008010080 */
[----:B------:R-:W-:Y:S01]  /*17320*/  FMNMX.FTZ R6, R213, R3, !PT ;  /* 0x00000003d5067209 */ /* 0x000fe20007810000 */
[----:B------:R-:W-:Y:S01]  /*17330*/  IMAD.IADD R7, R203, 0x1, -R2 ;  /* 0x00000001cb077824 */ /* 0x000fe200078e0a02 */
[----:B------:R-:W-:Y:S02]  /*17340*/  I2FP.F32.S32 R9, R5 ;  /* 0x0000000500097245 */ /* 0x000fe40000201400 */
[----:B------:R-:W-:Y:S02]  /*17350*/  IABS R5, R8 ;  /* 0x0000000800057213 */ /* 0x000fe40000000000 */
[----:B------:R-:W-:Y:S01]  /*17360*/  FMNMX.FTZ R6, R222, R6, !PT ;  /* 0x00000006de067209 */ /* 0x000fe20007810000 */
[----:B------:R-:W-:Y:S01]  /*17370*/  FFMA.FTZ R129, R9, -UR31, R129 ;  /* 0x8000001f09817c23 */ /* 0x000fe20008010081 */
[----:B------:R-:W-:Y:S01]  /*17380*/  ISETP.GE.AND P0, PT, R2, R199, PT ;  /* 0x000000c70200720c */ /* 0x000fe20003f06270 */
[----:B------:R-:W-:Y:S01]  /*17390*/  IMAD.MOV.U32 R8, RZ, RZ, R5 ;  /* 0x000000ffff087224 */ /* 0x000fe200078e0005 */
        /* <DEDUP_REMOVED lines=12> */
[----:B------:R-:W-:Y:S02]  /*17460*/  ISETP.GE.OR P1, PT, R4, R208, !P1 ;  /* 0x000000d00400720c */ /* 0x000fe40004f26670 */
[----:B------:R-:W-:Y:S02]  /*17470*/  FMNMX.FTZ R5, R34, R5, !PT ;  /* 0x0000000522057209 */ /* 0x000fe40007810000 */
[----:B------:R-:W-:Y:S02]  /*17480*/  FMNMX.FTZ R6, R36, R6, !PT ;  /* 0x0000000624067209 */ /* 0x000fe40007810000 */
[----:B------:R-:W-:Y:S02]  /*17490*/  IABS R7, R7 ;  /* 0x0000000700077213 */ /* 0x000fe40000000000 */
[----:B------:R-:W-:Y:S02]  /*174a0*/  ISETP.GE.OR P0, PT, R2, R208, !P0 ;  /* 0x000000d00200720c */ /* 0x000fe40004706670 */
[----:B------:R-:W-:Y:S02]  /*174b0*/  FSEL R117, R117, -INF , !P1 ;  /* 0xff80000075757808 */ /* 0x000fe40004800000 */
[----:B------:R-:W-:Y:S02]  /*174c0*/  FMNMX.FTZ R5, R35, R5, !PT ;  /* 0x0000000523057209 */ /* 0x000fe40007810000 */
[----:B------:R-:W-:Y:S02]  /*174d0*/  FMNMX.FTZ R6, R37, R6, !PT ;  /* 0x0000000625067209 */ /* 0x000fe40007810000 */
[----:B------:R-:W-:Y:S02]  /*174e0*/  ISETP.GE.AND P1, PT, R4, R198, PT ;  /* 0x000000c60400720c */ /* 0x000fe40003f26270 */
[----:B------:R-:W-:Y:S02]  /*174f0*/  I2FP.F32.S32 R9, R7 ;  /* 0x0000000700097245 */ /* 0x000fe40000201400 */
[----:B------:R-:W-:Y:S02]  /*17500*/  FSEL R128, R128, -INF , !P0 ;  /* 0xff80000080807808 */ /* 0x000fe40004000000 */
[----:B------:R-:W-:Y:S01]  /*17510*/  FMNMX.FTZ R5, R24, R5, !PT ;  /* 0x0000000518057209 */ /* 0x000fe20007810000 */
[----:B------:R-:W-:Y:S01]  /*17520*/  FFMA.FTZ R130, R9, -UR31, R130 ;  /* 0x8000001f09827c23 */ /* 0x000fe20008010082 */
[----:B------:R-:W-:Y:S02]  /*17530*/  FMNMX.FTZ R6, R48, R6, !PT ;  /* 0x0000000630067209 */ /* 0x000fe40007810000 */
[----:B------:R-:W-:Y:S02]  /*17540*/  ISETP.GE.AND P0, PT, R2, R198, PT ;  /* 0x000000c60200720c */ /* 0x000fe40003f06270 */
[----:B------:R-:W-:Y:S02]  /*17550*/  ISETP.GE.OR P1, PT, R4, R207, !P1 ;  /* 0x000000cf0400720c */ /* 0x000fe40004f26670 */
[----:B------:R-:W-:Y:S02]  /*17560*/  FMNMX.FTZ R5, R23, R5, !PT ;  /* 0x0000000517057209 */ /* 0x000fe40007810000 */
[----:B------:R-:W-:Y:S02]  /*17570*/  FMNMX.FTZ R6, R49, R6, !PT ;  /* 0x0000000631067209 */ /* 0x000fe40007810000 */
[----:B------:R-:W-:Y:S02]  /*17580*/  ISETP.GE.OR P0, PT, R2, R207, !P0 ;  /* 0x000000cf0200720c */ /* 0x000fe40004706670 */
[----:B------:R-:W-:Y:S02]  /*17590*/  FSEL R119, R119, -INF , !P1 ;  /* 0xff80000077777808 */ /* 0x000fe40004800000 */
[----:B------:R-:W-:Y:S02]  /*175a0*/  ISETP.GE.AND P1, PT, R0, R199, PT ;  /* 0x000000c70000720c */ /* 0x000fe40003f26270 */
[----:B------:R-:W-:Y:S02]  /*175b0*/  FMNMX.FTZ R5, R50, R5, !PT ;  /* 0x0000000532057209 */ /* 0x000fe40007810000 */
[----:B------:R-:W-:Y:S02]  /*175c0*/  FMNMX.FTZ R6, R52, R6, !PT ;  /* 0x0000000634067209 */ /* 0x000fe40007810000 */
[----:B------:R-:W-:Y:S02]  /*175d0*/  FSEL R130, R130, -INF , !P0 ;  /* 0xff80000082827808 */ /* 0x000fe40004000000 */
[----:B------:R-:W-:Y:S02]  /*175e0*/  PLOP3.LUT P0, PT, PT, PT, UP0, 0x80, 0x0 ;  /* 0x000000000000781c */ /* 0x000fe40003f0f008 */
[C---:B------:R-:W-:Y:S02]  /*175f0*/  ISETP.GE.OR P1, PT, R0.reuse, R208, !P1 ;  /* 0x000000d00000720c */ /* 0x040fe40004f26670 */
[----:B------:R-:W-:Y:S02]  /*17600*/  FMNMX.FTZ R5, R51, R5, !PT ;  /* 0x0000000533057209 */ /* 0x000fe40007810000 */
[----:B------:R-:W-:Y:S02]  /*17610*/  FMNMX.FTZ R6, R53, R6, !PT ;  /* 0x0000000635067209 */ /* 0x000fe40007810000 */
[----:B------:R-:W-:Y:S02]  /*17620*/  I2FP.F32.S32 R7, R8 ;  /* 0x0000000800077245 */ /* 0x000fe40000201400 */
[----:B------:R-:W-:Y:S02]  /*17630*/  FSEL R129, R129, -INF , !P1 ;  /* 0xff80000081817808 */ /* 0x000fe40004800000 */
[----:B------:R-:W-:Y:S01]  /*17640*/  ISETP.GE.AND P1, PT, R0, R198, PT ;  /* 0x000000c60000720c */ /* 0x000fe20003f26270 */
[----:B------:R-:W-:Y:S01]  /*17650*/  FFMA.FTZ R131, R7, -UR31, R131 ;  /* 0x8000001f07837c23 */ /* 0x000fe20008010083 */
[----:B------:R-:W-:Y:S02]  /*17660*/  FMNMX.FTZ R5, R54, R5, !PT ;  /* 0x0000000536057209 */ /* 0x000fe40007810000 */
[----:B------:R-:W-:Y:S02]  /*17670*/  FMNMX.FTZ R6, R22, R6, !PT ;  /* 0x0000000616067209 */ /* 0x000fe40007810000 */
[----:B------:R-:W-:Y:S02]  /*17680*/  ISETP.GE.OR P1, PT, R0, R207, !P1 ;  /* 0x000000cf0000720c */ /* 0x000fe40004f26670 */
[----:B------:R-:W-:Y:S02]  /*17690*/  FMNMX.FTZ R5, R55, R5, !PT ;  /* 0x0000000537057209 */ /* 0x000fe40007810000 */
[----:B------:R-:W-:Y:S02]  /*176a0*/  FMNMX.FTZ R6, R21, R6, !PT ;  /* 0x0000000615067209 */ /* 0x000fe40007810000 */
[----:B------:R-:W-:Y:S02]  /*176b0*/  FSEL R131, R131, -INF , !P1 ;  /* 0xff80000083837808 */ /* 0x000fe40004800000 */
[----:B------:R-:W-:Y:S02]  /*176c0*/  ISETP.GE.AND P1, PT, R4, R200, PT ;  /* 0x000000c80400720c */ /* 0x000fe40003f26270 */
[----:B------:R-:W-:Y:S02]  /*176d0*/  FMNMX.FTZ R18, R20, R5, !PT ;  /* 0x0000000514127209 */ /* 0x000fe40007810000 */
[----:B------:R-:W-:Y:S01]  /*176e0*/  FMNMX.FTZ R19, R68, R6, !PT ;  /* 0x0000000644137209 */ /* 0x000fe20007810000 */
[----:B------:R-:W-:Y:S08]  /*176f0*/  @P0 BRA `(.L_x_320) ;  /* 0xffffffb800140947 */ /* 0x000ff0000383ffff */
.L_x_319:
[----:B-1----:R-:W-:Y:S01]  /*17700*/  FMNMX.FTZ R7, R69, R19, !PT ;  /* 0x0000001345077209 */ /* 0x002fe20007810000 */
[----:B------:R-:W-:Y:S01]  /*17710*/  UISETP.GT.AND UP0, UPT, UR11, UR14, UPT ;  /* 0x0000000e0b00728c */ /* 0x000fe2000bf04270 */
[----:B------:R-:W-:Y:S01]  /*17720*/  FMNMX.FTZ R6, R67, R18, !PT ;  /* 0x0000001243067209 */ /* 0x000fe20007810000 */
[----:B------:R-:W-:Y:S01]  /*17730*/  UMOV UR18, UR11 ;  /* 0x0000000b00127c82 */ /* 0x000fe20008000000 */
[----:B------:R-:W-:Y:S02]  /*17740*/  FMNMX.FTZ R7, R80, R7, !PT ;  /* 0x0000000750077209 */ /* 0x000fe40007810000 */
[----:B------:R-:W-:Y:S02]  /*17750*/  ISETP.GE.AND P0, PT, R4, R197, PT ;  /* 0x000000c50400720c */ /* 0x000fe40003f06270 */
[----:B------:R-:W-:Y:S02]  /*17760*/  FMNMX.FTZ R7, R81, R7, !PT ;  /* 0x0000000751077209 */ /* 0x000fe40007810000 */
[----:B------:R-:W-:Y:S02]  /*17770*/  FMNMX.FTZ R5, R219, R133, !PT ;  /* 0x00000085db057209 */ /* 0x000fe40007810000 */
[----:B------:R-:W-:Y:S02]  /*17780*/  FMNMX.FTZ R6, R70, R6, !PT ;  /* 0x0000000646067209 */ /* 0x000fe40007810000 */
[----:B------:R-:W-:Y:S02]  /*17790*/  FMNMX.FTZ R7, R84, R7, !PT ;  /* 0x0000000754077209 */ /* 0x000fe40007810000 */
[C---:B------:R-:W-:Y:S02]  /*177a0*/  ISETP.GE.OR P1, PT, R4.reuse, R206, !P1 ;  /* 0x000000ce0400720c */ /* 0x040fe40004f26670 */
[----:B------:R-:W-:Y:S02]  /*177b0*/  ISETP.GE.OR P0, PT, R4, R205, !P0 ;  /* 0x000000cd0400720c */ /* 0x000fe40004706670 */
[----:B------:R-:W-:Y:S02]  /*177c0*/  IADD3 R8, R204, -R4, RZ ;  /* 0x80000004cc087210 */ /* 0x000fe40007ffe0ff */
        /* <DEDUP_REMOVED lines=39> */
[----:B------:R-:W-:Y:S02]  /*17a40*/  IADD3 R9, R202, -R2, RZ ;  /* 0x80000002ca097210 */ /* 0x000fe40007ffe0ff */
[----:B------:R-:W-:Y:S02]  /*17a50*/  FMNMX.FTZ R4, R31, R4, !PT ;  /* 0x000000041f047209 */ /* 0x000fe40007810000 */
[----:B------:R-:W-:Y:S02]  /*17a60*/  FMNMX.FTZ R41, R129, R41, !PT ;  /* 0x0000002981297209 */ /* 0x000fe40007810000 */
[----:B------:R-:W-:Y:S02]  /*17a70*/  FMNMX.FTZ R5, R56, R5, !PT ;  /* 0x0000000538057209 */ /* 0x000fe40007810000 */
[----:B------:R-:W-:Y:S02]  /*17a80*/  IABS R11, R8 ;  /* 0x00000008000b7213 */ /* 0x000fe40000000000 */
[----:B------:R-:W-:Y:S02]  /*17a90*/  FMNMX.FTZ R6, R118, R6, !PT ;  /* 0x0000000676067209 */ /* 0x000fe40007810000 */
[----:B------:R-:W-:Y:S02]  /*17aa0*/  IABS R8, R9 ;  /* 0x0000000900087213 */ /* 0x000fe40000000000 */
[----:B------:R-:W-:Y:S01]  /*17ab0*/  FMNMX.FTZ R7, R28, R4, !PT ;  /* 0x000000041c077209 */ /* 0x000fe20007810000 */
[----:B------:R-:W1:Y:S01]  /*17ac0*/  SHFL.BFLY PT, R9, R41, 0x2, 0x1f ;  /* 0x0c401f0029097f89 */ /* 0x000e6200000e0000 */
[----:B------:R-:W-:Y:S02]  /*17ad0*/  FMNMX.FTZ R4, R57, R5, !PT ;  /* 0x0000000539047209 */ /* 0x000fe40007810000 */
[----:B------:R-:W-:Y:S02]  /*17ae0*/  FMNMX.FTZ R5, R119, R6, !PT ;  /* 0x0000000677057209 */ /* 0x000fe40007810000 */
[----:B------:R-:W-:Y:S02]  /*17af0*/  FMNMX.FTZ R6, R60, R4, !PT ;  /* 0x000000043c067209 */ /* 0x000fe40007810000 */
[----:B------:R-:W-:Y:S02]  /*17b00*/  FMNMX.FTZ R4, R130, R5, !PT ;  /* 0x0000000582047209 */ /* 0x000fe40007810000 */
[----:B------:R-:W-:Y:S02]  /*17b10*/  IADD3 R10, R202, -R0, RZ ;  /* 0x80000000ca0a7210 */ /* 0x000fe40007ffe0ff */
[----:B------:R-:W-:Y:S02]  /*17b20*/  FMNMX.FTZ R4, R131, R4, !PT ;  /* 0x0000000483047209 */ /* 0x000fe40007810000 */
[----:B------:R-:W-:Y:S02]  /*17b30*/  FMNMX.FTZ R5, R27, R7, !PT ;  /* 0x000000071b057209 */ /* 0x000fe40007810000 */
[----:B------:R-:W-:Y:S02]  /*17b40*/  IABS R7, R10 ;  /* 0x0000000a00077213 */ /* 0x000fe40000000000 */
[----:B------:R-:W2:Y:S01]  /*17b50*/  SHFL.BFLY PT, R10, R4, 0x2, 0x1f ;  /* 0x0c401f00040a7f89 */ /* 0x000ea200000e0000 */
[----:B------:R-:W-:Y:S02]  /*17b60*/  FMNMX.FTZ R5, R46, R5, !PT ;  /* 0x000000052e057209 */ /* 0x000fe40007810000 */
[----:B------:R-:W-:Y:S02]  /*17b70*/  I2FP.F32.S32 R7, R7 ;  /* 0x0000000700077245 */ /* 0x000fe40000201400 */
[----:B------:R-:W-:Y:S02]  /*17b80*/  FMNMX.FTZ R5, R47, R5, !PT ;  /* 0x000000052f057209 */ /* 0x000fe40007810000 */
[----:B------:R-:W-:Y:S01]  /*17b90*/  I2FP.F32.S32 R8, R8 ;  /* 0x0000000800087245 */ /* 0x000fe20000201400 */
[----:B------:R-:W-:Y:S01]  /*17ba0*/  FFMA.FTZ R125, R7, -UR31, R125 ;  /* 0x8000001f077d7c23 */ /* 0x000fe2000801007d */
[----:B------:R-:W-:Y:S02]  /*17bb0*/  FMNMX.FTZ R5, R58, R5, !PT ;  /* 0x000000053a057209 */ /* 0x000fe40007810000 */
[----:B------:R-:W-:Y:S01]  /*17bc0*/  IADD3 R7, R204, -R2, RZ ;  /* 0x80000002cc077210 */ /* 0x000fe20007ffe0ff */
[----:B------:R-:W-:Y:S01]  /*17bd0*/  FFMA.FTZ R124, R8, -UR31, R124 ;  /* 0x8000001f087c7c23 */ /* 0x000fe2000801007c */
[----:B------:R-:W-:Y:S02]  /*17be0*/  FMNMX.FTZ R6, R61, R6, !PT ;  /* 0x000000063d067209 */ /* 0x000fe40007810000 */
[----:B------:R-:W-:Y:S02]  /*17bf0*/  FMNMX.FTZ R5, R59, R5, !PT ;  /* 0x000000053b057209 */ /* 0x000fe40007810000 */
[----:B------:R-:W-:Y:S02]  /*17c00*/  IABS R8, R7 ;  /* 0x0000000700087213 */ /* 0x000fe40000000000 */
[----:B------:R-:W-:Y:S02]  /*17c10*/  FMNMX.FTZ R6, R72, R6, !PT ;  /* 0x0000000648067209 */ /* 0x000fe40007810000 */
[----:B------:R-:W-:Y:S02]  /*17c20*/  FMNMX.FTZ R5, R62, R5, !PT ;  /* 0x000000053e057209 */ /* 0x000fe40007810000 */
[----:B------:R-:W-:Y:S02]  /*17c30*/  FMNMX.FTZ R6, R73, R6, !PT ;  /* 0x0000000649067209 */ /* 0x000fe40007810000 */
[----:B-1----:R-:W-:Y:S02]  /*17c40*/  FMNMX.FTZ R41, R41, R9, !PT ;  /* 0x0000000929297209 */ /* 0x002fe40007810000 */
[----:B------:R-:W-:Y:S02]  /*17c50*/  FMNMX.FTZ R5, R63, R5, !PT ;  /* 0x000000053f057209 */ /* 0x000fe40007810000 */
[----:B------:R-:W-:Y:S01]  /*17c60*/  FMNMX.FTZ R6, R76, R6, !PT ;  /* 0x000000064c067209 */ /* 0x000fe20007810000 */
[----:B------:R-:W1:Y:S01]  /*17c70*/  SHFL.BFLY PT, R7, R41, 0x1, 0x1f ;  /* 0x0c201f0029077f89 */ /* 0x000e6200000e0000 */
[----:B--2---:R-:W-:Y:S02]  /*17c80*/  FMNMX.FTZ R4, R4, R10, !PT ;  /* 0x0000000a04047209 */ /* 0x004fe40007810000 */
[----:B------:R-:W-:Y:S02]  /*17c90*/  FMNMX.FTZ R5, R74, R5, !PT ;  /* 0x000000054a057209 */ /* 0x000fe40007810000 */
[----:B------:R-:W-:Y:S03]  /*17ca0*/  FSEL R120, R120, -INF , !P6 ;  /* 0xff80000078787808 */ /* 0x000fe60007000000 */
[----:B------:R-:W2:Y:S01]  /*17cb0*/  SHFL.BFLY PT, R40, R4, 0x1, 0x1f ;  /* 0x0c201f0004287f89 */ /* 0x000ea200000e0000 */
[----:B------:R-:W-:Y:S02]  /*17cc0*/  FMNMX.FTZ R6, R77, R6, !PT ;  /* 0x000000064d067209 */ /* 0x000fe40007810000 */
[----:B------:R-:W-:Y:S02]  /*17cd0*/  ISETP.GE.AND P6, PT, R2, R200, PT ;  /* 0x000000c80200720c */ /* 0x000fe40003fc6270 */
[----:B------:R-:W-:Y:S02]  /*17ce0*/  FMNMX.FTZ R5, R75, R5, !PT ;  /* 0x000000054b057209 */ /* 0x000fe40007810000 */
[----:B------:R-:W-:Y:S02]  /*17cf0*/  FMNMX.FTZ R6, R88, R6, !PT ;  /* 0x0000000658067209 */ /* 0x000fe40007810000 */
[----:B------:R-:W-:Y:S02]  /*17d00*/  ISETP.GE.OR P6, PT, R2, R206, !P6 ;  /* 0x000000ce0200720c */ /* 0x000fe400077c6670 */
[----:B------:R-:W-:Y:S02]  /*17d10*/  FMNMX.FTZ R5, R78, R5, !PT ;  /* 0x000000054e057209 */ /* 0x000fe40007810000 */
[----:B------:R-:W-:Y:S02]  /*17d20*/  FSEL R124, R124, -INF , !P6 ;  /* 0xff8000007c7c7808 */ /* 0x000fe40007000000 */
[----:B------:R-:W-:Y:S02]  /*17d30*/  FMNMX.FTZ R6, R89, R6, !PT ;  /* 0x0000000659067209 */ /* 0x000fe40007810000 */
[----:B------:R-:W-:Y:S02]  /*17d40*/  ISETP.GE.AND P6, PT, R2, R197, PT ;  /* 0x000000c50200720c */ /* 0x000fe40003fc6270 */
[----:B------:R-:W-:Y:S02]  /*17d50*/  FMNMX.FTZ R5, R79, R5, !PT ;  /* 0x000000054f057209 */ /* 0x000fe40007810000 */
[----:B-1----:R-:W-:Y:S02]  /*17d60*/  FMNMX.FTZ R41, R41, R7, !PT ;  /* 0x0000000729297209 */ /* 0x002fe40007810000 */
[----:B------:R-:W-:Y:S02]  /*17d70*/  FMNMX.FTZ R6, R92, R6, !PT ;  /* 0x000000065c067209 */ /* 0x000fe40007810000 */
[----:B------:R-:W-:Y:S01]  /*17d80*/  ISETP.GE.OR P6, PT, R2, R205, !P6 ;  /* 0x000000cd0200720c */ /* 0x000fe200077c6670 */
[----:B------:R-:W-:Y:S01]  /*17d90*/  FMUL.FTZ R43, R41, UR4 ;  /* 0x00000004292b7c20 */ /* 0x000fe20008410000 */
[----:B------:R-:W-:Y:S02]  /*17da0*/  FMNMX.FTZ R2, R90, R5, !PT ;  /* 0x000000055a027209 */ /* 0x000fe40007810000 */
[----:B------:R-:W-:Y:S02]  /*17db0*/  FMNMX.FTZ R6, R93, R6, !PT ;  /* 0x000000065d067209 */ /* 0x000fe40007810000 */
[----:B------:R-:W-:Y:S02]  /*17dc0*/  FSEL R111, R111, -INF , !P3 ;  /* 0xff8000006f6f7808 */ /* 0x000fe40005800000 */
[----:B------:R-:W-:Y:S02]  /*17dd0*/  FSETP.NEU.FTZ.AND P3, PT, R41, -INF , PT ;  /* 0xff8000002900780b */ /* 0x000fe40003f7d000 */
[----:B------:R-:W-:Y:S02]  /*17de0*/  FMNMX.FTZ R2, R91, R2, !PT ;  /* 0x000000025b027209 */ /* 0x000fe40007810000 */
[----:B------:R-:W-:Y:S02]  /*17df0*/  FMNMX.FTZ R6, R104, R6, !PT ;  /* 0x0000000668067209 */ /* 0x000fe40007810000 */
[----:B------:R-:W-:Y:S02]  /*17e00*/  FSEL R43, R43, RZ, P3 ;  /* 0x000000ff2b2b7208 */ /* 0x000fe40001800000 */
[----:B------:R-:W-:Y:S02]  /*17e10*/  FMNMX.FTZ R2, R94, R2, !PT ;  /* 0x000000025e027209 */ /* 0x000fe40007810000 */
[----:B------:R-:W-:Y:S01]  /*17e20*/  FMNMX.FTZ R6, R105, R6, !PT ;  /* 0x0000000669067209 */ /* 0x000fe20007810000 */
[--C-:B------:R-:W-:Y:S01]  /*17e30*/  FFMA.FTZ R7, R215, UR4, -R43.reuse ;  /* 0x00000004d7077c23 */ /* 0x100fe2000801082b */
[----:B--2---:R-:W-:Y:S01]  /*17e40*/  FMNMX.FTZ R40, R4, R40, !PT ;  /* 0x0000002804287209 */ /* 0x004fe20007810000 */
[--C-:B------:R-:W-:Y:S01]  /*17e50*/  FFMA.FTZ R4, R213, UR4, -R43.reuse ;  /* 0x00000004d5047c23 */ /* 0x100fe2000801082b */
[----:B------:R-:W-:Y:S02]  /*17e60*/  FMNMX.FTZ R2, R95, R2, !PT ;  /* 0x000000025f027209 */ /* 0x000fe40007810000 */
[----:B------:R-:W-:Y:S01]  /*17e70*/  FMNMX.FTZ R5, R108, R6, !PT ;  /* 0x000000066c057209 */ /* 0x000fe20007810000 */
[----:B------:R1:W-:Y:S01]  /*17e80*/  MUFU.EX2 R180, R4 ;  /* 0x0000000400b47308 */ /* 0x0003e20000000800 */
[----:B------:R-:W-:Y:S01]  /*17e90*/  FMNMX.FTZ R2, R106, R2, !PT ;  /* 0x000000026a027209 */ /* 0x000fe20007810000 */
[----:B------:R-:W-:Y:S01]  /*17ea0*/  FMUL.FTZ R64, R40, UR4 ;  /* 0x0000000428407c20 */ /* 0x000fe20008410000 */
[----:B------:R-:W-:Y:S02]  /*17eb0*/  FSEL R121, R121, -INF , !P1 ;  /* 0xff80000079797808 */ /* 0x000fe40004800000 */
[----:B------:R-:W-:Y:S02]  /*17ec0*/  ISETP.GE.AND P1, PT, R0, R200, PT ;  /* 0x000000c80000720c */ /* 0x000fe40003f26270 */
[----:B------:R-:W-:Y:S02]  /*17ed0*/  FMNMX.FTZ R5, R109, R5, !PT ;  /* 0x000000056d057209 */ /* 0x000fe40007810000 */
[----:B------:R-:W-:Y:S02]  /*17ee0*/  IADD3 R6, R204, -R0, RZ ;  /* 0x80000000cc067210 */ /* 0x000fe40007ffe0ff */
[----:B------:R-:W-:Y:S02]  /*17ef0*/  FSEL R110, R110, -INF , !P5 ;  /* 0xff8000006e6e7808 */ /* 0x000fe40006800000 */
[----:B------:R-:W-:Y:S02]  /*17f00*/  FMNMX.FTZ R2, R107, R2, !PT ;  /* 0x000000026b027209 */ /* 0x000fe40007810000 */
[----:B------:R-:W-:Y:S02]  /*17f10*/  I2FP.F32.S32 R11, R11 ;  /* 0x0000000b000b7245 */ /* 0x000fe40000201400 */
[----:B------:R-:W-:Y:S01]  /*17f20*/  ISETP.GE.OR P1, PT, R0, R206, !P1 ;  /* 0x000000ce0000720c */ /* 0x000fe20004f26670 */
[----:B-1----:R-:W-:Y:S01]  /*17f30*/  FFMA.FTZ R4, R222, UR4, -R43 ;  /* 0x00000004de047c23 */ /* 0x002fe2000801082b */
[----:B------:R-:W-:Y:S01]  /*17f40*/  FMNMX.FTZ R39, R120, R5, !PT ;  /* 0x0000000578277209 */ /* 0x000fe20007810000 */
[----:B------:R-:W-:Y:S01]  /*17f50*/  FFMA.FTZ R123, R11, -UR31, R123 ;  /* 0x8000001f0b7b7c23 */ /* 0x000fe2000801007b */
[----:B------:R-:W-:Y:S01]  /*17f60*/  IABS R5, R6 ;  /* 0x0000000600057213 */ /* 0x000fe20000000000 */
[----:B------:R1:W-:Y:S01]  /*17f70*/  MUFU.EX2 R181, R4 ;  /* 0x0000000400b57308 */ /* 0x0003e20000000800 */
[----:B------:R-:W-:Y:S02]  /*17f80*/  FMNMX.FTZ R6, R110, R2, !PT ;  /* 0x000000026e067209 */ /* 0x000fe40007810000 */
[----:B------:R-:W-:Y:S02]  /*17f90*/  FSEL R125, R125, -INF , !P1 ;  /* 0xff8000007d7d7808 */ /* 0x000fe40004800000 */
[----:B------:R-:W-:Y:S02]  /*17fa0*/  I2FP.F32.S32 R8, R8 ;  /* 0x0000000800087245 */ /* 0x000fe40000201400 */
[----:B------:R-:W-:Y:S02]  /*17fb0*/  ISETP.GE.AND P1, PT, R0, R197, PT ;  /* 0x000000c50000720c */ /* 0x000fe40003f26270 */
[----:B------:R-:W-:Y:S01]  /*17fc0*/  FSEL R122, R122, -INF , !P2 ;  /* 0xff8000007a7a7808 */ /* 0x000fe20005000000 */
[----:B------:R-:W-:Y:S01]  /*17fd0*/  FFMA.FTZ R126, R8, -UR31, R126 ;  /* 0x8000001f087e7c23 */ /* 0x000fe2000801007e */
[----:B------:R-:W-:Y:S02]  /*17fe0*/  FMNMX.FTZ R6, R111, R6, !PT ;  /* 0x000000066f067209 */ /* 0x000fe40007810000 */
[----:B------:R-:W-:Y:S02]  /*17ff0*/  I2FP.F32.S32 R2, R5 ;  /* 0x0000000500027245 */ /* 0x000fe40000201400 */
[----:B------:R-:W-:Y:S02]  /*18000*/  ISETP.GE.OR P1, PT, R0, R205, !P1 ;  /* 0x000000cd0000720c */ /* 0x000fe40004f26670 */
[----:B------:R-:W-:Y:S01]  /*18010*/  FSEL R123, R123, -INF , !P0 ;  /* 0xff8000007b7b7808 */ /* 0x000fe20004000000 */
[----:B------:R-:W-:Y:S01]  /*18020*/  FFMA.FTZ R127, R2, -UR31, R127 ;  /* 0x8000001f027f7c23 */ /* 0x000fe2000801007f */
[----:B------:R-:W-:Y:S01]  /*18030*/  FMNMX.FTZ R0, R122, R6, !PT ;  /* 0x000000067a007209 */ /* 0x000fe20007810000 */
[--C-:B------:R-:W-:Y:S01]  /*18040*/  FFMA.FTZ R6, R214, UR4, -R43.reuse ;  /* 0x00000004d6067c23 */ /* 0x100fe2000801082b */
[----:B------:R-:W-:Y:S02]  /*18050*/  FSEL R126, R126, -INF , !P6 ;  /* 0xff8000007e7e7808 */ /* 0x000fe40007000000 */
[----:B------:R-:W-:Y:S02]  /*18060*/  FMNMX.FTZ R0, R123, R0, !PT ;  /* 0x000000007b007209 */ /* 0x000fe40007810000 */
[----:B------:R-:W-:Y:S02]  /*18070*/  FMNMX.FTZ R39, R121, R39, !PT ;  /* 0x0000002779277209 */ /* 0x000fe40007810000 */
[----:B------:R-:W-:Y:S02]  /*18080*/  FSEL R42, R127, -INF , !P1 ;  /* 0xff8000007f2a7808 */ /* 0x000fe40004800000 */
[----:B------:R-:W-:Y:S02]  /*18090*/  FMNMX.FTZ R0, R126, R0, !PT ;  /* 0x000000007e007209 */ /* 0x000fe40007810000 */
[----:B------:R-:W-:Y:S02]  /*180a0*/  FMNMX.FTZ R39, R124, R39, !PT ;  /* 0x000000277c277209 */ /* 0x000fe40007810000 */
[----:B------:R-:W-:Y:S02]  /*180b0*/  FMNMX.FTZ R0, R42, R0, !PT ;  /* 0x000000002a007209 */ /* 0x000fe40007810000 */
[----:B------:R-:W-:Y:S02]  /*180c0*/  FSETP.NEU.FTZ.AND P2, PT, R40, -INF , PT ;  /* 0xff8000002800780b */ /* 0x000fe40003f5d000 */
[----:B------:R-:W-:Y:S01]  /*180d0*/  FMNMX.FTZ R39, R125, R39, !PT ;  /* 0x000000277d277209 */ /* 0x000fe20007810000 */
[----:B------:R-:W2:Y:S01]  /*180e0*/  SHFL.BFLY PT, R2, R0, 0x2, 0x1f ;  /* 0x0c401f0000027f89 */ /* 0x000ea200000e0000 */
[----:B------:R-:W-:Y:S07]  /*180f0*/  FSEL R64, R64, RZ, P2 ;  /* 0x000000ff40407208 */ /* 0x000fee0001000000 */
[----:B------:R-:W3:Y:S01]  /*18100*/  SHFL.BFLY PT, R5, R39, 0x2, 0x1f ;  /* 0x0c401f0027057f89 */ /* 0x000ee200000e0000 */
[--C-:B-1----:R-:W-:Y:S04]  /*18110*/  FFMA.FTZ R4, R216, UR4, -R64.reuse ;  /* 0x00000004d8047c23 */ /* 0x102fe80008010840 */
[----:B------:R1:W-:Y:S01]  /*18120*/  MUFU.EX2 R175, R4 ;  /* 0x0000000400af7308 */ /* 0x0003e20000000800 */
[----:B--2---:R-:W-:Y:S01]  /*18130*/  FMNMX.FTZ R0, R0, R2, !PT ;  /* 0x0000000200007209 */ /* 0x004fe20007810000 */
[--C-:B------:R-:W-:Y:S01]  /*18140*/  FFMA.FTZ R2, R179, UR4, -R43.reuse ;  /* 0x00000004b3027c23 */ /* 0x100fe2000801082b */
[--C-:B-1----:R-:W-:Y:S01]  /*18150*/  FFMA.FTZ R4, R221, UR4, -R64.reuse ;  /* 0x00000004dd047c23 */ /* 0x102fe20008010840 */
[----:B---3--:R-:W-:Y:S06]  /*18160*/  FMNMX.FTZ R39, R39, R5, !PT ;  /* 0x0000000527277209 */ /* 0x008fec0007810000 */
[----:B------:R1:W-:Y:S01]  /*18170*/  MUFU.EX2 R221, R2 ;  /* 0x0000000200dd7308 */ /* 0x0003e20000000800 */
[----:B------:R-:W2:Y:S09]  /*18180*/  SHFL.BFLY PT, R5, R39, 0x1, 0x1f ;  /* 0x0c201f0027057f89 */ /* 0x000eb200000e0000 */
[----:B------:R3:W-:Y:S01]  /*18190*/  MUFU.EX2 R182, R4 ;  /* 0x0000000400b67308 */ /* 0x0007e20000000800 */
[----:B-1----:R-:W1:Y:S01]  /*181a0*/  SHFL.BFLY PT, R2, R0, 0x1, 0x1f ;  /* 0x0c201f0000027f89 */ /* 0x002e6200000e0000 */
[--C-:B---3--:R-:W-:Y:S01]  /*181b0*/  FFMA.FTZ R4, R210, UR4, -R43.reuse ;  /* 0x00000004d2047c23 */ /* 0x108fe2000801082b */
[----:B--2---:R-:W-:Y:S07]  /*181c0*/  FMNMX.FTZ R39, R39, R5, !PT ;  /* 0x0000000527277209 */ /* 0x004fee0007810000 */
[----:B------:R2:W-:Y:S01]  /*181d0*/  MUFU.EX2 R228, R4 ;  /* 0x0000000400e47308 */ /* 0x0005e20000000800 */
[----:B------:R-:W-:Y:S01]  /*181e0*/  FFMA.FTZ R5, R32, UR4, -R43 ;  /* 0x0000000420057c23 */ /* 0x000fe2000801082b */
[C---:B------:R-:W-:Y:S01]  /*181f0*/  FSETP.NEU.FTZ.AND P1, PT, R39.reuse, -INF , PT ;  /* 0xff8000002700780b */ /* 0x040fe20003f3d000 */
[----:B------:R-:W-:Y:S05]  /*18200*/  FMUL.FTZ R65, R39, UR4 ;  /* 0x0000000427417c20 */ /* 0x000fea0008410000 */
[----:B------:R-:W-:Y:S02]  /*18210*/  FSEL R65, R65, RZ, P1 ;  /* 0x000000ff41417208 */ /* 0x000fe40000800000 */
[----:B-1----:R-:W-:Y:S03]  /*18220*/  FMNMX.FTZ R38, R0, R2, !PT ;  /* 0x0000000200267209 */ /* 0x002fe60007810000 */
[--C-:B------:R-:W-:Y:S01]  /*18230*/  FFMA.FTZ R0, R225, UR4, -R65.reuse ;  /* 0x00000004e1007c23 */ /* 0x100fe20008010841 */
[--C-:B------:R-:W-:Y:S01]  /*18240*/  FFMA.FTZ R2, R224, UR4, -R65.reuse ;  /* 0x00000004e0027c23 */ /* 0x100fe20008010841 */
[C---:B------:R-:W-:Y:S01]  /*18250*/  FSETP.NEU.FTZ.AND P0, PT, R38.reuse, -INF , PT ;  /* 0xff8000002600780b */ /* 0x040fe20003f1d000 */
[----:B------:R-:W-:Y:S01]  /*18260*/  FMUL.FTZ R66, R38, UR4 ;  /* 0x0000000426427c20 */ /* 0x000fe20008410000 */
[----:B------:R1:W-:Y:S01]  /*18270*/  MUFU.EX2 R174, R0 ;  /* 0x0000000000ae7308 */ /* 0x0003e20000000800 */
[--C-:B--2---:R-:W-:Y:S03]  /*18280*/  FFMA.FTZ R4, R211, UR4, -R64.reuse ;  /* 0x00000004d3047c23 */ /* 0x104fe60008010840 */
[----:B------:R-:W-:Y:S06]  /*18290*/  FSEL R66, R66, RZ, P0 ;  /* 0x000000ff42427208 */ /* 0x000fec0000000000 */
[----:B------:R2:W-:Y:S10]  /*182a0*/  MUFU.EX2 R216, R4 ;  /* 0x0000000400d87308 */ /* 0x0005f40000000800 */
[----:B------:R3:W-:Y:S01]  /*182b0*/  MUFU.EX2 R213, R2 ;  /* 0x0000000200d57308 */ /* 0x0007e20000000800 */
[--C-:B-1----:R-:W-:Y:S09]  /*182c0*/  FFMA.FTZ R0, R223, UR4, -R65.reuse ;  /* 0x00000004df007c23 */ /* 0x102ff20008010841 */
[----:B------:R1:W-:Y:S01]  /*182d0*/  MUFU.EX2 R183, R0 ;  /* 0x0000000000b77308 */ /* 0x0003e20000000800 */
[--C-:B--2---:R-:W-:Y:S09]  /*182e0*/  FFMA.FTZ R4, R212, UR4, -R64.reuse ;  /* 0x00000004d4047c23 */ /* 0x104ff20008010840 */
[----:B------:R2:W-:Y:S01]  /*182f0*/  MUFU.EX2 R227, R4 ;  /* 0x0000000400e37308 */ /* 0x0005e20000000800 */
[----:B---3--:R-:W-:Y:S09]  /*18300*/  FFMA.FTZ R2, R169, UR4, -R64 ;  /* 0x00000004a9027c23 */ /* 0x008ff20008010840 */
[----:B------:R3:W-:Y:S01]  /*18310*/  MUFU.EX2 R196, R2 ;  /* 0x0000000200c47308 */ /* 0x0007e20000000800 */
[----:B-1----:R-:W-:Y:S09]  /*18320*/  FFMA.FTZ R0, R220, UR4, -R66 ;  /* 0x00000004dc007c23 */ /* 0x002ff20008010842 */
[----:B------:R1:W-:Y:S01]  /*18330*/  MUFU.EX2 R127, R0 ;  /* 0x00000000007f7308 */ /* 0x0003e20000000800 */
[----:B--2---:R-:W-:Y:S09]  /*18340*/  FFMA.FTZ R4, R219, UR4, -R65 ;  /* 0x00000004db047c23 */ /* 0x004ff20008010841 */
[----:B------:R2:W4:Y:S01]  /*18350*/  MUFU.EX2 R172, R4 ;  /* 0x0000000400ac7308 */ /* 0x0005220000000800 */
[----:B---3--:R-:W-:Y:S09]  /*18360*/  FFMA.FTZ R2, R24, UR4, -R64 ;  /* 0x0000000418027c23 */ /* 0x008ff20008010840 */
[----:B------:R3:W-:Y:S01]  /*18370*/  MUFU.EX2 R231, R2 ;  /* 0x0000000200e77308 */ /* 0x0007e20000000800 */
[----:B-1----:R-:W-:Y:S09]  /*18380*/  FFMA.FTZ R0, R226, UR4, -R66 ;  /* 0x00000004e2007c23 */ /* 0x002ff20008010842 */
[----:B------:R1:W5:Y:S01]  /*18390*/  MUFU.EX2 R173, R0 ;  /* 0x0000000000ad7308 */ /* 0x0003620000000800 */
[--C-:B--2---:R-:W-:Y:S09]  /*183a0*/  FFMA.FTZ R4, R33, UR4, -R43.reuse ;  /* 0x0000000421047c23 */ /* 0x104ff2000801082b */
[----:B------:R2:W-:Y:S01]  /*183b0*/  MUFU.EX2 R211, R7 ;  /* 0x0000000700d37308 */ /* 0x0005e20000000800 */
[----:B---3--:R-:W-:Y:S09]  /*183c0*/  FFMA.FTZ R2, R54, UR4, -R64 ;  /* 0x0000000436027c23 */ /* 0x008ff20008010840 */
        /* <DEDUP_REMOVED lines=24> */
[--C-:B---3--:R-:W-:Y:S01]  /*18550*/  FFMA.FTZ R5, R80, UR4, -R43.reuse ;  /* 0x0000000450057c23 */ /* 0x108fe2000801082b */
[----:B------:R-:W-:Y:S08]  /*18560*/  FFMA.FTZ R80, R122, UR4, -R66 ;  /* 0x000000047a507c23 */ /* 0x000ff00008010842 */
[----:B------:R3:W-:Y:S01]  /*18570*/  MUFU.EX2 R239, R6 ;  /* 0x0000000600ef7308 */ /* 0x0007e20000000800 */
[----:B-1----:R-:W-:Y:S09]  /*18580*/  FFMA.FTZ R0, R35, UR4, -R64 ;  /* 0x0000000423007c23 */ /* 0x002ff20008010840 */
[----:B------:R1:W-:Y:S01]  /*18590*/  MUFU.EX2 R224, R0 ;  /* 0x0000000000e07308 */ /* 0x0003e20000000800 */
[--C-:B--2---:R-:W-:Y:S01]  /*185a0*/  FFMA.FTZ R4, R49, UR4, -R43.reuse ;  /* 0x0000000431047c23 */ /* 0x104fe2000801082b */
[----:B-----5:R-:W-:Y:S08]  /*185b0*/  F2FP.BF16.F32.PACK_AB R49, R173, R127 ;  /* 0x0000007fad31723e */ /* 0x020ff000000010ff */
[----:B------:R2:W-:Y:S01]  /*185c0*/  MUFU.EX2 R250, R4 ;  /* 0x0000000400fa7308 */ /* 0x0005e20000000800 */
[----:B---3--:R-:W-:Y:S09]  /*185d0*/  FFMA.FTZ R6, R53, UR4, -R43 ;  /* 0x0000000435067c23 */ /* 0x008ff2000801082b */
[----:B------:R3:W-:Y:S01]  /*185e0*/  MUFU.EX2 R243, R6 ;  /* 0x0000000600f37308 */ /* 0x0007e20000000800 */
[----:B-1----:R-:W-:Y:S09]  /*185f0*/  FFMA.FTZ R0, R176, UR4, -R65 ;  /* 0x00000004b0007c23 */ /* 0x002ff20008010841 */
[----:B------:R1:W-:Y:S01]  /*18600*/  MUFU.EX2 R176, R0 ;  /* 0x0000000000b07308 */ /* 0x0003e20000000800 */
[--C-:B--2---:R-:W-:Y:S09]  /*18610*/  FFMA.FTZ R4, R21, UR4, -R43.reuse ;  /* 0x0000000415047c23 */ /* 0x104ff2000801082b */
[----:B------:R2:W4:Y:S01]  /*18620*/  MUFU.EX2 R12, R4 ;  /* 0x00000004000c7308 */ /* 0x0005220000000800 */
[----:B---3--:R-:W-:Y:S09]  /*18630*/  FFMA.FTZ R6, R69, UR4, -R43 ;  /* 0x0000000445067c23 */ /* 0x008ff2000801082b */
[----:B------:R-:W-:Y:S01]  /*18640*/  MUFU.EX2 R32, R7 ;  /* 0x0000000700207308 */ /* 0x000fe20000000800 */
[----:B-1----:R-:W-:Y:S09]  /*18650*/  FFMA.FTZ R0, R171, UR4, -R65 ;  /* 0x00000004ab007c23 */ /* 0x002ff20008010841 */
[----:B------:R1:W-:Y:S01]  /*18660*/  MUFU.EX2 R171, R0 ;  /* 0x0000000000ab7308 */ /* 0x0003e20000000800 */
[----:B--2---:R-:W-:Y:S01]  /*18670*/  FFMA.FTZ R4, R81, UR4, -R43 ;  /* 0x0000000451047c23 */ /* 0x004fe2000801082b */
[----:B----4-:R-:W-:Y:S01]  /*18680*/  MOV R69, R12 ;  /* 0x0000000c00457202 */ /* 0x010fe20000000f00 */
[--C-:B------:R-:W-:Y:S01]  /*18690*/  FFMA.FTZ R81, R123, UR4, -R66.reuse ;  /* 0x000000047b517c23 */ /* 0x100fe20008010842 */
[--C-:B-1----:R-:W-:Y:S06]  /*186a0*/  FFMA.FTZ R0, R170, UR4, -R65.reuse ;  /* 0x00000004aa007c23 */ /* 0x102fec0008010841 */
        /* <DEDUP_REMOVED lines=8> */
[----:B------:R-:W-:Y:S10]  /*18730*/  MUFU.EX2 R30, R6 ;  /* 0x00000006001e7308 */ /* 0x000ff40000000800 */
[----:B------:R1:W-:Y:S02]  /*18740*/  MUFU.EX2 R170, R0 ;  /* 0x0000000000aa7308 */ /* 0x0003e40000000800 */
[----:B-1----:R-:W-:Y:S08]  /*18750*/  FFMA.FTZ R0, R31, UR4, -R66 ;  /* 0x000000041f007c23 */ /* 0x002ff00008010842 */
[----:B------:R1:W-:Y:S10]  /*18760*/  MUFU.EX2 R31, R2 ;  /* 0x00000002001f7308 */ /* 0x0003f40000000800 */
[----:B------:R2:W-:Y:S01]  /*18770*/  MUFU.EX2 R178, R0 ;  /* 0x0000000000b27308 */ /* 0x0005e20000000800 */
[--C-:B-1----:R-:W-:Y:S01]  /*18780*/  FFMA.FTZ R2, R86, UR4, -R64.reuse ;  /* 0x0000000456027c23 */ /* 0x102fe20008010840 */
[--C-:B--2---:R-:W-:Y:S08]  /*18790*/  FFMA.FTZ R0, R23, UR4, -R64.reuse ;  /* 0x0000000417007c23 */ /* 0x104ff00008010840 */
        /* <DEDUP_REMOVED lines=17> */
[--C-:B-1----:R-:W-:Y:S08]  /*188b0*/  FFMA.FTZ R0, R28, UR4, -R66.reuse ;  /* 0x000000041c007c23 */ /* 0x102ff00008010842 */
        /* <DEDUP_REMOVED lines=15> */
[----:B---3--:R-:W-:Y:S01]  /*189b0*/  FFMA.FTZ R0, R67, UR4, -R64 ;  /* 0x0000000443007c23 */ /* 0x008fe20008010840 */
[----:B------:R-:W-:Y:S07]  /*189c0*/  MOV R67, R16 ;  /* 0x0000001000437202 */ /* 0x000fee0000000f00 */
[----:B------:R3:W-:Y:S02]  /*189d0*/  MUFU.EX2 R15, R0 ;  /* 0x00000000000f7308 */ /* 0x0007e40000000800 */
[--C-:B---3--:R-:W-:Y:S08]  /*189e0*/  FFMA.FTZ R0, R56, UR4, -R65.reuse ;  /* 0x0000000438007c23 */ /* 0x108ff00008010841 */
[----:B------:R3:W-:Y:S02]  /*189f0*/  MUFU.EX2 R225, R0 ;  /* 0x0000000000e17308 */ /* 0x0007e40000000800 */
[--C-:B---3--:R-:W-:Y:S08]  /*18a00*/  FFMA.FTZ R0, R57, UR4, -R65.reuse ;  /* 0x0000000439007c23 */ /* 0x108ff00008010841 */
[----:B------:R3:W-:Y:S02]  /*18a10*/  MUFU.EX2 R235, R0 ;  /* 0x0000000000eb7308 */ /* 0x0007e40000000800 */
[----:B---3--:R-:W-:Y:S08]  /*18a20*/  FFMA.FTZ R0, R60, UR4, -R65 ;  /* 0x000000043c007c23 */ /* 0x008ff00008010841 */
[----:B------:R3:W-:Y:S10]  /*18a30*/  MUFU.EX2 R60, R5 ;  /* 0x00000005003c7308 */ /* 0x0007f40000000800 */
[----:B------:R4:W5:Y:S01]  /*18a40*/  MUFU.EX2 R13, R0 ;  /* 0x00000000000d7308 */ /* 0x0009620000000800 */
[----:B---3--:R-:W-:Y:S01]  /*18a50*/  FFMA.FTZ R5, R84, UR4, -R43 ;  /* 0x0000000454057c23 */ /* 0x008fe2000801082b */
[----:B----4-:R-:W-:Y:S01]  /*18a60*/  FFMA.FTZ R0, R61, UR4, -R65 ;  /* 0x000000043d007c23 */ /* 0x010fe20008010841 */
[----:B-----5:R-:W-:Y:S07]  /*18a70*/  MOV R68, R13 ;  /* 0x0000000d00447202 */ /* 0x020fee0000000f00 */
[----:B------:R3:W4:Y:S02]  /*18a80*/  MUFU.EX2 R14, R0 ;  /* 0x00000000000e7308 */ /* 0x0007240000000800 */
[--C-:B---3--:R-:W-:Y:S01]  /*18a90*/  FFMA.FTZ R0, R58, UR4, -R66.reuse ;  /* 0x000000043a007c23 */ /* 0x108fe20008010842 */
[----:B----4-:R-:W-:Y:S07]  /*18aa0*/  MOV R70, R14 ;  /* 0x0000000e00467202 */ /* 0x010fee0000000f00 */
[----:B------:R3:W-:Y:S02]  /*18ab0*/  MUFU.EX2 R220, R0 ;  /* 0x0000000000dc7308 */ /* 0x0007e40000000800 */
[--C-:B---3--:R-:W-:Y:S02]  /*18ac0*/  FFMA.FTZ R0, R59, UR4, -R66.reuse ;  /* 0x000000043b007c23 */ /* 0x108fe40008010842 */
[----:B------:R-:W3:Y:S06]  /*18ad0*/  LDSM.16.MT88.4 R56, [R184+0x4400] ;  /* 0x00440000b838783b */ /* 0x000eec0000004200 */
[----:B------:R4:W-:Y:S02]  /*18ae0*/  MUFU.EX2 R233, R0 ;  /* 0x0000000000e97308 */ /* 0x0009e40000000800 */
[--C-:B----4-:R-:W-:Y:S08]  /*18af0*/  FFMA.FTZ R0, R62, UR4, -R66.reuse ;  /* 0x000000043e007c23 */ /* 0x110ff00008010842 */
[----:B------:R4:W-:Y:S02]  /*18b00*/  MUFU.EX2 R249, R0 ;  /* 0x0000000000f97308 */ /* 0x0009e40000000800 */
[----:B----4-:R-:W-:Y:S01]  /*18b10*/  FFMA.FTZ R0, R63, UR4, -R66 ;  /* 0x000000043f007c23 */ /* 0x010fe20008010842 */
[----:B------:R-:W-:Y:S07]  /*18b20*/  MOV R63, R15 ;  /* 0x0000000f003f7202 */ /* 0x000fee0000000f00 */
[----:B------:R4:W-:Y:S02]  /*18b30*/  MUFU.EX2 R33, R0 ;  /* 0x0000000000217308 */ /* 0x0009e40000000800 */
[--C-:B----4-:R-:W-:Y:S08]  /*18b40*/  FFMA.FTZ R0, R71, UR4, -R64.reuse ;  /* 0x0000000447007c23 */ /* 0x110ff00008010840 */
[----:B------:R4:W-:Y:S10]  /*18b50*/  MUFU.EX2 R71, R4 ;  /* 0x0000000400477308 */ /* 0x0009f40000000800 */
[----:B------:R5:W-:Y:S01]  /*18b60*/  MUFU.EX2 R29, R0 ;  /* 0x00000000001d7308 */ /* 0x000be20000000800 */
[----:B----4-:R-:W-:Y:S01]  /*18b70*/  FFMA.FTZ R4, R85, UR4, -R43 ;  /* 0x0000000455047c23 */ /* 0x010fe2000801082b */
[----:B-----5:R-:W-:Y:S01]  /*18b80*/  FFMA.FTZ R0, R82, UR4, -R64 ;  /* 0x0000000452007c23 */ /* 0x020fe20008010840 */
[----:B------:R-:W-:Y:S07]  /*18b90*/  FFMA.FTZ R82, R126, UR4, -R66 ;  /* 0x000000047e527c23 */ /* 0x000fee0008010842 */
        /* <DEDUP_REMOVED lines=28> */
[--C-:B------:R-:W-:Y:S07]  /*18d60*/  FFMA.FTZ R78, R121, UR4, -R65.reuse ;  /* 0x00000004794e7c23 */ /* 0x100fee0008010841 */
[----:B------:R4:W-:Y:S02]  /*18d70*/  MUFU.EX2 R252, R0 ;  /* 0x0000000000fc7308 */ /* 0x0009e40000000800 */
[----:B----4-:R-:W-:Y:S01]  /*18d80*/  FFMA.FTZ R0, R79, UR4, -R66 ;  /* 0x000000044f007c23 */ /* 0x010fe20008010842 */
[----:B------:R-:W-:Y:S07]  /*18d90*/  FFMA.FTZ R79, R124, UR4, -R65 ;  /* 0x000000047c4f7c23 */ /* 0x000fee0008010841 */
        /* <DEDUP_REMOVED lines=18> */
[----:B------:R-:W-:Y:S03]  /*18ec0*/  PLOP3.LUT P0, PT, PT, PT, UP0, 0x80, 0x0 ;  /* 0x000000000000781c */ /* 0x000fe60003f0f008 */
[----:B------:R-:W-:Y:S06]  /*18ed0*/  FMUL.FTZ R0, R0, UR4 ;  /* 0x0000000400007c20 */ /* 0x000fec0008410000 */
[----:B------:R-:W2:Y:S01]  /*18ee0*/  MUFU.EX2 R0, R0 ;  /* 0x0000000000007308 */ /* 0x000ea20000000800 */
[----:B----4-:R-:W-:Y:S01]  /*18ef0*/  FMUL.FTZ R2, R3, UR4 ;  /* 0x0000000403027c20 */ /* 0x010fe20008410000 */
[--C-:B------:R-:W-:Y:S01]  /*18f00*/  FFMA.FTZ R3, R96, UR4, -R43.reuse ;  /* 0x0000000460037c23 */ /* 0x100fe2000801082b */
[C---:B-----5:R-:W-:Y:S01]  /*18f10*/  FMUL.FTZ R6, R36.reuse, R142 ;  /* 0x0000008e24067220 */ /* 0x060fe20000410000 */
[C---:B------:R-:W-:Y:S01]  /*18f20*/  FMUL.FTZ R7, R36.reuse, R143 ;  /* 0x0000008f24077220 */ /* 0x040fe20000410000 */
[C---:B------:R-:W-:Y:S05]  /*18f30*/  FMUL.FTZ R19, R36.reuse, R147 ;  /* 0x0000009324137220 */ /* 0x040fea0000410000 */
[----:B------:R4:W-:Y:S01]  /*18f40*/  MUFU.EX2 R35, R3 ;  /* 0x0000000300237308 */ /* 0x0009e20000000800 */
[----:B------:R-:W-:Y:S01]  /*18f50*/  MOV R147, R34 ;  /* 0x0000002200937202 */ /* 0x000fe20000000f00 */
[C---:B------:R-:W-:Y:S01]  /*18f60*/  FMUL.FTZ R22, R36.reuse, R154 ;  /* 0x0000009a24167220 */ /* 0x040fe20000410000 */
[----:B------:R-:W-:Y:S01]  /*18f70*/  FMUL.FTZ R34, R36, R162 ;  /* 0x000000a224227220 */ /* 0x000fe20000410000 */
[----:B------:R-:W-:Y:S01]  /*18f80*/  MOV R162, R67 ;  /* 0x0000004300a27202 */ /* 0x000fe20000000f00 */
[-C--:B-1----:R-:W-:Y:S05]  /*18f90*/  HMMA.16816.F32.BF16 R4, R44, R24.reuse, R4 ;  /* 0x000000182c04723c */ /* 0x082fea0000041804 */
[----:B------:R-:W1:Y:S01]  /*18fa0*/  MUFU.EX2 R2, R2 ;  /* 0x0000000200027308 */ /* 0x000e620000000800 */
[C---:B--2---:R-:W-:Y:S01]  /*18fb0*/  FMUL.FTZ R14, R0.reuse, R150 ;  /* 0x00000096000e7220 */ /* 0x044fe20000410000 */
[C---:B------:R-:W-:Y:S01]  /*18fc0*/  FMUL.FTZ R11, R0.reuse, R139 ;  /* 0x0000008b000b7220 */ /* 0x040fe20000410000 */
[----:B------:R-:W2:Y:S03]  /*18fd0*/  LDL.LU R150, [R1] ;  /* 0x0000000001967983 */ /* 0x000ea60000300800 */
[C---:B------:R-:W-:Y:S01]  /*18fe0*/  FMUL.FTZ R10, R0.reuse, R138 ;  /* 0x0000008a000a7220 */ /* 0x040fe20000410000 */
[----:B------:R-:W5:Y:S01]  /*18ff0*/  LDL.LU R85, [R1+0x4] ;  /* 0x0000040001557983 */ /* 0x000f620000300800 */
[--C-:B----4-:R-:W-:Y:S01]  /*19000*/  FFMA.FTZ R3, R97, UR4, -R43.reuse ;  /* 0x0000000461037c23 */ /* 0x110fe2000801082b */
[----:B------:R-:W-:Y:S01]  /*19010*/  FMUL.FTZ R15, R0, R151 ;  /* 0x00000097000f7220 */ /* 0x000fe20000410000 */
[----:B------:R-:W-:Y:S01]  /*19020*/  MOV R142, R18 ;  /* 0x00000012008e7202 */ /* 0x000fe20000000f00 */
[----:B------:R-:W4:Y:S01]  /*19030*/  LDL.LU R139, [R1+0x8] ;  /* 0x00000800018b7983 */ /* 0x000f220000300800 */
[----:B------:R3:W4:Y:S01]  /*19040*/  MUFU.EX2 R141, R3 ;  /* 0x00000003008d7308 */ /* 0x0007220000000800 */
[----:B------:R-:W-:Y:S01]  /*19050*/  MOV R143, R17 ;  /* 0x00000011008f7202 */ /* 0x000fe20000000f00 */
[----:B------:R-:W-:Y:S01]  /*19060*/  FMUL.FTZ R17, R37, R145 ;  /* 0x0000009125117220 */ /* 0x000fe20000410000 */
[----:B------:R-:W4:Y:S01]  /*19070*/  LDL.LU R138, [R1+0xc] ;  /* 0x00000c00018a7983 */ /* 0x000f220000300800 */
[C---:B-1----:R-:W-:Y:S01]  /*19080*/  FMUL.FTZ R13, R2.reuse, R149 ;  /* 0x00000095020d7220 */ /* 0x042fe20000410000 */
[C---:B------:R-:W-:Y:S01]  /*19090*/  FMUL.FTZ R9, R2.reuse, R137 ;  /* 0x0000008902097220 */ /* 0x040fe20000410000 */
[C---:B------:R-:W-:Y:S01]  /*190a0*/  FMUL.FTZ R8, R2.reuse, R136 ;  /* 0x0000008802087220 */ /* 0x040fe20000410000 */
[----:B------:R-:W-:Y:S01]  /*190b0*/  FMUL.FTZ R12, R2, R148 ;  /* 0x00000094020c7220 */ /* 0x000fe20000410000 */
[----:B------:R-:W-:Y:S01]  /*190c0*/  MOV R145, R69 ;  /* 0x0000004500917202 */ /* 0x000fe20000000f00 */
[----:B------:R-:W-:Y:S01]  /*190d0*/  FMUL.FTZ R18, R36, R146 ;  /* 0x0000009224127220 */ /* 0x000fe20000410000 */
[----:B------:R-:W-:Y:S01]  /*190e0*/  MOV R146, R68 ;  /* 0x0000004400927202 */ /* 0x000fe20000000f00 */
[----:B------:R-:W-:Y:S01]  /*190f0*/  FFMA.FTZ R69, R116, UR4, -R43 ;  /* 0x0000000474457c23 */ /* 0x000fe2000801082b */
[----:B------:R-:W-:Y:S01]  /*19100*/  MOV R154, R23 ;  /* 0x00000017009a7202 */ /* 0x000fe20000000f00 */
[C---:B------:R-:W-:Y:S04]  /*19110*/  HMMA.16816.F32.BF16 R8, R48.reuse, R24, R8 ;  /* 0x000000183008723c */ /* 0x040fe80000041808 */
[--C-:B---3--:R-:W-:Y:S01]  /*19120*/  FFMA.FTZ R3, R98, UR4, -R64.reuse ;  /* 0x0000000462037c23 */ /* 0x108fe20008010840 */
[----:B------:R-:W-:Y:S01]  /*19130*/  FMUL.FTZ R23, R36, R155 ;  /* 0x0000009b24177220 */ /* 0x000fe20000410000 */
[-C--:B------:R-:W-:Y:S02]  /*19140*/  HMMA.16816.F32.BF16 R12, R48, R26.reuse, R12 ;  /* 0x0000001a300c723c */ /* 0x080fe4000004180c */
[----:B------:R1:W-:Y:S03]  /*19150*/  MUFU.EX2 R149, R3 ;  /* 0x0000000300957308 */ /* 0x0003e60000000800 */
[C---:B------:R-:W-:Y:S01]  /*19160*/  FMUL.FTZ R24, R2.reuse, R156 ;  /* 0x0000009c02187220 */ /* 0x040fe20000410000 */
[C---:B------:R-:W-:Y:S05]  /*19170*/  HMMA.16816.F32.BF16 R16, R44.reuse, R26, R16 ;  /* 0x0000001a2c10723c */ /* 0x040fea0000041810 */
[----:B------:R-:W-:Y:S01]  /*19180*/  FMUL.FTZ R25, R2, R157 ;  /* 0x0000009d02197220 */ /* 0x000fe20000410000 */
[-C--:B------:R-:W-:Y:S05]  /*19190*/  HMMA.16816.F32.BF16 R20, R44, R52.reuse, R20 ;  /* 0x000000342c14723c */ /* 0x080fea0000041814 */
[C---:B------:R-:W-:Y:S01]  /*191a0*/  FMUL.FTZ R27, R0.reuse, R159 ;  /* 0x0000009f001b7220 */ /* 0x040fe20000410000 */
[----:B------:R-:W-:Y:S01]  /*191b0*/  MOV R159, R28 ;  /* 0x0000001c009f7202 */ /* 0x000fe20000000f00 */
[----:B-1----:R-:W-:Y:S01]  /*191c0*/  FFMA.FTZ R3, R99, UR4, -R64 ;  /* 0x0000000463037c23 */ /* 0x002fe20008010840 */
[----:B------:R-:W-:Y:S03]  /*191d0*/  FMUL.FTZ R26, R0, R158 ;  /* 0x0000009e001a7220 */ /* 0x000fe60000410000 */
[----:B------:R1:W3:Y:S01]  /*191e0*/  MUFU.EX2 R153, R3 ;  /* 0x0000000300997308 */ /* 0x0002e20000000800 */
        /* <DEDUP_REMOVED lines=10> */
[--C-:B------:R-:W-:Y:S01]  /*19290*/  FFMA.FTZ R67, R110, UR4, -R66.reuse ;  /* 0x000000046e437c23 */ /* 0x100fe20008010842 */
[--C-:B-1----:R-:W-:Y:S01]  /*192a0*/  FFMA.FTZ R3, R88, UR4, -R65.reuse ;  /* 0x0000000458037c23 */ /* 0x102fe20008010841 */
[-C--:B------:R-:W-:Y:S03]  /*192b0*/  HMMA.16816.F32.BF16 R28, R48, R54.reuse, R28 ;  /* 0x00000036301c723c */ /* 0x080fe6000004181c */
[----:B------:R1:W-:Y:S01]  /*192c0*/  MUFU.EX2 R137, R3 ;  /* 0x0000000300897308 */ /* 0x0003e20000000800 */
[----:B------:R-:W-:Y:S01]  /*192d0*/  MOV R70, R63 ;  /* 0x0000003f00467202 */ /* 0x000fe20000000f00 */
[----:B------:R-:W-:Y:S01]  /*192e0*/  FFMA.FTZ R68, R111, UR4, -R66 ;  /* 0x000000046f447c23 */ /* 0x000fe20008010842 */
[----:B------:R-:W-:Y:S02]  /*192f0*/  MOV R156, R62 ;  /* 0x0000003e009c7202 */ /* 0x000fe40000000f00 */
[----:B------:R-:W-:Y:S03]  /*19300*/  MOV R157, R61 ;  /* 0x0000003d009d7202 */ /* 0x000fe60000000f00 */
[----:B------:R-:W-:Y:S02]  /*19310*/  MOV R158, R60 ;  /* 0x0000003c009e7202 */ /* 0x000fe40000000f00 */
[----:B------:R-:W-:Y:S01]  /*19320*/  MOV R167, R32 ;  /* 0x0000002000a77202 */ /* 0x000fe20000000f00 */
[C---:B------:R-:W-:Y:S01]  /*19330*/  FMUL.FTZ R32, R37.reuse, R160 ;  /* 0x000000a025207220 */ /* 0x040fe20000410000 */
[----:B------:R-:W3:Y:S01]  /*19340*/  LDSM.16.MT88.4 R60, [R185+0x4400] ;  /* 0x00440000b93c783b */ /* 0x000ee20000004200 */
[----:B------:R-:W-:Y:S01]  /*19350*/  MOV R160, R33 ;  /* 0x0000002100a07202 */ /* 0x000fe20000000f00 */
[----:B------:R-:W-:Y:S01]  /*19360*/  FMUL.FTZ R33, R37, R161 ;  /* 0x000000a125217220 */ /* 0x000fe20000410000 */
[----:B------:R-:W-:Y:S01]  /*19370*/  MOV R140, R35 ;  /* 0x00000023008c7202 */ /* 0x000fe20000000f00 */
[----:B------:R-:W-:Y:S01]  /*19380*/  FMUL.FTZ R35, R36, R163 ;  /* 0x000000a324237220 */ /* 0x000fe20000410000 */
[----:B-1----:R-:W-:Y:S01]  /*19390*/  FFMA.FTZ R3, R89, UR4, -R65 ;  /* 0x0000000459037c23 */ /* 0x002fe20008010841 */
[----:B------:R-:W-:Y:S01]  /*193a0*/  MOV R144, R70 ;  /* 0x0000004600907202 */ /* 0x000fe20000000f00 */
[----:B------:R-:W-:Y:S01]  /*193b0*/  FFMA.FTZ R70, R117, UR4, -R43 ;  /* 0x0000000475467c23 */ /* 0x000fe2000801082b */
[----:B------:R-:W-:Y:S01]  /*193c0*/  F2FP.BF16.F32.PACK_AB R48, R217, R211 ;  /* 0x000000d3d930723e */ /* 0x000fe200000010ff */
[----:B------:R1:W4:Y:S01]  /*193d0*/  MUFU.EX2 R136, R3 ;  /* 0x0000000300887308 */ /* 0x0003220000000800 */
[----:B------:R-:W-:Y:S01]  /*193e0*/  F2FP.BF16.F32.PACK_AB R49, R214, R196 ;  /* 0x000000c4d631723e */ /* 0x000fe200000010ff */
[----:B------:R-:W-:Y:S01]  /*193f0*/  HMMA.16816.F32.BF16 R32, R44, R54, R32 ;  /* 0x000000362c20723c */ /* 0x000fe20000041820 */
[----:B------:R-:W3:Y:S03]  /*19400*/  LDSM.16.MT88.4 R52, [R184+0x4800] ;  /* 0x00480000b834783b */ /* 0x000ee60000004200 */
[----:B------:R-:W-:Y:S02]  /*19410*/  F2FP.BF16.F32.PACK_AB R50, R223, R218 ;  /* 0x000000dadf32723e */ /* 0x000fe400000010ff */
[----:B------:R-:W-:Y:S02]  /*19420*/  F2FP.BF16.F32.PACK_AB R51, R224, R215 ;  /* 0x000000d7e033723e */ /* 0x000fe400000010ff */
[----:B------:R-:W-:Y:S03]  /*19430*/  F2FP.BF16.F32.PACK_AB R44, R171, R176 ;  /* 0x000000b0ab2c723e */ /* 0x000fe600000010ff */
[----:B------:R-:W-:Y:S02]  /*19440*/  F2FP.BF16.F32.PACK_AB R46, R219, R210 ;  /* 0x000000d2db2e723e */ /* 0x000fe400000010ff */
[-C--:B------:R-:W-:Y:S05]  /*19450*/  HMMA.16816.F32.BF16 R4, R48, R56.reuse, R4 ;  /* 0x000000383004723c */ /* 0x080fea0000041804 */
[--C-:B-1----:R-:W-:Y:S01]  /*19460*/  FFMA.FTZ R3, R92, UR4, -R65.reuse ;  /* 0x000000045c037c23 */ /* 0x102fe20008010841 */
[----:B------:R-:W-:Y:S02]  /*19470*/  F2FP.BF16.F32.PACK_AB R45, R169, R168 ;  /* 0x000000a8a92d723e */ /* 0x000fe400000010ff */
[----:B------:R-:W-:Y:S01]  /*19480*/  F2FP.BF16.F32.PACK_AB R47, R178, R170 ;  /* 0x000000aab22f723e */ /* 0x000fe200000010ff */
[----:B------:R1:W-:Y:S02]  /*19490*/  MUFU.EX2 R148, R3 ;  /* 0x0000000300947308 */ /* 0x0003e40000000800 */
[----:B------:R-:W-:Y:S01]  /*194a0*/  MOV R161, R71 ;  /* 0x0000004700a17202 */ /* 0x000fe20000000f00 */
[----:B------:R-:W-:Y:S01]  /*194b0*/  FFMA.FTZ R71, R118, UR4, -R64 ;  /* 0x0000000476477c23 */ /* 0x000fe20008010840 */
[----:B------:R-:W-:Y:S02]  /*194c0*/  MOV R151, R140 ;  /* 0x0000008c00977202 */ /* 0x000fe40000000f00 */
[C---:B------:R-:W-:Y:S04]  /*194d0*/  HMMA.16816.F32.BF16 R8, R44.reuse, R56, R8 ;  /* 0x000000382c08723c */ /* 0x040fe80000041808 */
[----:B------:R-:W-:Y:S01]  /*194e0*/  MUFU.EX2 R71, R71 ;  /* 0x0000004700477308 */ /* 0x000fe20000000800 */
[----:B------:R-:W-:Y:S01]  /*194f0*/  MOV R140, R76 ;  /* 0x0000004c008c7202 */ /* 0x000fe20000000f00 */
[-C--:B------:R-:W-:Y:S05]  /*19500*/  HMMA.16816.F32.BF16 R12, R44, R58.reuse, R12 ;  /* 0x0000003a2c0c723c */ /* 0x080fea000004180c */
[----:B-1----:R-:W-:Y:S01]  /*19510*/  FFMA.FTZ R3, R93, UR4, -R65 ;  /* 0x000000045d037c23 */ /* 0x002fe20008010841 */
[C---:B------:R-:W-:Y:S01]  /*19520*/  HMMA.16816.F32.BF16 R16, R48.reuse, R58, R16 ;  /* 0x0000003a3010723c */ /* 0x040fe20000041810 */
[----:B------:R-:W1:Y:S01]  /*19530*/  LDSM.16.MT88.4 R56, [R185+0x4800] ;  /* 0x00480000b938783b */ /* 0x000e620000004200 */
[----:B------:R-:W-:Y:S04]  /*19540*/  MUFU.EX2 R76, R68 ;  /* 0x00000044004c7308 */ /* 0x000fe80000000800 */
[-C--:B---3--:R-:W-:Y:S06]  /*19550*/  HMMA.16816.F32.BF16 R20, R48, R60.reuse, R20 ;  /* 0x0000003c3014723c */ /* 0x088fec0000041814 */
[----:B------:R3:W4:Y:S01]  /*19560*/  MUFU.EX2 R152, R3 ;  /* 0x0000000300987308 */ /* 0x0007220000000800 */
[C---:B------:R-:W-:Y:S06]  /*19570*/  HMMA.16816.F32.BF16 R24, R44.reuse, R60, R24 ;  /* 0x0000003c2c18723c */ /* 0x040fec0000041818 */
[-C--:B------:R-:W-:Y:S03]  /*19580*/  HMMA.16816.F32.BF16 R28, R44, R62.reuse, R28 ;  /* 0x0000003e2c1c723c */ /* 0x080fe6000004181c */
[----:B------:R-:W-:Y:S03]  /*19590*/  MUFU.EX2 R68, R75 ;  /* 0x0000004b00447308 */ /* 0x000fe60000000800 */
[----:B------:R-:W-:Y:S01]  /*195a0*/  HMMA.16816.F32.BF16 R32, R48, R62, R32 ;  /* 0x0000003e3020723c */ /* 0x000fe20000041820 */
[----:B------:R-:W1:Y:S04]  /*195b0*/  LDSM.16.MT88.4 R60, [R184+0x4c00] ;  /* 0x004c0000b83c783b */ /* 0x000e680000004200 */
[--C-:B---3--:R-:W-:Y:S01]  /*195c0*/  FFMA.FTZ R3, R90, UR4, -R66.reuse ;  /* 0x000000045a037c23 */ /* 0x108fe20008010842 */
[----:B------:R-:W-:Y:S02]  /*195d0*/  F2FP.BF16.F32.PACK_AB R44, R239, R232 ;  /* 0x000000e8ef2c723e */ /* 0x000fe400000010ff */
[----:B------:R-:W-:Y:S01]  /*195e0*/  F2FP.BF16.F32.PACK_AB R45, R240, R231 ;  /* 0x000000e7f02d723e */ /* 0x000fe200000010ff */
[----:B------:R3:W-:Y:S02]  /*195f0*/  MUFU.EX2 R134, R3 ;  /* 0x0000000300867308 */ /* 0x0007e40000000800 */
[----:B------:R-:W-:Y:S02]  /*19600*/  F2FP.BF16.F32.PACK_AB R46, R250, R244 ;  /* 0x000000f4fa2e723e */ /* 0x000fe400000010ff */
[----:B------:R-:W-:Y:S02]  /*19610*/  F2FP.BF16.F32.PACK_AB R47, R247, R242 ;  /* 0x000000f2f72f723e */ /* 0x000fe400000010ff */
[----:B------:R-:W-:Y:S02]  /*19620*/  F2FP.BF16.F32.PACK_AB R48, R230, R222 ;  /* 0x000000dee630723e */ /* 0x000fe400000010ff */
[----:B------:R-:W-:Y:S02]  /*19630*/  F2FP.BF16.F32.PACK_AB R50, R241, R236 ;  /* 0x000000ecf132723e */ /* 0x000fe400000010ff */
[----:B------:R-:W-:Y:S01]  /*19640*/  F2FP.BF16.F32.PACK_AB R49, R226, R177 ;  /* 0x000000b1e231723e */ /* 0x000fe200000010ff */
[-C--:B------:R-:W-:Y:S05]  /*19650*/  HMMA.16816.F32.BF16 R4, R44, R52.reuse, R4 ;  /* 0x000000342c04723c */ /* 0x080fea0000041804 */
[----:B------:R-:W-:Y:S01]  /*19660*/  F2FP.BF16.F32.PACK_AB R51, R234, R229 ;  /* 0x000000e5ea33723e */ /* 0x000fe200000010ff */
[--C-:B---3--:R-:W-:Y:S04]  /*19670*/  FFMA.FTZ R3, R91, UR4, -R66.reuse ;  /* 0x000000045b037c23 */ /* 0x108fe80008010842 */
[----:B------:R3:W4:Y:S02]  /*19680*/  MUFU.EX2 R132, R3 ;  /* 0x0000000300847308 */ /* 0x0007240000000800 */
[C---:B------:R-:W-:Y:S06]  /*19690*/  HMMA.16816.F32.BF16 R8, R48.reuse, R52, R8 ;  /* 0x000000343008723c */ /* 0x040fec0000041808 */
[-C--:B------:R-:W-:Y:S06]  /*196a0*/  HMMA.16816.F32.BF16 R12, R48, R54.reuse, R12 ;  /* 0x00000036300c723c */ /* 0x080fec000004180c */
[C---:B------:R-:W-:Y:S01]  /*196b0*/  HMMA.16816.F32.BF16 R16, R44.reuse, R54, R16 ;  /* 0x000000362c10723c */ /* 0x040fe20000041810 */
[----:B------:R-:W2:Y:S04]  /*196c0*/  LDSM.16.MT88.4 R52, [R185+0x4c00] ;  /* 0x004c0000b934783b */ /* 0x000ea80000004200 */
[--C-:B---3--:R-:W-:Y:S01]  /*196d0*/  FFMA.FTZ R3, R94, UR4, -R66.reuse ;  /* 0x000000045e037c23 */ /* 0x108fe20008010842 */
[-C--:B-1----:R-:W-:Y:S03]  /*196e0*/  HMMA.16816.F32.BF16 R20, R44, R56.reuse, R20 ;  /* 0x000000382c14723c */ /* 0x082fe60000041814 */
[----:B------:R1:W-:Y:S03]  /*196f0*/  MUFU.EX2 R99, R3 ;  /* 0x0000000300637308 */ /* 0x0003e60000000800 */
[C---:B------:R-:W-:Y:S06]  /*19700*/  HMMA.16816.F32.BF16 R24, R48.reuse, R56, R24 ;  /* 0x000000383018723c */ /* 0x040fec0000041818 */
[-C--:B------:R-:W-:Y:S06]  /*19710*/  HMMA.16816.F32.BF16 R28, R48, R58.reuse, R28 ;  /* 0x0000003a301c723c */ /* 0x080fec000004181c */
[----:B------:R-:W-:Y:S01]  /*19720*/  HMMA.16816.F32.BF16 R32, R44, R58, R32 ;  /* 0x0000003a2c20723c */ /* 0x000fe20000041820 */
[----:B------:R-:W3:Y:S04]  /*19730*/  LDSM.16.MT88.4 R56, [R184+0x5000] ;  /* 0x00500000b838783b */ /* 0x000ee80000004200 */
[--C-:B-1----:R-:W-:Y:S01]  /*19740*/  FFMA.FTZ R3, R95, UR4, -R66.reuse ;  /* 0x000000045f037c23 */ /* 0x102fe20008010842 */
[----:B------:R-:W-:Y:S02]  /*19750*/  F2FP.BF16.F32.PACK_AB R50, R161, R146 ;  /* 0x00000092a132723e */ /* 0x000fe400000010ff */
[----:B------:R-:W-:Y:S01]  /*19760*/  F2FP.BF16.F32.PACK_AB R46, R145, R162 ;  /* 0x000000a2912e723e */ /* 0x000fe200000010ff */
[----:B------:R1:W3:Y:S02]  /*19770*/  MUFU.EX2 R133, R3 ;  /* 0x0000000300857308 */ /* 0x0002e40000000800 */
[----:B------:R-:W-:Y:S02]  /*19780*/  F2FP.BF16.F32.PACK_AB R47, R144, R147 ;  /* 0x00000093902f723e */ /* 0x000fe400000010ff */
[----:B------:R-:W-:Y:S02]  /*19790*/  F2FP.BF16.F32.PACK_AB R44, R243, R238 ;  /* 0x000000eef32c723e */ /* 0x000fe400000010ff */
[----:B------:R-:W-:Y:S02]  /*197a0*/  F2FP.BF16.F32.PACK_AB R45, R246, R237 ;  /* 0x000000edf62d723e */ /* 0x000fe400000010ff */
[----:B------:R-:W-:Y:S02]  /*197b0*/  F2FP.BF16.F32.PACK_AB R48, R235, R225 ;  /* 0x000000e1eb30723e */ /* 0x000fe400000010ff */
[----:B------:R-:W-:Y:S02]  /*197c0*/  F2FP.BF16.F32.PACK_AB R49, R233, R220 ;  /* 0x000000dce931723e */ /* 0x000fe400000010ff */
[----:B------:R-:W-:Y:S01]  /*197d0*/  F2FP.BF16.F32.PACK_AB R51, R160, R249 ;  /* 0x000000f9a033723e */ /* 0x000fe200000010ff */
[-C--:B------:R-:W-:Y:S03]  /*197e0*/  HMMA.16816.F32.BF16 R4, R44, R60.reuse, R4 ;  /* 0x0000003c2c04723c */ /* 0x080fe60000041804 */
[--C-:B-1----:R-:W-:Y:S03]  /*197f0*/  FFMA.FTZ R3, R100, UR4, -R43.reuse ;  /* 0x0000000464037c23 */ /* 0x102fe6000801082b */
[C---:B------:R-:W-:Y:S01]  /*19800*/  HMMA.16816.F32.BF16 R8, R48.reuse, R60, R8 ;  /* 0x0000003c3008723c */ /* 0x040fe20000041808 */
[----:B------:R1:W-:Y:S05]  /*19810*/  MUFU.EX2 R98, R3 ;  /* 0x0000000300627308 */ /* 0x0003ea0000000800 */
[-C--:B------:R-:W-:Y:S05]  /*19820*/  HMMA.16816.F32.BF16 R12, R48, R62.reuse, R12 ;  /* 0x0000003e300c723c */ /* 0x080fea000004180c */
[----:B------:R-:W-:Y:S01]  /*19830*/  FFMA.FTZ R60, R107, UR4, -R66 ;  /* 0x000000046b3c7c23 */ /* 0x000fe20008010842 */
[C---:B------:R-:W-:Y:S06]  /*19840*/  HMMA.16816.F32.BF16 R16, R44.reuse, R62, R16 ;  /* 0x0000003e2c10723c */ /* 0x040fec0000041810 */
[-C--:B--2---:R-:W-:Y:S05]  /*19850*/  HMMA.16816.F32.BF16 R20, R44, R52.reuse, R20 ;  /* 0x000000342c14723c */ /* 0x084fea0000041814 */
[----:B-1----:R-:W-:Y:S01]  /*19860*/  FFMA.FTZ R3, R101, UR4, -R43 ;  /* 0x0000000465037c23 */ /* 0x002fe2000801082b */
        /* <DEDUP_REMOVED lines=10> */
[----:B-----5:R-:W-:Y:S01]  /*19910*/  FFMA.FTZ R36, R36, R85, R175 ;  /* 0x0000005524247223 */ /* 0x020fe200000100af */
[----:B------:R-:W-:Y:S01]  /*19920*/  F2FP.BF16.F32.PACK_AB R51, R154, R157 ;  /* 0x0000009d9a33723e */ /* 0x000fe200000010ff */
[----:B------:R-:W-:Y:S01]  /*19930*/  FFMA.FTZ R37, R37, R150, R180 ;  /* 0x0000009625257223 */ /* 0x000fe200000100b4 */
[----:B------:R-:W-:Y:S01]  /*19940*/  F2FP.BF16.F32.PACK_AB R44, R159, R251 ;  /* 0x000000fb9f2c723e */ /* 0x000fe200000010ff */
[----:B----4-:R-:W-:Y:S01]  /*19950*/  FFMA.FTZ R2, R2, R139, R172 ;  /* 0x0000008b02027223 */ /* 0x010fe200000100ac */
[----:B------:R-:W-:Y:S01]  /*19960*/  F2FP.BF16.F32.PACK_AB R46, R143, R156 ;  /* 0x0000009c8f2e723e */ /* 0x000fe200000010ff */
[----:B------:R-:W-:Y:S03]  /*19970*/  FADD.FTZ R37, R181, R37 ;  /* 0x00000025b5257221 */ /* 0x000fe60000010000 */
[----:B------:R2:W-:Y:S01]  /*19980*/  MUFU.EX2 R85, R60 ;  /* 0x0000003c00557308 */ /* 0x0005e20000000800 */
[-C--:B---3--:R-:W-:Y:S05]  /*19990*/  HMMA.16816.F32.BF16 R4, R48, R56.reuse, R4 ;  /* 0x000000383004723c */ /* 0x088fea0000041804 */
[----:B------:R-:W-:Y:S01]  /*199a0*/  F2FP.BF16.F32.PACK_AB R45, R248, R245 ;  /* 0x000000f5f82d723e */ /* 0x000fe200000010ff */
[----:B------:R-:W-:Y:S01]  /*199b0*/  FFMA.FTZ R0, R0, R138, R127 ;  /* 0x0000008a00007223 */ /* 0x000fe2000001007f */
[----:B------:R-:W-:Y:S01]  /*199c0*/  F2FP.BF16.F32.PACK_AB R47, R142, R252 ;  /* 0x000000fc8e2f723e */ /* 0x000fe200000010ff */
[----:B-1----:R-:W-:Y:S03]  /*199d0*/  FFMA.FTZ R3, R103, UR4, -R64 ;  /* 0x0000000467037c23 */ /* 0x002fe60008010840 */
[----:B------:R-:W-:Y:S01]  /*199e0*/  MOV R150, R141 ;  /* 0x0000008d00967202 */ /* 0x000fe20000000f00 */
[----:B------:R1:W-:Y:S01]  /*199f0*/  MUFU.EX2 R93, R3 ;  /* 0x00000003005d7308 */ /* 0x0003e20000000800 */
[----:B------:R-:W-:Y:S01]  /*19a00*/  MOV R138, R84 ;  /* 0x00000054008a7202 */ /* 0x000fe20000000f00 */
[C---:B------:R-:W-:Y:S01]  /*19a10*/  HMMA.16816.F32.BF16 R8, R44.reuse, R56, R8 ;  /* 0x000000382c08723c */ /* 0x040fe20000041808 */
[----:B--2---:R-:W2:Y:S03]  /*19a20*/  LDSM.16.MT88.4 R60, [R185+0x5000] ;  /* 0x00500000b93c783b */ /* 0x004ea60000004200 */
[----:B------:R-:W-:Y:S01]  /*19a30*/  MOV R139, R77 ;  /* 0x0000004d008b7202 */ /* 0x000fe20000000f00 */
[----:B------:R-:W-:Y:S01]  /*19a40*/  FADD.FTZ R2, R174, R2 ;  /* 0x00000002ae027221 */ /* 0x000fe20000010000 */
[-C--:B------:R-:W-:Y:S02]  /*19a50*/  HMMA.16816.F32.BF16 R12, R44, R58.reuse, R12 ;  /* 0x0000003a2c0c723c */ /* 0x080fe4000004180c */
[----:B------:R-:W-:Y:S03]  /*19a60*/  MUFU.EX2 R84, R69 ;  /* 0x0000004500547308 */ /* 0x000fe60000000800 */
[----:B------:R-:W-:Y:S01]  /*19a70*/  MOV R141, R83 ;  /* 0x00000053008d7202 */ /* 0x000fe20000000f00 */
[C---:B------:R-:W-:Y:S01]  /*19a80*/  HMMA.16816.F32.BF16 R16, R48.reuse, R58, R16 ;  /* 0x0000003a3010723c */ /* 0x040fe20000041810 */
[----:B------:R-:W3:Y:S05]  /*19a90*/  LDSM.16.MT88.4 R56, [R185+0x5400] ;  /* 0x00540000b938783b */ /* 0x000eea0000004200 */
[----:B------:R-:W-:Y:S01]  /*19aa0*/  MUFU.EX2 R83, R70 ;  /* 0x0000004600537308 */ /* 0x000fe20000000800 */
[--C-:B-1----:R-:W-:Y:S01]  /*19ab0*/  FFMA.FTZ R3, R112, UR4, -R43.reuse ;  /* 0x0000000470037c23 */ /* 0x102fe2000801082b */
[----:B------:R-:W-:Y:S08]  /*19ac0*/  FADD.FTZ R2, R183, R2 ;  /* 0x00000002b7027221 */ /* 0x000ff00000010000 */
[----:B------:R1:W-:Y:S01]  /*19ad0*/  MUFU.EX2 R96, R3 ;  /* 0x0000000300607308 */ /* 0x0003e20000000800 */
[----:B------:R-:W-:Y:S09]  /*19ae0*/  FADD.FTZ R2, R213, R2 ;  /* 0x00000002d5027221 */ /* 0x000ff20000010000 */
[----:B------:R-:W-:Y:S10]  /*19af0*/  MUFU.EX2 R77, R67 ;  /* 0x00000043004d7308 */ /* 0x000ff40000000800 */
[----:B------:R-:W-:Y:S01]  /*19b00*/  MUFU.EX2 R67, R78 ;  /* 0x0000004e00437308 */ /* 0x000fe20000000800 */
[--C-:B-1----:R-:W-:Y:S01]  /*19b10*/  FFMA.FTZ R3, R113, UR4, -R43.reuse ;  /* 0x0000000471037c23 */ /* 0x102fe2000801082b */
[----:B------:R-:W-:Y:S01]  /*19b20*/  FFMA.FTZ R43, R129, UR4, -R43 ;  /* 0x00000004812b7c23 */ /* 0x000fe2000801082b */
[-C--:B--2---:R-:W-:Y:S07]  /*19b30*/  HMMA.16816.F32.BF16 R20, R48, R60.reuse, R20 ;  /* 0x0000003c3014723c */ /* 0x084fee0000041814 */
[----:B------:R1:W-:Y:S01]  /*19b40*/  MUFU.EX2 R95, R3 ;  /* 0x00000003005f7308 */ /* 0x0003e20000000800 */
[C---:B------:R-:W-:Y:S06]  /*19b50*/  HMMA.16816.F32.BF16 R24, R44.reuse, R60, R24 ;  /* 0x0000003c2c18723c */ /* 0x040fec0000041818 */
[-C--:B------:R-:W-:Y:S03]  /*19b60*/  HMMA.16816.F32.BF16 R28, R44, R62.reuse, R28 ;  /* 0x0000003e2c1c723c */ /* 0x080fe6000004181c */
[----:B------:R-:W-:Y:S03]  /*19b70*/  MUFU.EX2 R70, R43 ;  /* 0x0000002b00467308 */ /* 0x000fe60000000800 */
[----:B------:R-:W-:Y:S01]  /*19b80*/  HMMA.16816.F32.BF16 R32, R48, R62, R32 ;  /* 0x0000003e3020723c */ /* 0x000fe20000041820 */
[----:B------:R-:W2:Y:S06]  /*19b90*/  LDSM.16.MT88.4 R60, [R184+0x5800] ;  /* 0x00580000b83c783b */ /* 0x000eac0000004200 */
[----:B------:R-:W-:Y:S01]  /*19ba0*/  MUFU.EX2 R43, R82 ;  /* 0x00000052002b7308 */ /* 0x000fe20000000800 */
[--C-:B-1----:R-:W-:Y:S03]  /*19bb0*/  FFMA.FTZ R3, R114, UR4, -R64.reuse ;  /* 0x0000000472037c23 */ /* 0x102fe60008010840 */
[----:B------:R-:W-:Y:S02]  /*19bc0*/  F2FP.BF16.F32.PACK_AB R44, R139, R141 ;  /* 0x0000008d8b2c723e */ /* 0x000fe400000010ff */
[----:B------:R-:W-:Y:S04]  /*19bd0*/  F2FP.BF16.F32.PACK_AB R45, R138, R140 ;  /* 0x0000008c8a2d723e */ /* 0x000fe800000010ff */
[----:B------:R1:W-:Y:S01]  /*19be0*/  MUFU.EX2 R92, R3 ;  /* 0x00000003005c7308 */ /* 0x0003e20000000800 */
[----:B------:R-:W-:Y:S02]  /*19bf0*/  F2FP.BF16.F32.PACK_AB R46, R150, R151 ;  /* 0x00000097962e723e */ /* 0x000fe400000010ff */
[----:B------:R-:W-:Y:S02]  /*19c00*/  F2FP.BF16.F32.PACK_AB R47, R153, R149 ;  /* 0x00000095992f723e */ /* 0x000fe400000010ff */
[----:B------:R-:W-:Y:S02]  /*19c10*/  F2FP.BF16.F32.PACK_AB R48, R136, R137 ;  /* 0x000000898830723e */ /* 0x000fe400000010ff */
[----:B------:R-:W-:Y:S02]  /*19c20*/  F2FP.BF16.F32.PACK_AB R50, R152, R148 ;  /* 0x000000949832723e */ /* 0x000fe400000010ff */
[----:B------:R-:W-:Y:S01]  /*19c30*/  F2FP.BF16.F32.PACK_AB R49, R132, R134 ;  /* 0x000000868431723e */ /* 0x000fe200000010ff */
[-C--:B------:R-:W-:Y:S05]  /*19c40*/  HMMA.16816.F32.BF16 R4, R44, R52.reuse, R4 ;  /* 0x000000342c04723c */ /* 0x080fea0000041804 */
[----:B------:R-:W-:Y:S01]  /*19c50*/  F2FP.BF16.F32.PACK_AB R51, R133, R99 ;  /* 0x000000638533723e */ /* 0x000fe200000010ff */
[--C-:B-1----:R-:W-:Y:S01]  /*19c60*/  FFMA.FTZ R3, R115, UR4, -R64.reuse ;  /* 0x0000000473037c23 */ /* 0x102fe20008010840 */
[----:B------:R-:W-:Y:S03]  /*19c70*/  FFMA.FTZ R64, R131, UR4, -R64 ;  /* 0x0000000483407c23 */ /* 0x000fe60008010840 */
[----:B------:R1:W-:Y:S02]  /*19c80*/  MUFU.EX2 R91, R3 ;  /* 0x00000003005b7308 */ /* 0x0003e40000000800 */
[C---:B------:R-:W-:Y:S06]  /*19c90*/  HMMA.16816.F32.BF16 R8, R48.reuse, R52, R8 ;  /* 0x000000343008723c */ /* 0x040fec0000041808 */
[-C--:B------:R-:W-:Y:S02]  /*19ca0*/  HMMA.16816.F32.BF16 R12, R48, R54.reuse, R12 ;  /* 0x00000036300c723c */ /* 0x080fe4000004180c */
[----:B------:R-:W4:Y:S04]  /*19cb0*/  MUFU.EX2 R69, R64 ;  /* 0x0000004000457308 */ /* 0x000f280000000800 */
[C---:B------:R-:W-:Y:S01]  /*19cc0*/  HMMA.16816.F32.BF16 R16, R44.reuse, R54, R16 ;  /* 0x000000362c10723c */ /* 0x040fe20000041810 */
[----:B------:R-:W5:Y:S05]  /*19cd0*/  LDSM.16.MT88.4 R52, [R185+0x5800] ;  /* 0x00580000b934783b */ /* 0x000f6a0000004200 */
[----:B------:R-:W-:Y:S01]  /*19ce0*/  MUFU.EX2 R64, R79 ;  /* 0x0000004f00407308 */ /* 0x000fe20000000800 */
[--C-:B-1----:R-:W-:Y:S01]  /*19cf0*/  FFMA.FTZ R3, R104, UR4, -R65.reuse ;  /* 0x0000000468037c23 */ /* 0x102fe20008010841 */
[-C--:B---3--:R-:W-:Y:S08]  /*19d00*/  HMMA.16816.F32.BF16 R20, R44, R56.reuse, R20 ;  /* 0x000000382c14723c */ /* 0x088ff00000041814 */
[----:B------:R1:W-:Y:S01]  /*19d10*/  MUFU.EX2 R90, R3 ;  /* 0x00000003005a7308 */ /* 0x0003e20000000800 */
[C---:B------:R-:W-:Y:S04]  /*19d20*/  HMMA.16816.F32.BF16 R24, R48.reuse, R56, R24 ;  /* 0x000000383018723c */ /* 0x040fe80000041818 */
[----:B----4-:R-:W-:Y:S02]  /*19d30*/  F2FP.BF16.F32.PACK_AB R163, R69, R74 ;  /* 0x0000004a45a3723e */ /* 0x010fe400000010ff */
[-C--:B------:R-:W-:Y:S06]  /*19d40*/  HMMA.16816.F32.BF16 R28, R48, R58.reuse, R28 ;  /* 0x0000003a301c723c */ /* 0x080fec000004181c */
[----:B------:R-:W-:Y:S01]  /*19d50*/  HMMA.16816.F32.BF16 R32, R44, R58, R32 ;  /* 0x0000003a2c20723c */ /* 0x000fe20000041820 */
[----:B------:R-:W-:Y:S04]  /*19d60*/  LDSM.16.MT88.4 R56, [R185+0x5c00] ;  /* 0x005c0000b938783b */ /* 0x000fe80000004200 */
[--C-:B-1----:R-:W-:Y:S01]  /*19d70*/  FFMA.FTZ R3, R105, UR4, -R65.reuse ;  /* 0x0000000469037c23 */ /* 0x102fe20008010841 */
[----:B------:R-:W-:Y:S02]  /*19d80*/  F2FP.BF16.F32.PACK_AB R48, R97, R98 ;  /* 0x000000626130723e */ /* 0x000fe400000010ff */
[----:B------:R-:W-:Y:S01]  /*19d90*/  F2FP.BF16.F32.PACK_AB R49, R93, R94 ;  /* 0x0000005e5d31723e */ /* 0x000fe200000010ff */
[----:B------:R1:W3:Y:S02]  /*19da0*/  MUFU.EX2 R89, R3 ;  /* 0x0000000300597308 */ /* 0x0002e40000000800 */
[----:B------:R-:W-:Y:S02]  /*19db0*/  F2FP.BF16.F32.PACK_AB R50, R95, R96 ;  /* 0x000000605f32723e */ /* 0x000fe400000010ff */
[----:B------:R-:W-:Y:S02]  /*19dc0*/  F2FP.BF16.F32.PACK_AB R51, R91, R92 ;  /* 0x0000005c5b33723e */ /* 0x000fe400000010ff */
[----:B------:R-:W-:Y:S05]  /*19dd0*/  F2FP.BF16.F32.PACK_AB R47, R76, R77 ;  /* 0x0000004d4c2f723e */ /* 0x000fea00000010ff */
[-C--:B--2---:R-:W-:Y:S05]  /*19de0*/  HMMA.16816.F32.BF16 R4, R48, R60.reuse, R4 ;  /* 0x0000003c3004723c */ /* 0x084fea0000041804 */
[--C-:B-1----:R-:W-:Y:S01]  /*19df0*/  FFMA.FTZ R3, R108, UR4, -R65.reuse ;  /* 0x000000046c037c23 */ /* 0x102fe20008010841 */
[----:B---3--:R-:W-:Y:S03]  /*19e00*/  F2FP.BF16.F32.PACK_AB R44, R89, R90 ;  /* 0x0000005a592c723e */ /* 0x008fe600000010ff */
        /* <DEDUP_REMOVED lines=35> */
[-C--:B-----5:R-:W-:Y:S03]  /*1a040*/  HMMA.16816.F32.BF16 R20, R48, R52.reuse, R20 ;  /* 0x000000343014723c */ /* 0x0a0fe60000041814 */
        /* <DEDUP_REMOVED lines=67> */
[----:B-1----:R-:W-:Y:S02]  /*1a480*/  F2FP.BF16.F32.PACK_AB R165, R60, R61 ;  /* 0x0000003d3ca5723e */ /* 0x002fe400000010ff */
[----:B------:R-:W-:Y:S02]  /*1a490*/  F2FP.BF16.F32.PACK_AB R167, R66, R43 ;  /* 0x0000002b42a7723e */ /* 0x000fe400000010ff */
        /* <DEDUP_REMOVED lines=60> */
.L_x_317:
[----:B------:R-:W3:Y:S04]  /*1a860*/  LDL.LU R5, [R1] ;  /* 0x0000000001057983 */ /* 0x000ee80000300800 */
[----:B-12---:R-:W2:Y:S04]  /*1a870*/  LDL.LU R2, [R1+0x4] ;  /* 0x0000040001027983 */ /* 0x006ea80000300800 */
        /* <DEDUP_REMOVED lines=8> */
[----:B------:R-:W-:-:S07]  /*1a900*/  @UP0 UIMAD.WIDE.U32 UR10, UR15, UR6, URZ ;  /* 0x000000060f0a02a5 */ /* 0x000fce000f8e003f */
[----:B------:R-:W-:Y:S01]  /*1a910*/  @UP0 UMOV UR6, UR10 ;  /* 0x0000000a00060c82 */ /* 0x000fe20008000000 */
[----:B-1----:R-:W-:Y:S02]  /*1a920*/  ULEA UR8, UR8, UR4, 0x18 ;  /* 0x0000000408087291 */ /* 0x002fe4000f8ec03f */
[----:B------:R-:W-:Y:S01]  /*1a930*/  @UP0 UIMAD UR4, UR15, UR7, UR11 ;  /* 0x000000070f0402a4 */ /* 0x000fe2000f8e020b */
[----:B------:R-:W-:-:S04]  /*1a940*/  SHF.R.S32.HI R30, RZ, 0x1f, R36 ;  /* 0x0000001fff1e7819 */ /* 0x000fc80000011424 */
[CC--:B------:R-:W-:Y:S02]  /*1a950*/  LEA.HI R29, R30.reuse, R36.reuse, RZ, 0x2 ;  /* 0x000000241e1d7211 */ /* 0x0c0fe400078f10ff */
[----:B------:R-:W-:Y:S02]  /*1a960*/  LEA.HI R30, R30, R36, RZ, 0x5 ;  /* 0x000000241e1e7211 */ /* 0x000fe400078f28ff */
[----:B------:R-:W-:Y:S01]  /*1a970*/  SHF.R.S32.HI R31, RZ, 0x2, R29 ;  /* 0x00000002ff1f7819 */ /* 0x000fe2000001141d */
[----:B---3--:R-:W1:Y:S04]  /*1a980*/  SHFL.BFLY PT, R0, R5, 0x2, 0x1f ;  /* 0x0c401f0005007f89 */ /* 0x008e6800000e0000 */
[----:B--2---:R-:W2:Y:S04]  /*1a990*/  SHFL.BFLY PT, R4, R2, 0x2, 0x1f ;  /* 0x0c401f0002047f89 */ /* 0x004ea800000e0000 */
        /* <DEDUP_REMOVED lines=14> */
[----:B------:R-:W-:Y:S01]  /*1aa80*/  SHF.R.S32.HI R9, RZ, 0x5, R30 ;  /* 0x00000005ff097819 */ /* 0x000fe2000001141e */
[----:B--2---:R-:W-:Y:S01]  /*1aa90*/  FADD.FTZ R26, R0, R7 ;  /* 0x00000007001a7221 */ /* 0x004fe20000010000 */
[----:B------:R-:W-:Y:S02]  /*1aaa0*/  SHF.R.S32.HI R0, RZ, 0x1, R2 ;  /* 0x00000001ff007819 */ /* 0x000fe40000011402 */
[----:B------:R1:W2:Y:S01]  /*1aab0*/  SHFL.BFLY PT, R21, R5, 0x1, 0x1f ;  /* 0x0c201f0005157f89 */ /* 0x0002a200000e0000 */
[----:B------:R-:W-:Y:S01]  /*1aac0*/  LOP3.LUT R7, R29, 0xfffffffc, RZ, 0xc0, !PT ;  /* 0xfffffffc1d077812 */ /* 0x000fe200078ec0ff */
[----:B----4-:R-:W-:Y:S01]  /*1aad0*/  FADD.FTZ R23, R4, R23 ;  /* 0x0000001704177221 */ /* 0x010fe20000010000 */
[----:B------:R-:W-:Y:S01]  /*1aae0*/  LOP3.LUT R2, R2, 0x3fffffe, RZ, 0xc0, !PT ;  /* 0x03fffffe02027812 */ /* 0x000fe200078ec0ff */
[----:B------:R-:W-:-:S02]  /*1aaf0*/  IMAD.SHL.U32 R8, R0, 0x40, RZ ;  /* 0x0000004000087824 */ /* 0x000fc400078e00ff */
[----:B------:R-:W-:Y:S02]  /*1ab00*/  IMAD.IADD R7, R36, 0x1, -R7 ;  /* 0x0000000124077824 */ /* 0x000fe400078e0a07 */
[----:B------:R-:W-:Y:S01]  /*1ab10*/  IMAD.IADD R2, R3, 0x1, -R2 ;  /* 0x0000000103027824 */ /* 0x000fe200078e0a02 */
[----:B------:R-:W-:Y:S01]  /*1ab20*/  LOP3.LUT R3, R8, 0xc0, RZ, 0xc0, !PT ;  /* 0x000000c008037812 */ /* 0x000fe200078ec0ff */
[----:B------:R-:W-:-:S03]  /*1ab30*/  IMAD R4, R9, 0x100, R7 ;  /* 0x0000010009047824 */ /* 0x000fc600078e0207 */
[----:B------:R-:W-:Y:S01]  /*1ab40*/  LEA.HI R3, R3, R3, RZ, 0x1d ;  /* 0x0000000303037211 */ /* 0x000fe200078fe8ff */
[----:B------:R-:W-:-:S04]  /*1ab50*/  IMAD R2, R2, 0x10, R4 ;  /* 0x0000001002027824 */ /* 0x000fc800078e0204 */
        /* <DEDUP_REMOVED lines=9> */
[----:B------:R-:W-:Y:S01]  /*1abf0*/  UIMAD UR4, UR8, UR7, UR4 ;  /* 0x00000007080472a4 */ /* 0x000fe2000f8e0204 */
[----:B------:R-:W-:-:S03]  /*1ac00*/  UMOV UR6, UR10 ;  /* 0x0000000a00067c82 */ /* 0x000fc60008000000 */
[----:B------:R-:W-:-:S12]  /*1ac10*/  UIADD3 UR4, UR11, UR4, URZ ;  /* 0x000000040b047290 */ /* 0x000fd8000fffe03f */
.L_x_321:
        /* <DEDUP_REMOVED lines=21> */
.L_x_322:
        /* <DEDUP_REMOVED lines=9> */
[----:B------:R-:W4:Y:S01]  /*1ae00*/  S2R R42, SR_CTAID.Z ;  /* 0x00000000002a7919 */ /* 0x000f220000002700 */
        /* <DEDUP_REMOVED lines=18> */
[----:B------:R-:W-:-:S02]  /*1af30*/  F2FP.BF16.F32.PACK_AB R8, R8, R140 ;  /* 0x0000008c0808723e */ /* 0x000fc400000010ff */
[----:B------:R-:W-:Y:S02]  /*1af40*/  F2FP.BF16.F32.PACK_AB R17, R17, R152 ;  /* 0x000000981111723e */ /* 0x000fe400000010ff */
[----:B------:R-:W-:Y:S01]  /*1af50*/  F2FP.BF16.F32.PACK_AB R11, R11, R160 ;  /* 0x000000a00b0b723e */ /* 0x000fe200000010ff */
[----:B------:R-:W2:Y:S01]  /*1af60*/  @P2 MUFU.RCP R2, R22 ;  /* 0x0000001600022308 */ /* 0x000ea20000001000 */
        /* <DEDUP_REMOVED lines=12> */
[----:B------:R-:W-:Y:S01]  /*1b030*/  F2FP.BF16.F32.PACK_AB R7, R7, R142 ;  /* 0x0000008e0707723e */ /* 0x000fe200000010ff */
[C---:B------:R-:W-:Y:S01]  /*1b040*/  FMUL.FTZ R156, R0.reuse, R156 ;  /* 0x0000009c009c7220 */ /* 0x040fe20000410000 */
[----:B------:R-:W-:Y:S01]  /*1b050*/  F2FP.BF16.F32.PACK_AB R4, R145, R144 ;  /* 0x000000909104723e */ /* 0x000fe200000010ff */
[----:B------:R-:W-:Y:S01]  /*1b060*/  FMUL.FTZ R14, R0, R157 ;  /* 0x0000009d000e7220 */ /* 0x000fe20000410000 */
[C---:B--2---:R-:W-:Y:S01]  /*1b070*/  FMUL.FTZ R139, R2.reuse, R139 ;  /* 0x0000008b028b7220 */ /* 0x044fe20000410000 */
        /* <DEDUP_REMOVED lines=8> */
[C---:B------:R-:W-:Y:S01]  /*1b100*/  FMUL.FTZ R164, R0.reuse, R164 ;  /* 0x000000a400a47220 */ /* 0x040fe20000410000 */
[----:B------:R-:W-:Y:S01]  /*1b110*/  IADD3 R2, R15, R27, RZ ;  /* 0x0000001b0f027210 */ /* 0x000fe20007ffe0ff */
[----:B------:R-:W-:Y:S01]  /*1b120*/  FMUL.FTZ R9, R0, R165 ;  /* 0x000000a500097220 */ /* 0x000fe20000410000 */
[----:B------:R-:W-:Y:S01]  /*1b130*/  F2FP.BF16.F32.PACK_AB R6, R6, R136 ;  /* 0x000000880606723e */ /* 0x000fe200000010ff */
[----:B------:R-:W-:Y:S01]  /*1b140*/  STS [R15], R8 ;  /* 0x000000080f007388 */ /* 0x000fe20000000800 */
[----:B------:R-:W-:Y:S01]  /*1b150*/  F2FP.BF16.F32.PACK_AB R5, R139, R5 ;  /* 0x000000058b05723e */ /* 0x000fe200000010ff */
[----:B-----5:R-:W1:Y:S01]  /*1b160*/  @P0 LDC R12, c[0x0][0x2e4] ;  /* 0x0000b900ff0c0b82 */ /* 0x020e620000000800 */
[----:B------:R-:W-:Y:S01]  /*1b170*/  F2FP.BF16.F32.PACK_AB R0, R149, R148 ;  /* 0x000000949500723e */ /* 0x000fe200000010ff */
[----:B------:R2:W-:Y:S01]  /*1b180*/  STS [R15+0x200], R7 ;  /* 0x000200070f007388 */ /* 0x0005e20000000800 */
[----:B------:R-:W-:-:S02]  /*1b190*/  F2FP.BF16.F32.PACK_AB R18, R151, R18 ;  /* 0x000000129712723e */ /* 0x000fc400000010ff */
        /* <DEDUP_REMOVED lines=9> */
[----:B------:R-:W-:Y:S01]  /*1b230*/  SHF.R.S32.HI R28, RZ, 0x1f, R37 ;  /* 0x0000001fff1c7819 */ /* 0x000fe20000011425 */
[----:B------:R4:W-:Y:S03]  /*1b240*/  STS [R15+0x1200], R5 ;  /* 0x001200050f007388 */ /* 0x0009e60000000800 */
[----:B------:R-:W-:Y:S01]  /*1b250*/  LEA.HI R28, R28, R37, RZ, 0x2 ;  /* 0x000000251c1c7211 */ /* 0x000fe200078f10ff */
[----:B------:R1:W-:Y:S04]  /*1b260*/  STS [R2+0x1000], R0 ;  /* 0x0010000002007388 */ /* 0x0003e80000000800 */
[----:B------:R1:W-:Y:S01]  /*1b270*/  STS [R2+0x1200], R18 ;  /* 0x0012001202007388 */ /* 0x0003e20000000800 */
[----:B--2---:R-:W-:-:S03]  /*1b280*/  LOP3.LUT R7, R30, 0xffffffe0, RZ, 0xc0, !PT ;  /* 0xffffffe01e077812 */ /* 0x004fc600078ec0ff */
[----:B------:R-:W-:Y:S01]  /*1b290*/  STS [R20], R17 ;  /* 0x0000001114007388 */ /* 0x000fe20000000800 */
[----:B---3--:R-:W2:Y:S01]  /*1b2a0*/  @!P1 LDC R4, c[0x0][0x270] ;  /* 0x00009c00ff049b82 */ /* 0x008ea20000000800 */
[----:B------:R-:W-:Y:S02]  /*1b2b0*/  IMAD.IADD R7, R36, 0x1, -R7 ;  /* 0x0000000124077824 */ /* 0x000fe400078e0a07 */
[----:B------:R3:W-:Y:S01]  /*1b2c0*/  STS [R20+0x200], R16 ;  /* 0x0002001014007388 */ /* 0x0007e20000000800 */
[----:B-----5:R5:W-:Y:S02]  /*1b2d0*/  @P4 MUFU.LG2 R3, R23 ;  /* 0x0000001700034308 */ /* 0x020be40000000c00 */
[----:B------:R-:W-:Y:S01]  /*1b2e0*/  LOP3.LUT P0, RZ, R7, 0x3, RZ, 0xc0, !PT ;  /* 0x0000000307ff7812 */ /* 0x000fe2000780c0ff */
[----:B------:R-:W2:Y:S01]  /*1b2f0*/  S2R R8, SR_CTAID.Y ;  /* 0x0000000000087919 */ /* 0x000ea20000002600 */
[----:B----4-:R-:W4:Y:S04]  /*1b300*/  @P1 LDC R6, c[0x0][0x2c0] ;  /* 0x0000b000ff061b82 */ /* 0x010f280000000800 */
[----:B------:R-:W3:Y:S01]  /*1b310*/  @P5 MUFU.LG2 R5, R26 ;  /* 0x0000001a00055308 */ /* 0x000ee20000000c00 */
[----:B-1----:R-:W-:-:S02]  /*1b320*/  IADD3 R0, R27, R20, RZ ;  /* 0x000000141b007210 */ /* 0x002fc40007ffe0ff */
[----:B------:R-:W-:Y:S02]  /*1b330*/  MOV R27, 0x7f800000 ;  /* 0x7f800000001b7802 */ /* 0x000fe40000000f00 */
[----:B------:R-:W-:Y:S01]  /*1b340*/  LOP3.LUT R2, R28, 0xfffffffc, RZ, 0xc0, !PT ;  /* 0xfffffffc1c027812 */ /* 0x000fe200078ec0ff */
[----:B------:R-:W-:Y:S01]  /*1b350*/  STS [R0], R11 ;  /* 0x0000000b00007388 */ /* 0x000fe20000000800 */
[----:B-----5:R-:W-:Y:S02]  /*1b360*/  MOV R23, 0x7f800000 ;  /* 0x7f80000000177802 */ /* 0x020fe40000000f00 */
[----:B------:R-:W-:Y:S01]  /*1b370*/  IADD3 R15, -R2, R37, RZ ;  /* 0x00000025020f7210 */ /* 0x000fe20007ffe1ff */
[----:B------:R1:W-:Y:S01]  /*1b380*/  STS [R0+0x200], R10 ;  /* 0x0002000a00007388 */ /* 0x0003e20000000800 */
[----:B---3--:R-:W3:Y:S03]  /*1b390*/  @P3 LDC R16, c[0x0][0x2e8] ;  /* 0x0000ba00ff103b82 */ /* 0x008ee60000000800 */
[----:B------:R5:W-:Y:S01]  /*1b3a0*/  STS [R20+0x1000], R14 ;  /* 0x0010000e14007388 */ /* 0x000be20000000800 */
[----:B------:R-:W-:Y:S01]  /*1b3b0*/  @P5 FMUL.FTZ R5, R5, 0.69314718246459960938 ;  /* 0x3f31721805055820 */ /* 0x000fe20000410000 */
[----:B------:R-:W-:Y:S01]  /*1b3c0*/  MOV R26, 0x7f800000 ;  /* 0x7f800000001a7802 */ /* 0x000fe20000000f00 */
[----:B------:R-:W-:Y:S01]  /*1b3d0*/  @!P1 IMAD.MOV.U32 R6, RZ, RZ, 0x1 ;  /* 0x00000001ff069424 */ /* 0x000fe200078e00ff */
[----:B------:R2:W-:Y:S04]  /*1b3e0*/  STS [R20+0x1200], R13 ;  /* 0x0012000d14007388 */ /* 0x0005e80000000800 */
[----:B------:R-:W-:Y:S04]  /*1b3f0*/  STS [R0+0x1000], R9 ;  /* 0x0010000900007388 */ /* 0x000fe80000000800 */
[----:B------:R4:W-:Y:S01]  /*1b400*/  STS [R0+0x1200], R19 ;  /* 0x0012001300007388 */ /* 0x0009e20000000800 */
[----:B------:R-:W-:Y:S08]  /*1b410*/  BAR.SYNC.DEFER_BLOCKING 0x0 ;  /* 0x0000000000007b1d */ /* 0x000ff00000010000 */
[----:B-1----:R-:W1:Y:S01]  /*1b420*/  @P1 LDC.64 R10, c[0x0][0x2c0] ;  /* 0x0000b000ff0a1b82 */ /* 0x002e620000000a00 */
[----:B-----5:R-:W5:Y:S07]  /*1b430*/  @P3 MUFU.LG2 R14, R21 ;  /* 0x00000015000e3308 */ /* 0x020f6e0000000c00 */
[----:B--2---:R-:W2:Y:S01]  /*1b440*/  @P5 LDC R13, c[0x0][0x2e8] ;  /* 0x0000ba00ff0d5b82 */ /* 0x004ea20000000800 */
[----:B----4-:R-:W-:-:S07]  /*1b450*/  @P1 MOV R0, 0x1 ;  /* 0x0000000100001802 */ /* 0x010fce0000000f00 */
[----:B------:R-:W4:Y:S01]  /*1b460*/  @P4 LDC R9, c[0x0][0x2e8] ;  /* 0x0000ba00ff094b82 */ /* 0x000f220000000800 */
[----:B------:R-:W-:Y:S01]  /*1b470*/  @!P1 IMAD R0, R12, R4, RZ ;  /* 0x000000040c009224 */ /* 0x000fe200078e02ff */
[----:B------:R1:W4:Y:S01]  /*1b480*/  LDS.128 R32, [R209+0x1800] ;  /* 0x00180000d1207984 */ /* 0x0003220000000c00 */
[----:B------:R-:W-:Y:S01]  /*1b490*/  @P4 FMUL.FTZ R4, R3, 0.69314718246459960938 ;  /* 0x3f31721803044820 */ /* 0x000fe20000410000 */
[----:B------:R-:W-:Y:S02]  /*1b4a0*/  IMAD R3, R6, UR7, RZ ;  /* 0x0000000706037c24 */ /* 0x000fe4000f8e02ff */
[----:B------:R-:W-:Y:S02]  /*1b4b0*/  IMAD R0, R8, R0, RZ ;  /* 0x0000000008007224 */ /* 0x000fe400078e02ff */
[----:B-1----:R-:W-:Y:S01]  /*1b4c0*/  @P1 IMAD R2, R11, R10, RZ ;  /* 0x0000000a0b021224 */ /* 0x002fe200078e02ff */
[----:B------:R-:W1:Y:S01]  /*1b4d0*/  @P2 MUFU.LG2 R8, R22 ;  /* 0x0000001600082308 */ /* 0x000e620000000c00 */
[----:B------:R-:W1:Y:S01]  /*1b4e0*/  @P2 LDC R11, c[0x0][0x2e8] ;  /* 0x0000ba00ff0b2b82 */ /* 0x000e620000000800 */
[----:B------:R-:W-:-:S02]  /*1b4f0*/  @!P1 MOV R2, R12 ;  /* 0x0000000c00029202 */ /* 0x000fc40000000f00 */
[----:B------:R-:W-:Y:S02]  /*1b500*/  SEL R0, R0, RZ, !P6 ;  /* 0x000000ff00007207 */ /* 0x000fe40007000000 */
[----:B------:R-:W-:Y:S01]  /*1b510*/  SHF.L.U32 R12, R15, 0x3, RZ ;  /* 0x000000030f0c7819 */ /* 0x000fe200000006ff */
[----:B--2---:R-:W-:Y:S01]  /*1b520*/  @P5 FFMA.FTZ R26, R41, R13, R5 ;  /* 0x0000000d291a5223 */ /* 0x004fe20000010005 */
[----:B-----5:R-:W-:Y:S01]  /*1b530*/  @P3 FMUL.FTZ R5, R14, 0.69314718246459960938 ;  /* 0x3f3172180e053820 */ /* 0x020fe20000410000 */
[----:B------:R-:W-:Y:S01]  /*1b540*/  IMAD R2, R42, R2, R0 ;  /* 0x000000022a027224 */ /* 0x000fe200078e0200 */
[----:B------:R-:W-:Y:S02]  /*1b550*/  SHF.L.U32 R0, R3, 0x7, RZ ;  /* 0x0000000703007819 */ /* 0x000fe400000006ff */
[----:B---3--:R-:W-:Y:S02]  /*1b560*/  @P3 FFMA.FTZ R23, R39, R16, R5 ;  /* 0x0000001027173223 */ /* 0x008fe40000010005 */
[----:B------:R-:W-:Y:S01]  /*1b570*/  SHF.R.S32.HI R3, RZ, 0x1f, R0 ;  /* 0x0000001fff037819 */ /* 0x000fe20000011400 */
[----:B----4-:R-:W-:Y:S01]  /*1b580*/  @P4 FFMA.FTZ R27, R40, R9, R4 ;  /* 0x00000009281b4223 */ /* 0x010fe20000010004 */
[--C-:B------:R-:W-:Y:S01]  /*1b590*/  IADD3 R10, P4, P1, R0, R24, R2.reuse ;  /* 0x00000018000a7210 */ /* 0x100fe2000799e002 */
[----:B-1----:R-:W-:Y:S01]  /*1b5a0*/  @P2 FMUL.FTZ R4, R8, 0.69314718246459960938 ;  /* 0x3f31721808042820 */ /* 0x002fe20000410000 */
[----:B------:R-:W-:-:S02]  /*1b5b0*/  SHF.R.S32.HI R2, RZ, 0x1f, R2 ;  /* 0x0000001fff027819 */ /* 0x000fc40000011402 */
[----:B------:R-:W-:Y:S02]  /*1b5c0*/  MOV R22, 0x7f800000 ;  /* 0x7f80000000167802 */ /* 0x000fe40000000f00 */
[----:B------:R-:W-:Y:S01]  /*1b5d0*/  IADD3.X R9, R3, R25, R2, P4, P1 ;  /* 0x0000001903097210 */ /* 0x000fe200027e2402 */
[----:B------:R-:W-:Y:S01]  /*1b5e0*/  @P2 FFMA.FTZ R22, R38, R11, R4 ;  /* 0x0000000b26162223 */ /* 0x000fe20000010004 */
[----:B------:R-:W-:Y:S06]  /*1b5f0*/  @P0 BRA `(.L_x_324) ;  /* 0x0000000000c40947 */ /* 0x000fec0003800000 */
[----:B------:R-:W1:Y:S02]  /*1b600*/  S2R R4, SR_TID.X ;  /* 0x0000000000047919 */ /* 0x000e640000002100 */
[----:B-1----:R-:W-:-:S04]  /*1b610*/  SHF.R.S32.HI R2, RZ, 0x1f, R4 ;  /* 0x0000001fff027819 */ /* 0x002fc80000011404 */
[----:B------:R-:W-:-:S04]  /*1b620*/  LEA.HI R2, R2, R4, RZ, 0x5 ;  /* 0x0000000402027211 */ /* 0x000fc800078f28ff */
[----:B------:R-:W-:Y:S02]  /*1b630*/  SHF.R.S32.HI R0, RZ, 0x5, R2 ;  /* 0x00000005ff007819 */ /* 0x000fe40000011402 */
[----:B------:R-:W-:Y:S02]  /*1b640*/  LOP3.LUT R2, R2, 0xffffffe0, RZ, 0xc0, !PT ;  /* 0xffffffe002027812 */ /* 0x000fe400078ec0ff */
[----:B------:R-:W-:-:S03]  /*1b650*/  SHF.R.S32.HI R3, RZ, 0x1f, R0 ;  /* 0x0000001fff037819 */ /* 0x000fc60000011400 */
[----:B------:R-:W-:Y:S01]  /*1b660*/  IMAD.IADD R2, R4, 0x1, -R2 ;  /* 0x0000000104027824 */ /* 0x000fe200078e0a02 */
[----:B------:R-:W-:-:S04]  /*1b670*/  LEA.HI R3, R3, R0, RZ, 0x2 ;  /* 0x0000000003037211 */ /* 0x000fc800078f10ff */
[----:B------:R-:W-:Y:S02]  /*1b680*/  SHF.R.S32.HI R4, RZ, 0x1f, R2 ;  /* 0x0000001fff047819 */ /* 0x000fe40000011402 */
[----:B------:R-:W-:Y:S02]  /*1b690*/  LOP3.LUT R3, R3, 0xfffffffc, RZ, 0xc0, !PT ;  /* 0xfffffffc03037812 */ /* 0x000fe400078ec0ff */
[----:B------:R-:W-:-:S03]  /*1b6a0*/  LEA.HI R2, R4, R2, RZ, 0x2 ;  /* 0x0000000204027211 */ /* 0x000fc600078f10ff */
[----:B------:R-:W-:Y:S01]  /*1b6b0*/  IMAD.IADD R3, R0, 0x1, -R3 ;  /* 0x0000000100037824 */ /* 0x000fe200078e0a03 */
        /* <DEDUP_REMOVED lines=17> */
[----:B------:R-:W-:Y:S02]  /*1b7d0*/  @!P4 IADD3 R11, P1, R0, R10, RZ ;  /* 0x0000000a000bc210 */ /* 0x000fe40007f3e0ff */
[----:B------:R-:W-:-:S02]  /*1b7e0*/  @!P6 LEA.HI.X.SX32 R4, R4, R9, 0x1, P0 ;  /* 0x000000090404e211 */ /* 0x000fc400000f0eff */
[----:B------:R-:W3:Y:S01]  /*1b7f0*/  @!P4 LDC.64 R18, c[0x0][0x2b0] ;  /* 0x0000ac00ff12cb82 */ /* 0x000ee20000000a00 */
[C---:B------:R-:W-:Y:S02]  /*1b800*/  @!P3 IADD3 R10, P0, R5.reuse, R10, RZ ;  /* 0x0000000a050ab210 */ /* 0x040fe40007f1e0ff */
[-C--:B------:R-:W-:Y:S02]  /*1b810*/  @!P5 LEA.HI.X.SX32 R2, R2, R9.reuse, 0x1, P2 ;  /* 0x000000090202d211 */ /* 0x080fe400010f0eff */
[-C--:B------:R-:W-:Y:S02]  /*1b820*/  @!P4 LEA.HI.X.SX32 R13, R0, R9.reuse, 0x1, P1 ;  /* 0x00000009000dc211 */ /* 0x080fe400008f0eff */
[----:B------:R-:W-:Y:S01]  /*1b830*/  @!P3 LEA.HI.X.SX32 R0, R5, R9, 0x1, P0 ;  /* 0x000000090500b211 */ /* 0x000fe200000f0eff */
[----:B------:R-:W4:Y:S01]  /*1b840*/  @!P3 LDC.64 R20, c[0x0][0x2b0] ;  /* 0x0000ac00ff14bb82 */ /* 0x000f220000000a00 */
[----:B-1----:R-:W-:-:S04]  /*1b850*/  @!P6 LEA R8, P2, R7, R14, 0x2 ;  /* 0x0000000e0708e211 */ /* 0x002fc800078410ff */
        /* <DEDUP_REMOVED lines=11> */
.L_x_324:
[----:B------:R-:W-:Y:S05]  /*1b910*/  BSYNC B0 ;  /* 0x0000000000007941 */ /* 0x000fea0003800000 */
.L_x_323:
[----:B------:R-:W-:Y:S01]  /*1b920*/  UIMAD UR17, UR7, -0x80, UR17 ;  /* 0xffffff80071178a4 */ /* 0x000fe2000f8e0211 */
[----:B-1----:R-:W-:Y:S01]  /*1b930*/  SHF.R.S32.HI R5, RZ, 0x1f, R12 ;  /* 0x0000001fff057819 */ /* 0x002fe2000001140c */
[----:B------:R-:W-:Y:S01]  /*1b940*/  BSSY B0, `(.L_x_325) ;  /* 0x0000022000007945 */ /* 0x000fe20003800000 */
[----:B------:R-:W-:Y:S01]  /*1b950*/  ULDC UR7, c[0x0][0x2d0] ;  /* 0x0000b40000077ab9 */ /* 0x000fe20000000800 */
[C---:B------:R-:W-:Y:S02]  /*1b960*/  IADD3 R4, P1, R12.reuse, UR6, RZ ;  /* 0x000000060c047c10 */ /* 0x040fe4000ff3e0ff */
[----:B------:R-:W-:Y:S01]  /*1b970*/  ISETP.GE.AND P0, PT, R12, UR7, PT ;  /* 0x000000070c007c0c */ /* 0x000fe2000bf06270 */
[----:B------:R-:W-:Y:S01]  /*1b980*/  ULDC.64 UR6, c[0x0][0x2a0] ;  /* 0x0000a80000067ab9 */ /* 0x000fe20000000a00 */
[----:B------:R1:W2:Y:S01]  /*1b990*/  LDS.128 R12, [R209] ;  /* 0x00000000d10c7984 */ /* 0x0002a20000000c00 */
[----:B------:R-:W-:Y:S02]  /*1b9a0*/  SHF.R.S32.HI R2, RZ, 0x2, R28 ;  /* 0x00000002ff027819 */ /* 0x000fe4000001141c */
[----:B------:R-:W-:-:S02]  /*1b9b0*/  LEA.HI.SX32 R0, R29, 0x20, 0x1e ;  /* 0x000000201d007811 */ /* 0x000fc400078ff2ff */
[----:B------:R-:W-:Y:S01]  /*1b9c0*/  ISETP.GE.OR P4, PT, R31, UR17, P0 ;  /* 0x000000111f007c0c */ /* 0x000fe20008786670 */
[----:B------:R-:W-:Y:S01]  /*1b9d0*/  VIADD R3, R2, 0x40 ;  /* 0x0000004002037836 */ /* 0x000fe20000000000 */
[----:B------:R-:W-:Y:S01]  /*1b9e0*/  ISETP.GE.OR P3, PT, R0, UR17, P0 ;  /* 0x0000001100007c0c */ /* 0x000fe20008766670 */
[----:B------:R-:W-:Y:S01]  /*1b9f0*/  VIADD R0, R2, 0x60 ;  /* 0x0000006002007836 */ /* 0x000fe20000000000 */
[----:B------:R-:W-:Y:S02]  /*1ba00*/  SHF.R.S32.HI R6, RZ, 0x1f, R42 ;  /* 0x0000001fff067819 */ /* 0x000fe4000001142a */
[----:B------:R-:W-:Y:S02]  /*1ba10*/  ISETP.GE.OR P2, PT, R3, UR5, P0 ;  /* 0x0000000503007c0c */ /* 0x000fe40008746670 */
[----:B------:R-:W-:Y:S02]  /*1ba20*/  IADD3.X R5, R5, UR4, RZ, P1, !PT ;  /* 0x0000000405057c10 */ /* 0x000fe40008ffe4ff */
[----:B------:R-:W-:Y:S01]  /*1ba30*/  ISETP.GE.OR P0, PT, R0, UR5, P0 ;  /* 0x0000000500007c0c */ /* 0x000fe20008706670 */
[----:B------:R-:W-:Y:S01]  /*1ba40*/  IMAD R0, R6, UR6, RZ ;  /* 0x0000000606007c24 */ /* 0x000fe2000f8e02ff */
[----:B------:R-:W-:Y:S01]  /*1ba50*/  SHF.R.S32.HI R3, RZ, 0x1f, R2 ;  /* 0x0000001fff037819 */ /* 0x000fe20000011402 */
[----:B------:R-:W-:-:S02]  /*1ba60*/  IMAD.U32 R6, RZ, RZ, UR16 ;  /* 0x00000010ff067e24 */ /* 0x000fc4000f8e00ff */
[C---:B------:R-:W-:Y:S02]  /*1ba70*/  IMAD R0, R42.reuse, UR7, R0 ;  /* 0x000000072a007c24 */ /* 0x040fe4000f8e0200 */
[----:B------:R-:W-:-:S04]  /*1ba80*/  IMAD.WIDE.U32 R8, R42, UR6, R4 ;  /* 0x000000062a087c25 */ /* 0x000fc8000f8e0004 */
[----:B------:R-:W-:-:S04]  /*1ba90*/  IMAD.WIDE R2, R6, 0x80, R2 ;  /* 0x0000008006027825 */ /* 0x000fc800078e0202 */
[----:B------:R-:W-:Y:S01]  /*1baa0*/  IMAD.IADD R5, R0, 0x1, R9 ;  /* 0x0000000100057824 */ /* 0x000fe200078e0209 */
        /* <DEDUP_REMOVED lines=11> */
.L_x_326:
[----:B------:R-:W-:Y:S05]  /*1bb60*/  BSYNC B0 ;  /* 0x0000000000007941 */ /* 0x000fea0003800000 */
.L_x_325:
[----:B-12---:R1:W2:Y:S01]  /*1bb70*/  LDS.128 R12, [R209+0x800] ;  /* 0x00080000d10c7984 */ /* 0x0062a20000000c00 */
        /* <DEDUP_REMOVED lines=15> */
.L_x_328:
[----:B------:R-:W-:Y:S05]  /*1bc70*/  BSYNC B0 ;  /* 0x0000000000007941 */ /* 0x000fea0003800000 */
.L_x_327:
        /* <DEDUP_REMOVED lines=16> */
.L_x_330:
[----:B------:R-:W-:Y:S05]  /*1bd80*/  BSYNC B0 ;  /* 0x0000000000007941 */ /* 0x000fea0003800000 */
.L_x_329:
        /* <DEDUP_REMOVED lines=15> */
.L_x_331:
        /* <DEDUP_REMOVED lines=16> */
.L_x_1310:


//--------------------- .text._ZN5flash16flash_fwd_kernelI23Flash_fwd_kernel_traitsILi32ELi128ELi128ELi4ELb0ELb0EN7cutlass10bfloat16_tE19Flash_kernel_traitsILi32ELi128ELi128ELi4ES3_EELb1ELb0ELb0ELb0ELb0ELb1ELb0ELb0EEEvNS_16Flash_fwd_paramsE --------------------------
	.section	.text._ZN5flash16flash_fwd_kernelI23Flash_fwd_kernel_traitsILi32ELi128ELi128ELi4ELb0ELb0EN7cutlass10bfloat16_tE19Flash_kernel_traitsILi32ELi128ELi128ELi4ES3_EELb1ELb0ELb0ELb0ELb0ELb1ELb0ELb0EEEvNS_16Flash_fwd_paramsE,"ax",@progbits
	.align	128
        .global         _ZN5flash16flash_fwd_kernelI23Flash_fwd_kernel_traitsILi32ELi128ELi128ELi4ELb0ELb0EN7cutlass10bfloat16_tE19Flash_kernel_traitsILi32ELi128ELi128ELi4ES3_EELb1ELb0ELb0ELb0ELb0ELb1ELb0ELb0EEEvNS_16Flash_fwd_paramsE
        .type           _ZN5flash16flash_fwd_kernelI23Flash_fwd_kernel_traitsILi32ELi128ELi128ELi4ELb0ELb0EN7cutlass10bfloat16_tE19Flash_kernel_traitsILi32ELi128ELi128ELi4ES3_EELb1ELb0ELb0ELb0ELb0ELb1ELb0ELb0EEEvNS_16Flash_fwd_paramsE,@function
        .size           _ZN5flash16flash_fwd_kernelI23Flash_fwd_kernel_traitsILi32ELi128ELi128ELi4ELb0ELb0EN7cutlass10bfloat16_tE19Flash_kernel_traitsILi32ELi128ELi128ELi4ES3_EELb1ELb0ELb0ELb0ELb0ELb1ELb0ELb0EEEvNS_16Flash_fwd_paramsE,(.L_x_1311 - _ZN5flash16flash_fwd_kernelI23Flash_fwd_kernel_traitsILi32ELi128ELi128ELi4ELb0ELb0EN7cutlass10bfloat16_tE19Flash_kernel_traitsILi32ELi128ELi128ELi4ES3_EELb1ELb0ELb0ELb0ELb0ELb1ELb0ELb0EEEvNS_16Flash_fwd_paramsE)
        .other          _ZN5flash16flash_fwd_kernelI23Flash_fwd_kernel_traitsILi32ELi128ELi128ELi4ELb0ELb0EN7cutlass10bfloat16_tE19Flash_kernel_traitsILi32ELi128ELi128ELi4ES3_EELb1ELb0ELb0ELb0ELb0ELb1ELb0ELb0EEEvNS_16Flash_fwd_paramsE,@"STO_CUDA_ENTRY STV_DEFAULT"
_ZN5flash16flash_fwd_kernelI23Flash_fwd_kernel_traitsILi32ELi128ELi128ELi4ELb0ELb0EN7cutlass10bfloat16_tE19Flash_kernel_traitsILi32ELi128ELi128ELi4ES3_EELb1ELb0ELb0ELb0ELb0ELb1ELb0ELb0EEEvNS_16Flash_fwd_paramsE:
.text._ZN5flash16flash_fwd_kernelI23Flash_fwd_kernel_traitsILi32ELi128ELi128ELi4ELb0ELb0EN7cutlass10bfloat16_tE19Flash_kernel_traitsILi32ELi128ELi128ELi4ES3_EELb1ELb0ELb0ELb0ELb0ELb1ELb0ELb0EEEvNS_16Flash_fwd_paramsE:
[----:B------:R-:W1:Y:S08]  /*0000*/  LDC R1, c[0x0][0x28] ;  /* 0x00000a00ff017b82 */ /* 0x000e700000000800 */
[----:B------:R-:W2:Y:S01]  /*0010*/  LDC R8, c[0x0][0x3a8] ;  /* 0x0000ea00ff087b82 */ /* 0x000ea20000000800 */
[----:B------:R-:W-:Y:S01]  /*0020*/  ULDC.U8 UR4, c[0x0][0x3b4] ;  /* 0x0000ed0000047ab9 */ /* 0x000fe20000000000 */
[----:B------:R-:W-:Y:S01]  /*0030*/  ULDC.64 UR30, c[0x0][0x3a0] ;  /* 0x0000e800001e7ab9 */ /* 0x000fe20000000a00 */
[----:B------:R-:W-:Y:S01]  /*0040*/  ISETP.NE.AND P3, PT, RZ, UR4, PT ;  /* 0x00000004ff007c0c */ /* 0x000fe2000bf65270 */
[----:B------:R-:W-:Y:S01]  /*0050*/  IMAD.U32 R2, RZ, RZ, UR30 ;  /* 0x0000001eff027e24 */ /* 0x000fe2000f8e00ff */
[----:B------:R-:W-:Y:S01]  /*0060*/  ULDC.64 UR28, c[0x0][0x208] ;  /* 0x00008200001c7ab9 */ /* 0x000fe20000000a00 */
[----:B------:R-:W-:-:S02]  /*0070*/  IMAD.U32 R3, RZ, RZ, UR31 ;  /* 0x0000001fff037e24 */ /* 0x000fc4000f8e00ff */
[----:B------:R-:W3:Y:S01]  /*0080*/  LDC R9, c[0x0][0x3ac] ;  /* 0x0000eb00ff097b82 */ /* 0x000ee20000000800 */
[----:B------:R-:W4:Y:S01]  /*0090*/  S2R R232, SR_CTAID.X ;  /* 0x0000000000e87919 */ /* 0x000f220000002500 */
[----:B------:R-:W-:Y:S01]  /*00a0*/  ULDC.64 UR4, c[0x0][0x2f0] ;  /* 0x0000bc0000047ab9 */ /* 0x000fe20000000a00 */
[----:B-1----:R-:W-:-:S05]  /*00b0*/  VIADD R1, R1, 0xffffff78 ;  /* 0xffffff7801017836 */ /* 0x002fca0000000000 */
[----:B------:R2:W4:Y:S01]  /*00c0*/  @P3 LDG.E.64 R4, desc[UR28][R2.64] ;  /* 0x0000001c02043981 */ /* 0x000522000c1e1b00 */
[----:B------:R-:W1:Y:S01]  /*00d0*/  LDC.64 R6, c[0x0][0x300] ;  /* 0x0000c000ff067b82 */ /* 0x000e620000000a00 */
[----:B------:R-:W4:Y:S01]  /*00e0*/  S2R R25, SR_CTAID.Y ;  /* 0x0000000000197919 */ /* 0x000f220000002600 */
[----:B------:R-:W4:Y:S06]  /*00f0*/  S2R R26, SR_CTAID.Z ;  /* 0x00000000001a7919 */ /* 0x000f2c0000002700 */
[----:B------:R-:W4:Y:S01]  /*0100*/  LDC.64 R12, c[0x0][0x2f0] ;  /* 0x0000bc00ff0c7b82 */ /* 0x000f220000000a00 */
[----:B------:R-:W4:Y:S01]  /*0110*/  S2R R67, SR_TID.X ;  /* 0x0000000000437919 */ /* 0x000f220000002100 */
[----:B------:R-:W-:-:S06]  /*0120*/  IMAD.MOV.U32 R27, RZ, RZ, -0x1 ;  /* 0xffffffffff1b7424 */ /* 0x000fcc00078e00ff */
[----:B------:R-:W4:Y:S01]  /*0130*/  LDC.U8 R14, c[0x0][0x3c2] ;  /* 0x0000f080ff0e7b82 */ /* 0x000f220000000000 */
[----:B--2---:R-:W-:-:S07]  /*0140*/  @P3 IMAD.MOV.U32 R2, RZ, RZ, R8 ;  /* 0x000000ffff023224 */ /* 0x004fce00078e0008 */
[----:B------:R-:W2:Y:S01]  /*0150*/  LDC R21, c[0x0][0x270] ;  /* 0x00009c00ff157b82 */ /* 0x000ea20000000800 */
[----:B---3--:R-:W-:-:S06]  /*0160*/  @P3 IMAD.MOV.U32 R3, RZ, RZ, R9 ;  /* 0x000000ffff033224 */ /* 0x008fcc00078e0009 */
[----:B------:R-:W3:Y:S01]  /*0170*/  @P3 LDG.E.64 R2, desc[UR28][R2.64] ;  /* 0x0000001c02023981 */ /* 0x000ee2000c1e1b00 */
[----:B-1----:R-:W-:Y:S02]  /*0180*/  ISETP.NE.U32.AND P0, PT, R6, RZ, PT ;  /* 0x000000ff0600720c */ /* 0x002fe40003f05070 */
[----:B------:R-:W-:Y:S02]  /*0190*/  ISETP.NE.U32.AND P4, PT, RZ, UR4, PT ;  /* 0x00000004ff007c0c */ /* 0x000fe4000bf85070 */
[----:B------:R-:W-:Y:S02]  /*01a0*/  ISETP.NE.AND.EX P1, PT, R7, RZ, PT, P0 ;  /* 0x000000ff0700720c */ /* 0x000fe40003f25300 */
[----:B----4-:R-:W-:Y:S01]  /*01b0*/  LOP3.LUT R0, R26, R232, R25, 0xfe, !PT ;  /* 0x000000e81a007212 */ /* 0x010fe200078efe19 */
[----:B------:R-:W1:Y:S01]  /*01c0*/  LDC.64 R6, c[0x0][0x2f8] ;  /* 0x0000be00ff067b82 */ /* 0x000e620000000a00 */
[----:B------:R-:W-:Y:S02]  /*01d0*/  ISETP.NE.AND.EX P0, PT, RZ, UR5, PT, P4 ;  /* 0x00000005ff007c0c */ /* 0x000fe4000bf05340 */
[----:B------:R-:W-:-:S05]  /*01e0*/  LOP3.LUT P2, RZ, R0, R67, RZ, 0xfc, !PT ;  /* 0x0000004300ff7212 */ /* 0x000fca000784fcff */
[----:B------:R-:W3:Y:S08]  /*01f0*/  @P3 LDC R0, c[0x0][0x3b0] ;  /* 0x0000ec00ff003b82 */ /* 0x000ef00000000800 */
[----:B------:R-:W4:Y:S01]  /*0200*/  @!P2 LDC.64 R10, c[0x0][0x3b8] ;  /* 0x0000ee00ff0aab82 */ /* 0x000f220000000a00 */
[----:B------:R-:W-:Y:S02]  /*0210*/  @P3 R2UR UR30, R4 ;  /* 0x00000000041e32ca */ /* 0x000fe400000e0000 */
[----:B------:R-:W-:-:S11]  /*0220*/  @P3 R2UR UR31, R5 ;  /* 0x00000000051f32ca */ /* 0x000fd600000e0000 */
[----:B------:R-:W-:Y:S02]  /*0230*/  IMAD.U32 R4, RZ, RZ, UR30 ;  /* 0x0000001eff047e24 */ /* 0x000fe4000f8e00ff */
[----:B------:R-:W-:-:S05]  /*0240*/  IMAD.U32 R5, RZ, RZ, UR31 ;  /* 0x0000001fff057e24 */ /* 0x000fca000f8e00ff */
[----:B----4-:R4:W-:Y:S01]  /*0250*/  @!P2 STG.E.64 desc[UR28][R10.64], R4 ;  /* 0x000000040a00a986 */ /* 0x0109e2000c101b1c */
[----:B---3--:R-:W-:-:S05]  /*0260*/  @P3 IADD3 R8, P5, R2, R0, RZ ;  /* 0x0000000002083210 */ /* 0x008fca0007fbe0ff */
[----:B------:R-:W-:Y:S02]  /*0270*/  @P3 IMAD.X R9, RZ, RZ, R3, P5 ;  /* 0x000000ffff093224 */ /* 0x000fe400028e0603 */
[----:B------:R-:W-:Y:S02]  /*0280*/  @!P2 IMAD.MOV.U32 R2, RZ, RZ, R8 ;  /* 0x000000ffff02a224 */ /* 0x000fe400078e0008 */
[----:B------:R-:W-:-:S05]  /*0290*/  @!P2 IMAD.MOV.U32 R3, RZ, RZ, R9 ;  /* 0x000000ffff03a224 */ /* 0x000fca00078e0009 */
[----:B------:R3:W-:Y:S01]  /*02a0*/  @!P2 STG.E.64 desc[UR28][R10.64+0x8], R2 ;  /* 0x000008020a00a986 */ /* 0x0007e2000c101b1c */
[----:B----4-:R-:W-:Y:S02]  /*02b0*/  IMAD.WIDE R4, R25, 0x4, R12 ;  /* 0x0000000419047825 */ /* 0x010fe400078e020c */
[----:B------:R-:W4:Y:S03]  /*02c0*/  LDC.64 R12, c[0x0][0x2f8] ;  /* 0x0000be00ff0c7b82 */ /* 0x000f260000000a00 */
[----:B------:R-:W2:Y:S04]  /*02d0*/  @P0 LDG.E R27, desc[UR28][R4.64] ;  /* 0x0000001c041b0981 */ /* 0x000ea8000c1e1900 */
[----:B------:R-:W2:Y:S01]  /*02e0*/  @P0 LDG.E R0, desc[UR28][R4.64+0x4] ;  /* 0x0000041c04000981 */ /* 0x000ea2000c1e1900 */
[----:B------:R-:W-:-:S02]  /*02f0*/  ISETP.NE.AND P3, PT, R14, RZ, PT ;  /* 0x000000ff0e00720c */ /* 0x000fc40003f65270 */
[----:B-1----:R-:W-:Y:S01]  /*0300*/  ISETP.EQ.U32.AND P2, PT, R6, RZ, PT ;  /* 0x000000ff0600720c */ /* 0x002fe20003f42070 */
[----:B---3--:R-:W1:Y:S03]  /*0310*/  @P1 LDC.64 R2, c[0x0][0x300] ;  /* 0x0000c000ff021b82 */ /* 0x008e660000000a00 */
[----:B------:R-:W-:Y:S01]  /*0320*/  ISETP.EQ.OR.EX P2, PT, R7, RZ, !P3, P2 ;  /* 0x000000ff0700720c */ /* 0x000fe20005f42720 */
[----:B------:R-:W-:Y:S01]  /*0330*/  IMAD.MOV.U32 R16, RZ, RZ, RZ ;  /* 0x000000ffff107224 */ /* 0x000fe200078e00ff */
[----:B------:R-:W-:Y:S01]  /*0340*/  SHF.R.S32.HI R48, RZ, 0x1f, R67 ;  /* 0x0000001fff307819 */ /* 0x000fe20000011443 */
[----:B------:R-:W-:Y:S02]  /*0350*/  IMAD.MOV.U32 R15, RZ, RZ, -0x1 ;  /* 0xffffffffff0f7424 */ /* 0x000fe400078e00ff */
[----:B----4-:R-:W-:Y:S01]  /*0360*/  IMAD.WIDE R12, R25, 0x4, R12 ;  /* 0x00000004190c7825 */ /* 0x010fe200078e020c */
[----:B------:R-:W-:-:S07]  /*0370*/  LEA.HI R19, R48, R67, RZ, 0x5 ;  /* 0x0000004330137211 */ /* 0x000fce00078f28ff */
[----:B------:R-:W5:Y:S01]  /*0380*/  @!P2 LDG.E R15, desc[UR28][R12.64] ;  /* 0x0000001c0c0fa981 */ /* 0x000f62000c1e1900 */
[----:B-1----:R-:W-:-:S05]  /*0390*/  @P1 IMAD.WIDE R2, R25, 0x4, R2 ;  /* 0x0000000419021825 */ /* 0x002fca00078e0202 */
[----:B------:R1:W5:Y:S02]  /*03a0*/  @P1 LDG.E R16, desc[UR28][R2.64] ;  /* 0x0000001c02101981 */ /* 0x000364000c1e1900 */
[----:B-1----:R-:W-:-:S05]  /*03b0*/  LOP3.LUT R2, R19, 0xffffffe0, RZ, 0xc0, !PT ;  /* 0xffffffe013027812 */ /* 0x002fca00078ec0ff */
[----:B------:R-:W-:Y:S02]  /*03c0*/  IMAD.IADD R2, R67, 0x1, -R2 ;  /* 0x0000000143027824 */ /* 0x000fe400078e0a02 */
[----:B--2---:R-:W-:Y:S01]  /*03d0*/  @P0 IMAD.IADD R11, R0, 0x1, -R27 ;  /* 0x00000001000b0824 */ /* 0x004fe200078e0a1b */
[----:B------:R1:W-:Y:S05]  /*03e0*/  STL [R1+0x48], R27 ;  /* 0x0000481b01007387 */ /* 0x0003ea0000100800 */
[----:B------:R-:W2:Y:S01]  /*03f0*/  @!P0 LDC R11, c[0x0][0x2c4] ;  /* 0x0000b100ff0b8b82 */ /* 0x000ea20000000800 */
[----:B------:R-:W-:Y:S01]  /*0400*/  ISETP.NE.U32.AND P0, PT, R6, RZ, PT ;  /* 0x000000ff0600720c */ /* 0x000fe20003f05070 */
[----:B------:R-:W-:-:S03]  /*0410*/  IMAD R0, R25, R21, R26 ;  /* 0x0000001519007224 */ /* 0x000fc600078e021a */
[----:B------:R-:W-:Y:S01]  /*0420*/  ISETP.NE.AND.EX P2, PT, R7, RZ, PT, P0 ;  /* 0x000000ff0700720c */ /* 0x000fe20003f45300 */
[----:B------:R-:W-:-:S05]  /*0430*/  IMAD.SHL.U32 R0, R0, 0x20, RZ ;  /* 0x0000002000007824 */ /* 0x000fca00078e00ff */
[----:B------:R-:W-:Y:S02]  /*0440*/  IADD3 R245, P1, P0, R0, R8, R2 ;  /* 0x0000000800f57210 */ /* 0x000fe4000783e002 */
[----:B------:R-:W-:Y:S02]  /*0450*/  SHF.R.S32.HI R3, RZ, 0x1f, R0 ;  /* 0x0000001fff037819 */ /* 0x000fe40000011400 */
[----:B------:R-:W-:-:S04]  /*0460*/  SHF.R.S32.HI R0, RZ, 0x1f, R2 ;  /* 0x0000001fff007819 */ /* 0x000fc80000011402 */
[----:B------:R-:W-:Y:S01]  /*0470*/  IADD3.X R234, R3, R9, R0, P1, P0 ;  /* 0x0000000903ea7210 */ /* 0x000fe20000fe0400 */
[----:B-1----:R-:W-:Y:S06]  /*0480*/  @!P2 BRA `(.L_x_332) ;  /* 0x000000000010a947 */ /* 0x002fec0003800000 */
[----:B------:R-:W3:Y:S02]  /*0490*/  @P3 LDG.E R0, desc[UR28][R12.64+0x4] ;  /* 0x0000041c0c003981 */ /* 0x000ee4000c1e1900 */
[----:B---3-5:R-:W-:-:S06]  /*04a0*/  @P3 IADD3 R4, R0, -R15, RZ ;  /* 0x8000000f00043210 */ /* 0x028fcc0007ffe0ff */
[----:B------:R3:W5:Y:S01]  /*04b0*/  @!P3 LDG.E R4, desc[UR28][R12.64] ;  /* 0x0000001c0c04b981 */ /* 0x000762000c1e1900 */
[----:B------:R-:W-:Y:S05]  /*04c0*/  BRA `(.L_x_333) ;  /* 0x0000000000047947 */ /* 0x000fea0003800000 */
.L_x_332:
[----:B------:R-:W1:Y:S02]  /*04d0*/  LDC R4, c[0x0][0x2c8] ;  /* 0x0000b200ff047b82 */ /* 0x000e640000000800 */
.L_x_333:
[----:B------:R-:W4:Y:S02]  /*04e0*/  LDC.64 R2, c[0x0][0x308] ;  /* 0x0000c200ff027b82 */ /* 0x000f240000000a00 */
[----:B----4-:R-:W-:-:S04]  /*04f0*/  ISETP.NE.U32.AND P0, PT, R2, RZ, PT ;  /* 0x000000ff0200720c */ /* 0x010fc80003f05070 */
[----:B------:R-:W-:-:S13]  /*0500*/  ISETP.NE.AND.EX P0, PT, R3, RZ, PT, P0 ;  /* 0x000000ff0300720c */ /* 0x000fda0003f05300 */
[----:B------:R-:W4:Y:S08]  /*0510*/  @P0 LDC.64 R2, c[0x0][0x308] ;  /* 0x0000c200ff020b82 */ /* 0x000f300000000a00 */
[----:B------:R-:W3:Y:S01]  /*0520*/  @!P0 LDC R5, c[0x0][0x2cc] ;  /* 0x0000b300ff058b82 */ /* 0x000ee20000000800 */
[----:B----4-:R-:W-:-:S05]  /*0530*/  @P0 IMAD.WIDE R2, R25, 0x4, R2 ;  /* 0x0000000419020825 */ /* 0x010fca00078e0202 */
[----:B------:R-:W4:Y:S01]  /*0540*/  @P0 LDG.E R0, desc[UR28][R2.64] ;  /* 0x0000001c02000981 */ /* 0x000f22000c1e1900 */
[----:B------:R-:W-:Y:S01]  /*0550*/  IMAD.SHL.U32 R24, R232, 0x80, RZ ;  /* 0x00000080e8187824 */ /* 0x000fe200078e00ff */
[----:B------:R-:W2:Y:S02]  /*0560*/  @!P0 LDC.64 R2, c[0x0][0x318] ;  /* 0x0000c600ff028b82 */ /* 0x000ea40000000a00 */
[----:B--2---:R-:W-:-:S04]  /*0570*/  @!P0 ISETP.NE.U32.AND P1, PT, R2, RZ, PT ;  /* 0x000000ff0200820c */ /* 0x004fc80003f25070 */
[----:B------:R-:W-:Y:S02]  /*0580*/  @!P0 ISETP.NE.AND.EX P2, PT, R3, RZ, PT, P1 ;  /* 0x000000ff0300820c */ /* 0x000fe40003f45310 */
[----:B------:R-:W-:Y:S01]  /*0590*/  ISETP.GT.AND P1, PT, R11, R24, PT ;  /* 0x000000180b00720c */ /* 0x000fe20003f24270 */
[----:B----45:R-:W-:Y:S01]  /*05a0*/  @P0 IMAD.IADD R20, R0, 0x1, -R16 ;  /* 0x0000000100140824 */ /* 0x030fe200078e0a10 */
[----:B---3--:R-:W-:-:S04]  /*05b0*/  @!P0 SEL R0, R5, RZ, P2 ;  /* 0x000000ff05008207 */ /* 0x008fc80001000000 */
        /* <DEDUP_REMOVED lines=8> */
[CC--:B------:R-:W-:Y:S01]  /*0640*/  LEA.HI R18, R48.reuse, R67.reuse, RZ, 0x2 ;  /* 0x0000004330127211 */ /* 0x0c0fe200078f10ff */
[----:B------:R-:W-:Y:S01]  /*0650*/  IMAD.IADD R23, R11, 0x1, -R24 ;  /* 0x000000010b177824 */ /* 0x000fe200078e0a18 */
[----:B------:R-:W-:Y:S01]  /*0660*/  ISETP.NE.AND P2, PT, R27, -0x1, PT ;  /* 0xffffffff1b00780c */ /* 0x000fe20003f45270 */
[----:B------:R-:W-:Y:S01]  /*0670*/  ULDC.64 UR4, c[0x0][0x258] ;  /* 0x0000960000047ab9 */ /* 0x000fe20000000a00 */
[----:B------:R-:W-:Y:S02]  /*0680*/  SHF.R.S32.HI R4, RZ, 0x2, R18 ;  /* 0x00000002ff047819 */ /* 0x000fe40000011412 */
[----:B------:R-:W-:Y:S01]  /*0690*/  LEA.HI R49, R48, R67, RZ, 0x3 ;  /* 0x0000004330317211 */ /* 0x000fe200078f18ff */
[----:B------:R2:W-:Y:S01]  /*06a0*/  STL [R1+0x4c], R23 ;  /* 0x00004c1701007387 */ /* 0x0005e20000100800 */
[----:B------:R-:W-:Y:S01]  /*06b0*/  LOP3.LUT R10, R18, 0xfffffffc, RZ, 0xc0, !PT ;  /* 0xfffffffc120a7812 */ /* 0x000fe200078ec0ff */
[C---:B------:R-:W-:Y:S01]  /*06c0*/  VIADD R44, R4.reuse, 0x20 ;  /* 0x00000020042c7836 */ /* 0x040fe20000000000 */
[----:B------:R-:W-:Y:S01]  /*06d0*/  SHF.R.S32.HI R47, RZ, 0x3, R49 ;  /* 0x00000003ff2f7819 */ /* 0x000fe20000011431 */
[C---:B------:R-:W-:Y:S01]  /*06e0*/  VIADD R32, R4.reuse, 0x60 ;  /* 0x0000006004207836 */ /* 0x040fe20000000000 */
[----:B------:R-:W-:Y:S01]  /*06f0*/  IADD3 R43, R4, 0x40, RZ ;  /* 0x00000040042b7810 */ /* 0x000fe20007ffe0ff */
[----:B------:R-:W-:Y:S01]  /*0700*/  IMAD.IADD R10, R67, 0x1, -R10 ;  /* 0x00000001430a7824 */ /* 0x000fe200078e0a0a */
[----:B------:R-:W-:Y:S01]  /*0710*/  ISETP.GE.AND P1, PT, R44, R23, PT ;  /* 0x000000172c00720c */ /* 0x000fe20003f26270 */
[----:B------:R-:W3:Y:S01]  /*0720*/  @!P2 LDC.64 R8, c[0x0][0x228] ;  /* 0x00008a00ff08ab82 */ /* 0x000ee20000000a00 */
[----:B------:R-:W-:Y:S01]  /*0730*/  IABS R22, R26 ;  /* 0x0000001a00167213 */ /* 0x000fe20000000000 */
[----:B------:R-:W-:Y:S01]  /*0740*/  IMAD.SHL.U32 R10, R10, 0x8, RZ ;  /* 0x000000080a0a7824 */ /* 0x000fe200078e00ff */
[----:B------:R-:W-:-:S02]  /*0750*/  SHF.L.U32 R5, R47, 0x6, RZ ;  /* 0x000000062f057819 */ /* 0x000fc400000006ff */
[----:B------:R-:W-:Y:S02]  /*0760*/  ISETP.GE.AND P0, PT, R43, R23, PT ;  /* 0x000000172b00720c */ /* 0x000fe40003f06270 */
[----:B------:R-:W-:Y:S01]  /*0770*/  @!P2 SHF.R.S32.HI R7, RZ, 0x1f, R25 ;  /* 0x0000001fff07a819 */ /* 0x000fe20000011419 */
[----:B------:R-:W4:Y:S01]  /*0780*/  @P2 LDC.64 R12, c[0x0][0x240] ;  /* 0x00009000ff0c2b82 */ /* 0x000f220000000a00 */
[----:B-1----:R-:W-:Y:S02]  /*0790*/  IABS R21, R28 ;  /* 0x0000001c00157213 */ /* 0x002fe40000000000 */
[----:B------:R-:W-:Y:S01]  /*07a0*/  SHF.R.S32.HI R201, RZ, 0x5, R19 ;  /* 0x00000005ffc97819 */ /* 0x000fe20000011413 */
[----:B------:R-:W1:Y:S01]  /*07b0*/  @!P1 S2R R11, SR_CgaCtaId ;  /* 0x00000000000b9919 */ /* 0x000e620000008800 */
[----:B------:R-:W5:Y:S05]  /*07c0*/  I2F.RP R0, R21 ;  /* 0x0000001500007306 */ /* 0x000f6a0000209400 */
[----:B------:R-:W2:Y:S01]  /*07d0*/  @!P0 S2R R17, SR_CgaCtaId ;  /* 0x0000000000118919 */ /* 0x000ea20000008800 */
[----:B------:R-:W1:Y:S01]  /*07e0*/  @!P0 LDC.64 R34, c[0x0][0x240] ;  /* 0x00009000ff228b82 */ /* 0x000e620000000a00 */
[----:B---3--:R-:W-:Y:S01]  /*07f0*/  @!P2 IMAD R7, R7, R8, RZ ;  /* 0x000000080707a224 */ /* 0x008fe200078e02ff */
[----:B-----5:R-:W3:Y:S02]  /*0800*/  MUFU.RCP R0, R0 ;  /* 0x0000000000007308 */ /* 0x020ee40000001000 */
[----:B---3--:R-:W-:-:S06]  /*0810*/  VIADD R2, R0, 0xffffffe ;  /* 0x0ffffffe00027836 */ /* 0x008fcc0000000000 */
[----:B------:R-:W3:Y:S02]  /*0820*/  F2I.FTZ.U32.TRUNC.NTZ R3, R2 ;  /* 0x0000000200037305 */ /* 0x000ee4000021f000 */
[----:B---3--:R-:W-:Y:S02]  /*0830*/  IMAD.MOV R0, RZ, RZ, -R3 ;  /* 0x000000ffff007224 */ /* 0x008fe400078e0a03 */
[----:B------:R-:W-:Y:S02]  /*0840*/  IMAD.MOV.U32 R2, RZ, RZ, RZ ;  /* 0x000000ffff027224 */ /* 0x000fe400078e00ff */
[----:B------:R-:W-:-:S04]  /*0850*/  IMAD R0, R0, R21, RZ ;  /* 0x0000001500007224 */ /* 0x000fc800078e02ff */
[----:B------:R-:W-:Y:S01]  /*0860*/  IMAD.HI.U32 R2, R3, R0, R2 ;  /* 0x0000000003027227 */ /* 0x000fe200078e0002 */
[----:B------:R-:W-:-:S04]  /*0870*/  LOP3.LUT R0, R5, 0xc0, RZ, 0xc0, !PT ;  /* 0x000000c005007812 */ /* 0x000fc800078ec0ff */
[----:B------:R-:W-:Y:S01]  /*0880*/  LOP3.LUT R3, R0, 0x18, R10, 0xf8, !PT ;  /* 0x0000001800037812 */ /* 0x000fe200078ef80a */
[----:B------:R-:W-:Y:S01]  /*0890*/  IMAD.HI.U32 R6, R2, R22, RZ ;  /* 0x0000001602067227 */ /* 0x000fe200078e00ff */
[----:B------:R-:W-:Y:S02]  /*08a0*/  SHF.R.U32.HI R2, RZ, 0x3, R0 ;  /* 0x00000003ff027819 */ /* 0x000fe40000011600 */
[----:B------:R-:W-:Y:S02]  /*08b0*/  @!P1 MOV R0, 0x400 ;  /* 0x0000040000009802 */ /* 0x000fe40000000f00 */
[----:B------:R-:W-:Y:S02]  /*08c0*/  IADD3 R5, -R6, RZ, RZ ;  /* 0x000000ff06057210 */ /* 0x000fe40007ffe1ff */
[----:B-1----:R-:W-:Y:S01]  /*08d0*/  @!P1 LEA R46, R11, R0, 0x18 ;  /* 0x000000000b2e9211 */ /* 0x002fe200078ec0ff */
[----:B------:R-:W-:Y:S01]  /*08e0*/  @!P2 IMAD R11, R25, R9, R7 ;  /* 0x00000009190ba224 */ /* 0x000fe200078e0207 */
[----:B------:R-:W-:Y:S01]  /*08f0*/  LOP3.LUT R14, R3, R2, RZ, 0x3c, !PT ;  /* 0x00000002030e7212 */ /* 0x000fe200078e3cff */
[----:B------:R-:W-:Y:S01]  /*0900*/  IMAD R0, R21, R5, R22 ;  /* 0x0000000515007224 */ /* 0x000fe200078e0216 */
[----:B------:R-:W-:Y:S01]  /*0910*/  LEA.HI R5, R18, R4, RZ, 0x1 ;  /* 0x0000000412057211 */ /* 0x000fe200078f08ff */
[----:B----4-:R-:W-:Y:S01]  /*0920*/  @P2 IMAD.WIDE.U32 R2, R27, R12, RZ ;  /* 0x0000000c1b022225 */ /* 0x010fe200078e00ff */
[----:B------:R-:W-:Y:S01]  /*0930*/  @!P0 MOV R7, 0x400 ;  /* 0x0000040000078802 */ /* 0x000fe20000000f00 */
[----:B------:R-:W1:Y:S01]  /*0940*/  @!P1 LDC.64 R18, c[0x0][0x240] ;  /* 0x00009000ff129b82 */ /* 0x000e620000000a00 */
[----:B------:R-:W-:Y:S01]  /*0950*/  ISETP.GT.U32.AND P4, PT, R21, R0, PT ;  /* 0x000000001500720c */ /* 0x000fe20003f84070 */
[----:B------:R-:W-:Y:S01]  /*0960*/  @!P2 IMAD.WIDE.U32 R8, R25, R8, RZ ;  /* 0x000000081908a225 */ /* 0x000fe200078e00ff */
[----:B------:R-:W-:-:S02]  /*0970*/  LOP3.LUT R5, R5, 0x7fffffe, RZ, 0xc0, !PT ;  /* 0x07fffffe05057812 */ /* 0x000fc400078ec0ff */
[----:B--2---:R-:W-:Y:S01]  /*0980*/  @!P0 LEA R45, R17, R7, 0x18 ;  /* 0x00000007112d8211 */ /* 0x004fe200078ec0ff */
[----:B------:R-:W-:Y:S01]  /*0990*/  @P2 IMAD R3, R27, R13, R3 ;  /* 0x0000000d1b032224 */ /* 0x000fe200078e0203 */
[----:B------:R-:W-:Y:S01]  /*09a0*/  IADD3 R5, R4, -R5, RZ ;  /* 0x8000000504057210 */ /* 0x000fe20007ffe0ff */
[----:B------:R-:W-:Y:S01]  /*09b0*/  @!P2 IMAD.IADD R3, R9, 0x1, R11 ;  /* 0x000000010903a824 */ /* 0x000fe200078e020b */
[----:B------:R-:W-:Y:S01]  /*09c0*/  SHF.R.S32.HI R11, RZ, 0x1f, R10 ;  /* 0x0000001fff0b7819 */ /* 0x000fe2000001140a */
[----:B------:R-:W-:Y:S01]  /*09d0*/  @!P2 IMAD.MOV.U32 R2, RZ, RZ, R8 ;  /* 0x000000ffff02a224 */ /* 0x000fe200078e0008 */
[----:B------:R-:W-:Y:S01]  /*09e0*/  ISETP.NE.AND P2, PT, R15, -0x1, PT ;  /* 0xffffffff0f00780c */ /* 0x000fe20003f45270 */
[----:B------:R-:W-:Y:S01]  /*09f0*/  IMAD R5, R201, 0x8, R5 ;  /* 0x00000008c9057824 */ /* 0x000fe200078e0205 */
[----:B------:R-:W-:Y:S01]  /*0a00*/  SHF.R.S32.HI R7, RZ, 0x1f, R26 ;  /* 0x0000001fff077819 */ /* 0x000fe2000001141a */
[----:B------:R-:W-:Y:S01]  /*0a10*/  @!P4 IMAD.IADD R0, R0, 0x1, -R21 ;  /* 0x000000010000c824 */ /* 0x000fe200078e0a15 */
[----:B------:R-:W-:Y:S01]  /*0a20*/  IADD3 R2, P3, R10, R2, RZ ;  /* 0x000000020a027210 */ /* 0x000fe20007f7e0ff */
[----:B------:R-:W-:Y:S01]  /*0a30*/  IMAD.U32 R24, R5, 0x20, R14 ;  /* 0x0000002005187824 */ /* 0x000fe200078e000e */
[----:B------:R-:W-:Y:S01]  /*0a40*/  @!P4 IADD3 R6, R6, 0x1, RZ ;  /* 0x000000010606c810 */ /* 0x000fe20007ffe0ff */
[----:B------:R-:W-:Y:S01]  /*0a50*/  IMAD R7, R7, UR4, RZ ;  /* 0x0000000407077c24 */ /* 0x000fe2000f8e02ff */
[----:B------:R-:W-:-:S02]  /*0a60*/  ISETP.GE.U32.AND P5, PT, R0, R21, PT ;  /* 0x000000150000720c */ /* 0x000fc40003fa6070 */
[----:B------:R-:W-:Y:S01]  /*0a70*/  IADD3.X R3, R11, R3, RZ, P3, !PT ;  /* 0x000000030b037210 */ /* 0x000fe20001ffe4ff */
[----:B------:R-:W-:Y:S01]  /*0a80*/  IMAD R0, R26, UR5, R7 ;  /* 0x000000051a007c24 */ /* 0x000fe2000f8e0207 */
[-C--:B------:R-:W-:Y:S01]  /*0a90*/  ISETP.GE.AND P3, PT, R4, R23.reuse, PT ;  /* 0x000000170400720c */ /* 0x080fe20003f66270 */
[----:B------:R-:W2:Y:S01]  /*0aa0*/  @P2 LDC.64 R172, c[0x0][0x250] ;  /* 0x00009400ffac2b82 */ /* 0x000ea20000000a00 */
[C---:B------:R-:W-:Y:S01]  /*0ab0*/  LOP3.LUT R5, R26.reuse, R28, RZ, 0x3c, !PT ;  /* 0x0000001c1a057212 */ /* 0x040fe200078e3cff */
[----:B------:R-:W-:Y:S01]  /*0ac0*/  IMAD.WIDE.U32 R2, R26, UR4, R2 ;  /* 0x000000041a027c25 */ /* 0x000fe2000f8e0002 */
[----:B------:R-:W-:Y:S02]  /*0ad0*/  ISETP.GE.AND P4, PT, R32, R23, PT ;  /* 0x000000172000720c */ /* 0x000fe40003f86270 */
[----:B------:R-:W-:Y:S01]  /*0ae0*/  ISETP.GE.AND P6, PT, R5, RZ, PT ;  /* 0x000000ff0500720c */ /* 0x000fe20003fc6270 */
[----:B------:R-:W-:Y:S01]  /*0af0*/  @P2 IMAD.IADD R7, R16, 0x1, R15 ;  /* 0x0000000110072824 */ /* 0x000fe200078e020f */
[----:B------:R-:W-:Y:S01]  /*0b00*/  SHF.R.S32.HI R5, RZ, 0x1f, R4 ;  /* 0x0000001fff057819 */ /* 0x000fe20000011404 */
[----:B------:R-:W-:Y:S01]  /*0b10*/  @P5 VIADD R6, R6, 0x1 ;  /* 0x0000000106065836 */ /* 0x000fe20000000000 */
[----:B------:R-:W-:Y:S01]  /*0b20*/  ISETP.NE.AND P5, PT, R28, RZ, PT ;  /* 0x000000ff1c00720c */ /* 0x000fe20003fa5270 */
[----:B------:R-:W3:Y:S01]  /*0b30*/  @P2 LDC.64 R64, c[0x0][0x248] ;  /* 0x00009200ff402b82 */ /* 0x000ee20000000a00 */
[----:B------:R-:W-:Y:S01]  /*0b40*/  IADD3 R3, R3, R0, RZ ;  /* 0x0000000003037210 */ /* 0x000fe20007ffe0ff */
[----:B------:R-:W-:Y:S01]  /*0b50*/  IMAD.MOV.U32 R21, RZ, RZ, R6 ;  /* 0x000000ffff157224 */ /* 0x000fe200078e0006 */
[----:B------:R-:W-:Y:S01]  /*0b60*/  @P2 IADD3 R0, R16, R15, RZ ;  /* 0x0000000f10002210 */ /* 0x000fe20007ffe0ff */
[----:B------:R-:W-:Y:S01]  /*0b70*/  IMAD.WIDE R8, R232, 0x80, R4 ;  /* 0x00000080e8087825 */ /* 0x000fe200078e0204 */
[----:B------:R-:W-:-:S02]  /*0b80*/  @!P3 MOV R12, R2 ;  /* 0x00000002000cb202 */ /* 0x000fc40000000f00 */
[----:B------:R-:W-:Y:S01]  /*0b90*/  @!P0 MOV R39, R3 ;  /* 0x0000000300278202 */ /* 0x000fe20000000f00 */
[----:B------:R-:W4:Y:S01]  /*0ba0*/  @!P3 LDC.64 R22, c[0x0][0x240] ;  /* 0x00009000ff16bb82 */ /* 0x000f220000000a00 */
[----:B------:R-:W-:Y:S01]  /*0bb0*/  @!P6 IMAD.MOV R21, RZ, RZ, -R21 ;  /* 0x000000ffff15e224 */ /* 0x000fe200078e0a15 */
[C---:B------:R-:W-:Y:S01]  /*0bc0*/  @!P4 IADD3 R30, P6, R8.reuse, 0x60, RZ ;  /* 0x00000060081ec810 */ /* 0x040fe20007fde0ff */
[----:B------:R-:W-:Y:S01]  /*0bd0*/  @!P3 IMAD.MOV.U32 R13, RZ, RZ, R3 ;  /* 0x000000ffff0db224 */ /* 0x000fe200078e0003 */
[----:B------:R-:W-:Y:S01]  /*0be0*/  @!P5 LOP3.LUT R21, RZ, R28, RZ, 0x33, !PT ;  /* 0x0000001cff15d212 */ /* 0x000fe200078e33ff */
[----:B------:R-:W-:Y:S01]  /*0bf0*/  @!P0 IMAD.MOV.U32 R38, RZ, RZ, R2 ;  /* 0x000000ffff268224 */ /* 0x000fe200078e0002 */
[----:B------:R-:W-:Y:S01]  /*0c00*/  @!P1 IADD3 R14, P5, R8, 0x20, RZ ;  /* 0x00000020080e9810 */ /* 0x000fe20007fbe0ff */
[C---:B--2---:R-:W-:Y:S01]  /*0c10*/  @P2 IMAD R17, R7.reuse, R173, RZ ;  /* 0x000000ad07112224 */ /* 0x044fe200078e02ff */
[----:B------:R-:W2:Y:S01]  /*0c20*/  @!P1 LDC.64 R26, c[0x0][0x210] ;  /* 0x00008400ff1a9b82 */ /* 0x000ea20000000a00 */
[----:B------:R-:W-:-:S04]  /*0c30*/  @P2 IMAD.WIDE.U32 R6, R7, R172, RZ ;  /* 0x000000ac07062225 */ /* 0x000fc800078e00ff */
[----:B------:R-:W-:Y:S01]  /*0c40*/  @!P1 IMAD.X R15, RZ, RZ, R9, P5 ;  /* 0x000000ffff0f9224 */ /* 0x000fe200028e0609 */
[----:B------:R-:W-:Y:S01]  /*0c50*/  @P2 MOV R31, R6 ;  /* 0x00000006001f2202 */ /* 0x000fe20000000f00 */
[----:B------:R-:W-:Y:S01]  /*0c60*/  @P2 IMAD.IADD R33, R7, 0x1, R17 ;  /* 0x0000000107212824 */ /* 0x000fe200078e0211 */
[----:B------:R-:W2:Y:S01]  /*0c70*/  @!P3 LDC.64 R36, c[0x0][0x210] ;  /* 0x00008400ff24bb82 */ /* 0x000ea20000000a00 */
[-C--:B-1----:R-:W-:Y:S01]  /*0c80*/  @!P1 IMAD R15, R15, R18.reuse, RZ ;  /* 0x000000120f0f9224 */ /* 0x082fe200078e02ff */
[----:B------:R-:W-:Y:S01]  /*0c90*/  @!P0 IADD3 R28, P5, R8, 0x40, RZ ;  /* 0x00000040081c8810 */ /* 0x000fe20007fbe0ff */
[--C-:B------:R-:W-:Y:S02]  /*0ca0*/  @!P4 IMAD.MOV.U32 R40, RZ, RZ, R2.reuse ;  /* 0x000000ffff28c224 */ /* 0x100fe400078e0002 */
[--C-:B------:R-:W-:Y:S02]  /*0cb0*/  @!P4 IMAD.MOV.U32 R41, RZ, RZ, R3.reuse ;  /* 0x000000ffff29c224 */ /* 0x100fe400078e0003 */
[----:B------:R-:W-:Y:S01]  /*0cc0*/  @!P1 IMAD.WIDE.U32 R6, R14, R18, R2 ;  /* 0x000000120e069225 */ /* 0x000fe200078e0002 */
[----:B------:R-:W1:Y:S03]  /*0cd0*/  S2UR UR4, SR_CgaCtaId ;  /* 0x00000000000479c3 */ /* 0x000e660000008800 */
[----:B---3--:R-:W-:-:S02]  /*0ce0*/  @P2 IMAD R17, R0, R65, RZ ;  /* 0x0000004100112224 */ /* 0x008fc400078e02ff */
[----:B------:R-:W-:-:S04]  /*0cf0*/  @P2 IMAD.WIDE.U32 R2, R0, R64, RZ ;  /* 0x0000004000022225 */ /* 0x000fc800078e00ff */
[----:B------:R-:W-:Y:S01]  /*0d00*/  @!P1 IMAD R14, R14, R19, R15 ;  /* 0x000000130e0e9224 */ /* 0x000fe200078e020f */
[----:B------:R-:W-:Y:S01]  /*0d10*/  @P2 IADD3 R17, R3, R17, RZ ;  /* 0x0000001103112210 */ /* 0x000fe20007ffe0ff */
[----:B----4-:R-:W-:Y:S02]  /*0d20*/  @!P3 IMAD R0, R9, R22, RZ ;  /* 0x000000160900b224 */ /* 0x010fe400078e02ff */
[--C-:B------:R-:W-:Y:S01]  /*0d30*/  @!P0 IMAD.X R29, RZ, RZ, R9.reuse, P5 ;  /* 0x000000ffff1d8224 */ /* 0x100fe200028e0609 */
[----:B--2---:R-:W-:Y:S01]  /*0d40*/  @!P1 LEA R26, P5, R6, R26, 0x1 ;  /* 0x0000001a061a9211 */ /* 0x004fe200078a08ff */
[----:B------:R-:W-:Y:S01]  /*0d50*/  @!P1 IMAD.IADD R18, R7, 0x1, R14 ;  /* 0x0000000107129824 */ /* 0x000fe200078e020e */
[----:B------:R-:W-:Y:S01]  /*0d60*/  @P2 MOV R14, R2 ;  /* 0x00000002000e2202 */ /* 0x000fe20000000f00 */
[----:B------:R-:W-:Y:S02]  /*0d70*/  @!P3 IMAD R23, R8, R23, R0 ;  /* 0x000000170817b224 */ /* 0x000fe400078e0200 */
[----:B------:R-:W-:-:S02]  /*0d80*/  @!P4 IMAD.X R42, RZ, RZ, R9, P6 ;  /* 0x000000ffff2ac224 */ /* 0x000fc400030e0609 */
[----:B------:R-:W-:Y:S01]  /*0d90*/  @!P3 IMAD.WIDE.U32 R12, R8, R22, R12 ;  /* 0x00000016080cb225 */ /* 0x000fe200078e000c */
        /* <DEDUP_REMOVED lines=14> */
.L_x_335:
        /* <DEDUP_REMOVED lines=14> */
.L_x_336:
[----:B------:R-:W-:Y:S01]  /*0f60*/  @!P3 IMAD.IADD R0, R13, 0x1, R23 ;  /* 0x000000010d00b824 */ /* 0x000fe200078e0217 */
[----:B------:R-:W-:Y:S01]  /*0f70*/  @!P3 LEA R8, P2, R12, R36, 0x1 ;  /* 0x000000240c08b211 */ /* 0x000fe200078408ff */
[----:B------:R-:W-:Y:S01]  /*0f80*/  UMOV UR5, 0x400 ;  /* 0x0000040000057882 */ /* 0x000fe20000000000 */
[----:B------:R-:W-:Y:S01]  /*0f90*/  @!P1 LEA.HI.X R27, R6, R27, R18, 0x1, P5 ;  /* 0x0000001b061b9211 */ /* 0x000fe200028f0c12 */
[----:B------:R-:W-:Y:S01]  /*0fa0*/  ULEA UR4, UR4, UR5, 0x18 ;  /* 0x0000000504047291 */ /* 0x000fe2000f8ec03f */
[----:B------:R-:W1:Y:S01]  /*0fb0*/  @!P0 LDC.64 R18, c[0x0][0x210] ;  /* 0x00008400ff128b82 */ /* 0x000e620000000a00 */
[----:B------:R-:W-:Y:S01]  /*0fc0*/  @!P3 LEA.HI.X R9, R12, R37, R0, 0x1, P2 ;  /* 0x000000250c09b211 */ /* 0x000fe200010f0c00 */
[C---:B------:R-:W-:Y:S01]  /*0fd0*/  IMAD R2, R5.reuse, R64, RZ ;  /* 0x0000004005027224 */ /* 0x040fe200078e02ff */
[----:B------:R-:W-:Y:S01]  /*0fe0*/  LEA.HI.SX32 R66, R230, 0xffffffff, 0x19 ;  /* 0xffffffffe6427811 */ /* 0x000fe200078fcaff */
[----:B------:R-:W-:Y:S01]  /*0ff0*/  IMAD R0, R5, R172, RZ ;  /* 0x000000ac05007224 */ /* 0x000fe200078e02ff */
[----:B------:R-:W-:Y:S01]  /*1000*/  LEA R231, R24, UR4, 0x1 ;  /* 0x0000000418e77c11 */ /* 0x000fe2000f8e08ff */
[----:B------:R-:W-:Y:S01]  /*1010*/  IMAD.WIDE.U32 R6, R4, R64, R10 ;  /* 0x0000004004067225 */ /* 0x000fe200078e000a */
[----:B------:R-:W-:Y:S01]  /*1020*/  ULDC.64 UR6, c[0x0][0x260] ;  /* 0x0000980000067ab9 */ /* 0x000fe20000000a00 */
[----:B------:R-:W2:Y:S01]  /*1030*/  @!P4 LDC.64 R12, c[0x0][0x240] ;  /* 0x00009000ff0ccb82 */ /* 0x000ea20000000a00 */
[----:B------:R-:W-:Y:S01]  /*1040*/  SHF.L.U64.HI R136, R64, 0x7, R65 ;  /* 0x0000000740887819 */ /* 0x000fe20000010241 */
[----:B------:R-:W-:Y:S01]  /*1050*/  IMAD R25, R66, -0x80, R20 ;  /* 0xffffff8042197824 */ /* 0x000fe200078e0214 */
[----:B------:R-:W-:Y:S01]  /*1060*/  @!PT LDS RZ, [RZ] ;  /* 0x00000000fffff984 */ /* 0x000fe20000000800 */
[----:B------:R-:W-:Y:S01]  /*1070*/  @!PT LDS RZ, [RZ] ;  /* 0x00000000fffff984 */ /* 0x000fe20000000800 */
[----:B------:R-:W-:Y:S01]  /*1080*/  @!PT LDS RZ, [RZ] ;  /* 0x00000000fffff984 */ /* 0x000fe20000000800 */
[----:B------:R3:W-:Y:S01]  /*1090*/  @!P3 LDGSTS.E.BYPASS.LTC128B.128 [R231], desc[UR28][R8.64] ;  /* 0x0000000008e7bfae */ /* 0x0007e2000b901d5c */
[----:B------:R-:W-:-:S02]  /*10a0*/  @!P0 IMAD R3, R29, R34, RZ ;  /* 0x000000221d038224 */ /* 0x000fc400078e02ff */
[C---:B------:R-:W-:Y:S01]  /*10b0*/  IMAD.WIDE.U32 R10, R4.reuse, R172, R10 ;  /* 0x000000ac040a7225 */ /* 0x040fe200078e000a */
[CC--:B------:R-:W-:Y:S01]  /*10c0*/  ISETP.GE.AND P5, PT, R4.reuse, R25.reuse, PT ;  /* 0x000000190400720c */ /* 0x0c0fe20003fa6270 */
[----:B------:R-:W4:Y:S01]  /*10d0*/  @!P4 LDC.64 R22, c[0x0][0x210] ;  /* 0x00008400ff16cb82 */ /* 0x000f220000000a00 */
[C---:B------:R-:W-:Y:S01]  /*10e0*/  ISETP.GE.AND P6, PT, R4.reuse, R25, PT ;  /* 0x000000190400720c */ /* 0x040fe20003fc6270 */
[C---:B------:R-:W-:Y:S01]  /*10f0*/  IMAD R5, R4.reuse, R65, R2 ;  /* 0x0000004104057224 */ /* 0x040fe200078e0202 */
[----:B------:R-:W-:Y:S01]  /*1100*/  IADD3 R16, P3, R31, R10, RZ ;  /* 0x0000000a1f107210 */ /* 0x000fe20007f7e0ff */
[----:B------:R-:W-:Y:S01]  /*1110*/  IMAD R29, R4, R173, R0 ;  /* 0x000000ad041d7224 */ /* 0x000fe200078e0200 */
[----:B------:R-:W-:Y:S01]  /*1120*/  IADD3 R4, P2, R14, R6, RZ ;  /* 0x000000060e047210 */ /* 0x000fe20007f5e0ff */
[----:B------:R-:W-:Y:S01]  /*1130*/  @!P0 IMAD R0, R28, R35, R3 ;  /* 0x000000231c008224 */ /* 0x000fe200078e0203 */
[----:B------:R-:W-:Y:S01]  /*1140*/  LEA.HI R10, R48, R67, RZ, 0x4 ;  /* 0x00000043300a7211 */ /* 0x000fe200078f20ff */
[----:B------:R-:W-:Y:S01]  /*1150*/  @!P0 IMAD.WIDE.U32 R2, R28, R34, R38 ;  /* 0x000000221c028225 */ /* 0x000fe200078e0026 */
[----:B------:R-:W-:-:S02]  /*1160*/  IADD3.X R5, R17, R7, R5, P2, !PT ;  /* 0x0000000711057210 */ /* 0x000fc400017fe405 */
[----:B------:R-:W-:Y:S01]  /*1170*/  IADD3.X R17, R33, R11, R29, P3, !PT ;  /* 0x0000000b21117210 */ /* 0x000fe20001ffe41d */
[----:B------:R-:W-:Y:S01]  /*1180*/  @!P1 IMAD R7, R24, 0x2, R46 ;  /* 0x0000000218079824 */ /* 0x000fe200078e022e */
[----:B-1----:R-:W-:Y:S01]  /*1190*/  @!P0 LEA R6, P2, R2, R18, 0x1 ;  /* 0x0000001202068211 */ /* 0x002fe200078408ff */
[----:B------:R-:W-:Y:S01]  /*11a0*/  @!P0 IMAD.IADD R0, R3, 0x1, R0 ;  /* 0x0000000103008824 */ /* 0x000fe200078e0200 */
[----:B------:R-:W1:Y:S01]  /*11b0*/  @!P5 S2R R18, SR_CgaCtaId ;  /* 0x000000000012d919 */ /* 0x000e620000008800 */
[----:B------:R-:W-:Y:S01]  /*11c0*/  IMAD.WIDE.U32 R50, R21, UR6, R4 ;  /* 0x0000000615327c25 */ /* 0x000fe2000f8e0004 */
[----:B------:R-:W-:Y:S01]  /*11d0*/  @!P4 MOV R4, 0x400 ;  /* 0x000004000004c802 */ /* 0x000fe20000000f00 */
[----:B------:R5:W-:Y:S01]  /*11e0*/  @!P1 LDGSTS.E.BYPASS.LTC128B.128 [R7+0x800], desc[UR28][R26.64] ;  /* 0x008000001a079fae */ /* 0x000be2000b901d5c */
[----:B------:R-:W-:Y:S01]  /*11f0*/  ISETP.GE.AND P1, PT, R43, R25, PT ;  /* 0x000000192b00720c */ /* 0x000fe20003f26270 */
[----:B------:R-:W-:Y:S01]  /*1200*/  IMAD.SHL.U32 R204, R64, 0x80, RZ ;  /* 0x0000008040cc7824 */ /* 0x000fe200078e00ff */
[----:B------:R-:W-:Y:S01]  /*1210*/  @!P5 MOV R5, 0x400 ;  /* 0x000004000005d802 */ /* 0x000fe20000000f00 */
[----:B---3--:R-:W3:Y:S01]  /*1220*/  @!P4 S2R R9, SR_CgaCtaId ;  /* 0x000000000009c919 */ /* 0x008ee20000008800 */
[----:B--2---:R-:W-:-:S02]  /*1230*/  @!P4 IMAD R8, R42, R12, RZ ;  /* 0x0000000c2a08c224 */ /* 0x004fc400078e02ff */
[----:B------:R-:W-:Y:S01]  /*1240*/  IMAD.MOV.U32 R236, RZ, RZ, R50 ;  /* 0x000000ffffec7224 */ /* 0x000fe200078e0032 */
[----:B------:R-:W-:Y:S01]  /*1250*/  STL.64 [R1+0x40], R50 ;  /* 0x0000403201007387 */ /* 0x000fe20000100a00 */
[----:B------:R-:W-:Y:S01]  /*1260*/  @!P4 IMAD R8, R30, R13, R8 ;  /* 0x0000000d1e08c224 */ /* 0x000fe200078e0208 */
[----:B-----5:R-:W-:Y:S01]  /*1270*/  @!P0 LEA.HI.X R7, R2, R19, R0, 0x1, P2 ;  /* 0x0000001302078211 */ /* 0x020fe200010f0c00 */
[----:B------:R-:W-:Y:S01]  /*1280*/  @!P4 IMAD.WIDE.U32 R2, R30, R12, R40 ;  /* 0x0000000c1e02c225 */ /* 0x000fe200078e0028 */
[----:B------:R-:W-:Y:S01]  /*1290*/  SHF.R.S32.HI R26, RZ, 0x1f, R21 ;  /* 0x0000001fff1a7819 */ /* 0x000fe20000011415 */
[----:B------:R-:W2:Y:S01]  /*12a0*/  @!P5 LDC.64 R12, c[0x0][0x218] ;  /* 0x00008600ff0cdb82 */ /* 0x000ea20000000a00 */
[----:B------:R-:W-:Y:S01]  /*12b0*/  ISETP.GE.AND P2, PT, R44, R25, PT ;  /* 0x000000192c00720c */ /* 0x000fe20003f46270 */
[----:B------:R-:W-:Y:S01]  /*12c0*/  @!P0 IMAD R0, R24, 0x2, R45 ;  /* 0x0000000218008824 */ /* 0x000fe200078e022d */
[----:B------:R-:W5:Y:S01]  /*12d0*/  @!P1 S2R R19, SR_CgaCtaId ;  /* 0x0000000000139919 */ /* 0x000f620000008800 */
[----:B------:R-:W-:Y:S01]  /*12e0*/  @!P4 IMAD.IADD R8, R3, 0x1, R8 ;  /* 0x000000010308c824 */ /* 0x000fe200078e0208 */
[----:B---3--:R-:W-:-:S02]  /*12f0*/  @!P4 LEA R9, R9, R4, 0x18 ;  /* 0x000000040909c211 */ /* 0x008fc400078ec0ff */
[----:B------:R4:W-:Y:S03]  /*1300*/  @!P0 LDGSTS.E.BYPASS.LTC128B.128 [R0+0x1000], desc[UR28][R6.64] ;  /* 0x0100000006008fae */ /* 0x0009e6000b901d5c */
[----:B------:R-:W-:-:S04]  /*1310*/  @!P4 IMAD R9, R24, 0x2, R9 ;  /* 0x000000021809c824 */ /* 0x000fc800078e0209 */
[----:B------:R-:W3:Y:S01]  /*1320*/  @!P2 LDC.64 R14, c[0x0][0x218] ;  /* 0x00008600ff0eab82 */ /* 0x000ee20000000a00 */
[----:B----4-:R-:W-:Y:S01]  /*1330*/  @!P4 LEA R6, P0, R2, R22, 0x1 ;  /* 0x000000160206c211 */ /* 0x010fe200078008ff */
[----:B------:R-:W-:Y:S01]  /*1340*/  IMAD R0, R26, UR6, RZ ;  /* 0x000000061a007c24 */ /* 0x000fe2000f8e02ff */
[----:B------:R-:W-:Y:S02]  /*1350*/  SHF.R.S32.HI R22, RZ, 0x1f, R66 ;  /* 0x0000001fff167819 */ /* 0x000fe40000011442 */
[----:B------:R-:W-:Y:S01]  /*1360*/  @!P4 LEA.HI.X R7, R2, R23, R8, 0x1, P0 ;  /* 0x000000170207c211 */ /* 0x000fe200000f0c08 */
[----:B------:R-:W-:Y:S01]  /*1370*/  IMAD R2, R21, UR7, R0 ;  /* 0x0000000715027c24 */ /* 0x000fe2000f8e0200 */
[-C--:B------:R-:W-:Y:S01]  /*1380*/  ISETP.GE.AND P0, PT, R32, R25.reuse, PT ;  /* 0x000000192000720c */ /* 0x080fe20003f06270 */
[----:B------:R-:W-:Y:S01]  /*1390*/  IMAD R0, R136, R66, RZ ;  /* 0x0000004288007224 */ /* 0x000fe200078e02ff */
[----:B------:R-:W4:Y:S01]  /*13a0*/  @!P2 S2R R23, SR_CgaCtaId ;  /* 0x000000000017a919 */ /* 0x000f220000008800 */
[----:B------:R-:W-:Y:S01]  /*13b0*/  IMAD.IADD R237, R51, 0x1, R2 ;  /* 0x0000000133ed7824 */ /* 0x000fe200078e0202 */
[----:B------:R-:W-:Y:S01]  /*13c0*/  ULDC.64 UR6, c[0x0][0x268] ;  /* 0x00009a0000067ab9 */ /* 0x000fe20000000a00 */
[-C--:B------:R-:W-:Y:S01]  /*13d0*/  IMAD R0, R22, R204.reuse, R0 ;  /* 0x000000cc16007224 */ /* 0x080fe200078e0200 */
[----:B------:R5:W-:Y:S01]  /*13e0*/  @!P4 LDGSTS.E.BYPASS.LTC128B.128 [R9+0x1800], desc[UR28][R6.64] ;  /* 0x018000000609cfae */ /* 0x000be2000b901d5c */
[----:B------:R-:W-:Y:S01]  /*13f0*/  IMAD.WIDE.U32 R2, R66, R204, R236 ;  /* 0x000000cc42027225 */ /* 0x000fe200078e00ec */
[----:B------:R-:W-:-:S02]  /*1400*/  ISETP.GE.AND P4, PT, R43, R25, PT ;  /* 0x000000192b00720c */ /* 0x000fc40003f86270 */
[----:B------:R-:W-:Y:S01]  /*1410*/  STL.64 [R1+0x30], R236 ;  /* 0x000030ec01007387 */ /* 0x000fe20000100a00 */
[----:B------:R-:W-:Y:S01]  /*1420*/  IMAD.IADD R3, R3, 0x1, R0 ;  /* 0x0000000103037824 */ /* 0x000fe200078e0200 */
[----:B--2---:R-:W-:Y:S01]  /*1430*/  @!P5 LEA R4, P3, R2, R12, 0x1 ;  /* 0x0000000c0204d211 */ /* 0x004fe200078608ff */
[----:B------:R-:W-:Y:S01]  /*1440*/  IMAD.WIDE.U32 R30, R21, UR6, R16 ;  /* 0x00000006151e7c25 */ /* 0x000fe2000f8e0010 */
[----:B------:R-:W2:Y:S01]  /*1450*/  @!P0 S2R R12, SR_CgaCtaId ;  /* 0x00000000000c8919 */ /* 0x000ea20000008800 */
[----:B-1----:R-:W-:Y:S02]  /*1460*/  @!P5 LEA R0, R18, R5, 0x18 ;  /* 0x000000051200d211 */ /* 0x002fe400078ec0ff */
[----:B------:R-:W-:Y:S01]  /*1470*/  @!P5 LEA.HI.X R5, R2, R13, R3, 0x1, P3 ;  /* 0x0000000d0205d211 */ /* 0x000fe200018f0c03 */
[----:B------:R-:W-:Y:S02]  /*1480*/  STL.64 [R1+0x38], R30 ;  /* 0x0000381e01007387 */ /* 0x000fe40000100a00 */
[----:B------:R-:W-:Y:S01]  /*1490*/  @!P5 IMAD R8, R24, 0x2, R0 ;  /* 0x000000021808d824 */ /* 0x000fe200078e0200 */
[----:B------:R-:W-:-:S04]  /*14a0*/  @!P2 LEA R0, P3, R64, R2, 0x5 ;  /* 0x000000024000a211 */ /* 0x000fc800078628ff */
[----:B------:R1:W-:Y:S01]  /*14b0*/  @!P5 LDGSTS.E.BYPASS.LTC128B.128 [R8+0x2000], desc[UR28][R4.64] ;  /* 0x020000000408dfae */ /* 0x0003e2000b901d5c */
[----:B------:R-:W-:Y:S02]  /*14c0*/  ISETP.GE.AND P5, PT, R44, R25, PT ;  /* 0x000000192c00720c */ /* 0x000fe40003fa6270 */
[----:B-----5:R-:W-:-:S11]  /*14d0*/  SHF.R.S32.HI R9, RZ, 0x4, R10 ;  /* 0x00000004ff097819 */ /* 0x020fd6000001140a */
[----:B------:R-:W5:Y:S01]  /*14e0*/  @!P5 LDC.64 R16, c[0x0][0x220] ;  /* 0x00008800ff10db82 */ /* 0x000f620000000a00 */
[----:B-1----:R-:W-:Y:S02]  /*14f0*/  LEA.HI R5, R10, R9, RZ, 0x1 ;  /* 0x000000090a057211 */ /* 0x002fe400078f08ff */
[----:B------:R-:W-:Y:S02]  /*1500*/  @!P2 LEA.HI.X R4, R64, R3, R65, 0x5, P3 ;  /* 0x000000034004a211 */ /* 0x000fe400018f2c41 */
[C---:B---3--:R-:W-:Y:S02]  /*1510*/  @!P2 LEA R6, P3, R0.reuse, R14, 0x1 ;  /* 0x0000000e0006a211 */ /* 0x048fe400078608ff */
[----:B------:R-:W-:Y:S02]  /*1520*/  LOP3.LUT R5, R5, 0xfffffffe, RZ, 0xc0, !PT ;  /* 0xfffffffe05057812 */ /* 0x000fe400078ec0ff */
[----:B------:R-:W-:Y:S02]  /*1530*/  @!P2 LEA.HI.X R7, R0, R15, R4, 0x1, P3 ;  /* 0x0000000f0007a211 */ /* 0x000fe400018f0c04 */
[----:B------:R-:W-:Y:S01]  /*1540*/  @!P1 MOV R4, 0x400 ;  /* 0x0000040000049802 */ /* 0x000fe20000000f00 */
[----:B------:R-:W1:Y:S01]  /*1550*/  @!P1 LDC.64 R14, c[0x0][0x218] ;  /* 0x00008600ff0e9b82 */ /* 0x000e620000000a00 */
[----:B------:R-:W-:-:S02]  /*1560*/  LOP3.LUT R0, R10, 0xfffffff0, RZ, 0xc0, !PT ;  /* 0xfffffff00a007812 */ /* 0x000fc400078ec0ff */
[----:B------:R-:W-:Y:S02]  /*1570*/  LOP3.LUT R8, R49, 0xfffffff8, RZ, 0xc0, !PT ;  /* 0xfffffff831087812 */ /* 0x000fe400078ec0ff */
[----:B------:R-:W-:Y:S01]  /*1580*/  ISETP.GE.AND P3, PT, R32, R25, PT ;  /* 0x000000192000720c */ /* 0x000fe20003f66270 */
[----:B------:R-:W-:Y:S01]  /*1590*/  IMAD.IADD R25, R9, 0x1, -R5 ;  /* 0x0000000109197824 */ /* 0x000fe200078e0a05 */
[----:B------:R-:W-:Y:S01]  /*15a0*/  @!P2 MOV R5, 0x400 ;  /* 0x000004000005a802 */ /* 0x000fe20000000f00 */
[----:B------:R-:W-:Y:S01]  /*15b0*/  IMAD.IADD R0, R67, 0x1, -R0 ;  /* 0x0000000143007824 */ /* 0x000fe200078e0a00 */
[----:B------:R-:W-:Y:S01]  /*15c0*/  @!P1 LEA R13, R19, R4, 0x18 ;  /* 0x00000004130d9211 */ /* 0x000fe200078ec0ff */
[----:B------:R-:W-:Y:S01]  /*15d0*/  IMAD.IADD R4, R67, 0x1, -R8 ;  /* 0x0000000143047824 */ /* 0x000fe200078e0a08 */
[----:B----4-:R-:W-:Y:S02]  /*15e0*/  @!P2 LEA R11, R23, R5, 0x18 ;  /* 0x00000005170ba211 */ /* 0x010fe400078ec0ff */
[----:B------:R-:W-:Y:S01]  /*15f0*/  @!P0 MOV R5, 0x400 ;  /* 0x0000040000058802 */ /* 0x000fe20000000f00 */
[----:B------:R-:W-:Y:S01]  /*1600*/  @!P1 IMAD R23, R24, 0x2, R13 ;  /* 0x0000000218179824 */ /* 0x000fe200078e020d */
[----:B------:R-:W-:Y:S01]  /*1610*/  LEA.HI R10, R4, R4, RZ, 0x1 ;  /* 0x00000004040a7211 */ /* 0x000fe200078f08ff */
[----:B------:R-:W-:Y:S01]  /*1620*/  @!P2 IMAD R11, R24, 0x2, R11 ;  /* 0x00000002180ba824 */ /* 0x000fe200078e020b */
[----:B------:R-:W-:-:S02]  /*1630*/  SHF.R.S32.HI R18, RZ, 0x1f, R0 ;  /* 0x0000001fff127819 */ /* 0x000fc40000011400 */
[----:B--2---:R-:W-:Y:S02]  /*1640*/  @!P0 LEA R12, R12, R5, 0x18 ;  /* 0x000000050c0c8211 */ /* 0x004fe400078ec0ff */
[----:B------:R-:W-:Y:S01]  /*1650*/  LOP3.LUT R5, R10, 0x3fffffe, RZ, 0xc0, !PT ;  /* 0x03fffffe0a057812 */ /* 0x000fe200078ec0ff */
[----:B------:R2:W-:Y:S01]  /*1660*/  @!P2 LDGSTS.E.BYPASS.LTC128B.128 [R11+0x2800], desc[UR28][R6.64] ;  /* 0x02800000060bafae */ /* 0x0005e2000b901d5c */
[-C--:B------:R-:W-:Y:S01]  /*1670*/  LEA.HI R8, R0, R0.reuse, RZ, 0x1 ;  /* 0x0000000000087211 */ /* 0x080fe200078f08ff */
[----:B------:R-:W-:Y:S01]  /*1680*/  @!P0 IMAD R24, R24, 0x2, R12 ;  /* 0x0000000218188824 */ /* 0x000fe200078e020c */
[----:B------:R-:W-:Y:S01]  /*1690*/  LEA.HI R28, R18, R0, RZ, 0x3 ;  /* 0x00000000121c7211 */ /* 0x000fe200078f18ff */
[----:B------:R-:W-:Y:S01]  /*16a0*/  IMAD.IADD R27, R4, 0x1, -R5 ;  /* 0x00000001041b7824 */ /* 0x000fe200078e0a05 */
[----:B------:R-:W3:Y:S01]  /*16b0*/  @!P0 LDC.64 R18, c[0x0][0x218] ;  /* 0x00008600ff128b82 */ /* 0x000ee20000000a00 */
[----:B------:R-:W-:Y:S01]  /*16c0*/  LOP3.LUT R9, R8, 0x7fffffe, RZ, 0xc0, !PT ;  /* 0x07fffffe08097812 */ /* 0x000fe200078ec0ff */
[----:B------:R-:W-:Y:S01]  /*16d0*/  IMAD.WIDE.U32 R4, R64, 0x40, RZ ;  /* 0x0000004040047825 */ /* 0x000fe200078e00ff */
[----:B------:R-:W-:-:S03]  /*16e0*/  SHF.R.S32.HI R52, RZ, 0x1, R10 ;  /* 0x00000001ff347819 */ /* 0x000fc6000001140a */
[----:B------:R-:W-:Y:S01]  /*16f0*/  IMAD.IADD R175, R0, 0x1, -R9 ;  /* 0x0000000100af7824 */ /* 0x000fe200078e0a09 */
[----:B------:R-:W-:Y:S01]  /*1700*/  @!P1 IADD3 R0, P2, R2, R4, RZ ;  /* 0x0000000402009210 */ /* 0x000fe20007f5e0ff */
[----:B------:R-:W-:Y:S02]  /*1710*/  IMAD.SHL.U32 R9, R47, 0x8, RZ ;  /* 0x000000082f097824 */ /* 0x000fe400078e00ff */
[----:B--2---:R-:W-:Y:S01]  /*1720*/  IMAD.SHL.U32 R6, R65, 0x40, RZ ;  /* 0x0000004041067824 */ /* 0x004fe200078e00ff */
[----:B------:R-:W-:Y:S01]  /*1730*/  SHF.R.S32.HI R11, RZ, 0x1, R8 ;  /* 0x00000001ff0b7819 */ /* 0x000fe20000011408 */
[----:B------:R-:W-:-:S03]  /*1740*/  IMAD R7, R26, UR6, RZ ;  /* 0x000000061a077c24 */ /* 0x000fc6000f8e02ff */
[----:B------:R-:W-:Y:S01]  /*1750*/  @!P1 IADD3.X R4, R3, R5, R6, P2, !PT ;  /* 0x0000000503049210 */ /* 0x000fe200017fe406 */
[----:B------:R-:W-:Y:S01]  /*1760*/  @!P0 IMAD.WIDE.U32 R2, R64, 0x60, R2 ;  /* 0x0000006040028825 */ /* 0x000fe200078e0002 */
[----:B-1----:R-:W-:-:S03]  /*1770*/  @!P1 LEA R12, P2, R0, R14, 0x1 ;  /* 0x0000000e000c9211 */ /* 0x002fc600078408ff */
[----:B------:R-:W-:Y:S01]  /*1780*/  IMAD R14, R21, UR7, R7 ;  /* 0x00000007150e7c24 */ /* 0x000fe2000f8e0207 */
[----:B------:R-:W-:Y:S01]  /*1790*/  @!P1 LEA.HI.X R13, R0, R15, R4, 0x1, P2 ;  /* 0x0000000f000d9211 */ /* 0x000fe200010f0c04 */
[----:B------:R-:W-:Y:S01]  /*17a0*/  @!P0 IMAD R4, R65, 0x60, RZ ;  /* 0x0000006041048824 */ /* 0x000fe200078e02ff */
[----:B------:R-:W-:Y:S01]  /*17b0*/  SHF.R.S32.HI R0, RZ, 0x1f, R8 ;  /* 0x0000001fff007819 */ /* 0x000fe20000011408 */
[----:B------:R-:W-:Y:S01]  /*17c0*/  IMAD R7, R22, R172, RZ ;  /* 0x000000ac16077224 */ /* 0x000fe200078e02ff */
[----:B---3--:R-:W-:Y:S01]  /*17d0*/  @!P0 LEA R6, P2, R2, R18, 0x1 ;  /* 0x0000001202068211 */ /* 0x008fe200078408ff */
[----:B------:R-:W-:Y:S01]  /*17e0*/  @!P0 IMAD.IADD R8, R3, 0x1, R4 ;  /* 0x0000000103088824 */ /* 0x000fe200078e0204 */
[----:B------:R1:W-:Y:S01]  /*17f0*/  @!P1 LDGSTS.E.BYPASS.LTC128B.128 [R23+0x3000], desc[UR28][R12.64] ;  /* 0x030000000c179fae */ /* 0x0003e2000b901d5c */
[----:B------:R-:W-:Y:S01]  /*1800*/  IMAD R3, R66, R173, R7 ;  /* 0x000000ad42037224 */ /* 0x000fe200078e0207 */
[----:B------:R-:W-:Y:S01]  /*1810*/  LEA.HI R10, R0, R11, RZ, 0x2 ;  /* 0x0000000b000a7211 */ /* 0x000fe200078f10ff */
[----:B------:R-:W-:Y:S01]  /*1820*/  IMAD.SHL.U32 R0, R52, 0x40, RZ ;  /* 0x0000004034007824 */ /* 0x000fe200078e00ff */
[----:B------:R-:W-:Y:S01]  /*1830*/  @!P0 LEA.HI.X R7, R2, R19, R8, 0x1, P2 ;  /* 0x0000001302078211 */ /* 0x000fe200010f0c08 */
[----:B------:R-:W-:Y:S01]  /*1840*/  IMAD.WIDE.U32 R4, R66, R172, RZ ;  /* 0x000000ac42047225 */ /* 0x000fe200078e00ff */
[----:B------:R-:W-:Y:S01]  /*1850*/  LOP3.LUT R10, R10, 0xfffffffc, RZ, 0xc0, !PT ;  /* 0xfffffffc0a0a7812 */ /* 0x000fe200078ec0ff */
[----:B------:R-:W2:Y:S01]  /*1860*/  @!P6 LDC.64 R18, c[0x0][0x220] ;  /* 0x00008800ff12eb82 */ /* 0x000ea20000000a00 */
[----:B------:R-:W-:Y:S01]  /*1870*/  LOP3.LUT R0, R0, 0xc0, RZ, 0xc0, !PT ;  /* 0x000000c000007812 */ /* 0x000fe200078ec0ff */
[----:B------:R3:W-:Y:S01]  /*1880*/  @!P0 LDGSTS.E.BYPASS.LTC128B.128 [R24+0x3800], desc[UR28][R6.64] ;  /* 0x0380000006188fae */ /* 0x0007e2000b901d5c */
[----:B------:R-:W-:Y:S01]  /*1890*/  IMAD.IADD R14, R31, 0x1, R14 ;  /* 0x000000011f0e7824 */ /* 0x000fe200078e020e */
[----:B------:R-:W-:Y:S01]  /*18a0*/  LEA R2, P2, R4, R30, 0x7 ;  /* 0x0000001e04027211 */ /* 0x000fe200078438ff */
[----:B------:R-:W-:Y:S01]  /*18b0*/  IMAD.IADD R21, R11, 0x1, -R10 ;  /* 0x000000010b157824 */ /* 0x000fe200078e0a0a */
[----:B------:R-:W0:Y:S01]  /*18c0*/  LDGDEPBAR ;  /* 0x00000000000079af */ /* 0x000e220000000000 */
[----:B------:R-:W-:-:S02]  /*18d0*/  LOP3.LUT R9, R0, 0x8, R9, 0xf8, !PT ;  /* 0x0000000800097812 */ /* 0x000fc400078ef809 */
[----:B------:R-:W-:Y:S01]  /*18e0*/  SHF.R.U32.HI R8, RZ, 0x3, R0 ;  /* 0x00000003ff087819 */ /* 0x000fe20000011600 */
[----:B------:R-:W-:Y:S01]  /*18f0*/  IMAD.IADD R0, R5, 0x1, R3 ;  /* 0x0000000105007824 */ /* 0x000fe200078e0203 */
[----:B------:R4:W-:Y:S02]  /*1900*/  STL [R1+0x2c], R14 ;  /* 0x00002c0e01007387 */ /* 0x0009e40000100800 */
[----:B------:R-:W-:Y:S01]  /*1910*/  LOP3.LUT R11, R9, R8, RZ, 0x3c, !PT ;  /* 0x00000008090b7212 */ /* 0x000fe200078e3cff */
[----:B------:R-:W-:Y:S01]  /*1920*/  IMAD.SHL.U32 R9, R173, 0x40, RZ ;  /* 0x00000040ad097824 */ /* 0x000fe200078e00ff */
[----:B------:R-:W-:Y:S01]  /*1930*/  LEA.HI.X R3, R4, R14, R0, 0x7, P2 ;  /* 0x0000000e04037211 */ /* 0x000fe200010f3c00 */
[----:B------:R-:W-:Y:S02]  /*1940*/  IMAD.SHL.U32 R0, R21, 0x40, RZ ;  /* 0x0000004015007824 */ /* 0x000fe400078e00ff */
[----:B------:R-:W-:Y:S01]  /*1950*/  IMAD.WIDE.U32 R4, R172, 0x40, RZ ;  /* 0x00000040ac047825 */ /* 0x000fe200078e00ff */
[----:B-1----:R-:W1:Y:S02]  /*1960*/  @!P4 LDC.64 R22, c[0x0][0x220] ;  /* 0x00008800ff16cb82 */ /* 0x002e640000000a00 */
[----:B------:R-:W-:Y:S01]  /*1970*/  LOP3.LUT R0, R0, 0xc0, RZ, 0xc0, !PT ;  /* 0x000000c000007812 */ /* 0x000fe200078ec0ff */
[----:B------:R-:W-:Y:S01]  /*1980*/  IMAD R8, R25, 0x8, R27 ;  /* 0x0000000819087824 */ /* 0x000fe200078e021b */
[----:B------:R-:W-:Y:S01]  /*1990*/  @!P4 IADD3 R10, P0, R2, R4, RZ ;  /* 0x00000004020ac210 */ /* 0x000fe20007f1e0ff */
[----:B------:R-:W-:-:S02]  /*19a0*/  IMAD.SHL.U32 R4, R28, 0x20, RZ ;  /* 0x000000201c047824 */ /* 0x000fc400078e00ff */
[----:B------:R-:W-:Y:S01]  /*19b0*/  @!P3 IMAD R12, R173, 0x60, RZ ;  /* 0x00000060ad0cb824 */ /* 0x000fe200078e02ff */
[----:B------:R-:W-:Y:S01]  /*19c0*/  @!P4 IADD3.X R13, R3, R5, R9, P0, !PT ;  /* 0x00000005030dc210 */ /* 0x000fe200007fe409 */
[----:B---3--:R-:W-:Y:S01]  /*19d0*/  IMAD.SHL.U32 R6, R25, 0x8, RZ ;  /* 0x0000000819067824 */ /* 0x008fe200078e00ff */
[----:B------:R-:W-:-:S04]  /*19e0*/  DEPBAR.LE SB0, 0x0 ;  /* 0x000080000000791a */ /* 0x000fc80000000000 */
[----:B------:R-:W-:Y:S01]  /*19f0*/  BAR.SYNC.DEFER_BLOCKING 0x0 ;  /* 0x0000000000007b1d */ /* 0x000fe20000010000 */
[----:B------:R-:W-:Y:S02]  /*1a00*/  LOP3.LUT R7, R0, 0x8, R6, 0xf8, !PT ;  /* 0x0000000800077812 */ /* 0x000fe400078ef806 */
[----:B------:R-:W-:Y:S01]  /*1a10*/  SHF.R.U32.HI R6, RZ, 0x3, R0 ;  /* 0x00000003ff067819 */ /* 0x000fe20000011600 */
[----:B------:R-:W-:Y:S01]  /*1a20*/  IMAD.U32 R0, R8, 0x20, R11 ;  /* 0x0000002008007824 */ /* 0x000fe200078e000b */
[----:B------:R-:W-:-:S03]  /*1a30*/  @!P5 LEA R5, P2, R172, R2, 0x5 ;  /* 0x00000002ac05d211 */ /* 0x000fc600078428ff */
[----:B----4-:R-:W3:Y:S01]  /*1a40*/  @!P3 LDC.64 R14, c[0x0][0x220] ;  /* 0x00008800ff0ebb82 */ /* 0x010ee20000000a00 */
[----:B------:R-:W-:Y:S02]  /*1a50*/  LOP3.LUT R203, R7, R6, RZ, 0x3c, !PT ;  /* 0x0000000607cb7212 */ /* 0x000fe400078e3cff */
[----:B--2---:R-:W-:Y:S02]  /*1a60*/  @!P6 LEA R6, P0, R2, R18, 0x1 ;  /* 0x000000120206e211 */ /* 0x004fe400078008ff */
[----:B------:R-:W-:Y:S02]  /*1a70*/  LOP3.LUT R137, R4, 0xffffff00, RZ, 0xc0, !PT ;  /* 0xffffff0004897812 */ /* 0x000fe400078ec0ff */
[----:B------:R-:W-:Y:S02]  /*1a80*/  @!P6 LEA.HI.X R7, R2, R19, R3, 0x1, P0 ;  /* 0x000000130207e211 */ /* 0x000fe400000f0c03 */
[----:B-----5:R-:W-:Y:S01]  /*1a90*/  @!P5 LEA R4, P1, R5, R16, 0x1 ;  /* 0x000000100504d211 */ /* 0x020fe200078208ff */
[----:B------:R-:W-:Y:S01]  /*1aa0*/  IMAD R11, R201, 0x200, R137 ;  /* 0x00000200c90b7824 */ /* 0x000fe200078e0289 */
[C---:B------:R-:W-:Y:S01]  /*1ab0*/  @!P5 LEA.HI.X R9, R172.reuse, R3, R173, 0x5, P2 ;  /* 0x00000003ac09d211 */ /* 0x040fe200010f2cad */
[----:B------:R-:W-:Y:S01]  /*1ac0*/  @!P3 IMAD.WIDE.U32 R2, R172, 0x60, R2 ;  /* 0x00000060ac02b825 */ /* 0x000fe200078e0002 */
[----:B-1----:R-:W-:-:S02]  /*1ad0*/  @!P4 LEA R8, P0, R10, R22, 0x1 ;  /* 0x000000160a08c211 */ /* 0x002fc400078008ff */
[----:B------:R-:W-:Y:S01]  /*1ae0*/  @!P5 LEA.HI.X R5, R5, R17, R9, 0x1, P1 ;  /* 0x000000110505d211 */ /* 0x000fe200008f0c09 */
[----:B------:R-:W-:Y:S01]  /*1af0*/  @!P3 IMAD.IADD R3, R3, 0x1, R12 ;  /* 0x000000010303b824 */ /* 0x000fe200078e020c */
[----:B------:R-:W-:Y:S01]  /*1b00*/  @!P4 LEA.HI.X R9, R10, R23, R13, 0x1, P0 ;  /* 0x000000170a09c211 */ /* 0x000fe200000f0c0d */
[----:B------:R-:W-:Y:S01]  /*1b10*/  @P6 STS [R231+0x4000], RZ ;  /* 0x004000ffe7006388 */ /* 0x000fe20000000800 */
[----:B------:R-:W-:Y:S01]  /*1b20*/  IMAD R10, R175, 0x20, R11 ;  /* 0x00000020af0a7824 */ /* 0x000fe200078e020b */
[----:B------:R-:W-:Y:S01]  /*1b30*/  LEA R138, R0, UR4, 0x1 ;  /* 0x00000004008a7c11 */ /* 0x000fe2000f8e08ff */
[----:B------:R-:W-:Y:S01]  /*1b40*/  IMAD.MOV.U32 R0, RZ, RZ, 0x10 ;  /* 0x00000010ff007424 */ /* 0x000fe200078e00ff */
[----:B------:R-:W-:Y:S01]  /*1b50*/  @P6 STS [R231+0x4004], RZ ;  /* 0x004004ffe7006388 */ /* 0x000fe20000000800 */
[----:B------:R-:W-:Y:S02]  /*1b60*/  LOP3.LUT P1, RZ, R21, 0x2, RZ, 0xc0, !PT ;  /* 0x0000000215ff7812 */ /* 0x000fe4000782c0ff */
[----:B------:R-:W-:Y:S01]  /*1b70*/  VIADD R207, R138, 0x2020 ;  /* 0x000020208acf7836 */ /* 0x000fe20000000000 */
[----:B------:R-:W-:Y:S01]  /*1b80*/  @P6 STS.64 [R231+0x4008], RZ ;  /* 0x004008ffe7006388 */ /* 0x000fe20000000a00 */
[----:B------:R-:W-:-:S03]  /*1b90*/  SEL R0, R0, 0xfffffff0, !P1 ;  /* 0xfffffff000007807 */ /* 0x000fc60004800000 */
        /* <DEDUP_REMOVED lines=15> */
[----:B---3--:R-:W-:-:S04]  /*1c90*/  @!P3 LEA R6, P0, R2, R14, 0x1 ;  /* 0x0000000e0206b211 */ /* 0x008fc800078008ff */
        /* <DEDUP_REMOVED lines=26> */
[C---:B------:R-:W-:Y:S01]  /*1e40*/  VIADD R3, R2.reuse, 0x10 ;  /* 0x0000001002037836 */ /* 0x040fe20000000000 */
[-C--:B------:R-:W-:Y:S01]  /*1e50*/  ISETP.GE.AND P4, PT, R21, R20.reuse, PT ;  /* 0x000000141500720c */ /* 0x080fe20003f86270 */
        /* <DEDUP_REMOVED lines=8> */
[-C--:B------:R-:W-:Y:S01]  /*1ee0*/  ISETP.GE.AND P5, PT, R3, R20.reuse, PT ;  /* 0x000000140300720c */ /* 0x080fe20003fa6270 */
[C---:B------:R-:W-:Y:S01]  /*1ef0*/  VIADD R3, R2.reuse, 0x21 ;  /* 0x0000002102037836 */ /* 0x040fe20000000000 */
[C---:B-1----:R-:W-:Y:S01]  /*1f00*/  HMMA.16816.F32.BF16 R68, R8.reuse, R12, RZ ;  /* 0x0000000c0844723c */ /* 0x042fe200000418ff */
[----:B------:R-:W-:Y:S03]  /*1f10*/  LDSM.16.M88.4 R16, [R206] ;  /* 0x00000000ce10783b */ /* 0x000fe60000000200 */
[----:B------:R-:W-:Y:S01]  /*1f20*/  ISETP.GE.AND P3, PT, R3, R20, PT ;  /* 0x000000140300720c */ /* 0x000fe20003f66270 */
[----:B------:R-:W-:Y:S01]  /*1f30*/  LDSM.16.M88.4 R56, [R207+0x400] ;  /* 0x00040000cf38783b */ /* 0x000fe20000000200 */
[----:B------:R-:W-:Y:S01]  /*1f40*/  HMMA.16816.F32.BF16 R88, R8, R14, RZ ;  /* 0x0000000e0858723c */ /* 0x000fe200000418ff */
[----:B------:R-:W-:-:S02]  /*1f50*/  VIADD R3, R2, 0x28 ;  /* 0x0000002802037836 */ /* 0x000fc40000000000 */
[----:B------:R-:W0:Y:S03]  /*1f60*/  LDGDEPBAR ;  /* 0x00000000000079af */ /* 0x000e260000000000 */
[C---:B---3--:R-:W-:Y:S06]  /*1f70*/  HMMA.16816.F32.BF16 R128, R8.reuse, R24, RZ ;  /* 0x000000180880723c */ /* 0x048fec00000418ff */
[----:B------:R-:W-:Y:S06]  /*1f80*/  HMMA.16816.F32.BF16 R160, R8, R26, RZ ;  /* 0x0000001a08a0723c */ /* 0x000fec00000418ff */
[C---:B--2---:R-:W-:Y:S06]  /*1f90*/  HMMA.16816.F32.BF16 R72, R4.reuse, R12, RZ ;  /* 0x0000000c0448723c */ /* 0x044fec00000418ff */
[C---:B------:R-:W-:Y:S01]  /*1fa0*/  HMMA.16816.F32.BF16 R84, R4.reuse, R14, RZ ;  /* 0x0000000e0454723c */ /* 0x040fe200000418ff */
[----:B------:R-:W1:Y:S05]  /*1fb0*/  LDSM.16.M88.4 R12, [R206+0x1000] ;  /* 0x00100000ce0c783b */ /* 0x000e6a0000000200 */
[C---:B------:R-:W-:Y:S06]  /*1fc0*/  HMMA.16816.F32.BF16 R152, R4.reuse, R24, RZ ;  /* 0x000000180498723c */ /* 0x040fec00000418ff */
[----:B------:R-:W-:Y:S01]  /*1fd0*/  HMMA.16816.F32.BF16 R176, R4, R26, RZ ;  /* 0x0000001a04b0723c */ /* 0x000fe200000418ff */
[----:B------:R-:W2:Y:S05]  /*1fe0*/  LDSM.16.M88.4 R24, [R207+0x800] ;  /* 0x00080000cf18783b */ /* 0x000eaa0000000200 */
[-C--:B------:R-:W-:Y:S06]  /*1ff0*/  HMMA.16816.F32.BF16 R60, R8, R40.reuse, RZ ;  /* 0x00000028083c723c */ /* 0x080fec00000418ff */
[----:B------:R-:W-:Y:S06]  /*2000*/  HMMA.16816.F32.BF16 R76, R4, R40, RZ ;  /* 0x00000028044c723c */ /* 0x000fec00000418ff */
        /* <DEDUP_REMOVED lines=13> */
[----:B------:R-:W-:Y:S01]  /*20e0*/  ISETP.GE.AND P1, PT, R8, R20, PT ;  /* 0x000000140800720c */ /* 0x000fe20003f26270 */
[C---:B------:R-:W-:Y:S01]  /*20f0*/  HMMA.16816.F32.BF16 R108, R4.reuse, R32, RZ ;  /* 0x00000020046c723c */ /* 0x040fe200000418ff */
[----:B------:R-:W3:Y:S05]  /*2100*/  LDSM.16.M88.4 R8, [R207+0xc00] ;  /* 0x000c0000cf08783b */ /* 0x000eea0000000200 */
        /* <DEDUP_REMOVED lines=12> */
[C---:B------:R-:W-:Y:S06]  /*21d0*/  HMMA.16816.F32.BF16 R32, R16.reuse, R54, R88 ;  /* 0x000000361020723c */ /* 0x040fec0000041858 */
[----:B------:R-:W-:Y:S01]  /*21e0*/  HMMA.16816.F32.BF16 R68, R16, R56, R60 ;  /* 0x000000381044723c */ /* 0x000fe2000004183c */
        /* <DEDUP_REMOVED lines=8> */
[----:B------:R-:W-:-:S02]  /*2270*/  FSEL R86, R29, -INF , !P1 ;  /* 0xff8000001d567808 */ /* 0x000fc40004800000 */
[----:B------:R-:W-:Y:S01]  /*2280*/  ISETP.GE.AND P2, PT, R3, R20, PT ;  /* 0x000000140300720c */ /* 0x000fe20003f46270 */
[----:B------:R-:W1:Y:S01]  /*2290*/  LDSM.16.M88.4 R28, [R207+0x1400] ;  /* 0x00140000cf1c783b */ /* 0x000e620000000200 */
[----:B------:R-:W-:Y:S01]  /*22a0*/  VIADD R3, R2, 0x29 ;  /* 0x0000002902037836 */ /* 0x000fe20000000000 */
[C---:B--2---:R-:W-:Y:S01]  /*22b0*/  HMMA.16816.F32.BF16 R72, R12.reuse, R24, R92 ;  /* 0x000000180c48723c */ /* 0x044fe2000004185c */
[----:B------:R-:W-:Y:S02]  /*22c0*/  FSEL R90, R32, -INF , !P0 ;  /* 0xff800000205a7808 */ /* 0x000fe40004000000 */
[----:B------:R-:W-:Y:S02]  /*22d0*/  FSEL R101, R43, -INF , !P4 ;  /* 0xff8000002b657808 */ /* 0x000fe40006000000 */
[----:B------:R-:W-:Y:S01]  /*22e0*/  FSEL R100, R41, -INF , !P4 ;  /* 0xff80000029647808 */ /* 0x000fe20006000000 */
[----:B------:R-:W-:Y:S01]  /*22f0*/  HMMA.16816.F32.BF16 R44, R12, R58, R104 ;  /* 0x0000003a0c2c723c */ /* 0x000fe20000041868 */
[----:B------:R-:W-:-:S02]  /*2300*/  FSEL R95, R5, -INF , !P1 ;  /* 0xff800000055f7808 */ /* 0x000fc40004800000 */
[----:B------:R-:W2:Y:S01]  /*2310*/  LDSM.16.M88.4 R4, [R207+0x1000] ;  /* 0x00100000cf04783b */ /* 0x000ea20000000200 */
[----:B------:R-:W-:Y:S02]  /*2320*/  FSEL R93, R34, -INF , !P0 ;  /* 0xff800000225d7808 */ /* 0x000fe40004000000 */
[C---:B------:R-:W-:Y:S01]  /*2330*/  HMMA.16816.F32.BF16 R76, R16.reuse, R24, R80 ;  /* 0x00000018104c723c */ /* 0x040fe20000041850 */
[----:B------:R-:W-:Y:S02]  /*2340*/  FSEL R105, R42, -INF , !P0 ;  /* 0xff8000002a697808 */ /* 0x000fe40004000000 */
[----:B------:R-:W-:Y:S02]  /*2350*/  FSEL R104, R40, -INF , !P0 ;  /* 0xff80000028687808 */ /* 0x000fe40004000000 */
[-C--:B------:R-:W-:Y:S01]  /*2360*/  ISETP.GE.AND P1, PT, R3, R20.reuse, PT ;  /* 0x000000140300720c */ /* 0x080fe20003f26270 */
[----:B------:R-:W-:Y:S01]  /*2370*/  VIADD R3, R2, 0x30 ;  /* 0x0000003002037836 */ /* 0x000fe20000000000 */
[----:B------:R-:W-:Y:S01]  /*2380*/  ISETP.GE.AND P0, PT, R22, R20, PT ;  /* 0x000000141600720c */ /* 0x000fe20003f06270 */
[----:B---3--:R-:W-:Y:S01]  /*2390*/  HMMA.16816.F32.BF16 R52, R16, R8, R96 ;  /* 0x000000081034723c */ /* 0x008fe20000041860 */
[----:B------:R-:W-:Y:S01]  /*23a0*/  FSEL R92, R35, -INF , !P4 ;  /* 0xff800000235c7808 */ /* 0x000fe20006000000 */
[----:B------:R-:W-:Y:S01]  /*23b0*/  VIADD R22, R2, 0x39 ;  /* 0x0000003902167836 */ /* 0x000fe20000000000 */
[----:B------:R-:W-:-:S02]  /*23c0*/  FSEL R88, R33, -INF , !P4 ;  /* 0xff80000021587808 */ /* 0x000fc40006000000 */
[----:B------:R-:W-:Y:S01]  /*23d0*/  FSEL R208, R70, -INF , !P6 ;  /* 0xff80000046d07808 */ /* 0x000fe20007000000 */
[C---:B------:R-:W-:Y:S01]  /*23e0*/  HMMA.16816.F32.BF16 R48, R12.reuse, R8, R108 ;  /* 0x000000080c30723c */ /* 0x040fe2000004186c */
[----:B------:R-:W-:Y:S02]  /*23f0*/  FSEL R107, R62, -INF , !P6 ;  /* 0xff8000003e6b7808 */ /* 0x000fe40007000000 */
[----:B------:R-:W-:Y:S02]  /*2400*/  FSEL R96, R60, -INF , !P6 ;  /* 0xff8000003c607808 */ /* 0x000fe40007000000 */
[----:B------:R-:W-:Y:S01]  /*2410*/  FSEL R87, R68, -INF , !P6 ;  /* 0xff80000044577808 */ /* 0x000fe20007000000 */
[----:B------:R-:W-:Y:S01]  /*2420*/  HMMA.16816.F32.BF16 R40, R12, R26, R120 ;  /* 0x0000001a0c28723c */ /* 0x000fe20000041878 */
[----:B------:R-:W-:Y:S02]  /*2430*/  FSEL R108, R63, -INF , !P0 ;  /* 0xff8000003f6c7808 */ /* 0x000fe40004000000 */
[----:B------:R-:W-:-:S02]  /*2440*/  FSEL R94, R61, -INF , !P0 ;  /* 0xff8000003d5e7808 */ /* 0x000fc40004000000 */
[----:B------:R-:W-:Y:S01]  /*2450*/  FSEL R209, R71, -INF , !P0 ;  /* 0xff80000047d17808 */ /* 0x000fe20004000000 */
[----:B------:R-:W-:Y:S01]  /*2460*/  HMMA.16816.F32.BF16 R32, R16, R26, R116 ;  /* 0x0000001a1020723c */ /* 0x000fe20000041874 */
[----:B------:R-:W-:Y:S01]  /*2470*/  FSEL R85, R69, -INF , !P0 ;  /* 0xff80000045557808 */ /* 0x000fe20004000000 */
[----:B------:R-:W3:Y:S01]  /*2480*/  LDSM.16.M88.4 R24, [R207+0x1800] ;  /* 0x00180000cf18783b */ /* 0x000ee20000000200 */
[-C--:B------:R-:W-:Y:S01]  /*2490*/  ISETP.GE.AND P4, PT, R21, R20.reuse, PT ;  /* 0x000000141500720c */ /* 0x080fe20003f86270 */
[C---:B------:R-:W-:Y:S01]  /*24a0*/  VIADD R21, R2.reuse, 0x38 ;  /* 0x0000003802157836 */ /* 0x040fe20000000000 */
[-C--:B------:R-:W-:Y:S01]  /*24b0*/  ISETP.GE.AND P6, PT, R23, R20.reuse, PT ;  /* 0x000000141700720c */ /* 0x080fe20003fc6270 */
[----:B-1----:R-:W-:Y:S01]  /*24c0*/  HMMA.16816.F32.BF16 R60, R12, R28, R152 ;  /* 0x0000001c0c3c723c */ /* 0x002fe20000041898 */
[----:B------:R-:W-:Y:S01]  /*24d0*/  ISETP.GE.AND P0, PT, R3, R20, PT ;  /* 0x000000140300720c */ /* 0x000fe20003f06270 */
[----:B------:R-:W-:Y:S01]  /*24e0*/  VIADD R3, R2, 0x31 ;  /* 0x0000003102037836 */ /* 0x000fe20000000000 */
[----:B------:R-:W-:Y:S01]  /*24f0*/  FSEL R109, R38, -INF , !P4 ;  /* 0xff800000266d7808 */ /* 0x000fe20006000000 */
[----:B------:R-:W-:Y:S01]  /*2500*/  VIADD R23, R2, 0x40 ;  /* 0x0000004002177836 */ /* 0x000fe20000000000 */
[----:B------:R-:W-:Y:S01]  /*2510*/  FSEL R84, R36, -INF , !P4 ;  /* 0xff80000024547808 */ /* 0x000fe20006000000 */
[----:B--2---:R-:W-:Y:S01]  /*2520*/  HMMA.16816.F32.BF16 R68, R16, R4, R112 ;  /* 0x000000041044723c */ /* 0x004fe20000041870 */
[----:B------:R-:W-:-:S02]  /*2530*/  FSEL R110, R39, -INF , !P6 ;  /* 0xff800000276e7808 */ /* 0x000fc40007000000 */
[----:B------:R-:W-:Y:S02]  /*2540*/  FSEL R67, R37, -INF , !P6 ;  /* 0xff80000025437808 */ /* 0x000fe40007000000 */
[----:B------:R-:W-:Y:S01]  /*2550*/  FSEL R106, R46, -INF , !P4 ;  /* 0xff8000002e6a7808 */ /* 0x000fe20006000000 */
[-C--:B------:R-:W-:Y:S01]  /*2560*/  HMMA.16816.F32.BF16 R36, R12, R10.reuse, R140 ;  /* 0x0000000a0c24723c */ /* 0x080fe2000004188c */
[----:B------:R-:W-:Y:S01]  /*2570*/  FSEL R98, R44, -INF , !P4 ;  /* 0xff8000002c627808 */ /* 0x000fe20006000000 */
[C---:B------:R-:W-:Y:S01]  /*2580*/  VIADD R44, R2.reuse, 0x41 ;  /* 0x00000041022c7836 */ /* 0x040fe20000000000 */
[----:B------:R-:W-:Y:S01]  /*2590*/  ISETP.GE.AND P4, PT, R3, R20, PT ;  /* 0x000000140300720c */ /* 0x000fe20003f86270 */
[----:B------:R-:W-:Y:S01]  /*25a0*/  VIADD R3, R2, 0x48 ;  /* 0x0000004802037836 */ /* 0x000fe20000000000 */
[----:B------:R-:W-:Y:S01]  /*25b0*/  FSEL R99, R47, -INF , !P6 ;  /* 0xff8000002f637808 */ /* 0x000fe20007000000 */
[----:B------:R-:W-:Y:S01]  /*25c0*/  HMMA.16816.F32.BF16 R8, R16, R10, R124 ;  /* 0x0000000a1008723c */ /* 0x000fe2000004187c */
[----:B------:R-:W-:-:S02]  /*25d0*/  FSEL R97, R45, -INF , !P6 ;  /* 0xff8000002d617808 */ /* 0x000fc40007000000 */
[-C--:B------:R-:W-:Y:S01]  /*25e0*/  ISETP.GE.AND P6, PT, R3, R20.reuse, PT ;  /* 0x000000140300720c */ /* 0x080fe20003fc6270 */
[----:B------:R-:W-:Y:S01]  /*25f0*/  VIADD R3, R2, 0x49 ;  /* 0x0000004902037836 */ /* 0x000fe20000000000 */
[----:B------:R-:W-:Y:S01]  /*2600*/  FSEL R210, R78, -INF , !P5 ;  /* 0xff8000004ed27808 */ /* 0x000fe20006800000 */
[----:B------:R-:W-:Y:S01]  /*2610*/  HMMA.16816.F32.BF16 R56, R12, R4, R132 ;  /* 0x000000040c38723c */ /* 0x000fe20000041884 */
[----:B------:R-:W-:Y:S02]  /*2620*/  FSEL R118, R74, -INF , !P5 ;  /* 0xff8000004a767808 */ /* 0x000fe40006800000 */
[----:B------:R-:W-:Y:S02]  /*2630*/  FSEL R111, R72, -INF , !P5 ;  /* 0xff800000486f7808 */ /* 0x000fe40006800000 */
[----:B------:R-:W-:Y:S02]  /*2640*/  FSEL R120, R76, -INF , !P5 ;  /* 0xff8000004c787808 */ /* 0x000fe40006800000 */
[----:B------:R-:W-:Y:S01]  /*2650*/  ISETP.GE.AND P5, PT, R3, R20, PT ;  /* 0x000000140300720c */ /* 0x000fe20003fa6270 */
[C---:B------:R-:W-:Y:S01]  /*2660*/  VIADD R3, R2.reuse, 0x50 ;  /* 0x0000005002037836 */ /* 0x040fe20000000000 */
[----:B------:R-:W-:Y:S01]  /*2670*/  FSEL R213, R51, -INF , !P4 ;  /* 0xff80000033d57808 */ /* 0x000fe20006000000 */
        /* <DEDUP_REMOVED lines=12> */
[----:B------:R-:W-:Y:S02]  /*2740*/  FSEL R117, R42, -INF , !P2 ;  /* 0xff8000002a757808 */ /* 0x000fe40005000000 */
[----:B------:R-:W-:Y:S02]  /*2750*/  FSEL R153, R38, -INF , !P3 ;  /* 0xff80000026997808 */ /* 0x000fe40005800000 */
[----:B------:R-:W-:Y:S02]  /*2760*/  FSEL R131, R36, -INF , !P3 ;  /* 0xff80000024837808 */ /* 0x000fe40005800000 */
[----:B------:R-:W-:-:S02]  /*2770*/  FSEL R155, R10, -INF , !P3 ;  /* 0xff8000000a9b7808 */ /* 0x000fc40005800000 */
[----:B------:R-:W-:Y:S01]  /*2780*/  FSEL R125, R8, -INF , !P3 ;  /* 0xff800000087d7808 */ /* 0x000fe20005800000 */
[----:B------:R-:W-:Y:S01]  /*2790*/  VIADD R8, R2, 0x60 ;  /* 0x0000006002087836 */ /* 0x000fe20000000000 */
[----:B------:R-:W-:Y:S02]  /*27a0*/  ISETP.GE.AND P3, PT, R3, R20, PT ;  /* 0x000000140300720c */ /* 0x000fe40003f66270 */
[----:B------:R-:W-:Y:S02]  /*27b0*/  FMNMX.FTZ R3, R89, R86, !PT ;  /* 0x0000005659037209 */ /* 0x000fe40007810000 */
[----:B------:R-:W-:Y:S02]  /*27c0*/  FSEL R114, R40, -INF , !P2 ;  /* 0xff80000028727808 */ /* 0x000fe40005000000 */
[----:B------:R-:W-:Y:S02]  /*27d0*/  FMNMX.FTZ R3, R90, R3, !PT ;  /* 0x000000035a037209 */ /* 0x000fe40007810000 */
[----:B------:R-:W-:-:S02]  /*27e0*/  FSEL R133, R34, -INF , !P2 ;  /* 0xff80000022857808 */ /* 0x000fc40005000000 */
[----:B------:R-:W-:Y:S02]  /*27f0*/  FMNMX.FTZ R3, R88, R3, !PT ;  /* 0x0000000358037209 */ /* 0x000fe40007810000 */
[----:B------:R-:W-:Y:S02]  /*2800*/  FSEL R132, R32, -INF , !P2 ;  /* 0xff80000020847808 */ /* 0x000fe40005000000 */
[----:B------:R-:W-:Y:S02]  /*2810*/  FMNMX.FTZ R3, R87, R3, !PT ;  /* 0x0000000357037209 */ /* 0x000fe40007810000 */
[----:B------:R-:W-:Y:S02]  /*2820*/  ISETP.GE.AND P2, PT, R22, R20, PT ;  /* 0x000000141600720c */ /* 0x000fe40003f46270 */
[----:B------:R-:W-:Y:S02]  /*2830*/  FMNMX.FTZ R3, R85, R3, !PT ;  /* 0x0000000355037209 */ /* 0x000fe40007810000 */
[----:B------:R-:W-:-:S02]  /*2840*/  FSEL R116, R43, -INF , !P1 ;  /* 0xff8000002b747808 */ /* 0x000fc40004800000 */
[----:B------:R-:W-:Y:S02]  /*2850*/  FMNMX.FTZ R3, R84, R3, !PT ;  /* 0x0000000354037209 */ /* 0x000fe40007810000 */
[----:B------:R-:W-:Y:S02]  /*2860*/  FSEL R115, R41, -INF , !P1 ;  /* 0xff80000029737808 */ /* 0x000fe40004800000 */
[----:B------:R-:W-:Y:S01]  /*2870*/  FMNMX.FTZ R3, R67, R3, !PT ;  /* 0x0000000343037209 */ /* 0x000fe20007810000 */
[----:B------:R-:W-:Y:S01]  /*2880*/  HMMA.16816.F32.BF16 R40, R12, R6, R156 ;  /* 0x000000060c28723c */ /* 0x000fe2000004189c */
[----:B------:R-:W-:Y:S02]  /*2890*/  FSEL R127, R35, -INF , !P1 ;  /* 0xff800000237f7808 */ /* 0x000fe40004800000 */
[----:B------:R-:W-:Y:S02]  /*28a0*/  FMNMX.FTZ R3, R120, R3, !PT ;  /* 0x0000000378037209 */ /* 0x000fe40007810000 */
[----:B------:R-:W-:-:S02]  /*28b0*/  FSEL R123, R33, -INF , !P1 ;  /* 0xff800000217b7808 */ /* 0x000fc40004800000 */
[----:B------:R-:W-:Y:S01]  /*28c0*/  FMNMX.FTZ R3, R121, R3, !PT ;  /* 0x0000000379037209 */ /* 0x000fe20007810000 */
[----:B------:R-:W-:Y:S01]  /*28d0*/  HMMA.16816.F32.BF16 R32, R16, R6, R144 ;  /* 0x000000061020723c */ /* 0x000fe20000041890 */
[----:B------:R-:W-:Y:S02]  /*28e0*/  FSEL R152, R39, -INF , !P2 ;  /* 0xff80000027987808 */ /* 0x000fe40005000000 */
[----:B------:R-:W-:Y:S02]  /*28f0*/  FSEL R130, R37, -INF , !P2 ;  /* 0xff80000025827808 */ /* 0x000fe40005000000 */
[----:B------:R-:W-:Y:S01]  /*2900*/  FSEL R154, R11, -INF , !P2 ;  /* 0xff8000000b9a7808 */ /* 0x000fe20005000000 */
[-C--:B------:R-:W-:Y:S01]  /*2910*/  HMMA.16816.F32.BF16 R36, R12, R30.reuse, R176 ;  /* 0x0000001e0c24723c */ /* 0x080fe200000418b0 */
[----:B------:R-:W-:Y:S01]  /*2920*/  FSEL R124, R9, -INF , !P2 ;  /* 0xff800000097c7808 */ /* 0x000fe20005000000 */
[----:B------:R-:W-:Y:S01]  /*2930*/  VIADD R9, R2, 0x59 ;  /* 0x0000005902097836 */ /* 0x000fe20000000000 */
[----:B------:R-:W-:Y:S01]  /*2940*/  ISETP.GE.AND P2, PT, R4, R20, PT ;  /* 0x000000140400720c */ /* 0x000fe20003f46270 */
[----:B------:R-:W-:Y:S01]  /*2950*/  VIADD R11, R2, 0x79 ;  /* 0x00000079020b7836 */ /* 0x000fe20000000000 */
[----:B------:R-:W1:Y:S01]  /*2960*/  LDSM.16.M88.4 R4, [R207+0x1c00] ;  /* 0x001c0000cf04783b */ /* 0x000e620000000200 */
[----:B------:R-:W-:Y:S01]  /*2970*/  FMNMX.FTZ R3, R132, R3, !PT ;  /* 0x0000000384037209 */ /* 0x000fe20007810000 */
[----:B------:R-:W-:Y:S01]  /*2980*/  HMMA.16816.F32.BF16 R28, R16, R30, R160 ;  /* 0x0000001e101c723c */ /* 0x000fe200000418a0 */
[----:B------:R-:W-:Y:S01]  /*2990*/  FSEL R122, R52, -INF , !P0 ;  /* 0xff800000347a7808 */ /* 0x000fe20004000000 */
[----:B------:R-:W-:-:S04]  /*29a0*/  DEPBAR.LE SB0, 0x0 ;  /* 0x000080000000791a */ /* 0x000fc80000000000 */
[----:B------:R-:W-:Y:S02]  /*29b0*/  FMNMX.FTZ R3, R123, R3, !PT ;  /* 0x000000037b037209 */ /* 0x000fe40007810000 */
[----:B------:R-:W-:Y:S02]  /*29c0*/  ISETP.GE.AND P1, PT, R23, R20, PT ;  /* 0x000000141700720c */ /* 0x000fe40003f26270 */
[----:B------:R-:W-:Y:S02]  /*29d0*/  FMNMX.FTZ R3, R122, R3, !PT ;  /* 0x000000037a037209 */ /* 0x000fe40007810000 */
[----:B------:R-:W-:Y:S02]  /*29e0*/  FSEL R218, R70, -INF , !P1 ;  /* 0xff80000046da7808 */ /* 0x000fe40004800000 */
[----:B------:R-:W-:Y:S02]  /*29f0*/  FMNMX.FTZ R3, R126, R3, !PT ;  /* 0x000000037e037209 */ /* 0x000fe40007810000 */
[----:B------:R-:W-:-:S02]  /*2a00*/  FSEL R225, R58, -INF , !P1 ;  /* 0xff8000003ae17808 */ /* 0x000fc40004800000 */
[----:B------:R-:W-:Y:S02]  /*2a10*/  FMNMX.FTZ R3, R125, R3, !PT ;  /* 0x000000037d037209 */ /* 0x000fe40007810000 */
[----:B------:R-:W-:Y:S02]  /*2a20*/  FSEL R223, R56, -INF , !P1 ;  /* 0xff80000038df7808 */ /* 0x000fe40004800000 */
[----:B------:R-:W-:Y:S02]  /*2a30*/  FSEL R215, R68, -INF , !P1 ;  /* 0xff80000044d77808 */ /* 0x000fe40004800000 */
[----:B------:R-:W-:Y:S02]  /*2a40*/  FSEL R212, R50, -INF , !P0 ;  /* 0xff80000032d47808 */ /* 0x000fe40004000000 */
[----:B------:R-:W-:Y:S02]  /*2a50*/  FSEL R141, R48, -INF , !P0 ;  /* 0xff800000308d7808 */ /* 0x000fe40004000000 */
[----:B------:R-:W-:Y:S01]  /*2a60*/  ISETP.GE.AND P1, PT, R44, R20, PT ;  /* 0x000000142c00720c */ /* 0x000fe20003f26270 */
[----:B---3--:R-:W-:Y:S01]  /*2a70*/  HMMA.16816.F32.BF16 R48, R16, R24, R148 ;  /* 0x000000181030723c */ /* 0x008fe20000041894 */
[----:B------:R-:W-:-:S02]  /*2a80*/  FMNMX.FTZ R3, R124, R3, !PT ;  /* 0x000000037c037209 */ /* 0x000fc40007810000 */
[----:B------:R-:W-:Y:S02]  /*2a90*/  FSEL R159, R33, -INF , !P5 ;  /* 0xff800000219f7808 */ /* 0x000fe40006800000 */
[----:B------:R-:W-:Y:S01]  /*2aa0*/  FMNMX.FTZ R3, R215, R3, !PT ;  /* 0x00000003d7037209 */ /* 0x000fe20007810000 */
[C---:B------:R-:W-:Y:S01]  /*2ab0*/  HMMA.16816.F32.BF16 R44, R12.reuse, R24, R168 ;  /* 0x000000180c2c723c */ /* 0x040fe200000418a8 */
[----:B------:R-:W-:Y:S02]  /*2ac0*/  FSEL R222, R42, -INF , !P6 ;  /* 0xff8000002ade7808 */ /* 0x000fe40007000000 */
[----:B------:R-:W-:Y:S02]  /*2ad0*/  FSEL R219, R40, -INF , !P6 ;  /* 0xff80000028db7808 */ /* 0x000fe40007000000 */
[----:B------:R-:W-:Y:S01]  /*2ae0*/  FSEL R221, R43, -INF , !P5 ;  /* 0xff8000002bdd7808 */ /* 0x000fe20006800000 */
[----:B-1----:R-:W-:Y:S01]  /*2af0*/  HMMA.16816.F32.BF16 R80, R12, R4, R188 ;  /* 0x000000040c50723c */ /* 0x002fe200000418bc */
[----:B------:R-:W-:-:S02]  /*2b00*/  FSEL R169, R69, -INF , !P1 ;  /* 0xff80000045a97808 */ /* 0x000fc40004800000 */
[----:B------:R-:W-:Y:S02]  /*2b10*/  FSEL R168, R32, -INF , !P6 ;  /* 0xff80000020a87808 */ /* 0x000fe40007000000 */
[----:B------:R-:W-:Y:S02]  /*2b20*/  FMNMX.FTZ R3, R169, R3, !PT ;  /* 0x00000003a9037209 */ /* 0x000fe40007810000 */
[----:B------:R-:W-:Y:S02]  /*2b30*/  FSEL R179, R41, -INF , !P5 ;  /* 0xff80000029b37808 */ /* 0x000fe40006800000 */
[----:B------:R-:W-:Y:S01]  /*2b40*/  FMNMX.FTZ R3, R168, R3, !PT ;  /* 0x00000003a8037209 */ /* 0x000fe20007810000 */
[----:B------:R-:W-:Y:S01]  /*2b50*/  HMMA.16816.F32.BF16 R40, R16, R26, R180 ;  /* 0x0000001a1028723c */ /* 0x000fe200000418b4 */
[----:B------:R-:W-:Y:S02]  /*2b60*/  FSEL R157, R72, -INF , !P4 ;  /* 0xff800000489d7808 */ /* 0x000fe40006000000 */
[----:B------:R-:W-:-:S02]  /*2b70*/  FMNMX.FTZ R3, R159, R3, !PT ;  /* 0x000000039f037209 */ /* 0x000fc40007810000 */
[----:B------:R-:W-:Y:S02]  /*2b80*/  FSEL R226, R59, -INF , !P1 ;  /* 0xff8000003be27808 */ /* 0x000fe40004800000 */
[----:B------:R-:W-:Y:S02]  /*2b90*/  FSEL R220, R57, -INF , !P1 ;  /* 0xff80000039dc7808 */ /* 0x000fe40004800000 */
[----:B------:R-:W-:Y:S01]  /*2ba0*/  FSEL R217, R71, -INF , !P1 ;  /* 0xff80000047d97808 */ /* 0x000fe20004800000 */
[----:B------:R-:W-:Y:S01]  /*2bb0*/  HMMA.16816.F32.BF16 R56, R12, R6, R196 ;  /* 0x000000060c38723c */ /* 0x000fe200000418c4 */
[----:B------:R-:W-:Y:S01]  /*2bc0*/  ISETP.GE.AND P1, PT, R8, R20, PT ;  /* 0x000000140800720c */ /* 0x000fe20003f26270 */
[----:B------:R-:W-:Y:S01]  /*2bd0*/  VIADD R8, R2, 0x61 ;  /* 0x0000006102087836 */ /* 0x000fe20000000000 */
[----:B------:R-:W-:Y:S02]  /*2be0*/  FSEL R156, R73, -INF , !P3 ;  /* 0xff800000499c7808 */ /* 0x000fe40005800000 */
[----:B------:R-:W-:-:S02]  /*2bf0*/  FMNMX.FTZ R3, R157, R3, !PT ;  /* 0x000000039d037209 */ /* 0x000fc40007810000 */
[----:B------:R-:W-:Y:S02]  /*2c00*/  FSEL R227, R62, -INF , !P4 ;  /* 0xff8000003ee37808 */ /* 0x000fe40006000000 */
[----:B------:R-:W-:Y:S02]  /*2c10*/  FSEL R224, R60, -INF , !P4 ;  /* 0xff8000003ce07808 */ /* 0x000fe40006000000 */
[----:B------:R-:W-:Y:S02]  /*2c20*/  FSEL R228, R63, -INF , !P3 ;  /* 0xff8000003fe47808 */ /* 0x000fe40005800000 */
[----:B------:R-:W-:Y:S02]  /*2c30*/  FSEL R189, R61, -INF , !P3 ;  /* 0xff8000003dbd7808 */ /* 0x000fe40005800000 */
[----:B------:R-:W-:Y:S01]  /*2c40*/  HMMA.16816.F32.BF16 R60, R12, R26, R192 ;  /* 0x0000001a0c3c723c */ /* 0x000fe200000418c0 */
[----:B------:R-:W-:Y:S02]  /*2c50*/  FSEL R216, R54, -INF , !P0 ;  /* 0xff80000036d87808 */ /* 0x000fe40004000000 */
[----:B------:R-:W-:-:S02]  /*2c60*/  FSEL R162, R50, -INF , !P1 ;  /* 0xff80000032a27808 */ /* 0x000fc40004800000 */
[----:B------:R-:W-:Y:S01]  /*2c70*/  FSEL R229, R46, -INF , !P1 ;  /* 0xff8000002ee57808 */ /* 0x000fe20004800000 */
[C---:B------:R-:W-:Y:S01]  /*2c80*/  HMMA.16816.F32.BF16 R52, R16.reuse, R4, R164 ;  /* 0x000000041034723c */ /* 0x040fe200000418a4 */
[----:B------:R-:W-:Y:S02]  /*2c90*/  FSEL R193, R44, -INF , !P1 ;  /* 0xff8000002cc17808 */ /* 0x000fe40004800000 */
[----:B------:R-:W-:Y:S02]  /*2ca0*/  FSEL R150, R48, -INF , !P1 ;  /* 0xff80000030967808 */ /* 0x000fe40004800000 */
[----:B------:R-:W-:Y:S01]  /*2cb0*/  FSEL R151, R28, -INF , !P2 ;  /* 0xff8000001c977808 */ /* 0x000fe20005000000 */
[----:B------:R-:W-:Y:S01]  /*2cc0*/  HMMA.16816.F32.BF16 R24, R16, R6, R184 ;  /* 0x000000061018723c */ /* 0x000fe200000418b8 */
[----:B------:R-:W-:Y:S01]  /*2cd0*/  FMNMX.FTZ R3, R156, R3, !PT ;  /* 0x000000039c037209 */ /* 0x000fe20007810000 */
[----:B------:R-:W-:Y:S01]  /*2ce0*/  VIADD R4, R2, 0x68 ;  /* 0x0000006802047836 */ /* 0x000fe20000000000 */
[----:B------:R-:W-:-:S02]  /*2cf0*/  ISETP.GE.AND P1, PT, R9, R20, PT ;  /* 0x000000140900720c */ /* 0x000fc40003f26270 */
[----:B------:R-:W-:Y:S02]  /*2d00*/  FMNMX.FTZ R3, R151, R3, !PT ;  /* 0x0000000397037209 */ /* 0x000fe40007810000 */
[----:B------:R-:W-:Y:S02]  /*2d10*/  FSEL R149, R29, -INF , !P1 ;  /* 0xff8000001d957808 */ /* 0x000fe40004800000 */
[-C--:B------:R-:W-:Y:S01]  /*2d20*/  ISETP.GE.AND P0, PT, R8, R20.reuse, PT ;  /* 0x000000140800720c */ /* 0x080fe20003f06270 */
[----:B------:R-:W-:Y:S01]  /*2d30*/  VIADD R8, R2, 0x70 ;  /* 0x0000007002087836 */ /* 0x000fe20000000000 */
[----:B------:R-:W-:Y:S02]  /*2d40*/  FMNMX.FTZ R3, R149, R3, !PT ;  /* 0x0000000395037209 */ /* 0x000fe40007810000 */
[----:B------:R-:W-:Y:S02]  /*2d50*/  FSEL R167, R74, -INF , !P4 ;  /* 0xff8000004aa77808 */ /* 0x000fe40006000000 */
[----:B------:R-:W-:Y:S01]  /*2d60*/  ISETP.GE.AND P4, PT, R4, R20, PT ;  /* 0x000000140400720c */ /* 0x000fe20003f86270 */
[----:B------:R-:W-:Y:S01]  /*2d70*/  VIADD R4, R2, 0x69 ;  /* 0x0000006902047836 */ /* 0x000fe20000000000 */
[----:B------:R-:W-:-:S02]  /*2d80*/  FSEL R198, R47, -INF , !P0 ;  /* 0xff8000002fc67808 */ /* 0x000fc40004000000 */
[----:B------:R-:W-:Y:S02]  /*2d90*/  FSEL R192, R45, -INF , !P0 ;  /* 0xff8000002dc07808 */ /* 0x000fe40004000000 */
[----:B------:R-:W-:Y:S02]  /*2da0*/  FSEL R171, R51, -INF , !P0 ;  /* 0xff80000033ab7808 */ /* 0x000fe40004000000 */
[----:B------:R-:W-:Y:S02]  /*2db0*/  FSEL R148, R49, -INF , !P0 ;  /* 0xff80000031947808 */ /* 0x000fe40004000000 */
[----:B------:R-:W-:Y:S02]  /*2dc0*/  FMNMX.FTZ R3, R150, R3, !PT ;  /* 0x0000000396037209 */ /* 0x000fe40007810000 */
[----:B------:R-:W-:Y:S02]  /*2dd0*/  ISETP.GE.AND P0, PT, R20, 0x81, PT ;  /* 0x000000811400780c */ /* 0x000fe40003f06270 */
[----:B------:R-:W-:-:S02]  /*2de0*/  FSEL R165, R75, -INF , !P3 ;  /* 0xff8000004ba57808 */ /* 0x000fc40005800000 */
[-C--:B------:R-:W-:Y:S01]  /*2df0*/  ISETP.GE.AND P3, PT, R4, R20.reuse, PT ;  /* 0x000000140400720c */ /* 0x080fe20003f66270 */
[----:B------:R-:W-:Y:S01]  /*2e00*/  VIADD R4, R2, 0x78 ;  /* 0x0000007802047836 */ /* 0x000fe20000000000 */
[----:B------:R-:W-:Y:S02]  /*2e10*/  FSEL R147, R40, -INF , !P4 ;  /* 0xff80000028937808 */ /* 0x000fe40006000000 */
[----:B------:R-:W-:Y:S02]  /*2e20*/  FMNMX.FTZ R3, R148, R3, !PT ;  /* 0x0000000394037209 */ /* 0x000fe40007810000 */
[----:B------:R-:W-:Y:S02]  /*2e30*/  FSEL R177, R34, -INF , !P6 ;  /* 0xff80000022b17808 */ /* 0x000fe40007000000 */
[----:B------:R-:W-:Y:S01]  /*2e40*/  ISETP.GE.AND P6, PT, R8, R20, PT ;  /* 0x000000140800720c */ /* 0x000fe20003fc6270 */
[----:B------:R-:W-:Y:S01]  /*2e50*/  VIADD R8, R2, 0x71 ;  /* 0x0000007102087836 */ /* 0x000fe20000000000 */
[----:B------:R-:W-:-:S02]  /*2e60*/  FSEL R146, R41, -INF , !P3 ;  /* 0xff80000029927808 */ /* 0x000fc40005800000 */
[----:B------:R-:W-:Y:S02]  /*2e70*/  FMNMX.FTZ R3, R147, R3, !PT ;  /* 0x0000000393037209 */ /* 0x000fe40007810000 */
[----:B------:R-:W-:Y:S02]  /*2e80*/  FSEL R170, R35, -INF , !P5 ;  /* 0xff80000023aa7808 */ /* 0x000fe40006800000 */
[----:B------:R-:W-:Y:S02]  /*2e90*/  ISETP.GE.AND P5, PT, R8, R20, PT ;  /* 0x000000140800720c */ /* 0x000fe40003fa6270 */
[----:B------:R-:W-:Y:S02]  /*2ea0*/  FSEL R145, R52, -INF , !P6 ;  /* 0xff80000034917808 */ /* 0x000fe40007000000 */
[----:B------:R-:W-:Y:S02]  /*2eb0*/  FMNMX.FTZ R2, R146, R3, !PT ;  /* 0x0000000392027209 */ /* 0x000fe40007810000 */
[----:B------:R-:W-:-:S02]  /*2ec0*/  FSEL R191, R38, -INF , !P2 ;  /* 0xff80000026bf7808 */ /* 0x000fc40005000000 */
[----:B------:R-:W-:Y:S02]  /*2ed0*/  FSEL R188, R36, -INF , !P2 ;  /* 0xff80000024bc7808 */ /* 0x000fe40005000000 */
[----:B------:R-:W-:Y:S01]  /*2ee0*/  FSEL R164, R30, -INF , !P2 ;  /* 0xff8000001ea47808 */ /* 0x000fe20005000000 */
[----:B------:R-:W-:Y:S01]  /*2ef0*/  BAR.SYNC.DEFER_BLOCKING 0x0 ;  /* 0x0000000000007b1d */ /* 0x000fe20000010000 */
[----:B------:R-:W-:Y:S02]  /*2f00*/  ISETP.GE.AND P2, PT, R4, R20, PT ;  /* 0x000000140400720c */ /* 0x000fe40003f46270 */
[----:B------:R-:W-:Y:S02]  /*2f10*/  FSEL R190, R39, -INF , !P1 ;  /* 0xff80000027be7808 */ /* 0x000fe40004800000 */
[----:B------:R-:W-:Y:S02]  /*2f20*/  FSEL R178, R37, -INF , !P1 ;  /* 0xff80000025b27808 */ /* 0x000fe40004800000 */
[----:B------:R-:W-:-:S02]  /*2f30*/  FSEL R158, R31, -INF , !P1 ;  /* 0xff8000001f9e7808 */ /* 0x000fc40004800000 */
[----:B------:R-:W-:Y:S02]  /*2f40*/  P2R R12, PR, RZ, 0x1 ;  /* 0x00000001ff0c7803 */ /* 0x000fe40000000000 */
        /* <DEDUP_REMOVED lines=28> */
.L_x_337:
[----:B------:R-:W-:Y:S01]  /*3110*/  ISETP.GE.AND P0, PT, R11, R20, PT ;  /* 0x000000140b00720c */ /* 0x000fe20003f06270 */
[----:B------:R-:W-:Y:S01]  /*3120*/  ULDC UR7, c[0x0][0x2ec] ;  /* 0x0000bb0000077ab9 */ /* 0x000fe20000000800 */
[----:B------:R-:W-:Y:S01]  /*3130*/  FSEL R129, R24, -INF , !P2 ;  /* 0xff80000018817808 */ /* 0x000fe20005000000 */
[----:B------:R-:W-:Y:S01]  /*3140*/  IMAD R232, R232, 0x8, R201 ;  /* 0x00000008e8e87824 */ /* 0x000fe200078e02c9 */
[----:B-1----:R-:W-:Y:S01]  /*3150*/  FMNMX.FTZ R2, R144, R10, !PT ;  /* 0x0000000a90027209 */ /* 0x002fe20007810000 */
[----:B------:R-:W-:Y:S01]  /*3160*/  IMAD.WIDE.U32 R10, R245, -0x2daee0ad, RZ ;  /* 0xd2511f53f50a7825 */ /* 0x000fe200078e00ff */
[----:B------:R-:W-:Y:S01]  /*3170*/  FSEL R128, R25, -INF , !P0 ;  /* 0xff80000019807808 */ /* 0x000fe20004000000 */
[----:B------:R-:W-:Y:S01]  /*3180*/  UIADD3 UR22, UR30, -0x61c88647, URZ ;  /* 0x9e3779b91e167890 */ /* 0x000fe2000fffe03f */
[----:B------:R-:W-:Y:S01]  /*3190*/  FMNMX.FTZ R2, R129, R2, !PT ;  /* 0x0000000281027209 */ /* 0x000fe20007810000 */
[----:B------:R-:W-:Y:S01]  /*31a0*/  IMAD.WIDE.U32 R4, R232, -0x326172a9, RZ ;  /* 0xcd9e8d57e8047825 */ /* 0x000fe200078e00ff */
[----:B------:R-:W-:Y:S01]  /*31b0*/  LOP3.LUT R234, R234, UR30, RZ, 0x3c, !PT ;  /* 0x0000001eeaea7c12 */ /* 0x000fe2000f8e3cff */
[----:B------:R-:W-:Y:S01]  /*31c0*/  UIADD3 UR21, UR31, -0x4498517b, URZ ;  /* 0xbb67ae851f157890 */ /* 0x000fe2000fffe03f */
[----:B------:R-:W-:Y:S01]  /*31d0*/  FMNMX.FTZ R2, R128, R2, !PT ;  /* 0x0000000280027209 */ /* 0x000fe20007810000 */
[----:B------:R-:W-:Y:S01]  /*31e0*/  VIADD R240, R232, 0x4 ;  /* 0x00000004e8f07836 */ /* 0x000fe20000000000 */
[----:B------:R-:W-:Y:S01]  /*31f0*/  UIADD3 UR19, UR31, 0x76cf5d0a, URZ ;  /* 0x76cf5d0a1f137890 */ /* 0x000fe2000fffe03f */
[----:B------:R-:W-:Y:S01]  /*3200*/  IMAD R19, R175, 0x20, R137 ;  /* 0x00000020af137824 */ /* 0x000fe200078e0289 */
[----:B------:R-:W-:Y:S01]  /*3210*/  UIADD3 UR20, UR30, 0x3c6ef372, URZ ;  /* 0x3c6ef3721e147890 */ /* 0x000fe2000fffe03f */
[----:B------:R-:W1:Y:S01]  /*3220*/  SHFL.BFLY PT, R3, R2, 0x2, 0x1f ;  /* 0x0c401f0002037f89 */ /* 0x000e6200000e0000 */
[----:B------:R-:W-:Y:S01]  /*3230*/  UIADD3 UR18, UR30, -0x255992d5, URZ ;  /* 0xdaa66d2b1e127890 */ /* 0x000fe2000fffe03f */
[----:B------:R-:W-:Y:S01]  /*3240*/  FSEL R137, R42, -INF , !P4 ;  /* 0xff8000002a897808 */ /* 0x000fe20006000000 */
[----:B------:R-:W-:Y:S01]  /*3250*/  UIADD3 UR17, UR31, 0x32370b8f, URZ ;  /* 0x32370b8f1f117890 */ /* 0x000fe2000fffe03f */
[----:B------:R-:W-:Y:S01]  /*3260*/  FSEL R161, R43, -INF , !P3 ;  /* 0xff8000002ba17808 */ /* 0x000fe20005800000 */
[----:B------:R-:W-:Y:S01]  /*3270*/  UIADD3 UR15, UR31, -0x126145ec, URZ ;  /* 0xed9eba141f0f7890 */ /* 0x000fe2000fffe03f */
[----:B------:R-:W-:Y:S01]  /*3280*/  FSEL R166, R54, -INF , !P6 ;  /* 0xff80000036a67808 */ /* 0x000fe20007000000 */
[----:B------:R-:W-:Y:S01]  /*3290*/  UIADD3 UR16, UR30, 0x78dde6e4, URZ ;  /* 0x78dde6e41e107890 */ /* 0x000fe2000fffe03f */
[----:B------:R-:W-:Y:S01]  /*32a0*/  FSEL R196, R55, -INF , !P5 ;  /* 0xff80000037c47808 */ /* 0x000fe20006800000 */
[----:B------:R-:W-:Y:S01]  /*32b0*/  UIADD3 UR14, UR30, 0x1715609d, URZ ;  /* 0x1715609d1e0e7890 */ /* 0x000fe2000fffe03f */
[----:B------:R-:W-:Y:S01]  /*32c0*/  FSEL R195, R26, -INF , !P2 ;  /* 0xff8000001ac37808 */ /* 0x000fe20005000000 */
[----:B------:R-:W-:Y:S01]  /*32d0*/  STL [R1+0x6c], R207 ;  /* 0x00006ccf01007387 */ /* 0x000fe20000100800 */
[----:B------:R-:W-:Y:S01]  /*32e0*/  FSEL R194, R27, -INF , !P0 ;  /* 0xff8000001bc27808 */ /* 0x000fe20004000000 */
[----:B------:R-:W-:Y:S01]  /*32f0*/  UIADD3 UR23, UR31, 0x646e171e, URZ ;  /* 0x646e171e1f177890 */ /* 0x000fe2000fffe03f */
[----:B------:R-:W-:Y:S01]  /*3300*/  FSEL R175, R60, -INF , !P4 ;  /* 0xff8000003caf7808 */ /* 0x000fe20006000000 */
[----:B------:R-:W-:Y:S01]  /*3310*/  STL [R1+0x68], R231 ;  /* 0x000068e701007387 */ /* 0x000fe20000100800 */
[----:B------:R-:W-:Y:S01]  /*3320*/  FSEL R176, R61, -INF , !P3 ;  /* 0xff8000003db07808 */ /* 0x000fe20005800000 */
[----:B------:R-:W-:Y:S01]  /*3330*/  UIADD3 UR5, UR31, -0x56f99767, URZ ;  /* 0xa90668991f057890 */ /* 0x000fe2000fffe03f */
[----:B------:R-:W-:Y:S01]  /*3340*/  FSEL R181, R80, -INF , !P6 ;  /* 0xff80000050b57808 */ /* 0x000fe20007000000 */
[----:B------:R-:W-:Y:S01]  /*3350*/  STL [R1+0x64], R230 ;  /* 0x000064e601007387 */ /* 0x000fe20000100800 */
[----:B------:R-:W-:Y:S01]  /*3360*/  FSEL R183, R81, -INF , !P5 ;  /* 0xff80000051b77808 */ /* 0x000fe20006800000 */
[----:B------:R-:W-:Y:S01]  /*3370*/  UIADD3 UR6, UR30, -0x4ab325aa, URZ ;  /* 0xb54cda561e067890 */ /* 0x000fe2000fffe03f */
[----:B------:R-:W-:Y:S01]  /*3380*/  FSEL R182, R56, -INF , !P2 ;  /* 0xff80000038b67808 */ /* 0x000fe20005000000 */
[----:B------:R-:W-:Y:S01]  /*3390*/  STL [R1+0x60], R206 ;  /* 0x000060ce01007387 */ /* 0x000fe20000100800 */
[----:B-1----:R-:W-:Y:S01]  /*33a0*/  FMNMX.FTZ R2, R2, R3, !PT ;  /* 0x0000000302027209 */ /* 0x002fe20007810000 */
[----:B------:R-:W-:Y:S01]  /*33b0*/  ULDC.U8 UR24, c[0x0][0x388] ;  /* 0x0000e20000187ab9 */ /* 0x000fe20000000000 */
[----:B------:R-:W-:Y:S01]  /*33c0*/  FSEL R180, R57, -INF , !P0 ;  /* 0xff80000039b47808 */ /* 0x000fe20004000000 */
[----:B------:R-:W-:Y:S01]  /*33d0*/  STL [R1+0x5c], R205 ;  /* 0x00005ccd01007387 */ /* 0x000fe20000100800 */
[----:B------:R-:W-:-:S02]  /*33e0*/  FSEL R160, R62, -INF , !P4 ;  /* 0xff8000003ea07808 */ /* 0x000fc40006000000 */
[----:B------:R-:W-:Y:S01]  /*33f0*/  FSEL R163, R63, -INF , !P3 ;  /* 0xff8000003fa37808 */ /* 0x000fe20005800000 */
[----:B------:R-:W1:Y:S01]  /*3400*/  SHFL.BFLY PT, R3, R2, 0x1, 0x1f ;  /* 0x0c201f0002037f89 */ /* 0x000e6200000e0000 */
[----:B------:R-:W-:Y:S02]  /*3410*/  FSEL R184, R82, -INF , !P6 ;  /* 0xff80000052b87808 */ /* 0x000fe40007000000 */
[----:B------:R-:W-:Y:S01]  /*3420*/  FSEL R187, R59, -INF , !P0 ;  /* 0xff8000003bbb7808 */ /* 0x000fe20004000000 */
[----:B------:R-:W-:Y:S01]  /*3430*/  STL [R1+0x58], R173 ;  /* 0x000058ad01007387 */ /* 0x000fe20000100800 */
[----:B------:R-:W-:Y:S02]  /*3440*/  FSEL R185, R83, -INF , !P5 ;  /* 0xff80000053b97808 */ /* 0x000fe40006800000 */
[----:B------:R-:W-:Y:S01]  /*3450*/  FSEL R186, R58, -INF , !P2 ;  /* 0xff8000003aba7808 */ /* 0x000fe20005000000 */
[----:B------:R-:W-:Y:S04]  /*3460*/  STL [R1+0x54], R172 ;  /* 0x000054ac01007387 */ /* 0x000fe80000100800 */
[----:B------:R-:W-:Y:S01]  /*3470*/  STL [R1+0x50], R138 ;  /* 0x0000508a01007387 */ /* 0x000fe20000100800 */
[----:B-1----:R-:W-:-:S04]  /*3480*/  FMNMX.FTZ R136, R2, R3, !PT ;  /* 0x0000000302887209 */ /* 0x002fc80007810000 */
[C---:B------:R-:W-:Y:S01]  /*3490*/  FSETP.NEU.FTZ.AND P1, PT, R136.reuse, -INF , PT ;  /* 0xff8000008800780b */ /* 0x040fe20003f3d000 */
[----:B------:R-:W-:Y:S01]  /*34a0*/  FMUL.FTZ R2, R136, UR7 ;  /* 0x0000000788027c20 */ /* 0x000fe20008410000 */
[----:B------:R-:W-:Y:S04]  /*34b0*/  STL [R1+0x70], R136 ;  /* 0x0000708801007387 */ /* 0x000fe80000100800 */
[----:B------:R-:W-:Y:S01]  /*34c0*/  FSEL R18, R2, RZ, P1 ;  /* 0x000000ff02127208 */ /* 0x000fe20000800000 */
[----:B------:R-:W-:Y:S01]  /*34d0*/  IMAD.SHL.U32 R2, R66, 0x4, RZ ;  /* 0x0000000442027824 */ /* 0x000fe200078e00ff */
[----:B------:R-:W-:Y:S01]  /*34e0*/  ISETP.NE.AND P1, PT, R12, RZ, PT ;  /* 0x000000ff0c00720c */ /* 0x000fe20003f25270 */
[----:B------:R-:W-:Y:S02]  /*34f0*/  STL [R1+0x74], R245 ;  /* 0x000074f501007387 */ /* 0x000fe40000100800 */
[C---:B------:R-:W-:Y:S01]  /*3500*/  VIADD R6, R2.reuse, 0x2 ;  /* 0x0000000202067836 */ /* 0x040fe20000000000 */
[----:B------:R-:W-:Y:S01]  /*3510*/  LOP3.LUT R3, R11, UR31, R2, 0x96, !PT ;  /* 0x0000001f0b037c12 */ /* 0x000fe2000f8e9602 */
[C---:B------:R-:W-:Y:S01]  /*3520*/  VIADD R9, R2.reuse, 0x3 ;  /* 0x0000000302097836 */ /* 0x040fe20000000000 */
[----:B------:R-:W-:Y:S01]  /*3530*/  STL [R1+0x78], R232 ;  /* 0x000078e801007387 */ /* 0x000fe20000100800 */
[----:B------:R-:W-:Y:S01]  /*3540*/  VIADD R7, R2, 0x1 ;  /* 0x0000000102077836 */ /* 0x000fe20000000000 */
[----:B------:R-:W-:Y:S01]  /*3550*/  FMNMX.FTZ R2, R139, R91, !PT ;  /* 0x0000005b8b027209 */ /* 0x000fe20007810000 */
[----:B------:R-:W-:Y:S01]  /*3560*/  IMAD.WIDE.U32 R12, R3, -0x326172a9, RZ ;  /* 0xcd9e8d57030c7825 */ /* 0x000fe200078e00ff */
[C---:B------:R-:W-:Y:S01]  /*3570*/  LOP3.LUT R8, R11.reuse, UR31, R6, 0x96, !PT ;  /* 0x0000001f0b087c12 */ /* 0x040fe2000f8e9606 */
[----:B------:R-:W-:Y:S01]  /*3580*/  STL [R1+0x7c], R240 ;  /* 0x00007cf001007387 */ /* 0x000fe20000100800 */
[----:B------:R-:W-:-:S02]  /*3590*/  LOP3.LUT R6, R11, UR31, R9, 0x96, !PT ;  /* 0x0000001f0b067c12 */ /* 0x000fc4000f8e9609 */
[----:B------:R-:W-:Y:S01]  /*35a0*/  LOP3.LUT R9, R5, R234, RZ, 0x3c, !PT ;  /* 0x000000ea05097212 */ /* 0x000fe200078e3cff */
[----:B------:R-:W-:Y:S01]  /*35b0*/  IMAD.WIDE.U32 R16, R8, -0x326172a9, RZ ;  /* 0xcd9e8d5708107825 */ /* 0x000fe200078e00ff */
[----:B------:R-:W-:Y:S02]  /*35c0*/  LOP3.LUT R7, R11, UR31, R7, 0x96, !PT ;  /* 0x0000001f0b077c12 */ /* 0x000fe4000f8e9607 */
[----:B------:R-:W-:Y:S01]  /*35d0*/  FMNMX.FTZ R5, R93, R2, !PT ;  /* 0x000000025d057209 */ /* 0x000fe20007810000 */
[----:B------:R-:W-:Y:S01]  /*35e0*/  IMAD.WIDE.U32 R102, R6, -0x326172a9, RZ ;  /* 0xcd9e8d5706667825 */ /* 0x000fe200078e00ff */
[--C-:B------:R-:W-:Y:S02]  /*35f0*/  LOP3.LUT R6, R13, UR22, R4.reuse, 0x96, !PT ;  /* 0x000000160d067c12 */ /* 0x100fe4000f8e9604 */
[----:B------:R-:W-:Y:S01]  /*3600*/  FMNMX.FTZ R5, R92, R5, !PT ;  /* 0x000000055c057209 */ /* 0x000fe20007810000 */
[----:B------:R-:W-:Y:S01]  /*3610*/  IMAD.WIDE.U32 R14, R7, -0x326172a9, RZ ;  /* 0xcd9e8d57070e7825 */ /* 0x000fe200078e00ff */
[----:B------:R-:W-:-:S02]  /*3620*/  LOP3.LUT R142, R103, UR22, R4, 0x96, !PT ;  /* 0x00000016678e7c12 */ /* 0x000fc4000f8e9604 */
[----:B------:R-:W-:Y:S01]  /*3630*/  FMNMX.FTZ R5, R208, R5, !PT ;  /* 0x00000005d0057209 */ /* 0x000fe20007810000 */
[----:B------:R-:W-:Y:S01]  /*3640*/  IMAD.WIDE.U32 R2, R240, -0x326172a9, RZ ;  /* 0xcd9e8d57f0027825 */ /* 0x000fe200078e00ff */
[--C-:B------:R-:W-:Y:S02]  /*3650*/  LOP3.LUT R112, R15, UR22, R4.reuse, 0x96, !PT ;  /* 0x000000160f707c12 */ /* 0x100fe4000f8e9604 */
[----:B------:R-:W-:Y:S01]  /*3660*/  LOP3.LUT R143, R17, UR22, R4, 0x96, !PT ;  /* 0x00000016118f7c12 */ /* 0x000fe2000f8e9604 */
[----:B------:R-:W-:Y:S01]  /*3670*/  IMAD.WIDE.U32 R76, R9, -0x2daee0ad, RZ ;  /* 0xd2511f53094c7825 */ /* 0x000fe200078e00ff */
[----:B------:R-:W-:Y:S02]  /*3680*/  LOP3.LUT R4, R3, R234, RZ, 0x3c, !PT ;  /* 0x000000ea03047212 */ /* 0x000fe400078e3cff */
[----:B------:R-:W-:Y:S01]  /*3690*/  FMNMX.FTZ R3, R209, R5, !PT ;  /* 0x00000005d1037209 */ /* 0x000fe20007810000 */
[----:B------:R-:W-:Y:S01]  /*36a0*/  IMAD.WIDE.U32 R8, R6, -0x2daee0ad, RZ ;  /* 0xd2511f5306087825 */ /* 0x000fe200078e00ff */
[----:B------:R-:W-:-:S02]  /*36b0*/  LOP3.LUT R11, R13, UR22, R2, 0x96, !PT ;  /* 0x000000160d0b7c12 */ /* 0x000fc4000f8e9602 */
[----:B------:R-:W-:Y:S01]  /*36c0*/  FMNMX.FTZ R3, R109, R3, !PT ;  /* 0x000000036d037209 */ /* 0x000fe20007810000 */
[----:B------:R-:W-:Y:S01]  /*36d0*/  IMAD.WIDE.U32 R78, R4, -0x2daee0ad, RZ ;  /* 0xd2511f53044e7825 */ /* 0x000fe200078e00ff */
[--C-:B------:R-:W-:Y:S02]  /*36e0*/  LOP3.LUT R64, R15, UR22, R2.reuse, 0x96, !PT ;  /* 0x000000160f407c12 */ /* 0x100fe4000f8e9602 */
[----:B------:R-:W-:Y:S02]  /*36f0*/  FMNMX.FTZ R3, R110, R3, !PT ;  /* 0x000000036e037209 */ /* 0x000fe40007810000 */
[--C-:B------:R-:W-:Y:S02]  /*3700*/  LOP3.LUT R199, R17, UR22, R2.reuse, 0x96, !PT ;  /* 0x0000001611c77c12 */ /* 0x100fe4000f8e9602 */
[----:B------:R-:W-:Y:S02]  /*3710*/  LOP3.LUT R201, R103, UR22, R2, 0x96, !PT ;  /* 0x0000001667c97c12 */ /* 0x000fe4000f8e9602 */
        /* <DEDUP_REMOVED lines=11> */
[----:B------:R-:W-:Y:S02]  /*37d0*/  LOP3.LUT R4, R79, UR21, R10, 0x96, !PT ;  /* 0x000000154f047c12 */ /* 0x000fe4000f8e960a */
[----:B------:R-:W-:-:S02]  /*37e0*/  FMNMX.FTZ R3, R214, R3, !PT ;  /* 0x00000003d6037209 */ /* 0x000fc40007810000 */
[----:B------:R-:W-:Y:S01]  /*37f0*/  LOP3.LUT R5, R77, UR21, R10, 0x96, !PT ;  /* 0x000000154d057c12 */ /* 0x000fe2000f8e960a */
[----:B------:R-:W-:Y:S01]  /*3800*/  IMAD.WIDE.U32 R68, R4, -0x326172a9, RZ ;  /* 0xcd9e8d5704447825 */ /* 0x000fe200078e00ff */
[----:B------:R-:W-:Y:S02]  /*3810*/  FMNMX.FTZ R2, R97, R2, !PT ;  /* 0x0000000261027209 */ /* 0x000fe40007810000 */
[----:B------:R-:W-:Y:S01]  /*3820*/  FMNMX.FTZ R3, R155, R3, !PT ;  /* 0x000000039b037209 */ /* 0x000fe20007810000 */
[----:B------:R-:W-:Y:S01]  /*3830*/  IMAD.WIDE.U32 R34, R5, -0x326172a9, RZ ;  /* 0xcd9e8d5705227825 */ /* 0x000fe200078e00ff */
[----:B------:R-:W-:Y:S02]  /*3840*/  LOP3.LUT R4, R9, UR19, R76, 0x96, !PT ;  /* 0x0000001309047c12 */ /* 0x000fe4000f8e964c */
[----:B------:R-:W-:Y:S02]  /*3850*/  FMNMX.FTZ R2, R111, R2, !PT ;  /* 0x000000026f027209 */ /* 0x000fe40007810000 */
[----:B------:R-:W-:Y:S01]  /*3860*/  FMNMX.FTZ R3, R154, R3, !PT ;  /* 0x000000039a037209 */ /* 0x000fe20007810000 */
[----:B------:R-:W-:Y:S01]  /*3870*/  IMAD.WIDE.U32 R20, R4, -0x326172a9, RZ ;  /* 0xcd9e8d5704147825 */ /* 0x000fe200078e00ff */
[----:B------:R-:W-:-:S02]  /*3880*/  FMNMX.FTZ R2, R113, R2, !PT ;  /* 0x0000000271027209 */ /* 0x000fc40007810000 */
[----:B------:R-:W-:Y:S02]  /*3890*/  LOP3.LUT R7, R35, UR20, R12, 0x96, !PT ;  /* 0x0000001423077c12 */ /* 0x000fe4000f8e960c */
[----:B------:R-:W-:Y:S02]  /*38a0*/  FMNMX.FTZ R3, R218, R3, !PT ;  /* 0x00000003da037209 */ /* 0x000fe40007810000 */
[----:B------:R-:W-:Y:S02]  /*38b0*/  FMNMX.FTZ R4, R114, R2, !PT ;  /* 0x0000000272047209 */ /* 0x000fe40007810000 */
[----:B------:R-:W-:Y:S02]  /*38c0*/  LOP3.LUT R6, R21, UR18, R34, 0x96, !PT ;  /* 0x0000001215067c12 */ /* 0x000fe4000f8e9622 */
[----:B------:R-:W-:Y:S01]  /*38d0*/  FMNMX.FTZ R5, R217, R3, !PT ;  /* 0x00000003d9057209 */ /* 0x000fe20007810000 */
[----:B------:R-:W-:Y:S01]  /*38e0*/  IMAD.WIDE.U32 R2, R7, -0x2daee0ad, RZ ;  /* 0xd2511f5307027825 */ /* 0x000fe200078e00ff */
[----:B------:R-:W-:-:S02]  /*38f0*/  FMNMX.FTZ R4, R115, R4, !PT ;  /* 0x0000000473047209 */ /* 0x000fc40007810000 */
[--C-:B------:R-:W-:Y:S01]  /*3900*/  LOP3.LUT R79, R35, UR20, R14.reuse, 0x96, !PT ;  /* 0x00000014234f7c12 */ /* 0x100fe2000f8e960e */
[----:B------:R-:W-:Y:S01]  /*3910*/  IMAD.WIDE.U32 R24, R6, -0x2daee0ad, RZ ;  /* 0xd2511f5306187825 */ /* 0x000fe200078e00ff */
[----:B------:R-:W-:Y:S02]  /*3920*/  LOP3.LUT R77, R69, UR20, R14, 0x96, !PT ;  /* 0x00000014454d7c12 */ /* 0x000fe4000f8e960e */
[----:B------:R-:W-:Y:S02]  /*3930*/  FMNMX.FTZ R5, R177, R5, !PT ;  /* 0x00000005b1057209 */ /* 0x000fe40007810000 */
[----:B------:R-:W-:Y:S01]  /*3940*/  LOP3.LUT R14, R3, UR17, R8, 0x96, !PT ;  /* 0x00000011030e7c12 */ /* 0x000fe2000f8e9608 */
[----:B------:R-:W-:Y:S01]  /*3950*/  IMAD.WIDE.U32 R8, R11, -0x2daee0ad, RZ ;  /* 0xd2511f530b087825 */ /* 0x000fe200078e00ff */
[----:B------:R-:W-:Y:S02]  /*3960*/  FMNMX.FTZ R3, R141, R4, !PT ;  /* 0x000000048d037209 */ /* 0x000fe40007810000 */
[----:B------:R-:W-:-:S02]  /*3970*/  FMNMX.FTZ R4, R170, R5, !PT ;  /* 0x00000005aa047209 */ /* 0x000fc40007810000 */
[----:B------:R-:W-:Y:S02]  /*3980*/  LOP3.LUT R15, R25, UR15, R2, 0x96, !PT ;  /* 0x0000000f190f7c12 */ /* 0x000fe4000f8e9602 */
        /* <DEDUP_REMOVED lines=18> */
[----:B------:R-:W-:Y:S02]  /*3ab0*/  LOP3.LUT R6, R9, UR19, R78, 0x96, !PT ;  /* 0x0000001309067c12 */ /* 0x000fe4000f8e964e */
[----:B------:R-:W-:Y:S02]  /*3ac0*/  FMNMX.FTZ R4, R106, R2, !PT ;  /* 0x000000026a047209 */ /* 0x000fe40007810000 */
[----:B------:R-:W-:Y:S02]  /*3ad0*/  FMNMX.FTZ R5, R137, R5, !PT ;  /* 0x0000000589057209 */ /* 0x000fe40007810000 */
[----:B------:R-:W-:Y:S02]  /*3ae0*/  FMNMX.FTZ R2, R224, R3, !PT ;  /* 0x00000003e0027209 */ /* 0x000fe40007810000 */
[----:B------:R-:W-:Y:S01]  /*3af0*/  LOP3.LUT R10, R69, UR20, R12, 0x96, !PT ;  /* 0x00000014450a7c12 */ /* 0x000fe2000f8e960c */
[----:B------:R-:W-:Y:S01]  /*3b00*/  IMAD.WIDE.U32 R12, R6, -0x326172a9, RZ ;  /* 0xcd9e8d57060c7825 */ /* 0x000fe200078e00ff */
[----:B------:R-:W-:-:S02]  /*3b10*/  FMNMX.FTZ R4, R99, R4, !PT ;  /* 0x0000000463047209 */ /* 0x000fc40007810000 */
[----:B------:R-:W-:Y:S02]  /*3b20*/  FMNMX.FTZ R3, R161, R5, !PT ;  /* 0x00000005a1037209 */ /* 0x000fe40007810000 */
[----:B------:R-:W-:Y:S02]  /*3b30*/  FMNMX.FTZ R5, R189, R2, !PT ;  /* 0x00000002bd057209 */ /* 0x000fe40007810000 */
[----:B------:R-:W-:Y:S02]  /*3b40*/  FMNMX.FTZ R4, R118, R4, !PT ;  /* 0x0000000476047209 */ /* 0x000fe40007810000 */
[----:B------:R-:W-:Y:S02]  /*3b50*/  LOP3.LUT R7, R13, UR18, R68, 0x96, !PT ;  /* 0x000000120d077c12 */ /* 0x000fe4000f8e9644 */
[----:B------:R-:W-:Y:S01]  /*3b60*/  FMNMX.FTZ R6, R166, R3, !PT ;  /* 0x00000003a6067209 */ /* 0x000fe20007810000 */
[----:B------:R-:W-:Y:S01]  /*3b70*/  IMAD.WIDE.U32 R2, R10, -0x2daee0ad, RZ ;  /* 0xd2511f530a027825 */ /* 0x000fe200078e00ff */
[----:B------:R-:W-:-:S02]  /*3b80*/  FMNMX.FTZ R5, R188, R5, !PT ;  /* 0x00000005bc057209 */ /* 0x000fc40007810000 */
[----:B------:R-:W-:Y:S01]  /*3b90*/  FMNMX.FTZ R4, R119, R4, !PT ;  /* 0x0000000477047209 */ /* 0x000fe20007810000 */
[----:B------:R-:W-:Y:S01]  /*3ba0*/  IMAD.WIDE.U32 R22, R7, -0x2daee0ad, RZ ;  /* 0xd2511f5307167825 */ /* 0x000fe200078e00ff */
[----:B------:R-:W-:Y:S02]  /*3bb0*/  FMNMX.FTZ R6, R196, R6, !PT ;  /* 0x00000006c4067209 */ /* 0x000fe40007810000 */
[----:B------:R-:W-:Y:S02]  /*3bc0*/  FMNMX.FTZ R5, R178, R5, !PT ;  /* 0x00000005b2057209 */ /* 0x000fe40007810000 */
[----:B------:R-:W-:Y:S02]  /*3bd0*/  LOP3.LUT R10, R3, UR17, R8, 0x96, !PT ;  /* 0x00000011030a7c12 */ /* 0x000fe4000f8e9608 */
[----:B------:R-:W-:Y:S02]  /*3be0*/  FMNMX.FTZ R3, R117, R4, !PT ;  /* 0x0000000475037209 */ /* 0x000fe40007810000 */
[----:B------:R-:W-:Y:S01]  /*3bf0*/  FMNMX.FTZ R6, R195, R6, !PT ;  /* 0x00000006c3067209 */ /* 0x000fe20007810000 */
[----:B------:R-:W-:Y:S01]  /*3c00*/  IMAD.WIDE.U32 R10, R10, -0x326172a9, RZ ;  /* 0xcd9e8d570a0a7825 */ /* 0x000fe200078e00ff */
[----:B------:R-:W-:-:S02]  /*3c10*/  FMNMX.FTZ R4, R193, R5, !PT ;  /* 0x00000005c1047209 */ /* 0x000fc40007810000 */
[----:B------:R-:W-:Y:S02]  /*3c20*/  LOP3.LUT R13, R23, UR15, R2, 0x96, !PT ;  /* 0x0000000f170d7c12 */ /* 0x000fe4000f8e9602 */
[----:B------:R-:W-:Y:S02]  /*3c30*/  FMNMX.FTZ R2, R116, R3, !PT ;  /* 0x0000000374027209 */ /* 0x000fe40007810000 */
[----:B------:R-:W-:Y:S01]  /*3c40*/  FMNMX.FTZ R7, R194, R6, !PT ;  /* 0x00000006c2077209 */ /* 0x000fe20007810000 */
[--C-:B------:R-:W-:Y:S01]  /*3c50*/  FFMA.FTZ R6, R86, UR7, -R18.reuse ;  /* 0x0000000756067c23 */ /* 0x100fe20008010812 */
[----:B------:R-:W-:Y:S01]  /*3c60*/  FMNMX.FTZ R3, R192, R4, !PT ;  /* 0x00000004c0037209 */ /* 0x000fe20007810000 */
[----:B------:R-:W-:Y:S01]  /*3c70*/  FFMA.FTZ R4, R89, UR7, -R18 ;  /* 0x0000000759047c23 */ /* 0x000fe20008010812 */
[----:B------:R-:W-:Y:S01]  /*3c80*/  FMNMX.FTZ R2, R212, R2, !PT ;  /* 0x00000002d4027209 */ /* 0x000fe20007810000 */
[----:B------:R-:W1:Y:S01]  /*3c90*/  SHFL.BFLY PT, R8, R7, 0x2, 0x1f ;  /* 0x0c401f0007087f89 */ /* 0x000e6200000e0000 */
[----:B------:R-:W-:Y:S01]  /*3ca0*/  FMNMX.FTZ R3, R175, R3, !PT ;  /* 0x00000003af037209 */ /* 0x000fe20007810000 */
[----:B------:R2:W-:Y:S01]  /*3cb0*/  MUFU.EX2 R244, R6 ;  /* 0x0000000600f47308 */ /* 0x0005e20000000800 */
[----:B------:R-:W-:-:S02]  /*3cc0*/  FMNMX.FTZ R2, R213, R2, !PT ;  /* 0x00000002d5027209 */ /* 0x000fc40007810000 */
[----:B------:R-:W-:Y:S02]  /*3cd0*/  FMNMX.FTZ R3, R176, R3, !PT ;  /* 0x00000003b0037209 */ /* 0x000fe40007810000 */
        /* <DEDUP_REMOVED lines=8> */
[----:B--2---:R-:W-:Y:S01]  /*3d60*/  FMNMX.FTZ R6, R180, R3, !PT ;  /* 0x00000003b4067209 */ /* 0x004fe20007810000 */
[----:B------:R-:W-:Y:S01]  /*3d70*/  FFMA.FTZ R3, R90, UR7, -R18 ;  /* 0x000000075a037c23 */ /* 0x000fe20008010812 */
[----:B------:R-:W-:Y:S02]  /*3d80*/  FMNMX.FTZ R2, R222, R2, !PT ;  /* 0x00000002de027209 */ /* 0x000fe40007810000 */
[----:B-1----:R-:W-:Y:S01]  /*3d90*/  FMNMX.FTZ R135, R7, R8, !PT ;  /* 0x0000000807877209 */ /* 0x002fe20007810000 */
[----:B------:R-:W1:Y:S01]  /*3da0*/  SHFL.BFLY PT, R134, R6, 0x2, 0x1f ;  /* 0x0c401f0006867f89 */ /* 0x000e6200000e0000 */
[----:B---3--:R-:W-:Y:S01]  /*3db0*/  IMAD.WIDE.U32 R4, R14, -0x326172a9, RZ ;  /* 0xcd9e8d570e047825 */ /* 0x008fe200078e00ff */
[----:B------:R-:W-:Y:S01]  /*3dc0*/  FMNMX.FTZ R2, R221, R2, !PT ;  /* 0x00000002dd027209 */ /* 0x000fe20007810000 */
[----:B------:R2:W-:Y:S01]  /*3dd0*/  MUFU.EX2 R206, R3 ;  /* 0x0000000300ce7308 */ /* 0x0005e20000000800 */
[----:B------:R-:W-:-:S02]  /*3de0*/  LOP3.LUT R103, R35, UR20, R16, 0x96, !PT ;  /* 0x0000001423677c12 */ /* 0x000fc4000f8e9610 */
[----:B------:R-:W-:Y:S02]  /*3df0*/  LOP3.LUT R7, R5, UR16, R20, 0x96, !PT ;  /* 0x0000001005077c12 */ /* 0x000fe4000f8e9614 */
[----:B------:R-:W3:Y:S01]  /*3e00*/  SHFL.BFLY PT, R5, R135, 0x1, 0x1f ;  /* 0x0c201f0087057f89 */ /* 0x000ee200000e0000 */
[----:B------:R-:W-:Y:S02]  /*3e10*/  FMNMX.FTZ R2, R227, R2, !PT ;  /* 0x00000002e3027209 */ /* 0x000fe40007810000 */
[----:B------:R-:W-:Y:S01]  /*3e20*/  LOP3.LUT R197, R69, UR20, R16, 0x96, !PT ;  /* 0x0000001445c57c12 */ /* 0x000fe2000f8e9610 */
[----:B------:R-:W-:Y:S01]  /*3e30*/  IMAD.WIDE.U32 R16, R15, -0x326172a9, RZ ;  /* 0xcd9e8d570f107825 */ /* 0x000fe200078e00ff */
[----:B------:R-:W-:Y:S02]  /*3e40*/  FMNMX.FTZ R2, R228, R2, !PT ;  /* 0x00000002e4027209 */ /* 0x000fe40007810000 */
[----:B------:R-:W-:Y:S01]  /*3e50*/  LOP3.LUT R14, R11, UR16, R12, 0x96, !PT ;  /* 0x000000100b0e7c12 */ /* 0x000fe2000f8e960c */
[----:B------:R-:W-:Y:S01]  /*3e60*/  IMAD.WIDE.U32 R12, R13, -0x326172a9, RZ ;  /* 0xcd9e8d570d0c7825 */ /* 0x000fe200078e00ff */
[----:B------:R-:W-:-:S02]  /*3e70*/  FMNMX.FTZ R2, R191, R2, !PT ;  /* 0x00000002bf027209 */ /* 0x000fc40007810000 */
[----:B------:R-:W-:Y:S01]  /*3e80*/  LOP3.LUT R9, R17, UR14, R4, 0x96, !PT ;  /* 0x0000000e11097c12 */ /* 0x000fe2000f8e9604 */
[--C-:B------:R-:W-:Y:S01]  /*3e90*/  FFMA.FTZ R4, R87, UR7, -R18.reuse ;  /* 0x0000000757047c23 */ /* 0x100fe20008010812 */
[----:B------:R-:W-:Y:S01]  /*3ea0*/  FMNMX.FTZ R2, R190, R2, !PT ;  /* 0x00000002be027209 */ /* 0x000fe20007810000 */
[----:B--2---:R-:W-:Y:S01]  /*3eb0*/  FFMA.FTZ R3, R88, UR7, -R18 ;  /* 0x0000000758037c23 */ /* 0x004fe20008010812 */
[----:B------:R-:W-:Y:S01]  /*3ec0*/  LOP3.LUT R10, R13, UR14, R10, 0x96, !PT ;  /* 0x0000000e0d0a7c12 */ /* 0x000fe2000f8e960a */
[----:B------:R2:W-:Y:S01]  /*3ed0*/  MUFU.EX2 R248, R4 ;  /* 0x0000000400f87308 */ /* 0x0005e20000000800 */
[----:B------:R-:W-:Y:S02]  /*3ee0*/  FMNMX.FTZ R2, R229, R2, !PT ;  /* 0x00000002e5027209 */ /* 0x000fe40007810000 */
[----:B-1----:R-:W-:Y:S01]  /*3ef0*/  FMNMX.FTZ R134, R6, R134, !PT ;  /* 0x0000008606867209 */ /* 0x002fe20007810000 */
[----:B------:R-:W-:Y:S01]  /*3f00*/  IMAD.WIDE.U32 R6, R7, -0x2daee0ad, RZ ;  /* 0xd2511f5307067825 */ /* 0x000fe200078e00ff */
[----:B------:R-:W-:-:S02]  /*3f10*/  FMNMX.FTZ R2, R198, R2, !PT ;  /* 0x00000002c6027209 */ /* 0x000fc40007810000 */
[----:B---3--:R-:W-:Y:S01]  /*3f20*/  FMNMX.FTZ R135, R135, R5, !PT ;  /* 0x0000000587877209 */ /* 0x008fe20007810000 */
[----:B------:R-:W1:Y:S01]  /*3f30*/  SHFL.BFLY PT, R11, R134, 0x1, 0x1f ;  /* 0x0c201f00860b7f89 */ /* 0x000e6200000e0000 */
[----:B------:R-:W-:Y:S01]  /*3f40*/  FMNMX.FTZ R2, R160, R2, !PT ;  /* 0x00000002a0027209 */ /* 0x000fe20007810000 */
[--C-:B------:R-:W-:Y:S01]  /*3f50*/  FFMA.FTZ R5, R67, UR7, -R18.reuse ;  /* 0x0000000743057c23 */ /* 0x100fe20008010812 */
[----:B------:R-:W-:Y:S01]  /*3f60*/  FSETP.NEU.FTZ.AND P0, PT, R135, -INF , PT ;  /* 0xff8000008700780b */ /* 0x000fe20003f1d000 */
[----:B------:R3:W-:Y:S01]  /*3f70*/  MUFU.EX2 R138, R3 ;  /* 0x00000003008a7308 */ /* 0x0007e20000000800 */
[----:B------:R-:W-:Y:S01]  /*3f80*/  FMNMX.FTZ R2, R163, R2, !PT ;  /* 0x00000002a3027209 */ /* 0x000fe20007810000 */
[----:B--2---:R-:W-:-:S03]  /*3f90*/  FFMA.FTZ R4, R85, UR7, -R18 ;  /* 0x0000000755047c23 */ /* 0x004fc60008010812 */
[----:B------:R-:W-:-:S03]  /*3fa0*/  FMNMX.FTZ R2, R184, R2, !PT ;  /* 0x00000002b8027209 */ /* 0x000fc60007810000 */
[----:B------:R2:W-:Y:S01]  /*3fb0*/  MUFU.EX2 R240, R4 ;  /* 0x0000000400f07308 */ /* 0x0005e20000000800 */
[----:B------:R-:W-:-:S04]  /*3fc0*/  FMNMX.FTZ R2, R185, R2, !PT ;  /* 0x00000002b9027209 */ /* 0x000fc80007810000 */
[----:B------:R-:W-:-:S03]  /*3fd0*/  FMNMX.FTZ R2, R186, R2, !PT ;  /* 0x00000002ba027209 */ /* 0x000fc60007810000 */
[----:B------:R-:W-:Y:S01]  /*3fe0*/  MUFU.EX2 R36, R5 ;  /* 0x0000000500247308 */ /* 0x000fe20000000800 */
[----:B---3--:R-:W-:Y:S01]  /*3ff0*/  IMAD.IADD R3, R203, 0x1, R19 ;  /* 0x00000001cb037824 */ /* 0x008fe200078e0213 */
[----:B-1----:R-:W-:Y:S01]  /*4000*/  FMNMX.FTZ R134, R134, R11, !PT ;  /* 0x0000000b86867209 */ /* 0x002fe20007810000 */
[----:B--2---:R-:W-:-:S05]  /*4010*/  FFMA.FTZ R4, R84, UR7, -R18 ;  /* 0x0000000754047c23 */ /* 0x004fca0008010812 */
[----:B------:R1:W-:Y:S02]  /*4020*/  MUFU.EX2 R233, R4 ;  /* 0x0000000400e97308 */ /* 0x0003e40000000800 */
[----:B-1----:R-:W-:-:S05]  /*4030*/  FMUL.FTZ R4, R135, UR7 ;  /* 0x0000000787047c20 */ /* 0x002fca0008410000 */
[----:B------:R-:W-:Y:S01]  /*4040*/  FSEL R21, R4, RZ, P0 ;  /* 0x000000ff04157208 */ /* 0x000fe20000000000 */
[----:B------:R-:W-:Y:S01]  /*4050*/  IMAD.WIDE.U32 R4, R9, -0x2daee0ad, RZ ;  /* 0xd2511f5309047825 */ /* 0x000fe200078e00ff */
[----:B------:R-:W-:Y:S02]  /*4060*/  LOP3.LUT R9, R7, UR5, R24, 0x96, !PT ;  /* 0x0000000507097c12 */ /* 0x000fe4000f8e9618 */
[----:B------:R-:W-:Y:S01]  /*4070*/  FSETP.NEU.FTZ.AND P0, PT, R134, -INF , PT ;  /* 0xff8000008600780b */ /* 0x000fe20003f1d000 */
[----:B------:R-:W-:Y:S01]  /*4080*/  FFMA.FTZ R8, R139, UR7, -R21 ;  /* 0x000000078b087c23 */ /* 0x000fe20008010815 */
[----:B------:R-:W-:Y:S01]  /*4090*/  LOP3.LUT R32, R5, UR23, R6, 0x96, !PT ;  /* 0x0000001705207c12 */ /* 0x000fe2000f8e9606 */
[----:B------:R-:W-:Y:S01]  /*40a0*/  IMAD.WIDE.U32 R6, R14, -0x2daee0ad, RZ ;  /* 0xd2511f530e067825 */ /* 0x000fe200078e00ff */
[C---:B------:R-:W-:Y:S01]  /*40b0*/  LOP3.LUT R13, R4.reuse, 0xffff, RZ, 0xc0, !PT ;  /* 0x0000ffff040d7812 */ /* 0x040fe200078ec0ff */
[----:B------:R1:W-:Y:S01]  /*40c0*/  MUFU.EX2 R245, R8 ;  /* 0x0000000800f57308 */ /* 0x0003e20000000800 */
[----:B------:R-:W-:-:S02]  /*40d0*/  LOP3.LUT R26, R4, 0xff, RZ, 0xc0, !PT ;  /* 0x000000ff041a7812 */ /* 0x000fc400078ec0ff */
[--C-:B------:R-:W-:Y:S02]  /*40e0*/  SHF.R.U32.HI R14, RZ, 0x10, R4.reuse ;  /* 0x00000010ff0e7819 */ /* 0x100fe40000011604 */
[----:B------:R-:W-:Y:S01]  /*40f0*/  SHF.R.U32.HI R25, RZ, 0x18, R4 ;  /* 0x00000018ff197819 */ /* 0x000fe20000011604 */
[----:B------:R-:W-:Y:S01]  /*4100*/  IMAD.WIDE.U32 R4, R10, -0x2daee0ad, RZ ;  /* 0xd2511f530a047825 */ /* 0x000fe200078e00ff */
[----:B------:R-:W-:-:S03]  /*4110*/  LOP3.LUT R19, R7, UR5, R22, 0x96, !PT ;  /* 0x0000000507137c12 */ /* 0x000fc6000f8e9616 */
[----:B------:R-:W-:Y:S01]  /*4120*/  FFMA.FTZ R7, R92, UR7, -R21 ;  /* 0x000000075c077c23 */ /* 0x000fe20008010815 */
[----:B------:R-:W-:Y:S02]  /*4130*/  LEA R139, R3, UR4, 0x1 ;  /* 0x00000004038b7c11 */ /* 0x000fe4000f8e08ff */
[----:B------:R-:W-:Y:S01]  /*4140*/  LOP3.LUT R22, R5, UR23, R6, 0x96, !PT ;  /* 0x0000001705167c12 */ /* 0x000fe2000f8e9606 */
[----:B------:R2:W-:Y:S01]  /*4150*/  MUFU.EX2 R239, R7 ;  /* 0x0000000700ef7308 */ /* 0x0005e20000000800 */
[----:B------:R-:W-:Y:S01]  /*4160*/  LOP3.LUT R17, R4, 0xffff, RZ, 0xc0, !PT ;  /* 0x0000ffff04117812 */ /* 0x000fe200078ec0ff */
[----:B------:R-:W-:Y:S01]  /*4170*/  IMAD R204, R0, 0x2, R139 ;  /* 0x0000000200cc7824 */ /* 0x000fe200078e028b */
[----:B------:R-:W-:Y:S01]  /*4180*/  LOP3.LUT R24, R4, 0xff, RZ, 0xc0, !PT ;  /* 0x000000ff04187812 */ /* 0x000fe200078ec0ff */
[----:B------:R-:W-:Y:S01]  /*4190*/  LDSM.16.MT88.4 R40, [R139+0x4400] ;  /* 0x004400008b28783b */ /* 0x000fe20000004200 */
[----:B-1----:R-:W-:Y:S01]  /*41a0*/  FMNMX.FTZ R8, R187, R2, !PT ;  /* 0x00000002bb087209 */ /* 0x002fe20007810000 */
[----:B------:R-:W-:Y:S01]  /*41b0*/  FFMA.FTZ R2, R91, UR7, -R21 ;  /* 0x000000075b027c23 */ /* 0x000fe20008010815 */
[----:B------:R-:W-:-:S02]  /*41c0*/  SHF.R.U32.HI R23, RZ, 0x10, R4 ;  /* 0x00000010ff177819 */ /* 0x000fc40000011604 */
[----:B------:R-:W-:Y:S01]  /*41d0*/  SHF.R.U32.HI R27, RZ, 0x18, R4 ;  /* 0x00000018ff1b7819 */ /* 0x000fe20000011604 */
[----:B------:R-:W1:Y:S01]  /*41e0*/  SHFL.BFLY PT, R11, R8, 0x2, 0x1f ;  /* 0x0c401f00080b7f89 */ /* 0x000e6200000e0000 */
[----:B------:R3:W-:Y:S01]  /*41f0*/  MUFU.EX2 R232, R2 ;  /* 0x0000000200e87308 */ /* 0x0007e20000000800 */
[----:B------:R-:W-:-:S04]  /*4200*/  IMAD.WIDE.U32 R4, R19, -0x326172a9, RZ ;  /* 0xcd9e8d5713047825 */ /* 0x000fc800078e00ff */
[----:B--2---:R-:W-:Y:S01]  /*4210*/  IMAD.WIDE.U32 R6, R9, -0x326172a9, RZ ;  /* 0xcd9e8d5709067825 */ /* 0x004fe200078e00ff */
[----:B------:R-:W-:Y:S02]  /*4220*/  LOP3.LUT R9, R14, 0xff, RZ, 0xc0, !PT ;  /* 0x000000ff0e097812 */ /* 0x000fe400078ec0ff */
[----:B------:R-:W-:Y:S02]  /*4230*/  SHF.R.U32.HI R28, RZ, 0x18, R4 ;  /* 0x00000018ff1c7819 */ /* 0x000fe40000011604 */
[----:B------:R-:W-:Y:S02]  /*4240*/  LOP3.LUT R15, R6, 0xff, RZ, 0xc0, !PT ;  /* 0x000000ff060f7812 */ /* 0x000fe400078ec0ff */
[----:B------:R-:W-:Y:S02]  /*4250*/  SHF.R.U32.HI R14, RZ, 0x10, R6 ;  /* 0x00000010ff0e7819 */ /* 0x000fe40000011606 */
[----:B------:R-:W-:Y:S01]  /*4260*/  PRMT R71, R9, 0x5410, R25 ;  /* 0x0000541009477816 */ /* 0x000fe20000000019 */
[----:B---3--:R-:W-:Y:S01]  /*4270*/  FFMA.FTZ R2, R93, UR7, -R21 ;  /* 0x000000075d027c23 */ /* 0x008fe20008010815 */
[----:B------:R-:W-:-:S03]  /*4280*/  LOP3.LUT R25, R4, 0xff, RZ, 0xc0, !PT ;  /* 0x000000ff04197812 */ /* 0x000fc600078ec0ff */
[----:B------:R2:W-:Y:S01]  /*4290*/  MUFU.EX2 R37, R2 ;  /* 0x0000000200257308 */ /* 0x0005e20000000800 */
[----:B-1----:R-:W-:Y:S02]  /*42a0*/  FMNMX.FTZ R10, R8, R11, !PT ;  /* 0x0000000b080a7209 */ /* 0x002fe40007810000 */
[----:B------:R-:W-:Y:S02]  /*42b0*/  LOP3.LUT R8, R7, UR6, R16, 0x96, !PT ;  /* 0x0000000607087c12 */ /* 0x000fe4000f8e9610 */
[----:B------:R-:W-:Y:S01]  /*42c0*/  SHF.R.U32.HI R11, RZ, 0x8, R13 ;  /* 0x00000008ff0b7819 */ /* 0x000fe2000001160d */
[----:B------:R-:W1:Y:S01]  /*42d0*/  SHFL.BFLY PT, R16, R10, 0x1, 0x1f ;  /* 0x0c201f000a107f89 */ /* 0x000e6200000e0000 */
[----:B------:R-:W-:Y:S02]  /*42e0*/  LOP3.LUT R7, R6, 0xffff, RZ, 0xc0, !PT ;  /* 0x0000ffff06077812 */ /* 0x000fe400078ec0ff */
[----:B------:R-:W-:Y:S02]  /*42f0*/  SHF.R.U32.HI R13, RZ, 0x18, R6 ;  /* 0x00000018ff0d7819 */ /* 0x000fe40000011606 */
[----:B------:R-:W-:-:S02]  /*4300*/  PRMT R70, R26, 0x5410, R11 ;  /* 0x000054101a467816 */ /* 0x000fc4000000000b */
[----:B------:R-:W-:Y:S02]  /*4310*/  LOP3.LUT R6, R5, UR6, R12, 0x96, !PT ;  /* 0x0000000605067c12 */ /* 0x000fe4000f8e960c */
[----:B------:R-:W-:Y:S01]  /*4320*/  SHF.R.U32.HI R26, RZ, 0x10, R4 ;  /* 0x00000010ff1a7819 */ /* 0x000fe20000011604 */
[----:B--2---:R-:W-:Y:S01]  /*4330*/  FMUL.FTZ R2, R134, UR7 ;  /* 0x0000000786027c20 */ /* 0x004fe20008410000 */
[----:B------:R-:W-:Y:S02]  /*4340*/  SHF.R.U32.HI R7, RZ, 0x8, R7 ;  /* 0x00000008ff077819 */ /* 0x000fe40000011607 */
[----:B------:R-:W-:Y:S02]  /*4350*/  LOP3.LUT R12, R22, 0xff, RZ, 0xc0, !PT ;  /* 0x000000ff160c7812 */ /* 0x000fe400078ec0ff */
[----:B------:R-:W-:Y:S02]  /*4360*/  FSEL R20, R2, RZ, P0 ;  /* 0x000000ff02147208 */ /* 0x000fe40000000000 */
[----:B------:R-:W-:-:S02]  /*4370*/  LOP3.LUT R11, R8, 0xff, RZ, 0xc0, !PT ;  /* 0x000000ff080b7812 */ /* 0x000fc400078ec0ff */
[----:B------:R-:W-:Y:S01]  /*4380*/  LOP3.LUT R3, R26, 0xff, RZ, 0xc0, !PT ;  /* 0x000000ff1a037812 */ /* 0x000fe200078ec0ff */
[--C-:B------:R-:W-:Y:S01]  /*4390*/  FFMA.FTZ R2, R174, UR7, -R20.reuse ;  /* 0x00000007ae027c23 */ /* 0x100fe20008010814 */
[----:B------:R-:W-:-:S03]  /*43a0*/  FFMA.FTZ R9, R96, UR7, -R20 ;  /* 0x0000000760097c23 */ /* 0x000fc60008010814 */
[----:B------:R2:W-:Y:S08]  /*43b0*/  MUFU.EX2 R207, R2 ;  /* 0x0000000200cf7308 */ /* 0x0005f00000000800 */
[----:B------:R-:W-:Y:S01]  /*43c0*/  MUFU.EX2 R247, R9 ;  /* 0x0000000900f77308 */ /* 0x000fe20000000800 */
[----:B--2---:R-:W-:-:S07]  /*43d0*/  FFMA.FTZ R2, R95, UR7, -R20 ;  /* 0x000000075f027c23 */ /* 0x004fce0008010814 */
[----:B------:R2:W-:Y:S02]  /*43e0*/  MUFU.EX2 R136, R2 ;  /* 0x0000000200887308 */ /* 0x0005e40000000800 */
[----:B--2---:R-:W-:-:S06]  /*43f0*/  FFMA.FTZ R2, R104, UR7, -R20 ;  /* 0x0000000768027c23 */ /* 0x004fcc0008010814 */
[----:B------:R2:W-:Y:S02]  /*4400*/  MUFU.EX2 R235, R2 ;  /* 0x0000000200eb7308 */ /* 0x0005e40000000800 */
[----:B--2---:R-:W-:Y:S02]  /*4410*/  SHF.R.U32.HI R2, RZ, 0x8, R17 ;  /* 0x00000008ff027819 */ /* 0x004fe40000011611 */
[----:B------:R-:W-:Y:S01]  /*4420*/  LOP3.LUT R17, R4, 0xffff, RZ, 0xc0, !PT ;  /* 0x0000ffff04117812 */ /* 0x000fe200078ec0ff */
[----:B------:R-:W-:Y:S01]  /*4430*/  FFMA.FTZ R5, R100, UR7, -R20 ;  /* 0x0000000764057c23 */ /* 0x000fe20008010814 */
[----:B------:R-:W-:Y:S02]  /*4440*/  PRMT R33, R24, 0x5410, R2 ;  /* 0x0000541018217816 */ /* 0x000fe40000000002 */
[----:B------:R-:W-:Y:S01]  /*4450*/  LOP3.LUT R4, R23, 0xff, RZ, 0xc0, !PT ;  /* 0x000000ff17047812 */ /* 0x000fe200078ec0ff */
[----:B------:R2:W3:Y:S01]  /*4460*/  MUFU.EX2 R242, R5 ;  /* 0x0000000500f27308 */ /* 0x0004e20000000800 */
[----:B-1----:R-:W-:-:S02]  /*4470*/  FMNMX.FTZ R2, R10, R16, !PT ;  /* 0x000000100a027209 */ /* 0x002fc40007810000 */
[----:B------:R-:W-:Y:S02]  /*4480*/  PRMT R23, R4, 0x5410, R27 ;  /* 0x0000541004177816 */ /* 0x000fe4000000001b */
[C---:B------:R-:W-:Y:S01]  /*4490*/  FSETP.NEU.FTZ.AND P0, PT, R2.reuse, -INF , PT ;  /* 0xff8000000200780b */ /* 0x040fe20003f1d000 */
[----:B------:R-:W-:Y:S01]  /*44a0*/  FMUL.FTZ R4, R2, UR7 ;  /* 0x0000000702047c20 */ /* 0x000fe20008410000 */
[----:B------:R-:W-:-:S04]  /*44b0*/  SHF.R.U32.HI R10, RZ, 0x18, R8 ;  /* 0x00000018ff0a7819 */ /* 0x000fc80000011608 */
[----:B------:R-:W-:Y:S02]  /*44c0*/  FSEL R19, R4, RZ, P0 ;  /* 0x000000ff04137208 */ /* 0x000fe40000000000 */
[----:B------:R-:W-:-:S03]  /*44d0*/  LOP3.LUT R4, R8, 0xffff, RZ, 0xc0, !PT ;  /* 0x0000ffff08047812 */ /* 0x000fc600078ec0ff */
[----:B------:R-:W-:Y:S01]  /*44e0*/  FFMA.FTZ R9, R200, UR7, -R19 ;  /* 0x00000007c8097c23 */ /* 0x000fe20008010813 */
[----:B--2---:R-:W-:Y:S02]  /*44f0*/  LOP3.LUT R5, R14, 0xff, RZ, 0xc0, !PT ;  /* 0x000000ff0e057812 */ /* 0x004fe400078ec0ff */
[----:B------:R-:W-:Y:S01]  /*4500*/  PRMT R14, R15, 0x5410, R7 ;  /* 0x000054100f0e7816 */ /* 0x000fe20000000007 */
[----:B------:R1:W-:Y:S01]  /*4510*/  MUFU.EX2 R230, R9 ;  /* 0x0000000900e67308 */ /* 0x0003e20000000800 */
[----:B------:R-:W-:Y:S01]  /*4520*/  PRMT R13, R5, 0x5410, R13 ;  /* 0x00005410050d7816 */ /* 0x000fe2000000000d */
[----:B------:R-:W-:Y:S01]  /*4530*/  FFMA.FTZ R5, R94, UR7, -R20 ;  /* 0x000000075e057c23 */ /* 0x000fe20008010814 */
[----:B------:R-:W-:-:S04]  /*4540*/  LOP3.LUT R7, R22, 0xffff, RZ, 0xc0, !PT ;  /* 0x0000ffff16077812 */ /* 0x000fc800078ec0ff */
[----:B------:R-:W-:Y:S01]  /*4550*/  SHF.R.U32.HI R7, RZ, 0x8, R7 ;  /* 0x00000008ff077819 */ /* 0x000fe20000011607 */
[----:B------:R2:W-:Y:S03]  /*4560*/  MUFU.EX2 R205, R5 ;  /* 0x0000000500cd7308 */ /* 0x0005e60000000800 */
[----:B------:R-:W-:Y:S01]  /*4570*/  PRMT R16, R12, 0x5410, R7 ;  /* 0x000054100c107816 */ /* 0x000fe20000000007 */
[----:B------:R-:W-:-:S04]  /*4580*/  FFMA.FTZ R7, R105, UR7, -R19 ;  /* 0x0000000769077c23 */ /* 0x000fc80008010813 */
[----:B------:R4:W-:Y:S01]  /*4590*/  MUFU.EX2 R172, R7 ;  /* 0x0000000700ac7308 */ /* 0x0009e20000000800 */
[----:B-1----:R-:W-:Y:S02]  /*45a0*/  LOP3.LUT R9, R6, 0xff, RZ, 0xc0, !PT ;  /* 0x000000ff06097812 */ /* 0x002fe400078ec0ff */
[----:B--2---:R-:W-:Y:S02]  /*45b0*/  SHF.R.U32.HI R5, RZ, 0x10, R8 ;  /* 0x00000010ff057819 */ /* 0x004fe40000011608 */
[----:B------:R-:W-:Y:S02]  /*45c0*/  SHF.R.U32.HI R8, RZ, 0x8, R4 ;  /* 0x00000008ff087819 */ /* 0x000fe40000011604 */
[----:B------:R-:W-:Y:S02]  /*45d0*/  SHF.R.U32.HI R4, RZ, 0x8, R17 ;  /* 0x00000008ff047819 */ /* 0x000fe40000011611 */
[----:B------:R-:W-:Y:S02]  /*45e0*/  LOP3.LUT R5, R5, 0xff, RZ, 0xc0, !PT ;  /* 0x000000ff05057812 */ /* 0x000fe400078ec0ff */
[----:B------:R-:W-:-:S02]  /*45f0*/  PRMT R12, R11, 0x5410, R8 ;  /* 0x000054100b0c7816 */ /* 0x000fc40000000008 */
[----:B------:R-:W-:Y:S01]  /*4600*/  PRMT R11, R25, 0x5410, R4 ;  /* 0x00005410190b7816 */ /* 0x000fe20000000004 */
[--C-:B------:R-:W-:Y:S01]  /*4610*/  FFMA.FTZ R4, R101, UR7, -R19.reuse ;  /* 0x0000000765047c23 */ /* 0x100fe20008010813 */
[----:B------:R-:W-:Y:S01]  /*4620*/  PRMT R15, R5, 0x5410, R10 ;  /* 0x00005410050f7816 */ /* 0x000fe2000000000a */
[----:B------:R-:W-:Y:S01]  /*4630*/  IMAD.U32 R5, RZ, RZ, UR24 ;  /* 0x00000018ff057e24 */ /* 0x000fe2000f8e00ff */
[----:B------:R-:W-:Y:S01]  /*4640*/  PRMT R10, R3, 0x5410, R28 ;  /* 0x00005410030a7816 */ /* 0x000fe2000000001c */
[----:B------:R1:W-:Y:S01]  /*4650*/  MUFU.EX2 R243, R4 ;  /* 0x0000000400f37308 */ /* 0x0003e20000000800 */
[----:B------:R-:W2:Y:S01]  /*4660*/  LDSM.16.MT88.4 R24, [R139+0x4000] ;  /* 0x004000008b18783b */ /* 0x000ea20000004200 */
[----:B------:R-:W-:Y:S02]  /*4670*/  LOP3.LUT R3, R6, 0xffff, RZ, 0xc0, !PT ;  /* 0x0000ffff06037812 */ /* 0x000fe400078ec0ff */
[----:B------:R-:W-:Y:S01]  /*4680*/  LEA R0, R5, UR24, 0x10 ;  /* 0x0000001805007c11 */ /* 0x000fe2000f8e80ff */
[----:B------:R-:W2:Y:S01]  /*4690*/  LDSM.16.MT88.4 R28, [R204+0x4000] ;  /* 0x00400000cc1c783b */ /* 0x000ea20000004200 */
[----:B------:R-:W-:Y:S01]  /*46a0*/  FFMA.FTZ R5, R202, UR7, -R19 ;  /* 0x00000007ca057c23 */ /* 0x000fe20008010813 */
[----:B----4-:R-:W-:-:S02]  /*46b0*/  SHF.R.U32.HI R7, RZ, 0x8, R3 ;  /* 0x00000008ff077819 */ /* 0x010fc40000011603 */
[----:B------:R-:W-:Y:S01]  /*46c0*/  SHF.R.U32.HI R8, RZ, 0x18, R6 ;  /* 0x00000018ff087819 */ /* 0x000fe20000011606 */
[----:B------:R4:W4:Y:S01]  /*46d0*/  MUFU.EX2 R231, R5 ;  /* 0x0000000500e77308 */ /* 0x0009220000000800 */
[--C-:B------:R-:W-:Y:S02]  /*46e0*/  HSET2.LE.AND R3, R11, R0.reuse, PT ;  /* 0x000000000b037233 */ /* 0x100fe40003803000 */
[----:B------:R-:W-:Y:S01]  /*46f0*/  PRMT R7, R9, 0x5410, R7 ;  /* 0x0000541009077816 */ /* 0x000fe20000000007 */
[----:B------:R-:W-:Y:S01]  /*4700*/  FFMA.FTZ R9, R97, UR7, -R20 ;  /* 0x0000000761097c23 */ /* 0x000fe20008010814 */
[----:B------:R-:W-:Y:S01]  /*4710*/  HSET2.LE.AND R11, R13, R0, PT ;  /* 0x000000000d0b7233 */ /* 0x000fe20003803000 */
[----:B------:R-:W-:Y:S01]  /*4720*/  FFMA.FTZ R13, R106, UR7, -R19 ;  /* 0x000000076a0d7c23 */ /* 0x000fe20008010813 */
[----:B-1----:R-:W-:Y:S01]  /*4730*/  SHF.R.U32.HI R4, RZ, 0x10, R6 ;  /* 0x00000010ff047819 */ /* 0x002fe20000011606 */
[----:B------:R1:W-:Y:S01]  /*4740*/  MUFU.EX2 R236, R9 ;  /* 0x0000000900ec7308 */ /* 0x0003e20000000800 */
[----:B---3--:R-:W-:Y:S01]  /*4750*/  F2FP.BF16.F32.PACK_AB R6, R242, R235 ;  /* 0x000000ebf206723e */ /* 0x008fe200000010ff */
[----:B------:R-:W-:Y:S01]  /*4760*/  IMAD.MOV.U32 R97, RZ, RZ, R36 ;  /* 0x000000ffff617224 */ /* 0x000fe200078e0024 */
[----:B------:R-:W-:-:S02]  /*4770*/  LOP3.LUT R4, R4, 0xff, RZ, 0xc0, !PT ;  /* 0x000000ff04047812 */ /* 0x000fc400078ec0ff */
[----:B------:R-:W-:Y:S02]  /*4780*/  LOP3.LUT R6, R3, R6, RZ, 0xc0, !PT ;  /* 0x0000000603067212 */ /* 0x000fe400078ec0ff */
[----:B------:R-:W-:Y:S01]  /*4790*/  HSET2.LE.AND R3, R10, R0, PT ;  /* 0x000000000a037233 */ /* 0x000fe20003803000 */
[----:B------:R-:W-:Y:S01]  /*47a0*/  FFMA.FTZ R10, R107, UR7, -R19 ;  /* 0x000000076b0a7c23 */ /* 0x000fe20008010813 */
[----:B----4-:R-:W-:Y:S01]  /*47b0*/  FFMA.FTZ R5, R98, UR7, -R20 ;  /* 0x0000000762057c23 */ /* 0x010fe20008010814 */
[----:B------:R-:W-:Y:S01]  /*47c0*/  IMAD.MOV.U32 R98, RZ, RZ, R37 ;  /* 0x000000ffff627224 */ /* 0x000fe200078e0025 */
[----:B------:R3:W-:Y:S01]  /*47d0*/  MUFU.EX2 R100, R13 ;  /* 0x0000000d00647308 */ /* 0x0007e20000000800 */
[----:B------:R-:W4:Y:S01]  /*47e0*/  LDSM.16.MT88.4 R36, [R204+0x4400] ;  /* 0x00440000cc24783b */ /* 0x000f220000004200 */
[----:B------:R-:W-:Y:S02]  /*47f0*/  LOP3.LUT R101, R69, UR20, R102, 0x96, !PT ;  /* 0x0000001445657c12 */ /* 0x000fe4000f8e9666 */
[----:B-1----:R-:W-:-:S04]  /*4800*/  F2FP.BF16.F32.PACK_AB R9, R231, R230 ;  /* 0x000000e6e709723e */ /* 0x002fc800000010ff */
[----:B------:R1:W4:Y:S08]  /*4810*/  MUFU.EX2 R104, R5 ;  /* 0x0000000500687308 */ /* 0x0003300000000800 */
[----:B------:R2:W-:Y:S01]  /*4820*/  MUFU.EX2 R249, R10 ;  /* 0x0000000a00f97308 */ /* 0x0005e20000000800 */
[----:B---3--:R-:W-:-:S07]  /*4830*/  FFMA.FTZ R13, R108, UR7, -R19 ;  /* 0x000000076c0d7c23 */ /* 0x008fce0008010813 */
[----:B------:R-:W-:Y:S01]  /*4840*/  MUFU.EX2 R96, R13 ;  /* 0x0000000d00607308 */ /* 0x000fe20000000800 */
[----:B-1----:R-:W-:Y:S02]  /*4850*/  PRMT R5, R4, 0x5410, R8 ;  /* 0x0000541004057816 */ /* 0x002fe40000000008 */
[--C-:B------:R-:W-:Y:S02]  /*4860*/  HSET2.LE.AND R4, R7, R0.reuse, PT ;  /* 0x0000000007047233 */ /* 0x100fe40003803000 */
[----:B------:R-:W-:Y:S02]  /*4870*/  F2FP.BF16.F32.PACK_AB R7, R243, R172 ;  /* 0x000000acf307723e */ /* 0x000fe400000010ff */
[--C-:B------:R-:W-:Y:S02]  /*4880*/  HSET2.LE.AND R8, R5, R0.reuse, PT ;  /* 0x0000000005087233 */ /* 0x100fe40003803000 */
[----:B------:R-:W-:Y:S02]  /*4890*/  LOP3.LUT R7, R3, R7, RZ, 0xc0, !PT ;  /* 0x0000000703077212 */ /* 0x000fe400078ec0ff */
[----:B------:R-:W-:-:S02]  /*48a0*/  HSET2.LE.AND R3, R14, R0, PT ;  /* 0x000000000e037233 */ /* 0x000fc40003803000 */
[----:B--2---:R-:W-:Y:S02]  /*48b0*/  F2FP.BF16.F32.PACK_AB R10, R138, R206 ;  /* 0x000000ce8a0a723e */ /* 0x004fe400000010ff */
[----:B------:R-:W-:Y:S02]  /*48c0*/  F2FP.BF16.F32.PACK_AB R5, R136, R207 ;  /* 0x000000cf8805723e */ /* 0x000fe400000010ff */
[----:B------:R-:W-:Y:S01]  /*48d0*/  LOP3.LUT R10, R3, R10, RZ, 0xc0, !PT ;  /* 0x0000000a030a7212 */ /* 0x000fe200078ec0ff */
[----:B------:R-:W-:Y:S01]  /*48e0*/  FFMA.FTZ R3, R99, UR7, -R19 ;  /* 0x0000000763037c23 */ /* 0x000fe20008010813 */
[----:B------:R-:W-:Y:S02]  /*48f0*/  LOP3.LUT R4, R4, R5, RZ, 0xc0, !PT ;  /* 0x0000000504047212 */ /* 0x000fe400078ec0ff */
[----:B------:R-:W-:Y:S01]  /*4900*/  LOP3.LUT R5, R8, R9, RZ, 0xc0, !PT ;  /* 0x0000000908057212 */ /* 0x000fe200078ec0ff */
[----:B------:R1:W2:Y:S01]  /*4910*/  MUFU.EX2 R237, R3 ;  /* 0x0000000300ed7308 */ /* 0x0002a20000000800 */
[----:B------:R-:W-:-:S02]  /*4920*/  HSET2.LE.AND R9, R12, R0, PT ;  /* 0x000000000c097233 */ /* 0x000fc40003803000 */
[----:B------:R-:W-:Y:S02]  /*4930*/  F2FP.BF16.F32.PACK_AB R8, R239, R98 ;  /* 0x00000062ef08723e */ /* 0x000fe400000010ff */
[----:B------:R-:W-:Y:S01]  /*4940*/  F2FP.BF16.F32.PACK_AB R12, R244, R238 ;  /* 0x000000eef40c723e */ /* 0x000fe200000010ff */
[C---:B------:R-:W-:Y:S01]  /*4950*/  HMMA.16816.F32.BF16 R52, R4.reuse, R24, RZ ;  /* 0x000000180434723c */ /* 0x040fe200000418ff */
[----:B------:R-:W-:Y:S02]  /*4960*/  LOP3.LUT R11, R11, R8, RZ, 0xc0, !PT ;  /* 0x000000080b0b7212 */ /* 0x000fe400078ec0ff */
[----:B------:R-:W-:Y:S02]  /*4970*/  LOP3.LUT R8, R9, R12, RZ, 0xc0, !PT ;  /* 0x0000000c09087212 */ /* 0x000fe400078ec0ff */
[----:B------:R-:W-:Y:S01]  /*4980*/  F2FP.BF16.F32.PACK_AB R9, R232, R245 ;  /* 0x000000f5e809723e */ /* 0x000fe200000010ff */
[----:B------:R-:W-:Y:S01]  /*4990*/  HMMA.16816.F32.BF16 R48, R4, R28, RZ ;  /* 0x0000001c0430723c */ /* 0x000fe200000418ff */
[----:B------:R-:W-:-:S02]  /*49a0*/  SHF.R.U32.HI R12, RZ, 0x10, R22 ;  /* 0x00000010ff0c7819 */ /* 0x000fc40000011616 */
[----:B------:R-:W-:Y:S02]  /*49b0*/  SHF.R.U32.HI R14, RZ, 0x18, R22 ;  /* 0x00000018ff0e7819 */ /* 0x000fe40000011616 */
[--C-:B-1----:R-:W-:Y:S01]  /*49c0*/  HSET2.LE.AND R3, R15, R0.reuse, PT ;  /* 0x000000000f037233 */ /* 0x102fe20003803000 */
[C---:B------:R-:W-:Y:S01]  /*49d0*/  HMMA.16816.F32.BF16 R56, R4.reuse, R26, RZ ;  /* 0x0000001a0438723c */ /* 0x040fe200000418ff */
[----:B------:R-:W-:Y:S02]  /*49e0*/  LOP3.LUT R12, R12, 0xff, RZ, 0xc0, !PT ;  /* 0x000000ff0c0c7812 */ /* 0x000fe400078ec0ff */
[----:B------:R-:W-:Y:S02]  /*49f0*/  SHF.R.U32.HI R13, RZ, 0x18, R32 ;  /* 0x00000018ff0d7819 */ /* 0x000fe40000011620 */
[----:B------:R-:W-:Y:S01]  /*4a00*/  LOP3.LUT R9, R3, R9, RZ, 0xc0, !PT ;  /* 0x0000000903097212 */ /* 0x000fe200078ec0ff */
[----:B------:R-:W-:Y:S01]  /*4a10*/  HMMA.16816.F32.BF16 R44, R4, R30, RZ ;  /* 0x0000001e042c723c */ /* 0x000fe200000418ff */
[----:B------:R-:W-:-:S05]  /*4a20*/  HSET2.LE.AND R3, R33, R0, PT ;  /* 0x0000000021037233 */ /* 0x000fca0003803000 */
[C---:B------:R-:W-:Y:S01]  /*4a30*/  HMMA.16816.F32.BF16 R60, R8.reuse, R24, RZ ;  /* 0x00000018083c723c */ /* 0x040fe200000418ff */
[----:B------:R-:W-:Y:S01]  /*4a40*/  FFMA.FTZ R4, R208, UR7, -R21 ;  /* 0x00000007d0047c23 */ /* 0x000fe20008010815 */
[----:B----4-:R-:W-:Y:S01]  /*4a50*/  F2FP.BF16.F32.PACK_AB R6, R236, R104 ;  /* 0x00000068ec06723e */ /* 0x010fe200000010ff */
[----:B------:R-:W-:Y:S01]  /*4a60*/  IMAD.MOV.U32 R208, RZ, RZ, R235 ;  /* 0x000000ffffd07224 */ /* 0x000fe200078e00eb */
[--C-:B------:R-:W-:Y:S01]  /*4a70*/  HSET2.LE.AND R7, R23, R0.reuse, PT ;  /* 0x0000000017077233 */ /* 0x100fe20003803000 */
[----:B------:R2:W-:Y:S01]  /*4a80*/  MUFU.EX2 R246, R4 ;  /* 0x0000000400f67308 */ /* 0x0005e20000000800 */
[----:B------:R-:W-:Y:S01]  /*4a90*/  LOP3.LUT R6, R3, R6, RZ, 0xc0, !PT ;  /* 0x0000000603067212 */ /* 0x000fe200078ec0ff */
[----:B------:R-:W-:Y:S01]  /*4aa0*/  HMMA.16816.F32.BF16 R72, R8, R26, RZ ;  /* 0x0000001a0848723c */ /* 0x000fe200000418ff */
[----:B------:R-:W-:Y:S01]  /*4ab0*/  HSET2.LE.AND R3, R16, R0, PT ;  /* 0x0000000010037233 */ /* 0x000fe20003803000 */
[----:B------:R-:W-:Y:S01]  /*4ac0*/  IMAD.WIDE.U32 R16, R77, -0x2daee0ad, RZ ;  /* 0xd2511f534d107825 */ /* 0x000fe200078e00ff */
[----:B------:R-:W-:-:S03]  /*4ad0*/  PRMT R5, R12, 0x5410, R14 ;  /* 0x000054100c057816 */ /* 0x000fc6000000000e */
[----:B------:R-:W-:Y:S01]  /*4ae0*/  FFMA.FTZ R12, R109, UR7, -R21 ;  /* 0x000000076d0c7c23 */ /* 0x000fe20008010815 */
[----:B------:R-:W-:Y:S01]  /*4af0*/  IMAD.WIDE.U32 R14, R64, -0x2daee0ad, RZ ;  /* 0xd2511f53400e7825 */ /* 0x000fe200078e00ff */
[C---:B------:R-:W-:Y:S02]  /*4b00*/  HMMA.16816.F32.BF16 R24, R8.reuse, R28, RZ ;  /* 0x0000001c0818723c */ /* 0x040fe400000418ff */
[----:B------:R1:W-:Y:S01]  /*4b10*/  MUFU.EX2 R105, R12 ;  /* 0x0000000c00697308 */ /* 0x0003e20000000800 */
[----:B------:R-:W-:Y:S02]  /*4b20*/  HSET2.LE.AND R5, R5, R0, PT ;  /* 0x0000000005057233 */ /* 0x000fe40003803000 */
[----:B------:R-:W-:Y:S01]  /*4b30*/  LOP3.LUT R22, R15, UR19, R78, 0x96, !PT ;  /* 0x000000130f167c12 */ /* 0x000fe2000f8e964e */
[----:B------:R-:W-:Y:S01]  /*4b40*/  HMMA.16816.F32.BF16 R64, R8, R30, RZ ;  /* 0x0000001e0840723c */ /* 0x000fe200000418ff */
[----:B------:R-:W-:Y:S01]  /*4b50*/  LOP3.LUT R17, R17, UR17, R14, 0x96, !PT ;  /* 0x0000001111117c12 */ /* 0x000fe2000f8e960e */
[----:B------:R-:W-:Y:S01]  /*4b60*/  FFMA.FTZ R14, R111, UR7, -R20 ;  /* 0x000000076f0e7c23 */ /* 0x000fe20008010814 */
[----:B--2---:R-:W-:-:S03]  /*4b70*/  F2FP.BF16.F32.PACK_AB R4, R237, R100 ;  /* 0x00000064ed04723e */ /* 0x004fc600000010ff */
[----:B------:R2:W-:Y:S01]  /*4b80*/  MUFU.EX2 R80, R14 ;  /* 0x0000000e00507308 */ /* 0x0005e20000000800 */
[----:B------:R-:W-:Y:S01]  /*4b90*/  LOP3.LUT R7, R7, R4, RZ, 0xc0, !PT ;  /* 0x0000000407077212 */ /* 0x000fe200078ec0ff */
[--C-:B------:R-:W-:Y:S01]  /*4ba0*/  FFMA.FTZ R9, R209, UR7, -R21.reuse ;  /* 0x00000007d1097c23 */ /* 0x100fe20008010815 */
[----:B------:R-:W-:Y:S01]  /*4bb0*/  F2FP.BF16.F32.PACK_AB R4, R205, R247 ;  /* 0x000000f7cd04723e */ /* 0x000fe200000010ff */
[----:B------:R-:W-:Y:S01]  /*4bc0*/  IMAD.MOV.U32 R209, RZ, RZ, R236 ;  /* 0x000000ffffd17224 */ /* 0x000fe200078e00ec */
[----:B------:R-:W-:Y:S02]  /*4bd0*/  SHF.R.U32.HI R8, RZ, 0x10, R32 ;  /* 0x00000010ff087819 */ /* 0x000fe40000011620 */
[----:B------:R-:W-:Y:S01]  /*4be0*/  LOP3.LUT R4, R3, R4, RZ, 0xc0, !PT ;  /* 0x0000000403047212 */ /* 0x000fe200078ec0ff */
[----:B------:R-:W-:Y:S01]  /*4bf0*/  FFMA.FTZ R3, R110, UR7, -R21 ;  /* 0x000000076e037c23 */ /* 0x000fe20008010815 */
[----:B-1----:R-:W-:Y:S01]  /*4c00*/  F2FP.BF16.F32.PACK_AB R12, R96, R249 ;  /* 0x000000f9600c723e */ /* 0x002fe200000010ff */
[----:B------:R1:W3:Y:S01]  /*4c10*/  MUFU.EX2 R203, R9 ;  /* 0x0000000900cb7308 */ /* 0x0002e20000000800 */
[----:B------:R-:W-:-:S02]  /*4c20*/  LOP3.LUT R8, R8, 0xff, RZ, 0xc0, !PT ;  /* 0x000000ff08087812 */ /* 0x000fc400078ec0ff */
[----:B------:R-:W-:Y:S02]  /*4c30*/  LOP3.LUT R5, R5, R12, RZ, 0xc0, !PT ;  /* 0x0000000c05057212 */ /* 0x000fe400078ec0ff */
[----:B------:R-:W-:Y:S02]  /*4c40*/  LOP3.LUT R12, R32, 0xff, RZ, 0xc0, !PT ;  /* 0x000000ff200c7812 */ /* 0x000fe400078ec0ff */
[----:B------:R-:W-:Y:S01]  /*4c50*/  F2FP.BF16.F32.PACK_AB R10, R97, R233 ;  /* 0x000000e9610a723e */ /* 0x000fe200000010ff */
[----:B------:R4:W4:Y:S01]  /*4c60*/  MUFU.EX2 R99, R3 ;  /* 0x0000000300637308 */ /* 0x0009220000000800 */
[----:B--2---:R-:W-:Y:S01]  /*4c70*/  IMAD.WIDE.U32 R14, R112, -0x2daee0ad, RZ ;  /* 0xd2511f53700e7825 */ /* 0x004fe200078e00ff */
[----:B------:R-:W-:Y:S04]  /*4c80*/  HMMA.16816.F32.BF16 R52, R4, R40, R52 ;  /* 0x000000280434723c */ /* 0x000fe80000041834 */
[----:B------:R-:W-:-:S02]  /*4c90*/  LOP3.LUT R15, R15, UR19, R76, 0x96, !PT ;  /* 0x000000130f0f7c12 */ /* 0x000fc4000f8e964c */
[----:B------:R-:W-:Y:S01]  /*4ca0*/  HMMA.16816.F32.BF16 R48, R4, R36, R48 ;  /* 0x000000240430723c */ /* 0x000fe20000041830 */
[----:B-1----:R-:W-:Y:S02]  /*4cb0*/  PRMT R9, R8, 0x5410, R13 ;  /* 0x0000541008097816 */ /* 0x002fe4000000000d */
[----:B---3--:R-:W-:-:S03]  /*4cc0*/  F2FP.BF16.F32.PACK_AB R13, R203, R246 ;  /* 0x000000f6cb0d723e */ /* 0x008fc600000010ff */
[----:B------:R-:W-:Y:S01]  /*4cd0*/  HMMA.16816.F32.BF16 R56, R4, R42, R56 ;  /* 0x0000002a0438723c */ /* 0x000fe20000041838 */
[----:B----4-:R-:W-:-:S05]  /*4ce0*/  LOP3.LUT R3, R32, 0xffff, RZ, 0xc0, !PT ;  /* 0x0000ffff20037812 */ /* 0x010fca00078ec0ff */
[----:B------:R-:W-:Y:S01]  /*4cf0*/  HMMA.16816.F32.BF16 R44, R4, R38, R44 ;  /* 0x00000026042c723c */ /* 0x000fe2000004182c */
[----:B------:R-:W-:Y:S02]  /*4d00*/  SHF.R.U32.HI R11, RZ, 0x8, R3 ;  /* 0x00000008ff0b7819 */ /* 0x000fe40000011603 */
[--C-:B------:R-:W-:Y:S02]  /*4d10*/  HSET2.LE.AND R3, R70, R0.reuse, PT ;  /* 0x0000000046037233 */ /* 0x100fe40003803000 */
[----:B------:R-:W-:Y:S02]  /*4d20*/  PRMT R11, R12, 0x5410, R11 ;  /* 0x000054100c0b7816 */ /* 0x000fe4000000000b */
[--C-:B------:R-:W-:Y:S01]  /*4d30*/  HSET2.LE.AND R12, R9, R0.reuse, PT ;  /* 0x00000000090c7233 */ /* 0x100fe20003803000 */
[----:B------:R-:W-:Y:S01]  /*4d40*/  IMAD.WIDE.U32 R4, R22, -0x326172a9, RZ ;  /* 0xcd9e8d5716047825 */ /* 0x000fe200078e00ff */
[----:B------:R-:W-:Y:S02]  /*4d50*/  LOP3.LUT R10, R3, R10, RZ, 0xc0, !PT ;  /* 0x0000000a030a7212 */ /* 0x000fe400078ec0ff */
[--C-:B------:R-:W-:Y:S01]  /*4d60*/  HSET2.LE.AND R3, R71, R0.reuse, PT ;  /* 0x0000000047037233 */ /* 0x100fe20003803000 */
[----:B------:R-:W-:Y:S01]  /*4d70*/  IMAD.WIDE.U32 R6, R17, -0x326172a9, RZ ;  /* 0xcd9e8d5711067825 */ /* 0x000fe200078e00ff */
[----:B------:R-:W-:-:S02]  /*4d80*/  HSET2.LE.AND R8, R11, R0, PT ;  /* 0x000000000b087233 */ /* 0x000fc40003803000 */
[----:B------:R-:W-:Y:S02]  /*4d90*/  F2FP.BF16.F32.PACK_AB R11, R99, R105 ;  /* 0x00000069630b723e */ /* 0x000fe400000010ff */
[----:B------:R-:W-:Y:S02]  /*4da0*/  F2FP.BF16.F32.PACK_AB R9, R240, R248 ;  /* 0x000000f8f009723e */ /* 0x000fe400000010ff */
[----:B------:R-:W-:Y:S01]  /*4db0*/  LOP3.LUT R11, R3, R11, RZ, 0xc0, !PT ;  /* 0x0000000b030b7212 */ /* 0x000fe200078ec0ff */
[----:B------:R-:W-:Y:S01]  /*4dc0*/  FFMA.FTZ R3, R113, UR7, -R20 ;  /* 0x0000000771037c23 */ /* 0x000fe20008010814 */
[----:B------:R-:W-:Y:S01]  /*4dd0*/  LOP3.LUT R8, R8, R9, RZ, 0xc0, !PT ;  /* 0x0000000908087212 */ /* 0x000fe200078ec0ff */
[----:B------:R-:W-:Y:S01]  /*4de0*/  IMAD.MOV.U32 R113, RZ, RZ, R237 ;  /* 0x000000ffff717224 */ /* 0x000fe200078e00ed */
[----:B------:R-:W-:Y:S01]  /*4df0*/  LOP3.LUT R9, R12, R13, RZ, 0xc0, !PT ;  /* 0x0000000d0c097212 */ /* 0x000fe200078ec0ff */
[----:B------:R-:W-:Y:S01]  /*4e00*/  IMAD.WIDE.U32 R12, R79, -0x2daee0ad, RZ ;  /* 0xd2511f534f0c7825 */ /* 0x000fe200078e00ff */
[----:B------:R1:W-:Y:S01]  /*4e10*/  MUFU.EX2 R202, R3 ;  /* 0x0000000300ca7308 */ /* 0x0003e20000000800 */
[----:B------:R-:W-:-:S02]  /*4e20*/  LOP3.LUT R5, R5, UR18, R68, 0x96, !PT ;  /* 0x0000001205057c12 */ /* 0x000fc4000f8e9644 */
[----:B------:R-:W-:Y:S02]  /*4e30*/  LOP3.LUT R7, R7, UR16, R4, 0x96, !PT ;  /* 0x0000001007077c12 */ /* 0x000fe4000f8e9604 */
[----:B------:R-:W-:Y:S01]  /*4e40*/  LOP3.LUT R13, R13, UR17, R14, 0x96, !PT ;  /* 0x000000110d0d7c12 */ /* 0x000fe2000f8e960e */
[----:B------:R-:W-:Y:S01]  /*4e50*/  IMAD.WIDE.U32 R4, R5, -0x2daee0ad, RZ ;  /* 0xd2511f5305047825 */ /* 0x000fe200078e00ff */
[C---:B------:R-:W-:Y:S03]  /*4e60*/  HMMA.16816.F32.BF16 R92, R8.reuse, R36, R24 ;  /* 0x00000024085c723c */ /* 0x040fe60000041818 */
[----:B------:R-:W-:Y:S01]  /*4e70*/  IMAD.WIDE.U32 R30, R7, -0x2daee0ad, RZ ;  /* 0xd2511f53071e7825 */ /* 0x000fe200078e00ff */
[----:B------:R-:W-:Y:S02]  /*4e80*/  LOP3.LUT R5, R5, UR15, R16, 0x96, !PT ;  /* 0x0000000f05057c12 */ /* 0x000fe4000f8e9610 */
[----:B------:R-:W-:Y:S01]  /*4e90*/  HMMA.16816.F32.BF16 R88, R8, R40, R60 ;  /* 0x000000280858723c */ /* 0x000fe2000004183c */
[----:B------:R-:W-:-:S04]  /*4ea0*/  IMAD.WIDE.U32 R14, R15, -0x326172a9, RZ ;  /* 0xcd9e8d570f0e7825 */ /* 0x000fc800078e00ff */
[----:B-1----:R-:W-:Y:S01]  /*4eb0*/  FFMA.FTZ R3, R114, UR7, -R20 ;  /* 0x0000000772037c23 */ /* 0x002fe20008010814 */
[----:B------:R-:W-:Y:S01]  /*4ec0*/  IMAD.WIDE.U32 R22, R13, -0x326172a9, RZ ;  /* 0xcd9e8d570d167825 */ /* 0x000fe200078e00ff */
[----:B------:R-:W-:Y:S01]  /*4ed0*/  LOP3.LUT R13, R15, UR18, R34, 0x96, !PT ;  /* 0x000000120f0d7c12 */ /* 0x000fe2000f8e9622 */
[C---:B------:R-:W-:Y:S01]  /*4ee0*/  HMMA.16816.F32.BF16 R72, R8.reuse, R42, R72 ;  /* 0x0000002a0848723c */ /* 0x040fe20000041848 */
[----:B------:R1:W-:Y:S01]  /*4ef0*/  MUFU.EX2 R114, R3 ;  /* 0x0000000300727308 */ /* 0x0003e20000000800 */
[----:B------:R-:W2:Y:S01]  /*4f00*/  LDSM.16.MT88.4 R40, [R139+0x4800] ;  /* 0x004800008b28783b */ /* 0x000ea20000004200 */
[----:B------:R-:W-:Y:S01]  /*4f10*/  LOP3.LUT R7, R23, UR16, R14, 0x96, !PT ;  /* 0x0000001017077c12 */ /* 0x000fe2000f8e960e */
[----:B------:R-:W-:Y:S02]  /*4f20*/  IMAD.WIDE.U32 R14, R5, -0x326172a9, RZ ;  /* 0xcd9e8d57050e7825 */ /* 0x000fe400078e00ff */
[----:B------:R-:W-:Y:S01]  /*4f30*/  HMMA.16816.F32.BF16 R64, R8, R38, R64 ;  /* 0x000000260840723c */ /* 0x000fe20000041840 */
[----:B------:R-:W3:Y:S01]  /*4f40*/  LDSM.16.MT88.4 R36, [R204+0x4800] ;  /* 0x00480000cc24783b */ /* 0x000ee20000004200 */
[----:B------:R-:W-:Y:S01]  /*4f50*/  IMAD.WIDE.U32 R16, R13, -0x2daee0ad, RZ ;  /* 0xd2511f530d107825 */ /* 0x000fe200078e00ff */
[----:B------:R-:W-:-:S03]  /*4f60*/  LOP3.LUT R70, R15, UR14, R6, 0x96, !PT ;  /* 0x0000000e0f467c12 */ /* 0x000fc6000f8e9606 */
[----:B------:R-:W-:Y:S01]  /*4f70*/  FFMA.FTZ R6, R116, UR7, -R19 ;  /* 0x0000000774067c23 */ /* 0x000fe20008010813 */
[----:B------:R-:W-:-:S04]  /*4f80*/  IMAD.WIDE.U32 R24, R7, -0x2daee0ad, RZ ;  /* 0xd2511f5307187825 */ /* 0x000fc800078e00ff */
[----:B------:R-:W-:Y:S01]  /*4f90*/  FFMA.FTZ R7, R117, UR7, -R19 ;  /* 0x0000000775077c23 */ /* 0x000fe20008010813 */
[----:B------:R-:W-:Y:S01]  /*4fa0*/  LOP3.LUT R17, R17, UR15, R12, 0x96, !PT ;  /* 0x0000000f11117c12 */ /* 0x000fe2000f8e960c */
[----:B------:R4:W-:Y:S01]  /*4fb0*/  MUFU.EX2 R174, R6 ;  /* 0x0000000600ae7308 */ /* 0x0009e20000000800 */
[----:B------:R-:W-:Y:S01]  /*4fc0*/  IMAD.MOV.U32 R117, RZ, RZ, R238 ;  /* 0x000000ffff757224 */ /* 0x000fe200078e00ee */
[----:B------:R-:W-:Y:S01]  /*4fd0*/  LOP3.LUT R16, R25, UR5, R16, 0x96, !PT ;  /* 0x0000000519107c12 */ /* 0x000fe2000f8e9610 */
[----:B-1----:R-:W-:Y:S01]  /*4fe0*/  FFMA.FTZ R3, R115, UR7, -R20 ;  /* 0x0000000773037c23 */ /* 0x002fe20008010814 */
[----:B------:R-:W-:-:S04]  /*4ff0*/  IMAD.MOV.U32 R116, RZ, RZ, R239 ;  /* 0x000000ffff747224 */ /* 0x000fc800078e00ef */
[----:B------:R1:W2:Y:S08]  /*5000*/  MUFU.EX2 R200, R3 ;  /* 0x0000000300c87308 */ /* 0x0002b00000000800 */
[----:B------:R-:W3:Y:S01]  /*5010*/  MUFU.EX2 R115, R7 ;  /* 0x0000000700737308 */ /* 0x000ee20000000800 */
[----:B----4-:R-:W-:Y:S01]  /*5020*/  FFMA.FTZ R6, R119, UR7, -R19 ;  /* 0x0000000777067c23 */ /* 0x010fe20008010813 */
[----:B------:R-:W-:-:S06]  /*5030*/  IMAD.MOV.U32 R119, RZ, RZ, R80 ;  /* 0x000000ffff777224 */ /* 0x000fcc00078e0050 */
[----:B------:R-:W-:Y:S01]  /*5040*/  MUFU.EX2 R112, R6 ;  /* 0x0000000600707308 */ /* 0x000fe20000000800 */
[----:B-1----:R-:W-:Y:S01]  /*5050*/  LOP3.LUT R3, R31, UR5, R4, 0x96, !PT ;  /* 0x000000051f037c12 */ /* 0x002fe2000f8e9604 */
[----:B------:R-:W-:-:S06]  /*5060*/  FFMA.FTZ R4, R118, UR7, -R19 ;  /* 0x0000000776047c23 */ /* 0x000fcc0008010813 */
[----:B------:R1:W4:Y:S02]  /*5070*/  MUFU.EX2 R241, R4 ;  /* 0x0000000400f17308 */ /* 0x0003240000000800 */
[----:B-1----:R-:W-:-:S05]  /*5080*/  IMAD.WIDE.U32 R4, R3, -0x326172a9, RZ ;  /* 0xcd9e8d5703047825 */ /* 0x002fca00078e00ff */
[----:B------:R-:W-:Y:S02]  /*5090*/  LOP3.LUT R3, R5, UR6, R14, 0x96, !PT ;  /* 0x0000000605037c12 */ /* 0x000fe4000f8e960e */
[C---:B------:R-:W-:Y:S02]  /*50a0*/  LOP3.LUT R5, R4.reuse, 0xffff, RZ, 0xc0, !PT ;  /* 0x0000ffff04057812 */ /* 0x040fe400078ec0ff */
[----:B------:R-:W-:Y:S02]  /*50b0*/  LOP3.LUT R12, R4, 0xff, RZ, 0xc0, !PT ;  /* 0x000000ff040c7812 */ /* 0x000fe400078ec0ff */
[--C-:B------:R-:W-:Y:S02]  /*50c0*/  SHF.R.U32.HI R7, RZ, 0x10, R4.reuse ;  /* 0x00000010ff077819 */ /* 0x100fe40000011604 */
[----:B------:R-:W-:Y:S02]  /*50d0*/  SHF.R.U32.HI R13, RZ, 0x18, R4 ;  /* 0x00000018ff0d7819 */ /* 0x000fe40000011604 */
[----:B------:R-:W-:-:S02]  /*50e0*/  LOP3.LUT R4, R3, 0xffff, RZ, 0xc0, !PT ;  /* 0x0000ffff03047812 */ /* 0x000fc400078ec0ff */
[----:B------:R-:W-:Y:S02]  /*50f0*/  SHF.R.U32.HI R5, RZ, 0x8, R5 ;  /* 0x00000008ff057819 */ /* 0x000fe40000011605 */
[----:B------:R-:W-:Y:S02]  /*5100*/  SHF.R.U32.HI R9, RZ, 0x8, R4 ;  /* 0x00000008ff097819 */ /* 0x000fe40000011604 */
[----:B------:R-:W-:Y:S02]  /*5110*/  PRMT R4, R12, 0x5410, R5 ;  /* 0x000054100c047816 */ /* 0x000fe40000000005 */
[----:B------:R-:W-:Y:S02]  /*5120*/  LOP3.LUT R10, R7, 0xff, RZ, 0xc0, !PT ;  /* 0x000000ff070a7812 */ /* 0x000fe400078ec0ff */
[----:B------:R-:W-:Y:S02]  /*5130*/  LOP3.LUT R11, R3, 0xff, RZ, 0xc0, !PT ;  /* 0x000000ff030b7812 */ /* 0x000fe400078ec0ff */
[----:B------:R-:W-:-:S02]  /*5140*/  SHF.R.U32.HI R8, RZ, 0x10, R3 ;  /* 0x00000010ff087819 */ /* 0x000fc40000011603 */
[----:B------:R-:W-:Y:S02]  /*5150*/  SHF.R.U32.HI R7, RZ, 0x18, R3 ;  /* 0x00000018ff077819 */ /* 0x000fe40000011603 */
[----:B------:R-:W-:Y:S02]  /*5160*/  HSET2.LE.AND R3, R4, R0, PT ;  /* 0x0000000004037233 */ /* 0x000fe40003803000 */
[----:B------:R-:W-:Y:S02]  /*5170*/  PRMT R5, R10, 0x5410, R13 ;  /* 0x000054100a057816 */ /* 0x000fe4000000000d */
[----:B------:R-:W-:Y:S02]  /*5180*/  PRMT R9, R11, 0x5410, R9 ;  /* 0x000054100b097816 */ /* 0x000fe40000000009 */
[----:B--2---:R-:W-:Y:S02]  /*5190*/  F2FP.BF16.F32.PACK_AB R4, R200, R114 ;  /* 0x00000072c804723e */ /* 0x004fe400000010ff */
[----:B------:R-:W-:-:S02]  /*51a0*/  LOP3.LUT R6, R8, 0xff, RZ, 0xc0, !PT ;  /* 0x000000ff08067812 */ /* 0x000fc400078ec0ff */
[----:B------:R-:W-:Y:S02]  /*51b0*/  LOP3.LUT R10, R3, R4, RZ, 0xc0, !PT ;  /* 0x00000004030a7212 */ /* 0x000fe400078ec0ff */
[----:B------:R-:W-:Y:S02]  /*51c0*/  PRMT R7, R6, 0x5410, R7 ;  /* 0x0000541006077816 */ /* 0x000fe40000000007 */
[--C-:B------:R-:W-:Y:S02]  /*51d0*/  HSET2.LE.AND R5, R5, R0.reuse, PT ;  /* 0x0000000005057233 */ /* 0x100fe40003803000 */
[----:B------:R-:W-:Y:S02]  /*51e0*/  HSET2.LE.AND R3, R9, R0, PT ;  /* 0x0000000009037233 */ /* 0x000fe40003803000 */
[----:B---3--:R-:W-:Y:S02]  /*51f0*/  F2FP.BF16.F32.PACK_AB R6, R174, R115 ;  /* 0x00000073ae06723e */ /* 0x008fe400000010ff */
[----:B------:R-:W-:-:S02]  /*5200*/  F2FP.BF16.F32.PACK_AB R4, R202, R119 ;  /* 0x00000077ca04723e */ /* 0x000fc400000010ff */
[----:B------:R-:W-:Y:S02]  /*5210*/  LOP3.LUT R11, R5, R6, RZ, 0xc0, !PT ;  /* 0x00000006050b7212 */ /* 0x000fe400078ec0ff */
[----:B------:R-:W-:Y:S01]  /*5220*/  HSET2.LE.AND R9, R7, R0, PT ;  /* 0x0000000007097233 */ /* 0x000fe20003803000 */
[----:B------:R-:W-:Y:S01]  /*5230*/  IMAD.WIDE.U32 R6, R17, -0x326172a9, RZ ;  /* 0xcd9e8d5711067825 */ /* 0x000fe200078e00ff */
[----:B------:R-:W-:Y:S02]  /*5240*/  LOP3.LUT R8, R3, R4, RZ, 0xc0, !PT ;  /* 0x0000000403087212 */ /* 0x000fe400078ec0ff */
[----:B----4-:R-:W-:Y:S01]  /*5250*/  F2FP.BF16.F32.PACK_AB R12, R112, R241 ;  /* 0x000000f1700c723e */ /* 0x010fe200000010ff */
[----:B------:R-:W-:Y:S01]  /*5260*/  IMAD.WIDE.U32 R4, R16, -0x326172a9, RZ ;  /* 0xcd9e8d5710047825 */ /* 0x000fe200078e00ff */
[----:B------:R-:W-:Y:S02]  /*5270*/  LOP3.LUT R15, R7, UR14, R22, 0x96, !PT ;  /* 0x0000000e070f7c12 */ /* 0x000fe4000f8e9616 */
[----:B------:R-:W-:Y:S01]  /*5280*/  LOP3.LUT R9, R9, R12, RZ, 0xc0, !PT ;  /* 0x0000000c09097212 */ /* 0x000fe200078ec0ff */
[----:B------:R-:W-:Y:S01]  /*5290*/  IMAD.WIDE.U32 R16, R143, -0x2daee0ad, RZ ;  /* 0xd2511f538f107825 */ /* 0x000fe200078e00ff */
[----:B------:R-:W-:-:S02]  /*52a0*/  LOP3.LUT R3, R5, UR6, R6, 0x96, !PT ;  /* 0x0000000605037c12 */ /* 0x000fc4000f8e9606 */
[----:B------:R-:W-:Y:S01]  /*52b0*/  LOP3.LUT R25, R4, 0xffff, RZ, 0xc0, !PT ;  /* 0x0000ffff04197812 */ /* 0x000fe200078ec0ff */
[----:B------:R-:W-:Y:S01]  /*52c0*/  IMAD.WIDE.U32 R6, R142, -0x2daee0ad, RZ ;  /* 0xd2511f538e067825 */ /* 0x000fe200078e00ff */
[----:B------:R-:W-:-:S03]  /*52d0*/  LOP3.LUT R29, R4, 0xff, RZ, 0xc0, !PT ;  /* 0x000000ff041d7812 */ /* 0x000fc600078ec0ff */
[----:B------:R-:W-:Y:S01]  /*52e0*/  FFMA.FTZ R5, R120, UR7, -R18 ;  /* 0x0000000778057c23 */ /* 0x000fe20008010812 */
[----:B------:R-:W-:Y:S01]  /*52f0*/  SHF.R.U32.HI R27, RZ, 0x10, R4 ;  /* 0x00000010ff1b7819 */ /* 0x000fe20000011604 */
[C---:B------:R-:W-:Y:S01]  /*5300*/  HMMA.16816.F32.BF16 R60, R8.reuse, R42, R56 ;  /* 0x0000002a083c723c */ /* 0x040fe20000041838 */
[----:B------:R-:W-:Y:S01]  /*5310*/  LOP3.LUT R14, R7, UR19, R76, 0x96, !PT ;  /* 0x00000013070e7c12 */ /* 0x000fe2000f8e964c */
[----:B------:R-:W-:Y:S01]  /*5320*/  FFMA.FTZ R7, R132, UR7, -R18 ;  /* 0x0000000784077c23 */ /* 0x000fe20008010812 */
[----:B------:R-:W-:Y:S01]  /*5330*/  SHF.R.U32.HI R28, RZ, 0x18, R4 ;  /* 0x00000018ff1c7819 */ /* 0x000fe20000011604 */
[----:B------:R-:W-:Y:S01]  /*5340*/  FFMA.FTZ R4, R121, UR7, -R18 ;  /* 0x0000000779047c23 */ /* 0x000fe20008010812 */
[----:B------:R-:W-:Y:S01]  /*5350*/  LOP3.LUT R12, R35, UR20, R102, 0x96, !PT ;  /* 0x00000014230c7c12 */ /* 0x000fe2000f8e9666 */
[----:B------:R-:W1:Y:S01]  /*5360*/  MUFU.EX2 R32, R7 ;  /* 0x0000000700207308 */ /* 0x000e620000000800 */
[----:B------:R-:W-:Y:S01]  /*5370*/  HMMA.16816.F32.BF16 R80, R8, R40, R52 ;  /* 0x000000280850723c */ /* 0x000fe20000041834 */
[----:B------:R-:W-:Y:S01]  /*5380*/  LOP3.LUT R17, R17, UR19, R76, 0x96, !PT ;  /* 0x0000001311117c12 */ /* 0x000fe2000f8e964c */
[----:B------:R-:W-:-:S02]  /*5390*/  IMAD.MOV.U32 R132, RZ, RZ, R244 ;  /* 0x000000ffff847224 */ /* 0x000fc400078e00f4 */
[----:B------:R-:W-:Y:S02]  /*53a0*/  IMAD.WIDE.U32 R12, R12, -0x2daee0ad, RZ ;  /* 0xd2511f530c0c7825 */ /* 0x000fe400078e00ff */
[C---:B------:R-:W-:Y:S01]  /*53b0*/  HMMA.16816.F32.BF16 R84, R8.reuse, R36, R48 ;  /* 0x000000240854723c */ /* 0x040fe20000041830 */
[----:B------:R-:W-:Y:S01]  /*53c0*/  MUFU.EX2 R173, R5 ;  /* 0x0000000500ad7308 */ /* 0x000fe20000000800 */
[----:B------:R-:W-:Y:S02]  /*53d0*/  IMAD.MOV.U32 R120, RZ, RZ, R100 ;  /* 0x000000ffff787224 */ /* 0x000fe400078e0064 */
[----:B------:R-:W-:Y:S02]  /*53e0*/  IMAD.MOV.U32 R142, RZ, RZ, R242 ;  /* 0x000000ffff8e7224 */ /* 0x000fe400078e00f2 */
[----:B------:R-:W-:Y:S01]  /*53f0*/  HMMA.16816.F32.BF16 R56, R8, R38, R44 ;  /* 0x000000260838723c */ /* 0x000fe2000004182c */
[----:B------:R-:W-:Y:S02]  /*5400*/  IMAD.MOV.U32 R49, RZ, RZ, R249 ;  /* 0x000000ffff317224 */ /* 0x000fe400078e00f9 */
[----:B------:R2:W-:Y:S01]  /*5410*/  MUFU.EX2 R143, R4 ;  /* 0x00000004008f7308 */ /* 0x0005e20000000800 */
[----:B------:R-:W-:-:S02]  /*5420*/  IMAD.MOV.U32 R48, RZ, RZ, R248 ;  /* 0x000000ffff307224 */ /* 0x000fc400078e00f8 */
[----:B------:R-:W-:Y:S02]  /*5430*/  IMAD.MOV.U32 R50, RZ, RZ, R243 ;  /* 0x000000ffff327224 */ /* 0x000fe400078e00f3 */
[----:B------:R-:W-:-:S04]  /*5440*/  IMAD.WIDE.U32 R8, R14, -0x326172a9, RZ ;  /* 0xcd9e8d570e087825 */ /* 0x000fc800078e00ff */
[----:B------:R-:W-:Y:S01]  /*5450*/  IMAD.WIDE.U32 R10, R17, -0x326172a9, RZ ;  /* 0xcd9e8d57110a7825 */ /* 0x000fe200078e00ff */
[----:B------:R-:W-:-:S03]  /*5460*/  LOP3.LUT R9, R9, UR18, R34, 0x96, !PT ;  /* 0x0000001209097c12 */ /* 0x000fc6000f8e9622 */
[----:B------:R-:W-:Y:S01]  /*5470*/  IMAD.MOV.U32 R102, RZ, RZ, R241 ;  /* 0x000000ffff667224 */ /* 0x000fe200078e00f1 */
[----:B------:R-:W-:Y:S01]  /*5480*/  LOP3.LUT R11, R11, UR18, R34, 0x96, !PT ;  /* 0x000000120b0b7c12 */ /* 0x000fe2000f8e9622 */
[----:B------:R-:W-:Y:S02]  /*5490*/  IMAD.MOV.U32 R34, RZ, RZ, R247 ;  /* 0x000000ffff227224 */ /* 0x000fe400078e00f7 */
[----:B--2---:R-:W-:Y:S01]  /*54a0*/  IMAD.WIDE.U32 R4, R15, -0x2daee0ad, RZ ;  /* 0xd2511f530f047825 */ /* 0x004fe200078e00ff */
[----:B------:R-:W-:-:S03]  /*54b0*/  LOP3.LUT R15, R13, UR17, R6, 0x96, !PT ;  /* 0x000000110d0f7c12 */ /* 0x000fc6000f8e9606 */
[----:B------:R-:W-:Y:S01]  /*54c0*/  IMAD.WIDE.U32 R6, R103, -0x2daee0ad, RZ ;  /* 0xd2511f5367067825 */ /* 0x000fe200078e00ff */
[----:B------:R-:W-:Y:S02]  /*54d0*/  LOP3.LUT R26, R5, UR23, R24, 0x96, !PT ;  /* 0x00000017051a7c12 */ /* 0x000fe4000f8e9618 */
[C---:B------:R-:W-:Y:S01]  /*54e0*/  LOP3.LUT R31, R4.reuse, 0xffff, RZ, 0xc0, !PT ;  /* 0x0000ffff041f7812 */ /* 0x040fe200078ec0ff */
[----:B------:R-:W-:Y:S01]  /*54f0*/  FFMA.FTZ R5, R123, UR7, -R18 ;  /* 0x000000077b057c23 */ /* 0x000fe20008010812 */
[----:B------:R-:W-:Y:S01]  /*5500*/  LOP3.LUT R45, R4, 0xff, RZ, 0xc0, !PT ;  /* 0x000000ff042d7812 */ /* 0x000fe200078ec0ff */
[----:B------:R-:W-:Y:S01]  /*5510*/  IMAD.WIDE.U32 R22, R11, -0x2daee0ad, RZ ;  /* 0xd2511f530b167825 */ /* 0x000fe200078e00ff */
[--C-:B------:R-:W-:Y:S01]  /*5520*/  SHF.R.U32.HI R35, RZ, 0x10, R4.reuse ;  /* 0x00000010ff237819 */ /* 0x100fe20000011604 */
[----:B------:R-:W-:Y:S01]  /*5530*/  MUFU.EX2 R118, R5 ;  /* 0x0000000500767308 */ /* 0x000fe20000000800 */
[----:B------:R-:W-:Y:S01]  /*5540*/  SHF.R.U32.HI R44, RZ, 0x18, R4 ;  /* 0x00000018ff2c7819 */ /* 0x000fe20000011604 */
[----:B------:R-:W-:Y:S01]  /*5550*/  FFMA.FTZ R4, R122, UR7, -R18 ;  /* 0x000000077a047c23 */ /* 0x000fe20008010812 */
[----:B-1----:R-:W-:Y:S01]  /*5560*/  IMAD.MOV.U32 R122, RZ, RZ, R32 ;  /* 0x000000ffff7a7224 */ /* 0x002fe200078e0020 */
[----:B------:R-:W-:Y:S01]  /*5570*/  LOP3.LUT R13, R7, UR17, R16, 0x96, !PT ;  /* 0x00000011070d7c12 */ /* 0x000fe2000f8e9610 */
[----:B------:R-:W-:Y:S01]  /*5580*/  FFMA.FTZ R7, R210, UR7, -R21 ;  /* 0x00000007d2077c23 */ /* 0x000fe20008010815 */
[----:B------:R-:W-:Y:S01]  /*5590*/  LOP3.LUT R23, R23, UR15, R6, 0x96, !PT ;  /* 0x0000000f17177c12 */ /* 0x000fe2000f8e9606 */
[----:B------:R-:W-:Y:S01]  /*55a0*/  IMAD.MOV.U32 R103, RZ, RZ, R246 ;  /* 0x000000ffff677224 */ /* 0x000fe200078e00f6 */
[----:B------:R1:W2:Y:S01]  /*55b0*/  MUFU.EX2 R32, R4 ;  /* 0x0000000400207308 */ /* 0x0002a20000000800 */
[----:B------:R-:W-:Y:S01]  /*55c0*/  LOP3.LUT R6, R3, 0xff, RZ, 0xc0, !PT ;  /* 0x000000ff03067812 */ /* 0x000fe200078ec0ff */
[----:B------:R-:W-:-:S04]  /*55d0*/  IMAD.WIDE.U32 R16, R13, -0x326172a9, RZ ;  /* 0xcd9e8d570d107825 */ /* 0x000fc800078e00ff */
[----:B------:R-:W-:Y:S01]  /*55e0*/  IMAD.MOV.U32 R123, RZ, RZ, R105 ;  /* 0x000000ffff7b7224 */ /* 0x000fe200078e0069 */
[----:B------:R-:W-:Y:S01]  /*55f0*/  LOP3.LUT R17, R17, UR16, R10, 0x96, !PT ;  /* 0x0000001011117c12 */ /* 0x000fe2000f8e960a */
[----:B------:R3:W-:Y:S01]  /*5600*/  MUFU.EX2 R250, R7 ;  /* 0x0000000700fa7308 */ /* 0x0007e20000000800 */
[----:B------:R-:W-:Y:S02]  /*5610*/  IMAD.MOV.U32 R121, RZ, RZ, R104 ;  /* 0x000000ffff797224 */ /* 0x000fe400078e0068 */
[----:B------:R-:W-:Y:S02]  /*5620*/  IMAD.MOV.U32 R210, RZ, RZ, R233 ;  /* 0x000000ffffd27224 */ /* 0x000fe400078e00e9 */
[----:B-1----:R-:W-:-:S04]  /*5630*/  IMAD.WIDE.U32 R4, R15, -0x326172a9, RZ ;  /* 0xcd9e8d570f047825 */ /* 0x002fc800078e00ff */
[----:B------:R-:W-:Y:S01]  /*5640*/  IMAD.WIDE.U32 R14, R9, -0x2daee0ad, RZ ;  /* 0xd2511f53090e7825 */ /* 0x000fe200078e00ff */
[----:B------:R-:W-:Y:S02]  /*5650*/  LOP3.LUT R24, R5, UR16, R8, 0x96, !PT ;  /* 0x0000001005187c12 */ /* 0x000fe4000f8e9608 */
[----:B------:R-:W-:Y:S01]  /*5660*/  SHF.R.U32.HI R5, RZ, 0x8, R25 ;  /* 0x00000008ff057819 */ /* 0x000fe20000011619 */
[----:B---3--:R-:W-:Y:S01]  /*5670*/  FFMA.FTZ R7, R133, UR7, -R21 ;  /* 0x0000000785077c23 */ /* 0x008fe20008010815 */
[----:B------:R-:W-:Y:S01]  /*5680*/  LOP3.LUT R12, R15, UR15, R12, 0x96, !PT ;  /* 0x0000000f0f0c7c12 */ /* 0x000fe2000f8e960c */
[----:B--2---:R-:W-:Y:S01]  /*5690*/  IMAD.MOV.U32 R133, RZ, RZ, R32 ;  /* 0x000000ffff857224 */ /* 0x004fe200078e0020 */
[----:B------:R-:W-:Y:S01]  /*56a0*/  LOP3.LUT R8, R27, 0xff, RZ, 0xc0, !PT ;  /* 0x000000ff1b087812 */ /* 0x000fe200078ec0ff */
[----:B------:R1:W-:Y:S01]  /*56b0*/  MUFU.EX2 R252, R7 ;  /* 0x0000000700fc7308 */ /* 0x0003e20000000800 */
[----:B------:R-:W-:Y:S01]  /*56c0*/  PRMT R15, R29, 0x5410, R5 ;  /* 0x000054101d0f7816 */ /* 0x000fe20000000005 */
[----:B------:R-:W-:Y:S01]  /*56d0*/  IMAD.WIDE.U32 R12, R12, -0x326172a9, RZ ;  /* 0xcd9e8d570c0c7825 */ /* 0x000fe200078e00ff */
[----:B------:R-:W-:-:S02]  /*56e0*/  LOP3.LUT R5, R3, 0xffff, RZ, 0xc0, !PT ;  /* 0x0000ffff03057812 */ /* 0x000fc400078ec0ff */
[----:B------:R-:W-:Y:S01]  /*56f0*/  PRMT R11, R8, 0x5410, R28 ;  /* 0x00005410080b7816 */ /* 0x000fe2000000001c */
[----:B------:R-:W-:Y:S01]  /*5700*/  FFMA.FTZ R8, R127, UR7, -R21 ;  /* 0x000000077f087c23 */ /* 0x000fe20008010815 */
[----:B------:R-:W-:Y:S01]  /*5710*/  LOP3.LUT R27, R13, UR14, R4, 0x96, !PT ;  /* 0x0000000e0d1b7c12 */ /* 0x000fe2000f8e9604 */
[----:B------:R-:W-:Y:S01]  /*5720*/  FFMA.FTZ R4, R126, UR7, -R18 ;  /* 0x000000077e047c23 */ /* 0x000fe20008010812 */
[----:B------:R-:W-:Y:S01]  /*5730*/  IMAD.WIDE.U32 R32, R24, -0x2daee0ad, RZ ;  /* 0xd2511f5318207825 */ /* 0x000fe200078e00ff */
[----:B------:R2:W3:Y:S01]  /*5740*/  MUFU.EX2 R251, R8 ;  /* 0x0000000800fb7308 */ /* 0x0004e20000000800 */
[----:B------:R-:W-:Y:S02]  /*5750*/  SHF.R.U32.HI R13, RZ, 0x8, R31 ;  /* 0x00000008ff0d7819 */ /* 0x000fe4000001161f */
[----:B------:R-:W-:Y:S01]  /*5760*/  IMAD.WIDE.U32 R24, R17, -0x2daee0ad, RZ ;  /* 0xd2511f5311187825 */ /* 0x000fe200078e00ff */
[----:B------:R-:W-:Y:S02]  /*5770*/  LOP3.LUT R14, R33, UR5, R14, 0x96, !PT ;  /* 0x00000005210e7c12 */ /* 0x000fe4000f8e960e */
[----:B-1----:R-:W-:-:S02]  /*5780*/  SHF.R.U32.HI R7, RZ, 0x8, R5 ;  /* 0x00000008ff077819 */ /* 0x002fc40000011605 */
[----:B------:R1:W-:Y:S01]  /*5790*/  MUFU.EX2 R249, R4 ;  /* 0x0000000400f97308 */ /* 0x0003e20000000800 */
[----:B------:R-:W-:Y:S01]  /*57a0*/  SHF.R.U32.HI R5, RZ, 0x10, R3 ;  /* 0x00000010ff057819 */ /* 0x000fe20000011603 */
[----:B------:R-:W-:Y:S01]  /*57b0*/  IMAD.MOV.U32 R127, RZ, RZ, R99 ;  /* 0x000000ffff7f7224 */ /* 0x000fe200078e0063 */
[----:B------:R-:W-:Y:S01]  /*57c0*/  PRMT R9, R6, 0x5410, R7 ;  /* 0x0000541006097816 */ /* 0x000fe20000000007 */
[----:B------:R-:W-:Y:S01]  /*57d0*/  FFMA.FTZ R7, R211, UR7, -R21 ;  /* 0x00000007d3077c23 */ /* 0x000fe20008010815 */
[----:B------:R-:W-:Y:S01]  /*57e0*/  SHF.R.U32.HI R6, RZ, 0x18, R3 ;  /* 0x00000018ff067819 */ /* 0x000fe20000011603 */
[----:B------:R-:W-:Y:S01]  /*57f0*/  IMAD.MOV.U32 R211, RZ, RZ, R97 ;  /* 0x000000ffffd37224 */ /* 0x000fe200078e0061 */
[----:B------:R-:W-:Y:S01]  /*5800*/  LOP3.LUT R3, R5, 0xff, RZ, 0xc0, !PT ;  /* 0x000000ff05037812 */ /* 0x000fe200078ec0ff */
[----:B------:R4:W4:Y:S01]  /*5810*/  MUFU.EX2 R246, R7 ;  /* 0x0000000700f67308 */ /* 0x0009220000000800 */
[----:B------:R-:W-:Y:S01]  /*5820*/  HSET2.LE.AND R5, R11, R0, PT ;  /* 0x000000000b057233 */ /* 0x000fe20003803000 */
[----:B------:R-:W-:Y:S01]  /*5830*/  IMAD.MOV.U32 R126, RZ, RZ, R98 ;  /* 0x000000ffff7e7224 */ /* 0x000fe200078e0062 */
[----:B--2---:R-:W-:-:S02]  /*5840*/  PRMT R8, R3, 0x5410, R6 ;  /* 0x0000541003087816 */ /* 0x004fc40000000006 */
[--C-:B------:R-:W-:Y:S02]  /*5850*/  HSET2.LE.AND R3, R15, R0.reuse, PT ;  /* 0x000000000f037233 */ /* 0x100fe40003803000 */
[----:B---3--:R-:W-:Y:S02]  /*5860*/  F2FP.BF16.F32.PACK_AB R6, R251, R252 ;  /* 0x000000fcfb06723e */ /* 0x008fe400000010ff */
[----:B-1----:R-:W-:Y:S02]  /*5870*/  F2FP.BF16.F32.PACK_AB R4, R118, R122 ;  /* 0x0000007a7604723e */ /* 0x002fe400000010ff */
[----:B------:R-:W-:Y:S02]  /*5880*/  LOP3.LUT R11, R5, R6, RZ, 0xc0, !PT ;  /* 0x00000006050b7212 */ /* 0x000fe400078ec0ff */
[----:B------:R-:W-:Y:S02]  /*5890*/  LOP3.LUT R10, R3, R4, RZ, 0xc0, !PT ;  /* 0x00000004030a7212 */ /* 0x000fe400078ec0ff */
[----:B------:R-:W-:-:S02]  /*58a0*/  HSET2.LE.AND R3, R9, R0, PT ;  /* 0x0000000009037233 */ /* 0x000fc40003803000 */
[----:B------:R-:W-:Y:S01]  /*58b0*/  F2FP.BF16.F32.PACK_AB R4, R143, R173 ;  /* 0x000000ad8f04723e */ /* 0x000fe200000010ff */
[----:B----4-:R-:W-:Y:S01]  /*58c0*/  FFMA.FTZ R7, R125, UR7, -R18 ;  /* 0x000000077d077c23 */ /* 0x010fe20008010812 */
[----:B------:R-:W-:Y:S01]  /*58d0*/  HSET2.LE.AND R5, R8, R0, PT ;  /* 0x0000000008057233 */ /* 0x000fe20003803000 */
[----:B------:R-:W-:Y:S01]  /*58e0*/  IMAD.MOV.U32 R125, RZ, RZ, R96 ;  /* 0x000000ffff7d7224 */ /* 0x000fe200078e0060 */
[----:B------:R-:W-:Y:S01]  /*58f0*/  F2FP.BF16.F32.PACK_AB R6, R246, R250 ;  /* 0x000000faf606723e */ /* 0x000fe200000010ff */
[----:B------:R1:W-:Y:S01]  /*5900*/  MUFU.EX2 R248, R7 ;  /* 0x0000000700f87308 */ /* 0x0003e20000000800 */
[----:B------:R-:W-:Y:S01]  /*5910*/  LOP3.LUT R8, R3, R4, RZ, 0xc0, !PT ;  /* 0x0000000403087212 */ /* 0x000fe200078ec0ff */
[----:B------:R-:W-:Y:S01]  /*5920*/  FFMA.FTZ R3, R141, UR7, -R20 ;  /* 0x000000078d037c23 */ /* 0x000fe20008010814 */
[----:B------:R-:W-:Y:S01]  /*5930*/  LOP3.LUT R9, R5, R6, RZ, 0xc0, !PT ;  /* 0x0000000605097212 */ /* 0x000fe200078ec0ff */
[----:B------:R-:W-:Y:S01]  /*5940*/  IMAD.WIDE.U32 R4, R14, -0x326172a9, RZ ;  /* 0xcd9e8d570e047825 */ /* 0x000fe200078e00ff */
[----:B------:R-:W-:-:S03]  /*5950*/  LOP3.LUT R6, R25, UR5, R22, 0x96, !PT ;  /* 0x0000000519067c12 */ /* 0x000fc6000f8e9616 */
[----:B------:R2:W-:Y:S01]  /*5960*/  MUFU.EX2 R244, R3 ;  /* 0x0000000300f47308 */ /* 0x0005e20000000800 */
[----:B------:R-:W-:Y:S01]  /*5970*/  LOP3.LUT R51, R5, UR6, R12, 0x96, !PT ;  /* 0x0000000605337c12 */ /* 0x000fe2000f8e960c */
[C---:B------:R-:W-:Y:S01]  /*5980*/  HMMA.16816.F32.BF16 R52, R8.reuse, R40, R88 ;  /* 0x000000280834723c */ /* 0x040fe20000041858 */
[C---:B------:R-:W-:Y:S01]  /*5990*/  LOP3.LUT R76, R4.reuse, 0xffff, RZ, 0xc0, !PT ;  /* 0x0000ffff044c7812 */ /* 0x040fe200078ec0ff */
[----:B------:R-:W-:Y:S01]  /*59a0*/  IMAD.MOV.U32 R141, RZ, RZ, R210 ;  /* 0x000000ffff8d7224 */ /* 0x000fe200078e00d2 */
[----:B------:R-:W-:Y:S01]  /*59b0*/  LOP3.LUT R100, R4, 0xff, RZ, 0xc0, !PT ;  /* 0x000000ff04647812 */ /* 0x000fe200078ec0ff */
[----:B------:R-:W-:Y:S01]  /*59c0*/  IMAD.MOV.U32 R210, RZ, RZ, R48 ;  /* 0x000000ffffd27224 */ /* 0x000fe200078e0030 */
[----:B------:R-:W-:Y:S01]  /*59d0*/  SHF.R.U32.HI R79, RZ, 0x10, R4 ;  /* 0x00000010ff4f7819 */ /* 0x000fe20000011604 */
[----:B------:R-:W-:Y:S01]  /*59e0*/  HMMA.16816.F32.BF16 R108, R8, R42, R72 ;  /* 0x0000002a086c723c */ /* 0x000fe20000041848 */
[----:B-1----:R-:W-:Y:S01]  /*59f0*/  FFMA.FTZ R7, R124, UR7, -R18 ;  /* 0x000000077c077c23 */ /* 0x002fe20008010812 */
[----:B------:R-:W-:Y:S01]  /*5a00*/  SHF.R.U32.HI R77, RZ, 0x18, R4 ;  /* 0x00000018ff4d7819 */ /* 0x000fe20000011604 */
[----:B------:R-:W-:-:S02]  /*5a10*/  IMAD.WIDE.U32 R4, R23, -0x326172a9, RZ ;  /* 0xcd9e8d5717047825 */ /* 0x000fc400078e00ff */
[----:B------:R1:W-:Y:S01]  /*5a20*/  MUFU.EX2 R247, R7 ;  /* 0x0000000700f77308 */ /* 0x0003e20000000800 */
[C---:B------:R-:W-:Y:S01]  /*5a30*/  HMMA.16816.F32.BF16 R104, R8.reuse, R36, R92 ;  /* 0x000000240868723c */ /* 0x040fe2000004185c */
[----:B------:R-:W-:Y:S01]  /*5a40*/  IMAD.MOV.U32 R75, RZ, RZ, R132 ;  /* 0x000000ffff4b7224 */ /* 0x000fe200078e0084 */
[----:B------:R-:W-:Y:S01]  /*5a50*/  LOP3.LUT R17, R5, UR14, R16, 0x96, !PT ;  /* 0x0000000e05117c12 */ /* 0x000fe2000f8e9610 */
[----:B--2---:R-:W-:Y:S01]  /*5a60*/  FFMA.FTZ R3, R140, UR7, -R20 ;  /* 0x000000078c037c23 */ /* 0x004fe20008010814 */
[----:B------:R-:W-:Y:S01]  /*5a70*/  PRMT R16, R45, 0x5410, R13 ;  /* 0x000054102d107816 */ /* 0x000fe2000000000d */
[----:B------:R-:W-:Y:S01]  /*5a80*/  IMAD.MOV.U32 R140, RZ, RZ, R202 ;  /* 0x000000ffff8c7224 */ /* 0x000fe200078e00ca */
[----:B------:R-:W-:Y:S01]  /*5a90*/  HMMA.16816.F32.BF16 R64, R8, R38, R64 ;  /* 0x000000260840723c */ /* 0x000fe20000041840 */
[----:B------:R2:W-:Y:S01]  /*5aa0*/  MUFU.EX2 R243, R3 ;  /* 0x0000000300f37308 */ /* 0x0005e20000000800 */
[----:B------:R-:W-:Y:S05]  /*5ab0*/  LDSM.16.MT88.4 R36, [R139+0x4c00] ;  /* 0x004c00008b24783b */ /* 0x000fea0000004200 */
[----:B------:R-:W-:Y:S01]  /*5ac0*/  LOP3.LUT R8, R26, 0xff, RZ, 0xc0, !PT ;  /* 0x000000ff1a087812 */ /* 0x000fe200078ec0ff */
[----:B-1----:R-:W-:-:S05]  /*5ad0*/  IMAD.WIDE.U32 R6, R6, -0x326172a9, RZ ;  /* 0xcd9e8d5706067825 */ /* 0x002fca00078e00ff */
[----:B------:R-:W-:Y:S01]  /*5ae0*/  LOP3.LUT R40, R7, UR6, R4, 0x96, !PT ;  /* 0x0000000607287c12 */ /* 0x000fe2000f8e9604 */
[----:B------:R-:W-:Y:S01]  /*5af0*/  IMAD.WIDE.U32 R4, R70, -0x2daee0ad, RZ ;  /* 0xd2511f5346047825 */ /* 0x000fe200078e00ff */
[----:B------:R-:W-:-:S03]  /*5b00*/  LOP3.LUT R69, R6, 0xffff, RZ, 0xc0, !PT ;  /* 0x0000ffff06457812 */ /* 0x000fc600078ec0ff */
[----:B--2---:R-:W-:Y:S01]  /*5b10*/  FFMA.FTZ R3, R131, UR7, -R20 ;  /* 0x0000000783037c23 */ /* 0x004fe20008010814 */
[----:B------:R-:W-:Y:S02]  /*5b20*/  LOP3.LUT R70, R6, 0xff, RZ, 0xc0, !PT ;  /* 0x000000ff06467812 */ /* 0x000fe400078ec0ff */
[----:B------:R-:W-:Y:S01]  /*5b30*/  LOP3.LUT R12, R4, 0xff, RZ, 0xc0, !PT ;  /* 0x000000ff040c7812 */ /* 0x000fe200078ec0ff */
[----:B------:R1:W-:Y:S01]  /*5b40*/  MUFU.EX2 R242, R3 ;  /* 0x0000000300f27308 */ /* 0x0003e20000000800 */
[--C-:B------:R-:W-:Y:S02]  /*5b50*/  SHF.R.U32.HI R7, RZ, 0x10, R4.reuse ;  /* 0x00000010ff077819 */ /* 0x100fe40000011604 */
[----:B------:R-:W-:Y:S02]  /*5b60*/  SHF.R.U32.HI R14, RZ, 0x18, R4 ;  /* 0x00000018ff0e7819 */ /* 0x000fe40000011604 */
[--C-:B------:R-:W-:Y:S02]  /*5b70*/  SHF.R.U32.HI R74, RZ, 0x10, R6.reuse ;  /* 0x00000010ff4a7819 */ /* 0x100fe40000011606 */
[----:B------:R-:W-:Y:S01]  /*5b80*/  SHF.R.U32.HI R71, RZ, 0x18, R6 ;  /* 0x00000018ff477819 */ /* 0x000fe20000011606 */
[----:B------:R-:W-:Y:S01]  /*5b90*/  FFMA.FTZ R6, R212, UR7, -R19 ;  /* 0x00000007d4067c23 */ /* 0x000fe20008010813 */
[----:B------:R-:W-:-:S03]  /*5ba0*/  LOP3.LUT R9, R7, 0xff, RZ, 0xc0, !PT ;  /* 0x000000ff07097812 */ /* 0x000fc600078ec0ff */
[----:B------:R2:W-:Y:S01]  /*5bb0*/  MUFU.EX2 R239, R6 ;  /* 0x0000000600ef7308 */ /* 0x0005e20000000800 */
[----:B-1----:R-:W-:-:S07]  /*5bc0*/  FFMA.FTZ R3, R130, UR7, -R20 ;  /* 0x0000000782037c23 */ /* 0x002fce0008010814 */
[----:B------:R1:W-:Y:S01]  /*5bd0*/  MUFU.EX2 R241, R3 ;  /* 0x0000000300f17308 */ /* 0x0003e20000000800 */
[----:B--2---:R-:W-:-:S04]  /*5be0*/  LOP3.LUT R6, R35, 0xff, RZ, 0xc0, !PT ;  /* 0x000000ff23067812 */ /* 0x004fc800078ec0ff */
[----:B------:R-:W-:Y:S01]  /*5bf0*/  PRMT R15, R6, 0x5410, R44 ;  /* 0x00005410060f7816 */ /* 0x000fe2000000002c */
[--C-:B------:R-:W-:Y:S01]  /*5c00*/  FFMA.FTZ R6, R213, UR7, -R19.reuse ;  /* 0x00000007d5067c23 */ /* 0x100fe20008010813 */
[----:B------:R-:W2:Y:S01]  /*5c10*/  LDSM.16.MT88.4 R44, [R204+0x4c00] ;  /* 0x004c0000cc2c783b */ /* 0x000ea20000004200 */
[----:B-1----:R-:W-:Y:S02]  /*5c20*/  LOP3.LUT R3, R5, UR23, R30, 0x96, !PT ;  /* 0x0000001705037c12 */ /* 0x002fe4000f8e961e */
[----:B------:R1:W-:Y:S01]  /*5c30*/  MUFU.EX2 R236, R6 ;  /* 0x0000000600ec7308 */ /* 0x0003e20000000800 */
[----:B------:R-:W-:Y:S01]  /*5c40*/  LOP3.LUT R5, R4, 0xffff, RZ, 0xc0, !PT ;  /* 0x0000ffff04057812 */ /* 0x000fe200078ec0ff */
[----:B------:R-:W-:Y:S01]  /*5c50*/  FFMA.FTZ R4, R153, UR7, -R19 ;  /* 0x0000000799047c23 */ /* 0x000fe20008010813 */
[----:B------:R-:W-:Y:S01]  /*5c60*/  LOP3.LUT R10, R3, 0xff, RZ, 0xc0, !PT ;  /* 0x000000ff030a7812 */ /* 0x000fe200078ec0ff */
[----:B------:R-:W-:Y:S01]  /*5c70*/  IMAD.MOV.U32 R153, RZ, RZ, R117 ;  /* 0x000000ffff997224 */ /* 0x000fe200078e0075 */
[----:B------:R-:W-:-:S02]  /*5c80*/  SHF.R.U32.HI R5, RZ, 0x8, R5 ;  /* 0x00000008ff057819 */ /* 0x000fc40000011605 */
[----:B------:R-:W-:Y:S01]  /*5c90*/  SHF.R.U32.HI R7, RZ, 0x10, R3 ;  /* 0x00000010ff077819 */ /* 0x000fe20000011603 */
[----:B------:R3:W-:Y:S01]  /*5ca0*/  MUFU.EX2 R238, R4 ;  /* 0x0000000400ee7308 */ /* 0x0007e20000000800 */
[----:B------:R-:W-:Y:S02]  /*5cb0*/  PRMT R12, R12, 0x5410, R5 ;  /* 0x000054100c0c7816 */ /* 0x000fe40000000005 */
[----:B------:R-:W-:Y:S02]  /*5cc0*/  LOP3.LUT R5, R3, 0xffff, RZ, 0xc0, !PT ;  /* 0x0000ffff03057812 */ /* 0x000fe400078ec0ff */
[----:B------:R-:W-:Y:S02]  /*5cd0*/  SHF.R.U32.HI R11, RZ, 0x18, R3 ;  /* 0x00000018ff0b7819 */ /* 0x000fe40000011603 */
[----:B------:R-:W-:Y:S02]  /*5ce0*/  LOP3.LUT R3, R26, 0xffff, RZ, 0xc0, !PT ;  /* 0x0000ffff1a037812 */ /* 0x000fe400078ec0ff */
[----:B-1----:R-:W-:Y:S01]  /*5cf0*/  PRMT R6, R9, 0x5410, R14 ;  /* 0x0000541009067816 */ /* 0x002fe2000000000e */
[----:B---3--:R-:W-:Y:S01]  /*5d00*/  FFMA.FTZ R4, R152, UR7, -R19 ;  /* 0x0000000798047c23 */ /* 0x008fe20008010813 */
[----:B------:R-:W-:-:S03]  /*5d10*/  IMAD.MOV.U32 R152, RZ, RZ, R113 ;  /* 0x000000ffff987224 */ /* 0x000fc600078e0071 */
[----:B------:R1:W3:Y:S02]  /*5d20*/  MUFU.EX2 R237, R4 ;  /* 0x0000000400ed7308 */ /* 0x0002e40000000800 */
[----:B-1----:R-:W-:Y:S02]  /*5d30*/  SHF.R.U32.HI R4, RZ, 0x8, R3 ;  /* 0x00000008ff047819 */ /* 0x002fe40000011603 */
[----:B------:R-:W-:Y:S02]  /*5d40*/  SHF.R.U32.HI R3, RZ, 0x8, R5 ;  /* 0x00000008ff037819 */ /* 0x000fe40000011605 */
[----:B------:R-:W-:Y:S01]  /*5d50*/  LOP3.LUT R5, R7, 0xff, RZ, 0xc0, !PT ;  /* 0x000000ff07057812 */ /* 0x000fe200078ec0ff */
[--C-:B------:R-:W-:Y:S01]  /*5d60*/  FFMA.FTZ R7, R154, UR7, -R21.reuse ;  /* 0x000000079a077c23 */ /* 0x100fe20008010815 */
[----:B------:R-:W-:Y:S01]  /*5d70*/  PRMT R14, R8, 0x5410, R4 ;  /* 0x00005410080e7816 */ /* 0x000fe20000000004 */
[----:B------:R-:W-:Y:S01]  /*5d80*/  FFMA.FTZ R4, R155, UR7, -R21 ;  /* 0x000000079b047c23 */ /* 0x000fe20008010815 */
[----:B------:R-:W-:Y:S01]  /*5d90*/  PRMT R8, R5, 0x5410, R11 ;  /* 0x0000541005087816 */ /* 0x000fe2000000000b */
[----:B------:R1:W-:Y:S01]  /*5da0*/  MUFU.EX2 R233, R7 ;  /* 0x0000000700e97308 */ /* 0x0003e20000000800 */
[----:B------:R-:W-:Y:S01]  /*5db0*/  HSET2.LE.AND R5, R6, R0, PT ;  /* 0x0000000006057233 */ /* 0x000fe20003803000 */
[----:B------:R-:W-:Y:S01]  /*5dc0*/  IMAD.MOV.U32 R155, RZ, RZ, R209 ;  /* 0x000000ffff9b7224 */ /* 0x000fe200078e00d1 */
[----:B---3--:R-:W-:Y:S01]  /*5dd0*/  F2FP.BF16.F32.PACK_AB R6, R237, R238 ;  /* 0x000000eeed06723e */ /* 0x008fe200000010ff */
[----:B------:R-:W-:Y:S01]  /*5de0*/  IMAD.MOV.U32 R154, RZ, RZ, R112 ;  /* 0x000000ffff9a7224 */ /* 0x000fe200078e0070 */
[----:B------:R-:W-:-:S02]  /*5df0*/  PRMT R9, R10, 0x5410, R3 ;  /* 0x000054100a097816 */ /* 0x000fc40000000003 */
[--C-:B------:R-:W-:Y:S01]  /*5e00*/  HSET2.LE.AND R3, R12, R0.reuse, PT ;  /* 0x000000000c037233 */ /* 0x100fe20003803000 */
[----:B------:R3:W4:Y:S01]  /*5e10*/  MUFU.EX2 R235, R4 ;  /* 0x0000000400eb7308 */ /* 0x0007220000000800 */
[----:B------:R-:W-:Y:S02]  /*5e20*/  LOP3.LUT R11, R5, R6, RZ, 0xc0, !PT ;  /* 0x00000006050b7212 */ /* 0x000fe400078ec0ff */
[----:B------:R-:W-:Y:S02]  /*5e30*/  HSET2.LE.AND R5, R8, R0, PT ;  /* 0x0000000008057233 */ /* 0x000fe40003803000 */
[----:B------:R-:W-:Y:S02]  /*5e40*/  F2FP.BF16.F32.PACK_AB R6, R236, R239 ;  /* 0x000000efec06723e */ /* 0x000fe400000010ff */
[----:B------:R-:W-:Y:S01]  /*5e50*/  F2FP.BF16.F32.PACK_AB R12, R247, R248 ;  /* 0x000000f8f70c723e */ /* 0x000fe200000010ff */
[----:B-1----:R-:W-:-:S04]  /*5e60*/  FFMA.FTZ R7, R216, UR7, -R21 ;  /* 0x00000007d8077c23 */ /* 0x002fc80008010815 */
[----:B------:R1:W-:Y:S01]  /*5e70*/  MUFU.EX2 R216, R7 ;  /* 0x0000000700d87308 */ /* 0x0003e20000000800 */
[----:B---3--:R-:W-:-:S04]  /*5e80*/  F2FP.BF16.F32.PACK_AB R4, R241, R242 ;  /* 0x000000f2f104723e */ /* 0x008fc800000010ff */
[----:B------:R-:W-:Y:S02]  /*5e90*/  LOP3.LUT R10, R3, R4, RZ, 0xc0, !PT ;  /* 0x00000004030a7212 */ /* 0x000fe400078ec0ff */
[----:B------:R-:W-:Y:S02]  /*5ea0*/  HSET2.LE.AND R3, R9, R0, PT ;  /* 0x0000000009037233 */ /* 0x000fe40003803000 */
[----:B------:R-:W-:Y:S01]  /*5eb0*/  LOP3.LUT R9, R5, R6, RZ, 0xc0, !PT ;  /* 0x0000000605097212 */ /* 0x000fe200078ec0ff */
[----:B------:R-:W-:Y:S01]  /*5ec0*/  FFMA.FTZ R5, R214, UR7, -R21 ;  /* 0x00000007d6057c23 */ /* 0x000fe20008010815 */
[----:B------:R-:W-:Y:S01]  /*5ed0*/  F2FP.BF16.F32.PACK_AB R4, R243, R244 ;  /* 0x000000f4f304723e */ /* 0x000fe200000010ff */
[----:B------:R-:W-:Y:S02]  /*5ee0*/  IMAD.MOV.U32 R214, RZ, RZ, R133 ;  /* 0x000000ffffd67224 */ /* 0x000fe400078e0085 */
[----:B------:R4:W3:Y:S01]  /*5ef0*/  MUFU.EX2 R213, R5 ;  /* 0x0000000500d57308 */ /* 0x0008e20000000800 */
[----:B------:R-:W-:Y:S01]  /*5f00*/  LOP3.LUT R8, R3, R4, RZ, 0xc0, !PT ;  /* 0x0000000403087212 */ /* 0x000fe200078ec0ff */
[----:B-1----:R-:W-:Y:S01]  /*5f10*/  IMAD.WIDE.U32 R6, R17, -0x2daee0ad, RZ ;  /* 0xd2511f5311067825 */ /* 0x002fe200078e00ff */
[----:B------:R-:W-:-:S02]  /*5f20*/  SHF.R.U32.HI R3, RZ, 0x10, R26 ;  /* 0x00000010ff037819 */ /* 0x000fc4000001161a */
[----:B------:R-:W-:Y:S01]  /*5f30*/  SHF.R.U32.HI R4, RZ, 0x18, R26 ;  /* 0x00000018ff047819 */ /* 0x000fe2000001161a */
[----:B------:R-:W-:Y:S01]  /*5f40*/  IMAD.MOV.U32 R133, RZ, RZ, R49 ;  /* 0x000000ffff857224 */ /* 0x000fe200078e0031 */
[----:B------:R-:W-:Y:S01]  /*5f50*/  LOP3.LUT R3, R3, 0xff, RZ, 0xc0, !PT ;  /* 0x000000ff03037812 */ /* 0x000fe200078ec0ff */
[C---:B--2---:R-:W-:Y:S01]  /*5f60*/  HMMA.16816.F32.BF16 R92, R8.reuse, R44, R84 ;  /* 0x0000002c085c723c */ /* 0x044fe20000041854 */
[----:B------:R-:W-:Y:S02]  /*5f70*/  LOP3.LUT R35, R6, 0xffff, RZ, 0xc0, !PT ;  /* 0x0000ffff06237812 */ /* 0x000fe400078ec0ff */
[----:B------:R-:W-:Y:S02]  /*5f80*/  PRMT R13, R3, 0x5410, R4 ;  /* 0x00005410030d7816 */ /* 0x000fe40000000004 */
[--C-:B------:R-:W-:Y:S01]  /*5f90*/  HSET2.LE.AND R3, R15, R0.reuse, PT ;  /* 0x000000000f037233 */ /* 0x100fe20003803000 */
[----:B------:R-:W-:Y:S01]  /*5fa0*/  HMMA.16816.F32.BF16 R88, R8, R36, R80 ;  /* 0x000000240858723c */ /* 0x000fe20000041850 */
[----:B------:R-:W-:-:S02]  /*5fb0*/  HSET2.LE.AND R4, R16, R0, PT ;  /* 0x0000000010047233 */ /* 0x000fc40003803000 */
[----:B----4-:R-:W-:Y:S02]  /*5fc0*/  F2FP.BF16.F32.PACK_AB R5, R233, R235 ;  /* 0x000000ebe905723e */ /* 0x010fe400000010ff */
[----:B------:R-:W-:Y:S01]  /*5fd0*/  LOP3.LUT R43, R6, 0xff, RZ, 0xc0, !PT ;  /* 0x000000ff062b7812 */ /* 0x000fe200078ec0ff */
[C---:B------:R-:W-:Y:S01]  /*5fe0*/  HMMA.16816.F32.BF16 R96, R8.reuse, R38, R60 ;  /* 0x000000260860723c */ /* 0x040fe2000004183c */
[----:B------:R-:W-:Y:S02]  /*5ff0*/  LOP3.LUT R31, R3, R5, RZ, 0xc0, !PT ;  /* 0x00000005031f7212 */ /* 0x000fe400078ec0ff */
[----:B------:R-:W-:Y:S02]  /*6000*/  LOP3.LUT R30, R4, R12, RZ, 0xc0, !PT ;  /* 0x0000000c041e7212 */ /* 0x000fe400078ec0ff */
[--C-:B------:R-:W-:Y:S01]  /*6010*/  HSET2.LE.AND R3, R13, R0.reuse, PT ;  /* 0x000000000d037233 */ /* 0x100fe20003803000 */
[----:B------:R-:W-:Y:S01]  /*6020*/  HMMA.16816.F32.BF16 R84, R8, R46, R56 ;  /* 0x0000002e0854723c */ /* 0x000fe20000041838 */
[----:B------:R-:W-:Y:S01]  /*6030*/  HSET2.LE.AND R4, R14, R0, PT ;  /* 0x000000000e047233 */ /* 0x000fe20003803000 */
[----:B------:R-:W-:Y:S01]  /*6040*/  IMAD.MOV.U32 R62, RZ, RZ, R211 ;  /* 0x000000ffff3e7224 */ /* 0x000fe200078e00d3 */
[----:B---3--:R-:W-:Y:S01]  /*6050*/  F2FP.BF16.F32.PACK_AB R5, R213, R216 ;  /* 0x000000d8d505723e */ /* 0x008fe200000010ff */
[----:B------:R-:W-:Y:S01]  /*6060*/  IMAD.MOV.U32 R63, RZ, RZ, R127 ;  /* 0x000000ffff3f7224 */ /* 0x000fe200078e007f */
[----:B------:R-:W-:Y:S01]  /*6070*/  F2FP.BF16.F32.PACK_AB R12, R249, R214 ;  /* 0x000000d6f90c723e */ /* 0x000fe200000010ff */
[----:B------:R-:W-:Y:S01]  /*6080*/  FFMA.FTZ R13, R144, UR7, -R18 ;  /* 0x00000007900d7c23 */ /* 0x000fe20008010812 */
[----:B------:R-:W-:Y:S01]  /*6090*/  IMAD.WIDE.U32 R8, R199, -0x2daee0ad, RZ ;  /* 0xd2511f53c7087825 */ /* 0x000fe200078e00ff */
[----:B------:R-:W-:-:S02]  /*60a0*/  LOP3.LUT R29, R3, R5, RZ, 0xc0, !PT ;  /* 0x00000005031d7212 */ /* 0x000fc400078ec0ff */
[----:B------:R-:W-:Y:S01]  /*60b0*/  SHF.R.U32.HI R42, RZ, 0x10, R6 ;  /* 0x00000010ff2a7819 */ /* 0x000fe20000011606 */
[----:B------:R-:W-:Y:S01]  /*60c0*/  IMAD.MOV.U32 R59, RZ, RZ, R208 ;  /* 0x000000ffff3b7224 */ /* 0x000fe200078e00d0 */
[----:B------:R-:W-:Y:S01]  /*60d0*/  SHF.R.U32.HI R41, RZ, 0x18, R6 ;  /* 0x00000018ff297819 */ /* 0x000fe20000011606 */
[----:B------:R-:W-:Y:S01]  /*60e0*/  FFMA.FTZ R6, R215, UR7, -R18 ;  /* 0x00000007d7067c23 */ /* 0x000fe20008010812 */
[----:B------:R-:W-:Y:S01]  /*60f0*/  LOP3.LUT R28, R4, R12, RZ, 0xc0, !PT ;  /* 0x0000000c041c7212 */ /* 0x000fe200078ec0ff */
[----:B------:R-:W-:Y:S01]  /*6100*/  IMAD.WIDE.U32 R4, R27, -0x2daee0ad, RZ ;  /* 0xd2511f531b047825 */ /* 0x000fe200078e00ff */
[----:B------:R-:W-:Y:S01]  /*6110*/  LOP3.LUT R3, R9, UR19, R78, 0x96, !PT ;  /* 0x0000001309037c12 */ /* 0x000fe2000f8e964e */
[----:B------:R1:W-:Y:S01]  /*6120*/  MUFU.EX2 R212, R6 ;  /* 0x0000000600d47308 */ /* 0x0003e20000000800 */
[----:B------:R-:W-:Y:S01]  /*6130*/  LOP3.LUT R48, R7, UR23, R24, 0x96, !PT ;  /* 0x0000001707307c12 */ /* 0x000fe2000f8e9618 */
[----:B------:R-:W-:Y:S01]  /*6140*/  IMAD.MOV.U32 R215, RZ, RZ, R174 ;  /* 0x000000ffffd77224 */ /* 0x000fe200078e00ae */
[----:B------:R-:W-:Y:S01]  /*6150*/  LOP3.LUT R49, R5, UR23, R32, 0x96, !PT ;  /* 0x0000001705317c12 */ /* 0x000fe2000f8e9620 */
[----:B------:R-:W-:Y:S01]  /*6160*/  HMMA.16816.F32.BF16 R80, R28, R36, R52 ;  /* 0x000000241c50723c */ /* 0x000fe20000041834 */
[C---:B------:R-:W-:Y:S01]  /*6170*/  LOP3.LUT R27, R4.reuse, 0xffff, RZ, 0xc0, !PT ;  /* 0x0000ffff041b7812 */ /* 0x040fe200078ec0ff */
[----:B------:R-:W-:Y:S01]  /*6180*/  IMAD.MOV.U32 R56, RZ, RZ, R50 ;  /* 0x000000ffff387224 */ /* 0x000fe200078e0032 */
[----:B------:R-:W-:Y:S01]  /*6190*/  SHF.R.U32.HI R33, RZ, 0x10, R4 ;  /* 0x00000010ff217819 */ /* 0x000fe20000011604 */
[----:B------:R-:W-:Y:S01]  /*61a0*/  FFMA.FTZ R12, R145, UR7, -R18 ;  /* 0x00000007910c7c23 */ /* 0x000fe20008010812 */
[----:B------:R-:W-:Y:S01]  /*61b0*/  SHF.R.U32.HI R32, RZ, 0x18, R4 ;  /* 0x00000018ff207819 */ /* 0x000fe20000011604 */
[----:B------:R-:W-:Y:S01]  /*61c0*/  MUFU.EX2 R132, R13 ;  /* 0x0000000d00847308 */ /* 0x000fe20000000800 */
[----:B------:R-:W-:Y:S01]  /*61d0*/  IMAD.MOV.U32 R37, RZ, RZ, R34 ;  /* 0x000000ffff257224 */ /* 0x000fe200078e0022 */
[----:B------:R-:W-:Y:S01]  /*61e0*/  LOP3.LUT R34, R4, 0xff, RZ, 0xc0, !PT ;  /* 0x000000ff04227812 */ /* 0x000fe200078ec0ff */
[----:B------:R-:W-:-:S04]  /*61f0*/  IMAD.WIDE.U32 R4, R197, -0x2daee0ad, RZ ;  /* 0xd2511f53c5047825 */ /* 0x000fc800078e00ff */
[----:B-1----:R-:W-:-:S04]  /*6200*/  IMAD.WIDE.U32 R6, R3, -0x326172a9, RZ ;  /* 0xcd9e8d5703067825 */ /* 0x002fc800078e00ff */
[----:B------:R-:W-:Y:S01]  /*6210*/  FFMA.FTZ R3, R169, UR7, -R18 ;  /* 0x00000007a9037c23 */ /* 0x000fe20008010812 */
[----:B------:R-:W-:Y:S01]  /*6220*/  LOP3.LUT R10, R5, UR17, R8, 0x96, !PT ;  /* 0x00000011050a7c12 */ /* 0x000fe2000f8e9608 */
[----:B------:R-:W-:Y:S01]  /*6230*/  FFMA.FTZ R5, R168, UR7, -R18 ;  /* 0x00000007a8057c23 */ /* 0x000fe20008010812 */
[----:B------:R-:W-:Y:S01]  /*6240*/  IMAD.MOV.U32 R52, RZ, RZ, R210 ;  /* 0x000000ffff347224 */ /* 0x000fe200078e00d2 */
[----:B------:R1:W-:Y:S01]  /*6250*/  MUFU.EX2 R211, R3 ;  /* 0x0000000300d37308 */ /* 0x0003e20000000800 */
[----:B------:R-:W-:Y:S02]  /*6260*/  IMAD.MOV.U32 R168, RZ, RZ, R203 ;  /* 0x000000ffffa87224 */ /* 0x000fe400078e00cb */
[----:B------:R-:W-:Y:S02]  /*6270*/  IMAD.MOV.U32 R169, RZ, RZ, R200 ;  /* 0x000000ffffa97224 */ /* 0x000fe400078e00c8 */
[----:B------:R-:W-:Y:S02]  /*6280*/  IMAD.MOV.U32 R53, RZ, RZ, R133 ;  /* 0x000000ffff357224 */ /* 0x000fe400078e0085 */
[----:B------:R-:W-:Y:S01]  /*6290*/  IMAD.MOV.U32 R54, RZ, RZ, R126 ;  /* 0x000000ffff367224 */ /* 0x000fe200078e007e */
[----:B------:R2:W-:Y:S01]  /*62a0*/  MUFU.EX2 R210, R5 ;  /* 0x0000000500d27308 */ /* 0x0005e20000000800 */
[----:B------:R-:W-:-:S02]  /*62b0*/  IMAD.MOV.U32 R57, RZ, RZ, R142 ;  /* 0x000000ffff397224 */ /* 0x000fc400078e008e */
[----:B------:R-:W-:Y:S02]  /*62c0*/  IMAD.MOV.U32 R36, RZ, RZ, R103 ;  /* 0x000000ffff247224 */ /* 0x000fe400078e0067 */
[----:B------:R-:W-:Y:S02]  /*62d0*/  IMAD.MOV.U32 R142, RZ, RZ, R102 ;  /* 0x000000ffff8e7224 */ /* 0x000fe400078e0066 */
[----:B------:R-:W-:Y:S01]  /*62e0*/  IMAD.MOV.U32 R55, RZ, RZ, R125 ;  /* 0x000000ffff377224 */ /* 0x000fe200078e007d */
[----:B------:R-:W-:Y:S01]  /*62f0*/  MUFU.EX2 R133, R12 ;  /* 0x0000000c00857308 */ /* 0x000fe20000000800 */
[----:B-1----:R-:W-:Y:S01]  /*6300*/  LOP3.LUT R3, R7, UR18, R68, 0x96, !PT ;  /* 0x0000001207037c12 */ /* 0x002fe2000f8e9644 */
[----:B------:R-:W-:-:S04]  /*6310*/  IMAD.MOV.U32 R58, RZ, RZ, R116 ;  /* 0x000000ffff3a7224 */ /* 0x000fc800078e0074 */
[----:B------:R-:W-:-:S04]  /*6320*/  IMAD.WIDE.U32 R8, R3, -0x2daee0ad, RZ ;  /* 0xd2511f5303087825 */ /* 0x000fc800078e00ff */
[----:B------:R-:W-:Y:S01]  /*6330*/  FFMA.FTZ R3, R159, UR7, -R18 ;  /* 0x000000079f037c23 */ /* 0x000fe20008010812 */
[----:B------:R-:W-:-:S03]  /*6340*/  IMAD.MOV.U32 R159, RZ, RZ, R54 ;  /* 0x000000ffff9f7224 */ /* 0x000fc600078e0036 */
[----:B------:R1:W-:Y:S01]  /*6350*/  MUFU.EX2 R209, R3 ;  /* 0x0000000300d17308 */ /* 0x0003e20000000800 */
[----:B------:R-:W-:Y:S01]  /*6360*/  LOP3.LUT R7, R9, UR15, R4, 0x96, !PT ;  /* 0x0000000f09077c12 */ /* 0x000fe2000f8e9604 */
[----:B--2---:R-:W-:-:S04]  /*6370*/  IMAD.WIDE.U32 R4, R10, -0x326172a9, RZ ;  /* 0xcd9e8d570a047825 */ /* 0x004fc800078e00ff */
[----:B------:R-:W-:Y:S01]  /*6380*/  IMAD.WIDE.U32 R14, R7, -0x326172a9, RZ ;  /* 0xcd9e8d57070e7825 */ /* 0x000fe200078e00ff */
[----:B------:R-:W-:-:S03]  /*6390*/  LOP3.LUT R6, R5, UR16, R6, 0x96, !PT ;  /* 0x0000001005067c12 */ /* 0x000fc6000f8e9606 */
[----:B------:R-:W-:Y:S01]  /*63a0*/  IMAD.MOV.U32 R54, RZ, RZ, R121 ;  /* 0x000000ffff367224 */ /* 0x000fe200078e0079 */
[----:B------:R-:W-:Y:S01]  /*63b0*/  LOP3.LUT R4, R15, UR14, R4, 0x96, !PT ;  /* 0x0000000e0f047c12 */ /* 0x000fe2000f8e9604 */
[----:B------:R-:W-:-:S04]  /*63c0*/  IMAD.WIDE.U32 R6, R6, -0x2daee0ad, RZ ;  /* 0xd2511f5306067825 */ /* 0x000fc800078e00ff */
[----:B------:R-:W-:Y:S01]  /*63d0*/  FFMA.FTZ R15, R129, UR7, -R18 ;  /* 0x00000007810f7c23 */ /* 0x000fe20008010812 */
[----:B------:R-:W-:-:S04]  /*63e0*/  IMAD.WIDE.U32 R4, R4, -0x2daee0ad, RZ ;  /* 0xd2511f5304047825 */ /* 0x000fc800078e00ff */
[----:B-1----:R-:W-:Y:S01]  /*63f0*/  FFMA.FTZ R3, R157, UR7, -R18 ;  /* 0x000000079d037c23 */ /* 0x002fe20008010812 */
[----:B------:R-:W-:Y:S01]  /*6400*/  LOP3.LUT R16, R7, UR5, R8, 0x96, !PT ;  /* 0x0000000507107c12 */ /* 0x000fe2000f8e9608 */
[----:B------:R-:W-:Y:S01]  /*6410*/  MUFU.EX2 R117, R15 ;  /* 0x0000000f00757308 */ /* 0x000fe20000000800 */
[----:B------:R-:W-:Y:S01]  /*6420*/  IMAD.WIDE.U32 R8, R201, -0x2daee0ad, RZ ;  /* 0xd2511f53c9087825 */ /* 0x000fe200078e00ff */
[----:B------:R-:W-:Y:S02]  /*6430*/  LOP3.LUT R17, R5, UR23, R6, 0x96, !PT ;  /* 0x0000001705117c12 */ /* 0x000fe4000f8e9606 */
[C---:B------:R-:W-:Y:S01]  /*6440*/  LOP3.LUT R23, R4.reuse, 0xffff, RZ, 0xc0, !PT ;  /* 0x0000ffff04177812 */ /* 0x040fe200078ec0ff */
[----:B------:R-:W-:Y:S01]  /*6450*/  FFMA.FTZ R5, R147, UR7, -R18 ;  /* 0x0000000793057c23 */ /* 0x000fe20008010812 */
[----:B------:R-:W-:Y:S01]  /*6460*/  LOP3.LUT R26, R4, 0xff, RZ, 0xc0, !PT ;  /* 0x000000ff041a7812 */ /* 0x000fe200078ec0ff */
[----:B------:R-:W-:Y:S01]  /*6470*/  IMAD.MOV.U32 R157, RZ, RZ, R36 ;  /* 0x000000ffff9d7224 */ /* 0x000fe200078e0024 */
[----:B------:R1:W-:Y:S01]  /*6480*/  MUFU.EX2 R208, R3 ;  /* 0x0000000300d07308 */ /* 0x0003e20000000800 */
[--C-:B------:R-:W-:Y:S01]  /*6490*/  SHF.R.U32.HI R24, RZ, 0x10, R4.reuse ;  /* 0x00000010ff187819 */ /* 0x100fe20000011604 */
[----:B------:R-:W-:Y:S01]  /*64a0*/  HMMA.16816.F32.BF16 R64, R28, R46, R64 ;  /* 0x0000002e1c40723c */ /* 0x000fe20000041840 */
[----:B------:R-:W-:Y:S01]  /*64b0*/  SHF.R.U32.HI R25, RZ, 0x18, R4 ;  /* 0x00000018ff197819 */ /* 0x000fe20000011604 */
[----:B------:R-:W-:Y:S01]  /*64c0*/  FFMA.FTZ R4, R148, UR7, -R18 ;  /* 0x0000000794047c23 */ /* 0x000fe20008010812 */
[----:B------:R-:W-:-:S02]  /*64d0*/  IMAD.MOV.U32 R148, RZ, RZ, R114 ;  /* 0x000000ffff947224 */ /* 0x000fc400078e0072 */
[----:B------:R-:W-:Y:S01]  /*64e0*/  IMAD.MOV.U32 R144, RZ, RZ, R63 ;  /* 0x000000ffff907224 */ /* 0x000fe200078e003f */
[----:B------:R-:W-:Y:S01]  /*64f0*/  MUFU.EX2 R199, R4 ;  /* 0x0000000400c77308 */ /* 0x000fe20000000800 */
[----:B------:R-:W-:Y:S02]  /*6500*/  IMAD.MOV.U32 R147, RZ, RZ, R240 ;  /* 0x000000ffff937224 */ /* 0x000fe400078e00f0 */
[----:B------:R-:W-:Y:S01]  /*6510*/  IMAD.MOV.U32 R145, RZ, RZ, R154 ;  /* 0x000000ffff917224 */ /* 0x000fe200078e009a */
[----:B------:R2:W5:Y:S04]  /*6520*/  LDL.LU R240, [R1+0x7c] ;  /* 0x00007c0001f07983 */ /* 0x0005680000300800 */
[----:B------:R3:W-:Y:S01]  /*6530*/  MUFU.EX2 R197, R5 ;  /* 0x0000000500c57308 */ /* 0x0007e20000000800 */
[----:B-1----:R-:W-:Y:S01]  /*6540*/  FFMA.FTZ R3, R156, UR7, -R18 ;  /* 0x000000079c037c23 */ /* 0x002fe20008010812 */
[----:B------:R-:W-:-:S02]  /*6550*/  IMAD.MOV.U32 R156, RZ, RZ, R52 ;  /* 0x000000ffff9c7224 */ /* 0x000fc400078e0034 */
[----:B------:R-:W-:-:S04]  /*6560*/  IMAD.MOV.U32 R52, RZ, RZ, R122 ;  /* 0x000000ffff347224 */ /* 0x000fc800078e007a */
[----:B------:R1:W-:Y:S01]  /*6570*/  MUFU.EX2 R203, R3 ;  /* 0x0000000300cb7308 */ /* 0x0003e20000000800 */
[----:B---3--:R-:W-:-:S05]  /*6580*/  IMAD.WIDE.U32 R4, R101, -0x2daee0ad, RZ ;  /* 0xd2511f5365047825 */ /* 0x008fca00078e00ff */
[----:B------:R-:W-:Y:S01]  /*6590*/  LOP3.LUT R5, R5, UR17, R8, 0x96, !PT ;  /* 0x0000001105057c12 */ /* 0x000fe2000f8e9608 */
[----:B-1----:R-:W-:Y:S01]  /*65a0*/  FFMA.FTZ R3, R151, UR7, -R18 ;  /* 0x0000000797037c23 */ /* 0x002fe20008010812 */
[----:B------:R-:W-:-:S03]  /*65b0*/  IMAD.MOV.U32 R151, RZ, RZ, R37 ;  /* 0x000000ffff977224 */ /* 0x000fc600078e0025 */
[----:B------:R1:W-:Y:S02]  /*65c0*/  MUFU.EX2 R202, R3 ;  /* 0x0000000300ca7308 */ /* 0x0003e40000000800 */
[----:B-1----:R-:W-:Y:S01]  /*65d0*/  FFMA.FTZ R3, R149, UR7, -R18 ;  /* 0x0000000795037c23 */ /* 0x002fe20008010812 */
[----:B------:R-:W-:Y:S02]  /*65e0*/  IMAD.MOV.U32 R149, RZ, RZ, R53 ;  /* 0x000000ffff957224 */ /* 0x000fe400078e0035 */
[----:B------:R-:W-:-:S03]  /*65f0*/  IMAD.MOV.U32 R53, RZ, RZ, R123 ;  /* 0x000000ffff357224 */ /* 0x000fc600078e007b */
[----:B------:R1:W-:Y:S02]  /*6600*/  MUFU.EX2 R200, R3 ;  /* 0x0000000300c87308 */ /* 0x0003e40000000800 */
[----:B-1----:R-:W-:Y:S01]  /*6610*/  FFMA.FTZ R3, R150, UR7, -R18 ;  /* 0x0000000796037c23 */ /* 0x002fe20008010812 */
[----:B------:R-:W-:-:S05]  /*6620*/  IMAD.MOV.U32 R150, RZ, RZ, R118 ;  /* 0x000000ffff967224 */ /* 0x000fca00078e0076 */
[----:B------:R1:W-:Y:S02]  /*6630*/  MUFU.EX2 R201, R3 ;  /* 0x0000000300c97308 */ /* 0x0003e40000000800 */
[----:B-1----:R-:W-:Y:S01]  /*6640*/  LOP3.LUT R3, R9, UR19, R78, 0x96, !PT ;  /* 0x0000001309037c12 */ /* 0x002fe2000f8e964e */
[--C-:B------:R-:W-:Y:S01]  /*6650*/  FFMA.FTZ R9, R146, UR7, -R18.reuse ;  /* 0x0000000792097c23 */ /* 0x100fe20008010812 */
[----:B------:R-:W-:Y:S01]  /*6660*/  FFMA.FTZ R18, R128, UR7, -R18 ;  /* 0x0000000780127c23 */ /* 0x000fe20008010812 */
[----:B------:R-:W-:Y:S02]  /*6670*/  IMAD.MOV.U32 R78, RZ, RZ, R115 ;  /* 0x000000ffff4e7224 */ /* 0x000fe400078e0073 */
[----:B------:R-:W-:Y:S01]  /*6680*/  IMAD.WIDE.U32 R6, R3, -0x326172a9, RZ ;  /* 0xcd9e8d5703067825 */ /* 0x000fe200078e00ff */
[----:B------:R1:W-:Y:S04]  /*6690*/  MUFU.EX2 R174, R9 ;  /* 0x0000000900ae7308 */ /* 0x0003e80000000800 */
[----:B------:R-:W-:Y:S01]  /*66a0*/  LOP3.LUT R3, R7, UR18, R68, 0x96, !PT ;  /* 0x0000001207037c12 */ /* 0x000fe2000f8e9644 */
[----:B------:R-:W-:Y:S03]  /*66b0*/  HMMA.16816.F32.BF16 R36, R28, R38, R108 ;  /* 0x000000261c24723c */ /* 0x000fe6000004186c */
[----:B------:R-:W-:Y:S01]  /*66c0*/  MUFU.EX2 R116, R18 ;  /* 0x0000001200747308 */ /* 0x000fe20000000800 */
[----:B------:R-:W-:-:S05]  /*66d0*/  IMAD.WIDE.U32 R10, R3, -0x2daee0ad, RZ ;  /* 0xd2511f53030a7825 */ /* 0x000fca00078e00ff */
[----:B------:R-:W-:Y:S01]  /*66e0*/  LOP3.LUT R3, R11, UR15, R4, 0x96, !PT ;  /* 0x0000000f0b037c12 */ /* 0x000fe2000f8e9604 */
[----:B------:R-:W-:-:S04]  /*66f0*/  IMAD.WIDE.U32 R4, R5, -0x326172a9, RZ ;  /* 0xcd9e8d5705047825 */ /* 0x000fc800078e00ff */
[----:B-1----:R-:W-:Y:S01]  /*6700*/  IMAD.WIDE.U32 R8, R3, -0x326172a9, RZ ;  /* 0xcd9e8d5703087825 */ /* 0x002fe200078e00ff */
[----:B------:R-:W-:-:S04]  /*6710*/  LOP3.LUT R6, R5, UR16, R6, 0x96, !PT ;  /* 0x0000001005067c12 */ /* 0x000fc8000f8e9606 */
[----:B------:R-:W-:Y:S01]  /*6720*/  LOP3.LUT R3, R9, UR14, R4, 0x96, !PT ;  /* 0x0000000e09037c12 */ /* 0x000fe2000f8e9604 */
[----:B------:R-:W-:-:S04]  /*6730*/  IMAD.WIDE.U32 R6, R6, -0x2daee0ad, RZ ;  /* 0xd2511f5306067825 */ /* 0x000fc800078e00ff */
[----:B------:R-:W-:-:S04]  /*6740*/  IMAD.WIDE.U32 R4, R3, -0x2daee0ad, RZ ;  /* 0xd2511f5303047825 */ /* 0x000fc800078e00ff */
[--C-:B------:R-:W-:Y:S01]  /*6750*/  FFMA.FTZ R3, R217, UR7, -R21.reuse ;  /* 0x00000007d9037c23 */ /* 0x100fe20008010815 */
[----:B------:R-:W-:Y:S01]  /*6760*/  LOP3.LUT R10, R7, UR5, R10, 0x96, !PT ;  /* 0x00000005070a7c12 */ /* 0x000fe2000f8e960a */
[----:B------:R-:W-:Y:S01]  /*6770*/  FFMA.FTZ R7, R218, UR7, -R21 ;  /* 0x00000007da077c23 */ /* 0x000fe20008010815 */
[----:B------:R-:W-:Y:S01]  /*6780*/  IMAD.MOV.U32 R218, RZ, RZ, R169 ;  /* 0x000000ffffda7224 */ /* 0x000fe200078e00a9 */
[----:B------:R1:W-:Y:S01]  /*6790*/  MUFU.EX2 R129, R3 ;  /* 0x0000000300817308 */ /* 0x0003e20000000800 */
[----:B------:R-:W-:Y:S01]  /*67a0*/  LOP3.LUT R50, R5, UR23, R6, 0x96, !PT ;  /* 0x0000001705327c12 */ /* 0x000fe2000f8e9606 */
[----:B------:R-:W-:Y:S01]  /*67b0*/  IMAD.MOV.U32 R169, RZ, RZ, R141 ;  /* 0x000000ffffa97224 */ /* 0x000fe200078e008d */
[C---:B------:R-:W-:Y:S01]  /*67c0*/  LOP3.LUT R60, R4.reuse, 0xffff, RZ, 0xc0, !PT ;  /* 0x0000ffff043c7812 */ /* 0x040fe200078ec0ff */
[----:B------:R-:W-:Y:S01]  /*67d0*/  IMAD.MOV.U32 R141, RZ, RZ, R119 ;  /* 0x000000ffff8d7224 */ /* 0x000fe200078e0077 */
[----:B------:R-:W-:Y:S02]  /*67e0*/  LOP3.LUT R73, R4, 0xff, RZ, 0xc0, !PT ;  /* 0x000000ff04497812 */ /* 0x000fe400078ec0ff */
[--C-:B------:R-:W-:Y:S01]  /*67f0*/  SHF.R.U32.HI R61, RZ, 0x10, R4.reuse ;  /* 0x00000010ff3d7819 */ /* 0x100fe20000011604 */
[----:B------:R3:W-:Y:S01]  /*6800*/  MUFU.EX2 R131, R7 ;  /* 0x0000000700837308 */ /* 0x0007e20000000800 */
[----:B------:R-:W-:Y:S01]  /*6810*/  SHF.R.U32.HI R72, RZ, 0x18, R4 ;  /* 0x00000018ff487819 */ /* 0x000fe20000011604 */
[----:B------:R-:W-:-:S05]  /*6820*/  IMAD.WIDE.U32 R4, R16, -0x326172a9, RZ ;  /* 0xcd9e8d5710047825 */ /* 0x000fca00078e00ff */
[----:B------:R-:W-:Y:S01]  /*6830*/  LOP3.LUT R9, R5, UR6, R14, 0x96, !PT ;  /* 0x0000000605097c12 */ /* 0x000fe2000f8e960e */
[----:B-1----:R-:W-:Y:S01]  /*6840*/  FFMA.FTZ R3, R177, UR7, -R21 ;  /* 0x00000007b1037c23 */ /* 0x002fe20008010815 */
[C---:B------:R-:W-:Y:S02]  /*6850*/  LOP3.LUT R11, R4.reuse, 0xff, RZ, 0xc0, !PT ;  /* 0x000000ff040b7812 */ /* 0x040fe400078ec0ff */
[--C-:B------:R-:W-:Y:S01]  /*6860*/  SHF.R.U32.HI R12, RZ, 0x10, R4.reuse ;  /* 0x00000010ff0c7819 */ /* 0x100fe20000011604 */
[----:B------:R1:W-:Y:S01]  /*6870*/  MUFU.EX2 R130, R3 ;  /* 0x0000000300827308 */ /* 0x0003e20000000800 */
[----:B------:R-:W-:Y:S02]  /*6880*/  SHF.R.U32.HI R13, RZ, 0x18, R4 ;  /* 0x00000018ff0d7819 */ /* 0x000fe40000011604 */
[----:B---3--:R-:W-:Y:S01]  /*6890*/  LOP3.LUT R7, R4, 0xffff, RZ, 0xc0, !PT ;  /* 0x0000ffff04077812 */ /* 0x008fe200078ec0ff */
[----:B------:R-:W-:-:S03]  /*68a0*/  IMAD.WIDE.U32 R4, R10, -0x326172a9, RZ ;  /* 0xcd9e8d570a047825 */ /* 0x000fc600078e00ff */
[C---:B------:R-:W-:Y:S02]  /*68b0*/  LOP3.LUT R101, R4.reuse, 0xffff, RZ, 0xc0, !PT ;  /* 0x0000ffff04657812 */ /* 0x040fe400078ec0ff */
[----:B------:R-:W-:Y:S02]  /*68c0*/  LOP3.LUT R112, R4, 0xff, RZ, 0xc0, !PT ;  /* 0x000000ff04707812 */ /* 0x000fe400078ec0ff */
[--C-:B------:R-:W-:Y:S02]  /*68d0*/  SHF.R.U32.HI R102, RZ, 0x10, R4.reuse ;  /* 0x00000010ff667819 */ /* 0x100fe40000011604 */
[----:B------:R-:W-:Y:S01]  /*68e0*/  SHF.R.U32.HI R103, RZ, 0x18, R4 ;  /* 0x00000018ff677819 */ /* 0x000fe20000011604 */
[--C-:B-1----:R-:W-:Y:S01]  /*68f0*/  FFMA.FTZ R3, R170, UR7, -R21.reuse ;  /* 0x00000007aa037c23 */ /* 0x102fe20008010815 */
[----:B------:R-:W-:Y:S01]  /*6900*/  FFMA.FTZ R4, R164, UR7, -R21 ;  /* 0x00000007a4047c23 */ /* 0x000fe20008010815 */
[----:B------:R-:W-:Y:S02]  /*6910*/  SHF.R.U32.HI R6, RZ, 0x8, R23 ;  /* 0x00000008ff067819 */ /* 0x000fe40000011617 */
[----:B------:R1:W-:Y:S01]  /*6920*/  MUFU.EX2 R127, R3 ;  /* 0x00000003007f7308 */ /* 0x0003e20000000800 */
[----:B------:R-:W-:-:S07]  /*6930*/  LOP3.LUT R22, R5, UR6, R8, 0x96, !PT ;  /* 0x0000000605167c12 */ /* 0x000fce000f8e9608 */
[----:B------:R3:W-:Y:S01]  /*6940*/  MUFU.EX2 R125, R4 ;  /* 0x00000004007d7308 */ /* 0x0007e20000000800 */
[----:B-1----:R-:W-:-:S07]  /*6950*/  FFMA.FTZ R3, R167, UR7, -R21 ;  /* 0x00000007a7037c23 */ /* 0x002fce0008010815 */
[----:B------:R1:W-:Y:S01]  /*6960*/  MUFU.EX2 R128, R3 ;  /* 0x0000000300807308 */ /* 0x0003e20000000800 */
[----:B---3--:R-:W-:-:S07]  /*6970*/  FFMA.FTZ R4, R158, UR7, -R21 ;  /* 0x000000079e047c23 */ /* 0x008fce0008010815 */
[----:B------:R3:W-:Y:S01]  /*6980*/  MUFU.EX2 R124, R4 ;  /* 0x00000004007c7308 */ /* 0x0007e20000000800 */
[----:B-1----:R-:W-:-:S07]  /*6990*/  FFMA.FTZ R3, R165, UR7, -R21 ;  /* 0x00000007a5037c23 */ /* 0x002fce0008010815 */
[----:B------:R1:W-:Y:S01]  /*69a0*/  MUFU.EX2 R126, R3 ;  /* 0x00000003007e7308 */ /* 0x0003e20000000800 */
[----:B---3--:R-:W-:Y:S01]  /*69b0*/  FFMA.FTZ R4, R162, UR7, -R21 ;  /* 0x00000007a2047c23 */ /* 0x008fe20008010815 */
[----:B------:R-:W-:Y:S02]  /*69c0*/  IMAD.MOV.U32 R162, RZ, RZ, R168 ;  /* 0x000000ffffa27224 */ /* 0x000fe400078e00a8 */
[----:B------:R-:W-:Y:S01]  /*69d0*/  IMAD.MOV.U32 R168, RZ, RZ, R55 ;  /* 0x000000ffffa87224 */ /* 0x000fe200078e0037 */
[----:B-1----:R-:W-:-:S03]  /*69e0*/  SHF.R.U32.HI R3, RZ, 0x8, R76 ;  /* 0x00000008ff037819 */ /* 0x002fc6000001164c */
[----:B------:R1:W-:Y:S01]  /*69f0*/  MUFU.EX2 R123, R4 ;  /* 0x00000004007b7308 */ /* 0x0003e20000000800 */
[----:B------:R-:W-:Y:S01]  /*6a00*/  IMAD.MOV.U32 R55, RZ, RZ, R120 ;  /* 0x000000ffff377224 */ /* 0x000fe200078e0078 */
[----:B------:R-:W-:Y:S02]  /*6a10*/  PRMT R100, R100, 0x5410, R3 ;  /* 0x0000541064647816 */ /* 0x000fe40000000003 */
[----:B------:R-:W-:-:S04]  /*6a20*/  LOP3.LUT R3, R79, 0xff, RZ, 0xc0, !PT ;  /* 0x000000ff4f037812 */ /* 0x000fc800078ec0ff */
[----:B------:R-:W-:Y:S02]  /*6a30*/  PRMT R113, R3, 0x5410, R77 ;  /* 0x0000541003717816 */ /* 0x000fe4000000004d */
[----:B------:R-:W-:-:S04]  /*6a40*/  SHF.R.U32.HI R3, RZ, 0x8, R69 ;  /* 0x00000008ff037819 */ /* 0x000fc80000011645 */
[----:B------:R-:W-:Y:S02]  /*6a50*/  PRMT R14, R70, 0x5410, R3 ;  /* 0x00005410460e7816 */ /* 0x000fe40000000003 */
[----:B------:R-:W-:Y:S01]  /*6a60*/  LOP3.LUT R3, R74, 0xff, RZ, 0xc0, !PT ;  /* 0x000000ff4a037812 */ /* 0x000fe200078ec0ff */
[----:B-1----:R-:W-:-:S03]  /*6a70*/  FFMA.FTZ R4, R223, UR7, -R20 ;  /* 0x00000007df047c23 */ /* 0x002fc60008010814 */
[----:B------:R-:W-:Y:S01]  /*6a80*/  PRMT R15, R3, 0x5410, R71 ;  /* 0x00005410030f7816 */ /* 0x000fe20000000047 */
[----:B------:R1:W-:Y:S01]  /*6a90*/  MUFU.EX2 R122, R4 ;  /* 0x00000004007a7308 */ /* 0x0003e20000000800 */
[----:B------:R-:W-:-:S04]  /*6aa0*/  SHF.R.U32.HI R3, RZ, 0x8, R35 ;  /* 0x00000008ff037819 */ /* 0x000fc80000011623 */
[----:B------:R-:W-:Y:S02]  /*6ab0*/  PRMT R76, R43, 0x5410, R3 ;  /* 0x000054102b4c7816 */ /* 0x000fe40000000003 */
[----:B------:R-:W-:Y:S01]  /*6ac0*/  LOP3.LUT R3, R42, 0xff, RZ, 0xc0, !PT ;  /* 0x000000ff2a037812 */ /* 0x000fe200078ec0ff */
[----:B-1----:R-:W-:-:S04]  /*6ad0*/  FFMA.FTZ R4, R220, UR7, -R20 ;  /* 0x00000007dc047c23 */ /* 0x002fc80008010814 */
[----:B------:R1:W-:Y:S01]  /*6ae0*/  MUFU.EX2 R121, R4 ;  /* 0x0000000400797308 */ /* 0x0003e20000000800 */
[----:B------:R-:W-:Y:S02]  /*6af0*/  PRMT R77, R3, 0x5410, R41 ;  /* 0x00005410034d7816 */ /* 0x000fe40000000029 */
[----:B------:R-:W-:-:S04]  /*6b00*/  SHF.R.U32.HI R3, RZ, 0x8, R27 ;  /* 0x00000008ff037819 */ /* 0x000fc8000001161b */
[----:B------:R-:W-:Y:S01]  /*6b10*/  PRMT R115, R34, 0x5410, R3 ;  /* 0x0000541022737816 */ /* 0x000fe20000000003 */
[----:B-1----:R-:W-:-:S04]  /*6b20*/  FFMA.FTZ R4, R219, UR7, -R20 ;  /* 0x00000007db047c23 */ /* 0x002fc80008010814 */
[----:B------:R1:W-:Y:S01]  /*6b30*/  MUFU.EX2 R120, R4 ;  /* 0x0000000400787308 */ /* 0x0003e20000000800 */
[----:B------:R-:W-:-:S04]  /*6b40*/  LOP3.LUT R3, R33, 0xff, RZ, 0xc0, !PT ;  /* 0x000000ff21037812 */ /* 0x000fc800078ec0ff */
[----:B------:R-:W-:Y:S02]  /*6b50*/  PRMT R114, R3, 0x5410, R32 ;  /* 0x0000541003727816 */ /* 0x000fe40000000020 */
[----:B------:R-:W-:Y:S01]  /*6b60*/  LOP3.LUT R3, R24, 0xff, RZ, 0xc0, !PT ;  /* 0x000000ff18037812 */ /* 0x000fe200078ec0ff */
[----:B------:R-:W-:Y:S01]  /*6b70*/  FFMA.FTZ R5, R222, UR7, -R19 ;  /* 0x00000007de057c23 */ /* 0x000fe20008010813 */
[----:B------:R-:W-:Y:S01]  /*6b80*/  PRMT R18, R26, 0x5410, R6 ;  /* 0x000054101a127816 */ /* 0x000fe20000000006 */
[----:B------:R-:W-:Y:S01]  /*6b90*/  LDSM.16.MT88.4 R32, [R204+0x5000] ;  /* 0x00500000cc20783b */ /* 0x000fe20000004200 */
[----:B-1----:R-:W-:-:S04]  /*6ba0*/  FFMA.FTZ R4, R179, UR7, -R20 ;  /* 0x00000007b3047c23 */ /* 0x002fc80008010814 */
[----:B------:R1:W3:Y:S01]  /*6bb0*/  MUFU.EX2 R119, R4 ;  /* 0x0000000400777308 */ /* 0x0002e20000000800 */
[----:B------:R-:W-:Y:S02]  /*6bc0*/  PRMT R16, R3, 0x5410, R25 ;  /* 0x0000541003107816 */ /* 0x000fe40000000019 */
[----:B------:R-:W-:Y:S01]  /*6bd0*/  LOP3.LUT R3, R40, 0xffff, RZ, 0xc0, !PT ;  /* 0x0000ffff28037812 */ /* 0x000fe200078ec0ff */
[----:B------:R-:W4:Y:S01]  /*6be0*/  LDSM.16.MT88.4 R24, [R139+0x5000] ;  /* 0x005000008b18783b */ /* 0x000f220000004200 */
[----:B-1----:R-:W-:-:S04]  /*6bf0*/  FFMA.FTZ R4, R225, UR7, -R19 ;  /* 0x00000007e1047c23 */ /* 0x002fc80008010813 */
[----:B------:R1:W-:Y:S01]  /*6c00*/  MUFU.EX2 R118, R4 ;  /* 0x0000000400767308 */ /* 0x0003e20000000800 */
[----:B------:R-:W-:-:S07]  /*6c10*/  LOP3.LUT R6, R12, 0xff, RZ, 0xc0, !PT ;  /* 0x000000ff0c067812 */ /* 0x000fce00078ec0ff */
[----:B------:R2:W-:Y:S01]  /*6c20*/  MUFU.EX2 R110, R5 ;  /* 0x00000005006e7308 */ /* 0x0005e20000000800 */
[----:B-1----:R-:W-:-:S04]  /*6c30*/  SHF.R.U32.HI R4, RZ, 0x8, R7 ;  /* 0x00000008ff047819 */ /* 0x002fc80000011607 */
[----:B------:R-:W-:Y:S01]  /*6c40*/  PRMT R11, R11, 0x5410, R4 ;  /* 0x000054100b0b7816 */ /* 0x000fe20000000004 */
[----:B------:R-:W-:Y:S01]  /*6c50*/  FFMA.FTZ R4, R221, UR7, -R19 ;  /* 0x00000007dd047c23 */ /* 0x000fe20008010813 */
[----:B------:R-:W-:Y:S02]  /*6c60*/  SHF.R.U32.HI R7, RZ, 0x8, R3 ;  /* 0x00000008ff077819 */ /* 0x000fe40000011603 */
[----:B------:R-:W-:Y:S01]  /*6c70*/  LOP3.LUT R3, R9, 0xffff, RZ, 0xc0, !PT ;  /* 0x0000ffff09037812 */ /* 0x000fe200078ec0ff */
[----:B------:R1:W4:Y:S01]  /*6c80*/  MUFU.EX2 R109, R4 ;  /* 0x00000004006d7308 */ /* 0x0003220000000800 */
[----:B--2---:R-:W-:Y:S01]  /*6c90*/  FFMA.FTZ R5, R226, UR7, -R19 ;  /* 0x00000007e2057c23 */ /* 0x004fe20008010813 */
[----:B------:R-:W-:Y:S01]  /*6ca0*/  HMMA.16816.F32.BF16 R68, R28, R44, R104 ;  /* 0x0000002c1c44723c */ /* 0x000fe20000041868 */
[----:B------:R-:W-:Y:S01]  /*6cb0*/  LOP3.LUT R8, R40, 0xff, RZ, 0xc0, !PT ;  /* 0x000000ff28087812 */ /* 0x000fe200078ec0ff */
[----:B------:R-:W-:Y:S01]  /*6cc0*/  IMAD.MOV.U32 R217, RZ, RZ, R150 ;  /* 0x000000ffffd97224 */ /* 0x000fe200078e0096 */
[----:B------:R-:W-:Y:S01]  /*6cd0*/  PRMT R6, R6, 0x5410, R13 ;  /* 0x0000541006067816 */ /* 0x000fe2000000000d */
[----:B------:R-:W-:Y:S01]  /*6ce0*/  IMAD.MOV.U32 R219, RZ, RZ, R62 ;  /* 0x000000ffffdb7224 */ /* 0x000fe200078e003e */
[----:B------:R-:W2:Y:S01]  /*6cf0*/  LDSM.16.MT88.4 R28, [R139+0x5400] ;  /* 0x005400008b1c783b */ /* 0x000ea20000004200 */
[----:B------:R4:W2:Y:S01]  /*6d00*/  MUFU.EX2 R107, R5 ;  /* 0x00000005006b7308 */ /* 0x0008a20000000800 */
[----:B-1----:R-:W-:-:S02]  /*6d10*/  SHF.R.U32.HI R4, RZ, 0x8, R3 ;  /* 0x00000008ff047819 */ /* 0x002fc40000011603 */
[----:B------:R-:W-:-:S04]  /*6d20*/  LOP3.LUT R3, R9, 0xff, RZ, 0xc0, !PT ;  /* 0x000000ff09037812 */ /* 0x000fc800078ec0ff */
[----:B------:R-:W-:Y:S02]  /*6d30*/  PRMT R10, R3, 0x5410, R4 ;  /* 0x00005410030a7816 */ /* 0x000fe40000000004 */
[----:B------:R-:W-:Y:S01]  /*6d40*/  SHF.R.U32.HI R3, RZ, 0x10, R9 ;  /* 0x00000010ff037819 */ /* 0x000fe20000011609 */
[----:B------:R-:W-:Y:S01]  /*6d50*/  FFMA.FTZ R4, R171, UR7, -R21 ;  /* 0x00000007ab047c23 */ /* 0x000fe20008010815 */
[----:B------:R-:W-:Y:S02]  /*6d60*/  PRMT R12, R8, 0x5410, R7 ;  /* 0x00005410080c7816 */ /* 0x000fe40000000007 */
[----:B------:R-:W-:Y:S01]  /*6d70*/  LOP3.LUT R8, R3, 0xff, RZ, 0xc0, !PT ;  /* 0x000000ff03087812 */ /* 0x000fe200078ec0ff */
[----:B------:R1:W-:Y:S01]  /*6d80*/  MUFU.EX2 R108, R4 ;  /* 0x00000004006c7308 */ /* 0x0003e20000000800 */
[--C-:B------:R-:W-:Y:S02]  /*6d90*/  HSET2.LE.AND R3, R11, R0.reuse, PT ;  /* 0x000000000b037233 */ /* 0x100fe40003803000 */
[----:B------:R-:W-:-:S02]  /*6da0*/  HSET2.LE.AND R7, R6, R0, PT ;  /* 0x0000000006077233 */ /* 0x000fc40003803000 */
[----:B------:R-:W-:Y:S02]  /*6db0*/  SHF.R.U32.HI R9, RZ, 0x18, R9 ;  /* 0x00000018ff097819 */ /* 0x000fe40000011609 */
[----:B---3--:R-:W-:Y:S01]  /*6dc0*/  F2FP.BF16.F32.PACK_AB R6, R119, R120 ;  /* 0x000000787706723e */ /* 0x008fe200000010ff */
[----:B----4-:R-:W-:Y:S01]  /*6dd0*/  FFMA.FTZ R5, R224, UR7, -R20 ;  /* 0x00000007e0057c23 */ /* 0x010fe20008010814 */
[----:B------:R-:W-:Y:S02]  /*6de0*/  PRMT R8, R8, 0x5410, R9 ;  /* 0x0000541008087816 */ /* 0x000fe40000000009 */
[----:B------:R-:W-:Y:S02]  /*6df0*/  LOP3.LUT R6, R3, R6, RZ, 0xc0, !PT ;  /* 0x0000000603067212 */ /* 0x000fe400078ec0ff */
[----:B------:R-:W-:Y:S02]  /*6e00*/  HSET2.LE.AND R3, R10, R0, PT ;  /* 0x000000000a037233 */ /* 0x000fe40003803000 */
[----:B-1----:R-:W-:Y:S01]  /*6e10*/  F2FP.BF16.F32.PACK_AB R4, R109, R110 ;  /* 0x0000006e6d04723e */ /* 0x002fe200000010ff */
[----:B------:R1:W-:Y:S03]  /*6e20*/  MUFU.EX2 R106, R5 ;  /* 0x00000005006a7308 */ /* 0x0003e60000000800 */
[----:B------:R-:W-:-:S02]  /*6e30*/  LOP3.LUT R7, R7, R4, RZ, 0xc0, !PT ;  /* 0x0000000407077212 */ /* 0x000fc400078ec0ff */
[----:B------:R-:W-:Y:S01]  /*6e40*/  F2FP.BF16.F32.PACK_AB R4, R121, R122 ;  /* 0x0000007a7904723e */ /* 0x000fe200000010ff */
[----:B------:R-:W-:-:S03]  /*6e50*/  FFMA.FTZ R9, R189, UR7, -R20 ;  /* 0x00000007bd097c23 */ /* 0x000fc60008010814 */
[----:B------:R-:W-:Y:S02]  /*6e60*/  LOP3.LUT R4, R3, R4, RZ, 0xc0, !PT ;  /* 0x0000000403047212 */ /* 0x000fe400078ec0ff */
[----:B------:R-:W-:Y:S01]  /*6e70*/  SHF.R.U32.HI R3, RZ, 0x10, R40 ;  /* 0x00000010ff037819 */ /* 0x000fe20000011628 */
[----:B------:R3:W4:Y:S01]  /*6e80*/  MUFU.EX2 R105, R9 ;  /* 0x0000000900697308 */ /* 0x0007220000000800 */
[----:B-1----:R-:W-:Y:S02]  /*6e90*/  HSET2.LE.AND R5, R8, R0, PT ;  /* 0x0000000008057233 */ /* 0x002fe40003803000 */
[----:B--2---:R-:W-:Y:S01]  /*6ea0*/  F2FP.BF16.F32.PACK_AB R8, R107, R118 ;  /* 0x000000766b08723e */ /* 0x004fe200000010ff */
[----:B------:R-:W-:-:S03]  /*6eb0*/  FFMA.FTZ R11, R188, UR7, -R20 ;  /* 0x00000007bc0b7c23 */ /* 0x000fc60008010814 */
[----:B------:R-:W-:Y:S02]  /*6ec0*/  LOP3.LUT R5, R5, R8, RZ, 0xc0, !PT ;  /* 0x0000000805057212 */ /* 0x000fe400078ec0ff */
[----:B------:R-:W-:Y:S01]  /*6ed0*/  LOP3.LUT R8, R3, 0xff, RZ, 0xc0, !PT ;  /* 0x000000ff03087812 */ /* 0x000fe200078ec0ff */
[----:B------:R1:W-:Y:S01]  /*6ee0*/  MUFU.EX2 R104, R11 ;  /* 0x0000000b00687308 */ /* 0x0003e20000000800 */
[----:B---3--:R-:W-:Y:S02]  /*6ef0*/  SHF.R.U32.HI R9, RZ, 0x18, R40 ;  /* 0x00000018ff097819 */ /* 0x008fe40000011628 */
[----:B------:R-:W-:Y:S02]  /*6f00*/  HSET2.LE.AND R3, R14, R0, PT ;  /* 0x000000000e037233 */ /* 0x000fe40003803000 */
[----:B------:R-:W-:Y:S01]  /*6f10*/  F2FP.BF16.F32.PACK_AB R10, R209, R210 ;  /* 0x000000d2d10a723e */ /* 0x000fe200000010ff */
[----:B------:R-:W-:Y:S01]  /*6f20*/  HMMA.16816.F32.BF16 R44, R4, R26, R96 ;  /* 0x0000001a042c723c */ /* 0x000fe20000041860 */
[----:B------:R-:W-:-:S02]  /*6f30*/  F2FP.BF16.F32.PACK_AB R13, R129, R131 ;  /* 0x00000083810d723e */ /* 0x000fc400000010ff */
[----:B------:R-:W-:Y:S02]  /*6f40*/  LOP3.LUT R10, R3, R10, RZ, 0xc0, !PT ;  /* 0x0000000a030a7212 */ /* 0x000fe400078ec0ff */
[----:B-1----:R-:W-:Y:S01]  /*6f50*/  PRMT R11, R8, 0x5410, R9 ;  /* 0x00005410080b7816 */ /* 0x002fe20000000009 */
[----:B------:R-:W-:Y:S01]  /*6f60*/  FFMA.FTZ R9, R178, UR7, -R20 ;  /* 0x00000007b2097c23 */ /* 0x000fe20008010814 */
[--C-:B------:R-:W-:Y:S02]  /*6f70*/  HSET2.LE.AND R8, R12, R0.reuse, PT ;  /* 0x000000000c087233 */ /* 0x100fe40003803000 */
[--C-:B------:R-:W-:Y:S01]  /*6f80*/  HSET2.LE.AND R3, R15, R0.reuse, PT ;  /* 0x000000000f037233 */ /* 0x100fe20003803000 */
[----:B------:R1:W-:Y:S01]  /*6f90*/  MUFU.EX2 R96, R9 ;  /* 0x0000000900607308 */ /* 0x0003e20000000800 */
[----:B------:R-:W-:Y:S02]  /*6fa0*/  HSET2.LE.AND R12, R11, R0, PT ;  /* 0x000000000b0c7233 */ /* 0x000fe40003803000 */
[----:B------:R-:W-:Y:S01]  /*6fb0*/  F2FP.BF16.F32.PACK_AB R11, R127, R130 ;  /* 0x000000827f0b723e */ /* 0x000fe200000010ff */
[----:B------:R-:W-:-:S02]  /*6fc0*/  IMAD.MOV.U32 R224, RZ, RZ, R149 ;  /* 0x000000ffffe07224 */ /* 0x000fc400078e0095 */
[----:B------:R-:W-:Y:S01]  /*6fd0*/  FFMA.FTZ R14, R227, UR7, -R19 ;  /* 0x00000007e30e7c23 */ /* 0x000fe20008010813 */
[----:B------:R-:W-:Y:S02]  /*6fe0*/  IMAD.MOV.U32 R189, RZ, RZ, R151 ;  /* 0x000000ffffbd7224 */ /* 0x000fe400078e0097 */
[----:B------:R-:W-:Y:S01]  /*6ff0*/  IMAD.MOV.U32 R150, RZ, RZ, R156 ;  /* 0x000000ffff967224 */ /* 0x000fe200078e009c */
[----:B------:R-:W-:Y:S01]  /*7000*/  LOP3.LUT R11, R3, R11, RZ, 0xc0, !PT ;  /* 0x0000000b030b7212 */ /* 0x000fe200078ec0ff */
[----:B------:R-:W-:Y:S02]  /*7010*/  IMAD.MOV.U32 R188, RZ, RZ, R157 ;  /* 0x000000ffffbc7224 */ /* 0x000fe400078e009d */
[----:B------:R-:W-:Y:S01]  /*7020*/  IMAD.MOV.U32 R149, RZ, RZ, R159 ;  /* 0x000000ffff957224 */ /* 0x000fe200078e009f */
[----:B-1----:R-:W-:Y:S01]  /*7030*/  F2FP.BF16.F32.PACK_AB R9, R211, R212 ;  /* 0x000000d4d309723e */ /* 0x002fe200000010ff */
[----:B------:R-:W-:Y:S02]  /*7040*/  IMAD.MOV.U32 R151, RZ, RZ, R168 ;  /* 0x000000ffff977224 */ /* 0x000fe400078e00a8 */
[----:B------:R-:W-:Y:S01]  /*7050*/  IMAD.MOV.U32 R156, RZ, RZ, R169 ;  /* 0x000000ffff9c7224 */ /* 0x000fe200078e00a9 */
[----:B------:R-:W-:Y:S01]  /*7060*/  LOP3.LUT R8, R8, R9, RZ, 0xc0, !PT ;  /* 0x0000000908087212 */ /* 0x000fe200078ec0ff */
[----:B------:R-:W-:Y:S01]  /*7070*/  IMAD.MOV.U32 R157, RZ, RZ, R52 ;  /* 0x000000ffff9d7224 */ /* 0x000fe200078e0034 */
[----:B------:R-:W-:Y:S01]  /*7080*/  LOP3.LUT R9, R12, R13, RZ, 0xc0, !PT ;  /* 0x0000000d0c097212 */ /* 0x000fe200078ec0ff */
[----:B------:R-:W-:Y:S01]  /*7090*/  IMAD.MOV.U32 R159, RZ, RZ, R53 ;  /* 0x000000ffff9f7224 */ /* 0x000fe200078e0035 */
[----:B------:R-:W-:Y:S01]  /*70a0*/  HMMA.16816.F32.BF16 R40, R4, R34, R84 ;  /* 0x000000220428723c */ /* 0x000fe20000041854 */
[----:B------:R-:W-:-:S02]  /*70b0*/  IMAD.MOV.U32 R168, RZ, RZ, R54 ;  /* 0x000000ffffa87224 */ /* 0x000fc400078e0036 */
[----:B------:R-:W-:Y:S02]  /*70c0*/  IMAD.MOV.U32 R169, RZ, RZ, R55 ;  /* 0x000000ffffa97224 */ /* 0x000fe400078e0037 */
[----:B------:R-:W-:Y:S01]  /*70d0*/  IMAD.MOV.U32 R99, RZ, RZ, R56 ;  /* 0x000000ffff637224 */ /* 0x000fe200078e0038 */
[C---:B------:R-:W-:Y:S01]  /*70e0*/  HMMA.16816.F32.BF16 R52, R4.reuse, R24, R88 ;  /* 0x000000180434723c */ /* 0x040fe20000041858 */
[----:B------:R-:W-:Y:S02]  /*70f0*/  IMAD.MOV.U32 R98, RZ, RZ, R57 ;  /* 0x000000ffff627224 */ /* 0x000fe400078e0039 */
[----:B------:R-:W-:Y:S02]  /*7100*/  IMAD.MOV.U32 R97, RZ, RZ, R58 ;  /* 0x000000ffff617224 */ /* 0x000fe400078e003a */
[----:B------:R-:W-:Y:S01]  /*7110*/  IMAD.MOV.U32 R227, RZ, RZ, R59 ;  /* 0x000000ffffe37224 */ /* 0x000fe200078e003b */
[----:B------:R-:W-:Y:S01]  /*7120*/  LOP3.LUT R3, R17, 0xffff, RZ, 0xc0, !PT ;  /* 0x0000ffff11037812 */ /* 0x000fe200078ec0ff */
[----:B------:R-:W-:Y:S03]  /*7130*/  HMMA.16816.F32.BF16 R56, R4, R32, R92 ;  /* 0x000000200438723c */ /* 0x000fe6000004185c */
[----:B------:R-:W-:-:S04]  /*7140*/  SHF.R.U32.HI R3, RZ, 0x8, R3 ;  /* 0x00000008ff037819 */ /* 0x000fc80000011603 */
[----:B------:R-:W-:Y:S01]  /*7150*/  FFMA.FTZ R4, R228, UR7, -R19 ;  /* 0x00000007e4047c23 */ /* 0x000fe20008010813 */
[----:B------:R-:W-:Y:S02]  /*7160*/  SHF.R.U32.HI R7, RZ, 0x8, R60 ;  /* 0x00000008ff077819 */ /* 0x000fe4000001163c */
[----:B------:R-:W-:Y:S01]  /*7170*/  LOP3.LUT R6, R61, 0xff, RZ, 0xc0, !PT ;  /* 0x000000ff3d067812 */ /* 0x000fe200078ec0ff */
[----:B------:R1:W-:Y:S01]  /*7180*/  MUFU.EX2 R91, R4 ;  /* 0x00000004005b7308 */ /* 0x0003e20000000800 */
[----:B------:R-:W-:Y:S01]  /*7190*/  LOP3.LUT R5, R17, 0xff, RZ, 0xc0, !PT ;  /* 0x000000ff11057812 */ /* 0x000fe200078ec0ff */
[----:B------:R-:W-:Y:S01]  /*71a0*/  HMMA.16816.F32.BF16 R60, R8, R24, R80 ;  /* 0x00000018083c723c */ /* 0x000fe20000041850 */
[----:B------:R-:W-:-:S05]  /*71b0*/  IMAD.MOV.U32 R93, RZ, RZ, R75 ;  /* 0x000000ffff5d7224 */ /* 0x000fca00078e004b */
[----:B------:R2:W3:Y:S01]  /*71c0*/  MUFU.EX2 R92, R14 ;  /* 0x0000000e005c7308 */ /* 0x0004e20000000800 */
[----:B------:R-:W-:Y:S02]  /*71d0*/  PRMT R81, R73, 0x5410, R7 ;  /* 0x0000541049517816 */ /* 0x000fe40000000007 */
[----:B------:R-:W-:Y:S02]  /*71e0*/  PRMT R80, R6, 0x5410, R72 ;  /* 0x0000541006507816 */ /* 0x000fe40000000048 */
[----:B------:R-:W-:Y:S01]  /*71f0*/  HMMA.16816.F32.BF16 R72, R8, R26, R36 ;  /* 0x0000001a0848723c */ /* 0x000fe20000041824 */
[----:B------:R-:W-:Y:S01]  /*7200*/  PRMT R6, R5, 0x5410, R3 ;  /* 0x0000541005067816 */ /* 0x000fe20000000003 */
[----:B------:R-:W3:Y:S01]  /*7210*/  LDSM.16.MT88.4 R36, [R204+0x5400] ;  /* 0x00540000cc24783b */ /* 0x000ee20000004200 */
[--C-:B-1----:R-:W-:Y:S01]  /*7220*/  FFMA.FTZ R4, R191, UR7, -R19.reuse ;  /* 0x00000007bf047c23 */ /* 0x102fe20008010813 */
[----:B------:R-:W-:Y:S01]  /*7230*/  LOP3.LUT R3, R48, 0xffff, RZ, 0xc0, !PT ;  /* 0x0000ffff30037812 */ /* 0x000fe200078ec0ff */
[----:B------:R-:W-:Y:S01]  /*7240*/  FFMA.FTZ R5, R190, UR7, -R19 ;  /* 0x00000007be057c23 */ /* 0x000fe20008010813 */
[----:B------:R-:W-:Y:S01]  /*7250*/  LOP3.LUT R13, R48, 0xff, RZ, 0xc0, !PT ;  /* 0x000000ff300d7812 */ /* 0x000fe200078ec0ff */
[----:B------:R1:W-:Y:S01]  /*7260*/  MUFU.EX2 R90, R4 ;  /* 0x00000004005a7308 */ /* 0x0003e20000000800 */
[----:B------:R-:W-:-:S02]  /*7270*/  SHF.R.U32.HI R7, RZ, 0x8, R3 ;  /* 0x00000008ff077819 */ /* 0x000fc40000011603 */
[----:B------:R-:W-:Y:S01]  /*7280*/  SHF.R.U32.HI R12, RZ, 0x18, R17 ;  /* 0x00000018ff0c7819 */ /* 0x000fe20000011611 */
[----:B------:R-:W-:Y:S01]  /*7290*/  HMMA.16816.F32.BF16 R68, R8, R32, R68 ;  /* 0x000000200844723c */ /* 0x000fe20000041844 */
[----:B--2---:R-:W-:-:S05]  /*72a0*/  FFMA.FTZ R14, R166, UR7, -R21 ;  /* 0x00000007a60e7c23 */ /* 0x004fca0008010815 */
[----:B------:R-:W-:Y:S01]  /*72b0*/  HMMA.16816.F32.BF16 R64, R8, R34, R64 ;  /* 0x000000220840723c */ /* 0x000fe20000041840 */
[----:B------:R2:W3:Y:S01]  /*72c0*/  MUFU.EX2 R89, R5 ;  /* 0x0000000500597308 */ /* 0x0004e20000000800 */
[----:B------:R-:W-:Y:S01]  /*72d0*/  IMAD.MOV.U32 R225, RZ, RZ, R168 ;  /* 0x000000ffffe17224 */ /* 0x000fe200078e00a8 */
[----:B------:R-:W3:Y:S01]  /*72e0*/  LDSM.16.MT88.4 R24, [R139+0x5800] ;  /* 0x005800008b18783b */ /* 0x000ee20000004200 */
[----:B-1----:R-:W-:Y:S02]  /*72f0*/  SHF.R.U32.HI R4, RZ, 0x10, R17 ;  /* 0x00000010ff047819 */ /* 0x002fe40000011611 */
[----:B------:R-:W-:Y:S02]  /*7300*/  HSET2.LE.AND R3, R6, R0, PT ;  /* 0x0000000006037233 */ /* 0x000fe40003803000 */
[----:B------:R-:W-:Y:S02]  /*7310*/  PRMT R15, R13, 0x5410, R7 ;  /* 0x000054100d0f7816 */ /* 0x000fe40000000007 */
[----:B--2---:R-:W-:-:S02]  /*7320*/  LOP3.LUT R5, R4, 0xff, RZ, 0xc0, !PT ;  /* 0x000000ff04057812 */ /* 0x004fc400078ec0ff */
[----:B----4-:R-:W-:Y:S02]  /*7330*/  F2FP.BF16.F32.PACK_AB R4, R105, R106 ;  /* 0x0000006a6904723e */ /* 0x010fe400000010ff */
[----:B------:R-:W-:Y:S01]  /*7340*/  PRMT R7, R5, 0x5410, R12 ;  /* 0x0000541005077816 */ /* 0x000fe2000000000c */
[----:B------:R-:W-:Y:S01]  /*7350*/  FFMA.FTZ R5, R161, UR7, -R21 ;  /* 0x00000007a1057c23 */ /* 0x000fe20008010815 */
[----:B------:R-:W-:-:S03]  /*7360*/  LOP3.LUT R4, R3, R4, RZ, 0xc0, !PT ;  /* 0x0000000403047212 */ /* 0x000fc600078ec0ff */
[--C-:B------:R-:W-:Y:S01]  /*7370*/  HSET2.LE.AND R3, R7, R0.reuse, PT ;  /* 0x0000000007037233 */ /* 0x100fe20003803000 */
[----:B------:R3:W-:Y:S01]  /*7380*/  MUFU.EX2 R83, R5 ;  /* 0x0000000500537308 */ /* 0x0007e20000000800 */
[----:B------:R-:W-:Y:S01]  /*7390*/  FFMA.FTZ R6, R137, UR7, -R21 ;  /* 0x0000000789067c23 */ /* 0x000fe20008010815 */
[----:B------:R-:W-:Y:S01]  /*73a0*/  FFMA.FTZ R11, R193, UR7, -R20 ;  /* 0x00000007c10b7c23 */ /* 0x000fe20008010814 */
[----:B------:R-:W-:Y:S02]  /*73b0*/  SHF.R.U32.HI R10, RZ, 0x18, R48 ;  /* 0x00000018ff0a7819 */ /* 0x000fe40000011630 */
[----:B------:R-:W-:-:S03]  /*73c0*/  HSET2.LE.AND R12, R16, R0, PT ;  /* 0x00000000100c7233 */ /* 0x000fc60003803000 */
[----:B------:R1:W-:Y:S01]  /*73d0*/  MUFU.EX2 R84, R6 ;  /* 0x0000000600547308 */ /* 0x0003e20000000800 */
[----:B---3--:R-:W-:-:S04]  /*73e0*/  F2FP.BF16.F32.PACK_AB R5, R91, R92 ;  /* 0x0000005c5b05723e */ /* 0x008fc800000010ff */
[----:B------:R-:W-:Y:S02]  /*73f0*/  LOP3.LUT R5, R3, R5, RZ, 0xc0, !PT ;  /* 0x0000000503057212 */ /* 0x000fe400078ec0ff */
[----:B------:R-:W-:Y:S02]  /*7400*/  SHF.R.U32.HI R3, RZ, 0x10, R48 ;  /* 0x00000010ff037819 */ /* 0x000fe40000011630 */
[----:B-1----:R-:W-:Y:S02]  /*7410*/  HSET2.LE.AND R6, R18, R0, PT ;  /* 0x0000000012067233 */ /* 0x002fe40003803000 */
[----:B------:R-:W-:Y:S01]  /*7420*/  LOP3.LUT R9, R3, 0xff, RZ, 0xc0, !PT ;  /* 0x000000ff03097812 */ /* 0x000fe200078ec0ff */
[----:B------:R1:W-:Y:S01]  /*7430*/  MUFU.EX2 R88, R11 ;  /* 0x0000000b00587308 */ /* 0x0003e20000000800 */
[----:B------:R-:W-:Y:S02]  /*7440*/  F2FP.BF16.F32.PACK_AB R7, R96, R104 ;  /* 0x000000686007723e */ /* 0x000fe400000010ff */
[----:B------:R-:W-:-:S02]  /*7450*/  F2FP.BF16.F32.PACK_AB R13, R89, R90 ;  /* 0x0000005a590d723e */ /* 0x000fc400000010ff */
[----:B------:R-:W-:Y:S02]  /*7460*/  HSET2.LE.AND R3, R76, R0, PT ;  /* 0x000000004c037233 */ /* 0x000fe40003803000 */
[----:B------:R-:W-:Y:S01]  /*7470*/  F2FP.BF16.F32.PACK_AB R8, R200, R202 ;  /* 0x000000cac808723e */ /* 0x000fe200000010ff */
[----:B------:R2:W-:Y:S01]  /*7480*/  MUFU.EX2 R82, R14 ;  /* 0x0000000e00527308 */ /* 0x0005e20000000800 */
[----:B------:R-:W-:Y:S02]  /*7490*/  LOP3.LUT R6, R6, R7, RZ, 0xc0, !PT ;  /* 0x0000000706067212 */ /* 0x000fe400078ec0ff */
[----:B------:R-:W-:Y:S02]  /*74a0*/  LOP3.LUT R7, R12, R13, RZ, 0xc0, !PT ;  /* 0x0000000d0c077212 */ /* 0x000fe400078ec0ff */
[----:B-1----:R-:W-:Y:S01]  /*74b0*/  PRMT R11, R9, 0x5410, R10 ;  /* 0x00005410090b7816 */ /* 0x002fe2000000000a */
[----:B------:R-:W-:-:S04]  /*74c0*/  FFMA.FTZ R10, R192, UR7, -R20 ;  /* 0x00000007c00a7c23 */ /* 0x000fc80008010814 */
[----:B------:R1:W-:Y:S01]  /*74d0*/  MUFU.EX2 R87, R10 ;  /* 0x0000000a00577308 */ /* 0x0003e20000000800 */
[----:B--2---:R-:W-:Y:S02]  /*74e0*/  LOP3.LUT R14, R3, R8, RZ, 0xc0, !PT ;  /* 0x00000008030e7212 */ /* 0x004fe400078ec0ff */
[--C-:B------:R-:W-:Y:S01]  /*74f0*/  HSET2.LE.AND R3, R77, R0.reuse, PT ;  /* 0x000000004d037233 */ /* 0x100fe20003803000 */
[----:B------:R-:W-:Y:S01]  /*7500*/  IMAD.MOV.U32 R179, RZ, RZ, R169 ;  /* 0x000000ffffb37224 */ /* 0x000fe200078e00a9 */
[--C-:B------:R-:W-:Y:S01]  /*7510*/  HSET2.LE.AND R9, R15, R0.reuse, PT ;  /* 0x000000000f097233 */ /* 0x100fe20003803000 */
[C---:B------:R-:W-:Y:S01]  /*7520*/  HMMA.16816.F32.BF16 R164, R4.reuse, R28, R52 ;  /* 0x0000001c04a4723c */ /* 0x040fe20000041834 */
[----:B------:R-:W-:Y:S01]  /*7530*/  HSET2.LE.AND R8, R11, R0, PT ;  /* 0x000000000b087233 */ /* 0x000fe20003803000 */
[----:B------:R-:W-:Y:S01]  /*7540*/  FFMA.FTZ R16, R175, UR7, -R20 ;  /* 0x00000007af107c23 */ /* 0x000fe20008010814 */
[----:B------:R-:W-:Y:S02]  /*7550*/  F2FP.BF16.F32.PACK_AB R11, R126, R128 ;  /* 0x000000807e0b723e */ /* 0x000fe400000010ff */
[----:B-1----:R-:W-:Y:S01]  /*7560*/  F2FP.BF16.F32.PACK_AB R10, R124, R125 ;  /* 0x0000007d7c0a723e */ /* 0x002fe200000010ff */
[----:B------:R-:W-:Y:S03]  /*7570*/  HMMA.16816.F32.BF16 R168, R4, R30, R44 ;  /* 0x0000001e04a8723c */ /* 0x000fe6000004182c */
[----:B------:R-:W-:-:S02]  /*7580*/  LOP3.LUT R15, R3, R10, RZ, 0xc0, !PT ;  /* 0x0000000a030f7212 */ /* 0x000fc400078ec0ff */
[----:B------:R-:W-:Y:S01]  /*7590*/  LOP3.LUT R3, R51, 0xffff, RZ, 0xc0, !PT ;  /* 0x0000ffff33037812 */ /* 0x000fe200078ec0ff */
[C---:B------:R-:W-:Y:S01]  /*75a0*/  HMMA.16816.F32.BF16 R56, R4.reuse, R36, R56 ;  /* 0x000000240438723c */ /* 0x040fe20000041838 */
[----:B------:R-:W-:Y:S01]  /*75b0*/  LOP3.LUT R13, R8, R11, RZ, 0xc0, !PT ;  /* 0x0000000b080d7212 */ /* 0x000fe200078ec0ff */
[----:B------:R1:W-:Y:S04]  /*75c0*/  MUFU.EX2 R79, R16 ;  /* 0x00000010004f7308 */ /* 0x0003e80000000800 */
[----:B------:R-:W-:Y:S01]  /*75d0*/  HMMA.16816.F32.BF16 R52, R4, R38, R40 ;  /* 0x000000260434723c */ /* 0x000fe20000041828 */
[----:B------:R-:W-:-:S06]  /*75e0*/  SHF.R.U32.HI R8, RZ, 0x8, R3 ;  /* 0x00000008ff087819 */ /* 0x000fcc0000011603 */
[--C-:B------:R-:W-:Y:S01]  /*75f0*/  SHF.R.U32.HI R4, RZ, 0x10, R51.reuse ;  /* 0x00000010ff047819 */ /* 0x100fe20000011633 */
[----:B------:R-:W-:Y:S01]  /*7600*/  FFMA.FTZ R5, R176, UR7, -R20 ;  /* 0x00000007b0057c23 */ /* 0x000fe20008010814 */
[C---:B------:R-:W-:Y:S02]  /*7610*/  LOP3.LUT R6, R49.reuse, 0xffff, RZ, 0xc0, !PT ;  /* 0x0000ffff31067812 */ /* 0x040fe400078ec0ff */
[----:B------:R-:W-:Y:S02]  /*7620*/  LOP3.LUT R3, R4, 0xff, RZ, 0xc0, !PT ;  /* 0x000000ff04037812 */ /* 0x000fe400078ec0ff */
[----:B-1----:R-:W-:Y:S01]  /*7630*/  SHF.R.U32.HI R16, RZ, 0x18, R51 ;  /* 0x00000018ff107819 */ /* 0x002fe20000011633 */
[----:B------:R-:W-:Y:S01]  /*7640*/  IMAD.MOV.U32 R177, RZ, RZ, R78 ;  /* 0x000000ffffb17224 */ /* 0x000fe200078e004e */
[----:B------:R-:W-:Y:S01]  /*7650*/  SHF.R.U32.HI R7, RZ, 0x10, R49 ;  /* 0x00000010ff077819 */ /* 0x000fe20000011631 */
[----:B------:R1:W2:Y:S01]  /*7660*/  MUFU.EX2 R78, R5 ;  /* 0x00000005004e7308 */ /* 0x0002a20000000800 */
[----:B------:R-:W-:-:S02]  /*7670*/  LOP3.LUT R11, R49, 0xff, RZ, 0xc0, !PT ;  /* 0x000000ff310b7812 */ /* 0x000fc400078ec0ff */
[----:B------:R-:W-:Y:S01]  /*7680*/  PRMT R23, R3, 0x5410, R16 ;  /* 0x0000541003177816 */ /* 0x000fe20000000010 */
[----:B------:R-:W-:Y:S01]  /*7690*/  FFMA.FTZ R3, R198, UR7, -R19 ;  /* 0x00000007c6037c23 */ /* 0x000fe20008010813 */
[----:B------:R-:W-:Y:S02]  /*76a0*/  SHF.R.U32.HI R10, RZ, 0x18, R49 ;  /* 0x00000018ff0a7819 */ /* 0x000fe40000011631 */
[----:B------:R-:W-:Y:S01]  /*76b0*/  LOP3.LUT R4, R7, 0xff, RZ, 0xc0, !PT ;  /* 0x000000ff07047812 */ /* 0x000fe200078ec0ff */
[----:B------:R3:W-:Y:S03]  /*76c0*/  MUFU.EX2 R85, R3 ;  /* 0x0000000300557308 */ /* 0x0007e60000000800 */
[----:B------:R-:W-:Y:S02]  /*76d0*/  PRMT R48, R4, 0x5410, R10 ;  /* 0x0000541004307816 */ /* 0x000fe4000000000a */
[----:B-1----:R-:W-:-:S04]  /*76e0*/  SHF.R.U32.HI R5, RZ, 0x8, R6 ;  /* 0x00000008ff057819 */ /* 0x002fc80000011606 */
[----:B------:R-:W-:Y:S01]  /*76f0*/  PRMT R49, R11, 0x5410, R5 ;  /* 0x000054100b317816 */ /* 0x000fe20000000005 */
[--C-:B------:R-:W-:Y:S01]  /*7700*/  FFMA.FTZ R5, R160, UR7, -R19.reuse ;  /* 0x00000007a0057c23 */ /* 0x100fe20008010813 */
[----:B------:R-:W-:Y:S02]  /*7710*/  SHF.R.U32.HI R4, RZ, 0x10, R22 ;  /* 0x00000010ff047819 */ /* 0x000fe40000011616 */
[----:B---3--:R-:W-:Y:S01]  /*7720*/  LOP3.LUT R3, R22, 0xffff, RZ, 0xc0, !PT ;  /* 0x0000ffff16037812 */ /* 0x008fe200078ec0ff */
[----:B------:R1:W-:Y:S01]  /*7730*/  MUFU.EX2 R77, R5 ;  /* 0x00000005004d7308 */ /* 0x0003e20000000800 */
[----:B------:R-:W-:Y:S02]  /*7740*/  F2FP.BF16.F32.PACK_AB R12, R203, R208 ;  /* 0x000000d0cb0c723e */ /* 0x000fe400000010ff */
[----:B------:R-:W-:Y:S02]  /*7750*/  LOP3.LUT R17, R51, 0xff, RZ, 0xc0, !PT ;  /* 0x000000ff33117812 */ /* 0x000fe400078ec0ff */
[----:B------:R-:W-:Y:S01]  /*7760*/  LOP3.LUT R12, R9, R12, RZ, 0xc0, !PT ;  /* 0x0000000c090c7212 */ /* 0x000fe200078ec0ff */
[----:B------:R-:W-:Y:S01]  /*7770*/  FFMA.FTZ R9, R229, UR7, -R19 ;  /* 0x00000007e5097c23 */ /* 0x000fe20008010813 */
[----:B------:R-:W-:-:S02]  /*7780*/  PRMT R18, R17, 0x5410, R8 ;  /* 0x0000541011127816 */ /* 0x000fc40000000008 */
[----:B-1----:R-:W-:Y:S02]  /*7790*/  SHF.R.U32.HI R5, RZ, 0x8, R3 ;  /* 0x00000008ff057819 */ /* 0x002fe40000011603 */
[----:B------:R-:W-:Y:S01]  /*77a0*/  LOP3.LUT R3, R4, 0xff, RZ, 0xc0, !PT ;  /* 0x000000ff04037812 */ /* 0x000fe200078ec0ff */
[----:B------:R-:W-:-:S04]  /*77b0*/  FFMA.FTZ R4, R163, UR7, -R19 ;  /* 0x00000007a3047c23 */ /* 0x000fc80008010813 */
[----:B------:R1:W3:Y:S01]  /*77c0*/  MUFU.EX2 R76, R4 ;  /* 0x00000004004c7308 */ /* 0x0002e20000000800 */
[----:B------:R-:W-:Y:S01]  /*77d0*/  SHF.R.U32.HI R8, RZ, 0x18, R22 ;  /* 0x00000018ff087819 */ /* 0x000fe20000011616 */
[----:B------:R-:W-:Y:S01]  /*77e0*/  HMMA.16816.F32.BF16 R32, R12, R28, R60 ;  /* 0x0000001c0c20723c */ /* 0x000fe2000004183c */
[----:B------:R-:W-:Y:S02]  /*77f0*/  SHF.R.U32.HI R6, RZ, 0x8, R101 ;  /* 0x00000008ff067819 */ /* 0x000fe40000011665 */
[----:B------:R-:W-:-:S03]  /*7800*/  LOP3.LUT R7, R102, 0xff, RZ, 0xc0, !PT ;  /* 0x000000ff66077812 */ /* 0x000fc600078ec0ff */
[----:B------:R4:W3:Y:S01]  /*7810*/  MUFU.EX2 R86, R9 ;  /* 0x0000000900567308 */ /* 0x0008e20000000800 */
[----:B------:R-:W-:Y:S01]  /*7820*/  HMMA.16816.F32.BF16 R44, R12, R30, R72 ;  /* 0x0000001e0c2c723c */ /* 0x000fe20000041848 */
[----:B------:R-:W3:Y:S01]  /*7830*/  LDSM.16.MT88.4 R28, [R204+0x5800] ;  /* 0x00580000cc1c783b */ /* 0x000ee20000004200 */
[----:B------:R-:W-:Y:S02]  /*7840*/  PRMT R8, R3, 0x5410, R8 ;  /* 0x0000541003087816 */ /* 0x000fe40000000008 */
[----:B------:R-:W-:Y:S01]  /*7850*/  HSET2.LE.AND R3, R100, R0, PT ;  /* 0x0000000064037233 */ /* 0x000fe20003803000 */
[----:B-1----:R-:W-:Y:S01]  /*7860*/  FFMA.FTZ R4, R181, UR7, -R20 ;  /* 0x00000007b5047c23 */ /* 0x002fe20008010814 */
[----:B------:R-:W-:Y:S02]  /*7870*/  PRMT R6, R112, 0x5410, R6 ;  /* 0x0000541070067816 */ /* 0x000fe40000000006 */
[----:B------:R-:W-:Y:S01]  /*7880*/  PRMT R11, R7, 0x5410, R103 ;  /* 0x00005410070b7816 */ /* 0x000fe20000000067 */
[----:B------:R1:W-:Y:S01]  /*7890*/  MUFU.EX2 R72, R4 ;  /* 0x0000000400487308 */ /* 0x0003e20000000800 */
[----:B------:R-:W-:Y:S01]  /*78a0*/  FFMA.FTZ R7, R183, UR7, -R20 ;  /* 0x00000007b7077c23 */ /* 0x000fe20008010814 */
[----:B----4-:R-:W-:-:S02]  /*78b0*/  LOP3.LUT R9, R22, 0xff, RZ, 0xc0, !PT ;  /* 0x000000ff16097812 */ /* 0x010fc400078ec0ff */
[----:B------:R-:W-:Y:S02]  /*78c0*/  HSET2.LE.AND R6, R6, R0, PT ;  /* 0x0000000006067233 */ /* 0x000fe40003803000 */
[----:B------:R-:W-:Y:S02]  /*78d0*/  PRMT R9, R9, 0x5410, R5 ;  /* 0x0000541009097816 */ /* 0x000fe40000000005 */
[----:B------:R3:W4:Y:S01]  /*78e0*/  MUFU.EX2 R63, R7 ;  /* 0x00000007003f7308 */ /* 0x0007220000000800 */
[----:B--2---:R-:W-:Y:S02]  /*78f0*/  F2FP.BF16.F32.PACK_AB R5, R78, R79 ;  /* 0x0000004f4e05723e */ /* 0x004fe400000010ff */
[----:B-1----:R-:W-:-:S04]  /*7900*/  F2FP.BF16.F32.PACK_AB R4, R174, R197 ;  /* 0x000000c5ae04723e */ /* 0x002fc800000010ff */
[----:B------:R-:W-:Y:S02]  /*7910*/  LOP3.LUT R10, R3, R4, RZ, 0xc0, !PT ;  /* 0x00000004030a7212 */ /* 0x000fe400078ec0ff */
[--C-:B------:R-:W-:Y:S02]  /*7920*/  HSET2.LE.AND R3, R11, R0.reuse, PT ;  /* 0x000000000b037233 */ /* 0x100fe40003803000 */
[----:B---3--:R-:W-:Y:S02]  /*7930*/  F2FP.BF16.F32.PACK_AB R7, R76, R77 ;  /* 0x0000004d4c07723e */ /* 0x008fe400000010ff */
[----:B------:R-:W-:Y:S02]  /*7940*/  LOP3.LUT R6, R6, R5, RZ, 0xc0, !PT ;  /* 0x0000000506067212 */ /* 0x000fe400078ec0ff */
[----:B------:R-:W-:Y:S02]  /*7950*/  HSET2.LE.AND R4, R9, R0, PT ;  /* 0x0000000009047233 */ /* 0x000fe40003803000 */
[----:B------:R-:W-:-:S02]  /*7960*/  LOP3.LUT R7, R3, R7, RZ, 0xc0, !PT ;  /* 0x0000000703077212 */ /* 0x000fc400078ec0ff */
[--C-:B------:R-:W-:Y:S02]  /*7970*/  HSET2.LE.AND R8, R8, R0.reuse, PT ;  /* 0x0000000008087233 */ /* 0x100fe40003803000 */
[----:B------:R-:W-:Y:S02]  /*7980*/  F2FP.BF16.F32.PACK_AB R5, R87, R88 ;  /* 0x000000585705723e */ /* 0x000fe400000010ff */
[----:B------:R-:W-:Y:S02]  /*7990*/  HSET2.LE.AND R3, R113, R0, PT ;  /* 0x0000000071037233 */ /* 0x000fe40003803000 */
[----:B------:R-:W-:Y:S02]  /*79a0*/  F2FP.BF16.F32.PACK_AB R9, R85, R86 ;  /* 0x000000565509723e */ /* 0x000fe400000010ff */
[----:B------:R-:W-:Y:S02]  /*79b0*/  F2FP.BF16.F32.PACK_AB R11, R83, R84 ;  /* 0x00000054530b723e */ /* 0x000fe400000010ff */
[----:B------:R-:W-:-:S02]  /*79c0*/  LOP3.LUT R4, R4, R5, RZ, 0xc0, !PT ;  /* 0x0000000504047212 */ /* 0x000fc400078ec0ff */
[----:B------:R-:W-:Y:S02]  /*79d0*/  LOP3.LUT R5, R8, R9, RZ, 0xc0, !PT ;  /* 0x0000000908057212 */ /* 0x000fe400078ec0ff */
[----:B------:R-:W-:Y:S01]  /*79e0*/  LOP3.LUT R11, R3, R11, RZ, 0xc0, !PT ;  /* 0x0000000b030b7212 */ /* 0x000fe200078ec0ff */
[----:B------:R-:W-:Y:S01]  /*79f0*/  FFMA.FTZ R3, R184, UR7, -R19 ;  /* 0x00000007b8037c23 */ /* 0x000fe20008010813 */
[----:B------:R-:W-:Y:S02]  /*7a00*/  HSET2.LE.AND R8, R18, R0, PT ;  /* 0x0000000012087233 */ /* 0x000fe40003803000 */
[----:B------:R-:W-:Y:S01]  /*7a10*/  F2FP.BF16.F32.PACK_AB R9, R199, R201 ;  /* 0x000000c9c709723e */ /* 0x000fe200000010ff */
[----:B------:R1:W-:Y:S03]  /*7a20*/  MUFU.EX2 R60, R3 ;  /* 0x00000003003c7308 */ /* 0x0003e60000000800 */
[----:B------:R-:W-:-:S02]  /*7a30*/  LOP3.LUT R8, R8, R9, RZ, 0xc0, !PT ;  /* 0x0000000908087212 */ /* 0x000fc400078ec0ff */
[----:B------:R-:W-:Y:S01]  /*7a40*/  F2FP.BF16.F32.PACK_AB R9, R108, R123 ;  /* 0x0000007b6c09723e */ /* 0x000fe200000010ff */
[----:B------:R-:W-:Y:S01]  /*7a50*/  FFMA.FTZ R16, R182, UR7, -R20 ;  /* 0x00000007b6107c23 */ /* 0x000fe20008010814 */
[----:B------:R-:W-:Y:S01]  /*7a60*/  HMMA.16816.F32.BF16 R40, R12, R36, R68 ;  /* 0x000000240c28723c */ /* 0x000fe20000041844 */
[----:B-1----:R-:W-:-:S05]  /*7a70*/  HSET2.LE.AND R3, R23, R0, PT ;  /* 0x0000000017037233 */ /* 0x002fca0003803000 */
[----:B------:R-:W-:Y:S01]  /*7a80*/  HMMA.16816.F32.BF16 R36, R12, R38, R64 ;  /* 0x000000260c24723c */ /* 0x000fe20000041840 */
[----:B------:R1:W-:Y:S01]  /*7a90*/  MUFU.EX2 R62, R16 ;  /* 0x00000010003e7308 */ /* 0x0003e20000000800 */
[----:B------:R-:W-:Y:S01]  /*7aa0*/  LOP3.LUT R9, R3, R9, RZ, 0xc0, !PT ;  /* 0x0000000903097212 */ /* 0x000fe200078ec0ff */
[----:B------:R-:W-:-:S04]  /*7ab0*/  FFMA.FTZ R3, R186, UR7, -R19 ;  /* 0x00000007ba037c23 */ /* 0x000fc80008010813 */
[C---:B------:R-:W-:Y:S02]  /*7ac0*/  LOP3.LUT R14, R50.reuse, 0xffff, RZ, 0xc0, !PT ;  /* 0x0000ffff320e7812 */ /* 0x040fe400078ec0ff */
[--C-:B------:R-:W-:Y:S02]  /*7ad0*/  SHF.R.U32.HI R12, RZ, 0x10, R50.reuse ;  /* 0x00000010ff0c7819 */ /* 0x100fe40000011632 */
[----:B------:R-:W-:Y:S01]  /*7ae0*/  SHF.R.U32.HI R15, RZ, 0x18, R50 ;  /* 0x00000018ff0f7819 */ /* 0x000fe20000011632 */
[----:B------:R-:W-:Y:S01]  /*7af0*/  IMAD.MOV.U32 R226, RZ, RZ, R147 ;  /* 0x000000ffffe27224 */ /* 0x000fe200078e0093 */
[----:B------:R-:W-:Y:S01]  /*7b00*/  SHF.R.U32.HI R14, RZ, 0x8, R14 ;  /* 0x00000008ff0e7819 */ /* 0x000fe2000001160e */
[----:B------:R-:W-:Y:S01]  /*7b10*/  IMAD.MOV.U32 R222, RZ, RZ, R156 ;  /* 0x000000ffffde7224 */ /* 0x000fe200078e009c */
[----:B-1----:R-:W-:Y:S02]  /*7b20*/  LOP3.LUT R16, R50, 0xff, RZ, 0xc0, !PT ;  /* 0x000000ff32107812 */ /* 0x002fe400078ec0ff */
[----:B------:R1:W-:Y:S01]  /*7b30*/  MUFU.EX2 R50, R3 ;  /* 0x0000000300327308 */ /* 0x0003e20000000800 */
[----:B------:R-:W-:-:S02]  /*7b40*/  IMAD.MOV.U32 R220, RZ, RZ, R157 ;  /* 0x000000ffffdc7224 */ /* 0x000fc400078e009d */
[----:B------:R-:W-:Y:S01]  /*7b50*/  FFMA.FTZ R17, R180, UR7, -R20 ;  /* 0x00000007b4117c23 */ /* 0x000fe20008010814 */
[----:B------:R-:W-:Y:S01]  /*7b60*/  IMAD.MOV.U32 R111, RZ, RZ, R159 ;  /* 0x000000ffff6f7224 */ /* 0x000fe200078e009f */
[C---:B------:R-:W-:Y:S01]  /*7b70*/  HMMA.16816.F32.BF16 R164, R4.reuse, R24, R164 ;  /* 0x0000001804a4723c */ /* 0x040fe200000418a4 */
[----:B------:R-:W-:Y:S02]  /*7b80*/  IMAD.MOV.U32 R146, RZ, RZ, R155 ;  /* 0x000000ffff927224 */ /* 0x000fe400078e009b */
[----:B------:R-:W-:Y:S02]  /*7b90*/  IMAD.MOV.U32 R147, RZ, RZ, R152 ;  /* 0x000000ffff937224 */ /* 0x000fe400078e0098 */
[----:B------:R-:W-:Y:S01]  /*7ba0*/  IMAD.MOV.U32 R94, RZ, RZ, R153 ;  /* 0x000000ffff5e7224 */ /* 0x000fe200078e0099 */
[----:B------:R-:W-:Y:S01]  /*7bb0*/  HMMA.16816.F32.BF16 R168, R4, R26, R168 ;  /* 0x0000001a04a8723c */ /* 0x000fe200000418a8 */
[----:B------:R-:W-:Y:S02]  /*7bc0*/  FADD.FTZ R20, R245, R232 ;  /* 0x000000e8f5147221 */ /* 0x000fe40000010000 */
[----:B------:R2:W5:Y:S01]  /*7bd0*/  LDL.LU R232, [R1+0x78] ;  /* 0x0000780001e87983 */ /* 0x0005620000300800 */
[----:B-1----:R-:W-:-:S02]  /*7be0*/  FFMA.FTZ R3, R187, UR7, -R19 ;  /* 0x00000007bb037c23 */ /* 0x002fc40008010813 */
[C---:B------:R-:W-:Y:S01]  /*7bf0*/  HMMA.16816.F32.BF16 R156, R4.reuse, R28, R56 ;  /* 0x0000001c049c723c */ /* 0x040fe20000041838 */
[----:B------:R2:W5:Y:S05]  /*7c00*/  LDL.LU R245, [R1+0x74] ;  /* 0x0000740001f57983 */ /* 0x00056a0000300800 */
[----:B------:R-:W-:Y:S06]  /*7c10*/  HMMA.16816.F32.BF16 R52, R4, R30, R52 ;  /* 0x0000001e0434723c */ /* 0x000fec0000041834 */
[----:B------:R-:W-:Y:S01]  /*7c20*/  HMMA.16816.F32.BF16 R152, R8, R24, R32 ;  /* 0x000000180898723c */ /* 0x000fe20000041820 */
[----:B------:R-:W-:Y:S01]  /*7c30*/  PRMT R4, R16, 0x5410, R14 ;  /* 0x0000541010047816 */ /* 0x000fe2000000000e */
[----:B------:R1:W-:Y:S01]  /*7c40*/  MUFU.EX2 R25, R3 ;  /* 0x0000000300197308 */ /* 0x0003e20000000800 */
[--C-:B------:R-:W-:Y:S01]  /*7c50*/  FFMA.FTZ R5, R195, UR7, -R21.reuse ;  /* 0x00000007c3057c23 */ /* 0x100fe20008010815 */
[----:B------:R-:W-:Y:S01]  /*7c60*/  FFMA.FTZ R14, R196, UR7, -R21 ;  /* 0x00000007c40e7c23 */ /* 0x000fe20008010815 */
[----:B------:R-:W-:Y:S01]  /*7c70*/  FFMA.FTZ R13, R185, UR7, -R19 ;  /* 0x00000007b90d7c23 */ /* 0x000fe20008010813 */
[----:B------:R-:W-:Y:S01]  /*7c80*/  LOP3.LUT R12, R12, 0xff, RZ, 0xc0, !PT ;  /* 0x000000ff0c0c7812 */ /* 0x000fe200078ec0ff */
[----:B------:R-:W-:Y:S01]  /*7c90*/  IMAD.MOV.U32 R95, RZ, RZ, R149 ;  /* 0x000000ffff5f7224 */ /* 0x000fe200078e0095 */
[----:B------:R-:W-:-:S02]  /*7ca0*/  HSET2.LE.AND R7, R81, R0, PT ;  /* 0x0000000051077233 */ /* 0x000fc40003803000 */
[----:B------:R-:W-:Y:S01]  /*7cb0*/  HSET2.LE.AND R18, R49, R0, PT ;  /* 0x0000000031127233 */ /* 0x000fe20003803000 */
[----:B------:R3:W-:Y:S01]  /*7cc0*/  MUFU.EX2 R61, R17 ;  /* 0x00000011003d7308 */ /* 0x0007e20000000800 */
[----:B------:R-:W-:Y:S01]  /*7cd0*/  IMAD.MOV.U32 R178, RZ, RZ, R150 ;  /* 0x000000ffffb27224 */ /* 0x000fe200078e0096 */
[----:B------:R-:W-:Y:S01]  /*7ce0*/  HMMA.16816.F32.BF16 R44, R8, R26, R44 ;  /* 0x0000001a082c723c */ /* 0x000fe2000004182c */
[----:B------:R-:W-:Y:S02]  /*7cf0*/  IMAD.MOV.U32 R221, RZ, RZ, R151 ;  /* 0x000000ffffdd7224 */ /* 0x000fe400078e0097 */
[----:B------:R-:W-:Y:S01]  /*7d00*/  FADD.FTZ R22, R230, R231 ;  /* 0x000000e7e6167221 */ /* 0x000fe20000010000 */
[----:B------:R-:W-:Y:S01]  /*7d10*/  IMAD.MOV.U32 R223, RZ, RZ, R148 ;  /* 0x000000ffffdf7224 */ /* 0x000fe200078e0094 */
[----:B------:R-:W-:Y:S01]  /*7d20*/  LDSM.16.MT88.4 R32, [R204+0x5c00] ;  /* 0x005c0000cc20783b */ /* 0x000fe20000004200 */
[----:B-1----:R-:W-:Y:S01]  /*7d30*/  FFMA.FTZ R3, R194, UR7, -R21 ;  /* 0x00000007c2037c23 */ /* 0x002fe20008010815 */
[----:B------:R-:W-:Y:S01]  /*7d40*/  FADD.FTZ R21, R207, R136 ;  /* 0x00000088cf157221 */ /* 0x000fe20000010000 */
[----:B------:R1:W2:Y:S01]  /*7d50*/  MUFU.EX2 R51, R13 ;  /* 0x0000000d00337308 */ /* 0x0002a20000000800 */
[----:B------:R2:W5:Y:S04]  /*7d60*/  LDL.LU R136, [R1+0x70] ;  /* 0x0000700001887983 */ /* 0x0005680000300800 */
[----:B------:R-:W2:Y:S01]  /*7d70*/  LDL.LU R207, [R1+0x6c] ;  /* 0x00006c0001cf7983 */ /* 0x000ea20000300800 */
[----:B------:R-:W-:-:S02]  /*7d80*/  PRMT R6, R12, 0x5410, R15 ;  /* 0x000054100c067816 */ /* 0x000fc4000000000f */
[----:B------:R4:W-:Y:S01]  /*7d90*/  MUFU.EX2 R24, R5 ;  /* 0x0000000500187308 */ /* 0x0009e20000000800 */
[--C-:B------:R-:W-:Y:S01]  /*7da0*/  HSET2.LE.AND R15, R115, R0.reuse, PT ;  /* 0x00000000730f7233 */ /* 0x100fe20003803000 */
[C---:B------:R-:W-:Y:S01]  /*7db0*/  HMMA.16816.F32.BF16 R40, R8.reuse, R28, R40 ;  /* 0x0000001c0828723c */ /* 0x040fe20000041828 */
[--C-:B------:R-:W-:Y:S01]  /*7dc0*/  HSET2.LE.AND R16, R114, R0.reuse, PT ;  /* 0x0000000072107233 */ /* 0x100fe20003803000 */
[----:B------:R-:W2:Y:S01]  /*7dd0*/  LDSM.16.MT88.4 R148, [R139+0x5c00] ;  /* 0x005c00008b94783b */ /* 0x000ea20000004200 */
[--C-:B---3--:R-:W-:Y:S02]  /*7de0*/  HSET2.LE.AND R17, R48, R0.reuse, PT ;  /* 0x0000000030117233 */ /* 0x108fe40003803000 */
[--C-:B------:R-:W-:Y:S01]  /*7df0*/  HSET2.LE.AND R4, R4, R0.reuse, PT ;  /* 0x0000000004047233 */ /* 0x100fe20003803000 */
[----:B------:R3:W2:Y:S01]  /*7e00*/  MUFU.EX2 R23, R3 ;  /* 0x0000000300177308 */ /* 0x0006a20000000800 */
[--C-:B-1----:R-:W-:Y:S01]  /*7e10*/  HSET2.LE.AND R13, R80, R0.reuse, PT ;  /* 0x00000000500d7233 */ /* 0x102fe20003803000 */
[----:B------:R-:W-:Y:S01]  /*7e20*/  HMMA.16816.F32.BF16 R36, R8, R30, R36 ;  /* 0x0000001e0824723c */ /* 0x000fe20000041824 */
[----:B------:R-:W-:Y:S01]  /*7e30*/  HSET2.LE.AND R0, R6, R0, PT ;  /* 0x0000000006007233 */ /* 0x000fe20003803000 */
[----:B------:R1:W5:Y:S01]  /*7e40*/  LDL.LU R231, [R1+0x68] ;  /* 0x0000680001e77983 */ /* 0x0003620000300800 */
[----:B----4-:R-:W-:Y:S01]  /*7e50*/  FADD.FTZ R5, R94, R93 ;  /* 0x0000005d5e057221 */ /* 0x010fe20000010000 */
[----:B------:R-:W-:-:S02]  /*7e60*/  IMAD.MOV.U32 R93, RZ, RZ, R95 ;  /* 0x000000ffff5d7224 */ /* 0x000fc400078e005f */
[----:B------:R-:W4:Y:S01]  /*7e70*/  MUFU.EX2 R10, R14 ;  /* 0x0000000e000a7308 */ /* 0x000f220000000800 */
[----:B---3--:R-:W-:Y:S01]  /*7e80*/  F2FP.BF16.F32.PACK_AB R3, R63, R72 ;  /* 0x000000483f03723e */ /* 0x008fe200000010ff */
[----:B------:R-:W-:Y:S01]  /*7e90*/  FADD.FTZ R19, R206, R5 ;  /* 0x00000005ce137221 */ /* 0x000fe20000010000 */
[----:B--2---:R-:W-:Y:S01]  /*7ea0*/  F2FP.BF16.F32.PACK_AB R5, R51, R60 ;  /* 0x0000003c3305723e */ /* 0x004fe200000010ff */
[----:B------:R-:W-:Y:S01]  /*7eb0*/  IMAD.MOV.U32 R94, RZ, RZ, R227 ;  /* 0x000000ffff5e7224 */ /* 0x000fe200078e00e3 */
[----:B------:R-:W-:Y:S01]  /*7ec0*/  F2FP.BF16.F32.PACK_AB R6, R61, R62 ;  /* 0x0000003e3d06723e */ /* 0x000fe200000010ff */
[----:B------:R-:W-:Y:S01]  /*7ed0*/  IMAD.MOV.U32 R95, RZ, RZ, R97 ;  /* 0x000000ffff5f7224 */ /* 0x000fe200078e0061 */
[----:B------:R-:W-:Y:S01]  /*7ee0*/  LOP3.LUT R161, R0, R5, RZ, 0xc0, !PT ;  /* 0x0000000500a17212 */ /* 0x000fe200078ec0ff */
[----:B------:R-:W-:Y:S02]  /*7ef0*/  IMAD.MOV.U32 R227, RZ, RZ, R98 ;  /* 0x000000ffffe37224 */ /* 0x000fe400078e0062 */
[----:B------:R-:W-:Y:S01]  /*7f00*/  FADD.FTZ R0, R93, R20 ;  /* 0x000000145d007221 */ /* 0x000fe20000010000 */
[----:B------:R-:W-:Y:S01]  /*7f10*/  IMAD.MOV.U32 R97, RZ, RZ, R99 ;  /* 0x000000ffff617224 */ /* 0x000fe200078e0063 */
[----:B------:R1:W5:Y:S01]  /*7f20*/  LDL.LU R230, [R1+0x64] ;  /* 0x0000640001e67983 */ /* 0x0003620000300800 */
[----:B------:R-:W-:-:S02]  /*7f30*/  IMAD.MOV.U32 R98, RZ, RZ, R178 ;  /* 0x000000ffff627224 */ /* 0x000fc400078e00b2 */
[----:B------:R-:W-:Y:S01]  /*7f40*/  IMAD.MOV.U32 R93, RZ, RZ, R94 ;  /* 0x000000ffff5d7224 */ /* 0x000fe200078e005e */
[----:B------:R-:W-:Y:S01]  /*7f50*/  LOP3.LUT R160, R4, R3, RZ, 0xc0, !PT ;  /* 0x0000000304a07212 */ /* 0x000fe200078ec0ff */
[----:B------:R-:W-:Y:S01]  /*7f60*/  IMAD.MOV.U32 R99, RZ, RZ, R188 ;  /* 0x000000ffff637224 */ /* 0x000fe200078e00bc */
[----:B------:R1:W5:Y:S01]  /*7f70*/  LDL.LU R206, [R1+0x60] ;  /* 0x0000600001ce7983 */ /* 0x0003620000300800 */
[----:B------:R-:W-:Y:S02]  /*7f80*/  IMAD.MOV.U32 R94, RZ, RZ, R95 ;  /* 0x000000ffff5e7224 */ /* 0x000fe400078e005f */
[----:B------:R-:W-:Y:S02]  /*7f90*/  IMAD.MOV.U32 R178, RZ, RZ, R189 ;  /* 0x000000ffffb27224 */ /* 0x000fe400078e00bd */
[----:B------:R-:W-:Y:S02]  /*7fa0*/  IMAD.MOV.U32 R95, RZ, RZ, R227 ;  /* 0x000000ffff5f7224 */ /* 0x000fe400078e00e3 */
[----:B------:R-:W-:-:S02]  /*7fb0*/  IMAD.MOV.U32 R188, RZ, RZ, R224 ;  /* 0x000000ffffbc7224 */ /* 0x000fc400078e00e0 */
[----:B------:R-:W-:Y:S02]  /*7fc0*/  IMAD.MOV.U32 R227, RZ, RZ, R97 ;  /* 0x000000ffffe37224 */ /* 0x000fe400078e0061 */
[----:B------:R-:W-:Y:S02]  /*7fd0*/  IMAD.MOV.U32 R189, RZ, RZ, R226 ;  /* 0x000000ffffbd7224 */ /* 0x000fe400078e00e2 */
[----:B------:R-:W-:Y:S02]  /*7fe0*/  IMAD.MOV.U32 R97, RZ, RZ, R98 ;  /* 0x000000ffff617224 */ /* 0x000fe400078e0062 */
[----:B------:R-:W-:Y:S02]  /*7ff0*/  IMAD.MOV.U32 R224, RZ, RZ, R162 ;  /* 0x000000ffffe07224 */ /* 0x000fe400078e00a2 */
[----:B------:R-:W-:Y:S02]  /*8000*/  IMAD.MOV.U32 R98, RZ, RZ, R99 ;  /* 0x000000ffff627224 */ /* 0x000fe400078e0063 */
[----:B------:R-:W-:-:S02]  /*8010*/  IMAD.MOV.U32 R226, RZ, RZ, R205 ;  /* 0x000000ffffe27224 */ /* 0x000fc400078e00cd */
[----:B------:R-:W-:Y:S02]  /*8020*/  IMAD.MOV.U32 R99, RZ, RZ, R178 ;  /* 0x000000ffff637224 */ /* 0x000fe400078e00b2 */
[----:B------:R-:W-:Y:S01]  /*8030*/  FADD.FTZ R5, R93, R21 ;  /* 0x000000155d057221 */ /* 0x000fe20000010000 */
[----:B------:R-:W-:Y:S02]  /*8040*/  IMAD.MOV.U32 R178, RZ, RZ, R188 ;  /* 0x000000ffffb27224 */ /* 0x000fe400078e00bc */
[----:B------:R-:W-:Y:S01]  /*8050*/  FADD.FTZ R4, R172, R22 ;  /* 0x00000016ac047221 */ /* 0x000fe20000010000 */
[----:B------:R-:W-:Y:S02]  /*8060*/  IMAD.MOV.U32 R188, RZ, RZ, R189 ;  /* 0x000000ffffbc7224 */ /* 0x000fe400078e00bd */
[----:B------:R-:W-:Y:S01]  /*8070*/  FADD.FTZ R0, R94, R0 ;  /* 0x000000005e007221 */ /* 0x000fe20000010000 */
[----:B------:R-:W-:Y:S02]  /*8080*/  IMAD.MOV.U32 R189, RZ, RZ, R224 ;  /* 0x000000ffffbd7224 */ /* 0x000fe400078e00e0 */
[----:B------:R-:W-:Y:S01]  /*8090*/  FADD.FTZ R3, R138, R19 ;  /* 0x000000138a037221 */ /* 0x000fe20000010000 */
[----:B------:R-:W-:Y:S01]  /*80a0*/  IMAD.MOV.U32 R224, RZ, RZ, R226 ;  /* 0x000000ffffe07224 */ /* 0x000fe200078e00e2 */
[----:B------:R-:W-:Y:S01]  /*80b0*/  LOP3.LUT R162, R7, R6, RZ, 0xc0, !PT ;  /* 0x0000000607a27212 */ /* 0x000fe200078ec0ff */
[----:B------:R-:W-:Y:S01]  /*80c0*/  IMAD.MOV.U32 R226, RZ, RZ, R221 ;  /* 0x000000ffffe27224 */ /* 0x000fe200078e00dd */
[----:B------:R1:W5:Y:S01]  /*80d0*/  LDL.LU R205, [R1+0x5c] ;  /* 0x00005c0001cd7983 */ /* 0x0003620000300800 */
[----:B------:R-:W-:-:S02]  /*80e0*/  IMAD.MOV.U32 R221, RZ, RZ, R222 ;  /* 0x000000ffffdd7224 */ /* 0x000fc400078e00de */
[----:B------:R-:W-:Y:S02]  /*80f0*/  IMAD.MOV.U32 R222, RZ, RZ, R111 ;  /* 0x000000ffffde7224 */ /* 0x000fe400078e006f */
[----:B------:R-:W-:Y:S02]  /*8100*/  IMAD.MOV.U32 R111, RZ, RZ, R225 ;  /* 0x000000ffff6f7224 */ /* 0x000fe400078e00e1 */
[----:B------:R-:W-:Y:S01]  /*8110*/  FADD.FTZ R5, R95, R5 ;  /* 0x000000055f057221 */ /* 0x000fe20000010000 */
[----:B------:R-:W-:Y:S02]  /*8120*/  IMAD.MOV.U32 R225, RZ, RZ, R179 ;  /* 0x000000ffffe17224 */ /* 0x000fe400078e00b3 */
[----:B------:R-:W-:Y:S01]  /*8130*/  FADD.FTZ R4, R227, R4 ;  /* 0x00000004e3047221 */ /* 0x000fe20000010000 */
[----:B------:R-:W-:Y:S02]  /*8140*/  IMAD.MOV.U32 R179, RZ, RZ, R219 ;  /* 0x000000ffffb37224 */ /* 0x000fe400078e00db */
[----:B------:R-:W-:Y:S01]  /*8150*/  FADD.FTZ R8, R98, R0 ;  /* 0x0000000062087221 */ /* 0x000fe20000010000 */
[----:B------:R-:W-:-:S02]  /*8160*/  IMAD.MOV.U32 R219, RZ, RZ, R144 ;  /* 0x000000ffffdb7224 */ /* 0x000fc400078e0090 */
[----:B------:R-:W-:Y:S02]  /*8170*/  IMAD.MOV.U32 R144, RZ, RZ, R145 ;  /* 0x000000ffff907224 */ /* 0x000fe400078e0091 */
[----:B------:R-:W-:Y:S01]  /*8180*/  FADD.FTZ R9, R97, R3 ;  /* 0x0000000361097221 */ /* 0x000fe20000010000 */
[----:B------:R-:W-:Y:S02]  /*8190*/  IMAD.MOV.U32 R145, RZ, RZ, R146 ;  /* 0x000000ffff917224 */ /* 0x000fe400078e0092 */
[----:B------:R-:W-:Y:S01]  /*81a0*/  FADD.FTZ R6, R99, R5 ;  /* 0x0000000563067221 */ /* 0x000fe20000010000 */
[----:B------:R-:W-:Y:S01]  /*81b0*/  IMAD.MOV.U32 R98, RZ, RZ, R189 ;  /* 0x000000ffff627224 */ /* 0x000fe200078e00bd */
[----:B------:R-:W-:Y:S01]  /*81c0*/  F2FP.BF16.F32.PACK_AB R0, R116, R117 ;  /* 0x000000757400723e */ /* 0x000fe200000010ff */
[----:B------:R-:W-:Y:S02]  /*81d0*/  IMAD.MOV.U32 R146, RZ, RZ, R147 ;  /* 0x000000ffff927224 */ /* 0x000fe400078e0093 */
[----:B------:R-:W-:Y:S01]  /*81e0*/  FADD.FTZ R7, R178, R4 ;  /* 0x00000004b2077221 */ /* 0x000fe20000010000 */
[----:B------:R-:W-:Y:S01]  /*81f0*/  IMAD.MOV.U32 R189, RZ, RZ, R222 ;  /* 0x000000ffffbd7224 */ /* 0x000fe200078e00de */
[----:B------:R-:W-:Y:S01]  /*8200*/  F2FP.BF16.F32.PACK_AB R3, R23, R24 ;  /* 0x000000181703723e */ /* 0x000fe200000010ff */
[----:B------:R-:W-:-:S02]  /*8210*/  IMAD.MOV.U32 R147, RZ, RZ, R173 ;  /* 0x000000ffff937224 */ /* 0x000fc400078e00ad */
[----:B------:R-:W-:Y:S02]  /*8220*/  IMAD.MOV.U32 R97, RZ, RZ, R188 ;  /* 0x000000ffff617224 */ /* 0x000fe400078e00bc */
[----:B------:R-:W-:Y:S01]  /*8230*/  IMAD.MOV.U32 R99, RZ, RZ, R224 ;  /* 0x000000ffff637224 */ /* 0x000fe200078e00e0 */
[----:B----4-:R-:W-:Y:S01]  /*8240*/  F2FP.BF16.F32.PACK_AB R5, R10, R82 ;  /* 0x000000520a05723e */ /* 0x010fe200000010ff */
[----:B------:R-:W-:Y:S02]  /*8250*/  IMAD.MOV.U32 R222, RZ, RZ, R219 ;  /* 0x000000ffffde7224 */ /* 0x000fe400078e00db */
[----:B------:R-:W-:Y:S01]  /*8260*/  IMAD.MOV.U32 R178, RZ, RZ, R226 ;  /* 0x000000ffffb27224 */ /* 0x000fe200078e00e2 */
[----:B------:R-:W-:Y:S01]  /*8270*/  F2FP.BF16.F32.PACK_AB R4, R132, R133 ;  /* 0x000000858404723e */ /* 0x000fe200000010ff */
[----:B------:R-:W-:Y:S01]  /*8280*/  IMAD.MOV.U32 R224, RZ, RZ, R111 ;  /* 0x000000ffffe07224 */ /* 0x000fe200078e006f */
[----:B------:R1:W5:Y:S01]  /*8290*/  LDL.LU R173, [R1+0x58] ;  /* 0x0000580001ad7983 */ /* 0x0003620000300800 */
[----:B------:R-:W-:-:S02]  /*82a0*/  IMAD.MOV.U32 R219, RZ, RZ, R144 ;  /* 0x000000ffffdb7224 */ /* 0x000fc400078e0090 */
[----:B------:R-:W-:Y:S02]  /*82b0*/  IMAD.MOV.U32 R226, RZ, RZ, R225 ;  /* 0x000000ffffe27224 */ /* 0x000fe400078e00e1 */
[----:B------:R-:W-:Y:S02]  /*82c0*/  IMAD.MOV.U32 R188, RZ, RZ, R221 ;  /* 0x000000ffffbc7224 */ /* 0x000fe400078e00dd */
[----:B------:R-:W-:Y:S01]  /*82d0*/  FADD.FTZ R6, R99, R6 ;  /* 0x0000000663067221 */ /* 0x000fe20000010000 */
[----:B------:R-:W-:Y:S01]  /*82e0*/  IMAD.MOV.U32 R144, RZ, RZ, R145 ;  /* 0x000000ffff907224 */ /* 0x000fe200078e0091 */
[----:B------:R1:W5:Y:S01]  /*82f0*/  LDL.LU R172, [R1+0x54] ;  /* 0x0000540001ac7983 */ /* 0x0003620000300800 */
[----:B------:R-:W-:Y:S01]  /*8300*/  IMAD.MOV.U32 R111, RZ, RZ, R142 ;  /* 0x000000ffff6f7224 */ /* 0x000fe200078e008e */
[----:B------:R-:W-:Y:S01]  /*8310*/  LOP3.LUT R142, R15, R0, RZ, 0xc0, !PT ;  /* 0x000000000f8e7212 */ /* 0x000fe200078ec0ff */
[----:B------:R-:W-:Y:S02]  /*8320*/  IMAD.MOV.U32 R145, RZ, RZ, R146 ;  /* 0x000000ffff917224 */ /* 0x000fe400078e0092 */
[----:B------:R-:W-:Y:S01]  /*8330*/  FADD.FTZ R0, R97, R9 ;  /* 0x0000000961007221 */ /* 0x000fe20000010000 */
[----:B------:R-:W-:Y:S01]  /*8340*/  IMAD.MOV.U32 R225, RZ, RZ, R143 ;  /* 0x000000ffffe17224 */ /* 0x000fe200078e008f */
[----:B------:R-:W-:Y:S01]  /*8350*/  LOP3.LUT R143, R16, R3, RZ, 0xc0, !PT ;  /* 0x00000003108f7212 */ /* 0x000fe200078ec0ff */
[----:B------:R-:W-:-:S02]  /*8360*/  IMAD.MOV.U32 R146, RZ, RZ, R147 ;  /* 0x000000ffff927224 */ /* 0x000fc400078e0093 */
[----:B------:R-:W-:Y:S01]  /*8370*/  FADD.FTZ R3, R98, R8 ;  /* 0x0000000862037221 */ /* 0x000fe20000010000 */
[----:B------:R-:W-:Y:S02]  /*8380*/  IMAD.MOV.U32 R221, RZ, RZ, R179 ;  /* 0x000000ffffdd7224 */ /* 0x000fe400078e00b3 */
[----:B------:R-:W-:Y:S01]  /*8390*/  FADD.FTZ R6, R224, R6 ;  /* 0x00000006e0067221 */ /* 0x000fe20000010000 */
[----:B------:R-:W-:Y:S01]  /*83a0*/  IMAD.MOV.U32 R147, RZ, RZ, R141 ;  /* 0x000000ffff937224 */ /* 0x000fe200078e008d */
[----:B------:R-:W-:Y:S01]  /*83b0*/  LOP3.LUT R141, R17, R5, RZ, 0xc0, !PT ;  /* 0x00000005118d7212 */ /* 0x000fe200078ec0ff */
[----:B------:R-:W-:Y:S01]  /*83c0*/  IMAD.MOV.U32 R179, RZ, RZ, R140 ;  /* 0x000000ffffb37224 */ /* 0x000fe200078e008c */
[----:B------:R-:W-:Y:S01]  /*83d0*/  LOP3.LUT R140, R18, R4, RZ, 0xc0, !PT ;  /* 0x00000004128c7212 */ /* 0x000fe200078ec0ff */
[----:B------:R-:W-:Y:S01]  /*83e0*/  FADD.FTZ R5, R178, R7 ;  /* 0x00000007b2057221 */ /* 0x000fe20000010000 */
[----:B------:R-:W-:Y:S01]  /*83f0*/  FADD.FTZ R4, R188, R0 ;  /* 0x00000000bc047221 */ /* 0x000fe20000010000 */
[----:B------:R-:W-:Y:S01]  /*8400*/  FADD.FTZ R0, R189, R3 ;  /* 0x00000003bd007221 */ /* 0x000fe20000010000 */
[----:B------:R1:W5:Y:S01]  /*8410*/  LDL.LU R138, [R1+0x50] ;  /* 0x00005000018a7983 */ /* 0x0003620000300800 */
        /* <DEDUP_REMOVED lines=101> */
[----:B------:R1:W-:Y:S04]  /*8a70*/  STL [R1], R5 ;  /* 0x0000000501007387 */ /* 0x0003e80000100800 */
[----:B------:R1:W-:Y:S04]  /*8a80*/  STL [R1+0x18], R4 ;  /* 0x0000180401007387 */ /* 0x0003e80000100800 */
[----:B------:R1:W-:Y:S04]  /*8a90*/  STL [R1+0x1c], R3 ;  /* 0x00001c0301007387 */ /* 0x0003e80000100800 */
[----:B------:R1:W-:Y:S01]  /*8aa0*/  STL [R1+0x28], R0 ;  /* 0x0000280001007387 */ /* 0x0003e20000100800 */
[----:B------:R-:W-:-:S04]  /*8ab0*/  F2FP.BF16.F32.PACK_AB R12, R25, R50 ;  /* 0x00000032190c723e */ /* 0x000fc800000010ff */
[----:B------:R-:W-:Y:S01]  /*8ac0*/  LOP3.LUT R163, R13, R12, RZ, 0xc0, !PT ;  /* 0x0000000c0da37212 */ /* 0x000fe200078ec0ff */
[-C--:B------:R-:W-:Y:S06]  /*8ad0*/  HMMA.16816.F32.BF16 R152, R140, R148.reuse, R152 ;  /* 0x000000948c98723c */ /* 0x080fec0000041898 */
[C---:B------:R-:W-:Y:S06]  /*8ae0*/  HMMA.16816.F32.BF16 R164, R160.reuse, R148, R164 ;  /* 0x00000094a0a4723c */ /* 0x040fec00000418a4 */
[C---:B------:R-:W-:Y:S06]  /*8af0*/  HMMA.16816.F32.BF16 R168, R160.reuse, R150, R168 ;  /* 0x00000096a0a8723c */ /* 0x040fec00000418a8 */
[----:B------:R-:W-:Y:S06]  /*8b00*/  HMMA.16816.F32.BF16 R156, R160, R32, R156 ;  /* 0x00000020a09c723c */ /* 0x000fec000004189c */
[C---:B------:R-:W-:Y:S06]  /*8b10*/  HMMA.16816.F32.BF16 R148, R140.reuse, R150, R44 ;  /* 0x000000968c94723c */ /* 0x040fec000004182c */
[----:B------:R-:W-:Y:S06]  /*8b20*/  HMMA.16816.F32.BF16 R144, R140, R32, R40 ;  /* 0x000000208c90723c */ /* 0x000fec0000041828 */
[-C--:B------:R-:W-:Y:S06]  /*8b30*/  HMMA.16816.F32.BF16 R160, R160, R34.reuse, R52 ;  /* 0x00000022a0a0723c */ /* 0x080fec0000041834 */
[----:B------:R-:W-:Y:S01]  /*8b40*/  HMMA.16816.F32.BF16 R140, R140, R34, R36 ;  /* 0x000000228c8c723c */ /* 0x000fe20000041824 */
[----:B------:R-:W-:-:S02]  /*8b50*/  VIADD R214, R207, 0x400 ;  /* 0x00000400cfd67836 */ /* 0x000fc40000000000 */
[C---:B------:R-:W-:Y:S02]  /*8b60*/  VIADD R213, R207.reuse, 0x800 ;  /* 0x00000800cfd57836 */ /* 0x040fe40000000000 */
[C---:B------:R-:W-:Y:S02]  /*8b70*/  VIADD R212, R207.reuse, 0xc00 ;  /* 0x00000c00cfd47836 */ /* 0x040fe40000000000 */
[C---:B------:R-:W-:Y:S02]  /*8b80*/  VIADD R211, R207.reuse, 0x1000 ;  /* 0x00001000cfd37836 */ /* 0x040fe40000000000 */
[C---:B------:R-:W-:Y:S02]  /*8b90*/  VIADD R210, R207.reuse, 0x1400 ;  /* 0x00001400cfd27836 */ /* 0x040fe40000000000 */
[C---:B------:R-:W-:Y:S02]  /*8ba0*/  VIADD R209, R207.reuse, 0x1800 ;  /* 0x00001800cfd17836 */ /* 0x040fe40000000000 */
[----:B------:R-:W-:Y:S01]  /*8bb0*/  VIADD R208, R207, 0x1c00 ;  /* 0x00001c00cfd07836 */ /* 0x000fe20000000000 */
[----:B-1----:R-:W-:Y:S10]  /*8bc0*/  @!P1 BRA `(.L_x_338) ;  /* 0x0000006c00049947 */ /* 0x002ff40003800000 */
[----:B-----5:R-:W-:Y:S01]  /*8bd0*/  SHF.L.U64.HI R3, R172, 0x6, R173 ;  /* 0x00000006ac037819 */ /* 0x020fe200000102ad */
[----:B------:R-:W-:Y:S01]  /*8be0*/  IMAD.WIDE.U32 R6, R232, -0x326172a9, RZ ;  /* 0xcd9e8d57e8067825 */ /* 0x000fe200078e00ff */
[----:B------:R-:W-:Y:S01]  /*8bf0*/  SHF.L.U32 R0, R172, 0x6, RZ ;  /* 0x00000006ac007819 */ /* 0x000fe200000006ff */
[----:B------:R-:W-:Y:S01]  /*8c00*/  ULDC.64 UR8, c[0x0][0x248] ;  /* 0x0000920000087ab9 */ /* 0x000fe20000000a00 */
[----:B------:R-:W-:Y:S01]  /*8c10*/  LEA.HI.SX32 R228, R230, 0xfffffffe, 0x19 ;  /* 0xfffffffee6e47811 */ /* 0x000fe200078fcaff */
[----:B------:R-:W-:Y:S01]  /*8c20*/  IMAD.WIDE.U32 R4, R240, -0x326172a9, RZ ;  /* 0xcd9e8d57f0047825 */ /* 0x000fe200078e00ff */
[----:B------:R1:W-:Y:S01]  /*8c30*/  STL [R1+0x20], R3 ;  /* 0x0000200301007387 */ /* 0x0003e20000100800 */
[----:B------:R-:W-:Y:S01]  /*8c40*/  LOP3.LUT R236, R7, R234, RZ, 0x3c, !PT ;  /* 0x000000ea07ec7212 */ /* 0x000fe200078e3cff */
[----:B------:R-:W-:Y:S01]  /*8c50*/  ULDC UR4, c[0x0][0x2ec] ;  /* 0x0000bb0000047ab9 */ /* 0x000fe20000000800 */
[----:B------:R-:W-:Y:S01]  /*8c60*/  MOV R137, R2 ;  /* 0x0000000200897202 */ /* 0x000fe20000000f00 */
[----:B------:R2:W-:Y:S01]  /*8c70*/  STL [R1+0x24], R0 ;  /* 0x0000240001007387 */ /* 0x0005e20000100800 */
[----:B------:R-:W-:Y:S01]  /*8c80*/  LOP3.LUT R234, R5, R234, RZ, 0x3c, !PT ;  /* 0x000000ea05ea7212 */ /* 0x000fe200078e3cff */
[----:B------:R-:W-:Y:S01]  /*8c90*/  IMAD.MOV.U32 R133, RZ, RZ, R134 ;  /* 0x000000ffff857224 */ /* 0x000fe200078e0086 */
[----:B------:R-:W-:Y:S01]  /*8ca0*/  USHF.L.U64.HI UR27, UR8, 0x6, UR9 ;  /* 0x00000006081b7899 */ /* 0x000fe20008010209 */
[----:B------:R3:W-:Y:S01]  /*8cb0*/  STL.64 [R1+0x10], R6 ;  /* 0x0000100601007387 */ /* 0x0007e20000100a00 */
[----:B------:R-:W-:Y:S01]  /*8cc0*/  IMAD.WIDE.U32 R232, R245, -0x2daee0ad, RZ ;  /* 0xd2511f53f5e87825 */ /* 0x000fe200078e00ff */
[----:B------:R-:W-:-:S02]  /*8cd0*/  USHF.L.U32 UR26, UR8, 0x6, URZ ;  /* 0x00000006081a7899 */ /* 0x000fc4000800063f */
[----:B------:R3:W-:Y:S01]  /*8ce0*/  STL.64 [R1+0x8], R4 ;  /* 0x0000080401007387 */ /* 0x0007e20000100a00 */
[----:B------:R-:W-:Y:S01]  /*8cf0*/  IMAD.WIDE.U32 R236, R236, -0x2daee0ad, RZ ;  /* 0xd2511f53ecec7825 */ /* 0x000fe200078e00ff */
[----:B------:R-:W-:Y:S01]  /*8d00*/  ULDC.64 UR12, c[0x0][0x250] ;  /* 0x00009400000c7ab9 */ /* 0x000fe20000000a00 */
[----:B------:R-:W-:Y:S01]  /*8d10*/  ULDC.64 UR6, c[0x0][0x218] ;  /* 0x0000860000067ab9 */ /* 0x000fe20000000a00 */
[----:B------:R-:W-:Y:S01]  /*8d20*/  ULDC.64 UR10, c[0x0][0x220] ;  /* 0x00008800000a7ab9 */ /* 0x000fe20000000a00 */
[----:B------:R-:W-:Y:S01]  /*8d30*/  IMAD.WIDE.U32 R234, R234, -0x2daee0ad, RZ ;  /* 0xd2511f53eaea7825 */ /* 0x000fe200078e00ff */
[----:B-1----:R-:W-:-:S03]  /*8d40*/  MOV R3, R135 ;  /* 0x0000008700037202 */ /* 0x002fc60000000f00 */
[----:B--2---:R-:W-:Y:S01]  /*8d50*/  IMAD.MOV.U32 R0, RZ, RZ, R136 ;  /* 0x000000ffff007224 */ /* 0x004fe200078e0088 */
[----:B------:R-:W-:Y:S06]  /*8d60*/  BRA `(.L_x_339) ;  /* 0x00000000006c7947 */ /* 0x000fec0003800000 */
.L_x_341:
[----:B------:R-:W2:Y:S01]  /*8d70*/  LDL.64 R240, [R1+0x40] ;  /* 0x0000400001f07983 */ /* 0x000ea20000100a00 */
[----:B------:R-:W-:Y:S03]  /*8d80*/  VIADD R136, R228, 0xffffffff ;  /* 0xffffffffe4887836 */ /* 0x000fe60000000000 */
[----:B------:R-:W3:Y:S01]  /*8d90*/  LDL.64 R238, [R1+0x30] ;  /* 0x0000300001ee7983 */ /* 0x000ee20000100a00 */
[----:B------:R-:W-:Y:S01]  /*8da0*/  IMAD.WIDE.U32 R172, R136, UR8, RZ ;  /* 0x0000000888ac7c25 */ /* 0x000fe2000f8e00ff */
[----:B------:R-:W-:Y:S05]  /*8db0*/  SHF.R.S32.HI R174, RZ, 0x1f, R136 ;  /* 0x0000001fffae7819 */ /* 0x000fea0000011488 */
[----:B------:R-:W-:Y:S04]  /*8dc0*/  IMAD R174, R174, UR8, RZ ;  /* 0x00000008aeae7c24 */ /* 0x000fe8000f8e02ff */
[----:B------:R-:W-:Y:S04]  /*8dd0*/  IMAD R174, R136, UR9, R174 ;  /* 0x0000000988ae7c24 */ /* 0x000fe8000f8e02ae */
[----:B------:R-:W-:Y:S01]  /*8de0*/  IMAD.IADD R174, R173, 0x1, R174 ;  /* 0x00000001adae7824 */ /* 0x000fe200078e02ae */
[----:B--2---:R-:W-:Y:S04]  /*8df0*/  LEA R136, P0, R172, R240, 0x7 ;  /* 0x000000f0ac887211 */ /* 0x004fe800078038ff */
[----:B------:R-:W-:Y:S02]  /*8e00*/  LEA R176, P1, R136, UR6, 0x1 ;  /* 0x0000000688b07c11 */ /* 0x000fe4000f8208ff */
[----:B---3--:R-:W-:Y:S02]  /*8e10*/  LEA.HI.X R172, R172, R239, R174, 0x7, P0 ;  /* 0x000000efacac7211 */ /* 0x008fe400000f3cae */
        /* <DEDUP_REMOVED lines=16> */
.L_x_339:
[----:B------:R-:W2:Y:S01]  /*8f20*/  LDL.64 R14, [R1+0x38] ;  /* 0x00003800010e7983 */ /* 0x000ea20000100a00 */
[----:B------:R-:W-:Y:S01]  /*8f30*/  SHF.R.S32.HI R2, RZ, 0x1f, R228 ;  /* 0x0000001fff027819 */ /* 0x000fe200000114e4 */
[----:B------:R-:W-:Y:S04]  /*8f40*/  DEPBAR.LE SB0, 0x0 ;  /* 0x000080000000791a */ /* 0x000fe80000000000 */
[----:B------:R-:W4:Y:S01]  /*8f50*/  LDL R11, [R1+0x2c] ;  /* 0x00002c00010b7983 */ /* 0x000f220000100800 */
[----:B------:R-:W-:Y:S01]  /*8f60*/  IMAD R2, R2, UR12, RZ ;  /* 0x0000000c02027c24 */ /* 0x000fe2000f8e02ff */
[----:B------:R-:W-:Y:S01]  /*8f70*/  UIADD3 UR25, UR30, -0x4ab325aa, URZ ;  /* 0xb54cda561e197890 */ /* 0x000fe2000fffe03f */
[C---:B---3--:R-:W-:Y:S01]  /*8f80*/  IMAD.WIDE.U32 R4, R228.reuse, UR12, RZ ;  /* 0x0000000ce4047c25 */ /* 0x048fe2000f8e00ff */
[----:B------:R-:W3:Y:S01]  /*8f90*/  LDL R10, [R1+0x24] ;  /* 0x00002400010a7983 */ /* 0x000ee20000100800 */
[----:B------:R-:W-:Y:S02]  /*8fa0*/  BAR.SYNC.DEFER_BLOCKING 0x0 ;  /* 0x0000000000007b1d */ /* 0x000fe40000010000 */
[C---:B------:R-:W-:Y:S01]  /*8fb0*/  IMAD R6, R228.reuse, UR13, R2 ;  /* 0x0000000de4067c24 */ /* 0x040fe2000f8e0202 */
[C---:B------:R-:W-:Y:S01]  /*8fc0*/  ISETP.GT.AND P2, PT, R228.reuse, RZ, PT ;  /* 0x000000ffe400720c */ /* 0x040fe20003f44270 */
[----:B------:R-:W-:Y:S02]  /*8fd0*/  IMAD.SHL.U32 R215, R228, 0x4, RZ ;  /* 0x00000004e4d77824 */ /* 0x000fe400078e00ff */
[----:B------:R-:W-:Y:S03]  /*8fe0*/  IMAD.IADD R6, R5, 0x1, R6 ;  /* 0x0000000105067824 */ /* 0x000fe600078e0206 */
[----:B------:R-:W-:Y:S05]  /*8ff0*/  LOP3.LUT R134, R233, UR31, R215, 0x96, !PT ;  /* 0x0000001fe9867c12 */ /* 0x000fea000f8e96d7 */
[----:B------:R-:W-:Y:S01]  /*9000*/  IMAD.WIDE.U32 R134, R134, -0x326172a9, RZ ;  /* 0xcd9e8d5786867825 */ /* 0x000fe200078e00ff */
[----:B-----5:R-:W5:Y:S04]  /*9010*/  LDL R12, [R1+0x20] ;  /* 0x00002000010c7983 */ /* 0x020f680000100800 */
[----:B------:R-:W5:Y:S06]  /*9020*/  LDL.64 R216, [R1+0x10] ;  /* 0x0000100001d87983 */ /* 0x000f6c0000100a00 */
[----:B------:R-:W5:Y:S01]  /*9030*/  LDL.64 R242, [R1+0x8] ;  /* 0x0000080001f27983 */ /* 0x000f620000100a00 */
[----:B--2---:R-:W-:Y:S04]  /*9040*/  LEA R2, P0, R4, R14, 0x7 ;  /* 0x0000000e04027211 */ /* 0x004fe800078038ff */
[----:B------:R-:W-:Y:S02]  /*9050*/  LEA R8, P1, R2, UR10, 0x1 ;  /* 0x0000000a02087c11 */ /* 0x000fe4000f8208ff */
[----:B----4-:R-:W-:Y:S04]  /*9060*/  LEA.HI.X R4, R4, R11, R6, 0x7, P0 ;  /* 0x0000000b04047211 */ /* 0x010fe800000f3c06 */
[----:B------:R-:W-:Y:S01]  /*9070*/  LEA.HI.X R9, R2, UR11, R4, 0x1, P1 ;  /* 0x0000000b02097c11 */ /* 0x000fe200088f0c04 */
[----:B------:R-:W-:Y:S01]  /*9080*/  VIADD R2, R215, 0x1 ;  /* 0x00000001d7027836 */ /* 0x000fe20000000000 */
[-C--:B---3--:R-:W-:Y:S03]  /*9090*/  IADD3 R6, P0, R8, R10.reuse, RZ ;  /* 0x0000000a08067210 */ /* 0x088fe60007f1e0ff */
[----:B------:R-:W-:Y:S01]  /*90a0*/  @!PT LDS RZ, [RZ] ;  /* 0x00000000fffff984 */ /* 0x000fe20000000800 */
[----:B------:R-:W-:Y:S01]  /*90b0*/  @!PT LDS RZ, [RZ] ;  /* 0x00000000fffff984 */ /* 0x000fe20000000800 */
[----:B------:R-:W-:Y:S01]  /*90c0*/  @!PT LDS RZ, [RZ] ;  /* 0x00000000fffff984 */ /* 0x000fe20000000800 */
[----:B------:R-:W-:Y:S01]  /*90d0*/  LDGSTS.E.BYPASS.LTC128B.128 [R231+0x4000], desc[UR28][R8.64] ;  /* 0x0400000008e77fae */ /* 0x000fe2000b901d5c */
[-C--:B------:R-:W-:Y:S02]  /*90e0*/  IADD3 R4, P1, R6, R10.reuse, RZ ;  /* 0x0000000a06047210 */ /* 0x080fe40007f3e0ff */
[----:B------:R-:W-:Y:S01]  /*90f0*/  LOP3.LUT R136, R233, UR31, R2, 0x96, !PT ;  /* 0x0000001fe9887c12 */ /* 0x000fe2000f8e9602 */
[--C-:B-----5:R-:W-:Y:S01]  /*9100*/  IMAD.X R7, R9, 0x1, R12.reuse, P0 ;  /* 0x0000000109077824 */ /* 0x120fe200000e060c */
[----:B------:R-:W-:Y:S03]  /*9110*/  IADD3 R10, P0, R4, R10, RZ ;  /* 0x0000000a040a7210 */ /* 0x000fe60007f1e0ff */
[--C-:B------:R-:W-:Y:S01]  /*9120*/  IMAD.X R5, R7, 0x1, R12.reuse, P1 ;  /* 0x0000000107057824 */ /* 0x100fe200008e060c */
[----:B------:R-:W-:Y:S03]  /*9130*/  LDGSTS.E.BYPASS.LTC128B.128 [R231+0x4800], desc[UR28][R6.64] ;  /* 0x0480000006e77fae */ /* 0x000fe6000b901d5c */
[----:B------:R-:W-:Y:S05]  /*9140*/  IMAD.X R11, R5, 0x1, R12, P0 ;  /* 0x00000001050b7824 */ /* 0x000fea00000e060c */
        /* <DEDUP_REMOVED lines=55> */
[-C--:B------:R-:W-:Y:S06]  /*94c0*/  HMMA.16816.F32.BF16 R12, R184, R182.reuse, R12 ;  /* 0x000000b6b80c723c */ /* 0x080fec000004180c */
[C---:B------:R-:W-:Y:S01]  /*94d0*/  HMMA.16816.F32.BF16 R16, R176.reuse, R182, R16 ;  /* 0x000000b6b010723c */ /* 0x040fe20000041810 */
[----:B------:R-:W2:Y:S05]  /*94e0*/  LDSM.16.M88.4 R180, [R209] ;  /* 0x00000000d1b4783b */ /* 0x000eaa0000000200 */
[-C--:B------:R-:W-:Y:S06]  /*94f0*/  HMMA.16816.F32.BF16 R20, R176, R188.reuse, R20 ;  /* 0x000000bcb014723c */ /* 0x080fec0000041814 */
[C---:B------:R-:W-:Y:S06]  /*9500*/  HMMA.16816.F32.BF16 R24, R184.reuse, R188, R24 ;  /* 0x000000bcb818723c */ /* 0x040fec0000041818 */
[-C--:B------:R-:W-:Y:S05]  /*9510*/  HMMA.16816.F32.BF16 R28, R184, R190.reuse, R28 ;  /* 0x000000beb81c723c */ /* 0x080fea000004181c */
[--C-:B------:R-:W-:Y:S01]  /*9520*/  LOP3.LUT R188, R237, UR21, R232.reuse, 0x96, !PT ;  /* 0x00000015edbc7c12 */ /* 0x100fe2000f8e96e8 */
[C---:B------:R-:W-:Y:S05]  /*9530*/  HMMA.16816.F32.BF16 R32, R176.reuse, R190, R32 ;  /* 0x000000beb020723c */ /* 0x040fea0000041820 */
[----:B------:R-:W-:Y:S01]  /*9540*/  IMAD.WIDE.U32 R188, R188, -0x326172a9, RZ ;  /* 0xcd9e8d57bcbc7825 */ /* 0x000fe200078e00ff */
[-C--:B------:R-:W-:Y:S05]  /*9550*/  HMMA.16816.F32.BF16 R36, R176, R192.reuse, R36 ;  /* 0x000000c0b024723c */ /* 0x080fea0000041824 */
[----:B------:R-:W-:Y:S01]  /*9560*/  LOP3.LUT R190, R235, UR21, R232, 0x96, !PT ;  /* 0x00000015ebbe7c12 */ /* 0x000fe2000f8e96e8 */
[C---:B------:R-:W-:Y:S05]  /*9570*/  HMMA.16816.F32.BF16 R40, R184.reuse, R192, R40 ;  /* 0x000000c0b828723c */ /* 0x040fea0000041828 */
[----:B------:R-:W-:Y:S01]  /*9580*/  LOP3.LUT R132, R189, UR20, R134, 0x96, !PT ;  /* 0x00000014bd847c12 */ /* 0x000fe2000f8e9686 */
[-C--:B------:R-:W-:Y:S05]  /*9590*/  HMMA.16816.F32.BF16 R44, R184, R194.reuse, R44 ;  /* 0x000000c2b82c723c */ /* 0x080fea000004182c */
[C---:B------:R-:W-:Y:S01]  /*95a0*/  LOP3.LUT R192, R135.reuse, UR22, R216, 0x96, !PT ;  /* 0x0000001687c07c12 */ /* 0x040fe2000f8e96d8 */
[C---:B------:R-:W-:Y:S05]  /*95b0*/  HMMA.16816.F32.BF16 R48, R176.reuse, R194, R48 ;  /* 0x000000c2b030723c */ /* 0x040fea0000041830 */
[----:B------:R-:W-:Y:S01]  /*95c0*/  LOP3.LUT R135, R135, UR22, R242, 0x96, !PT ;  /* 0x0000001687877c12 */ /* 0x000fe2000f8e96f2 */
[----:B------:R-:W-:Y:S01]  /*95d0*/  IMAD.WIDE.U32 R190, R190, -0x326172a9, RZ ;  /* 0xcd9e8d57bebe7825 */ /* 0x000fe200078e00ff */
[-C--:B-----5:R-:W-:Y:S04]  /*95e0*/  HMMA.16816.F32.BF16 R52, R176, R196.reuse, R52 ;  /* 0x000000c4b034723c */ /* 0x0a0fe80000041834 */
[----:B------:R-:W-:Y:S01]  /*95f0*/  LOP3.LUT R2, R191, UR20, R134, 0x96, !PT ;  /* 0x00000014bf027c12 */ /* 0x000fe2000f8e9686 */
[----:B------:R-:W-:Y:S01]  /*9600*/  IMAD.WIDE.U32 R134, R135, -0x2daee0ad, RZ ;  /* 0xd2511f5387867825 */ /* 0x000fe200078e00ff */
[C---:B------:R-:W-:Y:S05]  /*9610*/  HMMA.16816.F32.BF16 R56, R184.reuse, R196, R56 ;  /* 0x000000c4b838723c */ /* 0x040fea0000041838 */
[----:B------:R-:W-:Y:S01]  /*9620*/  LOP3.LUT R135, R135, UR19, R234, 0x96, !PT ;  /* 0x0000001387877c12 */ /* 0x000fe2000f8e96ea */
[----:B------:R-:W-:Y:S01]  /*9630*/  IMAD.WIDE.U32 R222, R2, -0x2daee0ad, RZ ;  /* 0xd2511f5302de7825 */ /* 0x000fe200078e00ff */
[-C--:B------:R-:W-:Y:S04]  /*9640*/  HMMA.16816.F32.BF16 R60, R184, R198.reuse, R60 ;  /* 0x000000c6b83c723c */ /* 0x080fe8000004183c */
[----:B------:R-:W-:Y:S01]  /*9650*/  LOP3.LUT R2, R223, UR17, R134, 0x96, !PT ;  /* 0x00000011df027c12 */ /* 0x000fe2000f8e9686 */
[----:B------:R-:W-:Y:S01]  /*9660*/  IMAD.WIDE.U32 R196, R136, -0x326172a9, RZ ;  /* 0xcd9e8d5788c47825 */ /* 0x000fe200078e00ff */
[C---:B------:R-:W-:Y:S05]  /*9670*/  HMMA.16816.F32.BF16 R64, R176.reuse, R198, R64 ;  /* 0x000000c6b040723c */ /* 0x040fea0000041840 */
[----:B------:R-:W-:Y:S01]  /*9680*/  LOP3.LUT R194, R197, UR22, R242, 0x96, !PT ;  /* 0x00000016c5c27c12 */ /* 0x000fe2000f8e96f2 */
[-C--:B------:R-:W-:Y:S05]  /*9690*/  HMMA.16816.F32.BF16 R68, R176, R200.reuse, R68 ;  /* 0x000000c8b044723c */ /* 0x080fea0000041844 */
[----:B------:R-:W-:Y:S01]  /*96a0*/  LOP3.LUT R136, R191, UR20, R196, 0x96, !PT ;  /* 0x00000014bf887c12 */ /* 0x000fe2000f8e96c4 */
[C---:B------:R-:W-:Y:S05]  /*96b0*/  HMMA.16816.F32.BF16 R72, R184.reuse, R200, R72 ;  /* 0x000000c8b848723c */ /* 0x040fea0000041848 */
[----:B------:R-:W-:Y:S01]  /*96c0*/  LOP3.LUT R230, R197, UR22, R216, 0x96, !PT ;  /* 0x00000016c5e67c12 */ /* 0x000fe2000f8e96d8 */
[----:B------:R-:W-:Y:S01]  /*96d0*/  IMAD.WIDE.U32 R220, R136, -0x2daee0ad, RZ ;  /* 0xd2511f5388dc7825 */ /* 0x000fe200078e00ff */
[----:B------:R-:W-:Y:S01]  /*96e0*/  LOP3.LUT R229, R189, UR20, R196, 0x96, !PT ;  /* 0x00000014bde57c12 */ /* 0x000fe2000f8e96c4 */
[-C--:B------:R-:W-:Y:S03]  /*96f0*/  HMMA.16816.F32.BF16 R76, R184, R202.reuse, R76 ;  /* 0x000000cab84c723c */ /* 0x080fe6000004184c */
[----:B------:R-:W-:Y:S03]  /*9700*/  IMAD.WIDE.U32 R192, R192, -0x2daee0ad, RZ ;  /* 0xd2511f53c0c07825 */ /* 0x000fe600078e00ff */
[C---:B------:R-:W-:Y:S05]  /*9710*/  HMMA.16816.F32.BF16 R80, R176.reuse, R202, R80 ;  /* 0x000000cab050723c */ /* 0x040fea0000041850 */
[----:B------:R-:W-:Y:S01]  /*9720*/  LOP3.LUT R193, R193, UR19, R236, 0x96, !PT ;  /* 0x00000013c1c17c12 */ /* 0x000fe2000f8e96ec */
[-C--:B-1----:R-:W-:Y:S05]  /*9730*/  HMMA.16816.F32.BF16 R84, R176, R172.reuse, R84 ;  /* 0x000000acb054723c */ /* 0x082fea0000041854 */
[----:B------:R-:W-:Y:S01]  /*9740*/  IMAD.WIDE.U32 R202, R2, -0x326172a9, RZ ;  /* 0xcd9e8d5702ca7825 */ /* 0x000fe200078e00ff */
[C---:B------:R-:W-:Y:S05]  /*9750*/  HMMA.16816.F32.BF16 R88, R184.reuse, R172, R88 ;  /* 0x000000acb858723c */ /* 0x040fea0000041858 */
[----:B------:R-:W-:Y:S01]  /*9760*/  IMAD.WIDE.U32 R198, R132, -0x2daee0ad, RZ ;  /* 0xd2511f5384c67825 */ /* 0x000fe200078e00ff */
[-C--:B------:R-:W-:Y:S05]  /*9770*/  HMMA.16816.F32.BF16 R92, R184, R174.reuse, R92 ;  /* 0x000000aeb85c723c */ /* 0x080fea000004185c */
[----:B------:R-:W-:Y:S01]  /*9780*/  LOP3.LUT R132, R199, UR17, R192, 0x96, !PT ;  /* 0x00000011c7847c12 */ /* 0x000fe2000f8e96c0 */
[----:B------:R-:W-:Y:S01]  /*9790*/  IMAD.WIDE.U32 R172, R194, -0x2daee0ad, RZ ;  /* 0xd2511f53c2ac7825 */ /* 0x000fe200078e00ff */
[C---:B------:R-:W-:Y:S04]  /*97a0*/  HMMA.16816.F32.BF16 R96, R176.reuse, R174, R96 ;  /* 0x000000aeb060723c */ /* 0x040fe80000041860 */
[----:B------:R-:W-:Y:S01]  /*97b0*/  LOP3.LUT R136, R173, UR19, R234, 0x96, !PT ;  /* 0x00000013ad887c12 */ /* 0x000fe2000f8e96ea */
[----:B------:R-:W-:Y:S01]  /*97c0*/  IMAD.WIDE.U32 R192, R193, -0x326172a9, RZ ;  /* 0xcd9e8d57c1c07825 */ /* 0x000fe200078e00ff */
[----:B------:R-:W-:Y:S01]  /*97d0*/  LOP3.LUT R2, R221, UR17, R172, 0x96, !PT ;  /* 0x00000011dd027c12 */ /* 0x000fe2000f8e96ac */
[-C--:B--2---:R-:W-:Y:S01]  /*97e0*/  HMMA.16816.F32.BF16 R100, R176, R180.reuse, R100 ;  /* 0x000000b4b064723c */ /* 0x084fe20000041864 */
[----:B------:R-:W1:Y:S01]  /*97f0*/  LDSM.16.M88.4 R172, [R208] ;  /* 0x00000000d0ac783b */ /* 0x000e620000000200 */
[----:B------:R-:W-:Y:S04]  /*9800*/  DEPBAR.LE SB0, 0x0 ;  /* 0x000080000000791a */ /* 0x000fe80000000000 */
[----:B------:R-:W-:Y:S01]  /*9810*/  LOP3.LUT R194, R193, UR18, R188, 0x96, !PT ;  /* 0x00000012c1c27c12 */ /* 0x000fe2000f8e96bc */
[C---:B------:R-:W-:Y:S01]  /*9820*/  HMMA.16816.F32.BF16 R104, R184.reuse, R180, R104 ;  /* 0x000000b4b868723c */ /* 0x040fe20000041868 */
[----:B------:R-:W-:Y:S04]  /*9830*/  BAR.SYNC.DEFER_BLOCKING 0x0 ;  /* 0x0000000000007b1d */ /* 0x000fe80000010000 */
[----:B------:R-:W-:Y:S01]  /*9840*/  IMAD.WIDE.U32 R134, R135, -0x326172a9, RZ ;  /* 0xcd9e8d5787867825 */ /* 0x000fe200078e00ff */
[-C--:B------:R-:W-:Y:S05]  /*9850*/  HMMA.16816.F32.BF16 R108, R184, R182.reuse, R108 ;  /* 0x000000b6b86c723c */ /* 0x080fea000004186c */
[----:B------:R-:W-:Y:S01]  /*9860*/  LOP3.LUT R135, R135, UR18, R190, 0x96, !PT ;  /* 0x0000001287877c12 */ /* 0x000fe2000f8e96be */
[----:B------:R-:W-:Y:S01]  /*9870*/  IMAD.WIDE.U32 R216, R132, -0x326172a9, RZ ;  /* 0xcd9e8d5784d87825 */ /* 0x000fe200078e00ff */
[----:B------:R-:W-:Y:S01]  /*9880*/  LOP3.LUT R132, R203, UR16, R134, 0x96, !PT ;  /* 0x00000010cb847c12 */ /* 0x000fe2000f8e9686 */
[C---:B------:R-:W-:Y:S04]  /*9890*/  HMMA.16816.F32.BF16 R112, R176.reuse, R182, R112 ;  /* 0x000000b6b070723c */ /* 0x040fe80000041870 */
[----:B------:R-:W-:Y:S01]  /*98a0*/  LOP3.LUT R192, R217, UR16, R192, 0x96, !PT ;  /* 0x00000010d9c07c12 */ /* 0x000fe2000f8e96c0 */
[----:B------:R-:W-:Y:S06]  /*98b0*/  IMAD.WIDE.U32 R194, R194, -0x2daee0ad, RZ ;  /* 0xd2511f53c2c27825 */ /* 0x000fec00078e00ff */
[----:B------:R-:W-:Y:S01]  /*98c0*/  LOP3.LUT R193, R195, UR15, R198, 0x96, !PT ;  /* 0x0000000fc3c17c12 */ /* 0x000fe2000f8e96c6 */
[----:B------:R-:W-:Y:S04]  /*98d0*/  IMAD.WIDE.U32 R196, R136, -0x326172a9, RZ ;  /* 0xcd9e8d5788c47825 */ /* 0x000fe800078e00ff */
[----:B------:R-:W-:Y:S01]  /*98e0*/  IMAD.WIDE.U32 R200, R2, -0x326172a9, RZ ;  /* 0xcd9e8d5702c87825 */ /* 0x000fe200078e00ff */
[----:B------:R-:W-:Y:S03]  /*98f0*/  LOP3.LUT R195, R197, UR18, R190, 0x96, !PT ;  /* 0x00000012c5c37c12 */ /* 0x000fe6000f8e96be */
[----:B------:R-:W-:Y:S01]  /*9900*/  IMAD.WIDE.U32 R134, R135, -0x2daee0ad, RZ ;  /* 0xd2511f5387867825 */ /* 0x000fe200078e00ff */
[----:B------:R-:W-:Y:S01]  /*9910*/  LOP3.LUT R2, R201, UR16, R196, 0x96, !PT ;  /* 0x00000010c9027c12 */ /* 0x000fe2000f8e96c4 */
[-C--:B-1----:R-:W-:Y:S03]  /*9920*/  HMMA.16816.F32.BF16 R116, R176, R172.reuse, R116 ;  /* 0x000000acb074723c */ /* 0x082fe60000041874 */
[----:B------:R-:W-:Y:S01]  /*9930*/  IMAD.WIDE.U32 R198, R192, -0x2daee0ad, RZ ;  /* 0xd2511f53c0c67825 */ /* 0x000fe200078e00ff */
[----:B------:R-:W-:Y:S02]  /*9940*/  LOP3.LUT R192, R135, UR15, R222, 0x96, !PT ;  /* 0x0000000f87c07c12 */ /* 0x000fe4000f8e96de */
[C---:B------:R-:W-:Y:S05]  /*9950*/  HMMA.16816.F32.BF16 R120, R184.reuse, R172, R120 ;  /* 0x000000acb878723c */ /* 0x040fea0000041878 */
[----:B------:R-:W-:Y:S01]  /*9960*/  LOP3.LUT R135, R199, UR5, R194, 0x96, !PT ;  /* 0x00000005c7877c12 */ /* 0x000fe2000f8e96c2 */
[----:B------:R-:W-:Y:S01]  /*9970*/  IMAD.WIDE.U32 R218, R132, -0x2daee0ad, RZ ;  /* 0xd2511f5384da7825 */ /* 0x000fe200078e00ff */
[-C--:B------:R-:W-:Y:S04]  /*9980*/  HMMA.16816.F32.BF16 R124, R184, R174.reuse, R124 ;  /* 0x000000aeb87c723c */ /* 0x080fe8000004187c */
[----:B------:R-:W-:Y:S01]  /*9990*/  LOP3.LUT R132, R219, UR5, R134, 0x96, !PT ;  /* 0x00000005db847c12 */ /* 0x000fe2000f8e9686 */
[----:B------:R-:W-:Y:S01]  /*99a0*/  IMAD.WIDE.U32 R194, R195, -0x2daee0ad, RZ ;  /* 0xd2511f53c3c27825 */ /* 0x000fe200078e00ff */
[----:B------:R-:W-:Y:S05]  /*99b0*/  HMMA.16816.F32.BF16 R128, R176, R174, R128 ;  /* 0x000000aeb080723c */ /* 0x000fea0000041880 */
[----:B------:R-:W-:Y:S01]  /*99c0*/  LOP3.LUT R136, R195, UR15, R220, 0x96, !PT ;  /* 0x0000000fc3887c12 */ /* 0x000fe2000f8e96dc */
[----:B------:R-:W-:Y:S05]  /*99d0*/  IMAD.WIDE.U32 R196, R2, -0x2daee0ad, RZ ;  /* 0xd2511f5302c47825 */ /* 0x000fea00078e00ff */
[----:B------:R-:W-:Y:S01]  /*99e0*/  LOP3.LUT R195, R197, UR5, R194, 0x96, !PT ;  /* 0x00000005c5c37c12 */ /* 0x000fe2000f8e96c2 */
[----:B------:R-:W-:Y:S04]  /*99f0*/  IMAD.WIDE.U32 R180, R193, -0x326172a9, RZ ;  /* 0xcd9e8d57c1b47825 */ /* 0x000fe800078e00ff */
[----:B------:R-:W-:Y:S01]  /*9a00*/  IMAD.WIDE.U32 R134, R135, -0x326172a9, RZ ;  /* 0xcd9e8d5787867825 */ /* 0x000fe200078e00ff */
[----:B------:R-:W-:Y:S03]  /*9a10*/  LOP3.LUT R194, R181, UR14, R216, 0x96, !PT ;  /* 0x0000000eb5c27c12 */ /* 0x000fe6000f8e96d8 */
[----:B------:R-:W-:Y:S01]  /*9a20*/  IMAD.WIDE.U32 R192, R192, -0x326172a9, RZ ;  /* 0xcd9e8d57c0c07825 */ /* 0x000fe200078e00ff */
[----:B------:R-:W-:Y:S02]  /*9a30*/  LOP3.LUT R2, R135, UR25, R180, 0x96, !PT ;  /* 0x0000001987027c12 */ /* 0x000fe4000f8e96b4 */
[----:B------:R-:W-:Y:S01]  /*9a40*/  LOP3.LUT R217, R134, 0xffff, RZ, 0xc0, !PT ;  /* 0x0000ffff86d97812 */ /* 0x000fe200078ec0ff */
[----:B------:R-:W-:Y:S01]  /*9a50*/  IMAD.WIDE.U32 R180, R132, -0x326172a9, RZ ;  /* 0xcd9e8d5784b47825 */ /* 0x000fe200078e00ff */
[----:B------:R-:W-:Y:S02]  /*9a60*/  LOP3.LUT R193, R193, UR14, R202, 0x96, !PT ;  /* 0x0000000ec1c17c12 */ /* 0x000fe4000f8e96ca */
[----:B------:R-:W-:Y:S01]  /*9a70*/  SHF.R.U32.HI R222, RZ, 0x10, R134 ;  /* 0x00000010ffde7819 */ /* 0x000fe20000011686 */
[----:B------:R-:W-:Y:S01]  /*9a80*/  IMAD.WIDE.U32 R182, R136, -0x326172a9, RZ ;  /* 0xcd9e8d5788b67825 */ /* 0x000fe200078e00ff */
[C---:B------:R-:W-:Y:S02]  /*9a90*/  LOP3.LUT R201, R180.reuse, 0xffff, RZ, 0xc0, !PT ;  /* 0x0000ffffb4c97812 */ /* 0x040fe400078ec0ff */
[--C-:B------:R-:W-:Y:S02]  /*9aa0*/  SHF.R.U32.HI R203, RZ, 0x10, R180.reuse ;  /* 0x00000010ffcb7819 */ /* 0x100fe400000116b4 */
[----:B------:R-:W-:Y:S02]  /*9ab0*/  LOP3.LUT R220, R180, 0xff, RZ, 0xc0, !PT ;  /* 0x000000ffb4dc7812 */ /* 0x000fe400078ec0ff */
[----:B------:R-:W-:Y:S02]  /*9ac0*/  SHF.R.U32.HI R219, RZ, 0x18, R180 ;  /* 0x00000018ffdb7819 */ /* 0x000fe400000116b4 */
[----:B------:R-:W-:Y:S02]  /*9ad0*/  LOP3.LUT R132, R181, UR25, R192, 0x96, !PT ;  /* 0x00000019b5847c12 */ /* 0x000fe4000f8e96c0 */
[----:B------:R-:W-:Y:S02]  /*9ae0*/  FMNMX.FTZ R180, R4, R0, !PT ;  /* 0x0000000004b47209 */ /* 0x000fe40007810000 */
[----:B------:R-:W-:Y:S02]  /*9af0*/  FMNMX.FTZ R192, R6, R3, !PT ;  /* 0x0000000306c07209 */ /* 0x000fe40007810000 */
[----:B------:R-:W-:Y:S02]  /*9b00*/  FMNMX.FTZ R136, R8, R133, !PT ;  /* 0x0000008508887209 */ /* 0x000fe40007810000 */
[----:B------:R-:W-:Y:S02]  /*9b10*/  FMNMX.FTZ R180, R5, R180, !PT ;  /* 0x000000b405b47209 */ /* 0x000fe40007810000 */
[----:B------:R-:W-:Y:S02]  /*9b20*/  LOP3.LUT R202, R183, UR14, R200, 0x96, !PT ;  /* 0x0000000eb7ca7c12 */ /* 0x000fe4000f8e96c8 */
        /* <DEDUP_REMOVED lines=15> */
[----:B------:R-:W-:Y:S02]  /*9c20*/  LOP3.LUT R223, R134, 0xff, RZ, 0xc0, !PT ;  /* 0x000000ff86df7812 */ /* 0x000fe400078ec0ff */
[----:B------:R-:W-:Y:S01]  /*9c30*/  SHF.R.U32.HI R221, RZ, 0x18, R134 ;  /* 0x00000018ffdd7819 */ /* 0x000fe20000011686 */
[----:B------:R-:W-:Y:S01]  /*9c40*/  IMAD.WIDE.U32 R134, R194, -0x2daee0ad, RZ ;  /* 0xd2511f53c2867825 */ /* 0x000fe200078e00ff */
[----:B------:R-:W-:Y:S02]  /*9c50*/  FMNMX.FTZ R180, R34, R172, !PT ;  /* 0x000000ac22b47209 */ /* 0x000fe40007810000 */
[----:B------:R-:W-:Y:S01]  /*9c60*/  FMNMX.FTZ R173, R28, R136, !PT ;  /* 0x000000881cad7209 */ /* 0x000fe20007810000 */
[----:B------:R-:W-:Y:S01]  /*9c70*/  IMAD.WIDE.U32 R194, R195, -0x326172a9, RZ ;  /* 0xcd9e8d57c3c27825 */ /* 0x000fe200078e00ff */
[----:B------:R-:W-:Y:S02]  /*9c80*/  FMNMX.FTZ R172, R33, R183, !PT ;  /* 0x000000b721ac7209 */ /* 0x000fe40007810000 */
[----:B------:R-:W-:Y:S02]  /*9c90*/  FMNMX.FTZ R136, R35, R180, !PT ;  /* 0x000000b423887209 */ /* 0x000fe40007810000 */
[----:B------:R-:W-:Y:S02]  /*9ca0*/  FMNMX.FTZ R173, R29, R173, !PT ;  /* 0x000000ad1dad7209 */ /* 0x000fe40007810000 */
[----:B------:R-:W-:Y:S02]  /*9cb0*/  LOP3.LUT R181, R135, UR23, R198, 0x96, !PT ;  /* 0x0000001787b57c12 */ /* 0x000fe4000f8e96c6 */
[----:B------:R-:W-:Y:S02]  /*9cc0*/  LOP3.LUT R198, R134, 0xffff, RZ, 0xc0, !PT ;  /* 0x0000ffff86c67812 */ /* 0x000fe400078ec0ff */
        /* <DEDUP_REMOVED lines=72> */
[--C-:B------:R-:W-:Y:S02]  /*a150*/  SHF.R.U32.HI R200, RZ, 0x10, R134.reuse ;  /* 0x00000010ffc87819 */ /* 0x100fe40000011686 */
[----:B------:R-:W-:Y:S01]  /*a160*/  SHF.R.U32.HI R216, RZ, 0x18, R134 ;  /* 0x00000018ffd87819 */ /* 0x000fe20000011686 */
[----:B------:R-:W-:Y:S01]  /*a170*/  IMAD.WIDE.U32 R134, R193, -0x2daee0ad, RZ ;  /* 0xd2511f53c1867825 */ /* 0x000fe200078e00ff */
        /* <DEDUP_REMOVED lines=8> */
[----:B------:R-:W-:Y:S02]  /*a200*/  LOP3.LUT R182, R195, UR25, R182, 0x96, !PT ;  /* 0x00000019c3b67c12 */ /* 0x000fe4000f8e96b6 */
[----:B------:R-:W-:Y:S02]  /*a210*/  LOP3.LUT R180, R135, UR23, R218, 0x96, !PT ;  /* 0x0000001787b47c12 */ /* 0x000fe4000f8e96da */
[C---:B------:R-:W-:Y:S02]  /*a220*/  LOP3.LUT R224, R194.reuse, 0xffff, RZ, 0xc0, !PT ;  /* 0x0000ffffc2e07812 */ /* 0x040fe400078ec0ff */
[----:B------:R-:W-:Y:S02]  /*a230*/  LOP3.LUT R227, R194, 0xff, RZ, 0xc0, !PT ;  /* 0x000000ffc2e37812 */ /* 0x000fe400078ec0ff */
[--C-:B------:R-:W-:Y:S02]  /*a240*/  SHF.R.U32.HI R226, RZ, 0x10, R194.reuse ;  /* 0x00000010ffe27819 */ /* 0x100fe400000116c2 */
[----:B------:R-:W-:Y:S02]  /*a250*/  SHF.R.U32.HI R225, RZ, 0x18, R194 ;  /* 0x00000018ffe17819 */ /* 0x000fe400000116c2 */
[----:B------:R-:W-:Y:S02]  /*a260*/  SHF.R.U32.HI R193, RZ, 0x8, R217 ;  /* 0x00000008ffc17819 */ /* 0x000fe400000116d9 */
[----:B------:R-:W-:Y:S02]  /*a270*/  LOP3.LUT R187, R222, 0xff, RZ, 0xc0, !PT ;  /* 0x000000ffdebb7812 */ /* 0x000fe400078ec0ff */
[----:B------:R-:W-:Y:S02]  /*a280*/  LOP3.LUT R195, R134, 0xffff, RZ, 0xc0, !PT ;  /* 0x0000ffff86c37812 */ /* 0x000fe400078ec0ff */
[----:B------:R-:W-:Y:S02]  /*a290*/  FMNMX.FTZ R186, R46, R136, !PT ;  /* 0x000000882eba7209 */ /* 0x000fe40007810000 */
[----:B------:R-:W-:Y:S02]  /*a2a0*/  FMNMX.FTZ R183, R129, R183, !PT ;  /* 0x000000b781b77209 */ /* 0x000fe40007810000 */
[----:B------:R-:W-:Y:S02]  /*a2b0*/  FMNMX.FTZ R184, R131, R184, !PT ;  /* 0x000000b883b87209 */ /* 0x000fe40007810000 */
[----:B------:R-:W-:Y:S01]  /*a2c0*/  FMNMX.FTZ R185, R125, R172, !PT ;  /* 0x000000ac7db97209 */ /* 0x000fe20007810000 */
[----:B------:R-:W-:Y:S06]  /*a2d0*/  @P2 BRA `(.L_x_341) ;  /* 0xffffffe800a42947 */ /* 0x000fec000383ffff */
.L_x_340:
[----:B------:R-:W-:Y:S01]  /*a2e0*/  FMNMX.FTZ R135, R47, R186, !PT ;  /* 0x000000ba2f877209 */ /* 0x000fe20007810000 */
[----:B------:R-:W-:Y:S01]  /*a2f0*/  STL [R1+0x80], R228 ;  /* 0x000080e401007387 */ /* 0x000fe20000100800 */
[----:B------:R-:W-:Y:S02]  /*a300*/  LOP3.LUT R186, R134, 0xff, RZ, 0xc0, !PT ;  /* 0x000000ff86ba7812 */ /* 0x000fe400078ec0ff */
[--C-:B------:R-:W-:Y:S01]  /*a310*/  SHF.R.U32.HI R192, RZ, 0x10, R134.reuse ;  /* 0x00000010ffc07819 */ /* 0x100fe20000011686 */
[----:B------:R-:W-:Y:S01]  /*a320*/  STL [R1+0x7c], R231 ;  /* 0x00007ce701007387 */ /* 0x000fe20000100800 */
[----:B------:R-:W-:Y:S02]  /*a330*/  SHF.R.U32.HI R194, RZ, 0x18, R134 ;  /* 0x00000018ffc27819 */ /* 0x000fe40000011686 */
[----:B------:R-:W-:Y:S01]  /*a340*/  FMNMX.FTZ R134, R58, R135, !PT ;  /* 0x000000873a867209 */ /* 0x000fe20007810000 */
[----:B-1----:R-:W1:Y:S01]  /*a350*/  SHFL.BFLY PT, R177, R183, 0x2, 0x1f ;  /* 0x0c401f00b7b17f89 */ /* 0x002e6200000e0000 */
[----:B------:R-:W-:Y:S02]  /*a360*/  SHF.R.U32.HI R174, RZ, 0x8, R201 ;  /* 0x00000008ffae7819 */ /* 0x000fe400000116c9 */
[----:B------:R-:W-:Y:S05]  /*a370*/  FMNMX.FTZ R134, R59, R134, !PT ;  /* 0x000000863b867209 */ /* 0x000fea0007810000 */
[----:B------:R-:W2:Y:S01]  /*a380*/  SHFL.BFLY PT, R179, R185, 0x2, 0x1f ;  /* 0x0c401f00b9b37f89 */ /* 0x000ea200000e0000 */
[----:B------:R-:W-:Y:S02]  /*a390*/  PRMT R220, R220, 0x5410, R174 ;  /* 0x00005410dcdc7816 */ /* 0x000fe400000000ae */
[----:B------:R-:W-:Y:S05]  /*a3a0*/  FMNMX.FTZ R136, R62, R134, !PT ;  /* 0x000000863e887209 */ /* 0x000fea0007810000 */
[----:B------:R-:W-:Y:S01]  /*a3b0*/  STL [R1+0x78], R214 ;  /* 0x000078d601007387 */ /* 0x000fe20000100800 */
[----:B------:R-:W-:Y:S01]  /*a3c0*/  LOP3.LUT R173, R203, 0xff, RZ, 0xc0, !PT ;  /* 0x000000ffcbad7812 */ /* 0x000fe200078ec0ff */
[----:B------:R-:W-:Y:S01]  /*a3d0*/  IMAD.WIDE.U32 R134, R202, -0x2daee0ad, RZ ;  /* 0xd2511f53ca867825 */ /* 0x000fe200078e00ff */
[----:B------:R-:W-:Y:S01]  /*a3e0*/  FMNMX.FTZ R136, R63, R136, !PT ;  /* 0x000000883f887209 */ /* 0x000fe20007810000 */
[----:B------:R-:W-:Y:S01]  /*a3f0*/  STL [R1+0x74], R213 ;  /* 0x000074d501007387 */ /* 0x000fe20000100800 */
[----:B------:R-:W-:Y:S02]  /*a400*/  PRMT R219, R173, 0x5410, R219 ;  /* 0x00005410addb7816 */ /* 0x000fe400000000db */
[----:B------:R-:W-:Y:S01]  /*a410*/  FMNMX.FTZ R174, R74, R136, !PT ;  /* 0x000000884aae7209 */ /* 0x000fe20007810000 */
[----:B------:R-:W-:Y:S01]  /*a420*/  STL [R1+0x70], R212 ;  /* 0x000070d401007387 */ /* 0x000fe20000100800 */
[C---:B------:R-:W-:Y:S02]  /*a430*/  LOP3.LUT R172, R2.reuse, 0xffff, RZ, 0xc0, !PT ;  /* 0x0000ffff02ac7812 */ /* 0x040fe400078ec0ff */
[----:B------:R-:W-:Y:S01]  /*a440*/  FMNMX.FTZ R174, R75, R174, !PT ;  /* 0x000000ae4bae7209 */ /* 0x000fe20007810000 */
[----:B------:R-:W-:Y:S01]  /*a450*/  STL [R1+0x6c], R211 ;  /* 0x00006cd301007387 */ /* 0x000fe20000100800 */
[----:B------:R-:W-:Y:S02]  /*a460*/  LOP3.LUT R176, R2, 0xff, RZ, 0xc0, !PT ;  /* 0x000000ff02b07812 */ /* 0x000fe400078ec0ff */
[----:B------:R-:W-:Y:S01]  /*a470*/  SHF.R.U32.HI R172, RZ, 0x8, R172 ;  /* 0x00000008ffac7819 */ /* 0x000fe200000116ac */
[----:B------:R-:W-:Y:S01]  /*a480*/  STL [R1+0x68], R210 ;  /* 0x000068d201007387 */ /* 0x000fe20000100800 */
[----:B-1----:R-:W-:Y:S02]  /*a490*/  FMNMX.FTZ R136, R183, R177, !PT ;  /* 0x000000b1b7887209 */ /* 0x002fe40007810000 */
[--C-:B------:R-:W-:Y:S01]  /*a4a0*/  SHF.R.U32.HI R177, RZ, 0x10, R2.reuse ;  /* 0x00000010ffb17819 */ /* 0x100fe20000011602 */
[----:B------:R-:W-:Y:S01]  /*a4b0*/  STL [R1+0x64], R209 ;  /* 0x000064d101007387 */ /* 0x000fe20000100800 */
[----:B--2---:R-:W-:Y:S02]  /*a4c0*/  FMNMX.FTZ R173, R185, R179, !PT ;  /* 0x000000b3b9ad7209 */ /* 0x004fe40007810000 */
[----:B------:R-:W-:Y:S01]  /*a4d0*/  SHF.R.U32.HI R179, RZ, 0x18, R2 ;  /* 0x00000018ffb37819 */ /* 0x000fe20000011602 */
[----:B------:R-:W1:Y:S01]  /*a4e0*/  SHFL.BFLY PT, R178, R184, 0x2, 0x1f ;  /* 0x0c401f00b8b27f89 */ /* 0x000e6200000e0000 */
[----:B------:R-:W-:Y:S02]  /*a4f0*/  FMNMX.FTZ R2, R78, R174, !PT ;  /* 0x000000ae4e027209 */ /* 0x000fe40007810000 */
[----:B------:R-:W-:Y:S05]  /*a500*/  PRMT R221, R187, 0x5410, R221 ;  /* 0x00005410bbdd7816 */ /* 0x000fea00000000dd */
[----:B------:R-:W-:Y:S01]  /*a510*/  STL [R1+0x60], R208 ;  /* 0x000060d001007387 */ /* 0x000fe20000100800 */
[----:B------:R-:W-:Y:S02]  /*a520*/  FMNMX.FTZ R2, R79, R2, !PT ;  /* 0x000000024f027209 */ /* 0x000fe40007810000 */
[----:B------:R-:W-:Y:S01]  /*a530*/  PRMT R187, R176, 0x5410, R172 ;  /* 0x00005410b0bb7816 */ /* 0x000fe200000000ac */
[----:B------:R-:W-:Y:S01]  /*a540*/  STL [R1+0x5c], R207 ;  /* 0x00005ccf01007387 */ /* 0x000fe20000100800 */
[----:B------:R-:W-:Y:S02]  /*a550*/  FMNMX.FTZ R2, R90, R2, !PT ;  /* 0x000000025a027209 */ /* 0x000fe40007810000 */
[----:B------:R-:W-:Y:S01]  /*a560*/  LOP3.LUT R176, R132, 0xffff, RZ, 0xc0, !PT ;  /* 0x0000ffff84b07812 */ /* 0x000fe200078ec0ff */
[----:B------:R-:W2:Y:S01]  /*a570*/  SHFL.BFLY PT, R183, R136, 0x1, 0x1f ;  /* 0x0c201f0088b77f89 */ /* 0x000ea200000e0000 */
[----:B------:R-:W-:Y:S02]  /*a580*/  FMNMX.FTZ R2, R91, R2, !PT ;  /* 0x000000025b027209 */ /* 0x000fe40007810000 */
[--C-:B------:R-:W-:Y:S05]  /*a590*/  SHF.R.U32.HI R174, RZ, 0x10, R132.reuse ;  /* 0x00000010ffae7819 */ /* 0x100fea0000011684 */
[----:B------:R-:W-:Y:S01]  /*a5a0*/  STL [R1+0x58], R206 ;  /* 0x000058ce01007387 */ /* 0x000fe20000100800 */
[----:B------:R-:W-:Y:S02]  /*a5b0*/  FMNMX.FTZ R2, R94, R2, !PT ;  /* 0x000000025e027209 */ /* 0x000fe40007810000 */
[----:B------:R-:W-:Y:S01]  /*a5c0*/  LOP3.LUT R174, R174, 0xff, RZ, 0xc0, !PT ;  /* 0x000000ffaeae7812 */ /* 0x000fe200078ec0ff */
[----:B------:R-:W-:Y:S01]  /*a5d0*/  STL [R1+0x54], R205 ;  /* 0x000054cd01007387 */ /* 0x000fe20000100800 */
[----:B------:R-:W-:Y:S02]  /*a5e0*/  FMNMX.FTZ R2, R95, R2, !PT ;  /* 0x000000025f027209 */ /* 0x000fe40007810000 */
[----:B------:R-:W-:Y:S01]  /*a5f0*/  LOP3.LUT R177, R177, 0xff, RZ, 0xc0, !PT ;  /* 0x000000ffb1b17812 */ /* 0x000fe200078ec0ff */
[----:B------:R-:W-:Y:S01]  /*a600*/  STL [R1+0x50], R138 ;  /* 0x0000508a01007387 */ /* 0x000fe20000100800 */
[----:B-1----:R-:W-:Y:S02]  /*a610*/  FMNMX.FTZ R172, R184, R178, !PT ;  /* 0x000000b2b8ac7209 */ /* 0x002fe40007810000 */
[----:B------:R-:W-:Y:S02]  /*a620*/  LOP3.LUT R178, R132, 0xff, RZ, 0xc0, !PT ;  /* 0x000000ff84b27812 */ /* 0x000fe400078ec0ff */
[----:B------:R-:W-:Y:S01]  /*a630*/  FMNMX.FTZ R2, R106, R2, !PT ;  /* 0x000000026a027209 */ /* 0x000fe20007810000 */
[----:B------:R-:W1:Y:S01]  /*a640*/  SHFL.BFLY PT, R184, R172, 0x1, 0x1f ;  /* 0x0c201f00acb87f89 */ /* 0x000e6200000e0000 */
[----:B------:R-:W-:Y:S02]  /*a650*/  SHF.R.U32.HI R132, RZ, 0x18, R132 ;  /* 0x00000018ff847819 */ /* 0x000fe40000011684 */
[----:B------:R-:W-:Y:S02]  /*a660*/  SHF.R.U32.HI R176, RZ, 0x8, R176 ;  /* 0x00000008ffb07819 */ /* 0x000fe400000116b0 */
[----:B------:R-:W-:Y:S02]  /*a670*/  LOP3.LUT R175, R135, UR23, R196, 0x96, !PT ;  /* 0x0000001787af7c12 */ /* 0x000fe4000f8e96c4 */
[----:B--2---:R-:W-:Y:S02]  /*a680*/  FMNMX.FTZ R136, R136, R183, !PT ;  /* 0x000000b788887209 */ /* 0x004fe40007810000 */
[----:B------:R-:W-:Y:S02]  /*a690*/  FMNMX.FTZ R2, R107, R2, !PT ;  /* 0x000000026b027209 */ /* 0x000fe40007810000 */
[----:B------:R-:W-:Y:S01]  /*a6a0*/  PRMT R207, R174, 0x5410, R132 ;  /* 0x00005410aecf7816 */ /* 0x000fe20000000084 */
[----:B------:R-:W-:Y:S01]  /*a6b0*/  FADD.FTZ R0, -R136, R0 ;  /* 0x0000000088007221 */ /* 0x000fe20000010100 */
[----:B------:R-:W-:Y:S02]  /*a6c0*/  SHF.R.U32.HI R197, RZ, 0x18, R134 ;  /* 0x00000018ffc57819 */ /* 0x000fe40000011686 */
[----:B------:R-:W-:Y:S02]  /*a6d0*/  PRMT R244, R177, 0x5410, R179 ;  /* 0x00005410b1f47816 */ /* 0x000fe400000000b3 */
[----:B------:R-:W-:Y:S01]  /*a6e0*/  PRMT R241, R178, 0x5410, R176 ;  /* 0x00005410b2f17816 */ /* 0x000fe200000000b0 */
[----:B------:R-:W-:Y:S01]  /*a6f0*/  IMAD.WIDE.U32 R176, R229, -0x2daee0ad, RZ ;  /* 0xd2511f53e5b07825 */ /* 0x000fe200078e00ff */
[C---:B------:R-:W-:Y:S01]  /*a700*/  LOP3.LUT R196, R134.reuse, 0xffff, RZ, 0xc0, !PT ;  /* 0x0000ffff86c47812 */ /* 0x040fe200078ec0ff */
[----:B------:R-:W2:Y:S01]  /*a710*/  SHFL.BFLY PT, R178, R173, 0x1, 0x1f ;  /* 0x0c201f00adb27f89 */ /* 0x000ea200000e0000 */
[----:B------:R-:W-:Y:S02]  /*a720*/  SHF.R.U32.HI R201, RZ, 0x10, R134 ;  /* 0x00000010ffc97819 */ /* 0x000fe40000011686 */
[----:B------:R-:W-:Y:S01]  /*a730*/  LOP3.LUT R202, R134, 0xff, RZ, 0xc0, !PT ;  /* 0x000000ff86ca7812 */ /* 0x000fe200078ec0ff */
[----:B------:R-:W-:Y:S01]  /*a740*/  IMAD.WIDE.U32 R134, R230, -0x2daee0ad, RZ ;  /* 0xd2511f53e6867825 */ /* 0x000fe200078e00ff */
[----:B------:R-:W-:Y:S02]  /*a750*/  SHF.R.U32.HI R132, RZ, 0x8, R224 ;  /* 0x00000008ff847819 */ /* 0x000fe400000116e0 */
[----:B------:R-:W-:Y:S02]  /*a760*/  FMNMX.FTZ R2, R110, R2, !PT ;  /* 0x000000026e027209 */ /* 0x000fe40007810000 */
[----:B------:R-:W-:Y:S02]  /*a770*/  PRMT R227, R227, 0x5410, R132 ;  /* 0x00005410e3e37816 */ /* 0x000fe40000000084 */
[----:B------:R-:W-:Y:S02]  /*a780*/  LOP3.LUT R185, R177, UR17, R134, 0x96, !PT ;  /* 0x00000011b1b97c12 */ /* 0x000fe4000f8e9686 */
[----:B------:R-:W-:Y:S02]  /*a790*/  LOP3.LUT R132, R226, 0xff, RZ, 0xc0, !PT ;  /* 0x000000ffe2847812 */ /* 0x000fe400078ec0ff */
[----:B------:R-:W-:Y:S01]  /*a7a0*/  FMNMX.FTZ R134, R111, R2, !PT ;  /* 0x000000026f867209 */ /* 0x000fe20007810000 */
[----:B------:R-:W-:Y:S01]  /*a7b0*/  FMUL.FTZ R2, R0, UR4 ;  /* 0x0000000400027c20 */ /* 0x000fe20008410000 */
[----:B------:R-:W-:Y:S02]  /*a7c0*/  PRMT R225, R132, 0x5410, R225 ;  /* 0x0000541084e17816 */ /* 0x000fe400000000e1 */
[----:B------:R-:W-:Y:S01]  /*a7d0*/  LOP3.LUT R192, R192, 0xff, RZ, 0xc0, !PT ;  /* 0x000000ffc0c07812 */ /* 0x000fe200078ec0ff */
[----:B------:R3:W-:Y:S01]  /*a7e0*/  MUFU.EX2 R132, R2 ;  /* 0x0000000200847308 */ /* 0x0007e20000000800 */
[----:B------:R-:W-:Y:S02]  /*a7f0*/  LOP3.LUT R179, R135, UR19, R236, 0x96, !PT ;  /* 0x0000001387b37c12 */ /* 0x000fe4000f8e96ec */
[----:B-1----:R-:W-:Y:S02]  /*a800*/  FMNMX.FTZ R135, R172, R184, !PT ;  /* 0x000000b8ac877209 */ /* 0x002fe40007810000 */
[----:B------:R-:W-:Y:S02]  /*a810*/  FMNMX.FTZ R134, R122, R134, !PT ;  /* 0x000000867a867209 */ /* 0x000fe40007810000 */
[----:B------:R-:W-:Y:S01]  /*a820*/  SHF.R.U32.HI R172, RZ, 0x8, R195 ;  /* 0x00000008ffac7819 */ /* 0x000fe200000116c3 */
[C---:B------:R-:W-:Y:S01]  /*a830*/  FADD.FTZ R0, -R135.reuse, R3 ;  /* 0x0000000387007221 */ /* 0x040fe20000010100 */
[----:B------:R-:W-:Y:S01]  /*a840*/  FSETP.NEU.FTZ.AND P0, PT, R136, -INF , PT ;  /* 0xff8000008800780b */ /* 0x000fe20003f1d000 */
[----:B------:R-:W-:Y:S01]  /*a850*/  IMAD.MOV.U32 R195, RZ, RZ, R243 ;  /* 0x000000ffffc37224 */ /* 0x000fe200078e00f3 */
[----:B------:R-:W-:Y:S01]  /*a860*/  PRMT R228, R186, 0x5410, R172 ;  /* 0x00005410bae47816 */ /* 0x000fe200000000ac */
[----:B------:R-:W-:Y:S01]  /*a870*/  FMUL.FTZ R3, R0, UR4 ;  /* 0x0000000400037c20 */ /* 0x000fe20008410000 */
[----:B------:R-:W-:Y:S01]  /*a880*/  FMUL.FTZ R172, R135, UR4 ;  /* 0x0000000487ac7c20 */ /* 0x000fe20008410000 */
[----:B------:R-:W-:Y:S02]  /*a890*/  SHF.R.U32.HI R174, RZ, 0x8, R198 ;  /* 0x00000008ffae7819 */ /* 0x000fe400000116c6 */
[----:B------:R-:W-:Y:S02]  /*a8a0*/  SHF.R.U32.HI R177, RZ, 0x10, R182 ;  /* 0x00000010ffb17819 */ /* 0x000fe400000116b6 */
[----:B------:R-:W-:Y:S01]  /*a8b0*/  MUFU.EX2 R3, R3 ;  /* 0x0000000300037308 */ /* 0x000fe20000000800 */
[----:B---3--:R-:W-:Y:S02]  /*a8c0*/  FMNMX.FTZ R2, R123, R134, !PT ;  /* 0x000000867b027209 */ /* 0x008fe40007810000 */
[----:B--2---:R-:W-:Y:S01]  /*a8d0*/  FMNMX.FTZ R134, R173, R178, !PT ;  /* 0x000000b2ad867209 */ /* 0x004fe20007810000 */
[----:B------:R-:W-:Y:S01]  /*a8e0*/  FMUL.FTZ R173, R136, UR4 ;  /* 0x0000000488ad7c20 */ /* 0x000fe20008410000 */
[----:B------:R-:W-:Y:S02]  /*a8f0*/  FMNMX.FTZ R0, R126, R2, !PT ;  /* 0x000000027e007209 */ /* 0x000fe40007810000 */
[----:B------:R-:W-:Y:S01]  /*a900*/  PRMT R199, R199, 0x5410, R174 ;  /* 0x00005410c7c77816 */ /* 0x000fe200000000ae */
[----:B------:R-:W-:Y:S01]  /*a910*/  FADD.FTZ R2, -R134, R133 ;  /* 0x0000008586027221 */ /* 0x000fe20000010100 */
[----:B------:R-:W-:Y:S02]  /*a920*/  FSEL R173, R173, RZ, P0 ;  /* 0x000000ffadad7208 */ /* 0x000fe40000000000 */
[----:B------:R-:W-:Y:S01]  /*a930*/  FSETP.NEU.FTZ.AND P0, PT, R135, -INF , PT ;  /* 0xff8000008700780b */ /* 0x000fe20003f1d000 */
[----:B------:R-:W-:Y:S01]  /*a940*/  FMUL.FTZ R2, R2, UR4 ;  /* 0x0000000402027c20 */ /* 0x000fe20008410000 */
[----:B------:R-:W-:Y:S01]  /*a950*/  PRMT R213, R192, 0x5410, R194 ;  /* 0x00005410c0d57816 */ /* 0x000fe200000000c2 */
[--C-:B------:R-:W-:Y:S01]  /*a960*/  FFMA.FTZ R36, R36, UR4, -R173.reuse ;  /* 0x0000000424247c23 */ /* 0x100fe200080108ad */
[----:B------:R-:W-:Y:S01]  /*a970*/  LOP3.LUT R178, R182, 0xff, RZ, 0xc0, !PT ;  /* 0x000000ffb6b27812 */ /* 0x000fe200078ec0ff */
[----:B------:R1:W-:Y:S01]  /*a980*/  MUFU.EX2 R133, R2 ;  /* 0x0000000200857308 */ /* 0x0003e20000000800 */
[----:B------:R-:W-:Y:S01]  /*a990*/  FSEL R172, R172, RZ, P0 ;  /* 0x000000ffacac7208 */ /* 0x000fe20000000000 */
[--C-:B------:R-:W-:Y:S01]  /*a9a0*/  FFMA.FTZ R4, R4, UR4, -R173.reuse ;  /* 0x0000000404047c23 */ /* 0x100fe200080108ad */
[----:B------:R-:W-:Y:S01]  /*a9b0*/  FMNMX.FTZ R0, R127, R0, !PT ;  /* 0x000000007f007209 */ /* 0x000fe20007810000 */
[--C-:B------:R-:W-:Y:S01]  /*a9c0*/  FFMA.FTZ R48, R48, UR4, -R173.reuse ;  /* 0x0000000430307c23 */ /* 0x100fe200080108ad */
[----:B------:R-:W-:Y:S01]  /*a9d0*/  LOP3.LUT R177, R177, 0xff, RZ, 0xc0, !PT ;  /* 0x000000ffb1b17812 */ /* 0x000fe200078ec0ff */
        /* <DEDUP_REMOVED lines=8> */
[----:B------:R-:W-:Y:S01]  /*aa60*/  FSETP.NEU.FTZ.AND P0, PT, R134, -INF , PT ;  /* 0xff8000008600780b */ /* 0x000fe20003f1d000 */
[--C-:B------:R-:W-:Y:S03]  /*aa70*/  FFMA.FTZ R23, R23, UR4, -R172.reuse ;  /* 0x0000000417177c23 */ /* 0x100fe600080108ac */
[----:B------:R3:W-:Y:S01]  /*aa80*/  MUFU.EX2 R184, R6 ;  /* 0x0000000600b87308 */ /* 0x0007e20000000800 */
[----:B-1----:R-:W1:Y:S01]  /*aa90*/  SHFL.BFLY PT, R2, R0, 0x2, 0x1f ;  /* 0x0c401f0000027f89 */ /* 0x002e6200000e0000 */
[--C-:B------:R-:W-:Y:S01]  /*aaa0*/  FFMA.FTZ R16, R16, UR4, -R173.reuse ;  /* 0x0000000410107c23 */ /* 0x100fe200080108ad */
[--C-:B------:R-:W-:Y:S01]  /*aab0*/  FFMA.FTZ R21, R21, UR4, -R173.reuse ;  /* 0x0000000415157c23 */ /* 0x100fe200080108ad */
[--C-:B------:R-:W-:Y:S01]  /*aac0*/  FFMA.FTZ R247, R53, UR4, -R173.reuse ;  /* 0x0000000435f77c23 */ /* 0x100fe200080108ad */
[----:B------:R-:W-:Y:S01]  /*aad0*/  FFMA.FTZ R251, R81, UR4, -R173 ;  /* 0x0000000451fb7c23 */ /* 0x000fe200080108ad */
[----:B------:R-:W-:Y:S01]  /*aae0*/  PRMT R193, R223, 0x5410, R193 ;  /* 0x00005410dfc17816 */ /* 0x000fe200000000c1 */
[--C-:B------:R-:W-:Y:S03]  /*aaf0*/  FFMA.FTZ R38, R38, UR4, -R172.reuse ;  /* 0x0000000426267c23 */ /* 0x100fe600080108ac */
[----:B------:R4:W-:Y:S01]  /*ab00*/  MUFU.EX2 R245, R16 ;  /* 0x0000001000f57308 */ /* 0x0009e20000000800 */
[----:B------:R-:W-:Y:S01]  /*ab10*/  LOP3.LUT R174, R200, 0xff, RZ, 0xc0, !PT ;  /* 0x000000ffc8ae7812 */ /* 0x000fe200078ec0ff */
[--C-:B------:R-:W-:Y:S01]  /*ab20*/  FFMA.FTZ R17, R17, UR4, -R173.reuse ;  /* 0x0000000411117c23 */ /* 0x100fe200080108ad */
[----:B--2---:R-:W-:Y:S01]  /*ab30*/  LOP3.LUT R4, R181, 0xffff, RZ, 0xc0, !PT ;  /* 0x0000ffffb5047812 */ /* 0x004fe200078ec0ff */
[----:B------:R-:W-:Y:S01]  /*ab40*/  FFMA.FTZ R200, R70, UR4, -R172 ;  /* 0x0000000446c87c23 */ /* 0x000fe200080108ac */
[----:B------:R-:W-:Y:S01]  /*ab50*/  PRMT R216, R174, 0x5410, R216 ;  /* 0x00005410aed87816 */ /* 0x000fe200000000d8 */
[----:B------:R-:W-:Y:S01]  /*ab60*/  FFMA.FTZ R229, R103, UR4, -R172 ;  /* 0x0000000467e57c23 */ /* 0x000fe200080108ac */
[----:B------:R-:W-:Y:S03]  /*ab70*/  LOP3.LUT R174, R182, 0xffff, RZ, 0xc0, !PT ;  /* 0x0000ffffb6ae7812 */ /* 0x000fe600078ec0ff */
[----:B------:R2:W-:Y:S01]  /*ab80*/  MUFU.EX2 R238, R17 ;  /* 0x0000001100ee7308 */ /* 0x0005e20000000800 */
[----:B------:R-:W-:Y:S01]  /*ab90*/  SHF.R.U32.HI R182, RZ, 0x18, R182 ;  /* 0x00000018ffb67819 */ /* 0x000fe200000116b6 */
[--C-:B------:R-:W-:Y:S01]  /*aba0*/  FFMA.FTZ R19, R19, UR4, -R172.reuse ;  /* 0x0000000413137c23 */ /* 0x100fe200080108ac */
[----:B---3--:R-:W-:Y:S01]  /*abb0*/  LOP3.LUT R6, R181, 0xff, RZ, 0xc0, !PT ;  /* 0x000000ffb5067812 */ /* 0x008fe200078ec0ff */
[----:B------:R-:W-:Y:S01]  /*abc0*/  FFMA.FTZ R35, R35, UR4, -R172 ;  /* 0x0000000423237c23 */ /* 0x000fe200080108ac */
[----:B------:R-:W-:Y:S01]  /*abd0*/  SHF.R.U32.HI R4, RZ, 0x8, R4 ;  /* 0x00000008ff047819 */ /* 0x000fe20000011604 */
[----:B------:R-:W-:Y:S01]  /*abe0*/  FFMA.FTZ R252, R65, UR4, -R173 ;  /* 0x0000000441fc7c23 */ /* 0x000fe200080108ad */
[----:B------:R-:W-:Y:S03]  /*abf0*/  PRMT R211, R177, 0x5410, R182 ;  /* 0x00005410b1d37816 */ /* 0x000fe600000000b6 */
[----:B------:R-:W-:Y:S01]  /*ac00*/  MUFU.EX2 R209, R18 ;  /* 0x0000001200d17308 */ /* 0x000fe20000000800 */
[----:B------:R-:W-:Y:S01]  /*ac10*/  PRMT R182, R6, 0x5410, R4 ;  /* 0x0000541006b67816 */ /* 0x000fe20000000004 */
[--C-:B------:R-:W-:Y:S01]  /*ac20*/  FFMA.FTZ R34, R34, UR4, -R172.reuse ;  /* 0x0000000422227c23 */ /* 0x100fe200080108ac */
[----:B------:R-:W-:Y:S01]  /*ac30*/  SHF.R.U32.HI R4, RZ, 0x10, R181 ;  /* 0x00000010ff047819 */ /* 0x000fe200000116b5 */
[--C-:B------:R-:W-:Y:S01]  /*ac40*/  FFMA.FTZ R22, R22, UR4, -R172.reuse ;  /* 0x0000000416167c23 */ /* 0x100fe200080108ac */
[----:B-1----:R-:W-:Y:S01]  /*ac50*/  FMNMX.FTZ R0, R0, R2, !PT ;  /* 0x0000000200007209 */ /* 0x002fe20007810000 */
[--C-:B------:R-:W-:Y:S01]  /*ac60*/  FFMA.FTZ R32, R32, UR4, -R173.reuse ;  /* 0x0000000420207c23 */ /* 0x100fe200080108ad */
[----:B------:R-:W-:Y:S03]  /*ac70*/  LOP3.LUT R2, R180, 0xffff, RZ, 0xc0, !PT ;  /* 0x0000ffffb4027812 */ /* 0x000fe600078ec0ff */
[----:B------:R-:W-:Y:S01]  /*ac80*/  MUFU.EX2 R217, R19 ;  /* 0x0000001300d97308 */ /* 0x000fe20000000800 */
[----:B----4-:R-:W-:Y:S01]  /*ac90*/  LOP3.LUT R16, R4, 0xff, RZ, 0xc0, !PT ;  /* 0x000000ff04107812 */ /* 0x010fe200078ec0ff */
[----:B------:R-:W-:Y:S01]  /*aca0*/  FFMA.FTZ R7, R7, UR4, -R172 ;  /* 0x0000000407077c23 */ /* 0x000fe200080108ac */
[----:B------:R-:W-:Y:S01]  /*acb0*/  SHF.R.U32.HI R4, RZ, 0x8, R2 ;  /* 0x00000008ff047819 */ /* 0x000fe20000011602 */
[----:B------:R-:W-:Y:S01]  /*acc0*/  FFMA.FTZ R33, R33, UR4, -R173 ;  /* 0x0000000421217c23 */ /* 0x000fe200080108ad */
[----:B------:R-:W-:Y:S01]  /*acd0*/  SHF.R.U32.HI R174, RZ, 0x8, R174 ;  /* 0x00000008ffae7819 */ /* 0x000fe200000116ae */
[----:B------:R-:W1:Y:S01]  /*ace0*/  SHFL.BFLY PT, R2, R0, 0x1, 0x1f ;  /* 0x0c201f0000027f89 */ /* 0x000e6200000e0000 */
[----:B------:R-:W-:Y:S03]  /*acf0*/  SHF.R.U32.HI R181, RZ, 0x18, R181 ;  /* 0x00000018ffb57819 */ /* 0x000fe600000116b5 */
[----:B------:R-:W3:Y:S01]  /*ad00*/  MUFU.EX2 R239, R7 ;  /* 0x0000000700ef7308 */ /* 0x000ee20000000800 */
[----:B------:R-:W-:Y:S01]  /*ad10*/  PRMT R212, R178, 0x5410, R174 ;  /* 0x00005410b2d47816 */ /* 0x000fe200000000ae */
[----:B------:R-:W-:Y:S01]  /*ad20*/  IMAD.WIDE.U32 R178, R179, -0x326172a9, RZ ;  /* 0xcd9e8d57b3b27825 */ /* 0x000fe200078e00ff */
[----:B------:R-:W-:Y:S02]  /*ad30*/  PRMT R183, R16, 0x5410, R181 ;  /* 0x0000541010b77816 */ /* 0x000fe400000000b5 */
[----:B------:R-:W-:Y:S01]  /*ad40*/  LOP3.LUT R6, R180, 0xff, RZ, 0xc0, !PT ;  /* 0x000000ffb4067812 */ /* 0x000fe200078ec0ff */
[--C-:B------:R-:W-:Y:S01]  /*ad50*/  FFMA.FTZ R5, R5, UR4, -R173.reuse ;  /* 0x0000000405057c23 */ /* 0x100fe200080108ad */
[----:B------:R-:W-:Y:S03]  /*ad60*/  LOP3.LUT R16, R179, UR18, R188, 0x96, !PT ;  /* 0x00000012b3107c12 */ /* 0x000fe6000f8e96bc */
[----:B------:R-:W-:Y:S01]  /*ad70*/  MUFU.EX2 R231, R20 ;  /* 0x0000001400e77308 */ /* 0x000fe20000000800 */
[----:B------:R-:W-:Y:S01]  /*ad80*/  PRMT R181, R6, 0x5410, R4 ;  /* 0x0000541006b57816 */ /* 0x000fe20000000004 */
[----:B------:R-:W-:Y:S01]  /*ad90*/  FMUL.FTZ R4, R134, UR4 ;  /* 0x0000000486047c20 */ /* 0x000fe20008410000 */
[----:B------:R-:W-:Y:S02]  /*ada0*/  IMAD.MOV.U32 R194, RZ, RZ, R242 ;  /* 0x000000ffffc27224 */ /* 0x000fe400078e00f2 */
[--C-:B------:R-:W-:Y:S01]  /*adb0*/  FFMA.FTZ R249, R52, UR4, -R173.reuse ;  /* 0x0000000434f97c23 */ /* 0x100fe200080108ad */
[----:B--2---:R-:W-:Y:S04]  /*adc0*/  IMAD.WIDE.U32 R16, R16, -0x2daee0ad, RZ ;  /* 0xd2511f5310107825 */ /* 0x004fe800078e00ff */
[----:B------:R-:W-:Y:S01]  /*add0*/  FFMA.FTZ R223, R66, UR4, -R172 ;  /* 0x0000000442df7c23 */ /* 0x000fe200080108ac */
[----:B------:R-:W-:Y:S01]  /*ade0*/  MUFU.EX2 R246, R5 ;  /* 0x0000000500f67308 */ /* 0x000fe20000000800 */
[----:B------:R-:W-:Y:S01]  /*adf0*/  FSEL R4, R4, RZ, P0 ;  /* 0x000000ff04047208 */ /* 0x000fe20000000000 */
[----:B------:R-:W-:Y:S01]  /*ae00*/  FFMA.FTZ R243, R69, UR4, -R173 ;  /* 0x0000000445f37c23 */ /* 0x000fe200080108ad */
[----:B------:R-:W-:Y:S01]  /*ae10*/  LOP3.LUT R17, R17, UR15, R176, 0x96, !PT ;  /* 0x0000000f11117c12 */ /* 0x000fe2000f8e96b0 */
[----:B------:R-:W-:Y:S01]  /*ae20*/  IMAD.WIDE.U32 R176, R185, -0x326172a9, RZ ;  /* 0xcd9e8d57b9b07825 */ /* 0x000fe200078e00ff */
[----:B---3--:R-:W-:Y:S02]  /*ae30*/  MOV R81, R239 ;  /* 0x000000ef00517202 */ /* 0x008fe40000000f00 */
[----:B-1----:R-:W-:Y:S03]  /*ae40*/  FMNMX.FTZ R2, R0, R2, !PT ;  /* 0x0000000200027209 */ /* 0x002fe60007810000 */
[----:B------:R1:W2:Y:S01]  /*ae50*/  MUFU.EX2 R185, R32 ;  /* 0x0000002000b97308 */ /* 0x0002a20000000800 */
[----:B------:R-:W-:Y:S01]  /*ae60*/  LOP3.LUT R6, R177, UR16, R178, 0x96, !PT ;  /* 0x00000010b1067c12 */ /* 0x000fe2000f8e96b2 */
[----:B------:R-:W-:Y:S01]  /*ae70*/  FFMA.FTZ R8, R8, UR4, -R4 ;  /* 0x0000000408087c23 */ /* 0x000fe20008010804 */
[C---:B------:R-:W-:Y:S01]  /*ae80*/  FSETP.NEU.FTZ.AND P0, PT, R2.reuse, -INF , PT ;  /* 0xff8000000200780b */ /* 0x040fe20003f1d000 */
[----:B------:R-:W-:Y:S01]  /*ae90*/  FMUL.FTZ R174, R2, UR4 ;  /* 0x0000000402ae7c20 */ /* 0x000fe20008410000 */
[--C-:B------:R-:W-:Y:S01]  /*aea0*/  SHF.R.U32.HI R0, RZ, 0x10, R180.reuse ;  /* 0x00000010ff007819 */ /* 0x100fe200000116b4 */
[----:B------:R-:W-:Y:S01]  /*aeb0*/  IMAD.WIDE.U32 R18, R6, -0x2daee0ad, RZ ;  /* 0xd2511f5306127825 */ /* 0x000fe200078e00ff */
[----:B------:R-:W-:Y:S03]  /*aec0*/  SHF.R.U32.HI R180, RZ, 0x18, R180 ;  /* 0x00000018ffb47819 */ /* 0x000fe600000116b4 */
[----:B------:R-:W-:Y:S01]  /*aed0*/  MUFU.EX2 R179, R8 ;  /* 0x0000000800b37308 */ /* 0x000fe20000000800 */
[----:B------:R-:W-:Y:S01]  /*aee0*/  FSEL R174, R174, RZ, P0 ;  /* 0x000000ffaeae7208 */ /* 0x000fe20000000000 */
[----:B------:R-:W-:Y:S01]  /*aef0*/  FFMA.FTZ R9, R9, UR4, -R4 ;  /* 0x0000000409097c23 */ /* 0x000fe20008010804 */
[----:B------:R-:W-:Y:S01]  /*af00*/  LOP3.LUT R6, R19, UR5, R16, 0x96, !PT ;  /* 0x0000000513067c12 */ /* 0x000fe2000f8e9610 */
[----:B------:R-:W-:Y:S01]  /*af10*/  IMAD.WIDE.U32 R16, R17, -0x326172a9, RZ ;  /* 0xcd9e8d5711107825 */ /* 0x000fe200078e00ff */
[----:B------:R-:W-:Y:S03]  /*af20*/  LOP3.LUT R0, R0, 0xff, RZ, 0xc0, !PT ;  /* 0x000000ff00007812 */ /* 0x000fe600078ec0ff */
[----:B------:R-:W-:Y:S02]  /*af30*/  FFMA.FTZ R10, R10, UR4, -R174 ;  /* 0x000000040a0a7c23 */ /* 0x000fe400080108ae */
[----:B------:R-:W-:Y:S01]  /*af40*/  MUFU.EX2 R240, R9 ;  /* 0x0000000900f07308 */ /* 0x000fe20000000800 */
[----:B------:R-:W-:Y:S01]  /*af50*/  PRMT R180, R0, 0x5410, R180 ;  /* 0x0000541000b47816 */ /* 0x000fe200000000b4 */
[----:B------:R-:W-:Y:S01]  /*af60*/  FFMA.FTZ R27, R27, UR4, -R174 ;  /* 0x000000041b1b7c23 */ /* 0x000fe200080108ae */
[----:B------:R-:W-:Y:S01]  /*af70*/  LOP3.LUT R0, R17, UR14, R176, 0x96, !PT ;  /* 0x0000000e11007c12 */ /* 0x000fe2000f8e96b0 */
[--C-:B------:R-:W-:Y:S01]  /*af80*/  FFMA.FTZ R42, R42, UR4, -R174.reuse ;  /* 0x000000042a2a7c23 */ /* 0x100fe200080108ae */
[----:B------:R-:W-:Y:S01]  /*af90*/  FFMA.FTZ R43, R43, UR4, -R174 ;  /* 0x000000042b2b7c23 */ /* 0x000fe200080108ae */
[--C-:B------:R-:W-:Y:S01]  /*afa0*/  FFMA.FTZ R13, R13, UR4, -R4.reuse ;  /* 0x000000040d0d7c23 */ /* 0x100fe20008010804 */
[----:B------:R-:W-:Y:S03]  /*afb0*/  FFMA.FTZ R12, R12, UR4, -R4 ;  /* 0x000000040c0c7c23 */ /* 0x000fe60008010804 */
[----:B------:R-:W3:Y:S01]  /*afc0*/  MUFU.EX2 R17, R10 ;  /* 0x0000000a00117308 */ /* 0x000ee20000000800 */
[----:B------:R-:W-:Y:S01]  /*afd0*/  FFMA.FTZ R14, R14, UR4, -R174 ;  /* 0x000000040e0e7c23 */ /* 0x000fe200080108ae */
[----:B------:R-:W-:Y:S01]  /*afe0*/  FFMA.FTZ R24, R24, UR4, -R4 ;  /* 0x0000000418187c23 */ /* 0x000fe20008010804 */
[----:B------:R-:W-:Y:S01]  /*aff0*/  FFMA.FTZ R11, R11, UR4, -R174 ;  /* 0x000000040b0b7c23 */ /* 0x000fe200080108ae */
[--C-:B------:R-:W-:Y:S01]  /*b000*/  FFMA.FTZ R25, R25, UR4, -R4.reuse ;  /* 0x0000000419197c23 */ /* 0x100fe20008010804 */
[----:B-1----:R-:W-:Y:S02]  /*b010*/  IMAD.MOV.U32 R32, RZ, RZ, R245 ;  /* 0x000000ffff207224 */ /* 0x002fe400078e00f5 */
[----:B------:R-:W-:Y:S01]  /*b020*/  FFMA.FTZ R239, R113, UR4, -R173 ;  /* 0x0000000471ef7c23 */ /* 0x000fe200080108ad */
[----:B--2---:R-:W-:Y:S02]  /*b030*/  IMAD.MOV.U32 R52, RZ, RZ, R185 ;  /* 0x000000ffff347224 */ /* 0x004fe400078e00b9 */
[----:B------:R-:W-:Y:S01]  /*b040*/  MUFU.EX2 R10, R35 ;  /* 0x00000023000a7308 */ /* 0x000fe20000000800 */
[--C-:B------:R-:W-:Y:S01]  /*b050*/  FFMA.FTZ R29, R29, UR4, -R4.reuse ;  /* 0x000000041d1d7c23 */ /* 0x100fe20008010804 */
[--C-:B------:R-:W-:Y:S01]  /*b060*/  FFMA.FTZ R28, R28, UR4, -R4.reuse ;  /* 0x000000041c1c7c23 */ /* 0x100fe20008010804 */
[--C-:B------:R-:W-:Y:S01]  /*b070*/  FFMA.FTZ R40, R40, UR4, -R4.reuse ;  /* 0x0000000428287c23 */ /* 0x100fe20008010804 */
[--C-:B------:R-:W-:Y:S01]  /*b080*/  FFMA.FTZ R41, R41, UR4, -R4.reuse ;  /* 0x0000000429297c23 */ /* 0x100fe20008010804 */
[--C-:B------:R-:W-:Y:S01]  /*b090*/  FFMA.FTZ R113, R89, UR4, -R4.reuse ;  /* 0x0000000459717c23 */ /* 0x100fe20008010804 */
[--C-:B------:R-:W-:Y:S01]  /*b0a0*/  FFMA.FTZ R224, R109, UR4, -R4.reuse ;  /* 0x000000046de07c23 */ /* 0x100fe20008010804 */
[----:B------:R-:W-:Y:S03]  /*b0b0*/  FFMA.FTZ R230, R104, UR4, -R4 ;  /* 0x0000000468e67c23 */ /* 0x000fe60008010804 */
[----:B------:R1:W-:Y:S01]  /*b0c0*/  MUFU.EX2 R35, R23 ;  /* 0x0000001700237308 */ /* 0x0003e20000000800 */
        /* <DEDUP_REMOVED lines=8> */
[----:B------:R-:W-:Y:S04]  /*b150*/  IMAD.WIDE.U32 R6, R6, -0x326172a9, RZ ;  /* 0xcd9e8d5706067825 */ /* 0x000fe800078e00ff */
[----:B------:R-:W-:Y:S01]  /*b160*/  FFMA.FTZ R245, R84, UR4, -R173 ;  /* 0x0000000454f57c23 */ /* 0x000fe200080108ad */
[----:B------:R-:W-:Y:S01]  /*b170*/  FFMA.FTZ R84, R131, UR4, -R172 ;  /* 0x0000000483547c23 */ /* 0x000fe200080108ac */
[----:B------:R-:W-:Y:S01]  /*b180*/  FFMA.FTZ R131, R56, UR4, -R4 ;  /* 0x0000000438837c23 */ /* 0x000fe20008010804 */
[----:B------:R-:W-:Y:S01]  /*b190*/  LOP3.LUT R5, R7, UR25, R16, 0x96, !PT ;  /* 0x0000001907057c12 */ /* 0x000fe2000f8e9610 */
[--C-:B------:R-:W-:Y:S01]  /*b1a0*/  FFMA.FTZ R203, R98, UR4, -R172.reuse ;  /* 0x0000000462cb7c23 */ /* 0x100fe200080108ac */
[----:B------:R-:W-:Y:S01]  /*b1b0*/  MUFU.EX2 R206, R13 ;  /* 0x0000000d00ce7308 */ /* 0x000fe20000000800 */
[----:B-1----:R-:W-:Y:S02]  /*b1c0*/  IMAD.MOV.U32 R23, RZ, RZ, R207 ;  /* 0x000000ffff177224 */ /* 0x002fe400078e00cf */
[--C-:B------:R-:W-:Y:S01]  /*b1d0*/  FFMA.FTZ R198, R99, UR4, -R172.reuse ;  /* 0x0000000463c67c23 */ /* 0x100fe200080108ac */
[--C-:B------:R-:W-:Y:S01]  /*b1e0*/  FFMA.FTZ R185, R87, UR4, -R172.reuse ;  /* 0x0000000457b97c23 */ /* 0x100fe200080108ac */
[----:B------:R-:W-:Y:S01]  /*b1f0*/  FFMA.FTZ R226, R102, UR4, -R172 ;  /* 0x0000000466e27c23 */ /* 0x000fe200080108ac */
[----:B------:R-:W-:Y:S01]  /*b200*/  FFMA.FTZ R31, R31, UR4, -R174 ;  /* 0x000000041f1f7c23 */ /* 0x000fe200080108ae */
[----:B------:R-:W-:Y:S01]  /*b210*/  MOV R99, R23 ;  /* 0x0000001700637202 */ /* 0x000fe20000000f00 */
[----:B------:R-:W-:Y:S02]  /*b220*/  FMUL.FTZ R23, R3, R147 ;  /* 0x0000009303177220 */ /* 0x000fe40000410000 */
[----:B------:R-:W-:Y:S01]  /*b230*/  MUFU.EX2 R207, R48 ;  /* 0x0000003000cf7308 */ /* 0x000fe20000000800 */
[----:B--2---:R-:W-:Y:S01]  /*b240*/  FFMA.FTZ R27, R45, UR4, -R4 ;  /* 0x000000042d1b7c23 */ /* 0x004fe20008010804 */
[--C-:B------:R-:W-:Y:S01]  /*b250*/  FFMA.FTZ R58, R58, UR4, -R174.reuse ;  /* 0x000000043a3a7c23 */ /* 0x100fe200080108ae */
[----:B------:R-:W2:Y:S01]  /*b260*/  LDL.LU R45, [R1] ;  /* 0x00000000012d7983 */ /* 0x000ea20000300800 */
[--C-:B------:R-:W-:Y:S01]  /*b270*/  FFMA.FTZ R59, R59, UR4, -R174.reuse ;  /* 0x000000043b3b7c23 */ /* 0x100fe200080108ae */
[--C-:B------:R-:W-:Y:S01]  /*b280*/  FFMA.FTZ R62, R62, UR4, -R174.reuse ;  /* 0x000000043e3e7c23 */ /* 0x100fe200080108ae */
[--C-:B------:R-:W-:Y:S01]  /*b290*/  FFMA.FTZ R78, R78, UR4, -R174.reuse ;  /* 0x000000044e4e7c23 */ /* 0x100fe200080108ae */
[--C-:B------:R-:W-:Y:S03]  /*b2a0*/  FFMA.FTZ R79, R79, UR4, -R174.reuse ;  /* 0x000000044f4f7c23 */ /* 0x100fe600080108ae */
[----:B------:R1:W-:Y:S01]  /*b2b0*/  MUFU.EX2 R48, R36 ;  /* 0x0000002400307308 */ /* 0x0003e20000000800 */
[C---:B------:R-:W-:Y:S01]  /*b2c0*/  LOP3.LUT R7, R6.reuse, 0xffff, RZ, 0xc0, !PT ;  /* 0x0000ffff06077812 */ /* 0x040fe200078ec0ff */
[--C-:B------:R-:W-:Y:S01]  /*b2d0*/  FFMA.FTZ R91, R91, UR4, -R174.reuse ;  /* 0x000000045b5b7c23 */ /* 0x100fe200080108ae */
[----:B------:R-:W-:Y:S01]  /*b2e0*/  LOP3.LUT R8, R6, 0xff, RZ, 0xc0, !PT ;  /* 0x000000ff06087812 */ /* 0x000fe200078ec0ff */
[--C-:B------:R-:W-:Y:S01]  /*b2f0*/  FFMA.FTZ R94, R94, UR4, -R174.reuse ;  /* 0x000000045e5e7c23 */ /* 0x100fe200080108ae */
[----:B------:R-:W-:Y:S01]  /*b300*/  SHF.R.U32.HI R7, RZ, 0x8, R7 ;  /* 0x00000008ff077819 */ /* 0x000fe20000011607 */
[----:B------:R-:W-:Y:S01]  /*b310*/  FFMA.FTZ R95, R95, UR4, -R174 ;  /* 0x000000045f5f7c23 */ /* 0x000fe200080108ae */
[----:B------:R-:W-:Y:S03]  /*b320*/  SHF.R.U32.HI R9, RZ, 0x8, R196 ;  /* 0x00000008ff097819 */ /* 0x000fe600000116c4 */
[----:B------:R-:W-:Y:S01]  /*b330*/  MUFU.EX2 R208, R12 ;  /* 0x0000000c00d07308 */ /* 0x000fe20000000800 */
[----:B------:R-:W-:Y:S01]  /*b340*/  PRMT R178, R8, 0x5410, R7 ;  /* 0x0000541008b27816 */ /* 0x000fe20000000007 */
[----:B------:R-:W-:Y:S01]  /*b350*/  FFMA.FTZ R196, R55, UR4, -R172 ;  /* 0x0000000437c47c23 */ /* 0x000fe200080108ac */
[--C-:B------:R-:W-:Y:S01]  /*b360*/  SHF.R.U32.HI R8, RZ, 0x10, R6.reuse ;  /* 0x00000010ff087819 */ /* 0x100fe20000011606 */
[----:B---3--:R-:W-:Y:S01]  /*b370*/  IMAD.MOV.U32 R55, RZ, RZ, R17 ;  /* 0x000000ffff377224 */ /* 0x008fe200078e0011 */
[----:B------:R-:W-:Y:S01]  /*b380*/  SHF.R.U32.HI R7, RZ, 0x18, R6 ;  /* 0x00000018ff077819 */ /* 0x000fe20000011606 */
[----:B------:R-:W-:Y:S01]  /*b390*/  FMUL.FTZ R17, R132, R149 ;  /* 0x0000009584117220 */ /* 0x000fe20000410000 */
[----:B------:R-:W-:Y:S03]  /*b3a0*/  LOP3.LUT R6, R8, 0xff, RZ, 0xc0, !PT ;  /* 0x000000ff08067812 */ /* 0x000fe600078ec0ff */
[----:B------:R3:W-:Y:S01]  /*b3b0*/  MUFU.EX2 R138, R14 ;  /* 0x0000000e008a7308 */ /* 0x0007e20000000800 */
[----:B-1----:R-:W4:Y:S01]  /*b3c0*/  LDL.LU R36, [R1+0x18] ;  /* 0x0000180001247983 */ /* 0x002f220000300800 */
[----:B------:R-:W-:Y:S01]  /*b3d0*/  LOP3.LUT R8, R201, 0xff, RZ, 0xc0, !PT ;  /* 0x000000ffc9087812 */ /* 0x000fe200078ec0ff */
[--C-:B------:R-:W-:Y:S01]  /*b3e0*/  FFMA.FTZ R201, R54, UR4, -R172.reuse ;  /* 0x0000000436c97c23 */ /* 0x100fe200080108ac */
[----:B------:R-:W-:Y:S01]  /*b3f0*/  PRMT R177, R6, 0x5410, R7 ;  /* 0x0000541006b17816 */ /* 0x000fe20000000007 */
[----:B------:R-:W-:Y:S01]  /*b400*/  IMAD.WIDE.U32 R6, R0, -0x2daee0ad, RZ ;  /* 0xd2511f5300067825 */ /* 0x000fe200078e00ff */
[----:B------:R-:W-:Y:S04]  /*b410*/  PRMT R13, R8, 0x5410, R197 ;  /* 0x00005410080d7816 */ /* 0x000fe800000000c5 */
[----:B------:R-:W-:Y:S01]  /*b420*/  MUFU.EX2 R218, R11 ;  /* 0x0000000b00da7308 */ /* 0x000fe20000000800 */
[----:B------:R-:W-:Y:S01]  /*b430*/  LOP3.LUT R8, R175, 0xffff, RZ, 0xc0, !PT ;  /* 0x0000ffffaf087812 */ /* 0x000fe200078ec0ff */
[----:B------:R-:W-:Y:S01]  /*b440*/  FFMA.FTZ R197, R115, UR4, -R172 ;  /* 0x0000000473c57c23 */ /* 0x000fe200080108ac */
[----:B------:R-:W-:Y:S01]  /*b450*/  PRMT R222, R202, 0x5410, R9 ;  /* 0x00005410cade7816 */ /* 0x000fe20000000009 */
[----:B------:R-:W-:Y:S01]  /*b460*/  FFMA.FTZ R115, R73, UR4, -R4 ;  /* 0x0000000449737c23 */ /* 0x000fe20008010804 */
[----:B------:R-:W-:Y:S01]  /*b470*/  SHF.R.U32.HI R8, RZ, 0x8, R8 ;  /* 0x00000008ff087819 */ /* 0x000fe20000011608 */
[----:B------:R-:W-:Y:S01]  /*b480*/  FFMA.FTZ R202, R114, UR4, -R172 ;  /* 0x0000000472ca7c23 */ /* 0x000fe200080108ac */
[----:B------:R-:W-:Y:S03]  /*b490*/  LOP3.LUT R9, R175, 0xff, RZ, 0xc0, !PT ;  /* 0x000000ffaf097812 */ /* 0x000fe600078ec0ff */
[----:B------:R1:W-:Y:S01]  /*b4a0*/  MUFU.EX2 R19, R33 ;  /* 0x0000002100137308 */ /* 0x0003e20000000800 */
[----:B------:R-:W-:Y:S01]  /*b4b0*/  LOP3.LUT R0, R7, UR23, R18, 0x96, !PT ;  /* 0x0000001707007c12 */ /* 0x000fe2000f8e9612 */
[----:B---3--:R-:W-:Y:S01]  /*b4c0*/  IMAD.MOV.U32 R14, RZ, RZ, R246 ;  /* 0x000000ffff0e7224 */ /* 0x008fe200078e00f6 */
[----:B------:R-:W-:Y:S01]  /*b4d0*/  LOP3.LUT R7, R6, 0xffff, RZ, 0xc0, !PT ;  /* 0x0000ffff06077812 */ /* 0x000fe200078ec0ff */
[----:B------:R-:W-:Y:S01]  /*b4e0*/  FFMA.FTZ R246, R68, UR4, -R173 ;  /* 0x0000000444f67c23 */ /* 0x000fe200080108ad */
[----:B------:R-:W-:Y:S01]  /*b4f0*/  PRMT R192, R9, 0x5410, R8 ;  /* 0x0000541009c07816 */ /* 0x000fe20000000008 */
[----:B------:R-:W-:Y:S01]  /*b500*/  FFMA.FTZ R114, R77, UR4, -R4 ;  /* 0x000000044d727c23 */ /* 0x000fe20008010804 */
[----:B------:R-:W-:Y:S03]  /*b510*/  LOP3.LUT R8, R6, 0xff, RZ, 0xc0, !PT ;  /* 0x000000ff06087812 */ /* 0x000fe600078ec0ff */
[----:B------:R-:W-:Y:S01]  /*b520*/  MUFU.EX2 R68, R24 ;  /* 0x0000001800447308 */ /* 0x000fe20000000800 */
[----:B------:R-:W-:Y:S01]  /*b530*/  SHF.R.U32.HI R7, RZ, 0x8, R7 ;  /* 0x00000008ff077819 */ /* 0x000fe20000011607 */
[--C-:B------:R-:W-:Y:S01]  /*b540*/  FFMA.FTZ R110, R110, UR4, -R174.reuse ;  /* 0x000000046e6e7c23 */ /* 0x100fe200080108ae */
[----:B------:R-:W-:Y:S01]  /*b550*/  SHF.R.U32.HI R9, RZ, 0x10, R175 ;  /* 0x00000010ff097819 */ /* 0x000fe200000116af */
[--C-:B------:R-:W-:Y:S01]  /*b560*/  FFMA.FTZ R111, R111, UR4, -R174.reuse ;  /* 0x000000046f6f7c23 */ /* 0x100fe200080108ae */
[----:B------:R-:W-:Y:S01]  /*b570*/  PRMT R210, R8, 0x5410, R7 ;  /* 0x0000541008d27816 */ /* 0x000fe20000000007 */
[----:B------:R-:W-:Y:S01]  /*b580*/  FFMA.FTZ R106, R106, UR4, -R174 ;  /* 0x000000046a6a7c23 */ /* 0x000fe200080108ae */
[--C-:B------:R-:W-:Y:S03]  /*b590*/  SHF.R.U32.HI R8, RZ, 0x10, R6.reuse ;  /* 0x00000010ff087819 */ /* 0x100fe60000011606 */
[----:B------:R-:W3:Y:S01]  /*b5a0*/  MUFU.EX2 R18, R15 ;  /* 0x0000000f00127308 */ /* 0x000ee20000000800 */
[----:B------:R-:W-:Y:S01]  /*b5b0*/  SHF.R.U32.HI R7, RZ, 0x18, R6 ;  /* 0x00000018ff077819 */ /* 0x000fe20000011606 */
[----:B-1----:R-:W-:Y:S01]  /*b5c0*/  IMAD.MOV.U32 R33, RZ, RZ, R244 ;  /* 0x000000ffff217224 */ /* 0x002fe200078e00f4 */
[----:B------:R-:W-:Y:S01]  /*b5d0*/  LOP3.LUT R6, R8, 0xff, RZ, 0xc0, !PT ;  /* 0x000000ff08067812 */ /* 0x000fe200078ec0ff */
[----:B------:R-:W-:Y:S01]  /*b5e0*/  FFMA.FTZ R244, R112, UR4, -R173 ;  /* 0x0000000470f47c23 */ /* 0x000fe200080108ad */
[----:B------:R-:W-:Y:S01]  /*b5f0*/  SHF.R.U32.HI R175, RZ, 0x18, R175 ;  /* 0x00000018ffaf7819 */ /* 0x000fe200000116af */
[----:B------:R-:W-:Y:S01]  /*b600*/  FFMA.FTZ R112, R93, UR4, -R4 ;  /* 0x000000045d707c23 */ /* 0x000fe20008010804 */
[----:B------:R-:W-:Y:S03]  /*b610*/  PRMT R16, R6, 0x5410, R7 ;  /* 0x0000541006107816 */ /* 0x000fe60000000007 */
[----:B------:R-:W1:Y:S01]  /*b620*/  MUFU.EX2 R15, R34 ;  /* 0x00000022000f7308 */ /* 0x000e620000000800 */
[----:B------:R-:W-:Y:S01]  /*b630*/  LOP3.LUT R6, R5, 0xffff, RZ, 0xc0, !PT ;  /* 0x0000ffff05067812 */ /* 0x000fe200078ec0ff */
[--C-:B------:R-:W-:Y:S01]  /*b640*/  FFMA.FTZ R107, R107, UR4, -R174.reuse ;  /* 0x000000046b6b7c23 */ /* 0x100fe200080108ae */
[----:B------:R-:W-:Y:S01]  /*b650*/  LOP3.LUT R7, R5, 0xff, RZ, 0xc0, !PT ;  /* 0x000000ff05077812 */ /* 0x000fe200078ec0ff */
[----:B------:R-:W-:Y:S01]  /*b660*/  FFMA.FTZ R122, R122, UR4, -R174 ;  /* 0x000000047a7a7c23 */ /* 0x000fe200080108ae */
[----:B------:R-:W-:Y:S01]  /*b670*/  SHF.R.U32.HI R6, RZ, 0x8, R6 ;  /* 0x00000008ff067819 */ /* 0x000fe20000011606 */
[----:B------:R-:W-:Y:S01]  /*b680*/  FFMA.FTZ R123, R123, UR4, -R174 ;  /* 0x000000047b7b7c23 */ /* 0x000fe200080108ae */
[----:B------:R-:W-:Y:S03]  /*b690*/  LOP3.LUT R8, R9, 0xff, RZ, 0xc0, !PT ;  /* 0x000000ff09087812 */ /* 0x000fe600078ec0ff */
[----:B------:R1:W-:Y:S01]  /*b6a0*/  MUFU.EX2 R11, R21 ;  /* 0x00000015000b7308 */ /* 0x0003e20000000800 */
        /* <DEDUP_REMOVED lines=8> */
[----:B------:R-:W-:Y:S01]  /*b730*/  PRMT R12, R8, 0x5410, R175 ;  /* 0x00005410080c7816 */ /* 0x000fe200000000af */
[----:B-1----:R-:W-:Y:S01]  /*b740*/  IMAD.MOV.U32 R54, RZ, RZ, R15 ;  /* 0x000000ffff367224 */ /* 0x002fe200078e000f */
[----:B------:R-:W-:Y:S01]  /*b750*/  PRMT R175, R5, 0x5410, R7 ;  /* 0x0000541005af7816 */ /* 0x000fe20000000007 */
[----:B------:R-:W-:Y:S01]  /*b760*/  FFMA.FTZ R5, R80, UR4, -R173 ;  /* 0x0000000450057c23 */ /* 0x000fe200080108ad */
[C---:B------:R-:W-:Y:S01]  /*b770*/  LOP3.LUT R6, R0.reuse, 0xff, RZ, 0xc0, !PT ;  /* 0x000000ff00067812 */ /* 0x040fe200078ec0ff */
[----:B------:R-:W-:Y:S01]  /*b780*/  FFMA.FTZ R15, R47, UR4, -R174 ;  /* 0x000000042f0f7c23 */ /* 0x000fe200080108ae */
[----:B------:R-:W-:Y:S03]  /*b790*/  IMAD.MOV.U32 R8, RZ, RZ, R241 ;  /* 0x000000ffff087224 */ /* 0x000fe600078e00f1 */
[----:B------:R-:W1:Y:S01]  /*b7a0*/  MUFU.EX2 R7, R22 ;  /* 0x0000001600077308 */ /* 0x000e620000000800 */
[----:B------:R-:W-:Y:S01]  /*b7b0*/  IMAD.MOV.U32 R69, RZ, RZ, R5 ;  /* 0x000000ffff457224 */ /* 0x000fe200078e0005 */
[----:B------:R-:W-:Y:S01]  /*b7c0*/  LOP3.LUT R5, R0, 0xffff, RZ, 0xc0, !PT ;  /* 0x0000ffff00057812 */ /* 0x000fe200078ec0ff */
[----:B------:R-:W-:Y:S01]  /*b7d0*/  IMAD.MOV.U32 R21, RZ, RZ, R240 ;  /* 0x000000ffff157224 */ /* 0x000fe200078e00f0 */
[----:B------:R-:W-:Y:S01]  /*b7e0*/  MOV R66, R8 ;  /* 0x0000000800427202 */ /* 0x000fe20000000f00 */
[----:B------:R-:W-:Y:S01]  /*b7f0*/  IMAD.MOV.U32 R8, RZ, RZ, R16 ;  /* 0x000000ffff087224 */ /* 0x000fe200078e0010 */
[----:B------:R-:W-:Y:S01]  /*b800*/  SHF.R.U32.HI R5, RZ, 0x8, R5 ;  /* 0x00000008ff057819 */ /* 0x000fe20000011605 */
[----:B------:R-:W-:Y:S03]  /*b810*/  FMUL.FTZ R16, R132, R148 ;  /* 0x0000009484107220 */ /* 0x000fe60000410000 */
[----:B------:R1:W1:Y:S01]  /*b820*/  MUFU.EX2 R20, R26 ;  /* 0x0000001a00147308 */ /* 0x0002620000000800 */
[----:B------:R-:W-:Y:S01]  /*b830*/  IMAD.MOV.U32 R98, RZ, RZ, R21 ;  /* 0x000000ffff627224 */ /* 0x000fe200078e0015 */
[----:B------:R-:W-:Y:S01]  /*b840*/  PRMT R65, R6, 0x5410, R5 ;  /* 0x0000541006417816 */ /* 0x000fe20000000005 */
[----:B------:R-:W-:Y:S01]  /*b850*/  FMUL.FTZ R21, R132, R145 ;  /* 0x0000009184157220 */ /* 0x000fe20000410000 */
[--C-:B------:R-:W-:Y:S01]  /*b860*/  SHF.R.U32.HI R5, RZ, 0x10, R0.reuse ;  /* 0x00000010ff057819 */ /* 0x100fe20000011600 */
[----:B---3--:R-:W-:Y:S01]  /*b870*/  IMAD.MOV.U32 R25, RZ, RZ, R19 ;  /* 0x000000ffff197224 */ /* 0x008fe200078e0013 */
[----:B------:R-:W-:Y:S01]  /*b880*/  SHF.R.U32.HI R6, RZ, 0x18, R0 ;  /* 0x00000018ff067819 */ /* 0x000fe20000011600 */
[----:B------:R-:W-:Y:S03]  /*b890*/  IMAD.MOV.U32 R19, RZ, RZ, R218 ;  /* 0x000000ffff137224 */ /* 0x000fe600078e00da */
[----:B------:R-:W-:Y:S01]  /*b8a0*/  MUFU.EX2 R205, R49 ;  /* 0x0000003100cd7308 */ /* 0x000fe20000000800 */
[----:B------:R-:W-:Y:S01]  /*b8b0*/  LOP3.LUT R0, R5, 0xff, RZ, 0xc0, !PT ;  /* 0x000000ff05007812 */ /* 0x000fe200078ec0ff */
[----:B------:R-:W-:Y:S01]  /*b8c0*/  IMAD.MOV.U32 R5, RZ, RZ, R206 ;  /* 0x000000ffff057224 */ /* 0x000fe200078e00ce */
[----:B-1----:R-:W-:Y:S01]  /*b8d0*/  MOV R53, R7 ;  /* 0x0000000700357202 */ /* 0x002fe20000000f00 */
[----:B------:R-:W-:Y:S01]  /*b8e0*/  IMAD.MOV.U32 R7, RZ, RZ, R10 ;  /* 0x000000ffff077224 */ /* 0x000fe200078e000a */
[----:B------:R-:W-:Y:S01]  /*b8f0*/  PRMT R24, R0, 0x5410, R6 ;  /* 0x0000541000187816 */ /* 0x000fe20000000006 */
        /* <DEDUP_REMOVED lines=8> */
[--C-:B------:R-:W-:Y:S01]  /*b980*/  FFMA.FTZ R241, R100, UR4, -R173.reuse ;  /* 0x0000000464f17c23 */ /* 0x100fe200080108ad */
[--C-:B------:R-:W-:Y:S01]  /*b990*/  FFMA.FTZ R240, R101, UR4, -R173.reuse ;  /* 0x0000000465f07c23 */ /* 0x100fe200080108ad */
[----:B------:R-:W-:Y:S02]  /*b9a0*/  IMAD.MOV.U32 R96, RZ, RZ, R192 ;  /* 0x000000ffff607224 */ /* 0x000fe400078e00c0 */
[----:B------:R-:W-:Y:S01]  /*b9b0*/  FFMA.FTZ R173, R117, UR4, -R173 ;  /* 0x0000000475ad7c23 */ /* 0x000fe200080108ad */
[----:B------:R-:W-:Y:S02]  /*b9c0*/  IMAD.MOV.U32 R39, RZ, RZ, R217 ;  /* 0x000000ffff277224 */ /* 0x000fe400078e00d9 */
[----:B------:R-:W-:Y:S01]  /*b9d0*/  FFMA.FTZ R26, R44, UR4, -R4 ;  /* 0x000000042c1a7c23 */ /* 0x000fe20008010804 */
[----:B------:R-:W-:Y:S02]  /*b9e0*/  IMAD.MOV.U32 R22, RZ, RZ, R222 ;  /* 0x000000ffff167224 */ /* 0x000fe400078e00de */
[----:B------:R-:W-:Y:S01]  /*b9f0*/  FFMA.FTZ R117, R88, UR4, -R4 ;  /* 0x0000000458757c23 */ /* 0x000fe20008010804 */
[----:B------:R-:W-:Y:S02]  /*ba00*/  IMAD.MOV.U32 R101, RZ, RZ, R195 ;  /* 0x000000ffff657224 */ /* 0x000fe400078e00c3 */
[--C-:B------:R-:W-:Y:S01]  /*ba10*/  FFMA.FTZ R192, R71, UR4, -R172.reuse ;  /* 0x0000000447c07c23 */ /* 0x100fe200080108ac */
[--C-:B------:R-:W-:Y:S01]  /*ba20*/  FFMA.FTZ R218, R67, UR4, -R172.reuse ;  /* 0x0000000443da7c23 */ /* 0x100fe200080108ac */
[----:B------:R-:W-:Y:S01]  /*ba30*/  FFMA.FTZ R222, R82, UR4, -R172 ;  /* 0x0000000452de7c23 */ /* 0x000fe200080108ac */
[----:B------:R-:W-:Y:S02]  /*ba40*/  IMAD.MOV.U32 R88, RZ, RZ, R238 ;  /* 0x000000ffff587224 */ /* 0x000fe400078e00ee */
[--C-:B------:R-:W-:Y:S01]  /*ba50*/  FFMA.FTZ R217, R83, UR4, -R172.reuse ;  /* 0x0000000453d97c23 */ /* 0x100fe200080108ac */
[----:B------:R-:W-:Y:S01]  /*ba60*/  MOV R83, R5 ;  /* 0x0000000500537202 */ /* 0x000fe20000000f00 */
[----:B------:R-:W-:Y:S02]  /*ba70*/  IMAD.MOV.U32 R44, RZ, RZ, 0x7054 ;  /* 0x00007054ff2c7424 */ /* 0x000fe400078e00ff */
[--C-:B------:R-:W-:Y:S01]  /*ba80*/  FFMA.FTZ R195, R86, UR4, -R172.reuse ;  /* 0x0000000456c37c23 */ /* 0x100fe200080108ac */
[--C-:B-1----:R-:W-:Y:S01]  /*ba90*/  FFMA.FTZ R30, R130, UR4, -R172.reuse ;  /* 0x00000004821e7c23 */ /* 0x102fe200080108ac */
[----:B------:R-:W-:Y:S01]  /*baa0*/  FFMA.FTZ R80, R118, UR4, -R172 ;  /* 0x0000000476507c23 */ /* 0x000fe200080108ac */
[----:B------:R-:W-:Y:S02]  /*bab0*/  IMAD.MOV.U32 R70, RZ, RZ, R25 ;  /* 0x000000ffff467224 */ /* 0x000fe400078e0019 */
[----:B------:R-:W-:Y:S01]  /*bac0*/  FFMA.FTZ R238, R105, UR4, -R4 ;  /* 0x0000000469ee7c23 */ /* 0x000fe20008010804 */
[----:B------:R-:W-:Y:S01]  /*bad0*/  IMAD.MOV.U32 R71, RZ, RZ, R81 ;  /* 0x000000ffff477224 */ /* 0x000fe200078e0051 */
[----:B------:R-:W-:Y:S01]  /*bae0*/  MOV R81, UR24 ;  /* 0x0000001800517c02 */ /* 0x000fe20008000f00 */
[----:B------:R-:W-:Y:S01]  /*baf0*/  FFMA.FTZ R172, R119, UR4, -R172 ;  /* 0x0000000477ac7c23 */ /* 0x000fe200080108ac */
[----:B------:R-:W-:Y:S02]  /*bb00*/  IMAD.MOV.U32 R25, RZ, RZ, R96 ;  /* 0x000000ffff197224 */ /* 0x000fe400078e0060 */
[--C-:B------:R-:W-:Y:S01]  /*bb10*/  FFMA.FTZ R129, R57, UR4, -R4.reuse ;  /* 0x0000000439817c23 */ /* 0x100fe20008010804 */
[----:B------:R-:W-:Y:S01]  /*bb20*/  PRMT R81, R81, R44, UR24 ;  /* 0x0000001851517e16 */ /* 0x000fe2000800002c */
[----:B------:R-:W-:Y:S02]  /*bb30*/  IMAD.MOV.U32 R105, RZ, RZ, R39 ;  /* 0x000000ffff697224 */ /* 0x000fe400078e0027 */
[--C-:B------:R-:W-:Y:S01]  /*bb40*/  FFMA.FTZ R130, R60, UR4, -R4.reuse ;  /* 0x000000043c827c23 */ /* 0x100fe20008010804 */
[----:B------:R-:W-:Y:S01]  /*bb50*/  FFMA.FTZ R119, R72, UR4, -R4 ;  /* 0x0000000448777c23 */ /* 0x000fe20008010804 */
[----:B------:R-:W-:Y:S01]  /*bb60*/  IMAD.MOV.U32 R100, RZ, RZ, R194 ;  /* 0x000000ffff647224 */ /* 0x000fe200078e00c2 */
[--C-:B------:R-:W-:Y:S01]  /*bb70*/  HSET2.LE.AND R47, R219, R81.reuse, PT ;  /* 0x00000051db2f7233 */ /* 0x100fe20003803000 */
[----:B------:R-:W-:Y:S02]  /*bb80*/  IMAD.MOV.U32 R96, RZ, RZ, R69 ;  /* 0x000000ffff607224 */ /* 0x000fe400078e0045 */
[--C-:B------:R-:W-:Y:S01]  /*bb90*/  FFMA.FTZ R60, R120, UR4, -R4.reuse ;  /* 0x00000004783c7c23 */ /* 0x100fe20008010804 */
[----:B------:R-:W1:Y:S01]  /*bba0*/  MUFU.EX2 R0, R29 ;  /* 0x0000001d00007308 */ /* 0x000e620000000800 */
[--C-:B------:R-:W-:Y:S01]  /*bbb0*/  FFMA.FTZ R128, R61, UR4, -R4.reuse ;  /* 0x000000043d807c23 */ /* 0x100fe20008010804 */
[--C-:B------:R-:W-:Y:S01]  /*bbc0*/  FFMA.FTZ R118, R76, UR4, -R4.reuse ;  /* 0x000000044c767c23 */ /* 0x100fe20008010804 */
[--C-:B------:R-:W-:Y:S01]  /*bbd0*/  FFMA.FTZ R116, R92, UR4, -R4.reuse ;  /* 0x000000045c747c23 */ /* 0x100fe20008010804 */
[----:B------:R-:W-:Y:S01]  /*bbe0*/  FFMA.FTZ R194, R108, UR4, -R4 ;  /* 0x000000046cc27c23 */ /* 0x000fe20008010804 */
[----:B------:R-:W-:Y:S02]  /*bbf0*/  IMAD.MOV.U32 R39, RZ, RZ, R20 ;  /* 0x000000ffff277224 */ /* 0x000fe400078e0014 */
[--C-:B------:R-:W-:Y:S01]  /*bc00*/  FFMA.FTZ R86, R121, UR4, -R4.reuse ;  /* 0x0000000479567c23 */ /* 0x100fe20008010804 */
[----:B------:R-:W-:Y:S02]  /*bc10*/  IMAD.MOV.U32 R67, RZ, RZ, R33 ;  /* 0x000000ffff437224 */ /* 0x000fe400078e0021 */
[----:B------:R-:W-:Y:S01]  /*bc20*/  FFMA.FTZ R72, R124, UR4, -R4 ;  /* 0x000000047c487c23 */ /* 0x000fe20008010804 */
[----:B------:R-:W-:Y:S02]  /*bc30*/  IMAD.MOV.U32 R69, RZ, RZ, R32 ;  /* 0x000000ffff457224 */ /* 0x000fe400078e0020 */
[----:B------:R-:W-:Y:S01]  /*bc40*/  FFMA.FTZ R57, R125, UR4, -R4 ;  /* 0x000000047d397c23 */ /* 0x000fe20008010804 */
[C---:B------:R-:W-:Y:S01]  /*bc50*/  FMUL.FTZ R4, R132.reuse, R152 ;  /* 0x0000009884047220 */ /* 0x040fe20000410000 */
[C---:B------:R-:W-:Y:S01]  /*bc60*/  FMUL.FTZ R5, R132.reuse, R153 ;  /* 0x0000009984057220 */ /* 0x040fe20000410000 */
[C---:B------:R-:W-:Y:S01]  /*bc70*/  FMUL.FTZ R20, R132.reuse, R144 ;  /* 0x0000009084147220 */ /* 0x040fe20000410000 */
[C---:B------:R-:W-:Y:S01]  /*bc80*/  FMUL.FTZ R32, R132.reuse, R140 ;  /* 0x0000008c84207220 */ /* 0x040fe20000410000 */
[----:B------:R-:W-:Y:S01]  /*bc90*/  FMUL.FTZ R33, R132, R141 ;  /* 0x0000008d84217220 */ /* 0x000fe20000410000 */
[----:B------:R-:W-:Y:S01]  /*bca0*/  IMAD.MOV.U32 R44, RZ, RZ, R70 ;  /* 0x000000ffff2c7224 */ /* 0x000fe200078e0046 */
[----:B------:R-:W3:Y:S01]  /*bcb0*/  MUFU.EX2 R28, R28 ;  /* 0x0000001c001c7308 */ /* 0x000ee20000000800 */
[----:B------:R-:W-:Y:S02]  /*bcc0*/  IMAD.MOV.U32 R70, RZ, RZ, R19 ;  /* 0x000000ffff467224 */ /* 0x000fe400078e0013 */
[C---:B------:R-:W-:Y:S01]  /*bcd0*/  FMUL.FTZ R19, R3.reuse, R151 ;  /* 0x0000009703137220 */ /* 0x040fe20000410000 */
[----:B------:R-:W-:Y:S02]  /*bce0*/  IMAD.MOV.U32 R82, RZ, RZ, R138 ;  /* 0x000000ffff527224 */ /* 0x000fe400078e008a */
[----:B------:R-:W-:Y:S01]  /*bcf0*/  FFMA.FTZ R126, R126, UR4, -R174 ;  /* 0x000000047e7e7c23 */ /* 0x000fe200080108ae */
[----:B------:R-:W-:Y:S02]  /*bd00*/  IMAD.MOV.U32 R102, RZ, RZ, R7 ;  /* 0x000000ffff667224 */ /* 0x000fe400078e0007 */
[C---:B------:R-:W-:Y:S01]  /*bd10*/  FMUL.FTZ R7, R3.reuse, R155 ;  /* 0x0000009b03077220 */ /* 0x040fe20000410000 */
[----:B------:R-:W-:Y:S01]  /*bd20*/  IMAD.MOV.U32 R56, RZ, RZ, R98 ;  /* 0x000000ffff387224 */ /* 0x000fe200078e0062 */
[----:B------:R1:W-:Y:S01]  /*bd30*/  MUFU.EX2 R206, R50 ;  /* 0x0000003200ce7308 */ /* 0x0003e20000000800 */
[----:B------:R-:W-:Y:S02]  /*bd40*/  IMAD.MOV.U32 R98, RZ, RZ, R83 ;  /* 0x000000ffff627224 */ /* 0x000fe400078e0053 */
[----:B------:R-:W-:Y:S02]  /*bd50*/  IMAD.MOV.U32 R83, RZ, RZ, R208 ;  /* 0x000000ffff537224 */ /* 0x000fe400078e00d0 */
[----:B------:R-:W-:Y:S01]  /*bd60*/  IMAD.MOV.U32 R61, RZ, RZ, R102 ;  /* 0x000000ffff3d7224 */ /* 0x000fe200078e0066 */
[----:B------:R-:W-:Y:S01]  /*bd70*/  MOV R102, R82 ;  /* 0x0000005200667202 */ /* 0x000fe20000000f00 */
[----:B------:R-:W-:Y:S03]  /*bd80*/  IMAD.MOV.U32 R121, RZ, RZ, R56 ;  /* 0x000000ffff797224 */ /* 0x000fe600078e0038 */
[----:B------:R3:W-:Y:S01]  /*bd90*/  MUFU.EX2 R138, R51 ;  /* 0x00000033008a7308 */ /* 0x0007e20000000800 */
[----:B------:R-:W-:Y:S02]  /*bda0*/  IMAD.MOV.U32 R49, RZ, RZ, R44 ;  /* 0x000000ffff317224 */ /* 0x000fe400078e002c */
[----:B------:R-:W-:Y:S02]  /*bdb0*/  IMAD.MOV.U32 R44, RZ, RZ, R83 ;  /* 0x000000ffff2c7224 */ /* 0x000fe400078e0053 */
[----:B------:R-:W-:Y:S02]  /*bdc0*/  IMAD.MOV.U32 R56, RZ, RZ, R87 ;  /* 0x000000ffff387224 */ /* 0x000fe400078e0057 */
[----:B------:R-:W-:Y:S03]  /*bdd0*/  IMAD.MOV.U32 R83, RZ, RZ, R67 ;  /* 0x000000ffff537224 */ /* 0x000fe600078e0043 */
[----:B------:R-:W-:Y:S01]  /*bde0*/  MUFU.EX2 R148, R42 ;  /* 0x0000002a00947308 */ /* 0x000fe20000000800 */
[--C-:B-1----:R-:W-:Y:S01]  /*bdf0*/  HSET2.LE.AND R50, R199, R81.reuse, PT ;  /* 0x00000051c7327233 */ /* 0x102fe20003803000 */
[----:B------:R-:W-:Y:S02]  /*be00*/  IMAD.MOV.U32 R89, RZ, RZ, R56 ;  /* 0x000000ffff597224 */ /* 0x000fe400078e0038 */
[----:B------:R-:W-:Y:S02]  /*be10*/  IMAD.MOV.U32 R77, RZ, RZ, R102 ;  /* 0x000000ffff4d7224 */ /* 0x000fe400078e0066 */
[----:B------:R-:W-:Y:S02]  /*be20*/  IMAD.MOV.U32 R56, RZ, RZ, R83 ;  /* 0x000000ffff387224 */ /* 0x000fe400078e0053 */
[----:B------:R-:W-:Y:S01]  /*be30*/  IMAD.MOV.U32 R67, RZ, RZ, R0 ;  /* 0x000000ffff437224 */ /* 0x000fe200078e0000 */
[--C-:B---3--:R-:W-:Y:S01]  /*be40*/  HSET2.LE.AND R51, R216, R81.reuse, PT ;  /* 0x00000051d8337233 */ /* 0x108fe20003803000 */
[----:B------:R-:W-:Y:S01]  /*be50*/  IMAD.MOV.U32 R87, RZ, RZ, R55 ;  /* 0x000000ffff577224 */ /* 0x000fe200078e0037 */
[--C-:B------:R-:W-:Y:S01]  /*be60*/  HSET2.LE.AND R0, R193, R81.reuse, PT ;  /* 0x00000051c1007233 */ /* 0x100fe20003803000 */
[----:B------:R-:W-:Y:S01]  /*be70*/  IMAD.MOV.U32 R147, RZ, RZ, R69 ;  /* 0x000000ffff937224 */ /* 0x000fe200078e0045 */
[----:B------:R1:W-:Y:S01]  /*be80*/  MUFU.EX2 R193, R38 ;  /* 0x0000002600c17308 */ /* 0x0003e20000000800 */
[----:B------:R-:W-:Y:S02]  /*be90*/  IMAD.MOV.U32 R69, RZ, RZ, R35 ;  /* 0x000000ffff457224 */ /* 0x000fe400078e0023 */
[C---:B------:R-:W-:Y:S01]  /*bea0*/  FMUL.FTZ R35, R3.reuse, R143 ;  /* 0x0000008f03237220 */ /* 0x040fe20000410000 */
[----:B------:R-:W-:Y:S02]  /*beb0*/  IMAD.MOV.U32 R76, RZ, RZ, R87 ;  /* 0x000000ffff4c7224 */ /* 0x000fe400078e0057 */
[----:B------:R-:W-:Y:S02]  /*bec0*/  IMAD.MOV.U32 R103, RZ, RZ, R28 ;  /* 0x000000ffff677224 */ /* 0x000fe400078e001c */
[----:B------:R-:W-:Y:S01]  /*bed0*/  IMAD.MOV.U32 R82, RZ, RZ, R66 ;  /* 0x000000ffff527224 */ /* 0x000fe200078e0042 */
[----:B------:R-:W-:Y:S01]  /*bee0*/  MOV R66, R69 ;  /* 0x0000004500427202 */ /* 0x000fe20000000f00 */
[----:B------:R-:W-:Y:S02]  /*bef0*/  IMAD.MOV.U32 R28, RZ, RZ, R22 ;  /* 0x000000ffff1c7224 */ /* 0x000fe400078e0016 */
[----:B------:R-:W-:Y:S01]  /*bf00*/  FMUL.FTZ R22, R3, R146 ;  /* 0x0000009203167220 */ /* 0x000fe20000410000 */
[----:B------:R-:W-:Y:S01]  /*bf10*/  IMAD.MOV.U32 R153, RZ, RZ, R76 ;  /* 0x000000ffff997224 */ /* 0x000fe200078e004c */
[----:B------:R-:W-:Y:S01]  /*bf20*/  MUFU.EX2 R150, R43 ;  /* 0x0000002b00967308 */ /* 0x000fe20000000800 */
[----:B------:R-:W-:Y:S02]  /*bf30*/  IMAD.MOV.U32 R146, RZ, RZ, R89 ;  /* 0x000000ffff927224 */ /* 0x000fe400078e0059 */
[----:B------:R-:W-:Y:S01]  /*bf40*/  IMAD.MOV.U32 R87, RZ, RZ, R66 ;  /* 0x000000ffff577224 */ /* 0x000fe200078e0042 */
[----:B------:R-:W-:Y:S01]  /*bf50*/  MOV R66, R13 ;  /* 0x0000000d00427202 */ /* 0x000fe20000000f00 */
[C---:B------:R-:W-:Y:S01]  /*bf60*/  FMUL.FTZ R13, R133.reuse, R169 ;  /* 0x000000a9850d7220 */ /* 0x040fe20000410000 */
[----:B-1----:R-:W-:Y:S01]  /*bf70*/  F2FP.BF16.F32.PACK_AB R38, R88, R147 ;  /* 0x000000935826723e */ /* 0x002fe200000010ff */
[----:B------:R-:W-:Y:S03]  /*bf80*/  IMAD.MOV.U32 R29, RZ, RZ, R34 ;  /* 0x000000ffff1d7224 */ /* 0x000fe600078e0022 */
[----:B------:R-:W-:Y:S01]  /*bf90*/  MUFU.EX2 R151, R15 ;  /* 0x0000000f00977308 */ /* 0x000fe20000000800 */
[----:B------:R-:W-:Y:S01]  /*bfa0*/  IMAD.MOV.U32 R92, RZ, RZ, R61 ;  /* 0x000000ffff5c7224 */ /* 0x000fe200078e003d */
[----:B------:R-:W-:Y:S01]  /*bfb0*/  LOP3.LUT R38, R0, R38, RZ, 0xc0, !PT ;  /* 0x0000002600267212 */ /* 0x000fe200078ec0ff */
[----:B------:R-:W-:Y:S02]  /*bfc0*/  IMAD.MOV.U32 R55, RZ, RZ, R29 ;  /* 0x000000ffff377224 */ /* 0x000fe400078e001d */
[----:B------:R-:W-:Y:S02]  /*bfd0*/  IMAD.MOV.U32 R29, RZ, RZ, R68 ;  /* 0x000000ffff1d7224 */ /* 0x000fe400078e0044 */
[----:B------:R-:W-:Y:S03]  /*bfe0*/  IMAD.MOV.U32 R61, RZ, RZ, R44 ;  /* 0x000000ffff3d7224 */ /* 0x000fe600078e002c */
[----:B------:R-:W1:Y:S01]  /*bff0*/  MUFU.EX2 R31, R31 ;  /* 0x0000001f001f7308 */ /* 0x000e620000000800 */
[----:B------:R-:W-:Y:S02]  /*c000*/  IMAD.MOV.U32 R83, RZ, RZ, R29 ;  /* 0x000000ffff537224 */ /* 0x000fe400078e001d */
[C---:B------:R-:W-:Y:S01]  /*c010*/  FMUL.FTZ R29, R133.reuse, R161 ;  /* 0x000000a1851d7220 */ /* 0x040fe20000410000 */
[----:B------:R-:W-:Y:S02]  /*c020*/  IMAD.MOV.U32 R44, RZ, RZ, R82 ;  /* 0x000000ffff2c7224 */ /* 0x000fe400078e0052 */
[----:B------:R-:W-:Y:S02]  /*c030*/  IMAD.MOV.U32 R34, RZ, RZ, R14 ;  /* 0x000000ffff227224 */ /* 0x000fe400078e000e */
[----:B------:R-:W-:Y:S01]  /*c040*/  FFMA.FTZ R14, R46, UR4, -R174 ;  /* 0x000000042e0e7c23 */ /* 0x000fe200080108ae */
[--C-:B------:R-:W-:Y:S01]  /*c050*/  HSET2.LE.AND R46, R220, R81.reuse, PT ;  /* 0x00000051dc2e7233 */ /* 0x100fe20003803000 */
[----:B------:R3:W-:Y:S01]  /*c060*/  MUFU.EX2 R161, R10 ;  /* 0x0000000a00a17308 */ /* 0x0007e20000000800 */
[--C-:B------:R-:W-:Y:S01]  /*c070*/  HSET2.LE.AND R44, R44, R81.reuse, PT ;  /* 0x000000512c2c7233 */ /* 0x100fe20003803000 */
[----:B------:R-:W-:Y:S01]  /*c080*/  IMAD.MOV.U32 R219, RZ, RZ, R87 ;  /* 0x000000ffffdb7224 */ /* 0x000fe200078e0057 */
[----:B------:R-:W-:Y:S01]  /*c090*/  MOV R152, R34 ;  /* 0x0000002200987202 */ /* 0x000fe20000000f00 */
[----:B------:R-:W-:Y:S02]  /*c0a0*/  IMAD.MOV.U32 R69, RZ, RZ, R9 ;  /* 0x000000ffff457224 */ /* 0x000fe400078e0009 */
[----:B------:R-:W-:Y:S01]  /*c0b0*/  FMUL.FTZ R9, R133, R165 ;  /* 0x000000a585097220 */ /* 0x000fe20000410000 */
[----:B------:R-:W-:Y:S01]  /*c0c0*/  FMUL.FTZ R34, R3, R142 ;  /* 0x0000008e03227220 */ /* 0x000fe20000410000 */
[----:B------:R-:W-:Y:S02]  /*c0d0*/  F2FP.BF16.F32.PACK_AB R0, R152, R186 ;  /* 0x000000ba9800723e */ /* 0x000fe400000010ff */
[----:B------:R-:W-:Y:S01]  /*c0e0*/  MUFU.EX2 R149, R14 ;  /* 0x0000000e00957308 */ /* 0x000fe20000000800 */
[----:B-1----:R-:W-:Y:S01]  /*c0f0*/  MOV R141, R31 ;  /* 0x0000001f008d7202 */ /* 0x002fe20000000f00 */
[----:B------:R-:W-:Y:S02]  /*c100*/  IMAD.MOV.U32 R68, RZ, RZ, R8 ;  /* 0x000000ffff447224 */ /* 0x000fe400078e0008 */
[----:B------:R-:W-:Y:S01]  /*c110*/  FMUL.FTZ R8, R133, R164 ;  /* 0x000000a485087220 */ /* 0x000fe20000410000 */
[----:B------:R-:W-:Y:S02]  /*c120*/  IMAD.MOV.U32 R102, RZ, RZ, R55 ;  /* 0x000000ffff667224 */ /* 0x000fe400078e0037 */
[----:B------:R-:W-:Y:S01]  /*c130*/  FFMA.FTZ R174, R127, UR4, -R174 ;  /* 0x000000047fae7c23 */ /* 0x000fe200080108ae */
[----:B------:R-:W-:Y:S02]  /*c140*/  IMAD.MOV.U32 R55, RZ, RZ, R28 ;  /* 0x000000ffff377224 */ /* 0x000fe400078e001c */
[----:B------:R-:W-:Y:S01]  /*c150*/  FMUL.FTZ R28, R133, R160 ;  /* 0x000000a0851c7220 */ /* 0x000fe20000410000 */
[----:B------:R1:W-:Y:S01]  /*c160*/  MUFU.EX2 R208, R37 ;  /* 0x0000002500d07308 */ /* 0x0003e20000000800 */
[----:B---3--:R-:W-:Y:S01]  /*c170*/  F2FP.BF16.F32.PACK_AB R10, R121, R179 ;  /* 0x000000b3790a723e */ /* 0x008fe200000010ff */
[----:B------:R-:W-:Y:S02]  /*c180*/  IMAD.MOV.U32 R140, RZ, RZ, R92 ;  /* 0x000000ffff8c7224 */ /* 0x000fe400078e005c */
[----:B------:R-:W-:Y:S01]  /*c190*/  IMAD.MOV.U32 R145, RZ, RZ, R60 ;  /* 0x000000ffff917224 */ /* 0x000fe200078e003c */
[----:B------:R-:W-:Y:S01]  /*c1a0*/  LOP3.LUT R44, R44, R10, RZ, 0xc0, !PT ;  /* 0x0000000a2c2c7212 */ /* 0x000fe200078ec0ff */
[----:B------:R-:W-:Y:S04]  /*c1b0*/  IMAD.MOV.U32 R220, RZ, RZ, R102 ;  /* 0x000000ffffdc7224 */ /* 0x000fe800078e0066 */
[----:B------:R-:W-:Y:S01]  /*c1c0*/  MUFU.EX2 R160, R40 ;  /* 0x0000002800a07308 */ /* 0x000fe20000000800 */
[----:B------:R-:W-:Y:S01]  /*c1d0*/  IMAD.MOV.U32 R102, RZ, RZ, R64 ;  /* 0x000000ffff667224 */ /* 0x000fe200078e0040 */
[--C-:B------:R-:W-:Y:S01]  /*c1e0*/  HSET2.LE.AND R64, R176, R81.reuse, PT ;  /* 0x00000051b0407233 */ /* 0x100fe20003803000 */
[----:B------:R-:W-:Y:S01]  /*c1f0*/  IMAD.MOV.U32 R87, RZ, RZ, R65 ;  /* 0x000000ffff577224 */ /* 0x000fe200078e0041 */
[--C-:B------:R-:W-:Y:S01]  /*c200*/  HSET2.LE.AND R65, R175, R81.reuse, PT ;  /* 0x00000051af417233 */ /* 0x100fe20003803000 */
[----:B------:R-:W-:Y:S02]  /*c210*/  IMAD.MOV.U32 R175, RZ, RZ, R105 ;  /* 0x000000ffffaf7224 */ /* 0x000fe400078e0069 */
[----:B------:R-:W-:Y:S03]  /*c220*/  IMAD.MOV.U32 R176, RZ, RZ, R145 ;  /* 0x000000ffffb07224 */ /* 0x000fe600078e0091 */
[----:B------:R-:W-:Y:S01]  /*c230*/  MUFU.EX2 R164, R26 ;  /* 0x0000001a00a47308 */ /* 0x000fe20000000800 */
[----:B------:R-:W-:Y:S02]  /*c240*/  IMAD.MOV.U32 R145, RZ, RZ, R97 ;  /* 0x000000ffff917224 */ /* 0x000fe400078e0061 */
[----:B------:R-:W-:Y:S01]  /*c250*/  IMAD.MOV.U32 R142, RZ, RZ, R86 ;  /* 0x000000ffff8e7224 */ /* 0x000fe200078e0056 */
[----:B------:R-:W-:Y:S06]  /*c260*/  MOV R86, R100 ;  /* 0x0000006400567202 */ /* 0x000fec0000000f00 */
[----:B------:R-:W-:Y:S10]  /*c270*/  MUFU.EX2 R218, R218 ;  /* 0x000000da00da7308 */ /* 0x000ff40000000800 */
[----:B------:R-:W-:Y:S10]  /*c280*/  MUFU.EX2 R251, R251 ;  /* 0x000000fb00fb7308 */ /* 0x000ff40000000800 */
[----:B------:R-:W-:Y:S01]  /*c290*/  MUFU.EX2 R119, R119 ;  /* 0x0000007700777308 */ /* 0x000fe20000000800 */
[----:B--2---:R-:W-:Y:S01]  /*c2a0*/  FFMA.FTZ R132, R132, R45, R186 ;  /* 0x0000002d84847223 */ /* 0x004fe200000100ba */
[----:B------:R-:W-:Y:S02]  /*c2b0*/  IMAD.MOV.U32 R45, RZ, RZ, R71 ;  /* 0x000000ffff2d7224 */ /* 0x000fe400078e0047 */
[----:B------:R-:W-:Y:S02]  /*c2c0*/  IMAD.MOV.U32 R71, RZ, RZ, R6 ;  /* 0x000000ffff477224 */ /* 0x000fe400078e0006 */
[----:B------:R-:W-:Y:S01]  /*c2d0*/  FMUL.FTZ R6, R3, R154 ;  /* 0x0000009a03067220 */ /* 0x000fe20000410000 */
[----:B------:R-:W-:Y:S03]  /*c2e0*/  IMAD.MOV.U32 R125, RZ, RZ, R45 ;  /* 0x000000ffff7d7224 */ /* 0x000fe600078e002d */
[----:B------:R-:W-:Y:S01]  /*c2f0*/  MUFU.EX2 R200, R200 ;  /* 0x000000c800c87308 */ /* 0x000fe20000000800 */
[----:B------:R-:W-:Y:S02]  /*c300*/  IMAD.MOV.U32 R45, RZ, RZ, R70 ;  /* 0x000000ffff2d7224 */ /* 0x000fe400078e0046 */
[----:B------:R-:W-:Y:S02]  /*c310*/  IMAD.MOV.U32 R143, RZ, RZ, R71 ;  /* 0x000000ffff8f7224 */ /* 0x000fe400078e0047 */
[----:B------:R-:W-:Y:S01]  /*c320*/  IMAD.MOV.U32 R70, RZ, RZ, R54 ;  /* 0x000000ffff467224 */ /* 0x000fe200078e0036 */
[----:B------:R-:W-:Y:S01]  /*c330*/  MOV R73, R45 ;  /* 0x0000002d00497202 */ /* 0x000fe20000000f00 */
[----:B------:R-:W-:Y:S03]  /*c340*/  IMAD.MOV.U32 R54, RZ, RZ, R39 ;  /* 0x000000ffff367224 */ /* 0x000fe600078e0027 */
[----:B------:R-:W-:Y:S01]  /*c350*/  MUFU.EX2 R116, R116 ;  /* 0x0000007400747308 */ /* 0x000fe20000000800 */
[----:B------:R-:W-:Y:S02]  /*c360*/  IMAD.MOV.U32 R39, RZ, RZ, R12 ;  /* 0x000000ffff277224 */ /* 0x000fe400078e000c */
[----:B------:R-:W-:Y:S01]  /*c370*/  FMUL.FTZ R12, R133, R168 ;  /* 0x000000a8850c7220 */ /* 0x000fe20000410000 */
[----:B------:R-:W-:Y:S02]  /*c380*/  IMAD.MOV.U32 R124, RZ, RZ, R73 ;  /* 0x000000ffff7c7224 */ /* 0x000fe400078e0049 */
[----:B------:R-:W-:Y:S02]  /*c390*/  IMAD.MOV.U32 R73, RZ, RZ, R77 ;  /* 0x000000ffff497224 */ /* 0x000fe400078e004d */
[----:B------:R-:W-:Y:S02]  /*c3a0*/  IMAD.MOV.U32 R77, RZ, RZ, R56 ;  /* 0x000000ffff4d7224 */ /* 0x000fe400078e0038 */
[----:B----4-:R-:W-:Y:S01]  /*c3b0*/  FFMA.FTZ R120, R3, R36, R184 ;  /* 0x0000002403787223 */ /* 0x010fe200000100b8 */
[--C-:B------:R-:W-:Y:S01]  /*c3c0*/  HSET2.LE.AND R3, R221, R81.reuse, PT ;  /* 0x00000051dd037233 */ /* 0x100fe20003803000 */
[----:B------:R-:W2:Y:S01]  /*c3d0*/  LDL.LU R36, [R1+0x1c] ;  /* 0x00001c0001247983 */ /* 0x000ea20000300800 */
[----:B------:R-:W-:Y:S01]  /*c3e0*/  F2FP.BF16.F32.PACK_AB R10, R146, R73 ;  /* 0x00000049920a723e */ /* 0x000fe200000010ff */
[----:B------:R-:W-:Y:S01]  /*c3f0*/  IMAD.MOV.U32 R45, RZ, RZ, R67 ;  /* 0x000000ffff2d7224 */ /* 0x000fe200078e0043 */
[--C-:B-1----:R-:W-:Y:S01]  /*c400*/  HSET2.LE.AND R37, R77, R81.reuse, PT ;  /* 0x000000514d257233 */ /* 0x102fe20003803000 */
[----:B------:R-:W-:Y:S01]  /*c410*/  IMAD.MOV.U32 R56, RZ, RZ, R52 ;  /* 0x000000ffff387224 */ /* 0x000fe200078e0034 */
[----:B------:R-:W-:Y:S01]  /*c420*/  LOP3.LUT R47, R47, R10, RZ, 0xc0, !PT ;  /* 0x0000000a2f2f7212 */ /* 0x000fe200078ec0ff */
[----:B------:R-:W-:Y:S01]  /*c430*/  IMAD.MOV.U32 R52, RZ, RZ, R11 ;  /* 0x000000ffff347224 */ /* 0x000fe200078e000b */
[----:B------:R-:W-:Y:S01]  /*c440*/  MOV R76, R45 ;  /* 0x0000002d004c7202 */ /* 0x000fe20000000f00 */
[----:B------:R-:W-:Y:S01]  /*c450*/  IMAD.MOV.U32 R168, RZ, RZ, R49 ;  /* 0x000000ffffa87224 */ /* 0x000fe200078e0031 */
[----:B------:R-:W-:Y:S01]  /*c460*/  MUFU.EX2 R112, R112 ;  /* 0x0000007000707308 */ /* 0x000fe20000000800 */
[----:B------:R-:W-:Y:S01]  /*c470*/  IMAD.MOV.U32 R11, RZ, RZ, R228 ;  /* 0x000000ffff0b7224 */ /* 0x000fe200078e00e4 */
[----:B------:R-:W-:Y:S01]  /*c480*/  MOV R165, R76 ;  /* 0x0000004c00a57202 */ /* 0x000fe20000000f00 */
[----:B------:R-:W-:Y:S01]  /*c490*/  IMAD.MOV.U32 R49, RZ, RZ, R70 ;  /* 0x000000ffff317224 */ /* 0x000fe200078e0046 */
[----:B------:R-:W-:Y:S01]  /*c4a0*/  MOV R70, R54 ;  /* 0x0000003600467202 */ /* 0x000fe20000000f00 */
[----:B------:R-:W3:Y:S01]  /*c4b0*/  LDL.LU R228, [R1+0x80] ;  /* 0x0000800001e47983 */ /* 0x000ee20000300800 */
[----:B------:R-:W-:Y:S02]  /*c4c0*/  IMAD.MOV.U32 R45, RZ, RZ, R231 ;  /* 0x000000ffff2d7224 */ /* 0x000fe400078e00e7 */
[----:B------:R-:W-:Y:S01]  /*c4d0*/  IMAD.MOV.U32 R89, RZ, RZ, R49 ;  /* 0x000000ffff597224 */ /* 0x000fe200078e0031 */
[----:B------:R1:W5:Y:S01]  /*c4e0*/  LDL.LU R231, [R1+0x7c] ;  /* 0x00007c0001e77983 */ /* 0x0003620000300800 */
[----:B------:R-:W-:Y:S01]  /*c4f0*/  IMAD.MOV.U32 R49, RZ, RZ, R103 ;  /* 0x000000ffff317224 */ /* 0x000fe200078e0067 */
[----:B------:R-:W-:Y:S01]  /*c500*/  MUFU.EX2 R244, R244 ;  /* 0x000000f400f47308 */ /* 0x000fe20000000800 */
[----:B------:R-:W-:Y:S02]  /*c510*/  IMAD.MOV.U32 R199, RZ, RZ, R52 ;  /* 0x000000ffffc77224 */ /* 0x000fe400078e0034 */
[----:B------:R-:W-:Y:S02]  /*c520*/  IMAD.MOV.U32 R54, RZ, RZ, R25 ;  /* 0x000000ffff367224 */ /* 0x000fe400078e0019 */
[----:B------:R-:W-:Y:S01]  /*c530*/  FMUL.FTZ R25, R133, R157 ;  /* 0x0000009d85197220 */ /* 0x000fe20000410000 */
[----:B------:R-:W-:Y:S02]  /*c540*/  IMAD.MOV.U32 R52, RZ, RZ, R11 ;  /* 0x000000ffff347224 */ /* 0x000fe400078e000b */
[----:B------:R-:W-:Y:S02]  /*c550*/  IMAD.MOV.U32 R103, RZ, RZ, R214 ;  /* 0x000000ffff677224 */ /* 0x000fe400078e00d6 */
[----:B------:R-:W4:Y:S01]  /*c560*/  MUFU.EX2 R157, R41 ;  /* 0x00000029009d7308 */ /* 0x000f220000000800 */
[----:B------:R-:W-:Y:S01]  /*c570*/  IMAD.MOV.U32 R169, RZ, RZ, R49 ;  /* 0x000000ffffa97224 */ /* 0x000fe200078e0031 */
[--C-:B------:R-:W-:Y:S01]  /*c580*/  HSET2.LE.AND R49, R183, R81.reuse, PT ;  /* 0x00000051b7317233 */ /* 0x100fe20003803000 */
[----:B------:R-:W-:Y:S01]  /*c590*/  IMAD.MOV.U32 R216, RZ, RZ, R70 ;  /* 0x000000ffffd87224 */ /* 0x000fe200078e0046 */
[----:B------:R-:W-:Y:S01]  /*c5a0*/  MOV R70, R54 ;  /* 0x0000003600467202 */ /* 0x000fe20000000f00 */
[----:B------:R1:W5:Y:S01]  /*c5b0*/  LDL.LU R214, [R1+0x78] ;  /* 0x0000780001d67983 */ /* 0x0003620000300800 */
[--C-:B------:R-:W-:Y:S01]  /*c5c0*/  HSET2.LE.AND R54, R52, R81.reuse, PT ;  /* 0x0000005134367233 */ /* 0x100fe20003803000 */
[----:B------:R-:W-:Y:S01]  /*c5d0*/  IMAD.MOV.U32 R183, RZ, RZ, R53 ;  /* 0x000000ffffb77224 */ /* 0x000fe200078e0035 */
[--C-:B------:R-:W-:Y:S01]  /*c5e0*/  HSET2.LE.AND R52, R181, R81.reuse, PT ;  /* 0x00000051b5347233 */ /* 0x100fe20003803000 */
[----:B------:R-:W-:Y:S01]  /*c5f0*/  IMAD.MOV.U32 R186, RZ, RZ, R56 ;  /* 0x000000ffffba7224 */ /* 0x000fe200078e0038 */
[--C-:B------:R-:W-:Y:S01]  /*c600*/  HSET2.LE.AND R53, R180, R81.reuse, PT ;  /* 0x00000051b4357233 */ /* 0x100fe20003803000 */
[----:B------:R-:W-:Y:S01]  /*c610*/  IMAD.MOV.U32 R221, RZ, RZ, R48 ;  /* 0x000000ffffdd7224 */ /* 0x000fe200078e0030 */
[----:B------:R-:W-:Y:S01]  /*c620*/  F2FP.BF16.F32.PACK_AB R10, R219, R183 ;  /* 0x000000b7db0a723e */ /* 0x000fe200000010ff */
[----:B------:R-:W3:Y:S01]  /*c630*/  LDL.64 R180, [R1+0x10] ;  /* 0x0000100001b47983 */ /* 0x000ee20000100a00 */
[----:B------:R-:W-:Y:S01]  /*c640*/  F2FP.BF16.F32.PACK_AB R11, R168, R186 ;  /* 0x000000baa80b723e */ /* 0x000fe200000010ff */
[----:B------:R-:W-:Y:S01]  /*c650*/  IMAD.MOV.U32 R82, RZ, RZ, R39 ;  /* 0x000000ffff527224 */ /* 0x000fe200078e0027 */
[----:B------:R-:W-:Y:S01]  /*c660*/  LOP3.LUT R49, R49, R10, RZ, 0xc0, !PT ;  /* 0x0000000a31317212 */ /* 0x000fe200078ec0ff */
[----:B------:R-:W-:Y:S01]  /*c670*/  MUFU.EX2 R239, R239 ;  /* 0x000000ef00ef7308 */ /* 0x000fe20000000800 */
[----:B------:R-:W-:Y:S01]  /*c680*/  LOP3.LUT R50, R50, R11, RZ, 0xc0, !PT ;  /* 0x0000000b32327212 */ /* 0x000fe200078ec0ff */
[----:B------:R-:W-:Y:S01]  /*c690*/  IMAD.MOV.U32 R67, RZ, RZ, R24 ;  /* 0x000000ffff437224 */ /* 0x000fe200078e0018 */
[----:B------:R-:W-:Y:S01]  /*c6a0*/  F2FP.BF16.F32.PACK_AB R10, R165, R169 ;  /* 0x000000a9a50a723e */ /* 0x000fe200000010ff */
[----:B------:R-:W-:Y:S01]  /*c6b0*/  VIADD R11, R215, 0x2 ;  /* 0x00000002d70b7836 */ /* 0x000fe20000000000 */
[--C-:B------:R-:W-:Y:S01]  /*c6c0*/  HSET2.LE.AND R48, R182, R81.reuse, PT ;  /* 0x00000051b6307233 */ /* 0x100fe20003803000 */
[----:B------:R-:W-:Y:S01]  /*c6d0*/  IMAD.MOV.U32 R155, RZ, RZ, R45 ;  /* 0x000000ffff9b7224 */ /* 0x000fe200078e002d */
[--C-:B------:R-:W-:Y:S01]  /*c6e0*/  HSET2.LE.AND R45, R99, R81.reuse, PT ;  /* 0x00000051632d7233 */ /* 0x100fe20003803000 */
[----:B------:R-:W-:Y:S01]  /*c6f0*/  IMAD.MOV.U32 R182, RZ, RZ, R83 ;  /* 0x000000ffffb67224 */ /* 0x000fe200078e0053 */
[----:B------:R-:W-:Y:S01]  /*c700*/  LOP3.LUT R54, R54, R10, RZ, 0xc0, !PT ;  /* 0x0000000a36367212 */ /* 0x000fe200078ec0ff */
[----:B------:R-:W-:Y:S01]  /*c710*/  IMAD.MOV.U32 R99, RZ, RZ, R55 ;  /* 0x000000ffff637224 */ /* 0x000fe200078e0037 */
[----:B------:R-:W-:Y:S01]  /*c720*/  F2FP.BF16.F32.PACK_AB R10, R138, R206 ;  /* 0x000000ce8a0a723e */ /* 0x000fe200000010ff */
[----:B------:R-:W-:Y:S01]  /*c730*/  IMAD.MOV.U32 R83, RZ, RZ, R67 ;  /* 0x000000ffff537224 */ /* 0x000fe200078e0043 */
[--C-:B------:R-:W-:Y:S01]  /*c740*/  HSET2.LE.AND R67, R177, R81.reuse, PT ;  /* 0x00000051b1437233 */ /* 0x100fe20003803000 */
[----:B------:R-:W-:Y:S01]  /*c750*/  MUFU.EX2 R174, R174 ;  /* 0x000000ae00ae7308 */ /* 0x000fe20000000800 */
[----:B------:R-:W-:Y:S01]  /*c760*/  LOP3.LUT R11, R233, UR31, R11, 0x96, !PT ;  /* 0x0000001fe90b7c12 */ /* 0x000fe2000f8e960b */
[----:B------:R-:W-:Y:S01]  /*c770*/  IMAD.MOV.U32 R31, RZ, RZ, R99 ;  /* 0x000000ffff1f7224 */ /* 0x000fe200078e0063 */
[----:B------:R-:W-:Y:S01]  /*c780*/  F2FP.BF16.F32.PACK_AB R39, R105, R209 ;  /* 0x000000d16927723e */ /* 0x000fe200000010ff */
[----:B------:R-:W-:Y:S01]  /*c790*/  IMAD.MOV.U32 R99, RZ, RZ, R68 ;  /* 0x000000ffff637224 */ /* 0x000fe200078e0044 */
[----:B------:R-:W-:Y:S01]  /*c7a0*/  LOP3.LUT R67, R67, R10, RZ, 0xc0, !PT ;  /* 0x0000000a43437212 */ /* 0x000fe200078ec0ff */
[----:B------:R-:W-:Y:S01]  /*c7b0*/  IMAD.WIDE.U32 R42, R11, -0x326172a9, RZ ;  /* 0xcd9e8d570b2a7825 */ /* 0x000fe200078e00ff */
[--C-:B------:R-:W-:Y:S03]  /*c7c0*/  HSET2.LE.AND R68, R212, R81.reuse, PT ;  /* 0x00000051d4447233 */ /* 0x100fe60003803000 */
[----:B------:R-:W-:Y:S01]  /*c7d0*/  MUFU.EX2 R249, R249 ;  /* 0x000000f900f97308 */ /* 0x000fe20000000800 */
[----:B----4-:R-:W-:Y:S01]  /*c7e0*/  F2FP.BF16.F32.PACK_AB R10, R157, R160 ;  /* 0x000000a09d0a723e */ /* 0x010fe200000010ff */
[----:B------:R-:W-:Y:S01]  /*c7f0*/  FMUL.FTZ R24, R133, R156 ;  /* 0x0000009c85187220 */ /* 0x000fe20000410000 */
[----:B------:R-:W-:Y:S01]  /*c800*/  LOP3.LUT R26, R189, UR20, R42, 0x96, !PT ;  /* 0x00000014bd1a7c12 */ /* 0x000fe2000f8e962a */
[----:B------:R-:W-:Y:S01]  /*c810*/  IMAD.MOV.U32 R56, RZ, RZ, R83 ;  /* 0x000000ffff387224 */ /* 0x000fe200078e0053 */
[----:B------:R-:W-:Y:S01]  /*c820*/  LOP3.LUT R68, R68, R10, RZ, 0xc0, !PT ;  /* 0x0000000a44447212 */ /* 0x000fe200078ec0ff */
[----:B------:R-:W-:Y:S01]  /*c830*/  IMAD.MOV.U32 R71, RZ, RZ, R82 ;  /* 0x000000ffff477224 */ /* 0x000fe200078e0052 */
[----:B------:R-:W-:Y:S03]  /*c840*/  LOP3.LUT R39, R3, R39, RZ, 0xc0, !PT ;  /* 0x0000002703277212 */ /* 0x000fe600078ec0ff */
[----:B------:R4:W1:Y:S01]  /*c850*/  MUFU.EX2 R156, R27 ;  /* 0x0000001b009c7308 */ /* 0x0008620000000800 */
[----:B------:R-:W-:Y:S01]  /*c860*/  F2FP.BF16.F32.PACK_AB R3, R125, R184 ;  /* 0x000000b87d03723e */ /* 0x000fe200000010ff */
[----:B------:R-:W-:Y:S01]  /*c870*/  IMAD.MOV.U32 R82, RZ, RZ, R66 ;  /* 0x000000ffff527224 */ /* 0x000fe200078e0042 */
[--C-:B------:R-:W-:Y:S01]  /*c880*/  HSET2.LE.AND R55, R213, R81.reuse, PT ;  /* 0x00000051d5377233 */ /* 0x100fe20003803000 */
[----:B------:R-:W-:Y:S01]  /*c890*/  IMAD.MOV.U32 R76, RZ, RZ, R71 ;  /* 0x000000ffff4c7224 */ /* 0x000fe200078e0047 */
[----:B------:R-:W-:Y:S01]  /*c8a0*/  LOP3.LUT R37, R37, R3, RZ, 0xc0, !PT ;  /* 0x0000000325257212 */ /* 0x000fe200078ec0ff */
[----:B------:R1:W5:Y:S01]  /*c8b0*/  LDL.LU R213, [R1+0x74] ;  /* 0x0000740001d57983 */ /* 0x0003620000300800 */
[----:B------:R-:W-:Y:S03]  /*c8c0*/  F2FP.BF16.F32.PACK_AB R3, R98, R61 ;  /* 0x0000003d6203723e */ /* 0x000fe600000010ff */
[----:B------:R-:W-:Y:S01]  /*c8d0*/  MUFU.EX2 R247, R247 ;  /* 0x000000f700f77308 */ /* 0x000fe20000000800 */
[----:B------:R-:W-:Y:S01]  /*c8e0*/  MOV R77, R31 ;  /* 0x0000001f004d7202 */ /* 0x000fe20000000f00 */
[----:B------:R1:W5:Y:S01]  /*c8f0*/  LDL.LU R212, [R1+0x70] ;  /* 0x0000700001d47983 */ /* 0x0003620000300800 */
[----:B------:R-:W-:Y:S01]  /*c900*/  LOP3.LUT R46, R46, R3, RZ, 0xc0, !PT ;  /* 0x000000032e2e7212 */ /* 0x000fe200078ec0ff */
[----:B------:R-:W-:Y:S01]  /*c910*/  IMAD.MOV.U32 R154, RZ, RZ, R56 ;  /* 0x000000ffff9a7224 */ /* 0x000fe200078e0038 */
[----:B------:R-:W-:Y:S01]  /*c920*/  F2FP.BF16.F32.PACK_AB R3, R199, R155 ;  /* 0x0000009bc703723e */ /* 0x000fe200000010ff */
[----:B------:R-:W-:Y:S01]  /*c930*/  IMAD.MOV.U32 R56, RZ, RZ, R30 ;  /* 0x000000ffff387224 */ /* 0x000fe200078e001e */
[--C-:B------:R-:W-:Y:S03]  /*c940*/  HSET2.LE.AND R66, R178, R81.reuse, PT ;  /* 0x00000051b2427233 */ /* 0x100fe60003803000 */
[----:B------:R-:W-:Y:S01]  /*c950*/  MUFU.EX2 R252, R252 ;  /* 0x000000fc00fc7308 */ /* 0x000fe20000000800 */
[----:B------:R-:W-:Y:S01]  /*c960*/  LOP3.LUT R48, R48, R3, RZ, 0xc0, !PT ;  /* 0x0000000330307212 */ /* 0x000fe200078ec0ff */
[----:B------:R-:W-:Y:S01]  /*c970*/  IMAD.MOV.U32 R178, RZ, RZ, R87 ;  /* 0x000000ffffb27224 */ /* 0x000fe200078e0057 */
[----:B------:R-:W-:Y:S01]  /*c980*/  MOV R83, R82 ;  /* 0x0000005200537202 */ /* 0x000fe20000000f00 */
[----:B------:R-:W-:Y:S01]  /*c990*/  IMAD.MOV.U32 R82, RZ, RZ, R69 ;  /* 0x000000ffff527224 */ /* 0x000fe200078e0045 */
[--C-:B------:R-:W-:Y:S01]  /*c9a0*/  HSET2.LE.AND R69, R211, R81.reuse, PT ;  /* 0x00000051d3457233 */ /* 0x100fe20003803000 */
[----:B------:R-:W-:Y:S01]  /*c9b0*/  IMAD.MOV.U32 R87, RZ, RZ, R101 ;  /* 0x000000ffff577224 */ /* 0x000fe200078e0065 */
[--C-:B------:R-:W-:Y:S01]  /*c9c0*/  HSET2.LE.AND R71, R225, R81.reuse, PT ;  /* 0x00000051e1477233 */ /* 0x100fe20003803000 */
[----:B------:R1:W5:Y:S01]  /*c9d0*/  LDL.LU R211, [R1+0x6c] ;  /* 0x00006c0001d37983 */ /* 0x0003620000300800 */
[----:B------:R-:W-:Y:S01]  /*c9e0*/  MOV R177, R102 ;  /* 0x0000006600b17202 */ /* 0x000fe20000000f00 */
[----:B------:R-:W-:Y:S01]  /*c9f0*/  IMAD.MOV.U32 R225, RZ, RZ, R73 ;  /* 0x000000ffffe17224 */ /* 0x000fe200078e0049 */
[----:B------:R-:W-:Y:S01]  /*ca00*/  MOV R184, R72 ;  /* 0x0000004800b87202 */ /* 0x000fe20000000f00 */
[----:B------:R-:W-:Y:S01]  /*ca10*/  MUFU.EX2 R223, R223 ;  /* 0x000000df00df7308 */ /* 0x000fe20000000800 */
[----:B----4-:R-:W-:Y:S09]  /*ca20*/  IMAD.WIDE.U32 R26, R26, -0x2daee0ad, RZ ;  /* 0xd2511f531a1a7825 */ /* 0x010ff200078e00ff */
[----:B------:R-:W-:Y:S10]  /*ca30*/  MUFU.EX2 R130, R130 ;  /* 0x0000008200827308 */ /* 0x000ff40000000800 */
        /* <DEDUP_REMOVED lines=22> */
[----:B------:R-:W-:Y:S01]  /*cba0*/  MUFU.EX2 R197, R197 ;  /* 0x000000c500c57308 */ /* 0x000fe20000000800 */
[----:B--2---:R-:W-:Y:S01]  /*cbb0*/  FFMA.FTZ R133, R133, R36, R179 ;  /* 0x0000002485857223 */ /* 0x004fe200000100b3 */
[--C-:B------:R-:W-:Y:S01]  /*cbc0*/  HSET2.LE.AND R36, R187, R81.reuse, PT ;  /* 0x00000051bb247233 */ /* 0x100fe20003803000 */
[----:B------:R-:W-:Y:S07]  /*cbd0*/  IMAD.MOV.U32 R187, RZ, RZ, R89 ;  /* 0x000000ffffbb7224 */ /* 0x000fee00078e0059 */
[----:B------:R-:W-:Y:S01]  /*cbe0*/  MUFU.EX2 R241, R241 ;  /* 0x000000f100f17308 */ /* 0x000fe20000000800 */
[----:B------:R-:W-:Y:S01]  /*cbf0*/  IMAD.MOV.U32 R179, RZ, RZ, R103 ;  /* 0x000000ffffb37224 */ /* 0x000fe200078e0067 */
[----:B------:R-:W-:Y:S01]  /*cc00*/  LOP3.LUT R36, R36, R0, RZ, 0xc0, !PT ;  /* 0x0000000024247212 */ /* 0x000fe200078ec0ff */
[----:B------:R-:W-:Y:S01]  /*cc10*/  IMAD.MOV.U32 R103, RZ, RZ, R70 ;  /* 0x000000ffff677224 */ /* 0x000fe200078e0046 */
[----:B------:R-:W-:Y:S02]  /*cc20*/  F2FP.BF16.F32.PACK_AB R0, R124, R153 ;  /* 0x000000997c00723e */ /* 0x000fe400000010ff */
[----:B------:R-:W-:Y:S01]  /*cc30*/  F2FP.BF16.F32.PACK_AB R3, R179, R216 ;  /* 0x000000d8b303723e */ /* 0x000fe200000010ff */
[----:B------:R-:W-:Y:S01]  /*cc40*/  IMAD.MOV.U32 R144, RZ, RZ, R103 ;  /* 0x000000ffff907224 */ /* 0x000fe200078e0067 */
[----:B------:R-:W-:Y:S02]  /*cc50*/  LOP3.LUT R45, R45, R0, RZ, 0xc0, !PT ;  /* 0x000000002d2d7212 */ /* 0x000fe400078ec0ff */
[----:B------:R-:W-:Y:S01]  /*cc60*/  MUFU.EX2 R240, R240 ;  /* 0x000000f000f07308 */ /* 0x000fe20000000800 */
[----:B------:R-:W-:Y:S02]  /*cc70*/  F2FP.BF16.F32.PACK_AB R0, R140, R187 ;  /* 0x000000bb8c00723e */ /* 0x000fe400000010ff */
[----:B------:R-:W-:Y:S02]  /*cc80*/  LOP3.LUT R53, R53, R3, RZ, 0xc0, !PT ;  /* 0x0000000335357212 */ /* 0x000fe400078ec0ff */
[----:B------:R-:W-:Y:S02]  /*cc90*/  LOP3.LUT R51, R51, R0, RZ, 0xc0, !PT ;  /* 0x0000000033337212 */ /* 0x000fe400078ec0ff */
[----:B------:R-:W-:Y:S03]  /*cca0*/  F2FP.BF16.F32.PACK_AB R0, R220, R182 ;  /* 0x000000b6dc00723e */ /* 0x000fe600000010ff */
[----:B------:R-:W-:Y:S01]  /*ccb0*/  MUFU.EX2 R226, R226 ;  /* 0x000000e200e27308 */ /* 0x000fe20000000800 */
[----:B------:R-:W-:Y:S02]  /*ccc0*/  F2FP.BF16.F32.PACK_AB R3, R205, R207 ;  /* 0x000000cfcd03723e */ /* 0x000fe400000010ff */
[----:B------:R-:W-:Y:S02]  /*ccd0*/  LOP3.LUT R52, R52, R0, RZ, 0xc0, !PT ;  /* 0x0000000034347212 */ /* 0x000fe400078ec0ff */
[----:B------:R-:W-:Y:S02]  /*cce0*/  F2FP.BF16.F32.PACK_AB R0, R141, R143 ;  /* 0x0000008f8d00723e */ /* 0x000fe400000010ff */
[----:B------:R-:W-:Y:S03]  /*ccf0*/  LOP3.LUT R66, R66, R3, RZ, 0xc0, !PT ;  /* 0x0000000342427212 */ /* 0x000fe600078ec0ff */
[----:B------:R-:W-:Y:S01]  /*cd00*/  MUFU.EX2 R229, R229 ;  /* 0x000000e500e57308 */ /* 0x000fe20000000800 */
[----:B------:R-:W-:Y:S02]  /*cd10*/  LOP3.LUT R55, R55, R0, RZ, 0xc0, !PT ;  /* 0x0000000037377212 */ /* 0x000fe400078ec0ff */
[----:B------:R-:W-:Y:S02]  /*cd20*/  F2FP.BF16.F32.PACK_AB R0, R208, R221 ;  /* 0x000000ddd000723e */ /* 0x000fe400000010ff */
[----:B------:R-:W-:Y:S02]  /*cd30*/  F2FP.BF16.F32.PACK_AB R3, R161, R193 ;  /* 0x000000c1a103723e */ /* 0x000fe400000010ff */
[----:B------:R-:W-:Y:S03]  /*cd40*/  LOP3.LUT R64, R64, R0, RZ, 0xc0, !PT ;  /* 0x0000000040407212 */ /* 0x000fe600078ec0ff */
[----:B------:R-:W-:Y:S01]  /*cd50*/  MUFU.EX2 R194, R194 ;  /* 0x000000c200c27308 */ /* 0x000fe20000000800 */
[----:B------:R-:W-:Y:S02]  /*cd60*/  F2FP.BF16.F32.PACK_AB R0, R150, R148 ;  /* 0x000000949600723e */ /* 0x000fe400000010ff */
[----:B------:R-:W-:Y:S01]  /*cd70*/  LOP3.LUT R65, R65, R3, RZ, 0xc0, !PT ;  /* 0x0000000341417212 */ /* 0x000fe200078ec0ff */
[----:B---3--:R-:W-:Y:S01]  /*cd80*/  IMAD.MOV.U32 R181, RZ, RZ, R98 ;  /* 0x000000ffffb57224 */ /* 0x008fe200078e0062 */
[----:B------:R-:W-:Y:S02]  /*cd90*/  LOP3.LUT R10, R43, UR22, R180, 0x96, !PT ;  /* 0x000000162b0a7c12 */ /* 0x000fe4000f8e96b4 */
[----:B------:R-:W-:Y:S03]  /*cda0*/  LOP3.LUT R69, R69, R0, RZ, 0xc0, !PT ;  /* 0x0000000045457212 */ /* 0x000fe600078ec0ff */
[----:B------:R-:W-:Y:S01]  /*cdb0*/  MUFU.EX2 R224, R224 ;  /* 0x000000e000e07308 */ /* 0x000fe20000000800 */
[----:B------:R-:W-:Y:S01]  /*cdc0*/  F2FP.BF16.F32.PACK_AB R0, R151, R149 ;  /* 0x000000959700723e */ /* 0x000fe200000010ff */
[----:B------:R-:W-:Y:S01]  /*cdd0*/  IMAD.WIDE.U32 R10, R10, -0x2daee0ad, RZ ;  /* 0xd2511f530a0a7825 */ /* 0x000fe200078e00ff */
[--C-:B------:R-:W-:Y:S02]  /*cde0*/  HSET2.LE.AND R70, R227, R81.reuse, PT ;  /* 0x00000051e3467233 */ /* 0x100fe40003803000 */
[----:B-1----:R-:W-:Y:S01]  /*cdf0*/  F2FP.BF16.F32.PACK_AB R3, R156, R164 ;  /* 0x000000a49c03723e */ /* 0x002fe200000010ff */
[----:B------:R-:W-:Y:S01]  /*ce00*/  IMAD.MOV.U32 R227, RZ, RZ, R88 ;  /* 0x000000ffffe37224 */ /* 0x000fe200078e0058 */
[----:B------:R-:W-:Y:S03]  /*ce10*/  LOP3.LUT R14, R11, UR19, R236, 0x96, !PT ;  /* 0x000000130b0e7c12 */ /* 0x000fe6000f8e96ec */
[----:B------:R-:W-:Y:S01]  /*ce20*/  MUFU.EX2 R110, R110 ;  /* 0x0000006e006e7308 */ /* 0x000fe20000000800 */
[----:B------:R-:W-:Y:S02]  /*ce30*/  LOP3.LUT R27, R27, UR17, R10, 0x96, !PT ;  /* 0x000000111b1b7c12 */ /* 0x000fe4000f8e960a */
[----:B------:R-:W-:Y:S01]  /*ce40*/  LOP3.LUT R71, R71, R0, RZ, 0xc0, !PT ;  /* 0x0000000047477212 */ /* 0x000fe200078ec0ff */
[----:B------:R-:W-:Y:S01]  /*ce50*/  IMAD.WIDE.U32 R14, R14, -0x326172a9, RZ ;  /* 0xcd9e8d570e0e7825 */ /* 0x000fe200078e00ff */
[----:B------:R-:W-:Y:S05]  /*ce60*/  LOP3.LUT R70, R70, R3, RZ, 0xc0, !PT ;  /* 0x0000000346467212 */ /* 0x000fea00078ec0ff */
[----:B------:R-:W-:Y:S01]  /*ce70*/  MUFU.EX2 R111, R111 ;  /* 0x0000006f006f7308 */ /* 0x000fe20000000800 */
[----:B------:R-:W-:Y:S05]  /*ce80*/  LOP3.LUT R10, R15, UR18, R188, 0x96, !PT ;  /* 0x000000120f0a7c12 */ /* 0x000fea000f8e96bc */
[----:B------:R-:W-:Y:S04]  /*ce90*/  IMAD.WIDE.U32 R10, R10, -0x2daee0ad, RZ ;  /* 0xd2511f530a0a7825 */ /* 0x000fe800078e00ff */
[----:B------:R-:W-:Y:S01]  /*cea0*/  MUFU.EX2 R230, R230 ;  /* 0x000000e600e67308 */ /* 0x000fe20000000800 */
[----:B------:R-:W-:Y:S01]  /*ceb0*/  LOP3.LUT R15, R11, UR15, R26, 0x96, !PT ;  /* 0x0000000f0b0f7c12 */ /* 0x000fe2000f8e961a */
[----:B------:R-:W-:Y:S08]  /*cec0*/  IMAD.WIDE.U32 R26, R27, -0x326172a9, RZ ;  /* 0xcd9e8d571b1a7825 */ /* 0x000ff000078e00ff */
[----:B------:R-:W-:Y:S01]  /*ced0*/  MUFU.EX2 R238, R238 ;  /* 0x000000ee00ee7308 */ /* 0x000fe20000000800 */
[----:B------:R-:W-:Y:S01]  /*cee0*/  LOP3.LUT R30, R27, UR16, R14, 0x96, !PT ;  /* 0x000000101b1e7c12 */ /* 0x000fe2000f8e960e */
[----:B------:R-:W-:Y:S04]  /*cef0*/  IMAD.WIDE.U32 R14, R15, -0x326172a9, RZ ;  /* 0xcd9e8d570f0e7825 */ /* 0x000fe800078e00ff */
[----:B------:R-:W-:Y:S01]  /*cf00*/  IMAD.WIDE.U32 R30, R30, -0x2daee0ad, RZ ;  /* 0xd2511f531e1e7825 */ /* 0x000fe200078e00ff */
[----:B------:R-:W-:Y:S03]  /*cf10*/  LOP3.LUT R26, R15, UR14, R26, 0x96, !PT ;  /* 0x0000000e0f1a7c12 */ /* 0x000fe6000f8e961a */
[----:B------:R-:W-:Y:S01]  /*cf20*/  MUFU.EX2 R106, R106 ;  /* 0x0000006a006a7308 */ /* 0x000fe20000000800 */
[----:B------:R-:W-:Y:S05]  /*cf30*/  LOP3.LUT R10, R31, UR5, R10, 0x96, !PT ;  /* 0x000000051f0a7c12 */ /* 0x000fea000f8e960a */
[----:B------:R-:W-:Y:S04]  /*cf40*/  IMAD.WIDE.U32 R10, R10, -0x326172a9, RZ ;  /* 0xcd9e8d570a0a7825 */ /* 0x000fe800078e00ff */
[----:B------:R-:W-:Y:S01]  /*cf50*/  MUFU.EX2 R107, R107 ;  /* 0x0000006b006b7308 */ /* 0x000fe20000000800 */
[C---:B------:R-:W-:Y:S02]  /*cf60*/  LOP3.LUT R0, R10.reuse, 0xffff, RZ, 0xc0, !PT ;  /* 0x0000ffff0a007812 */ /* 0x040fe400078ec0ff */
[----:B------:R-:W-:Y:S02]  /*cf70*/  LOP3.LUT R3, R11, UR25, R14, 0x96, !PT ;  /* 0x000000190b037c12 */ /* 0x000fe4000f8e960e */
[----:B------:R-:W-:Y:S05]  /*cf80*/  LOP3.LUT R11, R10, 0xff, RZ, 0xc0, !PT ;  /* 0x000000ff0a0b7812 */ /* 0x000fea00078ec0ff */
[----:B------:R-:W-:Y:S01]  /*cf90*/  MUFU.EX2 R173, R173 ;  /* 0x000000ad00ad7308 */ /* 0x000fe20000000800 */
[----:B------:R-:W-:Y:S04]  /*cfa0*/  SHF.R.U32.HI R0, RZ, 0x8, R0 ;  /* 0x00000008ff007819 */ /* 0x000fe80000011600 */
[----:B------:R-:W-:Y:S02]  /*cfb0*/  PRMT R60, R11, 0x5410, R0 ;  /* 0x000054100b3c7816 */ /* 0x000fe40000000000 */
[--C-:B------:R-:W-:Y:S03]  /*cfc0*/  SHF.R.U32.HI R0, RZ, 0x10, R10.reuse ;  /* 0x00000010ff007819 */ /* 0x100fe6000001160a */
[----:B------:R-:W-:Y:S01]  /*cfd0*/  MUFU.EX2 R172, R172 ;  /* 0x000000ac00ac7308 */ /* 0x000fe20000000800 */
[----:B------:R-:W-:Y:S02]  /*cfe0*/  SHF.R.U32.HI R10, RZ, 0x18, R10 ;  /* 0x00000018ff0a7819 */ /* 0x000fe4000001160a */
[----:B------:R-:W-:Y:S04]  /*cff0*/  LOP3.LUT R0, R0, 0xff, RZ, 0xc0, !PT ;  /* 0x000000ff00007812 */ /* 0x000fe800078ec0ff */
[----:B------:R-:W-:Y:S01]  /*d000*/  PRMT R89, R0, 0x5410, R10 ;  /* 0x0000541000597816 */ /* 0x000fe2000000000a */
[----:B------:R-:W-:Y:S02]  /*d010*/  IMAD.WIDE.U32 R10, R26, -0x2daee0ad, RZ ;  /* 0xd2511f531a0a7825 */ /* 0x000fe400078e00ff */
[----:B------:R-:W-:Y:S03]  /*d020*/  MUFU.EX2 R122, R122 ;  /* 0x0000007a007a7308 */ /* 0x000fe60000000800 */
[----:B------:R-:W-:Y:S02]  /*d030*/  LOP3.LUT R0, R11, UR23, R30, 0x96, !PT ;  /* 0x000000170b007c12 */ /* 0x000fe4000f8e961e */
[C---:B------:R-:W-:Y:S02]  /*d040*/  LOP3.LUT R11, R10.reuse, 0xffff, RZ, 0xc0, !PT ;  /* 0x0000ffff0a0b7812 */ /* 0x040fe400078ec0ff */
[----:B------:R-:W-:Y:S03]  /*d050*/  LOP3.LUT R14, R10, 0xff, RZ, 0xc0, !PT ;  /* 0x000000ff0a0e7812 */ /* 0x000fe600078ec0ff */
[----:B------:R-:W-:Y:S01]  /*d060*/  MUFU.EX2 R123, R123 ;  /* 0x0000007b007b7308 */ /* 0x000fe20000000800 */
[----:B------:R-:W-:Y:S04]  /*d070*/  SHF.R.U32.HI R11, RZ, 0x8, R11 ;  /* 0x00000008ff0b7819 */ /* 0x000fe8000001160b */
[----:B------:R-:W-:Y:S02]  /*d080*/  PRMT R103, R14, 0x5410, R11 ;  /* 0x000054100e677816 */ /* 0x000fe4000000000b */
[--C-:B------:R-:W-:Y:S02]  /*d090*/  SHF.R.U32.HI R14, RZ, 0x10, R10.reuse ;  /* 0x00000010ff0e7819 */ /* 0x100fe4000001160a */
[----:B------:R-:W-:Y:S02]  /*d0a0*/  SHF.R.U32.HI R11, RZ, 0x18, R10 ;  /* 0x00000018ff0b7819 */ /* 0x000fe4000001160a */
[----:B------:R-:W-:Y:S04]  /*d0b0*/  LOP3.LUT R10, R14, 0xff, RZ, 0xc0, !PT ;  /* 0x000000ff0e0a7812 */ /* 0x000fe800078ec0ff */
[----:B------:R-:W-:Y:S02]  /*d0c0*/  PRMT R109, R10, 0x5410, R11 ;  /* 0x000054100a6d7816 */ /* 0x000fe4000000000b */
[C---:B------:R-:W-:Y:S02]  /*d0d0*/  LOP3.LUT R10, R3.reuse, 0xffff, RZ, 0xc0, !PT ;  /* 0x0000ffff030a7812 */ /* 0x040fe400078ec0ff */
[----:B------:R-:W-:Y:S02]  /*d0e0*/  LOP3.LUT R11, R3, 0xff, RZ, 0xc0, !PT ;  /* 0x000000ff030b7812 */ /* 0x000fe400078ec0ff */
[----:B------:R-:W-:Y:S04]  /*d0f0*/  SHF.R.U32.HI R10, RZ, 0x8, R10 ;  /* 0x00000008ff0a7819 */ /* 0x000fe8000001160a */
[----:B------:R-:W-:Y:S02]  /*d100*/  PRMT R92, R11, 0x5410, R10 ;  /* 0x000054100b5c7816 */ /* 0x000fe4000000000a */
[--C-:B------:R-:W-:Y:S02]  /*d110*/  SHF.R.U32.HI R11, RZ, 0x10, R3.reuse ;  /* 0x00000010ff0b7819 */ /* 0x100fe40000011603 */
[----:B------:R-:W-:Y:S02]  /*d120*/  SHF.R.U32.HI R10, RZ, 0x18, R3 ;  /* 0x00000018ff0a7819 */ /* 0x000fe40000011603 */
[----:B------:R-:W-:Y:S04]  /*d130*/  LOP3.LUT R3, R11, 0xff, RZ, 0xc0, !PT ;  /* 0x000000ff0b037812 */ /* 0x000fe800078ec0ff */
[----:B------:R-:W-:Y:S02]  /*d140*/  PRMT R93, R3, 0x5410, R10 ;  /* 0x00005410035d7816 */ /* 0x000fe4000000000a */
[C---:B------:R-:W-:Y:S04]  /*d150*/  LOP3.LUT R3, R0.reuse, 0xffff, RZ, 0xc0, !PT ;  /* 0x0000ffff00037812 */ /* 0x040fe800078ec0ff */
[----:B------:R-:W-:Y:S02]  /*d160*/  SHF.R.U32.HI R10, RZ, 0x8, R3 ;  /* 0x00000008ff0a7819 */ /* 0x000fe40000011603 */
[----:B------:R-:W-:Y:S04]  /*d170*/  LOP3.LUT R3, R0, 0xff, RZ, 0xc0, !PT ;  /* 0x000000ff00037812 */ /* 0x000fe800078ec0ff */
[----:B------:R-:W-:Y:S02]  /*d180*/  PRMT R104, R3, 0x5410, R10 ;  /* 0x0000541003687816 */ /* 0x000fe4000000000a */
[--C-:B------:R-:W-:Y:S02]  /*d190*/  SHF.R.U32.HI R10, RZ, 0x10, R0.reuse ;  /* 0x00000010ff0a7819 */ /* 0x100fe40000011600 */
[----:B------:R-:W-:Y:S02]  /*d1a0*/  SHF.R.U32.HI R3, RZ, 0x18, R0 ;  /* 0x00000018ff037819 */ /* 0x000fe40000011600 */
[----:B------:R-:W-:Y:S04]  /*d1b0*/  LOP3.LUT R0, R10, 0xff, RZ, 0xc0, !PT ;  /* 0x000000ff0a007812 */ /* 0x000fe800078ec0ff */
[----:B------:R-:W-:Y:S01]  /*d1c0*/  PRMT R108, R0, 0x5410, R3 ;  /* 0x00005410006c7816 */ /* 0x000fe20000000003 */
[----:B------:R-:W-:Y:S02]  /*d1d0*/  VIADD R0, R215, 0x3 ;  /* 0x00000003d7007836 */ /* 0x000fe40000000000 */
[----:B------:R-:W-:Y:S03]  /*d1e0*/  IMAD.MOV.U32 R215, RZ, RZ, R61 ;  /* 0x000000ffffd77224 */ /* 0x000fe600078e003d */
[----:B------:R-:W-:Y:S05]  /*d1f0*/  LOP3.LUT R0, R233, UR31, R0, 0x96, !PT ;  /* 0x0000001fe9007c12 */ /* 0x000fea000f8e9600 */
[----:B------:R-:W-:Y:S05]  /*d200*/  IMAD.WIDE.U32 R40, R0, -0x326172a9, RZ ;  /* 0xcd9e8d5700287825 */ /* 0x000fea00078e00ff */
[----:B------:R-:W-:Y:S01]  /*d210*/  LOP3.LUT R10, R41, UR22, R180, 0x96, !PT ;  /* 0x00000016290a7c12 */ /* 0x000fe2000f8e96b4 */
[----:B------:R-:W-:Y:S01]  /*d220*/  IMAD.MOV.U32 R180, RZ, RZ, R99 ;  /* 0x000000ffffb47224 */ /* 0x000fe200078e0063 */
[----:B------:R-:W-:Y:S01]  /*d230*/  LOP3.LUT R0, R189, UR20, R40, 0x96, !PT ;  /* 0x00000014bd007c12 */ /* 0x000fe2000f8e9628 */
[----:B------:R-:W-:Y:S02]  /*d240*/  IMAD.MOV.U32 R189, RZ, RZ, R125 ;  /* 0x000000ffffbd7224 */ /* 0x000fe400078e007d */
[----:B------:R-:W-:Y:S04]  /*d250*/  IMAD.WIDE.U32 R10, R10, -0x2daee0ad, RZ ;  /* 0xd2511f530a0a7825 */ /* 0x000fe800078e00ff */
[----:B------:R-:W-:Y:S01]  /*d260*/  IMAD.MOV.U32 R125, RZ, RZ, R85 ;  /* 0x000000ffff7d7224 */ /* 0x000fe200078e0055 */
[----:B------:R-:W-:Y:S01]  /*d270*/  LOP3.LUT R14, R11, UR19, R236, 0x96, !PT ;  /* 0x000000130b0e7c12 */ /* 0x000fe2000f8e96ec */
[----:B------:R-:W-:Y:S04]  /*d280*/  IMAD.WIDE.U32 R26, R0, -0x2daee0ad, RZ ;  /* 0xd2511f53001a7825 */ /* 0x000fe800078e00ff */
[----:B------:R-:W-:Y:S01]  /*d290*/  IMAD.WIDE.U32 R14, R14, -0x326172a9, RZ ;  /* 0xcd9e8d570e0e7825 */ /* 0x000fe200078e00ff */
[----:B------:R-:W-:Y:S04]  /*d2a0*/  LOP3.LUT R0, R27, UR17, R10, 0x96, !PT ;  /* 0x000000111b007c12 */ /* 0x000fe8000f8e960a */
[----:B------:R-:W-:Y:S01]  /*d2b0*/  LOP3.LUT R11, R15, UR18, R188, 0x96, !PT ;  /* 0x000000120f0b7c12 */ /* 0x000fe2000f8e96bc */
[----:B------:R-:W-:Y:S04]  /*d2c0*/  IMAD.WIDE.U32 R30, R0, -0x326172a9, RZ ;  /* 0xcd9e8d57001e7825 */ /* 0x000fe800078e00ff */
[----:B------:R-:W-:Y:S01]  /*d2d0*/  IMAD.WIDE.U32 R10, R11, -0x2daee0ad, RZ ;  /* 0xd2511f530b0a7825 */ /* 0x000fe200078e00ff */
[----:B------:R-:W-:Y:S03]  /*d2e0*/  LOP3.LUT R14, R31, UR16, R14, 0x96, !PT ;  /* 0x000000101f0e7c12 */ /* 0x000fe6000f8e960e */
[----:B------:R-:W-:Y:S01]  /*d2f0*/  IMAD.MOV.U32 R188, RZ, RZ, R154 ;  /* 0x000000ffffbc7224 */ /* 0x000fe200078e009a */
[----:B------:R-:W-:Y:S01]  /*d300*/  LOP3.LUT R15, R11, UR15, R26, 0x96, !PT ;  /* 0x0000000f0b0f7c12 */ /* 0x000fe2000f8e961a */
[----:B------:R-:W-:Y:S04]  /*d310*/  IMAD.WIDE.U32 R26, R14, -0x2daee0ad, RZ ;  /* 0xd2511f530e1a7825 */ /* 0x000fe800078e00ff */
[----:B------:R-:W-:Y:S01]  /*d320*/  IMAD.MOV.U32 R154, RZ, RZ, R57 ;  /* 0x000000ffff9a7224 */ /* 0x000fe200078e0039 */
[----:B------:R-:W-:Y:S01]  /*d330*/  LOP3.LUT R10, R27, UR5, R10, 0x96, !PT ;  /* 0x000000051b0a7c12 */ /* 0x000fe2000f8e960a */
[----:B------:R-:W-:Y:S04]  /*d340*/  IMAD.WIDE.U32 R14, R15, -0x326172a9, RZ ;  /* 0xcd9e8d570f0e7825 */ /* 0x000fe800078e00ff */
[----:B------:R-:W-:Y:S01]  /*d350*/  IMAD.WIDE.U32 R10, R10, -0x326172a9, RZ ;  /* 0xcd9e8d570a0a7825 */ /* 0x000fe200078e00ff */
[----:B------:R-:W-:Y:S03]  /*d360*/  LOP3.LUT R0, R15, UR14, R30, 0x96, !PT ;  /* 0x0000000e0f007c12 */ /* 0x000fe6000f8e961e */
[----:B------:R-:W-:Y:S01]  /*d370*/  IMAD.MOV.U32 R57, RZ, RZ, R96 ;  /* 0x000000ffff397224 */ /* 0x000fe200078e0060 */
[----:B------:R-:W-:Y:S02]  /*d380*/  LOP3.LUT R3, R11, UR25, R14, 0x96, !PT ;  /* 0x000000190b037c12 */ /* 0x000fe4000f8e960e */
[C---:B------:R-:W-:Y:S02]  /*d390*/  LOP3.LUT R11, R10.reuse, 0xffff, RZ, 0xc0, !PT ;  /* 0x0000ffff0a0b7812 */ /* 0x040fe400078ec0ff */
[----:B------:R-:W-:Y:S02]  /*d3a0*/  LOP3.LUT R14, R10, 0xff, RZ, 0xc0, !PT ;  /* 0x000000ff0a0e7812 */ /* 0x000fe400078ec0ff */
[----:B------:R-:W-:Y:S04]  /*d3b0*/  SHF.R.U32.HI R11, RZ, 0x8, R11 ;  /* 0x00000008ff0b7819 */ /* 0x000fe8000001160b */
[----:B------:R-:W-:Y:S02]  /*d3c0*/  PRMT R96, R14, 0x5410, R11 ;  /* 0x000054100e607816 */ /* 0x000fe4000000000b */
[--C-:B------:R-:W-:Y:S02]  /*d3d0*/  SHF.R.U32.HI R14, RZ, 0x10, R10.reuse ;  /* 0x00000010ff0e7819 */ /* 0x100fe4000001160a */
[----:B------:R-:W-:Y:S02]  /*d3e0*/  SHF.R.U32.HI R11, RZ, 0x18, R10 ;  /* 0x00000018ff0b7819 */ /* 0x000fe4000001160a */
[----:B------:R-:W-:Y:S04]  /*d3f0*/  LOP3.LUT R10, R14, 0xff, RZ, 0xc0, !PT ;  /* 0x000000ff0e0a7812 */ /* 0x000fe800078ec0ff */
[----:B------:R-:W-:Y:S01]  /*d400*/  PRMT R102, R10, 0x5410, R11 ;  /* 0x000054100a667816 */ /* 0x000fe2000000000b */
[----:B------:R-:W-:Y:S05]  /*d410*/  IMAD.WIDE.U32 R10, R0, -0x2daee0ad, RZ ;  /* 0xd2511f53000a7825 */ /* 0x000fea00078e00ff */
[----:B------:R-:W-:Y:S02]  /*d420*/  LOP3.LUT R0, R11, UR23, R26, 0x96, !PT ;  /* 0x000000170b007c12 */ /* 0x000fe4000f8e961a */
[C---:B------:R-:W-:Y:S04]  /*d430*/  LOP3.LUT R11, R10.reuse, 0xffff, RZ, 0xc0, !PT ;  /* 0x0000ffff0a0b7812 */ /* 0x040fe800078ec0ff */
[----:B------:R-:W-:Y:S02]  /*d440*/  SHF.R.U32.HI R14, RZ, 0x8, R11 ;  /* 0x00000008ff0e7819 */ /* 0x000fe4000001160b */
[----:B------:R-:W-:Y:S04]  /*d450*/  LOP3.LUT R11, R10, 0xff, RZ, 0xc0, !PT ;  /* 0x000000ff0a0b7812 */ /* 0x000fe800078ec0ff */
        /* <DEDUP_REMOVED lines=21> */
[----:B------:R-:W-:Y:S01]  /*d5b0*/  LOP3.LUT R3, R43, UR22, R86, 0x96, !PT ;  /* 0x000000162b037c12 */ /* 0x000fe2000f8e9656 */
[----:B------:R-:W-:Y:S01]  /*d5c0*/  IMAD.MOV.U32 R43, RZ, RZ, R153 ;  /* 0x000000ffff2b7224 */ /* 0x000fe200078e0099 */
[----:B------:R-:W-:Y:S01]  /*d5d0*/  LOP3.LUT R0, R191, UR20, R42, 0x96, !PT ;  /* 0x00000014bf007c12 */ /* 0x000fe2000f8e962a */
[----:B------:R-:W-:Y:S02]  /*d5e0*/  IMAD.MOV.U32 R153, RZ, RZ, R57 ;  /* 0x000000ffff997224 */ /* 0x000fe400078e0039 */
[----:B------:R-:W-:Y:S04]  /*d5f0*/  IMAD.WIDE.U32 R10, R3, -0x2daee0ad, RZ ;  /* 0xd2511f53030a7825 */ /* 0x000fe800078e00ff */
[----:B------:R-:W-:Y:S01]  /*d600*/  IMAD.WIDE.U32 R14, R0, -0x2daee0ad, RZ ;  /* 0xd2511f53000e7825 */ /* 0x000fe200078e00ff */
[----:B------:R-:W-:Y:S01]  /*d610*/  LOP3.LUT R0, R11, UR19, R234, 0x96, !PT ;  /* 0x000000130b007c12 */ /* 0x000fe2000f8e96ea */
[----:B------:R-:W-:Y:S02]  /*d620*/  MUFU.EX2 R153, R153 ;  /* 0x0000009900997308 */ /* 0x000fe40000000800 */
[----:B------:R-:W-:Y:S01]  /*d630*/  IMAD.MOV.U32 R42, RZ, RZ, R144 ;  /* 0x000000ffff2a7224 */ /* 0x000fe200078e0090 */
[----:B------:R-:W-:Y:S01]  /*d640*/  LOP3.LUT R3, R15, UR17, R10, 0x96, !PT ;  /* 0x000000110f037c12 */ /* 0x000fe2000f8e960a */
[----:B------:R-:W-:Y:S04]  /*d650*/  IMAD.WIDE.U32 R26, R0, -0x326172a9, RZ ;  /* 0xcd9e8d57001a7825 */ /* 0x000fe800078e00ff */
[----:B------:R-:W-:Y:S01]  /*d660*/  IMAD.WIDE.U32 R30, R3, -0x326172a9, RZ ;  /* 0xcd9e8d57031e7825 */ /* 0x000fe200078e00ff */
[----:B------:R-:W-:Y:S03]  /*d670*/  LOP3.LUT R10, R27, UR18, R190, 0x96, !PT ;  /* 0x000000121b0a7c12 */ /* 0x000fe6000f8e96be */
[----:B------:R-:W-:Y:S01]  /*d680*/  IMAD.MOV.U32 R144, RZ, RZ, R82 ;  /* 0x000000ffff907224 */ /* 0x000fe200078e0052 */
[----:B------:R-:W-:Y:S01]  /*d690*/  LOP3.LUT R0, R31, UR16, R26, 0x96, !PT ;  /* 0x000000101f007c12 */ /* 0x000fe2000f8e961a */
        /* <DEDUP_REMOVED lines=10> */
[C---:B------:R-:W-:Y:S02]  /*d740*/  LOP3.LUT R3, R10.reuse, 0xffff, RZ, 0xc0, !PT ;  /* 0x0000ffff0a037812 */ /* 0x040fe400078ec0ff */
[----:B------:R-:W-:Y:S02]  /*d750*/  LOP3.LUT R0, R11, UR25, R14, 0x96, !PT ;  /* 0x000000190b007c12 */ /* 0x000fe4000f8e960e */
        /* <DEDUP_REMOVED lines=13> */
[----:B------:R-:W-:Y:S01]  /*d830*/  LOP3.LUT R0, R10, 0xff, RZ, 0xc0, !PT ;  /* 0x000000ff0a007812 */ /* 0x000fe200078ec0ff */
[----:B------:R-:W-:Y:S03]  /*d840*/  IMAD.WIDE.U32 R10, R15, -0x2daee0ad, RZ ;  /* 0xd2511f530f0a7825 */ /* 0x000fe600078e00ff */
[----:B------:R-:W-:Y:S02]  /*d850*/  PRMT R57, R0, 0x5410, R3 ;  /* 0x0000541000397816 */ /* 0x000fe40000000003 */
[----:B------:R-:W-:Y:S03]  /*d860*/  LOP3.LUT R0, R11, UR23, R26, 0x96, !PT ;  /* 0x000000170b007c12 */ /* 0x000fe6000f8e961a */
[--C-:B------:R-:W-:Y:S02]  /*d870*/  HSET2.LE.AND R57, R57, R81.reuse, PT ;  /* 0x0000005139397233 */ /* 0x100fe40003803000 */
        /* <DEDUP_REMOVED lines=14> */
[----:B------:R-:W-:Y:S02]  /*d960*/  LOP3.LUT R0, R0, 0xff, RZ, 0xc0, !PT ;  /* 0x000000ff00007812 */ /* 0x000fe400078ec0ff */
[----:B------:R-:W-:Y:S01]  /*d970*/  LOP3.LUT R3, R191, UR20, R40, 0x96, !PT ;  /* 0x00000014bf037c12 */ /* 0x000fe2000f8e9628 */
[----:B------:R-:W-:Y:S01]  /*d980*/  IMAD.MOV.U32 R40, RZ, RZ, R77 ;  /* 0x000000ffff287224 */ /* 0x000fe200078e004d */
[----:B------:R-:W-:Y:S02]  /*d990*/  PRMT R88, R0, 0x5410, R10 ;  /* 0x0000541000587816 */ /* 0x000fe4000000000a */
[----:B------:R-:W-:Y:S01]  /*d9a0*/  LOP3.LUT R0, R41, UR22, R30, 0x96, !PT ;  /* 0x0000001629007c12 */ /* 0x000fe2000f8e961e */
[----:B------:R-:W-:Y:S01]  /*d9b0*/  IMAD.WIDE.U32 R30, R3, -0x2daee0ad, RZ ;  /* 0xd2511f53031e7825 */ /* 0x000fe200078e00ff */
[----:B------:R-:W-:Y:S02]  /*d9c0*/  MOV R41, R152 ;  /* 0x0000009800297202 */ /* 0x000fe40000000f00 */
[----:B------:R-:W-:Y:S01]  /*d9d0*/  MOV R191, R80 ;  /* 0x0000005000bf7202 */ /* 0x000fe20000000f00 */
[----:B------:R-:W-:Y:S04]  /*d9e0*/  IMAD.WIDE.U32 R26, R0, -0x2daee0ad, RZ ;  /* 0xd2511f53001a7825 */ /* 0x000fe800078e00ff */
[----:B------:R-:W-:Y:S01]  /*d9f0*/  IMAD.MOV.U32 R152, RZ, RZ, R56 ;  /* 0x000000ffff987224 */ /* 0x000fe200078e0038 */
[----:B------:R-:W-:Y:S02]  /*da00*/  LOP3.LUT R14, R27, UR19, R234, 0x96, !PT ;  /* 0x000000131b0e7c12 */ /* 0x000fe4000f8e96ea */
[----:B------:R-:W-:Y:S03]  /*da10*/  LOP3.LUT R0, R31, UR17, R26, 0x96, !PT ;  /* 0x000000111f007c12 */ /* 0x000fe6000f8e961a */
[----:B------:R-:W-:Y:S05]  /*da20*/  IMAD.WIDE.U32 R14, R14, -0x326172a9, RZ ;  /* 0xcd9e8d570e0e7825 */ /* 0x000fea00078e00ff */
[----:B------:R-:W-:Y:S01]  /*da30*/  LOP3.LUT R10, R15, UR18, R190, 0x96, !PT ;  /* 0x000000120f0a7c12 */ /* 0x000fe2000f8e96be */
[----:B------:R-:W-:Y:S04]  /*da40*/  IMAD.MOV.U32 R190, RZ, RZ, R76 ;  /* 0x000000ffffbe7224 */ /* 0x000fe800078e004c */
[----:B------:R-:W-:Y:S05]  /*da50*/  IMAD.WIDE.U32 R10, R10, -0x2daee0ad, RZ ;  /* 0xd2511f530a0a7825 */ /* 0x000fea00078e00ff */
[----:B------:R-:W-:Y:S01]  /*da60*/  LOP3.LUT R15, R11, UR15, R30, 0x96, !PT ;  /* 0x0000000f0b0f7c12 */ /* 0x000fe2000f8e961e */
[----:B------:R-:W-:Y:S05]  /*da70*/  IMAD.WIDE.U32 R30, R0, -0x326172a9, RZ ;  /* 0xcd9e8d57001e7825 */ /* 0x000fea00078e00ff */
[----:B------:R-:W-:Y:S01]  /*da80*/  LOP3.LUT R14, R31, UR16, R14, 0x96, !PT ;  /* 0x000000101f0e7c12 */ /* 0x000fe2000f8e960e */
[----:B------:R-:W-:Y:S04]  /*da90*/  IMAD.MOV.U32 R31, RZ, RZ, R83 ;  /* 0x000000ffff1f7224 */ /* 0x000fe800078e0053 */
[----:B------:R-:W-:Y:S04]  /*daa0*/  IMAD.WIDE.U32 R26, R14, -0x2daee0ad, RZ ;  /* 0xd2511f530e1a7825 */ /* 0x000fe800078e00ff */
[----:B------:R-:W-:Y:S01]  /*dab0*/  IMAD.WIDE.U32 R14, R15, -0x326172a9, RZ ;  /* 0xcd9e8d570f0e7825 */ /* 0x000fe200078e00ff */
[----:B------:R-:W-:Y:S03]  /*dac0*/  LOP3.LUT R10, R27, UR5, R10, 0x96, !PT ;  /* 0x000000051b0a7c12 */ /* 0x000fe6000f8e960a */
[----:B------:R-:W-:Y:S01]  /*dad0*/  IMAD.MOV.U32 R27, RZ, RZ, R190 ;  /* 0x000000ffff1b7224 */ /* 0x000fe200078e00be */
[----:B------:R-:W-:Y:S01]  /*dae0*/  LOP3.LUT R0, R15, UR14, R30, 0x96, !PT ;  /* 0x0000000e0f007c12 */ /* 0x000fe2000f8e961e */
[----:B------:R-:W-:Y:S04]  /*daf0*/  IMAD.WIDE.U32 R10, R10, -0x326172a9, RZ ;  /* 0xcd9e8d570a0a7825 */ /* 0x000fe800078e00ff */
[----:B------:R-:W-:Y:S01]  /*db00*/  IMAD.MOV.U32 R30, RZ, RZ, R84 ;  /* 0x000000ffff1e7224 */ /* 0x000fe200078e0054 */
[C---:B------:R-:W-:Y:S01]  /*db10*/  LOP3.LUT R3, R10.reuse, 0xffff, RZ, 0xc0, !PT ;  /* 0x0000ffff0a037812 */ /* 0x040fe200078ec0ff */
[----:B------:R-:W-:Y:S01]  /*db20*/  IMAD.MOV.U32 R15, RZ, RZ, R31 ;  /* 0x000000ffff0f7224 */ /* 0x000fe200078e001f */
[----:B------:R-:W-:Y:S01]  /*db30*/  LOP3.LUT R56, R11, UR25, R14, 0x96, !PT ;  /* 0x000000190b387c12 */ /* 0x000fe2000f8e960e */
[----:B------:R-:W-:Y:S01]  /*db40*/  IMAD.MOV.U32 R31, RZ, RZ, R41 ;  /* 0x000000ffff1f7224 */ /* 0x000fe200078e0029 */
[----:B------:R-:W-:Y:S01]  /*db50*/  LOP3.LUT R11, R10, 0xff, RZ, 0xc0, !PT ;  /* 0x000000ff0a0b7812 */ /* 0x000fe200078ec0ff */
[----:B------:R-:W-:Y:S01]  /*db60*/  IMAD.MOV.U32 R190, RZ, RZ, R42 ;  /* 0x000000ffffbe7224 */ /* 0x000fe200078e002a */
[----:B------:R-:W-:Y:S04]  /*db70*/  SHF.R.U32.HI R3, RZ, 0x8, R3 ;  /* 0x00000008ff037819 */ /* 0x000fe80000011603 */
[----:B------:R-:W-:Y:S02]  /*db80*/  PRMT R77, R11, 0x5410, R3 ;  /* 0x000054100b4d7816 */ /* 0x000fe40000000003 */
[--C-:B------:R-:W-:Y:S02]  /*db90*/  SHF.R.U32.HI R3, RZ, 0x10, R10.reuse ;  /* 0x00000010ff037819 */ /* 0x100fe4000001160a */
[----:B------:R-:W-:Y:S02]  /*dba0*/  SHF.R.U32.HI R10, RZ, 0x18, R10 ;  /* 0x00000018ff0a7819 */ /* 0x000fe4000001160a */
[----:B------:R-:W-:Y:S04]  /*dbb0*/  LOP3.LUT R3, R3, 0xff, RZ, 0xc0, !PT ;  /* 0x000000ff03037812 */ /* 0x000fe800078ec0ff */
[----:B------:R-:W-:Y:S01]  /*dbc0*/  PRMT R76, R3, 0x5410, R10 ;  /* 0x00005410034c7816 */ /* 0x000fe2000000000a */
[----:B------:R-:W-:Y:S05]  /*dbd0*/  IMAD.WIDE.U32 R10, R0, -0x2daee0ad, RZ ;  /* 0xd2511f53000a7825 */ /* 0x000fea00078e00ff */
[----:B------:R-:W-:Y:S04]  /*dbe0*/  LOP3.LUT R0, R11, UR23, R26, 0x96, !PT ;  /* 0x000000170b007c12 */ /* 0x000fe8000f8e961a */
[C---:B------:R-:W-:Y:S04]  /*dbf0*/  LOP3.LUT R3, R0.reuse, 0xffff, RZ, 0xc0, !PT ;  /* 0x0000ffff00037812 */ /* 0x040fe800078ec0ff */
[----:B------:R-:W-:Y:S02]  /*dc00*/  SHF.R.U32.HI R14, RZ, 0x8, R3 ;  /* 0x00000008ff0e7819 */ /* 0x000fe40000011603 */
[----:B------:R-:W-:Y:S04]  /*dc10*/  LOP3.LUT R3, R0, 0xff, RZ, 0xc0, !PT ;  /* 0x000000ff00037812 */ /* 0x000fe800078ec0ff */
[----:B------:R-:W-:Y:S02]  /*dc20*/  PRMT R80, R3, 0x5410, R14 ;  /* 0x0000541003507816 */ /* 0x000fe4000000000e */
[--C-:B------:R-:W-:Y:S02]  /*dc30*/  SHF.R.U32.HI R14, RZ, 0x10, R0.reuse ;  /* 0x00000010ff0e7819 */ /* 0x100fe40000011600 */
[----:B------:R-:W-:Y:S02]  /*dc40*/  SHF.R.U32.HI R3, RZ, 0x18, R0 ;  /* 0x00000018ff037819 */ /* 0x000fe40000011600 */
[----:B------:R-:W-:Y:S02]  /*dc50*/  LOP3.LUT R0, R14, 0xff, RZ, 0xc0, !PT ;  /* 0x000000ff0e007812 */ /* 0x000fe400078ec0ff */
[--C-:B------:R-:W-:Y:S02]  /*dc60*/  HSET2.LE.AND R80, R80, R81.reuse, PT ;  /* 0x0000005150507233 */ /* 0x100fe40003803000 */
[----:B------:R-:W-:Y:S02]  /*dc70*/  PRMT R84, R0, 0x5410, R3 ;  /* 0x0000541000547816 */ /* 0x000fe40000000003 */
[C---:B------:R-:W-:Y:S04]  /*dc80*/  LOP3.LUT R0, R10.reuse, 0xffff, RZ, 0xc0, !PT ;  /* 0x0000ffff0a007812 */ /* 0x040fe800078ec0ff */
[----:B------:R-:W-:Y:S02]  /*dc90*/  SHF.R.U32.HI R3, RZ, 0x8, R0 ;  /* 0x00000008ff037819 */ /* 0x000fe40000011600 */
[----:B------:R-:W-:Y:S04]  /*dca0*/  LOP3.LUT R0, R10, 0xff, RZ, 0xc0, !PT ;  /* 0x000000ff0a007812 */ /* 0x000fe800078ec0ff */
[----:B------:R-:W-:Y:S01]  /*dcb0*/  PRMT R82, R0, 0x5410, R3 ;  /* 0x0000541000527816 */ /* 0x000fe20000000003 */
[----:B------:R-:W-:Y:S01]  /*dcc0*/  IMAD.MOV.U32 R3, RZ, RZ, R31 ;  /* 0x000000ffff037224 */ /* 0x000fe200078e001f */
[--C-:B------:R-:W-:Y:S02]  /*dcd0*/  SHF.R.U32.HI R0, RZ, 0x10, R10.reuse ;  /* 0x00000010ff007819 */ /* 0x100fe4000001160a */
[----:B------:R-:W-:Y:S02]  /*dce0*/  SHF.R.U32.HI R10, RZ, 0x18, R10 ;  /* 0x00000018ff0a7819 */ /* 0x000fe4000001160a */
[----:B------:R-:W-:Y:S02]  /*dcf0*/  LOP3.LUT R0, R0, 0xff, RZ, 0xc0, !PT ;  /* 0x000000ff00007812 */ /* 0x000fe400078ec0ff */
[--C-:B------:R-:W-:Y:S02]  /*dd00*/  HSET2.LE.AND R82, R82, R81.reuse, PT ;  /* 0x0000005152527233 */ /* 0x100fe40003803000 */
[----:B------:R-:W-:Y:S01]  /*dd10*/  PRMT R83, R0, 0x5410, R10 ;  /* 0x0000541000537816 */ /* 0x000fe2000000000a */
[----:B------:R-:W-:Y:S01]  /*dd20*/  FADD.FTZ R0, -R2, R137 ;  /* 0x0000008902007221 */ /* 0x000fe20000010100 */
[----:B------:R-:W-:Y:S02]  /*dd30*/  IMAD.MOV.U32 R137, RZ, RZ, R30 ;  /* 0x000000ffff897224 */ /* 0x000fe400078e001e */
[----:B------:R-:W-:Y:S02]  /*dd40*/  IMAD.MOV.U32 R30, RZ, RZ, R40 ;  /* 0x000000ffff1e7224 */ /* 0x000fe400078e0028 */
[----:B------:R-:W-:Y:S01]  /*dd50*/  FMUL.FTZ R0, R0, UR4 ;  /* 0x0000000400007c20 */ /* 0x000fe20008410000 */
[--C-:B------:R-:W-:Y:S05]  /*dd60*/  HSET2.LE.AND R83, R83, R81.reuse, PT ;  /* 0x0000005153537233 */ /* 0x100fea0003803000 */
[----:B------:R-:W1:Y:S02]  /*dd70*/  MUFU.EX2 R0, R0 ;  /* 0x0000000000007308 */ /* 0x000e640000000800 */
[C---:B-1----:R-:W-:Y:S01]  /*dd80*/  FMUL.FTZ R10, R0.reuse, R166 ;  /* 0x000000a6000a7220 */ /* 0x042fe20000410000 */
[----:B------:R-:W-:Y:S01]  /*dd90*/  MOV R166, R43 ;  /* 0x0000002b00a67202 */ /* 0x000fe20000000f00 */
[C---:B------:R-:W-:Y:S01]  /*dda0*/  FMUL.FTZ R11, R0.reuse, R167 ;  /* 0x000000a7000b7220 */ /* 0x040fe20000410000 */
[----:B------:R-:W1:Y:S01]  /*ddb0*/  LDSM.16.MT88.4 R40, [R139+0x4000] ;  /* 0x004000008b28783b */ /* 0x000e620000004200 */
[C---:B------:R-:W-:Y:S01]  /*ddc0*/  FMUL.FTZ R14, R0.reuse, R170 ;  /* 0x000000aa000e7220 */ /* 0x040fe20000410000 */
[----:B------:R-:W-:Y:S02]  /*ddd0*/  IMAD.MOV.U32 R170, RZ, RZ, R15 ;  /* 0x000000ffffaa7224 */ /* 0x000fe400078e000f */
[C---:B------:R-:W-:Y:S01]  /*dde0*/  FMUL.FTZ R15, R0.reuse, R171 ;  /* 0x000000ab000f7220 */ /* 0x040fe20000410000 */
[----:B------:R-:W-:Y:S02]  /*ddf0*/  IMAD.MOV.U32 R171, RZ, RZ, R27 ;  /* 0x000000ffffab7224 */ /* 0x000fe400078e001b */
[C---:B------:R-:W-:Y:S01]  /*de00*/  FMUL.FTZ R31, R0.reuse, R163 ;  /* 0x000000a3001f7220 */ /* 0x040fe20000410000 */
[----:B------:R-:W-:Y:S02]  /*de10*/  IMAD.MOV.U32 R163, RZ, RZ, R3 ;  /* 0x000000ffffa37224 */ /* 0x000fe400078e0003 */
[C---:B------:R-:W-:Y:S01]  /*de20*/  FMUL.FTZ R26, R0.reuse, R158 ;  /* 0x0000009e001a7220 */ /* 0x040fe20000410000 */
[----:B------:R-:W-:Y:S02]  /*de30*/  IMAD.MOV.U32 R3, RZ, RZ, R210 ;  /* 0x000000ffff037224 */ /* 0x000fe400078e00d2 */
[C---:B------:R-:W-:Y:S01]  /*de40*/  FMUL.FTZ R27, R0.reuse, R159 ;  /* 0x0000009f001b7220 */ /* 0x040fe20000410000 */
[----:B------:R2:W5:Y:S01]  /*de50*/  LDL.LU R210, [R1+0x68] ;  /* 0x0000680001d27983 */ /* 0x0005620000300800 */
[----:B------:R-:W-:Y:S02]  /*de60*/  IMAD.MOV.U32 R167, RZ, RZ, R30 ;  /* 0x000000ffffa77224 */ /* 0x000fe400078e001e */
[----:B------:R-:W-:Y:S01]  /*de70*/  FMUL.FTZ R30, R0, R162 ;  /* 0x000000a2001e7220 */ /* 0x000fe20000410000 */
[--C-:B------:R-:W-:Y:S01]  /*de80*/  HSET2.LE.AND R3, R3, R81.reuse, PT ;  /* 0x0000005103037233 */ /* 0x100fe20003803000 */
[----:B------:R-:W-:Y:S01]  /*de90*/  IMAD.MOV.U32 R162, RZ, RZ, R177 ;  /* 0x000000ffffa27224 */ /* 0x000fe200078e00b1 */
[----:B------:R-:W-:Y:S01]  /*dea0*/  MOV R159, R166 ;  /* 0x000000a6009f7202 */ /* 0x000fe20000000f00 */
[----:B------:R-:W-:Y:S02]  /*deb0*/  IMAD.MOV.U32 R166, RZ, RZ, R137 ;  /* 0x000000ffffa67224 */ /* 0x000fe400078e0089 */
[----:B------:R-:W3:Y:S01]  /*dec0*/  MUFU.EX2 R137, R128 ;  /* 0x0000008000897308 */ /* 0x000ee20000000800 */
[----:B------:R-:W-:Y:S02]  /*ded0*/  IMAD.MOV.U32 R177, RZ, RZ, R181 ;  /* 0x000000ffffb17224 */ /* 0x000fe400078e00b5 */
[----:B------:R-:W-:Y:S02]  /*dee0*/  IMAD.MOV.U32 R181, RZ, RZ, R155 ;  /* 0x000000ffffb57224 */ /* 0x000fe400078e009b */
[----:B------:R-:W-:Y:S05]  /*def0*/  IMAD.MOV.U32 R158, RZ, RZ, R121 ;  /* 0x000000ffff9e7224 */ /* 0x000fea00078e0079 */
[----:B------:R4:W-:Y:S10]  /*df00*/  MUFU.EX2 R128, R63 ;  /* 0x0000003f00807308 */ /* 0x0009f40000000800 */
[----:B------:R-:W-:Y:S01]  /*df10*/  MUFU.EX2 R155, R114 ;  /* 0x00000072009b7308 */ /* 0x000fe20000000800 */
[-C--:B-1----:R-:W-:Y:S09]  /*df20*/  HMMA.16816.F32.BF16 R4, R36, R40.reuse, R4 ;  /* 0x000000282404723c */ /* 0x082ff20000041804 */
[----:B------:R-:W-:Y:S02]  /*df30*/  MUFU.EX2 R114, R74 ;  /* 0x0000004a00727308 */ /* 0x000fe40000000800 */
[--C-:B----4-:R-:W-:Y:S01]  /*df40*/  HSET2.LE.AND R63, R109, R81.reuse, PT ;  /* 0x000000516d3f7233 */ /* 0x110fe20003803000 */
[C---:B------:R-:W-:Y:S07]  /*df50*/  HMMA.16816.F32.BF16 R8, R44.reuse, R40, R8 ;  /* 0x000000282c08723c */ /* 0x040fee0000041808 */
[----:B------:R1:W-:Y:S01]  /*df60*/  MUFU.EX2 R121, R58 ;  /* 0x0000003a00797308 */ /* 0x0003e20000000800 */
[-C--:B------:R-:W-:Y:S06]  /*df70*/  HMMA.16816.F32.BF16 R12, R44, R42.reuse, R12 ;  /* 0x0000002a2c0c723c */ /* 0x080fec000004180c */
[C---:B------:R-:W-:Y:S01]  /*df80*/  HMMA.16816.F32.BF16 R16, R36.reuse, R42, R16 ;  /* 0x0000002a2410723c */ /* 0x040fe20000041810 */
[----:B------:R-:W4:Y:S04]  /*df90*/  LDSM.16.MT88.4 R40, [R204+0x4000] ;  /* 0x00400000cc28783b */ /* 0x000f280000004200 */
[--C-:B-1----:R-:W-:Y:S02]  /*dfa0*/  HSET2.LE.AND R58, R73, R81.reuse, PT ;  /* 0x00000051493a7233 */ /* 0x102fe40003803000 */
[--C-:B------:R-:W-:Y:S04]  /*dfb0*/  HSET2.LE.AND R73, R76, R81.reuse, PT ;  /* 0x000000514c497233 */ /* 0x100fe80003803000 */
[--C-:B------:R-:W-:Y:S01]  /*dfc0*/  HSET2.LE.AND R76, R105, R81.reuse, PT ;  /* 0x00000051694c7233 */ /* 0x100fe20003803000 */
[-C--:B----4-:R-:W-:Y:S06]  /*dfd0*/  HMMA.16816.F32.BF16 R20, R36, R40.reuse, R20 ;  /* 0x000000282414723c */ /* 0x090fec0000041814 */
[C---:B------:R-:W-:Y:S06]  /*dfe0*/  HMMA.16816.F32.BF16 R24, R44.reuse, R40, R24 ;  /* 0x000000282c18723c */ /* 0x040fec0000041818 */
[-C--:B------:R-:W-:Y:S05]  /*dff0*/  HMMA.16816.F32.BF16 R28, R44, R42.reuse, R28 ;  /* 0x0000002a2c1c723c */ /* 0x080fea000004181c */
[----:B------:R-:W-:Y:S01]  /*e000*/  IMAD.MOV.U32 R40, RZ, RZ, R171 ;  /* 0x000000ffff287224 */ /* 0x000fe200078e00ab */
[----:B------:R-:W-:Y:S01]  /*e010*/  HMMA.16816.F32.BF16 R32, R36, R42, R32 ;  /* 0x0000002a2420723c */ /* 0x000fe20000041820 */
[----:B------:R-:W1:Y:S04]  /*e020*/  LDSM.16.MT88.4 R36, [R139+0x4400] ;  /* 0x004400008b24783b */ /* 0x000e680000004200 */
[----:B------:R-:W-:Y:S01]  /*e030*/  IMAD.MOV.U32 R41, RZ, RZ, R170 ;  /* 0x000000ffff297224 */ /* 0x000fe200078e00aa */
[----:B------:R-:W-:Y:S01]  /*e040*/  MOV R46, R190 ;  /* 0x000000be002e7202 */ /* 0x000fe20000000f00 */
[----:B------:R-:W-:Y:S04]  /*e050*/  IMAD.MOV.U32 R43, RZ, RZ, R180 ;  /* 0x000000ffff2b7224 */ /* 0x000fe800078e00b4 */
[----:B------:R-:W-:Y:S01]  /*e060*/  IMAD.MOV.U32 R45, RZ, RZ, R188 ;  /* 0x000000ffff2d7224 */ /* 0x000fe200078e00bc */
[----:B------:R-:W-:Y:S01]  /*e070*/  MOV R188, R147 ;  /* 0x0000009300bc7202 */ /* 0x000fe20000000f00 */
[----:B------:R-:W-:Y:S01]  /*e080*/  IMAD.MOV.U32 R180, RZ, RZ, R146 ;  /* 0x000000ffffb47224 */ /* 0x000fe200078e0092 */
[----:B------:R-:W-:Y:S01]  /*e090*/  MUFU.EX2 R147, R113 ;  /* 0x0000007100937308 */ /* 0x000fe20000000800 */
[----:B------:R-:W-:Y:S02]  /*e0a0*/  IMAD.MOV.U32 R171, RZ, RZ, R124 ;  /* 0x000000ffffab7224 */ /* 0x000fe400078e007c */
[----:B------:R-:W-:Y:S02]  /*e0b0*/  IMAD.MOV.U32 R170, RZ, RZ, R125 ;  /* 0x000000ffffaa7224 */ /* 0x000fe400078e007d */
[----:B------:R-:W-:Y:S02]  /*e0c0*/  IMAD.MOV.U32 R44, RZ, RZ, R178 ;  /* 0x000000ffff2c7224 */ /* 0x000fe400078e00b2 */
[----:B------:R-:W-:Y:S03]  /*e0d0*/  IMAD.MOV.U32 R47, RZ, RZ, R167 ;  /* 0x000000ffff2f7224 */ /* 0x000fe600078e00a7 */
[----:B------:R4:W-:Y:S01]  /*e0e0*/  MUFU.EX2 R125, R62 ;  /* 0x0000003e007d7308 */ /* 0x0009e20000000800 */
[----:B------:R-:W-:Y:S02]  /*e0f0*/  IMAD.MOV.U32 R167, RZ, RZ, R152 ;  /* 0x000000ffffa77224 */ /* 0x000fe400078e0098 */
[----:B------:R-:W-:Y:S02]  /*e100*/  IMAD.MOV.U32 R178, RZ, RZ, R142 ;  /* 0x000000ffffb27224 */ /* 0x000fe400078e008e */
[----:B------:R-:W-:Y:S02]  /*e110*/  IMAD.MOV.U32 R142, RZ, RZ, R154 ;  /* 0x000000ffff8e7224 */ /* 0x000fe400078e009a */
[----:B------:R-:W-:Y:S03]  /*e120*/  IMAD.MOV.U32 R190, RZ, RZ, R145 ;  /* 0x000000ffffbe7224 */ /* 0x000fe600078e0091 */
[----:B------:R-:W-:Y:S10]  /*e130*/  MUFU.EX2 R152, R118 ;  /* 0x0000007600987308 */ /* 0x000ff40000000800 */
[----:B------:R-:W-:Y:S01]  /*e140*/  MUFU.EX2 R118, R115 ;  /* 0x0000007300767308 */ /* 0x000fe20000000800 */
[----:B----4-:R-:W-:Y:S01]  /*e150*/  F2FP.BF16.F32.PACK_AB R62, R248, R250 ;  /* 0x000000faf83e723e */ /* 0x010fe200000010ff */
[-C--:B-1----:R-:W-:Y:S08]  /*e160*/  HMMA.16816.F32.BF16 R4, R48, R36.reuse, R4 ;  /* 0x000000243004723c */ /* 0x082ff00000041804 */
[----:B------:R-:W-:Y:S01]  /*e170*/  MUFU.EX2 R115, R75 ;  /* 0x0000004b00737308 */ /* 0x000fe20000000800 */
[C---:B------:R-:W-:Y:S06]  /*e180*/  HMMA.16816.F32.BF16 R8, R52.reuse, R36, R8 ;  /* 0x000000243408723c */ /* 0x040fec0000041808 */
[-C--:B------:R-:W-:Y:S03]  /*e190*/  HMMA.16816.F32.BF16 R12, R52, R38.reuse, R12 ;  /* 0x00000026340c723c */ /* 0x080fe6000004180c */
[----:B------:R1:W-:Y:S03]  /*e1a0*/  MUFU.EX2 R154, R79 ;  /* 0x0000004f009a7308 */ /* 0x0003e60000000800 */
[C---:B------:R-:W-:Y:S01]  /*e1b0*/  HMMA.16816.F32.BF16 R16, R48.reuse, R38, R16 ;  /* 0x000000263010723c */ /* 0x040fe20000041810 */
[----:B------:R-:W4:Y:S06]  /*e1c0*/  LDSM.16.MT88.4 R36, [R204+0x4400] ;  /* 0x00440000cc24783b */ /* 0x000f2c0000004200 */
[----:B------:R-:W-:Y:S10]  /*e1d0*/  MUFU.EX2 R113, R90 ;  /* 0x0000005a00717308 */ /* 0x000ff40000000800 */
[----:B------:R-:W-:Y:S01]  /*e1e0*/  MUFU.EX2 R90, R166 ;  /* 0x000000a6005a7308 */ /* 0x000fe20000000800 */
[--C-:B-1----:R-:W-:Y:S09]  /*e1f0*/  HSET2.LE.AND R79, R99, R81.reuse, PT ;  /* 0x00000051634f7233 */ /* 0x102ff20003803000 */
[----:B------:R1:W2:Y:S10]  /*e200*/  MUFU.EX2 R124, R59 ;  /* 0x0000003b007c7308 */ /* 0x0002b40000000800 */
[----:B------:R3:W2:Y:S10]  /*e210*/  MUFU.EX2 R146, R78 ;  /* 0x0000004e00927308 */ /* 0x0006b40000000800 */
[----:B------:R-:W2:Y:S01]  /*e220*/  MUFU.EX2 R145, R91 ;  /* 0x0000005b00917308 */ /* 0x000ea20000000800 */
[--C-:B-1----:R-:W-:Y:S02]  /*e230*/  HSET2.LE.AND R59, R72, R81.reuse, PT ;  /* 0x00000051483b7233 */ /* 0x102fe40003803000 */
[--C-:B------:R-:W-:Y:S02]  /*e240*/  HSET2.LE.AND R72, R77, R81.reuse, PT ;  /* 0x000000514d487233 */ /* 0x100fe40003803000 */
[--C-:B------:R-:W-:Y:S01]  /*e250*/  HSET2.LE.AND R77, R101, R81.reuse, PT ;  /* 0x00000051654d7233 */ /* 0x100fe20003803000 */
[-C--:B----4-:R-:W-:Y:S04]  /*e260*/  HMMA.16816.F32.BF16 R20, R48, R36.reuse, R20 ;  /* 0x000000243014723c */ /* 0x090fe80000041814 */
[----:B------:R-:W-:Y:S01]  /*e270*/  MUFU.EX2 R91, R167 ;  /* 0x000000a7005b7308 */ /* 0x000fe20000000800 */
[--C-:B---3--:R-:W-:Y:S01]  /*e280*/  HSET2.LE.AND R78, R100, R81.reuse, PT ;  /* 0x00000051644e7233 */ /* 0x108fe20003803000 */
[C---:B------:R-:W-:Y:S06]  /*e290*/  HMMA.16816.F32.BF16 R24, R52.reuse, R36, R24 ;  /* 0x000000243418723c */ /* 0x040fec0000041818 */
[-C--:B------:R-:W-:Y:S06]  /*e2a0*/  HMMA.16816.F32.BF16 R28, R52, R38.reuse, R28 ;  /* 0x00000026341c723c */ /* 0x080fec000004181c */
[----:B------:R-:W-:Y:S01]  /*e2b0*/  HMMA.16816.F32.BF16 R32, R48, R38, R32 ;  /* 0x000000263020723c */ /* 0x000fe20000041820 */
[----:B------:R-:W1:Y:S04]  /*e2c0*/  LDSM.16.MT88.4 R36, [R139+0x4800] ;  /* 0x004800008b24783b */ /* 0x000e680000004200 */
[----:B------:R-:W-:Y:S01]  /*e2d0*/  IMAD.MOV.U32 R53, RZ, RZ, R44 ;  /* 0x000000ffff357224 */ /* 0x000fe200078e002c */
[----:B------:R-:W-:Y:S01]  /*e2e0*/  MOV R52, R43 ;  /* 0x0000002b00347202 */ /* 0x000fe20000000f00 */
[----:B------:R-:W-:Y:S01]  /*e2f0*/  IMAD.MOV.U32 R44, RZ, RZ, R46 ;  /* 0x000000ffff2c7224 */ /* 0x000fe200078e002e */
[----:B------:R-:W-:Y:S03]  /*e300*/  F2FP.BF16.F32.PACK_AB R48, R251, R153 ;  /* 0x00000099fb30723e */ /* 0x000fe600000010ff */
[----:B------:R-:W-:Y:S01]  /*e310*/  IMAD.MOV.U32 R46, RZ, RZ, R47 ;  /* 0x000000ffff2e7224 */ /* 0x000fe200078e002f */
[----:B------:R-:W-:Y:S01]  /*e320*/  MOV R47, R159 ;  /* 0x0000009f002f7202 */ /* 0x000fe20000000f00 */
[----:B------:R-:W-:Y:S01]  /*e330*/  IMAD.MOV.U32 R159, RZ, RZ, R189 ;  /* 0x000000ffff9f7224 */ /* 0x000fe200078e00bd */
[--C-:B------:R-:W-:Y:S01]  /*e340*/  HSET2.LE.AND R44, R44, R81.reuse, PT ;  /* 0x000000512c2c7233 */ /* 0x100fe20003803000 */
[----:B------:R-:W-:Y:S01]  /*e350*/  IMAD.MOV.U32 R189, RZ, RZ, R209 ;  /* 0x000000ffffbd7224 */ /* 0x000fe200078e00d1 */
[--C-:B------:R-:W-:Y:S01]  /*e360*/  HSET2.LE.AND R46, R46, R81.reuse, PT ;  /* 0x000000512e2e7233 */ /* 0x100fe20003803000 */
[----:B------:R4:W5:Y:S01]  /*e370*/  LDL.LU R209, [R1+0x64] ;  /* 0x0000640001d17983 */ /* 0x0009620000300800 */
[----:B------:R-:W-:Y:S02]  /*e380*/  IMAD.MOV.U32 R55, RZ, RZ, R40 ;  /* 0x000000ffff377224 */ /* 0x000fe400078e0028 */
[----:B------:R-:W-:Y:S01]  /*e390*/  IMAD.MOV.U32 R54, RZ, RZ, R45 ;  /* 0x000000ffff367224 */ /* 0x000fe200078e002d */
[----:B------:R-:W3:Y:S01]  /*e3a0*/  LDL.LU R49, [R1+0x28] ;  /* 0x0000280001317983 */ /* 0x000ee20000300800 */
[----:B------:R-:W-:Y:S03]  /*e3b0*/  IMAD.MOV.U32 R45, RZ, RZ, R41 ;  /* 0x000000ffff2d7224 */ /* 0x000fe600078e0029 */
[----:B------:R-:W-:Y:S01]  /*e3c0*/  LDSM.16.MT88.4 R40, [R139+0x4c00] ;  /* 0x004c00008b28783b */ /* 0x000fe20000004200 */
[-C--:B-1----:R-:W-:Y:S06]  /*e3d0*/  HMMA.16816.F32.BF16 R4, R64, R36.reuse, R4 ;  /* 0x000000244004723c */ /* 0x082fec0000041804 */
[C---:B------:R-:W-:Y:S06]  /*e3e0*/  HMMA.16816.F32.BF16 R8, R68.reuse, R36, R8 ;  /* 0x000000244408723c */ /* 0x040fec0000041808 */
[-C--:B------:R-:W-:Y:S06]  /*e3f0*/  HMMA.16816.F32.BF16 R12, R68, R38.reuse, R12 ;  /* 0x00000026440c723c */ /* 0x080fec000004180c */
[C---:B------:R-:W-:Y:S01]  /*e400*/  HMMA.16816.F32.BF16 R16, R64.reuse, R38, R16 ;  /* 0x000000264010723c */ /* 0x040fe20000041810 */
[----:B------:R-:W1:Y:S05]  /*e410*/  LDSM.16.MT88.4 R36, [R204+0x4800] ;  /* 0x00480000cc24783b */ /* 0x000e6a0000004200 */
[-C--:B-1----:R-:W-:Y:S06]  /*e420*/  HMMA.16816.F32.BF16 R20, R64, R36.reuse, R20 ;  /* 0x000000244014723c */ /* 0x082fec0000041814 */
[C---:B------:R-:W-:Y:S06]  /*e430*/  HMMA.16816.F32.BF16 R24, R68.reuse, R36, R24 ;  /* 0x000000244418723c */ /* 0x040fec0000041818 */
[-C--:B------:R-:W-:Y:S05]  /*e440*/  HMMA.16816.F32.BF16 R28, R68, R38.reuse, R28 ;  /* 0x00000026441c723c */ /* 0x080fea000004181c */
[--C-:B------:R-:W-:Y:S01]  /*e450*/  HSET2.LE.AND R36, R53, R81.reuse, PT ;  /* 0x0000005135247233 */ /* 0x100fe20003803000 */
[----:B------:R-:W-:Y:S05]  /*e460*/  HMMA.16816.F32.BF16 R32, R64, R38, R32 ;  /* 0x000000264020723c */ /* 0x000fea0000041820 */
[----:B------:R-:W-:Y:S01]  /*e470*/  F2FP.BF16.F32.PACK_AB R37, R247, R249 ;  /* 0x000000f9f725723e */ /* 0x000fe200000010ff */
[----:B------:R-:W-:Y:S01]  /*e480*/  FADD.FTZ R68, R159, R120 ;  /* 0x000000789f447221 */ /* 0x000fe20000010000 */
[----:B------:R-:W-:Y:S01]  /*e490*/  F2FP.BF16.F32.PACK_AB R38, R252, R144 ;  /* 0x00000090fc26723e */ /* 0x000fe200000010ff */
[----:B------:R-:W-:Y:S03]  /*e4a0*/  FADD.FTZ R71, R163, R132 ;  /* 0x00000084a3477221 */ /* 0x000fe60000010000 */
[----:B------:R-:W-:Y:S01]  /*e4b0*/  LOP3.LUT R36, R36, R37, RZ, 0xc0, !PT ;  /* 0x0000002524247212 */ /* 0x000fe200078ec0ff */
[----:B------:R-:W-:Y:S01]  /*e4c0*/  FADD.FTZ R69, R158, R133 ;  /* 0x000000859e457221 */ /* 0x000fe20000010000 */
[--C-:B------:R-:W-:Y:S01]  /*e4d0*/  HSET2.LE.AND R37, R54, R81.reuse, PT ;  /* 0x0000005136257233 */ /* 0x100fe20003803000 */
[----:B------:R-:W-:Y:S01]  /*e4e0*/  IMAD.MOV.U32 R54, RZ, RZ, R55 ;  /* 0x000000ffff367224 */ /* 0x000fe200078e0037 */
[----:B------:R-:W-:Y:S01]  /*e4f0*/  LOP3.LUT R38, R3, R38, RZ, 0xc0, !PT ;  /* 0x0000002603267212 */ /* 0x000fe200078ec0ff */
[----:B------:R-:W-:Y:S01]  /*e500*/  IMAD.MOV.U32 R55, RZ, RZ, R45 ;  /* 0x000000ffff377224 */ /* 0x000fe200078e002d */
[----:B------:R-:W-:Y:S01]  /*e510*/  F2FP.BF16.F32.PACK_AB R45, R129, R131 ;  /* 0x00000083812d723e */ /* 0x000fe200000010ff */
[----:B------:R-:W-:Y:S01]  /*e520*/  IMAD.MOV.U32 R133, RZ, RZ, R134 ;  /* 0x000000ffff857224 */ /* 0x000fe200078e0086 */
[--C-:B------:R-:W-:Y:S02]  /*e530*/  HSET2.LE.AND R39, R52, R81.reuse, PT ;  /* 0x0000005134277233 */ /* 0x100fe40003803000 */
[----:B------:R-:W-:Y:S02]  /*e540*/  LOP3.LUT R44, R44, R45, RZ, 0xc0, !PT ;  /* 0x0000002d2c2c7212 */ /* 0x000fe400078ec0ff */
[--C-:B------:R-:W-:Y:S01]  /*e550*/  HSET2.LE.AND R45, R54, R81.reuse, PT ;  /* 0x00000051362d7233 */ /* 0x100fe20003803000 */
[----:B------:R-:W-:Y:S01]  /*e560*/  IMAD.MOV.U32 R54, RZ, RZ, R55 ;  /* 0x000000ffff367224 */ /* 0x000fe200078e0037 */
[----:B------:R-:W-:Y:S01]  /*e570*/  F2FP.BF16.F32.PACK_AB R3, R218, R223 ;  /* 0x000000dfda03723e */ /* 0x000fe200000010ff */
[----:B------:R-:W-:Y:S01]  /*e580*/  IMAD.MOV.U32 R55, RZ, RZ, R47 ;  /* 0x000000ffff377224 */ /* 0x000fe200078e002f */
[----:B------:R-:W-:Y:S02]  /*e590*/  F2FP.BF16.F32.PACK_AB R47, R137, R130 ;  /* 0x00000082892f723e */ /* 0x000fe400000010ff */
[----:B------:R-:W-:Y:S02]  /*e5a0*/  LOP3.LUT R39, R39, R3, RZ, 0xc0, !PT ;  /* 0x0000000327277212 */ /* 0x000fe400078ec0ff */
[----:B------:R-:W-:Y:S02]  /*e5b0*/  LOP3.LUT R46, R46, R47, RZ, 0xc0, !PT ;  /* 0x0000002f2e2e7212 */ /* 0x000fe400078ec0ff */
[----:B------:R-:W-:Y:S02]  /*e5c0*/  F2FP.BF16.F32.PACK_AB R3, R196, R201 ;  /* 0x000000c9c403723e */ /* 0x000fe400000010ff */
[--C-:B------:R-:W-:Y:S02]  /*e5d0*/  HSET2.LE.AND R47, R54, R81.reuse, PT ;  /* 0x00000051362f7233 */ /* 0x100fe40003803000 */
[--C-:B------:R-:W-:Y:S02]  /*e5e0*/  HSET2.LE.AND R54, R60, R81.reuse, PT ;  /* 0x000000513c367233 */ /* 0x100fe40003803000 */
[----:B------:R-:W-:Y:S02]  /*e5f0*/  LOP3.LUT R37, R37, R3, RZ, 0xc0, !PT ;  /* 0x0000000325257212 */ /* 0x000fe400078ec0ff */
[----:B--2---:R-:W-:Y:S02]  /*e600*/  F2FP.BF16.F32.PACK_AB R3, R124, R121 ;  /* 0x000000797c03723e */ /* 0x004fe400000010ff */
[----:B------:R-:W-:Y:S02]  /*e610*/  LOP3.LUT R54, R54, R48, RZ, 0xc0, !PT ;  /* 0x0000003036367212 */ /* 0x000fe400078ec0ff */
[----:B------:R-:W-:Y:S01]  /*e620*/  LOP3.LUT R45, R45, R3, RZ, 0xc0, !PT ;  /* 0x000000032d2d7212 */ /* 0x000fe200078ec0ff */
[-C--:B------:R-:W-:Y:S05]  /*e630*/  HMMA.16816.F32.BF16 R4, R36, R40.reuse, R4 ;  /* 0x000000282404723c */ /* 0x080fea0000041804 */
[----:B------:R-:W-:Y:S02]  /*e640*/  F2FP.BF16.F32.PACK_AB R3, R128, R125 ;  /* 0x0000007d8003723e */ /* 0x000fe400000010ff */
[--C-:B------:R-:W-:Y:S02]  /*e650*/  HSET2.LE.AND R52, R92, R81.reuse, PT ;  /* 0x000000515c347233 */ /* 0x100fe40003803000 */
[----:B------:R-:W-:Y:S02]  /*e660*/  MUFU.EX2 R92, R170 ;  /* 0x000000aa005c7308 */ /* 0x000fe40000000800 */
[----:B------:R-:W-:Y:S02]  /*e670*/  LOP3.LUT R47, R47, R3, RZ, 0xc0, !PT ;  /* 0x000000032f2f7212 */ /* 0x000fe400078ec0ff */
[--C-:B------:R-:W-:Y:S02]  /*e680*/  HSET2.LE.AND R70, R96, R81.reuse, PT ;  /* 0x0000005160467233 */ /* 0x100fe40003803000 */
[--C-:B------:R-:W-:Y:S02]  /*e690*/  HSET2.LE.AND R66, R85, R81.reuse, PT ;  /* 0x0000005155427233 */ /* 0x100fe40003803000 */
[C---:B------:R-:W-:Y:S01]  /*e6a0*/  LOP3.LUT R3, R56.reuse, 0xffff, RZ, 0xc0, !PT ;  /* 0x0000ffff38037812 */ /* 0x040fe200078ec0ff */
[C---:B------:R-:W-:Y:S04]  /*e6b0*/  HMMA.16816.F32.BF16 R8, R44.reuse, R40, R8 ;  /* 0x000000282c08723c */ /* 0x040fe80000041808 */
[----:B------:R-:W-:Y:S02]  /*e6c0*/  SHF.R.U32.HI R3, RZ, 0x8, R3 ;  /* 0x00000008ff037819 */ /* 0x000fe40000011603 */
[-C--:B------:R-:W-:Y:S05]  /*e6d0*/  HMMA.16816.F32.BF16 R12, R44, R42.reuse, R12 ;  /* 0x0000002a2c0c723c */ /* 0x080fea000004180c */
[----:B------:R-:W-:Y:S01]  /*e6e0*/  LOP3.LUT R40, R56, 0xff, RZ, 0xc0, !PT ;  /* 0x000000ff38287812 */ /* 0x000fe200078ec0ff */
[C---:B------:R-:W-:Y:S05]  /*e6f0*/  HMMA.16816.F32.BF16 R16, R36.reuse, R42, R16 ;  /* 0x0000002a2410723c */ /* 0x040fea0000041810 */
[----:B------:R-:W-:Y:S02]  /*e700*/  PRMT R74, R40, 0x5410, R3 ;  /* 0x00005410284a7816 */ /* 0x000fe40000000003 */
[----:B------:R-:W-:Y:S04]  /*e710*/  SHF.R.U32.HI R40, RZ, 0x18, R56 ;  /* 0x00000018ff287819 */ /* 0x000fe80000011638 */
[----:B------:R-:W-:Y:S02]  /*e720*/  F2FP.BF16.F32.PACK_AB R41, R115, R114 ;  /* 0x000000727329723e */ /* 0x000fe400000010ff */
[--C-:B------:R-:W-:Y:S02]  /*e730*/  HSET2.LE.AND R53, R93, R81.reuse, PT ;  /* 0x000000515d357233 */ /* 0x100fe40003803000 */
[----:B------:R-:W-:Y:S01]  /*e740*/  LOP3.LUT R57, R57, R41, RZ, 0xc0, !PT ;  /* 0x0000002939397212 */ /* 0x000fe200078ec0ff */
[----:B------:R-:W1:Y:S01]  /*e750*/  MUFU.EX2 R93, R162 ;  /* 0x000000a2005d7308 */ /* 0x000e620000000800 */
[--C-:B------:R-:W-:Y:S02]  /*e760*/  HSET2.LE.AND R64, R87, R81.reuse, PT ;  /* 0x0000005157407233 */ /* 0x100fe40003803000 */
[--C-:B------:R-:W-:Y:S02]  /*e770*/  HSET2.LE.AND R65, R86, R81.reuse, PT ;  /* 0x0000005156417233 */ /* 0x100fe40003803000 */
[--C-:B------:R-:W-:Y:S02]  /*e780*/  HSET2.LE.AND R74, R74, R81.reuse, PT ;  /* 0x000000514a4a7233 */ /* 0x100fe40003803000 */
[----:B------:R-:W-:Y:S03]  /*e790*/  F2FP.BF16.F32.PACK_AB R163, R174, R126 ;  /* 0x0000007eaea3723e */ /* 0x000fe600000010ff */
[----:B------:R-:W-:Y:S01]  /*e7a0*/  MUFU.EX2 R86, R178 ;  /* 0x000000b200567308 */ /* 0x000fe20000000800 */
[----:B------:R-:W-:Y:S09]  /*e7b0*/  LOP3.LUT R163, R83, R163, RZ, 0xc0, !PT ;  /* 0x000000a353a37212 */ /* 0x000ff200078ec0ff */
[----:B------:R-:W-:Y:S01]  /*e7c0*/  MUFU.EX2 R87, R176 ;  /* 0x000000b000577308 */ /* 0x000fe20000000800 */
[----:B---3--:R-:W-:Y:S01]  /*e7d0*/  FFMA.FTZ R60, R0, R49, R55 ;  /* 0x00000031003c7223 */ /* 0x008fe20000010037 */
[--C-:B------:R-:W-:Y:S01]  /*e7e0*/  HSET2.LE.AND R55, R89, R81.reuse, PT ;  /* 0x0000005159377233 */ /* 0x100fe20003803000 */
[----:B------:R-:W2:Y:S01]  /*e7f0*/  LDSM.16.MT88.4 R48, [R204+0x4c00] ;  /* 0x004c0000cc30783b */ /* 0x000ea20000004200 */
[----:B------:R-:W-:Y:S01]  /*e800*/  F2FP.BF16.F32.PACK_AB R0, R217, R222 ;  /* 0x000000ded900723e */ /* 0x000fe200000010ff */
[----:B------:R-:W-:Y:S01]  /*e810*/  FADD.FTZ R67, R171, R60 ;  /* 0x0000003cab437221 */ /* 0x000fe20000010000 */
[--C-:B------:R-:W-:Y:S04]  /*e820*/  HSET2.LE.AND R60, R104, R81.reuse, PT ;  /* 0x00000051683c7233 */ /* 0x100fe80003803000 */
[----:B------:R-:W3:Y:S01]  /*e830*/  MUFU.EX2 R89, R190 ;  /* 0x000000be00597308 */ /* 0x000ee20000000800 */
[----:B------:R-:W-:Y:S02]  /*e840*/  LOP3.LUT R55, R55, R0, RZ, 0xc0, !PT ;  /* 0x0000000037377212 */ /* 0x000fe400078ec0ff */
[----:B------:R-:W-:Y:S04]  /*e850*/  F2FP.BF16.F32.PACK_AB R0, R243, R246 ;  /* 0x000000f6f300723e */ /* 0x000fe800000010ff */
[----:B------:R-:W-:Y:S02]  /*e860*/  LOP3.LUT R52, R52, R0, RZ, 0xc0, !PT ;  /* 0x0000000034347212 */ /* 0x000fe400078ec0ff */
[----:B------:R-:W-:Y:S02]  /*e870*/  SHF.R.U32.HI R0, RZ, 0x10, R56 ;  /* 0x00000010ff007819 */ /* 0x000fe40000011638 */
[--C-:B------:R-:W-:Y:S02]  /*e880*/  HSET2.LE.AND R56, R61, R81.reuse, PT ;  /* 0x000000513d387233 */ /* 0x100fe40003803000 */
[----:B------:R-:W-:Y:S02]  /*e890*/  LOP3.LUT R3, R0, 0xff, RZ, 0xc0, !PT ;  /* 0x000000ff00037812 */ /* 0x000fe400078ec0ff */
[----:B------:R-:W-:Y:S02]  /*e8a0*/  F2FP.BF16.F32.PACK_AB R0, R192, R200 ;  /* 0x000000c8c000723e */ /* 0x000fe400000010ff */
[----:B------:R-:W-:Y:S02]  /*e8b0*/  PRMT R75, R3, 0x5410, R40 ;  /* 0x00005410034b7816 */ /* 0x000fe40000000028 */
[----:B------:R-:W-:Y:S02]  /*e8c0*/  F2FP.BF16.F32.PACK_AB R40, R118, R119 ;  /* 0x000000777628723e */ /* 0x000fe400000010ff */
[----:B------:R-:W-:Y:S02]  /*e8d0*/  LOP3.LUT R53, R53, R0, RZ, 0xc0, !PT ;  /* 0x0000000035357212 */ /* 0x000fe400078ec0ff */
[----:B------:R-:W-:Y:S02]  /*e8e0*/  LOP3.LUT R56, R56, R40, RZ, 0xc0, !PT ;  /* 0x0000002838387212 */ /* 0x000fe400078ec0ff */
[----:B------:R-:W4:Y:S01]  /*e8f0*/  LDSM.16.MT88.4 R40, [R139+0x5000] ;  /* 0x005000008b28783b */ /* 0x000f220000004200 */
[----:B------:R-:W-:Y:S02]  /*e900*/  F2FP.BF16.F32.PACK_AB R0, R155, R152 ;  /* 0x000000989b00723e */ /* 0x000fe400000010ff */
[----:B------:R-:W-:Y:S02]  /*e910*/  F2FP.BF16.F32.PACK_AB R3, R154, R146 ;  /* 0x000000929a03723e */ /* 0x000fe400000010ff */
[----:B------:R-:W-:Y:S02]  /*e920*/  LOP3.LUT R58, R58, R0, RZ, 0xc0, !PT ;  /* 0x000000003a3a7212 */ /* 0x000fe400078ec0ff */
[----:B------:R-:W-:Y:S02]  /*e930*/  LOP3.LUT R59, R59, R3, RZ, 0xc0, !PT ;  /* 0x000000033b3b7212 */ /* 0x000fe400078ec0ff */
[--C-:B------:R-:W-:Y:S01]  /*e940*/  HSET2.LE.AND R0, R103, R81.reuse, PT ;  /* 0x0000005167007233 */ /* 0x100fe20003803000 */
[-C--:B--2---:R-:W-:Y:S04]  /*e950*/  HMMA.16816.F32.BF16 R20, R36, R48.reuse, R20 ;  /* 0x000000302414723c */ /* 0x084fe80000041814 */
[----:B------:R-:W-:Y:S02]  /*e960*/  LOP3.LUT R62, R0, R62, RZ, 0xc0, !PT ;  /* 0x0000003e003e7212 */ /* 0x000fe400078ec0ff */
[----:B------:R-:W-:Y:S01]  /*e970*/  F2FP.BF16.F32.PACK_AB R0, R198, R203 ;  /* 0x000000cbc600723e */ /* 0x000fe200000010ff */
[C---:B------:R-:W-:Y:S04]  /*e980*/  HMMA.16816.F32.BF16 R24, R44.reuse, R48, R24 ;  /* 0x000000302c18723c */ /* 0x040fe80000041818 */
[----:B------:R-:W-:Y:S02]  /*e990*/  LOP3.LUT R63, R63, R0, RZ, 0xc0, !PT ;  /* 0x000000003f3f7212 */ /* 0x000fe400078ec0ff */
[-C--:B------:R-:W-:Y:S05]  /*e9a0*/  HMMA.16816.F32.BF16 R28, R44, R50.reuse, R28 ;  /* 0x000000322c1c723c */ /* 0x080fea000004181c */
[----:B------:R-:W-:Y:S01]  /*e9b0*/  F2FP.BF16.F32.PACK_AB R3, R242, R245 ;  /* 0x000000f5f203723e */ /* 0x000fe200000010ff */
[----:B------:R-:W-:Y:S01]  /*e9c0*/  HMMA.16816.F32.BF16 R32, R36, R50, R32 ;  /* 0x000000322420723c */ /* 0x000fe20000041820 */
[----:B------:R-:W2:Y:S04]  /*e9d0*/  LDSM.16.MT88.4 R36, [R204+0x5000] ;  /* 0x00500000cc24783b */ /* 0x000ea80000004200 */
[----:B------:R-:W-:Y:S02]  /*e9e0*/  F2FP.BF16.F32.PACK_AB R44, R112, R116 ;  /* 0x00000074702c723e */ /* 0x000fe400000010ff */
[----:B------:R-:W-:Y:S01]  /*e9f0*/  F2FP.BF16.F32.PACK_AB R45, R239, R244 ;  /* 0x000000f4ef2d723e */ /* 0x000fe200000010ff */
[----:B------:R-:W-:Y:S01]  /*ea00*/  FADD.FTZ R50, R188, R71 ;  /* 0x00000047bc327221 */ /* 0x000fe20000010000 */
[-C--:B----4-:R-:W-:Y:S05]  /*ea10*/  HMMA.16816.F32.BF16 R4, R52, R40.reuse, R4 ;  /* 0x000000283404723c */ /* 0x090fea0000041804 */
[----:B------:R-:W-:Y:S01]  /*ea20*/  LOP3.LUT R66, R66, R44, RZ, 0xc0, !PT ;  /* 0x0000002c42427212 */ /* 0x000fe200078ec0ff */
[C---:B------:R-:W-:Y:S05]  /*ea30*/  HMMA.16816.F32.BF16 R8, R56.reuse, R40, R8 ;  /* 0x000000283808723c */ /* 0x040fea0000041808 */
[----:B------:R-:W-:Y:S01]  /*ea40*/  LOP3.LUT R70, R70, R45, RZ, 0xc0, !PT ;  /* 0x0000002d46467212 */ /* 0x000fe200078ec0ff */
[-C--:B------:R-:W-:Y:S01]  /*ea50*/  HMMA.16816.F32.BF16 R12, R56, R42.reuse, R12 ;  /* 0x0000002a380c723c */ /* 0x080fe2000004180c */
[----:B------:R-:W4:Y:S04]  /*ea60*/  LDSM.16.MT88.4 R44, [R139+0x5400] ;  /* 0x005400008b2c783b */ /* 0x000f280000004200 */
[----:B------:R-:W-:Y:S01]  /*ea70*/  FADD.FTZ R41, R225, R67 ;  /* 0x00000043e1297221 */ /* 0x000fe20000010000 */
[C---:B------:R-:W-:Y:S05]  /*ea80*/  HMMA.16816.F32.BF16 R16, R52.reuse, R42, R16 ;  /* 0x0000002a3410723c */ /* 0x040fea0000041810 */
[----:B------:R-:W-:Y:S01]  /*ea90*/  F2FP.BF16.F32.PACK_AB R0, R147, R117 ;  /* 0x000000759300723e */ /* 0x000fe200000010ff */
[----:B------:R-:W-:Y:S01]  /*eaa0*/  FADD.FTZ R40, R189, R68 ;  /* 0x00000044bd287221 */ /* 0x000fe20000010000 */
[----:B------:R-:W-:Y:S01]  /*eab0*/  LOP3.LUT R60, R60, R3, RZ, 0xc0, !PT ;  /* 0x000000033c3c7212 */ /* 0x000fe200078ec0ff */
[----:B------:R-:W-:Y:S03]  /*eac0*/  FADD.FTZ R50, R227, R50 ;  /* 0x00000032e3327221 */ /* 0x000fe60000010000 */
[--C-:B------:R-:W-:Y:S01]  /*ead0*/  HSET2.LE.AND R61, R108, R81.reuse, PT ;  /* 0x000000516c3d7233 */ /* 0x100fe20003803000 */
[-C--:B--2---:R-:W-:Y:S03]  /*eae0*/  HMMA.16816.F32.BF16 R20, R52, R36.reuse, R20 ;  /* 0x000000243414723c */ /* 0x084fe60000041814 */
[----:B------:R-:W-:Y:S01]  /*eaf0*/  LOP3.LUT R64, R64, R0, RZ, 0xc0, !PT ;  /* 0x0000000040407212 */ /* 0x000fe200078ec0ff */
[----:B------:R-:W-:Y:S01]  /*eb00*/  FADD.FTZ R40, R175, R40 ;  /* 0x00000028af287221 */ /* 0x000fe20000010000 */
[----:B------:R-:W-:Y:S01]  /*eb10*/  F2FP.BF16.F32.PACK_AB R48, R185, R195 ;  /* 0x000000c3b930723e */ /* 0x000fe200000010ff */
[C---:B------:R-:W-:Y:S05]  /*eb20*/  HMMA.16816.F32.BF16 R24, R56.reuse, R36, R24 ;  /* 0x000000243818723c */ /* 0x040fea0000041818 */
[----:B------:R-:W-:Y:S01]  /*eb30*/  F2FP.BF16.F32.PACK_AB R3, R145, R113 ;  /* 0x000000719103723e */ /* 0x000fe200000010ff */
[-C--:B------:R-:W-:Y:S01]  /*eb40*/  HMMA.16816.F32.BF16 R28, R56, R38.reuse, R28 ;  /* 0x00000026381c723c */ /* 0x080fe2000004181c */
[----:B------:R-:W-:Y:S04]  /*eb50*/  MUFU.EX2 R56, R184 ;  /* 0x000000b800387308 */ /* 0x000fe80000000800 */
[--C-:B------:R-:W-:Y:S01]  /*eb60*/  HSET2.LE.AND R0, R88, R81.reuse, PT ;  /* 0x0000005158007233 */ /* 0x100fe20003803000 */
[----:B------:R-:W-:Y:S05]  /*eb70*/  HMMA.16816.F32.BF16 R32, R52, R38, R32 ;  /* 0x000000263420723c */ /* 0x000fea0000041820 */
[----:B------:R1:W-:Y:S01]  /*eb80*/  MUFU.EX2 R55, R142 ;  /* 0x0000008e00377308 */ /* 0x0003e20000000800 */
[----:B------:R-:W-:Y:S01]  /*eb90*/  F2FP.BF16.F32.PACK_AB R67, R95, R94 ;  /* 0x0000005e5f43723e */ /* 0x000fe200000010ff */
[----:B------:R-:W-:Y:S01]  /*eba0*/  FADD.FTZ R51, R215, R69 ;  /* 0x00000045d7337221 */ /* 0x000fe20000010000 */
[----:B------:R-:W-:Y:S03]  /*ebb0*/  LOP3.LUT R61, R61, R48, RZ, 0xc0, !PT ;  /* 0x000000303d3d7212 */ /* 0x000fe600078ec0ff */
[----:B------:R-:W-:Y:S04]  /*ebc0*/  LOP3.LUT R65, R65, R3, RZ, 0xc0, !PT ;  /* 0x0000000341417212 */ /* 0x000fe800078ec0ff */
[----:B------:R-:W2:Y:S01]  /*ebd0*/  MUFU.EX2 R88, R191 ;  /* 0x000000bf00587308 */ /* 0x000ea20000000800 */
[--C-:B------:R-:W-:Y:S01]  /*ebe0*/  HSET2.LE.AND R3, R102, R81.reuse, PT ;  /* 0x0000005166037233 */ /* 0x100fe20003803000 */
[-C--:B----4-:R-:W-:Y:S05]  /*ebf0*/  HMMA.16816.F32.BF16 R4, R60, R44.reuse, R4 ;  /* 0x0000002c3c04723c */ /* 0x090fea0000041804 */
[--C-:B------:R-:W-:Y:S02]  /*ec00*/  HSET2.LE.AND R48, R98, R81.reuse, PT ;  /* 0x0000005162307233 */ /* 0x100fe40003803000 */
[--C-:B------:R-:W-:Y:S04]  /*ec10*/  HSET2.LE.AND R49, R97, R81.reuse, PT ;  /* 0x0000005161317233 */ /* 0x100fe80003803000 */
[--C-:B------:R-:W-:Y:S02]  /*ec20*/  HSET2.LE.AND R75, R75, R81.reuse, PT ;  /* 0x000000514b4b7233 */ /* 0x100fe40003803000 */
[----:B------:R-:W-:Y:S01]  /*ec30*/  HSET2.LE.AND R81, R84, R81, PT ;  /* 0x0000005154517233 */ /* 0x000fe20003803000 */
[----:B------:R-:W-:Y:S01]  /*ec40*/  FADD.FTZ R84, R183, R40 ;  /* 0x00000028b7547221 */ /* 0x000fe20000010000 */
[----:B------:R-:W-:Y:S01]  /*ec50*/  LOP3.LUT R67, R0, R67, RZ, 0xc0, !PT ;  /* 0x0000004300437212 */ /* 0x000fe200078ec0ff */
[----:B------:R-:W-:Y:S01]  /*ec60*/  FADD.FTZ R0, R180, R41 ;  /* 0x00000029b4007221 */ /* 0x000fe20000010000 */
[----:B------:R-:W-:Y:S01]  /*ec70*/  F2FP.BF16.F32.PACK_AB R71, R197, R202 ;  /* 0x000000cac547723e */ /* 0x000fe200000010ff */
[----:B------:R-:W4:Y:S01]  /*ec80*/  LDSM.16.MT88.4 R40, [R204+0x5400] ;  /* 0x00540000cc28783b */ /* 0x000f220000004200 */
[----:B------:R-:W-:Y:S01]  /*ec90*/  FADD.FTZ R37, R219, R84 ;  /* 0x00000054db257221 */ /* 0x000fe20000010000 */
[----:B------:R-:W-:Y:S02]  /*eca0*/  F2FP.BF16.F32.PACK_AB R68, R240, R241 ;  /* 0x000000f1f044723e */ /* 0x000fe400000010ff */
[C---:B------:R-:W-:Y:S04]  /*ecb0*/  HMMA.16816.F32.BF16 R8, R64.reuse, R44, R8 ;  /* 0x0000002c4008723c */ /* 0x040fe80000041808 */
[----:B------:R-:W-:Y:S01]  /*ecc0*/  FADD.FTZ R53, R187, R37 ;  /* 0x00000025bb357221 */ /* 0x000fe20000010000 */
[----:B------:R-:W-:Y:S01]  /*ecd0*/  LOP3.LUT R71, R3, R71, RZ, 0xc0, !PT ;  /* 0x0000004703477212 */ /* 0x000fe200078ec0ff */
[-C--:B------:R-:W-:Y:S05]  /*ece0*/  HMMA.16816.F32.BF16 R12, R64, R46.reuse, R12 ;  /* 0x0000002e400c723c */ /* 0x080fea000004180c */
[----:B------:R-:W-:Y:S01]  /*ecf0*/  FADD.FTZ R3, R177, R51 ;  /* 0x00000033b1037221 */ /* 0x000fe20000010000 */
[C---:B------:R-:W-:Y:S05]  /*ed00*/  HMMA.16816.F32.BF16 R16, R60.reuse, R46, R16 ;  /* 0x0000002e3c10723c */ /* 0x040fea0000041810 */
[----:B------:R-:W-:Y:S01]  /*ed10*/  LOP3.LUT R68, R48, R68, RZ, 0xc0, !PT ;  /* 0x0000004430447212 */ /* 0x000fe200078ec0ff */
[----:B------:R-:W-:Y:S01]  /*ed20*/  FADD.FTZ R48, R181, R50 ;  /* 0x00000032b5307221 */ /* 0x000fe20000010000 */
[----:B------:R-:W-:Y:S01]  /*ed30*/  FADD.FTZ R85, R182, R3 ;  /* 0x00000003b6557221 */ /* 0x000fe20000010000 */
[----:B------:R-:W-:Y:S03]  /*ed40*/  FADD.FTZ R3, R216, R0 ;  /* 0x00000000d8037221 */ /* 0x000fe60000010000 */
[----:B------:R-:W-:Y:S01]  /*ed50*/  FADD.FTZ R36, R199, R48 ;  /* 0x00000030c7247221 */ /* 0x000fe20000010000 */
[----:B------:R-:W-:Y:S01]  /*ed60*/  FADD.FTZ R44, R140, R53 ;  /* 0x000000358c2c7221 */ /* 0x000fe20000010000 */
[----:B------:R-:W-:Y:S01]  /*ed70*/  F2FP.BF16.F32.PACK_AB R69, R229, R226 ;  /* 0x000000e2e545723e */ /* 0x000fe200000010ff */
[----:B------:R-:W-:Y:S01]  /*ed80*/  FADD.FTZ R0, R220, R85 ;  /* 0x00000055dc007221 */ /* 0x000fe20000010000 */
[----:B------:R-:W-:Y:S01]  /*ed90*/  FADD.FTZ R52, R186, R36 ;  /* 0x00000024ba347221 */ /* 0x000fe20000010000 */
[----:B------:R-:W-:Y:S01]  /*eda0*/  FADD.FTZ R44, R193, R44 ;  /* 0x0000002cc12c7221 */ /* 0x000fe20000010000 */
[----:B------:R-:W3:Y:S01]  /*edb0*/  LDSM.16.MT88.4 R36, [R139+0x5800] ;  /* 0x005800008b24783b */ /* 0x000ee20000004200 */
[----:B------:R-:W-:Y:S01]  /*edc0*/  LOP3.LUT R69, R49, R69, RZ, 0xc0, !PT ;  /* 0x0000004531457212 */ /* 0x000fe200078ec0ff */
[----:B------:R-:W-:Y:S01]  /*edd0*/  FADD.FTZ R45, R168, R52 ;  /* 0x00000034a82d7221 */ /* 0x000fe20000010000 */
[----:B------:R-:W-:Y:S01]  /*ede0*/  FADD.FTZ R52, R161, R44 ;  /* 0x0000002ca1347221 */ /* 0x000fe20000010000 */
[----:B------:R-:W-:Y:S01]  /*edf0*/  F2FP.BF16.F32.PACK_AB R50, R224, R194 ;  /* 0x000000c2e032723e */ /* 0x000fe200000010ff */
[----:B------:R-:W-:Y:S01]  /*ee00*/  FADD.FTZ R3, R179, R3 ;  /* 0x00000003b3037221 */ /* 0x000fe20000010000 */
[----:B------:R-:W-:Y:S01]  /*ee10*/  FADD.FTZ R45, R221, R45 ;  /* 0x0000002ddd2d7221 */ /* 0x000fe20000010000 */
[-C--:B----4-:R-:W-:Y:S03]  /*ee20*/  HMMA.16816.F32.BF16 R20, R60, R40.reuse, R20 ;  /* 0x000000283c14723c */ /* 0x090fe60000041814 */
[----:B------:R-:W-:Y:S01]  /*ee30*/  FADD.FTZ R54, R169, R0 ;  /* 0x00000000a9367221 */ /* 0x000fe20000010000 */
[----:B------:R-:W-:Y:S01]  /*ee40*/  FADD.FTZ R0, R143, R3 ;  /* 0x000000038f007221 */ /* 0x000fe20000010000 */
[----:B------:R-:W-:Y:S01]  /*ee50*/  FADD.FTZ R53, R208, R45 ;  /* 0x0000002dd0357221 */ /* 0x000fe20000010000 */
[C---:B------:R-:W-:Y:S01]  /*ee60*/  HMMA.16816.F32.BF16 R24, R64.reuse, R40, R24 ;  /* 0x000000284018723c */ /* 0x040fe20000041818 */
[----:B------:R-:W4:Y:S04]  /*ee70*/  LDSM.16.MT88.4 R44, [R204+0x5800] ;  /* 0x00580000cc2c783b */ /* 0x000f280000004200 */
[----:B------:R-:W-:Y:S01]  /*ee80*/  FADD.FTZ R0, R141, R0 ;  /* 0x000000008d007221 */ /* 0x000fe20000010000 */
[-C--:B------:R-:W-:Y:S03]  /*ee90*/  HMMA.16816.F32.BF16 R28, R64, R42.reuse, R28 ;  /* 0x0000002a401c723c */ /* 0x080fe6000004181c */
[----:B------:R1:W5:Y:S02]  /*eea0*/  LDL.LU R208, [R1+0x60] ;  /* 0x0000600001d07983 */ /* 0x0003640000300800 */
[----:B------:R-:W-:Y:S01]  /*eeb0*/  FADD.FTZ R0, R148, R0 ;  /* 0x0000000094007221 */ /* 0x000fe20000010000 */
[----:B------:R-:W-:Y:S05]  /*eec0*/  HMMA.16816.F32.BF16 R32, R60, R42, R32 ;  /* 0x0000002a3c20723c */ /* 0x000fea0000041820 */
[----:B------:R-:W-:Y:S01]  /*eed0*/  FADD.FTZ R3, R165, R54 ;  /* 0x00000036a5037221 */ /* 0x000fe20000010000 */
[----:B------:R-:W-:Y:S01]  /*eee0*/  FADD.FTZ R41, R150, R0 ;  /* 0x0000000096297221 */ /* 0x000fe20000010000 */
[----:B------:R-:W-:Y:S01]  /*eef0*/  FADD.FTZ R0, R207, R53 ;  /* 0x00000035cf007221 */ /* 0x000fe20000010000 */
[----:B------:R-:W-:Y:S01]  /*ef00*/  F2FP.BF16.F32.PACK_AB R51, R111, R110 ;  /* 0x0000006e6f33723e */ /* 0x000fe200000010ff */
[----:B------:R1:W5:Y:S02]  /*ef10*/  LDL.LU R207, [R1+0x5c] ;  /* 0x00005c0001cf7983 */ /* 0x0003640000300800 */
[----:B------:R-:W-:Y:S01]  /*ef20*/  FADD.FTZ R3, R160, R3 ;  /* 0x00000003a0037221 */ /* 0x000fe20000010000 */
[----:B------:R-:W-:Y:S01]  /*ef30*/  FADD.FTZ R42, R149, R41 ;  /* 0x00000029952a7221 */ /* 0x000fe20000010000 */
[----:B------:R-:W-:Y:S01]  /*ef40*/  FADD.FTZ R41, R205, R0 ;  /* 0x00000000cd297221 */ /* 0x000fe20000010000 */
[----:B------:R-:W-:Y:S01]  /*ef50*/  F2FP.BF16.F32.PACK_AB R48, R238, R230 ;  /* 0x000000e6ee30723e */ /* 0x000fe200000010ff */
[-C--:B---3--:R-:W-:Y:S05]  /*ef60*/  HMMA.16816.F32.BF16 R4, R68, R36.reuse, R4 ;  /* 0x000000244404723c */ /* 0x088fea0000041804 */
[----:B------:R-:W-:Y:S01]  /*ef70*/  FADD.FTZ R40, R157, R3 ;  /* 0x000000039d287221 */ /* 0x000fe20000010000 */
[----:B------:R-:W-:Y:S01]  /*ef80*/  FADD.FTZ R3, R206, R52 ;  /* 0x00000034ce037221 */ /* 0x000fe20000010000 */
[----:B------:R-:W-:Y:S01]  /*ef90*/  F2FP.BF16.F32.PACK_AB R49, R107, R106 ;  /* 0x0000006a6b31723e */ /* 0x000fe200000010ff */
[----:B------:R3:W5:Y:S03]  /*efa0*/  LDL.LU R206, [R1+0x58] ;  /* 0x0000580001ce7983 */ /* 0x0007660000300800 */
[----:B------:R-:W-:Y:S01]  /*efb0*/  FADD.FTZ R0, R138, R3 ;  /* 0x000000038a007221 */ /* 0x000fe20000010000 */
[----:B------:R3:W5:Y:S01]  /*efc0*/  LDL.LU R205, [R1+0x54] ;  /* 0x0000540001cd7983 */ /* 0x0007620000300800 */
[----:B------:R-:W-:Y:S01]  /*efd0*/  LOP3.LUT R50, R72, R50, RZ, 0xc0, !PT ;  /* 0x0000003248327212 */ /* 0x000fe200078ec0ff */
[----:B------:R-:W-:Y:S01]  /*efe0*/  FADD.FTZ R42, R151, R42 ;  /* 0x0000002a972a7221 */ /* 0x000fe20000010000 */
[----:B------:R-:W-:Y:S01]  /*eff0*/  LOP3.LUT R51, R73, R51, RZ, 0xc0, !PT ;  /* 0x0000003349337212 */ /* 0x000fe200078ec0ff */
[----:B------:R3:W5:Y:S01]  /*f000*/  LDL.LU R138, [R1+0x50] ;  /* 0x00005000018a7983 */ /* 0x0007620000300800 */
[----:B------:R-:W-:Y:S01]  /*f010*/  LOP3.LUT R48, R74, R48, RZ, 0xc0, !PT ;  /* 0x000000304a307212 */ /* 0x000fe200078ec0ff */
[----:B------:R-:W-:Y:S01]  /*f020*/  FADD.FTZ R40, R164, R40 ;  /* 0x00000028a4287221 */ /* 0x000fe20000010000 */
[----:B------:R-:W-:Y:S01]  /*f030*/  LOP3.LUT R49, R75, R49, RZ, 0xc0, !PT ;  /* 0x000000314b317212 */ /* 0x000fe200078ec0ff */
[----:B------:R-:W3:Y:S01]  /*f040*/  LDSM.16.MT88.4 R148, [R139+0x5c00] ;  /* 0x005c00008b94783b */ /* 0x000ee20000004200 */
[----:B------:R-:W-:Y:S01]  /*f050*/  FADD.FTZ R41, R249, R41 ;  /* 0x00000029f9297221 */ /* 0x000fe20000010000 */
[----:B------:R-:W-:Y:S01]  /*f060*/  FADD.FTZ R3, R156, R40 ;  /* 0x000000289c037221 */ /* 0x000fe20000010000 */
[----:B------:R-:W-:Y:S01]  /*f070*/  FADD.FTZ R40, R201, R0 ;  /* 0x00000000c9287221 */ /* 0x000fe20000010000 */
[----:B-1----:R-:W-:Y:S02]  /*f080*/  F2FP.BF16.F32.PACK_AB R142, R92, R93 ;  /* 0x0000005d5c8e723e */ /* 0x002fe400000010ff */
[C---:B------:R-:W-:Y:S04]  /*f090*/  HMMA.16816.F32.BF16 R8, R48.reuse, R36, R8 ;  /* 0x000000243008723c */ /* 0x040fe80000041808 */
[----:B------:R-:W-:Y:S01]  /*f0a0*/  LOP3.LUT R142, R76, R142, RZ, 0xc0, !PT ;  /* 0x0000008e4c8e7212 */ /* 0x000fe200078ec0ff */
[----:B------:R-:W-:Y:S01]  /*f0b0*/  FADD.FTZ R0, R131, R3 ;  /* 0x0000000383007221 */ /* 0x000fe20000010000 */
[-C--:B------:R-:W-:Y:S05]  /*f0c0*/  HMMA.16816.F32.BF16 R12, R48, R38.reuse, R12 ;  /* 0x00000026300c723c */ /* 0x080fea000004180c */
[----:B------:R-:W-:Y:S01]  /*f0d0*/  FADD.FTZ R37, R247, R41 ;  /* 0x00000029f7257221 */ /* 0x000fe20000010000 */
[C---:B------:R-:W-:Y:S05]  /*f0e0*/  HMMA.16816.F32.BF16 R16, R68.reuse, R38, R16 ;  /* 0x000000264410723c */ /* 0x040fea0000041810 */
        /* <DEDUP_REMOVED lines=8> */
[----:B------:R-:W-:Y:S01]  /*f170*/  F2FP.BF16.F32.PACK_AB R143, R90, R91 ;  /* 0x0000005b5a8f723e */ /* 0x000fe200000010ff */
[----:B------:R-:W-:Y:S01]  /*f180*/  FADD.FTZ R38, R218, R36 ;  /* 0x00000024da267221 */ /* 0x000fe20000010000 */
[----:B------:R-:W-:Y:S01]  /*f190*/  FADD.FTZ R37, R137, R37 ;  /* 0x0000002589257221 */ /* 0x000fe20000010000 */
[C---:B------:R-:W-:Y:S04]  /*f1a0*/  HMMA.16816.F32.BF16 R24, R48.reuse, R44, R24 ;  /* 0x0000002c3018723c */ /* 0x040fe80000041818 */
[----:B------:R-:W-:Y:S01]  /*f1b0*/  FADD.FTZ R41, R119, R37 ;  /* 0x0000002577297221 */ /* 0x000fe20000010000 */
[----:B------:R-:W-:Y:S01]  /*f1c0*/  FADD.FTZ R0, R125, R3 ;  /* 0x000000037d007221 */ /* 0x000fe20000010000 */
[----:B------:R-:W-:Y:S01]  /*f1d0*/  FADD.FTZ R3, R252, R40 ;  /* 0x00000028fc037221 */ /* 0x000fe20000010000 */
[----:B------:R-:W-:Y:S01]  /*f1e0*/  LOP3.LUT R143, R77, R143, RZ, 0xc0, !PT ;  /* 0x0000008f4d8f7212 */ /* 0x000fe200078ec0ff */
[-C--:B------:R-:W-:Y:S03]  /*f1f0*/  HMMA.16816.F32.BF16 R28, R48, R46.reuse, R28 ;  /* 0x0000002e301c723c */ /* 0x080fe6000004181c */
[----:B------:R-:W-:Y:S01]  /*f200*/  FADD.FTZ R36, R128, R0 ;  /* 0x0000000080247221 */ /* 0x000fe20000010000 */
[----:B------:R-:W-:Y:S01]  /*f210*/  FADD.FTZ R0, R246, R3 ;  /* 0x00000003f6007221 */ /* 0x000fe20000010000 */
[----:B------:R-:W-:Y:S01]  /*f220*/  FADD.FTZ R3, R200, R38 ;  /* 0x00000026c8037221 */ /* 0x000fe20000010000 */
[----:B------:R-:W-:Y:S05]  /*f230*/  HMMA.16816.F32.BF16 R32, R68, R46, R32 ;  /* 0x0000002e4420723c */ /* 0x000fea0000041820 */
[----:B------:R-:W-:Y:S01]  /*f240*/  FADD.FTZ R40, R114, R36 ;  /* 0x0000002472287221 */ /* 0x000fe20000010000 */
[----:B------:R-:W-:Y:S01]  /*f250*/  FADD.FTZ R42, R243, R0 ;  /* 0x00000000f32a7221 */ /* 0x000fe20000010000 */
[----:B------:R-:W1:Y:S01]  /*f260*/  LDSM.16.MT88.4 R36, [R204+0x5c00] ;  /* 0x005c0000cc24783b */ /* 0x000e620000004200 */
[----:B------:R-:W-:Y:S03]  /*f270*/  F2FP.BF16.F32.PACK_AB R140, R173, R89 ;  /* 0x00000059ad8c723e */ /* 0x000fe600000010ff */
[----:B------:R-:W-:Y:S01]  /*f280*/  FADD.FTZ R42, R153, R42 ;  /* 0x0000002a992a7221 */ /* 0x000fe20000010000 */
[----:B------:R-:W-:Y:S01]  /*f290*/  LOP3.LUT R140, R78, R140, RZ, 0xc0, !PT ;  /* 0x0000008c4e8c7212 */ /* 0x000fe200078ec0ff */
[----:B------:R-:W-:Y:S01]  /*f2a0*/  FADD.FTZ R0, R192, R3 ;  /* 0x00000003c0007221 */ /* 0x000fe20000010000 */
[----:B--2---:R-:W-:Y:S01]  /*f2b0*/  F2FP.BF16.F32.PACK_AB R141, R172, R88 ;  /* 0x00000058ac8d723e */ /* 0x004fe200000010ff */
[----:B------:R-:W-:Y:S01]  /*f2c0*/  FADD.FTZ R3, R118, R41 ;  /* 0x0000002976037221 */ /* 0x000fe20000010000 */
[----:B------:R-:W-:Y:S01]  /*f2d0*/  FADD.FTZ R40, R115, R40 ;  /* 0x0000002873287221 */ /* 0x000fe20000010000 */
[----:B------:R-:W-:Y:S01]  /*f2e0*/  FADD.FTZ R0, R222, R0 ;  /* 0x00000000de007221 */ /* 0x000fe20000010000 */
[----:B------:R-:W-:Y:S01]  /*f2f0*/  LOP3.LUT R141, R79, R141, RZ, 0xc0, !PT ;  /* 0x0000008d4f8d7212 */ /* 0x000fe200078ec0ff */
[----:B------:R-:W-:Y:S01]  /*f300*/  FADD.FTZ R3, R152, R3 ;  /* 0x0000000398037221 */ /* 0x000fe20000010000 */
[----:B------:R-:W-:Y:S01]  /*f310*/  FADD.FTZ R40, R146, R40 ;  /* 0x0000002892287221 */ /* 0x000fe20000010000 */
[----:B------:R-:W-:Y:S01]  /*f320*/  FADD.FTZ R41, R217, R0 ;  /* 0x00000000d9297221 */ /* 0x000fe20000010000 */
[----:B------:R-:W-:Y:S01]  /*f330*/  FADD.FTZ R42, R251, R42 ;  /* 0x0000002afb2a7221 */ /* 0x000fe20000010000 */
[----:B------:R-:W-:Y:S01]  /*f340*/  FADD.FTZ R0, R155, R3 ;  /* 0x000000039b007221 */ /* 0x000fe20000010000 */
[----:B------:R-:W-:Y:S01]  /*f350*/  FADD.FTZ R3, R154, R40 ;  /* 0x000000289a037221 */ /* 0x000fe20000010000 */
[----:B------:R-:W-:Y:S01]  /*f360*/  FADD.FTZ R41, R195, R41 ;  /* 0x00000029c3297221 */ /* 0x000fe20000010000 */
[-C--:B---3--:R-:W-:Y:S05]  /*f370*/  HMMA.16816.F32.BF16 R152, R140, R148.reuse, R4 ;  /* 0x000000948c98723c */ /* 0x088fea0000041804 */
        /* <DEDUP_REMOVED lines=12> */
[----:B------:R-:W-:Y:S02]  /*f440*/  IMAD.MOV.U32 R137, RZ, RZ, R2 ;  /* 0x000000ffff897224 */ /* 0x000fe400078e0002 */
        /* <DEDUP_REMOVED lines=16> */
[----:B------:R-:W-:Y:S01]  /*f550*/  LOP3.LUT R160, R80, R160, RZ, 0xc0, !PT ;  /* 0x000000a050a07212 */ /* 0x000fe200078ec0ff */
[----:B------:R-:W-:Y:S01]  /*f560*/  FADD.FTZ R5, R194, R4 ;  /* 0x00000004c2057221 */ /* 0x000fe20000010000 */
[----:B------:R-:W-:Y:S01]  /*f570*/  LOP3.LUT R161, R81, R161, RZ, 0xc0, !PT ;  /* 0x000000a151a17212 */ /* 0x000fe200078ec0ff */
        /* <DEDUP_REMOVED lines=11> */
[-C--:B------:R-:W-:Y:S05]  /*f630*/  HMMA.16816.F32.BF16 R168, R160, R150.reuse, R12 ;  /* 0x00000096a0a8723c */ /* 0x080fea000004180c */
[----:B------:R-:W-:Y:S01]  /*f640*/  FADD.FTZ R5, R93, R5 ;  /* 0x000000055d057221 */ /* 0x000fe20000010000 */
[C---:B------:R-:W-:Y:S05]  /*f650*/  HMMA.16816.F32.BF16 R148, R140.reuse, R150, R16 ;  /* 0x000000968c94723c */ /* 0x040fea0000041810 */
[----:B------:R-:W-:Y:S01]  /*f660*/  FADD.FTZ R6, R172, R0 ;  /* 0x00000000ac067221 */ /* 0x000fe20000010000 */
[-C--:B-1----:R-:W-:Y:S05]  /*f670*/  HMMA.16816.F32.BF16 R144, R140, R36.reuse, R20 ;  /* 0x000000248c90723c */ /* 0x082fea0000041814 */
[----:B------:R-:W-:Y:S01]  /*f680*/  FADD.FTZ R4, R122, R4 ;  /* 0x000000047a047221 */ /* 0x000fe20000010000 */
[C---:B------:R-:W-:Y:S05]  /*f690*/  HMMA.16816.F32.BF16 R156, R160.reuse, R36, R24 ;  /* 0x00000024a09c723c */ /* 0x040fea0000041818 */
[----:B------:R-:W-:Y:S01]  /*f6a0*/  FADD.FTZ R7, R92, R5 ;  /* 0x000000055c077221 */ /* 0x000fe20000010000 */
[----:B------:R-:W-:Y:S01]  /*f6b0*/  FADD.FTZ R6, R91, R6 ;  /* 0x000000065b067221 */ /* 0x000fe20000010000 */
[----:B------:R-:W-:Y:S01]  /*f6c0*/  FADD.FTZ R3, R86, R3 ;  /* 0x0000000356037221 */ /* 0x000fe20000010000 */
[----:B------:R-:W-:Y:S01]  /*f6d0*/  FADD.FTZ R0, R123, R4 ;  /* 0x000000047b007221 */ /* 0x000fe20000010000 */
[-C--:B------:R-:W-:Y:S01]  /*f6e0*/  HMMA.16816.F32.BF16 R160, R160, R38.reuse, R28 ;  /* 0x00000026a0a0723c */ /* 0x080fe2000004181c */
[----:B------:R-:W-:Y:S02]  /*f6f0*/  STL [R1], R7 ;  /* 0x0000000701007387 */ /* 0x000fe40000100800 */
[----:B------:R-:W-:Y:S01]  /*f700*/  FADD.FTZ R5, R90, R6 ;  /* 0x000000065a057221 */ /* 0x000fe20000010000 */
[----:B------:R-:W-:Y:S01]  /*f710*/  FADD.FTZ R4, R56, R3 ;  /* 0x0000000338047221 */ /* 0x000fe20000010000 */
[----:B------:R-:W-:Y:S01]  /*f720*/  FADD.FTZ R3, R126, R0 ;  /* 0x000000007e037221 */ /* 0x000fe20000010000 */
[----:B------:R-:W-:Y:S02]  /*f730*/  HMMA.16816.F32.BF16 R140, R140, R38, R32 ;  /* 0x000000268c8c723c */ /* 0x000fe40000041820 */
[----:B------:R-:W-:Y:S03]  /*f740*/  STL [R1+0x18], R5 ;  /* 0x0000180501007387 */ /* 0x000fe60000100800 */
[----:B------:R-:W-:Y:S01]  /*f750*/  FADD.FTZ R4, R55, R4 ;  /* 0x0000000437047221 */ /* 0x000fe20000010000 */
[----:B------:R-:W-:Y:S01]  /*f760*/  FADD.FTZ R3, R174, R3 ;  /* 0x00000003ae037221 */ /* 0x000fe20000010000 */
[----:B------:R-:W-:Y:S03]  /*f770*/  IADD3 R0, R228, -0x1, RZ ;  /* 0xffffffffe4007810 */ /* 0x000fe60007ffe0ff */
[----:B------:R-:W-:Y:S02]  /*f780*/  STL [R1+0x1c], R4 ;  /* 0x00001c0401007387 */ /* 0x000fe40000100800 */
[----:B------:R-:W-:Y:S02]  /*f790*/  IMAD.MOV.U32 R228, RZ, RZ, R0 ;  /* 0x000000ffffe47224 */ /* 0x000fe400078e0000 */
[----:B------:R1:W-:Y:S01]  /*f7a0*/  STL [R1+0x28], R3 ;  /* 0x0000280301007387 */ /* 0x0003e20000100800 */
[----:B------:R-:W-:Y:S02]  /*f7b0*/  IMAD.MOV.U32 R0, RZ, RZ, R136 ;  /* 0x000000ffff007224 */ /* 0x000fe400078e0088 */
[----:B-1----:R-:W-:Y:S01]  /*f7c0*/  IMAD.MOV.U32 R3, RZ, RZ, R135 ;  /* 0x000000ffff037224 */ /* 0x002fe200078e0087 */
[----:B------:R-:W-:Y:S06]  /*f7d0*/  @P2 BRA `(.L_x_339) ;  /* 0xffffff9400d02947 */ /* 0x000fec000383ffff */
.L_x_338:
[----:B------:R-:W2:Y:S01]  /*f7e0*/  LDL.LU R9, [R1] ;  /* 0x0000000001097983 */ /* 0x000ea20000300800 */
[----:B------:R-:W-:-:S03]  /*f7f0*/  ULDC UR4, c[0x0][0x38c] ;  /* 0x0000e30000047ab9 */ /* 0x000fc60000000800 */
[----:B------:R-:W3:Y:S04]  /*f800*/  LDL.LU R8, [R1+0x18] ;  /* 0x0000180001087983 */ /* 0x000ee80000300800 */
[----:B------:R-:W4:Y:S04]  /*f810*/  LDL.LU R6, [R1+0x1c] ;  /* 0x00001c0001067983 */ /* 0x000f280000300800 */
[----:B------:R-:W4:Y:S04]  /*f820*/  LDL.LU R7, [R1+0x28] ;  /* 0x0000280001077983 */ /* 0x000f280000300800 */
[----:B------:R-:W4:Y:S01]  /*f830*/  LDL R25, [R1+0x48] ;  /* 0x0000480001197983 */ /* 0x000f220000100800 */
[----:B------:R-:W1:Y:S02]  /*f840*/  S2R R10, SR_TID.X ;  /* 0x00000000000a7919 */ /* 0x000e640000002100 */
[----:B-1----:R-:W-:Y:S01]  /*f850*/  SHF.R.S32.HI R18, RZ, 0x1f, R10 ;  /* 0x0000001fff127819 */ /* 0x002fe2000001140a */
[----:B------:R-:W-:Y:S01]  /*f860*/  UMOV UR5, 0x400 ;  /* 0x0000040000057882 */ /* 0x000fe20000000000 */
[----:B------:R-:W1:Y:S01]  /*f870*/  S2R R22, SR_TID.X ;  /* 0x0000000000167919 */ /* 0x000e620000002100 */
[----:B--2---:R-:W2:Y:S04]  /*f880*/  SHFL.BFLY PT, R4, R9, 0x2, 0x1f ;  /* 0x0c401f0009047f89 */ /* 0x004ea800000e0000 */
[----:B---3--:R-:W3:Y:S04]  /*f890*/  SHFL.BFLY PT, R3, R8, 0x2, 0x1f ;  /* 0x0c401f0008037f89 */ /* 0x008ee800000e0000 */
[----:B----4-:R-:W4:Y:S04]  /*f8a0*/  SHFL.BFLY PT, R0, R6, 0x2, 0x1f ;  /* 0x0c401f0006007f89 */ /* 0x010f2800000e0000 */
[----:B------:R-:W1:Y:S01]  /*f8b0*/  SHFL.BFLY PT, R5, R7, 0x2, 0x1f ;  /* 0x0c401f0007057f89 */ /* 0x000e6200000e0000 */
[----:B--2---:R-:W-:Y:S01]  /*f8c0*/  FADD.FTZ R4, R4, R9 ;  /* 0x0000000904047221 */ /* 0x004fe20000010000 */
[----:B---3--:R-:W-:-:S04]  /*f8d0*/  FADD.FTZ R3, R3, R8 ;  /* 0x0000000803037221 */ /* 0x008fc80000010000 */
[----:B------:R-:W2:Y:S01]  /*f8e0*/  SHFL.BFLY PT, R9, R4, 0x1, 0x1f ;  /* 0x0c201f0004097f89 */ /* 0x000ea200000e0000 */
[----:B----4-:R-:W-:-:S03]  /*f8f0*/  FADD.FTZ R0, R0, R6 ;  /* 0x0000000600007221 */ /* 0x010fc60000010000 */
[----:B------:R-:W-:Y:S01]  /*f900*/  SHFL.BFLY PT, R8, R3, 0x1, 0x1f ;  /* 0x0c201f0003087f89 */ /* 0x000fe200000e0000 */
[----:B-1----:R-:W-:-:S03]  /*f910*/  FADD.FTZ R5, R5, R7 ;  /* 0x0000000705057221 */ /* 0x002fc60000010000 */
[----:B------:R-:W1:Y:S04]  /*f920*/  SHFL.BFLY PT, R6, R0, 0x1, 0x1f ;  /* 0x0c201f0000067f89 */ /* 0x000e6800000e0000 */
[----:B------:R-:W3:Y:S01]  /*f930*/  SHFL.BFLY PT, R7, R5, 0x1, 0x1f ;  /* 0x0c201f0005077f89 */ /* 0x000ee200000e0000 */
[----:B--2---:R-:W-:-:S05]  /*f940*/  FADD.FTZ R19, R4, R9 ;  /* 0x0000000904137221 */ /* 0x004fca0000010000 */
[----:B------:R-:W-:Y:S01]  /*f950*/  FSETP.NE.FTZ.AND P4, PT, R19, RZ, PT ;  /* 0x000000ff1300720b */ /* 0x000fe20003f95000 */
[----:B-1----:R-:W-:Y:S01]  /*f960*/  FADD.FTZ R20, R0, R6 ;  /* 0x0000000600147221 */ /* 0x002fe20000010000 */
[----:B------:R-:W-:Y:S01]  /*f970*/  MOV R0, 0x3f800000 ;  /* 0x3f80000000007802 */ /* 0x000fe20000000f00 */
[----:B------:R-:W-:Y:S01]  /*f980*/  FADD.FTZ R17, R3, R8 ;  /* 0x0000000803117221 */ /* 0x000fe20000010000 */
[----:B---3--:R-:W-:Y:S02]  /*f990*/  FADD.FTZ R21, R5, R7 ;  /* 0x0000000705157221 */ /* 0x008fe40000010000 */
[----:B------:R-:W-:Y:S02]  /*f9a0*/  FSETP.NE.FTZ.AND P2, PT, R20, RZ, PT ;  /* 0x000000ff1400720b */ /* 0x000fe40003f55000 */
[----:B------:R-:W-:-:S05]  /*f9b0*/  FSETP.NE.FTZ.AND P3, PT, R17, RZ, PT ;  /* 0x000000ff1100720b */ /* 0x000fca0003f75000 */
[----:B------:R-:W1:Y:S01]  /*f9c0*/  @P4 MUFU.RCP R0, R19 ;  /* 0x0000001300004308 */ /* 0x000e620000001000 */
[----:B------:R-:W-:Y:S01]  /*f9d0*/  FSETP.NE.FTZ.AND P5, PT, R21, RZ, PT ;  /* 0x000000ff1500720b */ /* 0x000fe20003fb5000 */
[----:B------:R-:W-:Y:S01]  /*f9e0*/  IMAD.MOV.U32 R6, RZ, RZ, 0x3f800000 ;  /* 0x3f800000ff067424 */ /* 0x000fe200078e00ff */
[----:B------:R-:W-:Y:S02]  /*f9f0*/  MOV R3, 0x3f800000 ;  /* 0x3f80000000037802 */ /* 0x000fe40000000f00 */
[----:B------:R-:W-:Y:S02]  /*fa00*/  MOV R4, 0x3f800000 ;  /* 0x3f80000000047802 */ /* 0x000fe40000000f00 */
[----:B------:R-:W-:Y:S01]  /*fa10*/  LEA.HI R5, R18, R10, RZ, 0x2 ;  /* 0x0000000a12057211 */ /* 0x000fe200078f10ff */
[----:B------:R-:W-:Y:S03]  /*fa20*/  @P2 MUFU.RCP R6, R20 ;  /* 0x0000001400062308 */ /* 0x000fe60000001000 */
[----:B------:R-:W-:-:S02]  /*fa30*/  LOP3.LUT R7, R5, 0xfffffffc, RZ, 0xc0, !PT ;  /* 0xfffffffc05077812 */ /* 0x000fc400078ec0ff */
[----:B------:R-:W-:-:S03]  /*fa40*/  SHF.R.S32.HI R5, RZ, 0x2, R5 ;  /* 0x00000002ff057819 */ /* 0x000fc60000011405 */
[----:B------:R-:W2:Y:S01]  /*fa50*/  @P3 MUFU.RCP R3, R17 ;  /* 0x0000001100033308 */ /* 0x000ea20000001000 */
[----:B-1----:R-:W-:-:S07]  /*fa60*/  FMUL.FTZ R0, R0, UR4 ;  /* 0x0000000400007c20 */ /* 0x002fce0008410000 */
[----:B------:R-:W1:Y:S01]  /*fa70*/  @P5 MUFU.RCP R4, R21 ;  /* 0x0000001500045308 */ /* 0x000e620000001000 */
[C---:B------:R-:W-:Y:S01]  /*fa80*/  FMUL.FTZ R152, R0.reuse, R152 ;  /* 0x0000009800987220 */ /* 0x040fe20000410000 */
[C---:B------:R-:W-:Y:S01]  /*fa90*/  FMUL.FTZ R16, R0.reuse, R153 ;  /* 0x0000009900107220 */ /* 0x040fe20000410000 */
[C---:B------:R-:W-:Y:S01]  /*faa0*/  FMUL.FTZ R148, R0.reuse, R148 ;  /* 0x0000009400947220 */ /* 0x040fe20000410000 */
[C---:B------:R-:W-:Y:S01]  /*fab0*/  FMUL.FTZ R14, R0.reuse, R149 ;  /* 0x00000095000e7220 */ /* 0x040fe20000410000 */
[C---:B------:R-:W-:Y:S01]  /*fac0*/  FMUL.FTZ R144, R0.reuse, R144 ;  /* 0x0000009000907220 */ /* 0x040fe20000410000 */
[C---:B------:R-:W-:Y:S01]  /*fad0*/  FMUL.FTZ R12, R0.reuse, R145 ;  /* 0x00000091000c7220 */ /* 0x040fe20000410000 */
[C---:B------:R-:W-:Y:S01]  /*fae0*/  FMUL.FTZ R140, R0.reuse, R140 ;  /* 0x0000008c008c7220 */ /* 0x040fe20000410000 */
[----:B------:R-:W-:Y:S01]  /*faf0*/  FMUL.FTZ R141, R0, R141 ;  /* 0x0000008d008d7220 */ /* 0x000fe20000410000 */
[----:B------:R-:W-:-:S04]  /*fb00*/  SHF.R.S32.HI R0, RZ, 0x1f, R5 ;  /* 0x0000001fff007819 */ /* 0x000fc80000011405 */
[----:B------:R-:W-:Y:S01]  /*fb10*/  LEA.HI R0, R0, R5, RZ, 0x3 ;  /* 0x0000000500007211 */ /* 0x000fe200078f18ff */
[----:B--2---:R-:W-:-:S03]  /*fb20*/  FMUL.FTZ R3, R3, UR4 ;  /* 0x0000000403037c20 */ /* 0x004fc60008410000 */
[----:B------:R-:W-:Y:S01]  /*fb30*/  LOP3.LUT R0, R0, 0xfffffff8, RZ, 0xc0, !PT ;  /* 0xfffffff800007812 */ /* 0x000fe200078ec0ff */
[----:B------:R-:W-:Y:S01]  /*fb40*/  FMUL.FTZ R6, R6, UR4 ;  /* 0x0000000406067c20 */ /* 0x000fe20008410000 */
[----:B-1----:R-:W-:Y:S01]  /*fb50*/  FMUL.FTZ R4, R4, UR4 ;  /* 0x0000000404047c20 */ /* 0x002fe20008410000 */
[----:B------:R-:W1:Y:S02]  /*fb60*/  S2UR UR4, SR_CgaCtaId ;  /* 0x00000000000479c3 */ /* 0x000e640000008800 */
[----:B------:R-:W-:Y:S02]  /*fb70*/  IMAD.IADD R5, R5, 0x1, -R0 ;  /* 0x0000000105057824 */ /* 0x000fe400078e0a00 */
        /* <DEDUP_REMOVED lines=8> */
[----:B------:R-:W-:-:S02]  /*fc00*/  LEA.HI R3, R5, R5, RZ, 0x1 ;  /* 0x0000000505037211 */ /* 0x000fc400078f08ff */
[-C--:B------:R-:W-:Y:S02]  /*fc10*/  LEA.HI R18, R18, R10.reuse, RZ, 0x5 ;  /* 0x0000000a12127211 */ /* 0x080fe400078f28ff */
[----:B------:R-:W-:Y:S02]  /*fc20*/  SHF.R.S32.HI R0, RZ, 0x1, R3 ;  /* 0x00000001ff007819 */ /* 0x000fe40000011403 */
[----:B------:R-:W-:Y:S02]  /*fc30*/  IADD3 R8, -R7, R10, RZ ;  /* 0x0000000a07087210 */ /* 0x000fe40007ffe1ff */
[----:B------:R-:W-:Y:S02]  /*fc40*/  LOP3.LUT R3, R3, 0x3fffffe, RZ, 0xc0, !PT ;  /* 0x03fffffe03037812 */ /* 0x000fe400078ec0ff */
[----:B------:R-:W-:Y:S02]  /*fc50*/  SHF.R.S32.HI R18, RZ, 0x5, R18 ;  /* 0x00000005ff127819 */ /* 0x000fe40000011412 */
[----:B------:R-:W-:-:S02]  /*fc60*/  SHF.L.U32 R7, R0, 0x6, RZ ;  /* 0x0000000600077819 */ /* 0x000fc400000006ff */
[----:B------:R-:W-:Y:S01]  /*fc70*/  IADD3 R5, R5, -R3, RZ ;  /* 0x8000000305057210 */ /* 0x000fe20007ffe0ff */
[----:B------:R-:W-:Y:S01]  /*fc80*/  IMAD R3, R18, 0x100, R8 ;  /* 0x0000010012037824 */ /* 0x000fe200078e0208 */
[----:B------:R-:W-:Y:S02]  /*fc90*/  LOP3.LUT R7, R7, 0xc0, RZ, 0xc0, !PT ;  /* 0x000000c007077812 */ /* 0x000fe400078ec0ff */
[C---:B------:R-:W-:Y:S02]  /*fca0*/  LOP3.LUT R8, R0.reuse, 0x1, RZ, 0xc0, !PT ;  /* 0x0000000100087812 */ /* 0x040fe400078ec0ff */
[----:B------:R-:W-:Y:S02]  /*fcb0*/  LEA R3, R5, R3, 0x4 ;  /* 0x0000000305037211 */ /* 0x000fe400078e20ff */
[----:B------:R-:W-:Y:S01]  /*fcc0*/  LEA.HI R5, R7, R7, RZ, 0x1d ;  /* 0x0000000707057211 */ /* 0x000fe200078fe8ff */
[----:B-1----:R-:W-:Y:S01]  /*fcd0*/  ULEA UR4, UR4, UR5, 0x18 ;  /* 0x0000000504047291 */ /* 0x002fe2000f8ec03f */
[----:B------:R-:W-:Y:S01]  /*fce0*/  LOP3.LUT P0, RZ, R0, 0x2, RZ, 0xc0, !PT ;  /* 0x0000000200ff7812 */ /* 0x000fe2000780c0ff */
[----:B------:R-:W-:Y:S01]  /*fcf0*/  IMAD.MOV.U32 R9, RZ, RZ, 0x10 ;  /* 0x00000010ff097424 */ /* 0x000fe200078e00ff */
[----:B------:R-:W-:-:S02]  /*fd00*/  ISETP.NE.U32.AND P6, PT, R8, 0x1, PT ;  /* 0x000000010800780c */ /* 0x000fc40003fc5070 */
[----:B------:R-:W-:Y:S02]  /*fd10*/  LEA R0, R3, R5, 0x1 ;  /* 0x0000000503007211 */ /* 0x000fe400078e08ff */
[----:B------:R-:W-:Y:S02]  /*fd20*/  ISETP.NE.AND P1, PT, R25, -0x1, PT ;  /* 0xffffffff1900780c */ /* 0x000fe40003f25270 */
[----:B------:R-:W-:Y:S02]  /*fd30*/  SEL R9, R9, 0xfffffff0, P6 ;  /* 0xfffffff009097807 */ /* 0x000fe40003000000 */
[----:B------:R-:W-:Y:S02]  /*fd40*/  LEA R0, R0, UR4, 0x1 ;  /* 0x0000000400007c11 */ /* 0x000fe4000f8e08ff */
[----:B------:R-:W-:Y:S02]  /*fd50*/  F2FP.BF16.F32.PACK_AB R16, R16, R152 ;  /* 0x000000981010723e */ /* 0x000fe400000010ff */
[----:B------:R-:W-:-:S02]  /*fd60*/  F2FP.BF16.F32.PACK_AB R15, R15, R154 ;  /* 0x0000009a0f0f723e */ /* 0x000fc400000010ff */
[----:B------:R-:W-:Y:S02]  /*fd70*/  F2FP.BF16.F32.PACK_AB R14, R14, R148 ;  /* 0x000000940e0e723e */ /* 0x000fe400000010ff */
[----:B------:R-:W-:Y:S01]  /*fd80*/  IADD3 R5, R0, R9, RZ ;  /* 0x0000000900057210 */ /* 0x000fe20007ffe0ff */
[----:B------:R-:W-:Y:S04]  /*fd90*/  STS [R0], R16 ;  /* 0x0000001000007388 */ /* 0x000fe80000000800 */
[----:B------:R-:W-:Y:S04]  /*fda0*/  STS [R0+0x200], R15 ;  /* 0x0002000f00007388 */ /* 0x000fe80000000800 */
[----:B------:R1:W-:Y:S01]  /*fdb0*/  STS [R5], R14 ;  /* 0x0000000e05007388 */ /* 0x0003e20000000800 */
[C---:B------:R-:W-:Y:S01]  /*fdc0*/  FMUL.FTZ R164, R6.reuse, R164 ;  /* 0x000000a406a47220 */ /* 0x040fe20000410000 */
[----:B------:R-:W-:Y:S01]  /*fdd0*/  FMUL.FTZ R165, R6, R165 ;  /* 0x000000a506a57220 */ /* 0x000fe20000410000 */
[C---:B------:R-:W-:Y:S01]  /*fde0*/  FMUL.FTZ R166, R4.reuse, R166 ;  /* 0x000000a604a67220 */ /* 0x040fe20000410000 */
[----:B------:R-:W-:Y:S01]  /*fdf0*/  FMUL.FTZ R167, R4, R167 ;  /* 0x000000a704a77220 */ /* 0x000fe20000410000 */
[C---:B------:R-:W-:Y:S01]  /*fe00*/  FMUL.FTZ R168, R6.reuse, R168 ;  /* 0x000000a806a87220 */ /* 0x040fe20000410000 */
[----:B------:R-:W-:Y:S01]  /*fe10*/  FMUL.FTZ R169, R6, R169 ;  /* 0x000000a906a97220 */ /* 0x000fe20000410000 */
[C---:B------:R-:W-:Y:S01]  /*fe20*/  FMUL.FTZ R170, R4.reuse, R170 ;  /* 0x000000aa04aa7220 */ /* 0x040fe20000410000 */
[----:B------:R-:W-:Y:S01]  /*fe30*/  FMUL.FTZ R171, R4, R171 ;  /* 0x000000ab04ab7220 */ /* 0x000fe20000410000 */
[C---:B------:R-:W-:Y:S01]  /*fe40*/  IADD3 R3, R0.reuse, 0x20, RZ ;  /* 0x0000002000037810 */ /* 0x040fe20007ffe0ff */
[----:B------:R-:W-:Y:S01]  /*fe50*/  @P0 VIADD R3, R0, 0xffffffe0 ;  /* 0xffffffe000030836 */ /* 0x000fe20000000000 */
[----:B------:R-:W-:Y:S01]  /*fe60*/  F2FP.BF16.F32.PACK_AB R13, R13, R150 ;  /* 0x000000960d0d723e */ /* 0x000fe200000010ff */
[C---:B------:R-:W-:Y:S01]  /*fe70*/  FMUL.FTZ R156, R6.reuse, R156 ;  /* 0x0000009c069c7220 */ /* 0x040fe20000410000 */
[----:B------:R-:W-:Y:S01]  /*fe80*/  FMUL.FTZ R10, R6, R157 ;  /* 0x0000009d060a7220 */ /* 0x000fe20000410000 */
[----:B-1----:R-:W1:Y:S01]  /*fe90*/  @P1 LDC.64 R14, c[0x0][0x298] ;  /* 0x0000a600ff0e1b82 */ /* 0x002e620000000a00 */
[----:B------:R-:W-:-:S02]  /*fea0*/  F2FP.BF16.F32.PACK_AB R164, R165, R164 ;  /* 0x000000a4a5a4723e */ /* 0x000fc400000010ff */
[----:B------:R-:W-:Y:S02]  /*feb0*/  F2FP.BF16.F32.PACK_AB R166, R167, R166 ;  /* 0x000000a6a7a6723e */ /* 0x000fe400000010ff */
[----:B------:R-:W-:Y:S02]  /*fec0*/  F2FP.BF16.F32.PACK_AB R168, R169, R168 ;  /* 0x000000a8a9a8723e */ /* 0x000fe400000010ff */
[----:B------:R-:W-:Y:S02]  /*fed0*/  F2FP.BF16.F32.PACK_AB R171, R171, R170 ;  /* 0x000000aaabab723e */ /* 0x000fe400000010ff */
[----:B------:R-:W-:Y:S02]  /*fee0*/  F2FP.BF16.F32.PACK_AB R12, R12, R144 ;  /* 0x000000900c0c723e */ /* 0x000fe400000010ff */
[----:B------:R-:W-:Y:S01]  /*fef0*/  F2FP.BF16.F32.PACK_AB R11, R11, R146 ;  /* 0x000000920b0b723e */ /* 0x000fe200000010ff */
[----:B------:R-:W-:Y:S01]  /*ff00*/  STS [R5+0x200], R13 ;  /* 0x0002000d05007388 */ /* 0x000fe20000000800 */
[----:B------:R-:W-:-:S02]  /*ff10*/  F2FP.BF16.F32.PACK_AB R8, R141, R140 ;  /* 0x0000008c8d08723e */ /* 0x000fc400000010ff */
[----:B------:R-:W-:Y:S02]  /*ff20*/  F2FP.BF16.F32.PACK_AB R7, R143, R142 ;  /* 0x0000008e8f07723e */ /* 0x000fe400000010ff */
[----:B------:R-:W-:Y:S01]  /*ff30*/  IADD3 R9, R9, R3, RZ ;  /* 0x0000000309097210 */ /* 0x000fe20007ffe0ff */
[----:B------:R-:W-:Y:S01]  /*ff40*/  STS [R0+0x1000], R164 ;  /* 0x001000a400007388 */ /* 0x000fe20000000800 */
[----:B------:R-:W-:-:S03]  /*ff50*/  F2FP.BF16.F32.PACK_AB R10, R10, R156 ;  /* 0x0000009c0a0a723e */ /* 0x000fc600000010ff */
[----:B------:R2:W-:Y:S04]  /*ff60*/  STS [R0+0x1200], R166 ;  /* 0x001200a600007388 */ /* 0x0005e80000000800 */
[----:B------:R-:W-:Y:S04]  /*ff70*/  STS [R5+0x1000], R168 ;  /* 0x001000a805007388 */ /* 0x000fe80000000800 */
[----:B------:R-:W-:Y:S01]  /*ff80*/  STS [R5+0x1200], R171 ;  /* 0x001200ab05007388 */ /* 0x000fe20000000800 */
[----:B------:R-:W-:-:S03]  /*ff90*/  FMUL.FTZ R158, R4, R158 ;  /* 0x0000009e049e7220 */ /* 0x000fc60000410000 */
[----:B------:R-:W-:Y:S01]  /*ffa0*/  STS [R3], R12 ;  /* 0x0000000c03007388 */ /* 0x000fe20000000800 */
[----:B------:R-:W-:-:S03]  /*ffb0*/  FMUL.FTZ R162, R4, R162 ;  /* 0x000000a204a27220 */ /* 0x000fc60000410000 */
[----:B------:R-:W-:Y:S01]  /*ffc0*/  STS [R3+0x200], R11 ;  /* 0x0002000b03007388 */ /* 0x000fe20000000800 */
[----:B------:R-:W-:-:S03]  /*ffd0*/  FMUL.FTZ R160, R6, R160 ;  /* 0x000000a006a07220 */ /* 0x000fc60000410000 */
[----:B------:R3:W-:Y:S04]  /*ffe0*/  STS [R9], R8 ;  /* 0x0000000809007388 */ /* 0x0007e80000000800 */
[----:B------:R-:W-:Y:S01]  /*fff0*/  STS [R9+0x200], R7 ;  /* 0x0002000709007388 */ /* 0x000fe20000000800 */
[----:B--2---:R-:W-:-:S03]  /*10000*/  FMUL.FTZ R0, R4, R163 ;  /* 0x000000a304007220 */ /* 0x004fc60000410000 */
[----:B------:R2:W-:Y:S02]  /*10010*/  STS [R3+0x1000], R10 ;  /* 0x0010000a03007388 */ /* 0x0005e40000000800 */
[----:B------:R-:W-:Y:S01]  /*10020*/  F2FP.BF16.F32.PACK_AB R0, R0, R162 ;  /* 0x000000a20000723e */ /* 0x000fe200000010ff */
[----:B---3--:R-:W-:Y:S01]  /*10030*/  FMUL.FTZ R8, R6, R161 ;  /* 0x000000a106087220 */ /* 0x008fe20000410000 */
[----:B--2---:R-:W-:Y:S01]  /*10040*/  FMUL.FTZ R10, R4, R159 ;  /* 0x0000009f040a7220 */ /* 0x004fe20000410000 */
[----:B-1----:R-:W-:-:S03]  /*10050*/  @P1 IMAD.WIDE.U32 R4, R25, R14, RZ ;  /* 0x0000000e19041225 */ /* 0x002fc600078e00ff */
[----:B------:R-:W-:Y:S02]  /*10060*/  F2FP.BF16.F32.PACK_AB R8, R8, R160 ;  /* 0x000000a00808723e */ /* 0x000fe400000010ff */
[----:B------:R-:W-:Y:S01]  /*10070*/  F2FP.BF16.F32.PACK_AB R10, R10, R158 ;  /* 0x0000009e0a0a723e */ /* 0x000fe200000010ff */
[----:B------:R-:W-:Y:S01]  /*10080*/  @P1 IMAD R30, R25, R15, R5 ;  /* 0x0000000f191e1224 */ /* 0x000fe200078e0205 */
[----:B------:R-:W-:Y:S01]  /*10090*/  @P1 MOV R29, R4 ;  /* 0x00000004001d1202 */ /* 0x000fe20000000f00 */
[----:B------:R-:W-:Y:S06]  /*100a0*/  @P1 BRA `(.L_x_342) ;  /* 0x0000000000201947 */ /* 0x000fec0003800000 */
        /* <DEDUP_REMOVED lines=8> */
.L_x_342:
[----:B------:R-:W-:Y:S01]  /*10130*/  ULDC.U8 UR5, c[0x0][0x3d8] ;  /* 0x0000f60000057ab9 */ /* 0x000fe20000000000 */
[----:B------:R-:W1:Y:S01]  /*10140*/  S2R R23, SR_CTAID.Y ;  /* 0x0000000000177919 */ /* 0x000e620000002600 */
[----:B------:R-:W2:Y:S01]  /*10150*/  @P4 LDC R16, c[0x0][0x2e8] ;  /* 0x0000ba00ff104b82 */ /* 0x000ea20000000800 */
[----:B------:R-:W-:Y:S01]  /*10160*/  ISETP.NE.AND P0, PT, RZ, UR5, PT ;  /* 0x00000005ff007c0c */ /* 0x000fe2000bf05270 */
[----:B------:R-:W-:Y:S01]  /*10170*/  ULDC.U8 UR4, c[0x0][0x3d9] ;  /* 0x0000f64000047ab9 */ /* 0x000fe20000000000 */
[----:B------:R-:W3:Y:S01]  /*10180*/  S2R R31, SR_CTAID.Z ;  /* 0x00000000001f7919 */ /* 0x000ee20000002700 */
[----:B------:R-:W-:Y:S01]  /*10190*/  ISETP.NE.AND P6, PT, RZ, UR4, PT ;  /* 0x00000004ff007c0c */ /* 0x000fe2000bfc5270 */
[----:B------:R4:W1:Y:S01]  /*101a0*/  @P4 MUFU.LG2 R11, R19 ;  /* 0x00000013000b4308 */ /* 0x0008620000000c00 */
[----:B------:R-:W-:Y:S01]  /*101b0*/  ISETP.EQ.AND P0, PT, RZ, UR4, P0 ;  /* 0x00000004ff007c0c */ /* 0x000fe20008702270 */
[----:B------:R-:W1:Y:S01]  /*101c0*/  S2R R24, SR_CTAID.X ;  /* 0x0000000000187919 */ /* 0x000e620000002500 */
[----:B------:R-:W1:Y:S01]  /*101d0*/  @P3 LDC R15, c[0x0][0x2e8] ;  /* 0x0000ba00ff0f3b82 */ /* 0x000e620000000800 */
[----:B------:R4:W-:Y:S04]  /*101e0*/  STS [R3+0x1200], R10 ;  /* 0x0012000a03007388 */ /* 0x0009e80000000800 */
[----:B------:R3:W-:Y:S03]  /*101f0*/  STS [R9+0x1000], R8 ;  /* 0x0010000809007388 */ /* 0x0007e60000000800 */
[----:B------:R-:W1:Y:S01]  /*10200*/  @P2 LDC R14, c[0x0][0x2e8] ;  /* 0x0000ba00ff0e2b82 */ /* 0x000e620000000800 */
[----:B------:R2:W-:Y:S02]  /*10210*/  STS [R9+0x1200], R0 ;  /* 0x0012000009007388 */ /* 0x0005e40000000800 */
[----:B------:R-:W-:-:S05]  /*10220*/  @!P0 CS2R R4, SRZ ;  /* 0x0000000000048805 */ /* 0x000fca000001ff00 */
[----:B------:R-:W1:Y:S01]  /*10230*/  @P6 LDC.64 R6, c[0x0][0x2c0] ;  /* 0x0000b000ff066b82 */ /* 0x000e620000000a00 */
[----:B----4-:R-:W-:Y:S02]  /*10240*/  P2R R3, PR, RZ, 0x40 ;  /* 0x00000040ff037803 */ /* 0x010fe40000000000 */
[----:B------:R-:W-:Y:S01]  /*10250*/  SHF.R.S32.HI R10, RZ, 0x1f, R22 ;  /* 0x0000001fff0a7819 */ /* 0x000fe20000011416 */
[----:B---3--:R3:W4:Y:S01]  /*10260*/  @P2 MUFU.LG2 R8, R20 ;  /* 0x0000001400082308 */ /* 0x0087220000000c00 */
[----:B------:R-:W-:-:S07]  /*10270*/  @!P0 PLOP3.LUT P6, PT, PT, PT, PT, 0x8, 0x0 ;  /* 0x000000000000881c */ /* 0x000fce0003fce170 */
[----:B--2---:R3:W2:Y:S01]  /*10280*/  @P3 MUFU.LG2 R9, R17 ;  /* 0x0000001100093308 */ /* 0x0046a20000000c00 */
[----:B------:R-:W-:Y:S05]  /*10290*/  @!P0 BRA `(.L_x_343) ;  /* 0x0000000000188947 */ /* 0x000fea0003800000 */
[----:B------:R-:W4:Y:S01]  /*102a0*/  S2R R4, SR_CTAID.Y ;  /* 0x0000000000047919 */ /* 0x000f220000002600 */
[----:B------:R-:W4:Y:S01]  /*102b0*/  LDC R0, c[0x0][0x2c4] ;  /* 0x0000b100ff007b82 */ /* 0x000f220000000800 */
[----:B------:R-:W-:Y:S01]  /*102c0*/  PLOP3.LUT P6, PT, PT, PT, PT, 0x80, 0x0 ;  /* 0x000000000000781c */ /* 0x000fe20003fcf070 */
[----:B----4-:R-:W-:-:S05]  /*102d0*/  IMAD R4, R4, R0, RZ ;  /* 0x0000000004047224 */ /* 0x010fca00078e02ff */
[----:B------:R-:W-:-:S04]  /*102e0*/  SEL R4, R4, R25, !P1 ;  /* 0x0000001904047207 */ /* 0x000fc80004800000 */
[----:B------:R-:W-:-:S07]  /*102f0*/  SHF.R.S32.HI R5, RZ, 0x1f, R4 ;  /* 0x0000001fff057819 */ /* 0x000fce0000011404 */
.L_x_343:
[----:B------:R-:W-:-:S13]  /*10300*/  ISETP.NE.AND P0, PT, R3, RZ, PT ;  /* 0x000000ff0300720c */ /* 0x000fda0003f05270 */
[----:B-1----:R-:W-:Y:S01]  /*10310*/  @P0 IMAD R0, R7, R6, RZ ;  /* 0x0000000607000224 */ /* 0x002fe200078e02ff */
[----:B------:R-:W-:Y:S01]  /*10320*/  LEA.HI R6, R10, R22, RZ, 0x5 ;  /* 0x000000160a067211 */ /* 0x000fe200078f28ff */
[----:B------:R-:W1:Y:S01]  /*10330*/  @P0 LDC R7, c[0x0][0x2c0] ;  /* 0x0000b000ff070b82 */ /* 0x000e620000000800 */
[----:B------:R-:W-:Y:S01]  /*10340*/  @P0 MOV R3, 0x1 ;  /* 0x0000000100030802 */ /* 0x000fe20000000f00 */
[----:B------:R-:W-:Y:S06]  /*10350*/  @P0 BRA `(.L_x_344) ;  /* 0x0000000000180947 */ /* 0x000fec0003800000 */
[----:B------:R-:W2:Y:S01]  /*10360*/  LDC R0, c[0x0][0x2c4] ;  /* 0x0000b100ff007b82 */ /* 0x000ea20000000800 */
[----:B------:R-:W-:Y:S02]  /*10370*/  ISETP.NE.AND P0, PT, RZ, UR5, PT ;  /* 0x00000005ff007c0c */ /* 0x000fe4000bf05270 */
[----:B-1----:R-:W-:-:S05]  /*10380*/  MOV R7, 0x1 ;  /* 0x0000000100077802 */ /* 0x002fca0000000f00 */
[----:B------:R-:W1:Y:S08]  /*10390*/  LDC R3, c[0x0][0x270] ;  /* 0x00009c00ff037b82 */ /* 0x000e700000000800 */
[----:B--2---:R-:W1:Y:S02]  /*103a0*/  @P0 LDC R0, c[0x0][0x2e4] ;  /* 0x0000b900ff000b82 */ /* 0x004e640000000800 */
[----:B-1----:R-:W-:-:S07]  /*103b0*/  IMAD R3, R0, R3, RZ ;  /* 0x0000000300037224 */ /* 0x002fce00078e02ff */
.L_x_344:
[----:B------:R1:W5:Y:S01]  /*103c0*/  LDL R36, [R1+0x4c] ;  /* 0x00004c0001247983 */ /* 0x0003620000100800 */
[----:B------:R-:W-:Y:S01]  /*103d0*/  LEA.HI R19, R10, R22, RZ, 0x2 ;  /* 0x000000160a137211 */ /* 0x000fe200078f10ff */
[----:B------:R-:W1:Y:S01]  /*103e0*/  @P5 LDC R13, c[0x0][0x2e8] ;  /* 0x0000ba00ff0d5b82 */ /* 0x000e620000000800 */
[----:B------:R-:W-:-:S07]  /*103f0*/  LOP3.LUT R6, R6, 0xffffffe0, RZ, 0xc0, !PT ;  /* 0xffffffe006067812 */ /* 0x000fce00078ec0ff */
[----:B------:R-:W-:Y:S01]  /*10400*/  BAR.SYNC.DEFER_BLOCKING 0x0 ;  /* 0x0000000000007b1d */ /* 0x000fe20000010000 */
[----:B------:R-:W-:Y:S01]  /*10410*/  LOP3.LUT R10, R19, 0xfffffffc, RZ, 0xc0, !PT ;  /* 0xfffffffc130a7812 */ /* 0x000fe200078ec0ff */
[----:B------:R-:W-:Y:S02]  /*10420*/  IMAD R3, R23, R3, RZ ;  /* 0x0000000317037224 */ /* 0x000fe400078e02ff */
[----:B----4-:R-:W-:Y:S01]  /*10430*/  @P2 FMUL.FTZ R8, R8, 0.69314718246459960938 ;  /* 0x3f31721808082820 */ /* 0x010fe20000410000 */
[----:B------:R-:W-:Y:S01]  /*10440*/  IADD3 R6, -R6, R22, RZ ;  /* 0x0000001606067210 */ /* 0x000fe20007ffe1ff */
[----:B--2---:R-:W-:Y:S01]  /*10450*/  @P3 FMUL.FTZ R9, R9, 0.69314718246459960938 ;  /* 0x3f31721809093820 */ /* 0x004fe20000410000 */
[----:B------:R-:W2:Y:S01]  /*10460*/  @P5 MUFU.LG2 R12, R21 ;  /* 0x00000015000c5308 */ /* 0x000ea20000000c00 */
[----:B------:R-:W-:Y:S01]  /*10470*/  MOV R26, 0x7f800000 ;  /* 0x7f800000001a7802 */ /* 0x000fe20000000f00 */
[----:B---3--:R-:W-:Y:S02]  /*10480*/  IMAD.IADD R17, R22, 0x1, -R10 ;  /* 0x0000000116117824 */ /* 0x008fe400078e0a0a */
[----:B------:R-:W-:Y:S01]  /*10490*/  @P2 FFMA.FTZ R26, R134, R14, R8 ;  /* 0x0000000e861a2223 */ /* 0x000fe20000010008 */
[----:B------:R-:W-:Y:S01]  /*104a0*/  SEL R3, R3, RZ, !P6 ;  /* 0x000000ff03037207 */ /* 0x000fe20007000000 */
[----:B-1----:R-:W-:Y:S01]  /*104b0*/  IMAD R10, R24, R7, RZ ;  /* 0x00000007180a7224 */ /* 0x002fe200078e02ff */
[----:B------:R-:W-:Y:S01]  /*104c0*/  LOP3.LUT P2, RZ, R6, 0x3, RZ, 0xc0, !PT ;  /* 0x0000000306ff7812 */ /* 0x000fe2000784c0ff */
[----:B------:R-:W-:-:S02]  /*104d0*/  IMAD.MOV.U32 R28, RZ, RZ, 0x7f800000 ;  /* 0x7f800000ff1c7424 */ /* 0x000fc400078e00ff */
[----:B------:R-:W-:Y:S01]  /*104e0*/  @P3 FFMA.FTZ R28, R135, R15, R9 ;  /* 0x0000000f871c3223 */ /* 0x000fe20000010009 */
[----:B------:R-:W-:Y:S02]  /*104f0*/  IMAD.SHL.U32 R10, R10, 0x80, RZ ;  /* 0x000000800a0a7824 */ /* 0x000fe400078e00ff */
[----:B------:R-:W-:Y:S01]  /*10500*/  @P4 FMUL.FTZ R11, R11, 0.69314718246459960938 ;  /* 0x3f3172180b0b4820 */ /* 0x000fe20000410000 */
[----:B------:R-:W-:Y:S01]  /*10510*/  IMAD R0, R31, R0, R3 ;  /* 0x000000001f007224 */ /* 0x000fe200078e0203 */
[----:B------:R-:W-:Y:S01]  /*10520*/  BSSY B0, `(.L_x_345) ;  /* 0x0000039000007945 */ /* 0x000fe20003800000 */
[----:B------:R-:W-:Y:S01]  /*10530*/  MOV R27, 0x7f800000 ;  /* 0x7f800000001b7802 */ /* 0x000fe20000000f00 */
[----:B-----5:R-:W-:Y:S01]  /*10540*/  @P4 FFMA.FTZ R27, R136, R16, R11 ;  /* 0x00000010881b4223 */ /* 0x020fe2000001000b */
[----:B------:R-:W-:Y:S01]  /*10550*/  SHF.R.S32.HI R9, RZ, 0x1f, R10 ;  /* 0x0000001fff097819 */ /* 0x000fe2000001140a */
[----:B--2---:R-:W-:Y:S01]  /*10560*/  @P5 FMUL.FTZ R3, R12, 0.69314718246459960938 ;  /* 0x3f3172180c035820 */ /* 0x004fe20000410000 */
[----:B------:R1:W2:Y:S01]  /*10570*/  LDS.128 R32, [R231+0x1800] ;  /* 0x00180000e7207984 */ /* 0x0002a20000000c00 */
[----:B------:R-:W-:-:S02]  /*10580*/  IADD3 R10, P1, P0, R10, R4, R0 ;  /* 0x000000040a0a7210 */ /* 0x000fc4000783e000 */
[----:B------:R-:W-:Y:S02]  /*10590*/  SHF.R.S32.HI R0, RZ, 0x1f, R0 ;  /* 0x0000001fff007819 */ /* 0x000fe40000011400 */
[----:B------:R-:W-:Y:S01]  /*105a0*/  MOV R21, 0x7f800000 ;  /* 0x7f80000000157802 */ /* 0x000fe20000000f00 */
[----:B------:R-:W-:Y:S01]  /*105b0*/  @P5 FFMA.FTZ R21, R2, R13, R3 ;  /* 0x0000000d02155223 */ /* 0x000fe20000010003 */
[----:B------:R-:W-:Y:S02]  /*105c0*/  SHF.R.S32.HI R2, RZ, 0x2, R19 ;  /* 0x00000002ff027819 */ /* 0x000fe40000011413 */
[----:B------:R-:W-:Y:S02]  /*105d0*/  SHF.L.U32 R20, R17, 0x3, RZ ;  /* 0x0000000311147819 */ /* 0x000fe400000006ff */
        /* <DEDUP_REMOVED lines=11> */
[CC--:B------:R-:W-:Y:S01]  /*10690*/  ISETP.GE.AND P3, PT, R0.reuse, R36.reuse, PT ;  /* 0x000000240000720c */ /* 0x0c0fe20003f66270 */
        /* <DEDUP_REMOVED lines=11> */
[----:B------:R-:W-:Y:S01]  /*10750*/  @!P0 IMAD R6, R6, R7, RZ ;  /* 0x0000000706068224 */ /* 0x000fe200078e02ff */
[-C--:B------:R-:W-:Y:S02]  /*10760*/  @!P2 IADD3 R5, P5, R0, R10.reuse, RZ ;  /* 0x0000000a0005a210 */ /* 0x080fe40007fbe0ff */
[----:B------:R-:W-:Y:S02]  /*10770*/  @!P3 LEA.HI.X.SX32 R14, R8, R9, 0x1, P4 ;  /* 0x00000009080eb211 */ /* 0x000fe400020f0eff */
[----:B------:R-:W-:-:S02]  /*10780*/  @!P1 IADD3 R7, P4, R4, R10, RZ ;  /* 0x0000000a04079210 */ /* 0x000fc40007f9e0ff */
[----:B------:R-:W5:Y:S01]  /*10790*/  @!P1 LDC.64 R22, c[0x0][0x2b0] ;  /* 0x0000ac00ff169b82 */ /* 0x000f620000000a00 */
[----:B------:R-:W-:Y:S02]  /*107a0*/  @!P0 IADD3 R12, P6, R6, R10, RZ ;  /* 0x0000000a060c8210 */ /* 0x000fe40007fde0ff */
[-C--:B------:R-:W-:Y:S02]  /*107b0*/  @!P2 LEA.HI.X.SX32 R0, R0, R9.reuse, 0x1, P5 ;  /* 0x000000090000a211 */ /* 0x080fe400028f0eff */
[-C--:B------:R-:W-:Y:S02]  /*107c0*/  @!P1 LEA.HI.X.SX32 R15, R4, R9.reuse, 0x1, P4 ;  /* 0x00000009040f9211 */ /* 0x080fe400020f0eff */
[----:B------:R-:W-:Y:S01]  /*107d0*/  @!P0 LEA.HI.X.SX32 R13, R6, R9, 0x1, P6 ;  /* 0x00000009060d8211 */ /* 0x000fe200030f0eff */
[----:B------:R-:W1:Y:S01]  /*107e0*/  @!P0 LDC.64 R24, c[0x0][0x2b0] ;  /* 0x0000ac00ff188b82 */ /* 0x000e620000000a00 */
[----:B---3--:R-:W-:-:S04]  /*107f0*/  @!P3 LEA R10, P5, R11, R16, 0x2 ;  /* 0x000000100b0ab211 */ /* 0x008fc800078a10ff */
        /* <DEDUP_REMOVED lines=11> */
.L_x_346:
[----:B------:R-:W-:Y:S05]  /*108b0*/  BSYNC B0 ;  /* 0x0000000000007941 */ /* 0x000fea0003800000 */
.L_x_345:
[----:B------:R4:W1:Y:S01]  /*108c0*/  LDS.128 R12, [R231] ;  /* 0x00000000e70c7984 */ /* 0x0008620000000c00 */
[----:B---3--:R-:W-:Y:S01]  /*108d0*/  IADD3 R4, P0, R20, R29, RZ ;  /* 0x0000001d14047210 */ /* 0x008fe20007f1e0ff */
[C---:B------:R-:W-:Y:S01]  /*108e0*/  VIADD R0, R2.reuse, 0x40 ;  /* 0x0000004002007836 */ /* 0x040fe20000000000 */
[----:B------:R-:W-:Y:S01]  /*108f0*/  SHF.R.S32.HI R5, RZ, 0x1f, R20 ;  /* 0x0000001fff057819 */ /* 0x000fe20000011414 */
[----:B------:R-:W3:Y:S01]  /*10900*/  S2R R7, SR_CTAID.X ;  /* 0x0000000000077919 */ /* 0x000ee20000002500 */
[----:B------:R-:W-:Y:S01]  /*10910*/  SHF.R.S32.HI R6, RZ, 0x1f, R31 ;  /* 0x0000001fff067819 */ /* 0x000fe2000001141f */
[C---:B------:R-:W-:Y:S01]  /*10920*/  VIADD R3, R2.reuse, 0x20 ;  /* 0x0000002002037836 */ /* 0x040fe20000000000 */
[----:B------:R-:W-:Y:S01]  /*10930*/  IADD3.X R5, R5, R30, RZ, P0, !PT ;  /* 0x0000001e05057210 */ /* 0x000fe200007fe4ff */
[----:B------:R-:W-:Y:S01]  /*10940*/  ULDC.64 UR4, c[0x0][0x2a0] ;  /* 0x0000a80000047ab9 */ /* 0x000fe20000000a00 */
[-C--:B------:R-:W-:Y:S01]  /*10950*/  ISETP.GE.AND P0, PT, R2, R36.reuse, PT ;  /* 0x000000240200720c */ /* 0x080fe20003f06270 */
[----:B------:R-:W-:Y:S01]  /*10960*/  IMAD R6, R6, UR4, RZ ;  /* 0x0000000406067c24 */ /* 0x000fe2000f8e02ff */
[-C--:B------:R-:W-:Y:S01]  /*10970*/  ISETP.GE.AND P2, PT, R0, R36.reuse, PT ;  /* 0x000000240000720c */ /* 0x080fe20003f46270 */
[----:B------:R-:W-:Y:S01]  /*10980*/  VIADD R0, R2, 0x60 ;  /* 0x0000006002007836 */ /* 0x000fe20000000000 */
[-C--:B------:R-:W-:Y:S01]  /*10990*/  ISETP.GE.AND P1, PT, R3, R36.reuse, PT ;  /* 0x000000240300720c */ /* 0x080fe20003f26270 */
[C---:B------:R-:W-:Y:S01]  /*109a0*/  IMAD.WIDE.U32 R8, R31.reuse, UR4, R4 ;  /* 0x000000041f087c25 */ /* 0x040fe2000f8e0004 */
[----:B------:R-:W-:Y:S01]  /*109b0*/  SHF.R.S32.HI R3, RZ, 0x1f, R2 ;  /* 0x0000001fff037819 */ /* 0x000fe20000011402 */
[----:B------:R-:W-:Y:S01]  /*109c0*/  BSSY B0, `(.L_x_347) ;  /* 0x0000010000007945 */ /* 0x000fe20003800000 */
[----:B------:R-:W-:Y:S01]  /*109d0*/  ISETP.GE.AND P3, PT, R0, R36, PT ;  /* 0x000000240000720c */ /* 0x000fe20003f66270 */
[----:B------:R-:W-:-:S05]  /*109e0*/  IMAD R0, R31, UR5, R6 ;  /* 0x000000051f007c24 */ /* 0x000fca000f8e0206 */
[----:B------:R-:W-:Y:S01]  /*109f0*/  IADD3 R5, R9, R0, RZ ;  /* 0x0000000009057210 */ /* 0x000fe20007ffe0ff */
[----:B---3--:R-:W-:Y:S01]  /*10a00*/  IMAD.WIDE R2, R7, 0x80, R2 ;  /* 0x0000008007027825 */ /* 0x008fe200078e0202 */
        /* <DEDUP_REMOVED lines=11> */
.L_x_348:
[----:B------:R-:W-:Y:S05]  /*10ac0*/  BSYNC B0 ;  /* 0x0000000000007941 */ /* 0x000fea0003800000 */
.L_x_347:
        /* <DEDUP_REMOVED lines=16> */
.L_x_350:
[----:B------:R-:W-:Y:S05]  /*10bd0*/  BSYNC B0 ;  /* 0x0000000000007941 */ /* 0x000fea0003800000 */
.L_x_349:
        /* <DEDUP_REMOVED lines=16> */
.L_x_352:
[----:B------:R-:W-:Y:S05]  /*10ce0*/  BSYNC B0 ;  /* 0x0000000000007941 */ /* 0x000fea0003800000 */
.L_x_351:
        /* <DEDUP_REMOVED lines=15> */
.L_x_334:
[----:B------:R-:W2:Y:S01]  /*10de0*/  LDL.LU R13, [R1+0x48] ;  /* 0x00004800010d7983 */ /* 0x000ea20000300800 */
[----:B------:R-:W1:Y:S01]  /*10df0*/  LDC.U8 R4, c[0x0][0x3d8] ;  /* 0x0000f600ff047b82 */ /* 0x000e620000000000 */
[----:B------:R-:W-:Y:S01]  /*10e00*/  LEA.HI R12, R48, R67, RZ, 0x2 ;  /* 0x00000043300c7211 */ /* 0x000fe200078f10ff */
[----:B------:R-:W-:Y:S01]  /*10e10*/  ULDC.64 UR4, c[0x0][0x2a0] ;  /* 0x0000a80000047ab9 */ /* 0x000fe20000000a00 */
[----:B------:R-:W-:Y:S02]  /*10e20*/  BSSY B0, `(.L_x_353) ;  /* 0x0000049000007945 */ /* 0x000fe40003800000 */
[----:B------:R-:W-:-:S03]  /*10e30*/  LOP3.LUT R8, R12, 0x1ffffffc, RZ, 0xc0, !PT ;  /* 0x1ffffffc0c087812 */ /* 0x000fc600078ec0ff */
[----:B------:R-:W3:Y:S01]  /*10e40*/  LDC.U8 R0, c[0x0][0x3d9] ;  /* 0x0000f640ff007b82 */ /* 0x000ee20000000000 */
[----:B-1----:R-:W-:Y:S02]  /*10e50*/  ISETP.NE.AND P1, PT, R4, RZ, PT ;  /* 0x000000ff0400720c */ /* 0x002fe40003f25270 */
[C---:B---3--:R-:W-:Y:S02]  /*10e60*/  ISETP.NE.AND P2, PT, R0.reuse, RZ, PT ;  /* 0x000000ff0000720c */ /* 0x048fe40003f45270 */
[----:B------:R-:W-:Y:S02]  /*10e70*/  ISETP.EQ.AND P1, PT, R0, RZ, P1 ;  /* 0x000000ff0000720c */ /* 0x000fe40000f22270 */
[----:B------:R-:W-:-:S09]  /*10e80*/  ISETP.NE.AND P3, PT, R4, RZ, !P2 ;  /* 0x000000ff0400720c */ /* 0x000fd20005765270 */
[----:B------:R-:W1:Y:S02]  /*10e90*/  @!P2 LDC R10, c[0x0][0x2c4] ;  /* 0x0000b100ff0aab82 */ /* 0x000e640000000800 */
[----:B------:R-:W-:-:S06]  /*10ea0*/  @!P1 CS2R R14, SRZ ;  /* 0x00000000000e9805 */ /* 0x000fcc000001ff00 */
[----:B------:R-:W3:Y:S08]  /*10eb0*/  @P1 LDC R9, c[0x0][0x2c4] ;  /* 0x0000b100ff091b82 */ /* 0x000ef00000000800 */
[----:B------:R-:W4:Y:S08]  /*10ec0*/  @P2 LDC.64 R16, c[0x0][0x2c0] ;  /* 0x0000b000ff102b82 */ /* 0x000f300000000a00 */
[----:B-1----:R-:W1:Y:S08]  /*10ed0*/  @P3 LDC R10, c[0x0][0x2e4] ;  /* 0x0000b900ff0a3b82 */ /* 0x002e700000000800 */
[----:B------:R-:W2:Y:S01]  /*10ee0*/  @P2 LDC R18, c[0x0][0x2c0] ;  /* 0x0000b000ff122b82 */ /* 0x000ea20000000800 */
[----:B----4-:R-:W-:-:S02]  /*10ef0*/  @P2 IMAD R16, R17, R16, RZ ;  /* 0x0000001011102224 */ /* 0x010fc400078e02ff */
[----:B-1----:R-:W-:Y:S02]  /*10f00*/  @!P2 IMAD.MOV.U32 R16, RZ, RZ, R10 ;  /* 0x000000ffff10a224 */ /* 0x002fe400078e000a */
[----:B------:R-:W-:Y:S01]  /*10f10*/  @!P2 IMAD.MOV.U32 R18, RZ, RZ, 0x1 ;  /* 0x00000001ff12a424 */ /* 0x000fe200078e00ff */
[C---:B--2---:R-:W-:Y:S02]  /*10f20*/  ISETP.NE.AND P0, PT, R13.reuse, -0x1, PT ;  /* 0xffffffff0d00780c */ /* 0x044fe40003f05270 */
[----:B------:R-:W-:-:S11]  /*10f30*/  ISETP.NE.OR P4, PT, R13, -0x1, !P1 ;  /* 0xffffffff0d00780c */ /* 0x000fd60004f85670 */
[----:B------:R-:W1:Y:S01]  /*10f40*/  @P0 LDC.64 R6, c[0x0][0x298] ;  /* 0x0000a600ff060b82 */ /* 0x000e620000000a00 */
[----:B------:R-:W-:-:S07]  /*10f50*/  @!P0 SHF.R.S32.HI R0, RZ, 0x1f, R25 ;  /* 0x0000001fff008819 */ /* 0x000fce0000011419 */
[----:B------:R-:W2:Y:S01]  /*10f60*/  @!P0 LDC.64 R2, c[0x0][0x290] ;  /* 0x0000a400ff028b82 */ /* 0x000ea20000000a00 */
[----:B-1----:R-:W-:-:S04]  /*10f70*/  @P0 IMAD.WIDE.U32 R4, R13, R6, RZ ;  /* 0x000000060d040225 */ /* 0x002fc800078e00ff */
[----:B------:R-:W-:Y:S02]  /*10f80*/  @P0 IMAD R7, R13, R7, R5 ;  /* 0x000000070d070224 */ /* 0x000fe400078e0205 */
[C---:B---3--:R-:W-:Y:S02]  /*10f90*/  @!P4 IMAD R13, R25.reuse, R9, RZ ;  /* 0x00000009190dc224 */ /* 0x048fe400078e02ff */
[-C--:B--2---:R-:W-:Y:S02]  /*10fa0*/  @!P0 IMAD R0, R0, R2.reuse, RZ ;  /* 0x0000000200008224 */ /* 0x084fe400078e02ff */
[--C-:B------:R-:W-:Y:S01]  /*10fb0*/  @P1 IMAD.MOV.U32 R14, RZ, RZ, R13.reuse ;  /* 0x000000ffff0e1224 */ /* 0x100fe200078e000d */
[----:B------:R1:W-:Y:S01]  /*10fc0*/  @!P4 STL [R1+0x48], R13 ;  /* 0x0000480d0100c387 */ /* 0x0003e20000100800 */
[C---:B------:R-:W-:Y:S01]  /*10fd0*/  @!P0 IMAD R6, R25.reuse, R3, R0 ;  /* 0x0000000319068224 */ /* 0x040fe200078e0200 */
[----:B------:R-:W-:Y:S01]  /*10fe0*/  @P1 SHF.R.S32.HI R15, RZ, 0x1f, R13 ;  /* 0x0000001fff0f1819 */ /* 0x000fe2000001140d */
[----:B------:R-:W-:Y:S01]  /*10ff0*/  @!P0 IMAD.WIDE.U32 R2, R25, R2, RZ ;  /* 0x0000000219028225 */ /* 0x000fe200078e00ff */
[----:B------:R-:W-:-:S03]  /*11000*/  LOP3.LUT P4, RZ, R67, 0x3, RZ, 0xc0, !PT ;  /* 0x0000000343ff7812 */ /* 0x000fc6000788c0ff */
[----:B------:R-:W-:Y:S02]  /*11010*/  IMAD.IADD R0, R67, 0x1, -R8 ;  /* 0x0000000143007824 */ /* 0x000fe400078e0a08 */
[----:B------:R-:W-:Y:S02]  /*11020*/  @!P0 IMAD.MOV.U32 R4, RZ, RZ, R2 ;  /* 0x000000ffff048224 */ /* 0x000fe400078e0002 */
[----:B------:R-:W-:Y:S02]  /*11030*/  IMAD.SHL.U32 R0, R0, 0x8, RZ ;  /* 0x0000000800007824 */ /* 0x000fe400078e00ff */
[----:B------:R-:W-:Y:S01]  /*11040*/  @!P0 IMAD.IADD R7, R3, 0x1, R6 ;  /* 0x0000000103078824 */ /* 0x000fe200078e0206 */
[----:B------:R-:W-:Y:S01]  /*11050*/  SHF.R.S32.HI R6, RZ, 0x1f, R26 ;  /* 0x0000001fff067819 */ /* 0x000fe2000001141a */
[----:B------:R-:W-:Y:S01]  /*11060*/  @P2 IMAD.MOV.U32 R2, RZ, RZ, 0x1 ;  /* 0x00000001ff022424 */ /* 0x000fe200078e00ff */
[----:B------:R-:W-:Y:S01]  /*11070*/  IADD3 R8, P0, R0, R4, RZ ;  /* 0x0000000400087210 */ /* 0x000fe20007f1e0ff */
[----:B------:R-:W-:Y:S01]  /*11080*/  @!P2 IMAD R2, R10, R21, RZ ;  /* 0x000000150a02a224 */ /* 0x000fe200078e02ff */
[----:B------:R-:W-:Y:S01]  /*11090*/  SHF.R.S32.HI R4, RZ, 0x2, R12 ;  /* 0x00000002ff047819 */ /* 0x000fe2000001140c */
[----:B------:R-:W-:Y:S01]  /*110a0*/  IMAD R6, R6, UR4, RZ ;  /* 0x0000000406067c24 */ /* 0x000fe2000f8e02ff */
[----:B------:R-:W-:Y:S01]  /*110b0*/  LEA.HI.X.SX32 R9, R0, R7, 0x1, P0 ;  /* 0x0000000700097211 */ /* 0x000fe200000f0eff */
[----:B------:R-:W-:Y:S01]  /*110c0*/  IMAD.IADD R0, R11, 0x1, -R24 ;  /* 0x000000010b007824 */ /* 0x000fe200078e0a18 */
[----:B------:R-:W-:Y:S01]  /*110d0*/  SHF.R.S32.HI R5, RZ, 0x1f, R4 ;  /* 0x0000001fff057819 */ /* 0x000fe20000011404 */
[----:B------:R-:W-:Y:S01]  /*110e0*/  IMAD R2, R25, R2, RZ ;  /* 0x0000000219027224 */ /* 0x000fe200078e02ff */
[----:B-1----:R-:W1:Y:S02]  /*110f0*/  S2R R13, SR_CTAID.X ;  /* 0x00000000000d7919 */ /* 0x002e640000002500 */
[CC--:B------:R-:W-:Y:S01]  /*11100*/  ISETP.GE.AND P0, PT, R4.reuse, R0.reuse, PT ;  /* 0x000000000400720c */ /* 0x0c0fe20003f06270 */
[C---:B------:R-:W-:Y:S01]  /*11110*/  VIADD R19, R4.reuse, 0x20 ;  /* 0x0000002004137836 */ /* 0x040fe20000000000 */
[CC--:B------:R-:W-:Y:S01]  /*11120*/  ISETP.GE.OR P3, PT, R4.reuse, R0.reuse, P4 ;  /* 0x000000000400720c */ /* 0x0c0fe20002766670 */
[----:B------:R-:W-:Y:S01]  /*11130*/  VIADD R20, R4, 0x40 ;  /* 0x0000004004147836 */ /* 0x000fe20000000000 */
[----:B------:R-:W-:Y:S01]  /*11140*/  SEL R17, R2, RZ, !P1 ;  /* 0x000000ff02117207 */ /* 0x000fe20004800000 */
[----:B------:R-:W-:Y:S01]  /*11150*/  VIADD R21, R4, 0x60 ;  /* 0x0000006004157836 */ /* 0x000fe20000000000 */
[CC--:B------:R-:W-:Y:S01]  /*11160*/  ISETP.GE.OR P1, PT, R19.reuse, R0.reuse, P4 ;  /* 0x000000001300720c */ /* 0x0c0fe20002726670 */
[C---:B------:R-:W-:Y:S01]  /*11170*/  IMAD R6, R26.reuse, UR5, R6 ;  /* 0x000000051a067c24 */ /* 0x040fe2000f8e0206 */
[----:B------:R-:W-:Y:S01]  /*11180*/  P2R R22, PR, RZ, 0x8 ;  /* 0x00000008ff167803 */ /* 0x000fe20000000000 */
[----:B------:R-:W-:Y:S01]  /*11190*/  IMAD.WIDE.U32 R8, R26, UR4, R8 ;  /* 0x000000041a087c25 */ /* 0x000fe2000f8e0008 */
[----:B------:R-:W-:-:S02]  /*111a0*/  ISETP.GE.AND P3, PT, R19, R0, PT ;  /* 0x000000001300720c */ /* 0x000fc40003f66270 */
[-C--:B------:R-:W-:Y:S01]  /*111b0*/  ISETP.GE.AND P2, PT, R20, R0.reuse, PT ;  /* 0x000000001400720c */ /* 0x080fe20003f46270 */
[----:B------:R-:W-:Y:S01]  /*111c0*/  IMAD.IADD R7, R6, 0x1, R9 ;  /* 0x0000000106077824 */ /* 0x000fe200078e0209 */
[----:B------:R-:W-:Y:S02]  /*111d0*/  ISETP.GE.AND P5, PT, R21, R0, PT ;  /* 0x000000001500720c */ /* 0x000fe40003fa6270 */
[----:B------:R-:W-:Y:S01]  /*111e0*/  P2R R23, PR, RZ, 0x2 ;  /* 0x00000002ff177803 */ /* 0x000fe20000000000 */
[----:B-1----:R-:W-:Y:S01]  /*111f0*/  IMAD.WIDE R2, R13, 0x80, R4 ;  /* 0x000000800d027825 */ /* 0x002fe200078e0204 */
        /* <DEDUP_REMOVED lines=11> */
.L_x_354:
[----:B------:R-:W-:Y:S05]  /*112b0*/  BSYNC B0 ;  /* 0x0000000000007941 */ /* 0x000fea0003800000 */
.L_x_353:
        /* <DEDUP_REMOVED lines=19> */
.L_x_356:
[----:B------:R-:W-:Y:S05]  /*113f0*/  BSYNC B0 ;  /* 0x0000000000007941 */ /* 0x000fea0003800000 */
.L_x_355:
        /* <DEDUP_REMOVED lines=15> */
.L_x_358:
[----:B------:R-:W-:Y:S05]  /*114f0*/  BSYNC B0 ;  /* 0x0000000000007941 */ /* 0x000fea0003800000 */
.L_x_357:
        /* <DEDUP_REMOVED lines=17> */
.L_x_360:
[----:B------:R-:W-:Y:S05]  /*11610*/  BSYNC B0 ;  /* 0x0000000000007941 */ /* 0x000fea0003800000 */
.L_x_359:
        /* <DEDUP_REMOVED lines=12> */
.L_x_362:
[----:B------:R-:W-:Y:S05]  /*116e0*/  BSYNC B0 ;  /* 0x0000000000007941 */ /* 0x000fea0003800000 */
.L_x_361:
        /* <DEDUP_REMOVED lines=11> */
.L_x_364:
[----:B------:R-:W-:Y:S05]  /*117a0*/  BSYNC B0 ;  /* 0x0000000000007941 */ /* 0x000fea0003800000 */
.L_x_363:
        /* <DEDUP_REMOVED lines=10> */
.L_x_366:
[----:B------:R-:W-:Y:S05]  /*11850*/  BSYNC B0 ;  /* 0x0000000000007941 */ /* 0x000fea0003800000 */
.L_x_365:
        /* <DEDUP_REMOVED lines=10> */
.L_x_367:
        /* <DEDUP_REMOVED lines=16> */
.L_x_1311:


//--------------------- .text._ZN5flash16flash_fwd_kernelI23Flash_fwd_kernel_traitsILi32ELi128ELi128ELi4ELb0ELb0EN7cutlass10bfloat16_tE19Flash_kernel_traitsILi32ELi128ELi128ELi4ES3_EELb0ELb0ELb0ELb0ELb0ELb1ELb1ELb0EEEvNS_16Flash_fwd_paramsE --------------------------
	.section	.text._ZN5flash16flash_fwd_kernelI23Flash_fwd_kernel_traitsILi32ELi128ELi128ELi4ELb0ELb0EN7cutlass10bfloat16_tE19Flash_kernel_traitsILi32ELi128ELi128ELi4ES3_EELb0ELb0ELb0ELb0ELb0ELb1ELb1ELb0EEEvNS_16Flash_fwd_paramsE,"ax",@progbits
	.align	128
        .global         _ZN5flash16flash_fwd_kernelI23Flash_fwd_kernel_traitsILi32ELi128ELi128ELi4ELb0ELb0EN7cutlass10bfloat16_tE19Flash_kernel_traitsILi32ELi128ELi128ELi4ES3_EELb0ELb0ELb0ELb0ELb0ELb1ELb1ELb0EEEvNS_16Flash_fwd_paramsE
        .type           _ZN5flash16flash_fwd_kernelI23Flash_fwd_kernel_traitsILi32ELi128ELi128ELi4ELb0ELb0EN7cutlass10bfloat16_tE19Flash_kernel_traitsILi32ELi128ELi128ELi4ES3_EELb0ELb0ELb0ELb0ELb0ELb1ELb1ELb0EEEvNS_16Flash_fwd_paramsE,@function
        .size           _ZN5flash16flash_fwd_kernelI23Flash_fwd_kernel_traitsILi32ELi128ELi128ELi4ELb0ELb0EN7cutlass10bfloat16_tE19Flash_kernel_traitsILi32ELi128ELi128ELi4ES3_EELb0ELb0ELb0ELb0ELb0ELb1ELb1ELb0EEEvNS_16Flash_fwd_paramsE,(.L_x_1312 - _ZN5flash16flash_fwd_kernelI23Flash_fwd_kernel_traitsILi32ELi128ELi128ELi4ELb0ELb0EN7cutlass10bfloat16_tE19Flash_kernel_traitsILi32ELi128ELi128ELi4ES3_EELb0ELb0ELb0ELb0ELb0ELb1ELb1ELb0EEEvNS_16Flash_fwd_paramsE)
        .other          _ZN5flash16flash_fwd_kernelI23Flash_fwd_kernel_traitsILi32ELi128ELi128ELi4ELb0ELb0EN7cutlass10bfloat16_tE19Flash_kernel_traitsILi32ELi128ELi128ELi4ES3_EELb0ELb0ELb0ELb0ELb0ELb1ELb1ELb0EEEvNS_16Flash_fwd_paramsE,@"STO_CUDA_ENTRY STV_DEFAULT"
_ZN5flash16flash_fwd_kernelI23Flash_fwd_kernel_traitsILi32ELi128ELi128ELi4ELb0ELb0EN7cutlass10bfloat16_tE19Flash_kernel_traitsILi32ELi128ELi128ELi4ES3_EELb0ELb0ELb0ELb0ELb0ELb1ELb1ELb0EEEvNS_16Flash_fwd_paramsE:
.text._ZN5flash16flash_fwd_kernelI23Flash_fwd_kernel_traitsILi32ELi128ELi128ELi4ELb0ELb0EN7cutlass10bfloat16_tE19Flash_kernel_traitsILi32ELi128ELi128ELi4ES3_EELb0ELb0ELb0ELb0ELb0ELb1ELb1ELb0EEEvNS_16Flash_fwd_paramsE:
        /* <DEDUP_REMOVED lines=41> */
.L_x_368:
[----:B-1----:R-:W1:Y:S02]  /*0290*/  LDC R4, c[0x0][0x2c8] ;  /* 0x0000b200ff047b82 */ /* 0x002e640000000800 */
.L_x_369:
        /* <DEDUP_REMOVED lines=48> */
[----:B------:R3:W-:Y:S01]  /*05a0*/  STL [R1+0x44], R24 ;  /* 0x0000441801007387 */ /* 0x0007e20000100800 */
[----:B------:R-:W-:Y:S02]  /*05b0*/  LEA.HI R249, R44, R248, RZ, 0x5 ;  /* 0x000000f82cf97211 */ /* 0x000fe400078f28ff */
[----:B------:R-:W5:Y:S01]  /*05c0*/  I2F.RP R2, R19 ;  /* 0x0000001300027306 */ /* 0x000f620000209400 */
[----:B------:R-:W3:Y:S01]  /*05d0*/  @!P1 S2R R6, SR_CgaCtaId ;  /* 0x0000000000069919 */ /* 0x000ee20000008800 */
[----:B------:R-:W4:Y:S01]  /*05e0*/  @P2 LDC.64 R112, c[0x0][0x250] ;  /* 0x00009400ff702b82 */ /* 0x000f220000000a00 */
[----:B------:R-:W-:Y:S01]  /*05f0*/  IMAD.WIDE R52, R27, 0x80, R50 ;  /* 0x000000801b347825 */ /* 0x000fe200078e0232 */
[----:B------:R-:W-:Y:S01]  /*0600*/  SHF.R.S32.HI R43, RZ, 0x5, R249 ;  /* 0x00000005ff2b7819 */ /* 0x000fe200000114f9 */
[----:B------:R-:W4:Y:S01]  /*0610*/  @!P3 S2R R11, SR_CgaCtaId ;  /* 0x00000000000bb919 */ /* 0x000f220000008800 */
[----:B------:R-:W4:Y:S04]  /*0620*/  @!P0 S2R R15, SR_CgaCtaId ;  /* 0x00000000000f8919 */ /* 0x000f280000008800 */
        /* <DEDUP_REMOVED lines=79> */
.L_x_371:
        /* <DEDUP_REMOVED lines=14> */
.L_x_372:
        /* <DEDUP_REMOVED lines=20> */
[----:B------:R-:W-:-:S02]  /*0d40*/  @!P6 LOP3.LUT R13, RZ, R23, RZ, 0x33, !PT ;  /* 0x00000017ff0de212 */ /* 0x000fc400078e33ff */
[----:B------:R-:W-:Y:S01]  /*0d50*/  SHF.L.U32 R177, R56, 0x7, RZ ;  /* 0x0000000738b17819 */ /* 0x000fe200000006ff */
[----:B------:R-:W-:Y:S01]  /*0d60*/  IMAD.X R3, R31, 0x1, R17, P4 ;  /* 0x000000011f037824 */ /* 0x000fe200020e0611 */
[----:B------:R-:W-:Y:S01]  /*0d70*/  IADD3 R24, P4, R6, R4, RZ ;  /* 0x0000000406187210 */ /* 0x000fe20007f9e0ff */
[----:B------:R-:W4:Y:S01]  /*0d80*/  @!P2 LDC.64 R16, c[0x0][0x240] ;  /* 0x00009000ff10ab82 */ /* 0x000f220000000a00 */
[-C--:B------:R-:W-:Y:S01]  /*0d90*/  IMAD R6, R51, R112.reuse, RZ ;  /* 0x0000007033067224 */ /* 0x080fe200078e02ff */
[----:B------:R-:W-:Y:S01]  /*0da0*/  LOP3.LUT R153, R153, 0xfffffffb, RZ, 0xc0, !PT ;  /* 0xfffffffb99997812 */ /* 0x000fe200078ec0ff */
[----:B------:R-:W-:Y:S01]  /*0db0*/  IMAD.WIDE.U32 R2, R25, UR4, R2 ;  /* 0x0000000419027c25 */ /* 0x000fe2000f8e0002 */
[----:B------:R-:W-:Y:S02]  /*0dc0*/  IADD3.X R25, R8, R5, R0, P4, !PT ;  /* 0x0000000508197210 */ /* 0x000fe400027fe400 */
[----:B------:R-:W-:Y:S01]  /*0dd0*/  @!P1 IADD3 R0, P4, R52, 0x20, RZ ;  /* 0x0000002034009810 */ /* 0x000fe20007f9e0ff */
[----:B------:R-:W-:Y:S01]  /*0de0*/  IMAD.WIDE.U32 R4, R50, R112, R30 ;  /* 0x0000007032047225 */ /* 0x000fe200078e001e */
[----:B------:R-:W5:Y:S01]  /*0df0*/  @!P0 LDC.64 R22, c[0x0][0x240] ;  /* 0x00009000ff168b82 */ /* 0x000f620000000a00 */
[----:B------:R-:W-:-:S02]  /*0e00*/  IADD3 R3, R3, R7, RZ ;  /* 0x0000000703037210 */ /* 0x000fc40007ffe0ff */
[----:B------:R-:W-:Y:S01]  /*0e10*/  @!P1 IMAD.X R9, RZ, RZ, R53, P4 ;  /* 0x000000ffff099224 */ /* 0x000fe200020e0635 */
[----:B------:R-:W-:Y:S01]  /*0e20*/  IADD3 R36, P4, R11, R4, RZ ;  /* 0x000000040b247210 */ /* 0x000fe20007f9e0ff */
[----:B------:R-:W-:Y:S01]  /*0e30*/  IMAD R8, R50, R113, R6 ;  /* 0x0000007132087224 */ /* 0x000fe200078e0206 */
[----:B------:R-:W-:Y:S01]  /*0e40*/  @!P0 MOV R19, R3 ;  /* 0x0000000300138202 */ /* 0x000fe20000000f00 */
[----:B-1----:R-:W-:Y:S01]  /*0e50*/  @!P1 IMAD R4, R9, R14, RZ ;  /* 0x0000000e09049224 */ /* 0x002fe200078e02ff */
[----:B--2---:R-:W1:Y:S01]  /*0e60*/  @!P2 LDC.64 R30, c[0x0][0x210] ;  /* 0x00008400ff1eab82 */ /* 0x004e620000000a00 */
[----:B------:R-:W-:Y:S01]  /*0e70*/  @!P2 IMAD.MOV.U32 R6, RZ, RZ, R2 ;  /* 0x000000ffff06a224 */ /* 0x000fe200078e0002 */
[----:B------:R-:W-:Y:S01]  /*0e80*/  IADD3.X R37, R27, R5, R8, P4, !PT ;  /* 0x000000051b257210 */ /* 0x000fe200027fe408 */
[----:B------:R-:W-:Y:S01]  /*0e90*/  @!P2 IMAD.MOV.U32 R7, RZ, RZ, R3 ;  /* 0x000000ffff07a224 */ /* 0x000fe200078e0003 */
[----:B------:R-:W-:Y:S01]  /*0ea0*/  @!P0 IADD3 R11, P4, R52, 0x40, RZ ;  /* 0x00000040340b8810 */ /* 0x000fe20007f9e0ff */
[----:B------:R-:W-:-:S02]  /*0eb0*/  @!P0 IMAD.MOV.U32 R18, RZ, RZ, R2 ;  /* 0x000000ffff128224 */ /* 0x000fc400078e0002 */
[----:B------:R-:W-:Y:S01]  /*0ec0*/  @!P3 IMAD.MOV.U32 R32, RZ, RZ, R2 ;  /* 0x000000ffff20b224 */ /* 0x000fe200078e0002 */
[----:B------:R-:W2:Y:S01]  /*0ed0*/  S2UR UR4, SR_CgaCtaId ;  /* 0x00000000000479c3 */ /* 0x000ea20000008800 */
[--C-:B------:R-:W-:Y:S02]  /*0ee0*/  @!P3 IMAD.MOV.U32 R33, RZ, RZ, R3.reuse ;  /* 0x000000ffff21b224 */ /* 0x100fe400078e0003 */
[----:B----4-:R-:W-:Y:S02]  /*0ef0*/  @!P2 IMAD R5, R53, R16, RZ ;  /* 0x000000103505a224 */ /* 0x010fe400078e02ff */
[C---:B------:R-:W-:Y:S02]  /*0f00*/  @!P1 IMAD R8, R0.reuse, R15, R4 ;  /* 0x0000000f00089224 */ /* 0x040fe400078e0204 */
[----:B------:R-:W-:Y:S01]  /*0f10*/  @!P1 IMAD.WIDE.U32 R2, R0, R14, R2 ;  /* 0x0000000e00029225 */ /* 0x000fe200078e0002 */
[----:B------:R-:W4:Y:S03]  /*0f20*/  @!P0 LDC.64 R34, c[0x0][0x210] ;  /* 0x00008400ff228b82 */ /* 0x000f260000000a00 */
[----:B------:R-:W-:-:S02]  /*0f30*/  @!P0 IMAD.X R0, RZ, RZ, R53, P4 ;  /* 0x000000ffff008224 */ /* 0x000fc400020e0635 */
[C---:B------:R-:W-:Y:S01]  /*0f40*/  @!P2 IMAD R9, R52.reuse, R17, R5 ;  /* 0x000000113409a224 */ /* 0x040fe200078e0205 */
[----:B------:R-:W-:Y:S01]  /*0f50*/  SHF.R.S32.HI R17, RZ, 0x1f, R13 ;  /* 0x0000001fff117819 */ /* 0x000fe2000001140d */
[----:B------:R-:W-:Y:S01]  /*0f60*/  @!P2 IMAD.WIDE.U32 R4, R52, R16, R6 ;  /* 0x000000103404a225 */ /* 0x000fe200078e0006 */
[----:B------:R-:W4:Y:S03]  /*0f70*/  @!P3 LDC.64 R14, c[0x0][0x240] ;  /* 0x00009000ff0ebb82 */ /* 0x000f260000000a00 */
[----:B-----5:R-:W-:Y:S01]  /*0f80*/  @!P0 IMAD R0, R0, R22, RZ ;  /* 0x0000001600008224 */ /* 0x020fe200078e02ff */
[----:B-1----:R-:W-:Y:S01]  /*0f90*/  @!P2 LEA R10, P6, R4, R30, 0x1 ;  /* 0x0000001e040aa211 */ /* 0x002fe200078c08ff */
[----:B------:R-:W-:Y:S01]  /*0fa0*/  @!P1 IMAD.IADD R12, R3, 0x1, R8 ;  /* 0x00000001030c9824 */ /* 0x000fe200078e0208 */
[C---:B---3--:R-:W-:Y:S01]  /*0fb0*/  @!P1 LEA R8, P4, R2.reuse, R28, 0x1 ;  /* 0x0000001c02089211 */ /* 0x048fe200078808ff */
[----:B------:R-:W-:Y:S01]  /*0fc0*/  @!P0 IMAD R0, R11, R23, R0 ;  /* 0x000000170b008224 */ /* 0x000fe200078e0200 */
[----:B------:R-:W-:Y:S01]  /*0fd0*/  @!P2 IADD3 R3, R5, R9, RZ ;  /* 0x000000090503a210 */ /* 0x000fe20007ffe0ff */
[----:B------:R-:W-:Y:S01]  /*0fe0*/  @!P0 IMAD.WIDE.U32 R6, R11, R22, R18 ;  /* 0x000000160b068225 */ /* 0x000fe200078e0012 */
[----:B--2---:R-:W-:Y:S01]  /*0ff0*/  ULEA UR4, UR4, UR5, 0x18 ;  /* 0x0000000504047291 */ /* 0x004fe2000f8ec03f */
[----:B------:R-:W-:-:S02]  /*1000*/  @!P1 LEA.HI.X R9, R2, R29, R12, 0x1, P4 ;  /* 0x0000001d02099211 */ /* 0x000fc400020f0c0c */
[----:B------:R-:W-:Y:S01]  /*1010*/  @!P2 LEA.HI.X R11, R4, R31, R3, 0x1, P6 ;  /* 0x0000001f040ba211 */ /* 0x000fe200030f0c03 */
[----:B------:R-:W-:Y:S01]  /*1020*/  @!P0 IMAD.IADD R0, R7, 0x1, R0 ;  /* 0x0000000107008824 */ /* 0x000fe200078e0200 */
[----:B------:R-:W-:Y:S01]  /*1030*/  @!P3 IADD3 R12, P4, R52, 0x60, RZ ;  /* 0x00000060340cb810 */ /* 0x000fe20007f9e0ff */
[C---:B------:R-:W-:Y:S01]  /*1040*/  @!P1 IMAD R5, R21.reuse, 0x2, R39 ;  /* 0x0000000215059824 */ /* 0x040fe200078e0227 */
[C---:B----4-:R-:W-:Y:S01]  /*1050*/  @!P0 LEA R2, P6, R6.reuse, R34, 0x1 ;  /* 0x0000002206028211 */ /* 0x050fe200078c08ff */
[C---:B------:R-:W-:Y:S01]  /*1060*/  @!P0 IMAD R4, R21.reuse, 0x2, R38 ;  /* 0x0000000215048824 */ /* 0x040fe200078e0226 */
[----:B------:R-:W-:Y:S01]  /*1070*/  LEA R200, R21, UR4, 0x1 ;  /* 0x0000000415c87c11 */ /* 0x000fe2000f8e08ff */
[----:B------:R-:W-:Y:S01]  /*1080*/  ULDC UR5, c[0x0][0x39c] ;  /* 0x0000e70000057ab9 */ /* 0x000fe20000000800 */
[----:B------:R-:W-:Y:S01]  /*1090*/  @!P0 LEA.HI.X R3, R6, R35, R0, 0x1, P6 ;  /* 0x0000002306038211 */ /* 0x000fe200030f0c00 */
[----:B------:R-:W-:Y:S01]  /*10a0*/  @!P3 IMAD.X R0, RZ, RZ, R53, P4 ;  /* 0x000000ffff00b224 */ /* 0x000fe200020e0635 */
[----:B------:R-:W1:Y:S01]  /*10b0*/  @!P3 LDC.64 R6, c[0x0][0x210] ;  /* 0x00008400ff06bb82 */ /* 0x000e620000000a00 */
[----:B------:R-:W-:Y:S01]  /*10c0*/  @!PT LDS RZ, [RZ] ;  /* 0x00000000fffff984 */ /* 0x000fe20000000800 */
[----:B------:R-:W-:Y:S01]  /*10d0*/  @!PT LDS RZ, [RZ] ;  /* 0x00000000fffff984 */ /* 0x000fe20000000800 */
[----:B------:R-:W-:Y:S01]  /*10e0*/  @!PT LDS RZ, [RZ] ;  /* 0x00000000fffff984 */ /* 0x000fe20000000800 */
[----:B------:R2:W-:Y:S01]  /*10f0*/  @!P2 LDGSTS.E.BYPASS.LTC128B.128 [R200], desc[UR16][R10.64] ;  /* 0x000000000ac8afae */ /* 0x0005e2000b901d50 */
[----:B------:R-:W-:Y:S01]  /*1100*/  ISETP.GE.AND P2, PT, R48, R26, PT ;  /* 0x0000001a3000720c */ /* 0x000fe20003f46270 */
[----:B------:R-:W-:Y:S01]  /*1110*/  @!P3 IMAD R0, R0, R14, RZ ;  /* 0x0000000e0000b224 */ /* 0x000fe200078e02ff */
[----:B------:R-:W-:Y:S01]  /*1120*/  SHF.R.S32.HI R22, RZ, 0x1f, R58 ;  /* 0x0000001fff167819 */ /* 0x000fe2000001143a */
[----:B------:R3:W-:Y:S01]  /*1130*/  @!P1 LDGSTS.E.BYPASS.LTC128B.128 [R5+0x800], desc[UR16][R8.64] ;  /* 0x0080000008059fae */ /* 0x0007e2000b901d50 */
[----:B------:R-:W-:-:S02]  /*1140*/  ISETP.GE.AND P1, PT, R47, R26, PT ;  /* 0x0000001a2f00720c */ /* 0x000fc40003f26270 */
[-C--:B------:R-:W-:Y:S01]  /*1150*/  ISETP.GE.AND P6, PT, R50, R26.reuse, PT ;  /* 0x0000001a3200720c */ /* 0x080fe20003fc6270 */
[----:B------:R4:W-:Y:S01]  /*1160*/  @!P0 LDGSTS.E.BYPASS.LTC128B.128 [R4+0x1000], desc[UR16][R2.64] ;  /* 0x0100000002048fae */ /* 0x0009e2000b901d50 */
[----:B------:R-:W-:-:S05]  /*1170*/  ISETP.GE.AND P0, PT, R46, R26, PT ;  /* 0x0000001a2e00720c */ /* 0x000fca0003f06270 */
[----:B------:R-:W5:Y:S04]  /*1180*/  @!P2 S2R R18, SR_CgaCtaId ;  /* 0x000000000012a919 */ /* 0x000f680000008800 */
[----:B------:R-:W5:Y:S04]  /*1190*/  @!P1 S2R R16, SR_CgaCtaId ;  /* 0x0000000000109919 */ /* 0x000f680000008800 */
[----:B------:R-:W5:Y:S01]  /*11a0*/  @!P0 S2R R19, SR_CgaCtaId ;  /* 0x0000000000138919 */ /* 0x000f620000008800 */
[----:B--2---:R-:W-:Y:S01]  /*11b0*/  IMAD.WIDE.U32 R10, R13, UR6, R24 ;  /* 0x000000060d0a7c25 */ /* 0x004fe2000f8e0018 */
[----:B---3--:R-:W2:Y:S03]  /*11c0*/  @!P5 LDC.64 R8, c[0x0][0x218] ;  /* 0x00008600ff08db82 */ /* 0x008ea60000000a00 */
[----:B------:R-:W-:Y:S01]  /*11d0*/  IMAD.MOV.U32 R198, RZ, RZ, R10 ;  /* 0x000000ffffc67224 */ /* 0x000fe200078e000a */
[----:B------:R3:W-:Y:S01]  /*11e0*/  STL.64 [R1+0x28], R10 ;  /* 0x0000280a01007387 */ /* 0x0007e20000100a00 */
[----:B----4-:R-:W-:-:S02]  /*11f0*/  @!P3 IMAD R2, R12, R15, R0 ;  /* 0x0000000f0c02b224 */ /* 0x010fc400078e0200 */
[----:B------:R-:W-:Y:S02]  /*1200*/  @!P3 IMAD.WIDE.U32 R4, R12, R14, R32 ;  /* 0x0000000e0c04b225 */ /* 0x000fe400078e0020 */
[----:B------:R-:W4:Y:S02]  /*1210*/  @!P2 LDC.64 R14, c[0x0][0x218] ;  /* 0x00008600ff0eab82 */ /* 0x000f240000000a00 */
[----:B------:R-:W-:Y:S01]  /*1220*/  IMAD R0, R17, UR6, RZ ;  /* 0x0000000611007c24 */ /* 0x000fe2000f8e02ff */
[----:B-1----:R-:W-:Y:S01]  /*1230*/  @!P3 LEA R6, P4, R4, R6, 0x1 ;  /* 0x000000060406b211 */ /* 0x002fe200078808ff */
[----:B------:R-:W-:Y:S02]  /*1240*/  @!P3 IMAD.IADD R5, R5, 0x1, R2 ;  /* 0x000000010505b824 */ /* 0x000fe400078e0202 */
[----:B------:R-:W-:Y:S01]  /*1250*/  IMAD R0, R13, UR7, R0 ;  /* 0x000000070d007c24 */ /* 0x000fe2000f8e0200 */
[----:B------:R-:W-:Y:S01]  /*1260*/  ULDC.64 UR6, c[0x0][0x268] ;  /* 0x00009a0000067ab9 */ /* 0x000fe20000000a00 */
[----:B------:R-:W-:Y:S01]  /*1270*/  IMAD R3, R158, R58, RZ ;  /* 0x0000003a9e037224 */ /* 0x000fe200078e02ff */
[----:B------:R-:W-:Y:S01]  /*1280*/  @!P3 LEA.HI.X R7, R4, R7, R5, 0x1, P4 ;  /* 0x000000070407b211 */ /* 0x000fe200020f0c05 */
[----:B------:R-:W-:-:S02]  /*1290*/  IMAD.IADD R199, R11, 0x1, R0 ;  /* 0x000000010bc77824 */ /* 0x000fc400078e0200 */
[-C--:B------:R-:W-:Y:S02]  /*12a0*/  IMAD R0, R22, R177.reuse, R3 ;  /* 0x000000b116007224 */ /* 0x080fe400078e0203 */
[----:B------:R-:W-:Y:S01]  /*12b0*/  IMAD.WIDE.U32 R2, R58, R177, R198 ;  /* 0x000000b13a027225 */ /* 0x000fe200078e00c6 */
[----:B------:R-:W-:Y:S03]  /*12c0*/  STL.64 [R1+0x18], R198 ;  /* 0x000018c601007387 */ /* 0x000fe60000100a00 */
[----:B------:R-:W-:Y:S01]  /*12d0*/  @!P3 IMAD R5, R21, 0x2, R40 ;  /* 0x000000021505b824 */ /* 0x000fe200078e0228 */
[----:B------:R-:W-:Y:S01]  /*12e0*/  IADD3 R3, R3, R0, RZ ;  /* 0x0000000003037210 */ /* 0x000fe20007ffe0ff */
[----:B------:R-:W-:Y:S01]  /*12f0*/  IMAD.WIDE.U32 R30, R13, UR6, R36 ;  /* 0x000000060d1e7c25 */ /* 0x000fe2000f8e0024 */
[----:B---3--:R-:W-:Y:S02]  /*1300*/  LEA.HI R11, R44, R248, RZ, 0x4 ;  /* 0x000000f82c0b7211 */ /* 0x008fe400078f20ff */
[----:B------:R1:W-:Y:S01]  /*1310*/  @!P3 LDGSTS.E.BYPASS.LTC128B.128 [R5+0x1800], desc[UR16][R6.64] ;  /* 0x018000000605bfae */ /* 0x0003e2000b901d50 */
[----:B------:R-:W-:-:S02]  /*1320*/  @!P2 LEA R0, P3, R56, R2, 0x5 ;  /* 0x000000023800a211 */ /* 0x000fc400078628ff */
[----:B------:R-:W-:Y:S01]  /*1330*/  SHF.R.S32.HI R10, RZ, 0x4, R11 ;  /* 0x00000004ff0a7819 */ /* 0x000fe2000001140b */
[----:B------:R-:W-:Y:S01]  /*1340*/  STL.64 [R1+0x20], R30 ;  /* 0x0000201e01007387 */ /* 0x000fe20000100a00 */
[----:B--2---:R-:W-:Y:S02]  /*1350*/  @!P5 LEA R4, P4, R2, R8, 0x1 ;  /* 0x000000080204d211 */ /* 0x004fe400078808ff */
[----:B------:R-:W-:Y:S02]  /*1360*/  LEA.HI R12, R11, R10, RZ, 0x1 ;  /* 0x0000000a0b0c7211 */ /* 0x000fe400078f08ff */
[----:B-1----:R-:W-:Y:S01]  /*1370*/  @!P2 LEA.HI.X R7, R56, R3, R57, 0x5, P3 ;  /* 0x000000033807a211 */ /* 0x002fe200018f2c39 */
[----:B------:R-:W-:Y:S01]  /*1380*/  @!P5 IMAD R6, R21, 0x2, R41 ;  /* 0x000000021506d824 */ /* 0x000fe200078e0229 */
[----:B----4-:R-:W-:Y:S02]  /*1390*/  @!P2 LEA R8, P3, R0, R14, 0x1 ;  /* 0x0000000e0008a211 */ /* 0x010fe400078608ff */
[----:B------:R-:W-:-:S02]  /*13a0*/  @!P5 LEA.HI.X R5, R2, R9, R3, 0x1, P4 ;  /* 0x000000090205d211 */ /* 0x000fc400020f0c03 */
[----:B------:R-:W-:Y:S02]  /*13b0*/  @!P2 LEA.HI.X R9, R0, R15, R7, 0x1, P3 ;  /* 0x0000000f0009a211 */ /* 0x000fe400018f0c07 */
[----:B------:R-:W-:Y:S01]  /*13c0*/  LOP3.LUT R0, R12, 0xfffffffe, RZ, 0xc0, !PT ;  /* 0xfffffffe0c007812 */ /* 0x000fe200078ec0ff */
[----:B------:R1:W-:Y:S01]  /*13d0*/  @!P5 LDGSTS.E.BYPASS.LTC128B.128 [R6+0x2000], desc[UR16][R4.64] ;  /* 0x020000000406dfae */ /* 0x0003e2000b901d50 */
[----:B------:R-:W2:Y:S01]  /*13e0*/  @!P1 LDC.64 R14, c[0x0][0x218] ;  /* 0x00008600ff0e9b82 */ /* 0x000ea20000000a00 */
[-C--:B------:R-:W-:Y:S02]  /*13f0*/  ISETP.GE.AND P5, PT, R48, R26.reuse, PT ;  /* 0x0000001a3000720c */ /* 0x080fe40003fa6270 */
[----:B------:R-:W-:Y:S01]  /*1400*/  IMAD.IADD R24, R10, 0x1, -R0 ;  /* 0x000000010a187824 */ /* 0x000fe200078e0a00 */
[----:B------:R-:W-:Y:S02]  /*1410*/  LOP3.LUT R0, R11, 0xfffffff0, RZ, 0xc0, !PT ;  /* 0xfffffff00b007812 */ /* 0x000fe400078ec0ff */
[----:B------:R-:W-:-:S02]  /*1420*/  ISETP.GE.AND P4, PT, R47, R26, PT ;  /* 0x0000001a2f00720c */ /* 0x000fc40003f86270 */
[----:B------:R-:W-:Y:S01]  /*1430*/  ISETP.GE.AND P3, PT, R46, R26, PT ;  /* 0x0000001a2e00720c */ /* 0x000fe20003f66270 */
[----:B------:R-:W-:Y:S01]  /*1440*/  IMAD.IADD R0, R248, 0x1, -R0 ;  /* 0x00000001f8007824 */ /* 0x000fe200078e0a00 */
[----:B-1----:R-:W-:Y:S02]  /*1450*/  @!P1 MOV R4, 0x400 ;  /* 0x0000040000049802 */ /* 0x002fe40000000f00 */
[----:B------:R-:W-:Y:S02]  /*1460*/  LOP3.LUT R6, R45, 0xfffffff8, RZ, 0xc0, !PT ;  /* 0xfffffff82d067812 */ /* 0x000fe400078ec0ff */
[----:B------:R-:W-:Y:S02]  /*1470*/  @!P2 MOV R5, 0x400 ;  /* 0x000004000005a802 */ /* 0x000fe40000000f00 */
[----:B-----5:R-:W-:Y:S01]  /*1480*/  @!P1 LEA R16, R16, R4, 0x18 ;  /* 0x0000000410109211 */ /* 0x020fe200078ec0ff */
[----:B------:R-:W-:Y:S01]  /*1490*/  IMAD.IADD R4, R248, 0x1, -R6 ;  /* 0x00000001f8047824 */ /* 0x000fe200078e0a06 */
[----:B------:R-:W-:-:S02]  /*14a0*/  @!P2 LEA R11, R18, R5, 0x18 ;  /* 0x00000005120ba211 */ /* 0x000fc400078ec0ff */
[----:B------:R-:W-:Y:S01]  /*14b0*/  @!P0 MOV R5, 0x400 ;  /* 0x0000040000058802 */ /* 0x000fe20000000f00 */
[----:B------:R-:W-:Y:S01]  /*14c0*/  @!P1 IMAD R16, R21, 0x2, R16 ;  /* 0x0000000215109824 */ /* 0x000fe200078e0210 */
[----:B------:R-:W-:Y:S02]  /*14d0*/  LEA.HI R10, R4, R4, RZ, 0x1 ;  /* 0x00000004040a7211 */ /* 0x000fe400078f08ff */
[----:B------:R-:W-:Y:S02]  /*14e0*/  SHF.R.S32.HI R18, RZ, 0x1f, R0 ;  /* 0x0000001fff127819 */ /* 0x000fe40000011400 */
[----:B------:R-:W-:Y:S02]  /*14f0*/  @!P0 LEA R12, R19, R5, 0x18 ;  /* 0x00000005130c8211 */ /* 0x000fe400078ec0ff */
[----:B------:R-:W-:Y:S02]  /*1500*/  LEA.HI R6, R0, R0, RZ, 0x1 ;  /* 0x0000000000067211 */ /* 0x000fe400078f08ff */
[----:B------:R-:W-:-:S02]  /*1510*/  LOP3.LUT R5, R10, 0x3fffffe, RZ, 0xc0, !PT ;  /* 0x03fffffe0a057812 */ /* 0x000fc400078ec0ff */
[----:B------:R-:W-:Y:S02]  /*1520*/  LEA.HI R28, R18, R0, RZ, 0x3 ;  /* 0x00000000121c7211 */ /* 0x000fe400078f18ff */
[----:B------:R-:W1:Y:S01]  /*1530*/  @!P0 LDC.64 R18, c[0x0][0x218] ;  /* 0x00008600ff128b82 */ /* 0x000e620000000a00 */
[----:B------:R-:W-:Y:S01]  /*1540*/  LOP3.LUT R7, R6, 0x7fffffe, RZ, 0xc0, !PT ;  /* 0x07fffffe06077812 */ /* 0x000fe200078ec0ff */
[----:B------:R-:W-:Y:S01]  /*1550*/  IMAD.IADD R27, R4, 0x1, -R5 ;  /* 0x00000001041b7824 */ /* 0x000fe200078e0a05 */
[C---:B------:R-:W-:Y:S01]  /*1560*/  @!P2 LEA R11, R21.reuse, R11, 0x1 ;  /* 0x0000000b150ba211 */ /* 0x040fe200078e08ff */
[----:B------:R-:W-:Y:S01]  /*1570*/  IMAD.WIDE.U32 R4, R56, 0x40, RZ ;  /* 0x0000004038047825 */ /* 0x000fe200078e00ff */
[----:B------:R-:W-:Y:S02]  /*1580*/  @!P0 LEA R26, R21, R12, 0x1 ;  /* 0x0000000c151a8211 */ /* 0x000fe400078e08ff */
[----:B------:R-:W-:Y:S01]  /*1590*/  SHF.R.S32.HI R25, RZ, 0x1, R10 ;  /* 0x00000001ff197819 */ /* 0x000fe2000001140a */
[----:B------:R-:W-:Y:S01]  /*15a0*/  IMAD.IADD R193, R0, 0x1, -R7 ;  /* 0x0000000100c17824 */ /* 0x000fe200078e0a07 */
[----:B------:R3:W-:Y:S01]  /*15b0*/  @!P2 LDGSTS.E.BYPASS.LTC128B.128 [R11+0x2800], desc[UR16][R8.64] ;  /* 0x02800000080bafae */ /* 0x0007e2000b901d50 */
[----:B------:R-:W-:Y:S01]  /*15c0*/  IMAD.SHL.U32 R7, R57, 0x40, RZ ;  /* 0x0000004039077824 */ /* 0x000fe200078e00ff */
[----:B------:R-:W-:-:S04]  /*15d0*/  @!P1 IADD3 R0, P2, R2, R4, RZ ;  /* 0x0000000402009210 */ /* 0x000fc80007f5e0ff */
[----:B------:R-:W-:Y:S01]  /*15e0*/  @!P1 IADD3.X R4, R3, R5, R7, P2, !PT ;  /* 0x0000000503049210 */ /* 0x000fe200017fe407 */
[----:B------:R-:W-:Y:S01]  /*15f0*/  @!P0 IMAD.WIDE.U32 R2, R56, 0x60, R2 ;  /* 0x0000006038028825 */ /* 0x000fe200078e0002 */
[----:B--2---:R-:W-:-:S03]  /*1600*/  @!P1 LEA R12, P2, R0, R14, 0x1 ;  /* 0x0000000e000c9211 */ /* 0x004fc600078408ff */
[----:B------:R-:W-:Y:S02]  /*1610*/  IMAD R7, R22, R112, RZ ;  /* 0x0000007016077224 */ /* 0x000fe400078e02ff */
[----:B------:R-:W2:Y:S01]  /*1620*/  @!P4 LDC.64 R22, c[0x0][0x220] ;  /* 0x00008800ff16cb82 */ /* 0x000ea20000000a00 */
[----:B---3--:R-:W-:Y:S01]  /*1630*/  IMAD R8, R17, UR6, RZ ;  /* 0x0000000611087c24 */ /* 0x008fe2000f8e02ff */
        /* <DEDUP_REMOVED lines=8> */
[----:B-1----:R-:W-:Y:S01]  /*16c0*/  @!P0 LEA R6, P2, R2, R18, 0x1 ;  /* 0x0000001202068211 */ /* 0x002fe200078408ff */
[----:B------:R-:W-:Y:S01]  /*16d0*/  @!P0 IMAD.IADD R8, R3, 0x1, R4 ;  /* 0x0000000103088824 */ /* 0x000fe200078e0204 */
[----:B------:R1:W-:Y:S01]  /*16e0*/  @!P1 LDGSTS.E.BYPASS.LTC128B.128 [R16+0x3000], desc[UR16][R12.64] ;  /* 0x030000000c109fae */ /* 0x0003e2000b901d50 */
[----:B------:R-:W-:Y:S01]  /*16f0*/  IMAD R3, R58, R113, R7 ;  /* 0x000000713a037224 */ /* 0x000fe200078e0207 */
[----:B------:R-:W-:Y:S01]  /*1700*/  LOP3.LUT R0, R0, 0xc0, RZ, 0xc0, !PT ;  /* 0x000000c000007812 */ /* 0x000fe200078ec0ff */
[----:B------:R-:W-:Y:S01]  /*1710*/  IMAD.WIDE.U32 R4, R58, R112, RZ ;  /* 0x000000703a047225 */ /* 0x000fe200078e00ff */
[----:B------:R-:W-:-:S02]  /*1720*/  @!P0 LEA.HI.X R7, R2, R19, R8, 0x1, P2 ;  /* 0x0000001302078211 */ /* 0x000fc400010f0c08 */
[----:B------:R-:W-:Y:S01]  /*1730*/  LOP3.LUT R10, R10, 0xfffffffc, RZ, 0xc0, !PT ;  /* 0xfffffffc0a0a7812 */ /* 0x000fe200078ec0ff */
[----:B------:R-:W3:Y:S01]  /*1740*/  @!P6 LDC.64 R18, c[0x0][0x220] ;  /* 0x00008800ff12eb82 */ /* 0x000ee20000000a00 */
[----:B------:R-:W-:Y:S01]  /*1750*/  LOP3.LUT R9, R0, 0x8, R9, 0xf8, !PT ;  /* 0x0000000800097812 */ /* 0x000fe200078ef809 */
[----:B------:R4:W-:Y:S01]  /*1760*/  @!P0 LDGSTS.E.BYPASS.LTC128B.128 [R26+0x3800], desc[UR16][R6.64] ;  /* 0x03800000061a8fae */ /* 0x0009e2000b901d50 */
[----:B------:R-:W-:Y:S01]  /*1770*/  SHF.R.U32.HI R8, RZ, 0x3, R0 ;  /* 0x00000003ff087819 */ /* 0x000fe20000011600 */
[----:B------:R-:W-:Y:S01]  /*1780*/  IMAD.IADD R0, R5, 0x1, R3 ;  /* 0x0000000105007824 */ /* 0x000fe200078e0203 */
[----:B------:R-:W-:Y:S01]  /*1790*/  LEA R2, P2, R4, R30, 0x7 ;  /* 0x0000001e04027211 */ /* 0x000fe200078438ff */
[----:B------:R-:W0:Y:S01]  /*17a0*/  LDGDEPBAR ;  /* 0x00000000000079af */ /* 0x000e220000000000 */
[----:B------:R-:W-:Y:S01]  /*17b0*/  IADD3 R14, R31, R14, RZ ;  /* 0x0000000e1f0e7210 */ /* 0x000fe20007ffe0ff */
[----:B------:R-:W-:Y:S01]  /*17c0*/  IMAD.IADD R21, R11, 0x1, -R10 ;  /* 0x000000010b157824 */ /* 0x000fe200078e0a0a */
[----:B------:R-:W-:Y:S01]  /*17d0*/  LOP3.LUT R11, R9, R8, RZ, 0x3c, !PT ;  /* 0x00000008090b7212 */ /* 0x000fe200078e3cff */
[----:B------:R-:W-:Y:S01]  /*17e0*/  IMAD R8, R24, 0x8, R27 ;  /* 0x0000000818087824 */ /* 0x000fe200078e021b */
[----:B------:R-:W-:Y:S01]  /*17f0*/  LEA.HI.X R3, R4, R14, R0, 0x7, P2 ;  /* 0x0000000e04037211 */ /* 0x000fe200010f3c00 */
[----:B------:R5:W-:Y:S01]  /*1800*/  STL [R1+0x10], R14 ;  /* 0x0000100e01007387 */ /* 0x000be20000100800 */
[----:B------:R-:W-:Y:S01]  /*1810*/  IMAD.SHL.U32 R0, R21, 0x40, RZ ;  /* 0x0000004015007824 */ /* 0x000fe200078e00ff */
[----:B------:R-:W-:Y:S01]  /*1820*/  SHF.L.U32 R9, R113, 0x6, RZ ;  /* 0x0000000671097819 */ /* 0x000fe200000006ff */
[----:B------:R-:W-:-:S03]  /*1830*/  IMAD.WIDE.U32 R4, R112, 0x40, RZ ;  /* 0x0000004070047825 */ /* 0x000fc600078e00ff */
[----:B------:R-:W-:Y:S01]  /*1840*/  LOP3.LUT R0, R0, 0xc0, RZ, 0xc0, !PT ;  /* 0x000000c000007812 */ /* 0x000fe200078ec0ff */
[----:B-1----:R-:W1:Y:S01]  /*1850*/  @!P5 LDC.64 R16, c[0x0][0x220] ;  /* 0x00008800ff10db82 */ /* 0x002e620000000a00 */
[----:B------:R-:W-:Y:S01]  /*1860*/  @!P4 IADD3 R10, P0, R2, R4, RZ ;  /* 0x00000004020ac210 */ /* 0x000fe20007f1e0ff */
[----:B------:R-:W-:Y:S02]  /*1870*/  IMAD.SHL.U32 R4, R28, 0x20, RZ ;  /* 0x000000201c047824 */ /* 0x000fe400078e00ff */
[----:B------:R-:W-:Y:S01]  /*1880*/  @!P3 IMAD R12, R113, 0x60, RZ ;  /* 0x00000060710cb824 */ /* 0x000fe200078e02ff */
[----:B------:R-:W-:Y:S02]  /*1890*/  @!P4 IADD3.X R13, R3, R5, R9, P0, !PT ;  /* 0x00000005030dc210 */ /* 0x000fe400007fe409 */
[----:B------:R-:W-:Y:S01]  /*18a0*/  LOP3.LUT R184, R4, 0xffffff00, RZ, 0xc0, !PT ;  /* 0xffffff0004b87812 */ /* 0x000fe200078ec0ff */
[----:B----4-:R-:W-:Y:S01]  /*18b0*/  IMAD.SHL.U32 R6, R24, 0x8, RZ ;  /* 0x0000000818067824 */ /* 0x010fe200078e00ff */
[----:B------:R-:W-:-:S04]  /*18c0*/  DEPBAR.LE SB0, 0x0 ;  /* 0x000080000000791a */ /* 0x000fc80000000000 */
[----:B------:R-:W-:Y:S01]  /*18d0*/  BAR.SYNC.DEFER_BLOCKING 0x0 ;  /* 0x0000000000007b1d */ /* 0x000fe20000010000 */
[----:B------:R-:W-:Y:S02]  /*18e0*/  LOP3.LUT R7, R0, 0x8, R6, 0xf8, !PT ;  /* 0x0000000800077812 */ /* 0x000fe400078ef806 */
[----:B------:R-:W-:Y:S01]  /*18f0*/  SHF.R.U32.HI R6, RZ, 0x3, R0 ;  /* 0x00000003ff067819 */ /* 0x000fe20000011600 */
[----:B------:R-:W-:Y:S01]  /*1900*/  IMAD.U32 R0, R8, 0x20, R11 ;  /* 0x0000002008007824 */ /* 0x000fe200078e000b */
[----:B------:R-:W-:-:S03]  /*1910*/  @!P5 LEA R5, P2, R112, R2, 0x5 ;  /* 0x000000027005d211 */ /* 0x000fc600078428ff */
[----:B-----5:R-:W4:Y:S01]  /*1920*/  @!P3 LDC.64 R14, c[0x0][0x220] ;  /* 0x00008800ff0ebb82 */ /* 0x020f220000000a00 */
[----:B------:R-:W-:Y:S01]  /*1930*/  LOP3.LUT R185, R7, R6, RZ, 0x3c, !PT ;  /* 0x0000000607b97212 */ /* 0x000fe200078e3cff */
[----:B------:R-:W-:Y:S01]  /*1940*/  IMAD R11, R43, 0x200, R184 ;  /* 0x000002002b0b7824 */ /* 0x000fe200078e02b8 */
[C---:B---3--:R-:W-:Y:S02]  /*1950*/  @!P6 LEA R6, P0, R2.reuse, R18, 0x1 ;  /* 0x000000120206e211 */ /* 0x048fe400078008ff */
[----:B-1----:R-:W-:Y:S02]  /*1960*/  @!P5 LEA R4, P1, R5, R16, 0x1 ;  /* 0x000000100504d211 */ /* 0x002fe400078208ff */
[----:B------:R-:W-:Y:S02]  /*1970*/  @!P6 LEA.HI.X R7, R2, R19, R3, 0x1, P0 ;  /* 0x000000130207e211 */ /* 0x000fe400000f0c03 */
[C---:B------:R-:W-:Y:S01]  /*1980*/  @!P5 LEA.HI.X R9, R112.reuse, R3, R113, 0x5, P2 ;  /* 0x000000037009d211 */ /* 0x040fe200010f2c71 */
[----:B------:R-:W-:Y:S01]  /*1990*/  @!P3 IMAD.WIDE.U32 R2, R112, 0x60, R2 ;  /* 0x000000607002b825 */ /* 0x000fe200078e0002 */
[----:B--2---:R-:W-:-:S02]  /*19a0*/  @!P4 LEA R8, P0, R10, R22, 0x1 ;  /* 0x000000160a08c211 */ /* 0x004fc400078008ff */
[----:B------:R-:W-:Y:S01]  /*19b0*/  @!P5 LEA.HI.X R5, R5, R17, R9, 0x1, P1 ;  /* 0x000000110505d211 */ /* 0x000fe200008f0c09 */
[----:B------:R-:W-:Y:S01]  /*19c0*/  @!P3 IMAD.IADD R3, R3, 0x1, R12 ;  /* 0x000000010303b824 */ /* 0x000fe200078e020c */
[----:B------:R-:W-:Y:S02]  /*19d0*/  @!P4 LEA.HI.X R9, R10, R23, R13, 0x1, P0 ;  /* 0x000000170a09c211 */ /* 0x000fe400000f0c0d */
[----:B------:R-:W-:Y:S01]  /*19e0*/  LEA R10, R193, R11, 0x5 ;  /* 0x0000000bc10a7211 */ /* 0x000fe200078e28ff */
[----:B------:R-:W-:Y:S01]  /*19f0*/  @P6 STS [R200+0x4000], RZ ;  /* 0x004000ffc8006388 */ /* 0x000fe20000000800 */
[----:B------:R-:W-:Y:S01]  /*1a00*/  LEA R135, R0, UR4, 0x1 ;  /* 0x0000000400877c11 */ /* 0x000fe2000f8e08ff */
[----:B------:R-:W-:Y:S01]  /*1a10*/  IMAD.MOV.U32 R0, RZ, RZ, 0x10 ;  /* 0x00000010ff007424 */ /* 0x000fe200078e00ff */
[----:B------:R-:W-:Y:S01]  /*1a20*/  LOP3.LUT P1, RZ, R21, 0x2, RZ, 0xc0, !PT ;  /* 0x0000000215ff7812 */ /* 0x000fe2000782c0ff */
[----:B------:R-:W-:Y:S02]  /*1a30*/  @P6 STS [R200+0x4004], RZ ;  /* 0x004004ffc8006388 */ /* 0x000fe40000000800 */
[----:B------:R-:W-:Y:S01]  /*1a40*/  VIADD R188, R135, 0x2020 ;  /* 0x0000202087bc7836 */ /* 0x000fe20000000000 */
[----:B------:R-:W-:Y:S01]  /*1a50*/  SEL R0, R0, 0xfffffff0, !P1 ;  /* 0xfffffff000007807 */ /* 0x000fe20004800000 */
        /* <DEDUP_REMOVED lines=16> */
[----:B----4-:R-:W-:-:S04]  /*1b60*/  @!P3 LEA R6, P0, R2, R14, 0x1 ;  /* 0x0000000e0206b211 */ /* 0x010fc800078008ff */
[----:B------:R-:W-:Y:S01]  /*1b70*/  @!P3 LEA.HI.X R7, R2, R15, R3, 0x1, P0 ;  /* 0x0000000f0207b211 */ /* 0x000fe200000f0c03 */
[----:B------:R-:W-:Y:S01]  /*1b80*/  IMAD.IADD R2, R185, 0x1, R10 ;  /* 0x00000001b9027824 */ /* 0x000fe200078e020a */
[----:B------:R-:W-:Y:S02]  /*1b90*/  LOP3.LUT P0, RZ, R25, 0x2, RZ, 0xc0, !PT ;  /* 0x0000000219ff7812 */ /* 0x000fe4000780c0ff */
[----:B------:R-:W-:Y:S01]  /*1ba0*/  SHF.L.U32 R3, R248, 0x1, RZ ;  /* 0x00000001f8037819 */ /* 0x000fe200000006ff */
[----:B------:R-:W-:Y:S01]  /*1bb0*/  @!PT LDS RZ, [RZ] ;  /* 0x00000000fffff984 */ /* 0x000fe20000000800 */
[----:B------:R-:W-:Y:S01]  /*1bc0*/  @!PT LDS RZ, [RZ] ;  /* 0x00000000fffff984 */ /* 0x000fe20000000800 */
[----:B------:R-:W-:Y:S01]  /*1bd0*/  @!PT LDS RZ, [RZ] ;  /* 0x00000000fffff984 */ /* 0x000fe20000000800 */
[----:B------:R2:W-:Y:S01]  /*1be0*/  @!P3 LDGSTS.E.BYPASS.LTC128B.128 [R200+0x5800], desc[UR16][R6.64] ;  /* 0x0580000006c8bfae */ /* 0x0005e2000b901d50 */
[----:B------:R-:W-:Y:S02]  /*1bf0*/  LEA R186, R2, UR4, 0x1 ;  /* 0x0000000402ba7c11 */ /* 0x000fe4000f8e08ff */
[----:B------:R-:W-:Y:S01]  /*1c00*/  IADD3 R2, R135, 0x2000, RZ ;  /* 0x0000200087027810 */ /* 0x000fe20007ffe0ff */
[----:B------:R-:W-:Y:S02]  /*1c10*/  LDSM.16.M88.4 R44, [R135+0x2000] ;  /* 0x00200000872c783b */ /* 0x000fe40000000200 */
[----:B------:R-:W-:-:S02]  /*1c20*/  IMAD R187, R0, 0x2, R186 ;  /* 0x0000000200bb7824 */ /* 0x000fc400078e02ba */
[----:B------:R-:W3:Y:S02]  /*1c30*/  LDSM.16.M88.4 R16, [R186] ;  /* 0x00000000ba10783b */ /* 0x000ee40000000200 */
[----:B------:R-:W-:Y:S02]  /*1c40*/  @P0 VIADD R188, R2, 0xffffffe0 ;  /* 0xffffffe002bc0836 */ /* 0x000fe40000000000 */
[----:B------:R-:W4:Y:S04]  /*1c50*/  LDSM.16.M88.4 R12, [R186+0x1000] ;  /* 0x00100000ba0c783b */ /* 0x000f280000000200 */
[----:B-1----:R-:W-:Y:S04]  /*1c60*/  LDSM.16.M88.4 R8, [R187] ;  /* 0x00000000bb08783b */ /* 0x002fe80000000200 */
[----:B------:R-:W-:Y:S04]  /*1c70*/  LDSM.16.M88.4 R48, [R188] ;  /* 0x00000000bc30783b */ /* 0x000fe80000000200 */
[----:B------:R-:W1:Y:S04]  /*1c80*/  LDSM.16.M88.4 R72, [R135+0x2400] ;  /* 0x002400008748783b */ /* 0x000e680000000200 */
[----:B--2---:R-:W2:Y:S04]  /*1c90*/  LDSM.16.M88.4 R4, [R187+0x1000] ;  /* 0x00100000bb04783b */ /* 0x004ea80000000200 */
[----:B------:R-:W-:Y:S04]  /*1ca0*/  LDSM.16.M88.4 R92, [R188+0x400] ;  /* 0x00040000bc5c783b */ /* 0x000fe80000000200 */
[----:B------:R-:W5:Y:S04]  /*1cb0*/  LDSM.16.M88.4 R80, [R135+0x2800] ;  /* 0x002800008750783b */ /* 0x000f680000000200 */
[----:B------:R-:W5:Y:S04]  /*1cc0*/  LDSM.16.M88.4 R88, [R188+0x800] ;  /* 0x00080000bc58783b */ /* 0x000f680000000200 */
[----:B------:R-:W5:Y:S01]  /*1cd0*/  LDSM.16.M88.4 R52, [R135+0x2c00] ;  /* 0x002c00008734783b */ /* 0x000f620000000200 */
[-C--:B---3--:R-:W-:Y:S03]  /*1ce0*/  HMMA.16816.F32.BF16 R24, R16, R44.reuse, RZ ;  /* 0x0000002c1018723c */ /* 0x088fe600000418ff */
[----:B------:R-:W3:Y:S04]  /*1cf0*/  LDSM.16.M88.4 R68, [R188+0xc00] ;  /* 0x000c0000bc44783b */ /* 0x000ee80000000200 */
[----:B------:R-:W3:Y:S01]  /*1d00*/  LDSM.16.M88.4 R84, [R135+0x3000] ;  /* 0x003000008754783b */ /* 0x000ee20000000200 */
[C---:B----4-:R-:W-:Y:S03]  /*1d10*/  HMMA.16816.F32.BF16 R28, R12.reuse, R44, RZ ;  /* 0x0000002c0c1c723c */ /* 0x050fe600000418ff */
[----:B------:R-:W4:Y:S04]  /*1d20*/  LDSM.16.M88.4 R100, [R188+0x1000] ;  /* 0x00100000bc64783b */ /* 0x000f280000000200 */
[----:B------:R-:W4:Y:S01]  /*1d30*/  LDSM.16.M88.4 R64, [R135+0x3400] ;  /* 0x003400008740783b */ /* 0x000f220000000200 */
[----:B-1----:R-:W-:Y:S03]  /*1d40*/  HMMA.16816.F32.BF16 R36, R12, R72, RZ ;  /* 0x000000480c24723c */ /* 0x002fe600000418ff */
[----:B------:R-:W1:Y:S04]  /*1d50*/  LDSM.16.M88.4 R96, [R188+0x1400] ;  /* 0x00140000bc60783b */ /* 0x000e680000000200 */
[----:B------:R-:W1:Y:S01]  /*1d60*/  LDSM.16.M88.4 R60, [R135+0x3800] ;  /* 0x00380000873c783b */ /* 0x000e620000000200 */
[-C--:B------:R-:W-:Y:S03]  /*1d70*/  HMMA.16816.F32.BF16 R24, R8, R48.reuse, R24 ;  /* 0x000000300818723c */ /* 0x080fe60000041818 */
[----:B------:R-:W1:Y:S04]  /*1d80*/  LDSM.16.M88.4 R76, [R188+0x1800] ;  /* 0x00180000bc4c783b */ /* 0x000e680000000200 */
[----:B------:R-:W1:Y:S01]  /*1d90*/  LDSM.16.M88.4 R104, [R135+0x3c00] ;  /* 0x003c00008768783b */ /* 0x000e620000000200 */
[----:B--2---:R-:W-:Y:S03]  /*1da0*/  HMMA.16816.F32.BF16 R32, R4, R48, R28 ;  /* 0x000000300420723c */ /* 0x004fe6000004181c */
[----:B------:R-:W2:Y:S03]  /*1db0*/  LDSM.16.M88.4 R108, [R188+0x1c00] ;  /* 0x001c0000bc6c783b */ /* 0x000ea60000000200 */
[----:B------:R-:W-:Y:S01]  /*1dc0*/  HMMA.16816.F32.BF16 R28, R16, R72, RZ ;  /* 0x00000048101c723c */ /* 0x000fe200000418ff */
[----:B------:R-:W0:Y:S05]  /*1dd0*/  LDGDEPBAR ;  /* 0x00000000000079af */ /* 0x000e2a0000000000 */
[----:B-----5:R-:W-:Y:S04]  /*1de0*/  HMMA.16816.F32.BF16 R40, R12, R80, RZ ;  /* 0x000000500c28723c */ /* 0x020fe800000418ff */
[----:B------:R-:W-:-:S04]  /*1df0*/  FMUL.FTZ R2, R24, UR5 ;  /* 0x0000000518027c20 */ /* 0x000fc80008410000 */
[----:B------:R5:W2:Y:S01]  /*1e00*/  MUFU.TANH R49, R2 ;  /* 0x0000000200317308 */ /* 0x000aa20000002400 */
[----:B------:R-:W-:-:S15]  /*1e10*/  DEPBAR.LE SB0, 0x0 ;  /* 0x000080000000791a */ /* 0x000fde0000000000 */
[----:B------:R-:W-:Y:S01]  /*1e20*/  HMMA.16816.F32.BF16 R40, R4, R88, R40 ;  /* 0x000000580428723c */ /* 0x000fe20000041828 */
[----:B-----5:R-:W-:-:S04]  /*1e30*/  FMUL.FTZ R2, R25, UR5 ;  /* 0x0000000519027c20 */ /* 0x020fc80008410000 */
[----:B------:R5:W-:Y:S02]  /*1e40*/  MUFU.TANH R120, R2 ;  /* 0x0000000200787308 */ /* 0x000be40000002400 */
[----:B-----5:R-:W-:-:S06]  /*1e50*/  FMUL.FTZ R2, R26, UR5 ;  /* 0x000000051a027c20 */ /* 0x020fcc0008410000 */
[----:B------:R5:W-:Y:S02]  /*1e60*/  MUFU.TANH R23, R2 ;  /* 0x0000000200177308 */ /* 0x000be40000002400 */
[----:B-----5:R-:W-:Y:S02]  /*1e70*/  FMUL.FTZ R2, R27, UR5 ;  /* 0x000000051b027c20 */ /* 0x020fe40008410000 */
[----:B------:R-:W-:Y:S04]  /*1e80*/  HMMA.16816.F32.BF16 R24, R8, R92, R28 ;  /* 0x0000005c0818723c */ /* 0x000fe8000004181c */
[----:B------:R5:W-:Y:S02]  /*1e90*/  MUFU.TANH R73, R2 ;  /* 0x0000000200497308 */ /* 0x000be40000002400 */
[----:B------:R-:W-:Y:S01]  /*1ea0*/  HMMA.16816.F32.BF16 R28, R16, R80, RZ ;  /* 0x00000050101c723c */ /* 0x000fe200000418ff */
[----:B-----5:R-:W-:-:S05]  /*1eb0*/  FMUL.FTZ R2, R32, UR5 ;  /* 0x0000000520027c20 */ /* 0x020fca0008410000 */
[----:B------:R5:W-:Y:S02]  /*1ec0*/  MUFU.TANH R130, R2 ;  /* 0x0000000200827308 */ /* 0x000be40000002400 */
[----:B-----5:R-:W-:-:S06]  /*1ed0*/  FMUL.FTZ R2, R33, UR5 ;  /* 0x0000000521027c20 */ /* 0x020fcc0008410000 */
[----:B------:R5:W-:Y:S02]  /*1ee0*/  MUFU.TANH R129, R2 ;  /* 0x0000000200817308 */ /* 0x000be40000002400 */
[----:B-----5:R-:W-:-:S06]  /*1ef0*/  FMUL.FTZ R2, R34, UR5 ;  /* 0x0000000522027c20 */ /* 0x020fcc0008410000 */
[----:B------:R5:W-:Y:S02]  /*1f00*/  MUFU.TANH R137, R2 ;  /* 0x0000000200897308 */ /* 0x000be40000002400 */
[----:B-----5:R-:W-:Y:S02]  /*1f10*/  FMUL.FTZ R2, R35, UR5 ;  /* 0x0000000523027c20 */ /* 0x020fe40008410000 */
[----:B------:R-:W-:Y:S04]  /*1f20*/  HMMA.16816.F32.BF16 R32, R4, R92, R36 ;  /* 0x0000005c0420723c */ /* 0x000fe80000041824 */
[----:B------:R5:W-:Y:S02]  /*1f30*/  MUFU.TANH R133, R2 ;  /* 0x0000000200857308 */ /* 0x000be40000002400 */
[----:B-----5:R-:W-:-:S06]  /*1f40*/  FMUL.FTZ R2, R24, UR5 ;  /* 0x0000000518027c20 */ /* 0x020fcc0008410000 */
        /* <DEDUP_REMOVED lines=16> */
[----:B------:R-:W-:Y:S04]  /*2050*/  HMMA.16816.F32.BF16 R32, R12, R52, RZ ;  /* 0x000000340c20723c */ /* 0x000fe800000418ff */
[----:B------:R5:W-:Y:S02]  /*2060*/  MUFU.TANH R134, R2 ;  /* 0x0000000200867308 */ /* 0x000be40000002400 */
[----:B-----5:R-:W-:-:S06]  /*2070*/  FMUL.FTZ R2, R24, UR5 ;  /* 0x0000000518027c20 */ /* 0x020fcc0008410000 */
[----:B------:R5:W-:-:S12]  /*2080*/  MUFU.TANH R179, R2 ;  /* 0x0000000200b37308 */ /* 0x000bd80000002400 */
[----:B---3--:R-:W-:Y:S06]  /*2090*/  HMMA.16816.F32.BF16 R36, R4, R68, R32 ;  /* 0x000000440424723c */ /* 0x008fec0000041820 */
[----:B------:R-:W-:Y:S01]  /*20a0*/  HMMA.16816.F32.BF16 R32, R12, R84, RZ ;  /* 0x000000540c20723c */ /* 0x000fe200000418ff */
[----:B-----5:R-:W-:-:S04]  /*20b0*/  FMUL.FTZ R2, R25, UR5 ;  /* 0x0000000519027c20 */ /* 0x020fc80008410000 */
[----:B------:R3:W-:Y:S02]  /*20c0*/  MUFU.TANH R183, R2 ;  /* 0x0000000200b77308 */ /* 0x0007e40000002400 */
[----:B---3--:R-:W-:-:S06]  /*20d0*/  FMUL.FTZ R2, R26, UR5 ;  /* 0x000000051a027c20 */ /* 0x008fcc0008410000 */
[----:B------:R3:W-:Y:S02]  /*20e0*/  MUFU.TANH R149, R2 ;  /* 0x0000000200957308 */ /* 0x0007e40000002400 */
[----:B---3--:R-:W-:Y:S02]  /*20f0*/  FMUL.FTZ R2, R27, UR5 ;  /* 0x000000051b027c20 */ /* 0x008fe40008410000 */
[----:B------:R-:W-:Y:S04]  /*2100*/  HMMA.16816.F32.BF16 R24, R8, R68, R28 ;  /* 0x000000440818723c */ /* 0x000fe8000004181c */
[----:B------:R3:W-:Y:S02]  /*2110*/  MUFU.TANH R182, R2 ;  /* 0x0000000200b67308 */ /* 0x0007e40000002400 */
[----:B------:R-:W-:Y:S01]  /*2120*/  HMMA.16816.F32.BF16 R28, R16, R84, RZ ;  /* 0x00000054101c723c */ /* 0x000fe200000418ff */
[----:B---3--:R-:W-:-:S05]  /*2130*/  FMUL.FTZ R2, R40, UR5 ;  /* 0x0000000528027c20 */ /* 0x008fca0008410000 */
[----:B------:R3:W-:Y:S02]  /*2140*/  MUFU.TANH R121, R2 ;  /* 0x0000000200797308 */ /* 0x0007e40000002400 */
[----:B---3--:R-:W-:-:S06]  /*2150*/  FMUL.FTZ R2, R41, UR5 ;  /* 0x0000000529027c20 */ /* 0x008fcc0008410000 */
[----:B------:R3:W-:Y:S02]  /*2160*/  MUFU.TANH R146, R2 ;  /* 0x0000000200927308 */ /* 0x0007e40000002400 */
[----:B---3--:R-:W-:-:S06]  /*2170*/  FMUL.FTZ R2, R42, UR5 ;  /* 0x000000052a027c20 */ /* 0x008fcc0008410000 */
[----:B------:R3:W-:Y:S02]  /*2180*/  MUFU.TANH R144, R2 ;  /* 0x0000000200907308 */ /* 0x0007e40000002400 */
[----:B---3--:R-:W-:Y:S02]  /*2190*/  FMUL.FTZ R2, R43, UR5 ;  /* 0x000000052b027c20 */ /* 0x008fe40008410000 */
[----:B----4-:R-:W-:Y:S04]  /*21a0*/  HMMA.16816.F32.BF16 R40, R4, R100, R32 ;  /* 0x000000640428723c */ /* 0x010fe80000041820 */
[----:B------:R3:W-:Y:S02]  /*21b0*/  MUFU.TANH R93, R2 ;  /* 0x00000002005d7308 */ /* 0x0007e40000002400 */
[----:B------:R-:W-:Y:S01]  /*21c0*/  HMMA.16816.F32.BF16 R32, R12, R64, RZ ;  /* 0x000000400c20723c */ /* 0x000fe200000418ff */
[----:B---3--:R-:W-:-:S05]  /*21d0*/  FMUL.FTZ R2, R24, UR5 ;  /* 0x0000000518027c20 */ /* 0x008fca0008410000 */
[----:B------:R3:W-:-:S15]  /*21e0*/  MUFU.TANH R191, R2 ;  /* 0x0000000200bf7308 */ /* 0x0007de0000002400 */
[----:B------:R-:W-:-:S03]  /*21f0*/  NOP ;  /* 0x0000000000007918 */ /* 0x000fc60000000000 */
[----:B-1----:R-:W-:Y:S01]  /*2200*/  HMMA.16816.F32.BF16 R32, R4, R96, R32 ;  /* 0x000000600420723c */ /* 0x002fe20000041820 */
[----:B---3--:R-:W-:-:S04]  /*2210*/  FMUL.FTZ R2, R25, UR5 ;  /* 0x0000000519027c20 */ /* 0x008fc80008410000 */
[----:B------:R1:W-:Y:S02]  /*2220*/  MUFU.TANH R194, R2 ;  /* 0x0000000200c27308 */ /* 0x0003e40000002400 */
[----:B-1----:R-:W-:-:S06]  /*2230*/  FMUL.FTZ R2, R26, UR5 ;  /* 0x000000051a027c20 */ /* 0x002fcc0008410000 */
[----:B------:R1:W-:Y:S02]  /*2240*/  MUFU.TANH R190, R2 ;  /* 0x0000000200be7308 */ /* 0x0003e40000002400 */
[----:B-1----:R-:W-:Y:S02]  /*2250*/  FMUL.FTZ R2, R27, UR5 ;  /* 0x000000051b027c20 */ /* 0x002fe40008410000 */
[----:B------:R-:W-:Y:S04]  /*2260*/  HMMA.16816.F32.BF16 R24, R8, R100, R28 ;  /* 0x000000640818723c */ /* 0x000fe8000004181c */
[----:B------:R1:W-:Y:S02]  /*2270*/  MUFU.TANH R192, R2 ;  /* 0x0000000200c07308 */ /* 0x0003e40000002400 */
[----:B------:R-:W-:Y:S01]  /*2280*/  HMMA.16816.F32.BF16 R28, R16, R64, RZ ;  /* 0x00000040101c723c */ /* 0x000fe200000418ff */
[----:B-1----:R-:W-:-:S05]  /*2290*/  FMUL.FTZ R2, R36, UR5 ;  /* 0x0000000524027c20 */ /* 0x002fca0008410000 */
[----:B------:R1:W-:Y:S02]  /*22a0*/  MUFU.TANH R181, R2 ;  /* 0x0000000200b57308 */ /* 0x0003e40000002400 */
[----:B-1----:R-:W-:-:S06]  /*22b0*/  FMUL.FTZ R2, R37, UR5 ;  /* 0x0000000525027c20 */ /* 0x002fcc0008410000 */
[----:B------:R1:W-:Y:S02]  /*22c0*/  MUFU.TANH R189, R2 ;  /* 0x0000000200bd7308 */ /* 0x0003e40000002400 */
[----:B-1----:R-:W-:-:S06]  /*22d0*/  FMUL.FTZ R2, R38, UR5 ;  /* 0x0000000526027c20 */ /* 0x002fcc0008410000 */
[----:B------:R1:W-:Y:S02]  /*22e0*/  MUFU.TANH R178, R2 ;  /* 0x0000000200b27308 */ /* 0x0003e40000002400 */
[----:B-1----:R-:W-:Y:S02]  /*22f0*/  FMUL.FTZ R2, R39, UR5 ;  /* 0x0000000527027c20 */ /* 0x002fe40008410000 */
[----:B------:R-:W-:Y:S04]  /*2300*/  HMMA.16816.F32.BF16 R36, R16, R60, RZ ;  /* 0x0000003c1024723c */ /* 0x000fe800000418ff */
[----:B------:R1:W-:Y:S02]  /*2310*/  MUFU.TANH R180, R2 ;  /* 0x0000000200b47308 */ /* 0x0003e40000002400 */
[----:B-1----:R-:W-:-:S06]  /*2320*/  FMUL.FTZ R2, R24, UR5 ;  /* 0x0000000518027c20 */ /* 0x002fcc0008410000 */
[----:B------:R1:W-:Y:S02]  /*2330*/  MUFU.TANH R160, R2 ;  /* 0x0000000200a07308 */ /* 0x0003e40000002400 */
[----:B-1----:R-:W-:-:S06]  /*2340*/  FMUL.FTZ R2, R25, UR5 ;  /* 0x0000000519027c20 */ /* 0x002fcc0008410000 */
        /* <DEDUP_REMOVED lines=8> */
[----:B------:R1:W-:-:S15]  /*23d0*/  MUFU.TANH R148, R2 ;  /* 0x0000000200947308 */ /* 0x0003de0000002400 */
[----:B------:R-:W-:-:S03]  /*23e0*/  NOP ;  /* 0x0000000000007918 */ /* 0x000fc60000000000 */
[----:B------:R-:W-:Y:S01]  /*23f0*/  HMMA.16816.F32.BF16 R28, R4, R76, R28 ;  /* 0x0000004c041c723c */ /* 0x000fe2000004181c */
[----:B-1----:R-:W-:-:S04]  /*2400*/  FMUL.FTZ R2, R41, UR5 ;  /* 0x0000000529027c20 */ /* 0x002fc80008410000 */
        /* <DEDUP_REMOVED lines=10> */
[----:B--2---:R-:W-:Y:S06]  /*24b0*/  HMMA.16816.F32.BF16 R116, R8, R108, R36 ;  /* 0x0000006c0874723c */ /* 0x004fec0000041824 */
[----:B------:R-:W-:Y:S01]  /*24c0*/  HMMA.16816.F32.BF16 R36, R12, R82, RZ ;  /* 0x000000520c24723c */ /* 0x000fe200000418ff */
[----:B-1----:R-:W-:-:S04]  /*24d0*/  FMUL.FTZ R2, R25, UR5 ;  /* 0x0000000519027c20 */ /* 0x002fc80008410000 */
[----:B------:R1:W-:Y:S02]  /*24e0*/  MUFU.TANH R173, R2 ;  /* 0x0000000200ad7308 */ /* 0x0003e40000002400 */
[----:B-1----:R-:W-:-:S06]  /*24f0*/  FMUL.FTZ R2, R26, UR5 ;  /* 0x000000051a027c20 */ /* 0x002fcc0008410000 */
[----:B------:R1:W-:Y:S02]  /*2500*/  MUFU.TANH R163, R2 ;  /* 0x0000000200a37308 */ /* 0x0003e40000002400 */
[----:B-1----:R-:W-:Y:S02]  /*2510*/  FMUL.FTZ R2, R27, UR5 ;  /* 0x000000051b027c20 */ /* 0x002fe40008410000 */
[----:B------:R-:W-:Y:S04]  /*2520*/  HMMA.16816.F32.BF16 R24, R12, R46, RZ ;  /* 0x0000002e0c18723c */ /* 0x000fe800000418ff */
[----:B------:R1:W-:Y:S02]  /*2530*/  MUFU.TANH R168, R2 ;  /* 0x0000000200a87308 */ /* 0x0003e40000002400 */
[----:B-1----:R-:W-:-:S06]  /*2540*/  FMUL.FTZ R2, R32, UR5 ;  /* 0x0000000520027c20 */ /* 0x002fcc0008410000 */
[----:B------:R1:W-:-:S12]  /*2550*/  MUFU.TANH R155, R2 ;  /* 0x00000002009b7308 */ /* 0x0003d80000002400 */
[----:B------:R-:W-:Y:S01]  /*2560*/  HMMA.16816.F32.BF16 R24, R4, R50, R24 ;  /* 0x000000320418723c */ /* 0x000fe20000041818 */
        /* <DEDUP_REMOVED lines=38> */
[----:B------:R1:W2:Y:S02]  /*27d0*/  MUFU.TANH R45, R2 ;  /* 0x00000002002d7308 */ /* 0x0002a40000002400 */
        /* <DEDUP_REMOVED lines=33> */
[----:B------:R-:W-:Y:S06]  /*29f0*/  HMMA.16816.F32.BF16 R32, R8, R50, R24 ;  /* 0x000000320820723c */ /* 0x000fec0000041818 */
[----:B------:R-:W-:Y:S01]  /*2a00*/  HMMA.16816.F32.BF16 R24, R16, R74, RZ ;  /* 0x0000004a1018723c */ /* 0x000fe200000418ff */
[----:B-1----:R-:W-:-:S04]  /*2a10*/  FMUL.FTZ R2, R37, UR5 ;  /* 0x0000000525027c20 */ /* 0x002fc80008410000 */
[----:B------:R1:W-:-:S13]  /*2a20*/  MUFU.TANH R114, R2 ;  /* 0x0000000200727308 */ /* 0x0003da0000002400 */
[----:B------:R-:W-:-:S04]  /*2a30*/  FMUL.FTZ R22, R32, UR5 ;  /* 0x0000000520167c20 */ /* 0x000fc80008410000 */
[----:B------:R3:W4:Y:S02]  /*2a40*/  MUFU.TANH R44, R22 ;  /* 0x00000016002c7308 */ /* 0x0007240000002400 */
[----:B------:R-:W-:Y:S01]  /*2a50*/  HMMA.16816.F32.BF16 R24, R8, R94, R24 ;  /* 0x0000005e0818723c */ /* 0x000fe20000041818 */
[----:B-1----:R-:W-:-:S05]  /*2a60*/  FMUL.FTZ R2, R38, UR5 ;  /* 0x0000000526027c20 */ /* 0x002fca0008410000 */
[----:B------:R1:W-:Y:S01]  /*2a70*/  MUFU.TANH R88, R2 ;  /* 0x0000000200587308 */ /* 0x0003e20000002400 */
[----:B---3--:R-:W-:-:S07]  /*2a80*/  FMUL.FTZ R22, R33, UR5 ;  /* 0x0000000521167c20 */ /* 0x008fce0008410000 */
[----:B------:R-:W3:Y:S10]  /*2a90*/  MUFU.TANH R42, R22 ;  /* 0x00000016002a7308 */ /* 0x000ef40000002400 */
[----:B------:R-:W-:Y:S01]  /*2aa0*/  FMUL.FTZ R26, R26, UR5 ;  /* 0x000000051a1a7c20 */ /* 0x000fe20008410000 */
[----:B------:R-:W-:Y:S01]  /*2ab0*/  FMUL.FTZ R25, R25, UR5 ;  /* 0x0000000519197c20 */ /* 0x000fe20008410000 */
[----:B------:R-:W-:Y:S01]  /*2ac0*/  FMUL.FTZ R27, R27, UR5 ;  /* 0x000000051b1b7c20 */ /* 0x000fe20008410000 */
[----:B-1----:R-:W-:-:S02]  /*2ad0*/  FMUL.FTZ R2, R39, UR5 ;  /* 0x0000000527027c20 */ /* 0x002fc40008410000 */
[----:B------:R-:W-:Y:S01]  /*2ae0*/  HMMA.16816.F32.BF16 R36, R16, R54, RZ ;  /* 0x000000361024723c */ /* 0x000fe200000418ff */
[----:B------:R-:W-:Y:S08]  /*2af0*/  MUFU.TANH R26, R26 ;  /* 0x0000001a001a7308 */ /* 0x000ff00000002400 */
[----:B------:R1:W-:-:S15]  /*2b00*/  MUFU.TANH R100, R2 ;  /* 0x0000000200647308 */ /* 0x0003de0000002400 */
[----:B------:R-:W-:Y:S01]  /*2b10*/  HMMA.16816.F32.BF16 R52, R8, R70, R36 ;  /* 0x000000460834723c */ /* 0x000fe20000041824 */
[----:B-1----:R-:W-:-:S04]  /*2b20*/  FMUL.FTZ R2, R28, UR5 ;  /* 0x000000051c027c20 */ /* 0x002fc80008410000 */
[----:B------:R1:W-:Y:S02]  /*2b30*/  MUFU.TANH R127, R2 ;  /* 0x00000002007f7308 */ /* 0x0003e40000002400 */
[----:B------:R-:W-:-:S06]  /*2b40*/  FMUL.FTZ R36, R24, UR5 ;  /* 0x0000000518247c20 */ /* 0x000fcc0008410000 */
[----:B------:R5:W-:Y:S01]  /*2b50*/  MUFU.TANH R43, R36 ;  /* 0x00000024002b7308 */ /* 0x000be20000002400 */
[----:B-1----:R-:W-:-:S07]  /*2b60*/  FMUL.FTZ R2, R29, UR5 ;  /* 0x000000051d027c20 */ /* 0x002fce0008410000 */
[----:B------:R1:W-:Y:S01]  /*2b70*/  MUFU.TANH R126, R2 ;  /* 0x00000002007e7308 */ /* 0x0003e20000002400 */
[----:B-----5:R-:W-:Y:S01]  /*2b80*/  HMMA.16816.F32.BF16 R36, R16, R66, RZ ;  /* 0x000000421024723c */ /* 0x020fe200000418ff */
[----:B-1----:R-:W-:-:S06]  /*2b90*/  FMUL.FTZ R2, R30, UR5 ;  /* 0x000000051e027c20 */ /* 0x002fcc0008410000 */
[----:B------:R1:W-:-:S15]  /*2ba0*/  MUFU.TANH R115, R2 ;  /* 0x0000000200737308 */ /* 0x0003de0000002400 */
[----:B------:R-:W-:-:S02]  /*2bb0*/  NOP ;  /* 0x0000000000007918 */ /* 0x000fc40000000000 */
[----:B------:R-:W-:Y:S01]  /*2bc0*/  HMMA.16816.F32.BF16 R36, R8, R98, R36 ;  /* 0x000000620824723c */ /* 0x000fe20000041824 */
[----:B-1----:R-:W-:Y:S01]  /*2bd0*/  LOP3.LUT R2, R3, 0x6, RZ, 0xc0, !PT ;  /* 0x0000000603027812 */ /* 0x002fe200078ec0ff */
[----:B------:R-:W-:-:S04]  /*2be0*/  FMUL.FTZ R3, R31, UR5 ;  /* 0x000000051f037c20 */ /* 0x000fc80008410000 */
[----:B------:R-:W-:Y:S01]  /*2bf0*/  HMMA.16816.F32.BF16 R28, R16, R82, RZ ;  /* 0x00000052101c723c */ /* 0x000fe200000418ff */
[----:B------:R-:W-:Y:S01]  /*2c00*/  IMAD R2, R58, 0x80, R2 ;  /* 0x000000803a027824 */ /* 0x000fe200078e0202 */
[----:B------:R1:W-:Y:S03]  /*2c10*/  MUFU.TANH R116, R3 ;  /* 0x0000000300747308 */ /* 0x0003e60000002400 */
[C---:B------:R-:W-:Y:S01]  /*2c20*/  VIADD R21, R2.reuse, 0x8 ;  /* 0x0000000802157836 */ /* 0x040fe20000000000 */
[----:B------:R-:W-:Y:S01]  /*2c30*/  BAR.SYNC.DEFER_BLOCKING 0x0 ;  /* 0x0000000000007b1d */ /* 0x000fe20000010000 */
[CC--:B------:R-:W-:Y:S01]  /*2c40*/  ISETP.GE.AND P4, PT, R2.reuse, R20.reuse, PT ;  /* 0x000000140200720c */ /* 0x0c0fe20003f86270 */
[C---:B------:R-:W-:Y:S01]  /*2c50*/  VIADD R40, R2.reuse, 0x18 ;  /* 0x0000001802287836 */ /* 0x040fe20000000000 */
[C---:B------:R-:W-:Y:S02]  /*2c60*/  IADD3 R22, R2.reuse, 0x19, RZ ;  /* 0x0000001902167810 */ /* 0x040fe40007ffe0ff */
[----:B------:R-:W-:Y:S01]  /*2c70*/  ISETP.GE.AND P2, PT, R21, R20, PT ;  /* 0x000000141500720c */ /* 0x000fe20003f46270 */
[----:B------:R-:W-:Y:S01]  /*2c80*/  MUFU.TANH R58, R25 ;  /* 0x00000019003a7308 */ /* 0x000fe20000002400 */
[----:B------:R-:W-:Y:S01]  /*2c90*/  FSEL R72, R49, -INF , !P4 ;  /* 0xff80000031487808 */ /* 0x000fe20006000000 */
[----:B------:R-:W-:Y:S01]  /*2ca0*/  VIADD R21, R2, 0x10 ;  /* 0x0000001002157836 */ /* 0x000fe20000000000 */
[----:B--2---:R-:W-:-:S02]  /*2cb0*/  FSEL R141, R45, -INF , !P2 ;  /* 0xff8000002d8d7808 */ /* 0x004fc40005000000 */
[----:B------:R-:W-:Y:S01]  /*2cc0*/  FSEL R132, R48, -INF , !P2 ;  /* 0xff80000030847808 */ /* 0x000fe20005000000 */
[----:B-1----:R-:W-:Y:S01]  /*2cd0*/  VIADD R3, R2, 0x1 ;  /* 0x0000000102037836 */ /* 0x002fe20000000000 */
[----:B----4-:R-:W-:Y:S01]  /*2ce0*/  FSEL R70, R44, -INF , !P2 ;  /* 0xff8000002c467808 */ /* 0x010fe20005000000 */
[----:B------:R-:W-:Y:S01]  /*2cf0*/  HMMA.16816.F32.BF16 R48, R12, R62, RZ ;  /* 0x0000003e0c30723c */ /* 0x000fe200000418ff */
[----:B------:R-:W-:Y:S02]  /*2d00*/  FSEL R137, R137, -INF , !P4 ;  /* 0xff80000089897808 */ /* 0x000fe40006000000 */
[----:B------:R-:W-:Y:S02]  /*2d10*/  ISETP.GE.AND P3, PT, R3, R20, PT ;  /* 0x000000140300720c */ /* 0x000fe40003f66270 */
[----:B------:R-:W-:Y:S01]  /*2d20*/  IADD3 R3, R2, 0x9, RZ ;  /* 0x0000000902037810 */ /* 0x000fe20007ffe0ff */
[----:B------:R-:W-:Y:S01]  /*2d30*/  HMMA.16816.F32.BF16 R28, R8, R90, R28 ;  /* 0x0000005a081c723c */ /* 0x000fe2000004181c */
[----:B------:R-:W-:-:S02]  /*2d40*/  FSEL R130, R130, -INF , !P4 ;  /* 0xff80000082827808 */ /* 0x000fc40006000000 */
[-C--:B------:R-:W-:Y:S01]  /*2d50*/  ISETP.GE.AND P1, PT, R3, R20.reuse, PT ;  /* 0x000000140300720c */ /* 0x080fe20003f26270 */
[C---:B------:R-:W-:Y:S01]  /*2d60*/  VIADD R3, R2.reuse, 0x11 ;  /* 0x0000001102037836 */ /* 0x040fe20000000000 */
[----:B------:R-:W-:Y:S01]  /*2d70*/  FSEL R82, R23, -INF , !P4 ;  /* 0xff80000017527808 */ /* 0x000fe20006000000 */
[----:B------:R-:W-:Y:S01]  /*2d80*/  HMMA.16816.F32.BF16 R44, R12, R106, RZ ;  /* 0x0000006a0c2c723c */ /* 0x000fe200000418ff */
[----:B------:R-:W-:Y:S01]  /*2d90*/  FSEL R133, R133, -INF , !P3 ;  /* 0xff80000085857808 */ /* 0x000fe20005800000 */
[----:B------:R-:W-:Y:S01]  /*2da0*/  VIADD R23, R2, 0x21 ;  /* 0x0000002102177836 */ /* 0x000fe20000000000 */
[----:B------:R-:W-:Y:S01]  /*2db0*/  ISETP.GE.AND P6, PT, R3, R20, PT ;  /* 0x000000140300720c */ /* 0x000fe20003fc6270 */
[----:B------:R-:W-:Y:S01]  /*2dc0*/  FMUL.FTZ R3, R34, UR5 ;  /* 0x0000000522037c20 */ /* 0x000fe20008410000 */
[----:B------:R-:W-:Y:S02]  /*2dd0*/  FSEL R129, R129, -INF , !P3 ;  /* 0xff80000081817808 */ /* 0x000fe40005800000 */
[----:B------:R-:W-:Y:S01]  /*2de0*/  FSEL R75, R73, -INF , !P3 ;  /* 0xff800000494b7808 */ /* 0x000fe20005800000 */
[----:B------:R1:W2:Y:S01]  /*2df0*/  MUFU.TANH R41, R3 ;  /* 0x0000000300297308 */ /* 0x0002a20000002400 */
[----:B------:R-:W-:-:S02]  /*2e00*/  FSEL R69, R120, -INF , !P3 ;  /* 0xff80000078457808 */ /* 0x000fc40005800000 */
[----:B------:R-:W-:Y:S02]  /*2e10*/  FSEL R64, R138, -INF , !P6 ;  /* 0xff8000008a407808 */ /* 0x000fe40007000000 */
[----:B------:R-:W-:Y:S02]  /*2e20*/  FSEL R139, R59, -INF , !P1 ;  /* 0xff8000003b8b7808 */ /* 0x000fe40004800000 */
[----:B------:R-:W-:Y:S02]  /*2e30*/  FSEL R131, R60, -INF , !P1 ;  /* 0xff8000003c837808 */ /* 0x000fe40004800000 */
[----:B---3--:R-:W-:Y:S01]  /*2e40*/  FSEL R68, R42, -INF , !P1 ;  /* 0xff8000002a447808 */ /* 0x008fe20004800000 */
[----:B------:R-:W-:Y:S01]  /*2e50*/  FMUL.FTZ R29, R29, UR5 ;  /* 0x000000051d1d7c20 */ /* 0x000fe20008410000 */
[----:B------:R-:W-:Y:S01]  /*2e60*/  ISETP.GE.AND P0, PT, R21, R20, PT ;  /* 0x000000141500720c */ /* 0x000fe20003f06270 */
[----:B------:R-:W-:Y:S01]  /*2e70*/  VIADD R21, R2, 0x20 ;  /* 0x0000002002157836 */ /* 0x000fe20000000000 */
[----:B------:R-:W-:-:S02]  /*2e80*/  FSEL R134, R134, -INF , !P6 ;  /* 0xff80000086867808 */ /* 0x000fc40007000000 */
[----:B------:R-:W-:Y:S01]  /*2e90*/  FSEL R136, R136, -INF , !P0 ;  /* 0xff80000088887808 */ /* 0x000fe20004000000 */
[----:B-1----:R-:W-:Y:S01]  /*2ea0*/  FMUL.FTZ R3, R35, UR5 ;  /* 0x0000000523037c20 */ /* 0x002fe20008410000 */
[----:B--2---:R-:W-:Y:S01]  /*2eb0*/  FSEL R81, R41, -INF , !P2 ;  /* 0xff80000029517808 */ /* 0x004fe20005000000 */
[----:B------:R-:W-:Y:S01]  /*2ec0*/  HMMA.16816.F32.BF16 R32, R12, R104, RZ ;  /* 0x000000680c20723c */ /* 0x000fe200000418ff */
[----:B------:R-:W-:Y:S01]  /*2ed0*/  ISETP.GE.AND P2, PT, R40, R20, PT ;  /* 0x000000142800720c */ /* 0x000fe20003f46270 */
[----:B------:R1:W2:Y:S01]  /*2ee0*/  MUFU.TANH R24, R3 ;  /* 0x0000000300187308 */ /* 0x0002a20000002400 */
[----:B------:R-:W-:Y:S02]  /*2ef0*/  FSEL R128, R128, -INF , !P0 ;  /* 0xff80000080807808 */ /* 0x000fe40004000000 */
[----:B------:R-:W-:Y:S01]  /*2f00*/  FSEL R138, R61, -INF , !P2 ;  /* 0xff8000003d8a7808 */ /* 0x000fe20005000000 */
[----:B------:R-:W-:Y:S01]  /*2f10*/  HMMA.16816.F32.BF16 R12, R16, R86, RZ ;  /* 0x00000056100c723c */ /* 0x000fe200000418ff */
[----:B------:R-:W-:-:S02]  /*2f20*/  FSEL R124, R124, -INF , !P2 ;  /* 0xff8000007c7c7808 */ /* 0x000fc40005000000 */
[----:B------:R-:W-:Y:S01]  /*2f30*/  FSEL R71, R26, -INF , !P2 ;  /* 0xff8000001a477808 */ /* 0x000fe20005000000 */
[----:B------:R-:W-:Y:S01]  /*2f40*/  MUFU.TANH R40, R29 ;  /* 0x0000001d00287308 */ /* 0x000fe20000002400 */
[----:B------:R-:W-:Y:S01]  /*2f50*/  FSEL R61, R43, -INF , !P2 ;  /* 0xff8000002b3d7808 */ /* 0x000fe20005000000 */
[----:B------:R-:W-:Y:S01]  /*2f60*/  HMMA.16816.F32.BF16 R84, R4, R110, R44 ;  /* 0x0000006e0454723c */ /* 0x000fe2000004182c */
[----:B------:R-:W-:Y:S02]  /*2f70*/  FSEL R74, R92, -INF , !P0 ;  /* 0xff8000005c4a7808 */ /* 0x000fe40004000000 */
[----:B------:R-:W-:Y:S02]  /*2f80*/  FSEL R65, R122, -INF , !P0 ;  /* 0xff8000007a417808 */ /* 0x000fe40004000000 */
[-C--:B------:R-:W-:Y:S01]  /*2f90*/  ISETP.GE.AND P0, PT, R21, R20.reuse, PT ;  /* 0x000000141500720c */ /* 0x080fe20003f06270 */
[----:B------:R-:W-:Y:S01]  /*2fa0*/  FMUL.FTZ R21, R31, UR5 ;  /* 0x000000051f157c20 */ /* 0x000fe20008410000 */
[----:B-1----:R-:W-:Y:S01]  /*2fb0*/  VIADD R3, R2, 0x28 ;  /* 0x0000002802037836 */ /* 0x002fe20000000000 */
[----:B--2---:R-:W-:Y:S01]  /*2fc0*/  FSEL R80, R24, -INF , !P1 ;  /* 0xff80000018507808 */ /* 0x004fe20004800000 */
[----:B------:R-:W-:Y:S01]  /*2fd0*/  FMUL.FTZ R24, R28, UR5 ;  /* 0x000000051c187c20 */ /* 0x000fe20008410000 */
[-C--:B------:R-:W-:Y:S01]  /*2fe0*/  ISETP.GE.AND P1, PT, R22, R20.reuse, PT ;  /* 0x000000141600720c */ /* 0x080fe20003f26270 */
[----:B------:R-:W1:Y:S01]  /*2ff0*/  MUFU.TANH R28, R27 ;  /* 0x0000001b001c7308 */ /* 0x000e620000002400 */
[----:B------:R-:W-:Y:S01]  /*3000*/  ISETP.GE.AND P5, PT, R3, R20, PT ;  /* 0x000000140300720c */ /* 0x000fe20003fa6270 */
[----:B------:R-:W-:Y:S01]  /*3010*/  FMUL.FTZ R22, R30, UR5 ;  /* 0x000000051e167c20 */ /* 0x000fe20008410000 */
[----:B------:R-:W-:-:S02]  /*3020*/  IADD3 R3, R2, 0x29, RZ ;  /* 0x0000002902037810 */ /* 0x000fc40007ffe0ff */
[----:B------:R-:W-:Y:S02]  /*3030*/  FSEL R140, R140, -INF , !P1 ;  /* 0xff8000008c8c7808 */ /* 0x000fe40004800000 */
[-C--:B------:R-:W-:Y:S01]  /*3040*/  ISETP.GE.AND P4, PT, R3, R20.reuse, PT ;  /* 0x000000140300720c */ /* 0x080fe20003f86270 */
[C---:B------:R-:W-:Y:S01]  /*3050*/  VIADD R3, R2.reuse, 0x30 ;  /* 0x0000003002037836 */ /* 0x040fe20000000000 */
[----:B------:R-:W-:Y:S01]  /*3060*/  HMMA.16816.F32.BF16 R12, R8, R102, R12 ;  /* 0x00000066080c723c */ /* 0x000fe2000004180c */
[----:B------:R2:W-:Y:S01]  /*3070*/  MUFU.TANH R41, R24 ;  /* 0x0000001800297308 */ /* 0x0005e20000002400 */
[----:B------:R-:W-:Y:S02]  /*3080*/  FSEL R117, R117, -INF , !P1 ;  /* 0xff80000075757808 */ /* 0x000fe40004800000 */
[----:B------:R-:W-:Y:S01]  /*3090*/  ISETP.GE.AND P3, PT, R3, R20, PT ;  /* 0x000000140300720c */ /* 0x000fe20003f66270 */
[----:B------:R-:W-:Y:S01]  /*30a0*/  VIADD R3, R2, 0x31 ;  /* 0x0000003102037836 */ /* 0x000fe20000000000 */
[----:B------:R-:W-:-:S02]  /*30b0*/  FSEL R60, R58, -INF , !P1 ;  /* 0xff8000003a3c7808 */ /* 0x000fc40004800000 */
[----:B-1----:R-:W-:Y:S01]  /*30c0*/  FSEL R67, R28, -INF , !P1 ;  /* 0xff8000001c437808 */ /* 0x002fe20004800000 */
[----:B------:R1:W3:Y:S01]  /*30d0*/  MUFU.TANH R30, R22 ;  /* 0x00000016001e7308 */ /* 0x0002e20000002400 */
[-C--:B------:R-:W-:Y:S01]  /*30e0*/  ISETP.GE.AND P2, PT, R3, R20.reuse, PT ;  /* 0x000000140300720c */ /* 0x080fe20003f46270 */
[----:B------:R-:W-:Y:S01]  /*30f0*/  VIADD R3, R2, 0x38 ;  /* 0x0000003802037836 */ /* 0x000fe20000000000 */
[----:B------:R-:W-:Y:S02]  /*3100*/  FSEL R144, R144, -INF , !P0 ;  /* 0xff80000090907808 */ /* 0x000fe40004000000 */
[----:B------:R-:W-:Y:S02]  /*3110*/  FSEL R105, R121, -INF , !P0 ;  /* 0xff80000079697808 */ /* 0x000fe40004000000 */
[----:B------:R-:W-:Y:S01]  /*3120*/  ISETP.GE.AND P1, PT, R3, R20, PT ;  /* 0x000000140300720c */ /* 0x000fe20003f26270 */
[----:B------:R4:W5:Y:S01]  /*3130*/  MUFU.TANH R29, R21 ;  /* 0x00000015001d7308 */ /* 0x0009620000002400 */
[----:B------:R-:W-:Y:S01]  /*3140*/  IADD3 R3, R2, 0x39, RZ ;  /* 0x0000003902037810 */ /* 0x000fe20007ffe0ff */
[----:B--2---:R-:W-:Y:S01]  /*3150*/  HMMA.16816.F32.BF16 R24, R16, R62, RZ ;  /* 0x0000003e1018723c */ /* 0x004fe200000418ff */
[----:B------:R-:W-:-:S02]  /*3160*/  FSEL R66, R149, -INF , !P0 ;  /* 0xff80000095427808 */ /* 0x000fc40004000000 */
[----:B------:R-:W-:Y:S02]  /*3170*/  FSEL R59, R179, -INF , !P0 ;  /* 0xff800000b33b7808 */ /* 0x000fe40004000000 */
[----:B------:R-:W-:Y:S01]  /*3180*/  FSEL R125, R125, -INF , !P6 ;  /* 0xff8000007d7d7808 */ /* 0x000fe20007000000 */
[----:B------:R-:W-:Y:S01]  /*3190*/  HMMA.16816.F32.BF16 R16, R16, R106, RZ ;  /* 0x0000006a1010723c */ /* 0x000fe200000418ff */
[----:B------:R-:W-:Y:S01]  /*31a0*/  FSEL R73, R123, -INF , !P6 ;  /* 0xff8000007b497808 */ /* 0x000fe20007000000 */
[----:B-1----:R-:W-:Y:S01]  /*31b0*/  FMUL.FTZ R22, R52, UR5 ;  /* 0x0000000534167c20 */ /* 0x002fe20008410000 */
[-C--:B------:R-:W-:Y:S01]  /*31c0*/  ISETP.GE.AND P0, PT, R3, R20.reuse, PT ;  /* 0x000000140300720c */ /* 0x080fe20003f06270 */
[----:B------:R-:W-:Y:S01]  /*31d0*/  VIADD R3, R2, 0x40 ;  /* 0x0000004002037836 */ /* 0x000fe20000000000 */
[----:B------:R-:W-:Y:S01]  /*31e0*/  ISETP.GE.AND P6, PT, R23, R20, PT ;  /* 0x000000141700720c */ /* 0x000fe20003fc6270 */
[C---:B------:R-:W-:Y:S01]  /*31f0*/  HMMA.16816.F32.BF16 R120, R4.reuse, R108, R32 ;  /* 0x0000006c0478723c */ /* 0x040fe20000041820 */
[----:B------:R-:W-:Y:S01]  /*3200*/  FSEL R142, R142, -INF , !P5 ;  /* 0xff8000008e8e7808 */ /* 0x000fe20006800000 */
[----:B------:R1:W-:Y:S01]  /*3210*/  MUFU.TANH R31, R22 ;  /* 0x00000016001f7308 */ /* 0x0003e20000002400 */
[----:B------:R-:W-:Y:S01]  /*3220*/  FSEL R106, R93, -INF , !P6 ;  /* 0xff8000005d6a7808 */ /* 0x000fe20007000000 */
[----:B----4-:R-:W-:Y:S01]  /*3230*/  FMUL.FTZ R21, R53, UR5 ;  /* 0x0000000535157c20 */ /* 0x010fe20008410000 */
[----:B------:R-:W-:Y:S01]  /*3240*/  FSEL R104, R146, -INF , !P6 ;  /* 0xff80000092687808 */ /* 0x000fe20007000000 */
[----:B------:R-:W-:Y:S01]  /*3250*/  HMMA.16816.F32.BF16 R92, R4, R78, R48 ;  /* 0x0000004e045c723c */ /* 0x000fe20000041830 */
[----:B------:R-:W-:-:S02]  /*3260*/  FSEL R63, R182, -INF , !P6 ;  /* 0xff800000b63f7808 */ /* 0x000fc40007000000 */
[----:B------:R-:W-:Y:S02]  /*3270*/  FSEL R58, R183, -INF , !P6 ;  /* 0xff800000b73a7808 */ /* 0x000fe40007000000 */
[-C--:B------:R-:W-:Y:S01]  /*3280*/  ISETP.GE.AND P6, PT, R3, R20.reuse, PT ;  /* 0x000000140300720c */ /* 0x080fe20003fc6270 */
[----:B------:R-:W-:Y:S02]  /*3290*/  VIADD R3, R2, 0x41 ;  /* 0x0000004102037836 */ /* 0x000fe40000000000 */
[----:B------:R-:W-:Y:S01]  /*32a0*/  FMUL.FTZ R4, R55, UR5 ;  /* 0x0000000537047c20 */ /* 0x000fe20008410000 */
[----:B------:R-:W-:Y:S02]  /*32b0*/  FSEL R102, R76, -INF , !P5 ;  /* 0xff8000004c667808 */ /* 0x000fe40006800000 */
[----:B---3--:R-:W-:Y:S01]  /*32c0*/  FSEL R62, R30, -INF , !P5 ;  /* 0xff8000001e3e7808 */ /* 0x008fe20006800000 */
[----:B------:R2:W-:Y:S01]  /*32d0*/  MUFU.TANH R5, R4 ;  /* 0x0000000400057308 */ /* 0x0005e20000002400 */
[----:B------:R-:W-:Y:S01]  /*32e0*/  FSEL R52, R41, -INF , !P5 ;  /* 0xff80000029347808 */ /* 0x000fe20006800000 */
[----:B-1----:R-:W-:Y:S01]  /*32f0*/  FMUL.FTZ R22, R54, UR5 ;  /* 0x0000000536167c20 */ /* 0x002fe20008410000 */
[-C--:B------:R-:W-:Y:S01]  /*3300*/  ISETP.GE.AND P5, PT, R3, R20.reuse, PT ;  /* 0x000000140300720c */ /* 0x080fe20003fa6270 */
[----:B------:R-:W-:Y:S01]  /*3310*/  VIADD R3, R2, 0x48 ;  /* 0x0000004802037836 */ /* 0x000fe20000000000 */
[----:B------:R-:W-:Y:S01]  /*3320*/  P2R R28, PR, RZ, 0x40 ;  /* 0x00000040ff1c7803 */ /* 0x000fe20000000000 */
[----:B------:R-:W-:Y:S01]  /*3330*/  HMMA.16816.F32.BF16 R76, R8, R78, R24 ;  /* 0x0000004e084c723c */ /* 0x000fe20000041818 */
[----:B------:R-:W-:Y:S01]  /*3340*/  FSEL R149, R178, -INF , !P3 ;  /* 0xff800000b2957808 */ /* 0x000fe20005800000 */
[----:B------:R-:W-:Y:S01]  /*3350*/  MUFU.TANH R30, R21 ;  /* 0x00000015001e7308 */ /* 0x000fe20000002400 */
[----:B------:R-:W-:-:S02]  /*3360*/  ISETP.GE.AND P6, PT, R3, R20, PT ;  /* 0x000000140300720c */ /* 0x000fc40003fc6270 */
[----:B------:R-:W-:Y:S01]  /*3370*/  IADD3 R3, R2, 0x49, RZ ;  /* 0x0000004902037810 */ /* 0x000fe20007ffe0ff */
[----:B------:R-:W-:Y:S01]  /*3380*/  HMMA.16816.F32.BF16 R32, R8, R110, R16 ;  /* 0x0000006e0820723c */ /* 0x000fe20000041810 */
[----:B------:R-:W-:Y:S02]  /*3390*/  FSEL R90, R181, -INF , !P3 ;  /* 0xff800000b55a7808 */ /* 0x000fe40005800000 */
[----:B------:R-:W-:Y:S01]  /*33a0*/  FSEL R53, R190, -INF , !P3 ;  /* 0xff800000be357808 */ /* 0x000fe20005800000 */
[----:B------:R-:W1:Y:S01]  /*33b0*/  MUFU.TANH R6, R22 ;  /* 0x0000001600067308 */ /* 0x000e620000002400 */
[----:B--2---:R-:W-:Y:S01]  /*33c0*/  FMUL.FTZ R4, R12, UR5 ;  /* 0x000000050c047c20 */ /* 0x004fe20008410000 */
[----:B------:R-:W-:Y:S02]  /*33d0*/  FSEL R45, R191, -INF , !P3 ;  /* 0xff800000bf2d7808 */ /* 0x000fe40005800000 */
[----:B------:R-:W-:Y:S02]  /*33e0*/  ISETP.GE.AND P3, PT, R20, 0x81, PT ;  /* 0x000000811400780c */ /* 0x000fe40003f66270 */
[----:B------:R-:W-:-:S02]  /*33f0*/  P2R R23, PR, RZ, 0x20 ;  /* 0x00000020ff177803 */ /* 0x000fc40000000000 */
[----:B------:R2:W3:Y:S01]  /*3400*/  MUFU.TANH R21, R4 ;  /* 0x0000000400157308 */ /* 0x0004e20000002400 */
[-C--:B------:R-:W-:Y:S01]  /*3410*/  ISETP.GE.AND P5, PT, R3, R20.reuse, PT ;  /* 0x000000140300720c */ /* 0x080fe20003fa6270 */
[----:B------:R-:W-:Y:S01]  /*3420*/  VIADD R3, R2, 0x50 ;  /* 0x0000005002037836 */ /* 0x000fe20000000000 */
[----:B------:R-:W-:Y:S02]  /*3430*/  FSEL R143, R143, -INF , !P4 ;  /* 0xff8000008f8f7808 */ /* 0x000fe40006000000 */
[----:B------:R-:W-:Y:S02]  /*3440*/  FSEL R101, R101, -INF , !P4 ;  /* 0xff80000065657808 */ /* 0x000fe40006000000 */
[----:B-----5:R-:W-:Y:S02]  /*3450*/  FSEL R54, R29, -INF , !P4 ;  /* 0xff8000001d367808 */ /* 0x020fe40006000000 */
[----:B------:R-:W-:Y:S02]  /*3460*/  FSEL R48, R40, -INF , !P4 ;  /* 0xff80000028307808 */ /* 0x000fe40006000000 */
[----:B------:R-:W-:Y:S01]  /*3470*/  ISETP.GE.AND P4, PT, R3, R20, PT ;  /* 0x000000140300720c */ /* 0x000fe20003f86270 */
[----:B------:R-:W-:Y:S01]  /*3480*/  VIADD R3, R2, 0x51 ;  /* 0x0000005102037836 */ /* 0x000fe20000000000 */
[----:B------:R-:W-:-:S02]  /*3490*/  FSEL R146, R180, -INF , !P2 ;  /* 0xff800000b4927808 */ /* 0x000fc40005000000 */
[----:B------:R-:W-:Y:S01]  /*34a0*/  FSEL R83, R189, -INF , !P2 ;  /* 0xff800000bd537808 */ /* 0x000fe20005000000 */
[----:B--2---:R-:W-:Y:S01]  /*34b0*/  FMUL.FTZ R4, R13, UR5 ;  /* 0x000000050d047c20 */ /* 0x004fe20008410000 */
[----:B------:R-:W-:Y:S02]  /*34c0*/  FSEL R51, R192, -INF , !P2 ;  /* 0xff800000c0337808 */ /* 0x000fe40005000000 */
[----:B------:R-:W-:Y:S01]  /*34d0*/  FSEL R41, R194, -INF , !P2 ;  /* 0xff800000c2297808 */ /* 0x000fe20005000000 */
[----:B------:R2:W4:Y:S01]  /*34e0*/  MUFU.TANH R12, R4 ;  /* 0x00000004000c7308 */ /* 0x0005220000002400 */
[----:B------:R-:W-:Y:S02]  /*34f0*/  FSEL R55, R89, -INF , !P1 ;  /* 0xff80000059377808 */ /* 0x000fe40004800000 */
[----:B------:R-:W-:Y:S02]  /*3500*/  FSEL R145, R145, -INF , !P1 ;  /* 0xff80000091917808 */ /* 0x000fe40004800000 */
[----:B-1----:R-:W-:-:S02]  /*3510*/  FSEL R50, R6, -INF , !P1 ;  /* 0xff80000006327808 */ /* 0x002fc40004800000 */
[----:B------:R-:W-:Y:S02]  /*3520*/  FSEL R31, R31, -INF , !P1 ;  /* 0xff8000001f1f7808 */ /* 0x000fe40004800000 */
[----:B------:R-:W-:Y:S02]  /*3530*/  FSEL R151, R151, -INF , !P0 ;  /* 0xff80000097977808 */ /* 0x000fe40004000000 */
[----:B------:R-:W-:Y:S02]  /*3540*/  @P3 LOP3.LUT R153, R153, 0x4, RZ, 0xfc, !PT ;  /* 0x0000000499993812 */ /* 0x000fe400078efcff */
[----:B------:R-:W-:Y:S02]  /*3550*/  FSEL R89, R97, -INF , !P0 ;  /* 0xff80000061597808 */ /* 0x000fe40004000000 */
[----:B------:R-:W-:Y:S02]  /*3560*/  FSEL R49, R5, -INF , !P0 ;  /* 0xff80000005317808 */ /* 0x000fe40004000000 */
[----:B------:R-:W-:-:S02]  /*3570*/  FSEL R30, R30, -INF , !P0 ;  /* 0xff8000001e1e7808 */ /* 0x000fc40004000000 */
[----:B------:R-:W-:Y:S01]  /*3580*/  ISETP.GE.AND P2, PT, R3, R20, PT ;  /* 0x000000140300720c */ /* 0x000fe20003f46270 */
[----:B--234-:R-:W-:-:S12]  /*3590*/  @!P3 BRA `(.L_x_373) ;  /* 0x000000000064b947 */ /* 0x01cfd80003800000 */
[----:B------:R-:W-:Y:S01]  /*35a0*/  LEA.HI.SX32 R3, R196, 0xfffffffe, 0x19 ;  /* 0xfffffffec4037811 */ /* 0x000fe200078fcaff */
[----:B------:R-:W-:Y:S01]  /*35b0*/  ULDC.64 UR6, c[0x0][0x218] ;  /* 0x0000860000067ab9 */ /* 0x000fe20000000a00 */
[----:B------:R-:W-:Y:S02]  /*35c0*/  IMAD.SHL.U32 R10, R56, 0x40, RZ ;  /* 0x00000040380a7824 */ /* 0x000fe400078e00ff */
[----:B------:R-:W-:Y:S01]  /*35d0*/  SHF.R.S32.HI R7, RZ, 0x1f, R3 ;  /* 0x0000001fff077819 */ /* 0x000fe20000011403 */
[----:B------:R-:W-:Y:S02]  /*35e0*/  IMAD R6, R158, R3, RZ ;  /* 0x000000039e067224 */ /* 0x000fe400078e02ff */
[----:B------:R-:W-:-:S04]  /*35f0*/  IMAD.WIDE.U32 R4, R3, R177, R198 ;  /* 0x000000b103047225 */ /* 0x000fc800078e00c6 */
[----:B------:R-:W-:Y:S01]  /*3600*/  IMAD R3, R7, R177, R6 ;  /* 0x000000b107037224 */ /* 0x000fe200078e0206 */
[----:B------:R-:W-:-:S03]  /*3610*/  LEA R8, P0, R4, UR6, 0x1 ;  /* 0x0000000604087c11 */ /* 0x000fc6000f8008ff */
[----:B------:R-:W-:-:S05]  /*3620*/  IMAD.IADD R3, R5, 0x1, R3 ;  /* 0x0000000105037824 */ /* 0x000fca00078e0203 */
[----:B------:R-:W-:Y:S02]  /*3630*/  LEA.HI.X R9, R4, UR7, R3, 0x1, P0 ;  /* 0x0000000704097c11 */ /* 0x000fe400080f0c03 */
[----:B------:R-:W-:Y:S02]  /*3640*/  SHF.L.U64.HI R3, R56, 0x6, R57 ;  /* 0x0000000638037819 */ /* 0x000fe40000010239 */
[----:B------:R-:W-:Y:S01]  /*3650*/  IADD3 R6, P0, R10, R8, RZ ;  /* 0x000000080a067210 */ /* 0x000fe20007f1e0ff */
[----:B------:R-:W-:Y:S01]  /*3660*/  @!PT LDS RZ, [RZ] ;  /* 0x00000000fffff984 */ /* 0x000fe20000000800 */
[----:B------:R-:W-:Y:S01]  /*3670*/  @!PT LDS RZ, [RZ] ;  /* 0x00000000fffff984 */ /* 0x000fe20000000800 */
[----:B------:R-:W-:Y:S01]  /*3680*/  @!PT LDS RZ, [RZ] ;  /* 0x00000000fffff984 */ /* 0x000fe20000000800 */
[----:B------:R1:W-:Y:S04]  /*3690*/  LDGSTS.E.BYPASS.LTC128B.128 [R200+0x2000], desc[UR16][R8.64] ;  /* 0x0200000008c87fae */ /* 0x0003e8000b901d50 */
        /* <DEDUP_REMOVED lines=9> */
.L_x_373:
[----:B------:R-:W-:Y:S01]  /*3730*/  FMNMX.FTZ R3, R72, R69, !PT ;  /* 0x0000004548037209 */ /* 0x000fe20007810000 */
[----:B-1----:R-:W-:Y:S01]  /*3740*/  FMUL.FTZ R6, R15, UR5 ;  /* 0x000000050f067c20 */ /* 0x002fe20008410000 */
[----:B------:R-:W-:Y:S01]  /*3750*/  FMUL.FTZ R4, R14, UR5 ;  /* 0x000000050e047c20 */ /* 0x000fe20008410000 */
[----:B------:R-:W-:Y:S01]  /*3760*/  ISETP.NE.AND P1, PT, R28, RZ, PT ;  /* 0x000000ff1c00720c */ /* 0x000fe20003f25270 */
[----:B------:R-:W-:Y:S01]  /*3770*/  VIADD R5, R2, 0x58 ;  /* 0x0000005802057836 */ /* 0x000fe20000000000 */
[----:B------:R-:W-:Y:S01]  /*3780*/  FMNMX.FTZ R3, R70, R3, !PT ;  /* 0x0000000346037209 */ /* 0x000fe20007810000 */
[----:B------:R1:W2:Y:S01]  /*3790*/  MUFU.TANH R7, R6 ;  /* 0x0000000600077308 */ /* 0x0002a20000002400 */
[----:B------:R-:W-:Y:S01]  /*37a0*/  ISETP.NE.AND P0, PT, R23, RZ, PT ;  /* 0x000000ff1700720c */ /* 0x000fe20003f05270 */
[----:B------:R-:W-:Y:S01]  /*37b0*/  ULDC UR6, c[0x0][0x2ec] ;  /* 0x0000bb0000067ab9 */ /* 0x000fe20000000800 */
[----:B------:R-:W-:Y:S02]  /*37c0*/  FMNMX.FTZ R3, R68, R3, !PT ;  /* 0x0000000344037209 */ /* 0x000fe40007810000 */
[----:B------:R-:W-:-:S02]  /*37d0*/  FSEL R91, R148, -INF , !P1 ;  /* 0xff800000945b7808 */ /* 0x000fc40004800000 */
[----:B------:R-:W-:Y:S01]  /*37e0*/  FMNMX.FTZ R3, R65, R3, !PT ;  /* 0x0000000341037209 */ /* 0x000fe20007810000 */
[----:B------:R3:W4:Y:S01]  /*37f0*/  MUFU.TANH R8, R4 ;  /* 0x0000000400087308 */ /* 0x0007220000002400 */
[----:B------:R-:W-:Y:S02]  /*3800*/  FSEL R148, R150, -INF , !P0 ;  /* 0xff80000096947808 */ /* 0x000fe40004000000 */
[----:B------:R-:W-:Y:S02]  /*3810*/  FMNMX.FTZ R3, R64, R3, !PT ;  /* 0x0000000340037209 */ /* 0x000fe40007810000 */
[----:B------:R-:W-:Y:S02]  /*3820*/  FSEL R97, R152, -INF , !P0 ;  /* 0xff80000098617808 */ /* 0x000fe40004000000 */
[----:B------:R-:W-:Y:S02]  /*3830*/  FMNMX.FTZ R3, R61, R3, !PT ;  /* 0x000000033d037209 */ /* 0x000fe40007810000 */
[----:B------:R-:W-:Y:S01]  /*3840*/  FSEL R46, R159, -INF , !P0 ;  /* 0xff8000009f2e7808 */ /* 0x000fe20004000000 */
[----:B-1----:R-:W-:Y:S01]  /*3850*/  FMUL.FTZ R6, R37, UR5 ;  /* 0x0000000525067c20 */ /* 0x002fe20008410000 */
[----:B------:R-:W-:-:S02]  /*3860*/  FMNMX.FTZ R3, R60, R3, !PT ;  /* 0x000000033c037209 */ /* 0x000fc40007810000 */
[----:B------:R-:W-:Y:S01]  /*3870*/  FSEL R25, R165, -INF , !P0 ;  /* 0xff800000a5197808 */ /* 0x000fe20004000000 */
[----:B------:R1:W-:Y:S01]  /*3880*/  MUFU.TANH R13, R6 ;  /* 0x00000006000d7308 */ /* 0x0003e20000002400 */
[----:B------:R-:W-:Y:S02]  /*3890*/  FMNMX.FTZ R3, R59, R3, !PT ;  /* 0x000000033b037209 */ /* 0x000fe40007810000 */
[----:B---3--:R-:W-:Y:S02]  /*38a0*/  IADD3 R4, R2, 0x59, RZ ;  /* 0x0000005902047810 */ /* 0x008fe40007ffe0ff */
[----:B------:R-:W-:Y:S02]  /*38b0*/  FMNMX.FTZ R3, R58, R3, !PT ;  /* 0x000000033a037209 */ /* 0x000fe40007810000 */
[----:B------:R-:W-:Y:S01]  /*38c0*/  ISETP.GE.AND P0, PT, R4, R20, PT ;  /* 0x000000140400720c */ /* 0x000fe20003f06270 */
[----:B------:R-:W-:Y:S01]  /*38d0*/  FMUL.FTZ R4, R36, UR5 ;  /* 0x0000000524047c20 */ /* 0x000fe20008410000 */
[----:B------:R-:W-:-:S02]  /*38e0*/  FMNMX.FTZ R3, R52, R3, !PT ;  /* 0x0000000334037209 */ /* 0x000fc40007810000 */
[----:B------:R-:W-:Y:S01]  /*38f0*/  FSEL R26, R160, -INF , !P1 ;  /* 0xff800000a01a7808 */ /* 0x000fe20004800000 */
[----:B------:R3:W5:Y:S01]  /*3900*/  MUFU.TANH R14, R4 ;  /* 0x00000004000e7308 */ /* 0x0007620000002400 */
[----:B------:R-:W-:Y:S02]  /*3910*/  FMNMX.FTZ R3, R48, R3, !PT ;  /* 0x0000000330037209 */ /* 0x000fe40007810000 */
[----:B------:R-:W-:Y:S02]  /*3920*/  FSEL R152, R100, -INF , !P5 ;  /* 0xff80000064987808 */ /* 0x000fe40006800000 */
[----:B------:R-:W-:Y:S01]  /*3930*/  FMNMX.FTZ R3, R45, R3, !PT ;  /* 0x000000032d037209 */ /* 0x000fe20007810000 */
[----:B-1----:R-:W-:Y:S01]  /*3940*/  FMUL.FTZ R6, R77, UR5 ;  /* 0x000000054d067c20 */ /* 0x002fe20008410000 */
[----:B------:R-:W-:Y:S02]  /*3950*/  FSEL R114, R114, -INF , !P5 ;  /* 0xff80000072727808 */ /* 0x000fe40006800000 */
[----:B------:R-:W-:-:S02]  /*3960*/  FMNMX.FTZ R3, R41, R3, !PT ;  /* 0x0000000329037209 */ /* 0x000fc40007810000 */
[----:B--2---:R-:W-:Y:S01]  /*3970*/  FSEL R43, R7, -INF , !P5 ;  /* 0xff800000072b7808 */ /* 0x004fe20006800000 */
[----:B------:R-:W-:Y:S01]  /*3980*/  VIADD R7, R2, 0x70 ;  /* 0x0000007002077836 */ /* 0x000fe20000000000 */
[----:B------:R-:W-:Y:S02]  /*3990*/  FMNMX.FTZ R3, R31, R3, !PT ;  /* 0x000000031f037209 */ /* 0x000fe40007810000 */
[----:B------:R-:W-:Y:S02]  /*39a0*/  FSEL R23, R12, -INF , !P5 ;  /* 0xff8000000c177808 */ /* 0x000fe40006800000 */
[----:B---3--:R-:W-:Y:S02]  /*39b0*/  IADD3 R4, R2, 0x61, RZ ;  /* 0x0000006102047810 */ /* 0x008fe40007ffe0ff */
[----:B------:R-:W-:Y:S02]  /*39c0*/  FMNMX.FTZ R3, R30, R3, !PT ;  /* 0x000000031e037209 */ /* 0x000fe40007810000 */
[----:B------:R-:W-:Y:S01]  /*39d0*/  ISETP.GE.AND P5, PT, R4, R20, PT ;  /* 0x000000140400720c */ /* 0x000fe20003fa6270 */
[----:B------:R-:W-:Y:S01]  /*39e0*/  FMUL.FTZ R4, R38, UR5 ;  /* 0x0000000526047c20 */ /* 0x000fe20008410000 */
[----:B------:R-:W-:-:S02]  /*39f0*/  FMNMX.FTZ R3, R26, R3, !PT ;  /* 0x000000031a037209 */ /* 0x000fc40007810000 */
[----:B------:R-:W-:Y:S01]  /*3a00*/  FSEL R147, R147, -INF , !P1 ;  /* 0xff80000093937808 */ /* 0x000fe20004800000 */
[----:B------:R1:W2:Y:S01]  /*3a10*/  MUFU.TANH R9, R4 ;  /* 0x0000000400097308 */ /* 0x0002a20000002400 */
[----:B------:R-:W-:Y:S02]  /*3a20*/  FSEL R47, R156, -INF , !P1 ;  /* 0xff8000009c2f7808 */ /* 0x000fe40004800000 */
[----:B------:R-:W-:Y:S02]  /*3a30*/  FSEL R24, R21, -INF , !P6 ;  /* 0xff80000015187808 */ /* 0x000fe40007000000 */
[----:B------:R-:W-:Y:S02]  /*3a40*/  FMNMX.FTZ R3, R25, R3, !PT ;  /* 0x0000000319037209 */ /* 0x000fe40007810000 */
[----:B------:R-:W-:Y:S01]  /*3a50*/  ISETP.GE.AND P1, PT, R5, R20, PT ;  /* 0x000000140500720c */ /* 0x000fe20003f26270 */
[----:B------:R-:W-:Y:S01]  /*3a60*/  VIADD R5, R2, 0x60 ;  /* 0x0000006002057836 */ /* 0x000fe20000000000 */
[----:B------:R-:W-:-:S02]  /*3a70*/  FMNMX.FTZ R3, R24, R3, !PT ;  /* 0x0000000318037209 */ /* 0x000fc40007810000 */
[----:B------:R-:W-:Y:S02]  /*3a80*/  FSEL R150, R88, -INF , !P6 ;  /* 0xff80000058967808 */ /* 0x000fe40007000000 */
[----:B------:R-:W-:Y:S01]  /*3a90*/  ISETP.GE.AND P3, PT, R5, R20, PT ;  /* 0x000000140500720c */ /* 0x000fe20003f66270 */
[----:B------:R-:W-:Y:S01]  /*3aa0*/  FMUL.FTZ R5, R39, UR5 ;  /* 0x0000000527057c20 */ /* 0x000fe20008410000 */
[----:B------:R-:W-:Y:S02]  /*3ab0*/  FSEL R22, R169, -INF , !P4 ;  /* 0xff800000a9167808 */ /* 0x000fe40006000000 */
[----:B-1----:R-:W-:Y:S01]  /*3ac0*/  IADD3 R4, R2, 0x71, RZ ;  /* 0x0000007102047810 */ /* 0x002fe20007ffe0ff */
[----:B------:R1:W3:Y:S01]  /*3ad0*/  MUFU.TANH R10, R5 ;  /* 0x00000005000a7308 */ /* 0x0002e20000002400 */
[----:B------:R-:W-:Y:S02]  /*3ae0*/  FMNMX.FTZ R3, R23, R3, !PT ;  /* 0x0000000317037209 */ /* 0x000fe40007810000 */
[----:B------:R-:W-:-:S02]  /*3af0*/  FSEL R88, R96, -INF , !P6 ;  /* 0xff80000060587808 */ /* 0x000fc40007000000 */
[----:B----4-:R-:W-:Y:S02]  /*3b00*/  FSEL R44, R8, -INF , !P6 ;  /* 0xff800000082c7808 */ /* 0x010fe40007000000 */
[----:B------:R-:W-:Y:S01]  /*3b10*/  ISETP.GE.AND P6, PT, R4, R20, PT ;  /* 0x000000140400720c */ /* 0x000fe20003fc6270 */
[----:B------:R-:W-:Y:S01]  /*3b20*/  FMUL.FTZ R4, R76, UR5 ;  /* 0x000000054c047c20 */ /* 0x000fe20008410000 */
[----:B------:R-:W-:Y:S02]  /*3b30*/  FSEL R21, R173, -INF , !P2 ;  /* 0xff800000ad157808 */ /* 0x000fe40005000000 */
[----:B------:R-:W-:Y:S01]  /*3b40*/  FMNMX.FTZ R3, R22, R3, !PT ;  /* 0x0000000316037209 */ /* 0x000fe20007810000 */
[----:B------:R4:W3:Y:S01]  /*3b50*/  MUFU.TANH R11, R4 ;  /* 0x00000004000b7308 */ /* 0x0008e20000002400 */
[----:B-----5:R-:W-:Y:S02]  /*3b60*/  FSEL R19, R14, -INF , !P1 ;  /* 0xff8000000e137808 */ /* 0x020fe40004800000 */
[----:B------:R-:W-:-:S02]  /*3b70*/  FMNMX.FTZ R3, R21, R3, !PT ;  /* 0x0000000315037209 */ /* 0x000fc40007810000 */
[----:B--2---:R-:W-:Y:S01]  /*3b80*/  FSEL R36, R9, -INF , !P1 ;  /* 0xff80000009247808 */ /* 0x004fe20004800000 */
[----:B-1----:R-:W-:Y:S01]  /*3b90*/  VIADD R5, R2, 0x68 ;  /* 0x0000006802057836 */ /* 0x002fe20000000000 */
[----:B------:R-:W-:Y:S01]  /*3ba0*/  FSEL R18, R13, -INF , !P0 ;  /* 0xff8000000d127808 */ /* 0x000fe20004000000 */
[----:B------:R-:W1:Y:S01]  /*3bb0*/  MUFU.TANH R9, R6 ;  /* 0x0000000600097308 */ /* 0x000e620000002400 */
[----:B------:R-:W-:Y:S02]  /*3bc0*/  FMNMX.FTZ R3, R19, R3, !PT ;  /* 0x0000000313037209 */ /* 0x000fe40007810000 */
[----:B------:R-:W-:Y:S02]  /*3bd0*/  FSEL R154, R154, -INF , !P4 ;  /* 0xff8000009a9a7808 */ /* 0x000fe40006000000 */
[----:B------:R-:W-:Y:S02]  /*3be0*/  FSEL R98, R155, -INF , !P4 ;  /* 0xff8000009b627808 */ /* 0x000fe40006000000 */
[----:B------:R-:W-:-:S02]  /*3bf0*/  FSEL R37, R163, -INF , !P4 ;  /* 0xff800000a3257808 */ /* 0x000fc40006000000 */
[-C--:B------:R-:W-:Y:S01]  /*3c00*/  ISETP.GE.AND P4, PT, R7, R20.reuse, PT ;  /* 0x000000140700720c */ /* 0x080fe20003f86270 */
[----:B----4-:R-:W-:Y:S01]  /*3c10*/  FMUL.FTZ R4, R32, UR5 ;  /* 0x0000000520047c20 */ /* 0x010fe20008410000 */
[----:B------:R-:W-:Y:S02]  /*3c20*/  FSEL R17, R171, -INF , !P3 ;  /* 0xff800000ab117808 */ /* 0x000fe40005800000 */
[----:B------:R-:W-:Y:S02]  /*3c30*/  FMNMX.FTZ R3, R18, R3, !PT ;  /* 0x0000000312037209 */ /* 0x000fe40007810000 */
[----:B------:R-:W-:Y:S02]  /*3c40*/  P2R R8, PR, RZ, 0x10 ;  /* 0x00000010ff087803 */ /* 0x000fe40000000000 */
[----:B------:R-:W-:Y:S02]  /*3c50*/  ISETP.GE.AND P4, PT, R5, R20, PT ;  /* 0x000000140500720c */ /* 0x000fe40003f86270 */
[----:B------:R-:W-:-:S02]  /*3c60*/  IADD3 R5, R2, 0x69, RZ ;  /* 0x0000006902057810 */ /* 0x000fc40007ffe0ff */
[----:B------:R-:W-:Y:S02]  /*3c70*/  FSEL R15, R172, -INF , !P5 ;  /* 0xff800000ac0f7808 */ /* 0x000fe40006800000 */
[----:B------:R-:W-:Y:S02]  /*3c80*/  FMNMX.FTZ R3, R17, R3, !PT ;  /* 0x0000000311037209 */ /* 0x000fe40007810000 */
[----:B---3--:R-:W-:Y:S02]  /*3c90*/  FSEL R29, R10, -INF , !P0 ;  /* 0xff8000000a1d7808 */ /* 0x008fe40004000000 */
[----:B------:R2:W3:Y:S01]  /*3ca0*/  MUFU.TANH R10, R4 ;  /* 0x00000004000a7308 */ /* 0x0004e20000002400 */
[----:B------:R-:W-:Y:S02]  /*3cb0*/  FSEL R155, R157, -INF , !P2 ;  /* 0xff8000009d9b7808 */ /* 0x000fe40005000000 */
[----:B------:R-:W-:Y:S02]  /*3cc0*/  FSEL R103, R161, -INF , !P2 ;  /* 0xff800000a1677808 */ /* 0x000fe40005000000 */
[----:B------:R-:W-:-:S02]  /*3cd0*/  FSEL R42, R168, -INF , !P2 ;  /* 0xff800000a82a7808 */ /* 0x000fc40005000000 */
[----:B------:R-:W-:Y:S01]  /*3ce0*/  ISETP.GE.AND P2, PT, R5, R20, PT ;  /* 0x000000140500720c */ /* 0x000fe20003f46270 */
[----:B------:R-:W-:Y:S01]  /*3cf0*/  VIADD R5, R2, 0x78 ;  /* 0x0000007802057836 */ /* 0x000fe20000000000 */
[----:B------:R-:W-:Y:S02]  /*3d00*/  FSEL R14, R11, -INF , !P4 ;  /* 0xff8000000b0e7808 */ /* 0x000fe40006000000 */
[----:B------:R-:W-:Y:S02]  /*3d10*/  FMNMX.FTZ R3, R15, R3, !PT ;  /* 0x000000030f037209 */ /* 0x000fe40007810000 */
[----:B------:R-:W-:Y:S02]  /*3d20*/  FSEL R157, R116, -INF , !P0 ;  /* 0xff800000749d7808 */ /* 0x000fe40004000000 */
[----:B------:R-:W-:Y:S01]  /*3d30*/  FSEL R126, R126, -INF , !P0 ;  /* 0xff8000007e7e7808 */ /* 0x000fe20004000000 */
[----:B--2---:R-:W-:Y:S01]  /*3d40*/  FMUL.FTZ R4, R33, UR5 ;  /* 0x0000000521047c20 */ /* 0x004fe20008410000 */
[----:B-1----:R-:W-:-:S02]  /*3d50*/  FSEL R13, R9, -INF , !P2 ;  /* 0xff800000090d7808 */ /* 0x002fc40005000000 */
[-C--:B------:R-:W-:Y:S01]  /*3d60*/  ISETP.GE.AND P0, PT, R7, R20.reuse, PT ;  /* 0x000000140700720c */ /* 0x080fe20003f06270 */
[----:B------:R1:W2:Y:S01]  /*3d70*/  MUFU.TANH R6, R4 ;  /* 0x0000000400067308 */ /* 0x0002a20000002400 */
[----:B------:R-:W-:Y:S02]  /*3d80*/  FMNMX.FTZ R3, R14, R3, !PT ;  /* 0x000000030e037209 */ /* 0x000fe40007810000 */
[----:B------:R-:W-:Y:S02]  /*3d90*/  FSEL R12, R164, -INF , !P0 ;  /* 0xff800000a40c7808 */ /* 0x000fe40004000000 */
[----:B------:R-:W-:Y:S02]  /*3da0*/  FSEL R156, R115, -INF , !P1 ;  /* 0xff800000739c7808 */ /* 0x000fe40004800000 */
[----:B------:R-:W-:Y:S02]  /*3db0*/  FSEL R127, R127, -INF , !P1 ;  /* 0xff8000007f7f7808 */ /* 0x000fe40004800000 */
[----:B------:R-:W-:-:S02]  /*3dc0*/  ISETP.GE.AND P1, PT, R5, R20, PT ;  /* 0x000000140500720c */ /* 0x000fc40003f26270 */
[----:B------:R-:W-:Y:S02]  /*3dd0*/  FSEL R11, R166, -INF , !P6 ;  /* 0xff800000a60b7808 */ /* 0x000fe40007000000 */
[----:B---3--:R-:W-:Y:S02]  /*3de0*/  FSEL R10, R10, -INF , !P1 ;  /* 0xff8000000a0a7808 */ /* 0x008fe40004800000 */
[----:B------:R-:W-:Y:S02]  /*3df0*/  FSEL R158, R167, -INF , !P5 ;  /* 0xff800000a79e7808 */ /* 0x000fe40006800000 */
[----:B-1----:R-:W-:Y:S02]  /*3e00*/  IADD3 R4, R2, 0x79, RZ ;  /* 0x0000007902047810 */ /* 0x002fe40007ffe0ff */
[----:B------:R-:W-:Y:S02]  /*3e10*/  FMNMX.FTZ R2, R13, R3, !PT ;  /* 0x000000030d027209 */ /* 0x000fe40007810000 */
[----:B------:R-:W-:Y:S01]  /*3e20*/  ISETP.GE.AND P0, PT, R4, R20, PT ;  /* 0x000000140400720c */ /* 0x000fe20003f06270 */
[----:B------:R-:W-:Y:S01]  /*3e30*/  FMUL.FTZ R4, R118, UR5 ;  /* 0x0000000576047c20 */ /* 0x000fe20008410000 */
[----:B------:R-:W-:-:S02]  /*3e40*/  FMNMX.FTZ R2, R12, R2, !PT ;  /* 0x000000020c027209 */ /* 0x000fc40007810000 */
[----:B--2---:R-:W-:Y:S01]  /*3e50*/  FSEL R20, R6, -INF , !P0 ;  /* 0xff80000006147808 */ /* 0x004fe20004000000 */
[----:B------:R1:W2:Y:S01]  /*3e60*/  MUFU.TANH R9, R4 ;  /* 0x0000000400097308 */ /* 0x0002a20000002400 */
[----:B------:R-:W-:Y:S02]  /*3e70*/  FMNMX.FTZ R2, R11, R2, !PT ;  /* 0x000000020b027209 */ /* 0x000fe40007810000 */
[----:B------:R-:W-:Y:S02]  /*3e80*/  FSEL R110, R174, -INF , !P5 ;  /* 0xff800000ae6e7808 */ /* 0x000fe40006800000 */
[----:B------:R-:W-:Y:S02]  /*3e90*/  FMNMX.FTZ R2, R10, R2, !PT ;  /* 0x000000020a027209 */ /* 0x000fe40007810000 */
[----:B------:R-:W-:Y:S02]  /*3ea0*/  FSEL R27, R176, -INF , !P5 ;  /* 0xff800000b01b7808 */ /* 0x000fe40006800000 */
[----:B------:R-:W-:-:S02]  /*3eb0*/  FMNMX.FTZ R2, R20, R2, !PT ;  /* 0x0000000214027209 */ /* 0x000fc40007810000 */
[----:B------:R-:W-:Y:S02]  /*3ec0*/  ISETP.NE.AND P5, PT, R8, RZ, PT ;  /* 0x000000ff0800720c */ /* 0x000fe40003fa5270 */
[----:B------:R-:W-:Y:S01]  /*3ed0*/  FSEL R28, R175, -INF , !P3 ;  /* 0xff800000af1c7808 */ /* 0x000fe20005800000 */
[----:B------:R-:W3:Y:S01]  /*3ee0*/  SHFL.BFLY PT, R3, R2, 0x2, 0x1f ;  /* 0x0c401f0002037f89 */ /* 0x000ee200000e0000 */
[----:B------:R-:W-:Y:S01]  /*3ef0*/  FSEL R159, R162, -INF , !P3 ;  /* 0xff800000a29f7808 */ /* 0x000fe20005800000 */
[----:B-1----:R-:W-:Y:S01]  /*3f00*/  FMUL.FTZ R4, R78, UR5 ;  /* 0x000000054e047c20 */ /* 0x002fe20008410000 */
[----:B--2---:R-:W-:Y:S02]  /*3f10*/  FSEL R9, R9, -INF , !P5 ;  /* 0xff80000009097808 */ /* 0x004fe40006800000 */
[----:B------:R-:W-:Y:S01]  /*3f20*/  FSEL R109, R170, -INF , !P3 ;  /* 0xff800000aa6d7808 */ /* 0x000fe20005800000 */
[----:B------:R1:W2:Y:S01]  /*3f30*/  MUFU.TANH R8, R4 ;  /* 0x0000000400087308 */ /* 0x0002a20000002400 */
[----:B---3--:R-:W-:Y:S01]  /*3f40*/  FMNMX.FTZ R2, R2, R3, !PT ;  /* 0x0000000302027209 */ /* 0x008fe20007810000 */
[----:B-1----:R-:W-:Y:S01]  /*3f50*/  FMUL.FTZ R4, R79, UR5 ;  /* 0x000000054f047c20 */ /* 0x002fe20008410000 */
[----:B--2---:R-:W-:-:S03]  /*3f60*/  FSEL R8, R8, -INF , !P4 ;  /* 0xff80000008087808 */ /* 0x004fc60006000000 */
[----:B------:R-:W1:Y:S02]  /*3f70*/  SHFL.BFLY PT, R3, R2, 0x1, 0x1f ;  /* 0x0c201f0002037f89 */ /* 0x000e6400000e0000 */
[----:B------:R2:W3:Y:S02]  /*3f80*/  MUFU.TANH R7, R4 ;  /* 0x0000000400077308 */ /* 0x0004e40000002400 */
[----:B--2---:R-:W-:Y:S01]  /*3f90*/  FMUL.FTZ R4, R119, UR5 ;  /* 0x0000000577047c20 */ /* 0x004fe20008410000 */
[----:B---3--:R-:W-:-:S05]  /*3fa0*/  FSEL R7, R7, -INF , !P2 ;  /* 0xff80000007077808 */ /* 0x008fca0005000000 */
[----:B------:R2:W3:Y:S01]  /*3fb0*/  MUFU.TANH R6, R4 ;  /* 0x0000000400067308 */ /* 0x0004e20000002400 */
[----:B-1----:R-:W-:Y:S02]  /*3fc0*/  FMNMX.FTZ R40, R2, R3, !PT ;  /* 0x0000000302287209 */ /* 0x002fe40007810000 */
[----:B------:R-:W-:Y:S02]  /*3fd0*/  FMNMX.FTZ R3, R82, R75, !PT ;  /* 0x0000004b52037209 */ /* 0x000fe40007810000 */
[C---:B------:R-:W-:Y:S01]  /*3fe0*/  FSETP.NEU.FTZ.AND P3, PT, R40.reuse, -INF , PT ;  /* 0xff8000002800780b */ /* 0x040fe20003f7d000 */
[----:B------:R-:W-:Y:S01]  /*3ff0*/  FMUL.FTZ R2, R40, UR6 ;  /* 0x0000000628027c20 */ /* 0x000fe20008410000 */
[----:B------:R-:W-:-:S04]  /*4000*/  FMNMX.FTZ R3, R81, R3, !PT ;  /* 0x0000000351037209 */ /* 0x000fc80007810000 */
[----:B------:R-:W-:Y:S02]  /*4010*/  FMNMX.FTZ R3, R80, R3, !PT ;  /* 0x0000000350037209 */ /* 0x000fe40007810000 */
[----:B------:R-:W-:Y:S02]  /*4020*/  FSEL R2, R2, RZ, P3 ;  /* 0x000000ff02027208 */ /* 0x000fe40001800000 */
[----:B------:R-:W-:Y:S01]  /*4030*/  FMNMX.FTZ R3, R74, R3, !PT ;  /* 0x000000034a037209 */ /* 0x000fe20007810000 */
[----:B--2---:R-:W-:Y:S01]  /*4040*/  FMUL.FTZ R4, R34, UR5 ;  /* 0x0000000522047c20 */ /* 0x004fe20008410000 */
[----:B---3--:R-:W-:Y:S02]  /*4050*/  FSEL R160, R6, -INF , !P6 ;  /* 0xff80000006a07808 */ /* 0x008fe40007000000 */
[----:B------:R-:W-:Y:S01]  /*4060*/  FMNMX.FTZ R3, R73, R3, !PT ;  /* 0x0000000349037209 */ /* 0x000fe20007810000 */
[----:B------:R1:W2:Y:S03]  /*4070*/  MUFU.TANH R5, R4 ;  /* 0x0000000400057308 */ /* 0x0002a60000002400 */
[----:B------:R-:W-:-:S04]  /*4080*/  FMNMX.FTZ R3, R71, R3, !PT ;  /* 0x0000000347037209 */ /* 0x000fc80007810000 */
[----:B------:R-:W-:-:S04]  /*4090*/  FMNMX.FTZ R3, R67, R3, !PT ;  /* 0x0000000343037209 */ /* 0x000fc80007810000 */
[----:B------:R-:W-:-:S04]  /*40a0*/  FMNMX.FTZ R3, R66, R3, !PT ;  /* 0x0000000342037209 */ /* 0x000fc80007810000 */
[----:B------:R-:W-:Y:S01]  /*40b0*/  FMNMX.FTZ R3, R63, R3, !PT ;  /* 0x000000033f037209 */ /* 0x000fe20007810000 */
[----:B-1----:R-:W-:Y:S01]  /*40c0*/  FMUL.FTZ R4, R35, UR5 ;  /* 0x0000000523047c20 */ /* 0x002fe20008410000 */
[----:B--2---:R-:W-:Y:S02]  /*40d0*/  FSEL R161, R5, -INF , !P1 ;  /* 0xff80000005a17808 */ /* 0x004fe40004800000 */
[----:B------:R-:W-:-:S03]  /*40e0*/  FMNMX.FTZ R3, R62, R3, !PT ;  /* 0x000000033e037209 */ /* 0x000fc60007810000 */
[----:B------:R-:W1:Y:S01]  /*40f0*/  MUFU.TANH R4, R4 ;  /* 0x0000000400047308 */ /* 0x000e620000002400 */
[----:B------:R-:W-:-:S04]  /*4100*/  FMNMX.FTZ R3, R54, R3, !PT ;  /* 0x0000000336037209 */ /* 0x000fc80007810000 */
[----:B------:R-:W-:-:S04]  /*4110*/  FMNMX.FTZ R3, R53, R3, !PT ;  /* 0x0000000335037209 */ /* 0x000fc80007810000 */
[----:B------:R-:W-:-:S04]  /*4120*/  FMNMX.FTZ R3, R51, R3, !PT ;  /* 0x0000000333037209 */ /* 0x000fc80007810000 */
[----:B------:R-:W-:-:S04]  /*4130*/  FMNMX.FTZ R3, R50, R3, !PT ;  /* 0x0000000332037209 */ /* 0x000fc80007810000 */
[----:B------:R-:W-:Y:S02]  /*4140*/  FMNMX.FTZ R3, R49, R3, !PT ;  /* 0x0000000331037209 */ /* 0x000fe40007810000 */
[----:B-1----:R-:W-:Y:S02]  /*4150*/  FSEL R162, R4, -INF , !P0 ;  /* 0xff80000004a27808 */ /* 0x002fe40004000000 */
        /* <DEDUP_REMOVED lines=24> */
[----:B------:R-:W-:-:S04]  /*42e0*/  FMUL.FTZ R3, R120, UR5 ;  /* 0x0000000578037c20 */ /* 0x000fc80008410000 */
[----:B------:R1:W-:Y:S02]  /*42f0*/  MUFU.TANH R34, R3 ;  /* 0x0000000300227308 */ /* 0x0003e40000002400 */
[----:B-1----:R-:W-:-:S06]  /*4300*/  FMUL.FTZ R3, R121, UR5 ;  /* 0x0000000579037c20 */ /* 0x002fcc0008410000 */
[----:B------:R1:W-:Y:S02]  /*4310*/  MUFU.TANH R35, R3 ;  /* 0x0000000300237308 */ /* 0x0003e40000002400 */
[----:B-1----:R-:W-:-:S06]  /*4320*/  FMUL.FTZ R3, R122, UR5 ;  /* 0x000000057a037c20 */ /* 0x002fcc0008410000 */
[----:B------:R1:W2:Y:S02]  /*4330*/  MUFU.TANH R96, R3 ;  /* 0x0000000300607308 */ /* 0x0002a40000002400 */
[----:B-1----:R-:W-:Y:S01]  /*4340*/  FMUL.FTZ R3, R123, UR5 ;  /* 0x000000057b037c20 */ /* 0x002fe20008410000 */
[----:B--2---:R-:W-:-:S05]  /*4350*/  FSEL R96, R96, -INF , !P5 ;  /* 0xff80000060607808 */ /* 0x004fca0006800000 */
[----:B------:R1:W2:Y:S02]  /*4360*/  MUFU.TANH R99, R3 ;  /* 0x0000000300637308 */ /* 0x0002a40000002400 */
[----:B-1----:R-:W-:Y:S01]  /*4370*/  FMUL.FTZ R3, R92, UR5 ;  /* 0x000000055c037c20 */ /* 0x002fe20008410000 */
[----:B--2---:R-:W-:-:S05]  /*4380*/  FSEL R99, R99, -INF , !P6 ;  /* 0xff80000063637808 */ /* 0x004fca0007000000 */
        /* <DEDUP_REMOVED lines=16> */
[----:B------:R1:W2:Y:S02]  /*4490*/  MUFU.TANH R111, R3 ;  /* 0x00000003006f7308 */ /* 0x0002a40000002400 */
[----:B-1----:R-:W-:Y:S01]  /*44a0*/  FFMA.FTZ R3, R72, UR6, -R2 ;  /* 0x0000000648037c23 */ /* 0x002fe20008010802 */
[----:B--2---:R-:W-:-:S05]  /*44b0*/  FSEL R111, R111, -INF , !P0 ;  /* 0xff8000006f6f7808 */ /* 0x004fca0004000000 */
        /* <DEDUP_REMOVED lines=48> */
[----:B------:R-:W-:-:S03]  /*47c0*/  LOP3.LUT P5, RZ, R153, 0x4, RZ, 0xc0, !PT ;  /* 0x0000000499ff7812 */ /* 0x000fc600078ac0ff */
        /* <DEDUP_REMOVED lines=17> */
[----:B-1----:R-:W-:-:S06]  /*48e0*/  FFMA.FTZ R3, R11, UR6, -R2 ;  /* 0x000000060b037c23 */ /* 0x002fcc0008010802 */
        /* <DEDUP_REMOVED lines=58> */
[----:B------:R-:W-:Y:S01]  /*4c90*/  FMNMX.FTZ R2, R127, R2, !PT ;  /* 0x000000027f027209 */ /* 0x000fe20007810000 */
[----:B-1----:R-:W-:-:S04]  /*4ca0*/  FFMA.FTZ R3, R49, UR6, -R16 ;  /* 0x0000000631037c23 */ /* 0x002fc80008010810 */
        /* <DEDUP_REMOVED lines=49> */
[----:B--2---:R-:W-:-:S04]  /*4fc0*/  FFMA.FTZ R3, R29, UR6, -R16 ;  /* 0x000000061d037c23 */ /* 0x004fc80008010810 */
        /* <DEDUP_REMOVED lines=11> */
[----:B------:R-:W-:-:S04]  /*5080*/  FFMA.FTZ R5, R117, UR6, -R4 ;  /* 0x0000000675057c23 */ /* 0x000fc80008010804 */
[----:B------:R-:W-:Y:S01]  /*5090*/  MUFU.EX2 R204, R5 ;  /* 0x0000000500cc7308 */ /* 0x000fe20000000800 */
[----:B-1----:R-:W-:-:S07]  /*50a0*/  FFMA.FTZ R3, R8, UR6, -R16 ;  /* 0x0000000608037c23 */ /* 0x002fce0008010810 */
[----:B------:R1:W-:Y:S02]  /*50b0*/  MUFU.EX2 R119, R3 ;  /* 0x0000000300777308 */ /* 0x0003e40000000800 */
[----:B-1----:R-:W-:Y:S01]  /*50c0*/  FFMA.FTZ R3, R7, UR6, -R16 ;  /* 0x0000000607037c23 */ /* 0x002fe20008010810 */
[----:B------:R-:W-:-:S05]  /*50d0*/  FSEL R7, R57, -INF , !P4 ;  /* 0xff80000039077808 */ /* 0x000fca0006000000 */
        /* <DEDUP_REMOVED lines=12> */
[----:B--2---:R-:W-:Y:S02]  /*51a0*/  FMNMX.FTZ R2, R2, R6, !PT ;  /* 0x0000000602027209 */ /* 0x004fe40007810000 */
[----:B------:R-:W-:-:S03]  /*51b0*/  F2FP.BF16.F32.PACK_AB R6, R183, R182 ;  /* 0x000000b6b706723e */ /* 0x000fc600000010ff */
[----:B------:R-:W2:Y:S01]  /*51c0*/  SHFL.BFLY PT, R5, R2, 0x1, 0x1f ;  /* 0x0c201f0002057f89 */ /* 0x000ea200000e0000 */
[----:B-1----:R-:W-:-:S04]  /*51d0*/  FFMA.FTZ R3, R129, UR6, -R4 ;  /* 0x0000000681037c23 */ /* 0x002fc80008010804 */
[----:B------:R1:W3:Y:S01]  /*51e0*/  MUFU.EX2 R163, R3 ;  /* 0x0000000300a37308 */ /* 0x0002e20000000800 */
[----:B--2---:R-:W-:Y:S01]  /*51f0*/  FMNMX.FTZ R24, R2, R5, !PT ;  /* 0x0000000502187209 */ /* 0x004fe20007810000 */
[--C-:B------:R-:W-:Y:S01]  /*5200*/  FFMA.FTZ R2, R83, UR6, -R4.reuse ;  /* 0x0000000653027c23 */ /* 0x100fe20008010804 */
[----:B-1----:R-:W-:Y:S01]  /*5210*/  FFMA.FTZ R3, R132, UR6, -R4 ;  /* 0x0000000684037c23 */ /* 0x002fe20008010804 */
[----:B------:R-:W-:Y:S01]  /*5220*/  IMAD R5, R193, 0x20, R184 ;  /* 0x00000020c1057824 */ /* 0x000fe200078e02b8 */
[----:B------:R-:W-:-:S03]  /*5230*/  FSETP.NEU.FTZ.AND P0, PT, R24, -INF , PT ;  /* 0xff8000001800780b */ /* 0x000fc60003f1d000 */
[----:B------:R1:W-:Y:S01]  /*5240*/  MUFU.EX2 R212, R2 ;  /* 0x0000000200d47308 */ /* 0x0003e20000000800 */
[----:B---3--:R-:W-:-:S07]  /*5250*/  F2FP.BF16.F32.PACK_AB R8, R163, R198 ;  /* 0x000000c6a308723e */ /* 0x008fce00000010ff */
[----:B------:R2:W-:Y:S01]  /*5260*/  MUFU.EX2 R197, R3 ;  /* 0x0000000300c57308 */ /* 0x0005e20000000800 */
[----:B-1----:R-:W-:-:S07]  /*5270*/  FFMA.FTZ R2, R55, UR6, -R4 ;  /* 0x0000000637027c23 */ /* 0x002fce0008010804 */
[----:B------:R1:W-:Y:S01]  /*5280*/  MUFU.EX2 R211, R2 ;  /* 0x0000000200d37308 */ /* 0x0003e20000000800 */
[----:B--2---:R-:W-:-:S07]  /*5290*/  FFMA.FTZ R3, R131, UR6, -R4 ;  /* 0x0000000683037c23 */ /* 0x004fce0008010804 */
[----:B------:R2:W3:Y:S01]  /*52a0*/  MUFU.EX2 R199, R3 ;  /* 0x0000000300c77308 */ /* 0x0004e20000000800 */
[----:B-1----:R-:W-:-:S04]  /*52b0*/  IADD3 R2, R185, R5, RZ ;  /* 0x00000005b9027210 */ /* 0x002fc80007ffe0ff */
[----:B------:R-:W-:Y:S02]  /*52c0*/  LEA R184, R2, UR4, 0x1 ;  /* 0x0000000402b87c11 */ /* 0x000fe4000f8e08ff */
[----:B------:R-:W-:Y:S01]  /*52d0*/  LOP3.LUT R2, R249, 0xffffffe0, RZ, 0xc0, !PT ;  /* 0xffffffe0f9027812 */ /* 0x000fe200078ec0ff */
[----:B--2---:R-:W-:Y:S02]  /*52e0*/  FFMA.FTZ R3, R128, UR6, -R4 ;  /* 0x0000000680037c23 */ /* 0x004fe40008010804 */
[----:B------:R-:W-:Y:S01]  /*52f0*/  IMAD R185, R0, 0x2, R184 ;  /* 0x0000000200b97824 */ /* 0x000fe200078e02b8 */
[----:B------:R-:W1:Y:S01]  /*5300*/  LDSM.16.MT88.4 R20, [R184+0x4000] ;  /* 0x00400000b814783b */ /* 0x000e620000004200 */
[----:B---3--:R-:W-:Y:S01]  /*5310*/  F2FP.BF16.F32.PACK_AB R10, R199, R197 ;  /* 0x000000c5c70a723e */ /* 0x008fe200000010ff */
[----:B------:R2:W-:Y:S02]  /*5320*/  MUFU.EX2 R201, R3 ;  /* 0x0000000300c97308 */ /* 0x0005e40000000800 */
[----:B------:R-:W3:Y:S04]  /*5330*/  LDSM.16.MT88.4 R28, [R185+0x4000] ;  /* 0x00400000b91c783b */ /* 0x000ee80000004200 */
[----:B------:R-:W4:Y:S04]  /*5340*/  LDSM.16.MT88.4 R32, [R184+0x4400] ;  /* 0x00440000b820783b */ /* 0x000f280000004200 */
[----:B------:R-:W5:Y:S01]  /*5350*/  LDSM.16.MT88.4 R44, [R185+0x4400] ;  /* 0x00440000b92c783b */ /* 0x000f620000004200 */
[----:B--2---:R-:W-:-:S04]  /*5360*/  FFMA.FTZ R3, R125, UR6, -R4 ;  /* 0x000000067d037c23 */ /* 0x004fc80008010804 */
[----:B------:R2:W-:Y:S02]  /*5370*/  MUFU.EX2 R203, R3 ;  /* 0x0000000300cb7308 */ /* 0x0005e40000000800 */
[--C-:B--2---:R-:W-:Y:S01]  /*5380*/  FFMA.FTZ R3, R124, UR6, -R4.reuse ;  /* 0x000000067c037c23 */ /* 0x104fe20008010804 */
[C---:B-1----:R-:W-:Y:S05]  /*5390*/  HMMA.16816.F32.BF16 R84, R12.reuse, R20, RZ ;  /* 0x000000140c54723c */ /* 0x042fea00000418ff */
[----:B------:R1:W-:Y:S01]  /*53a0*/  MUFU.EX2 R205, R3 ;  /* 0x0000000300cd7308 */ /* 0x0003e20000000800 */
[C---:B------:R-:W-:Y:S06]  /*53b0*/  HMMA.16816.F32.BF16 R80, R12.reuse, R22, RZ ;  /* 0x000000160c50723c */ /* 0x040fec00000418ff */
[C---:B---3--:R-:W-:Y:S06]  /*53c0*/  HMMA.16816.F32.BF16 R64, R12.reuse, R28, RZ ;  /* 0x0000001c0c40723c */ /* 0x048fec00000418ff */
[----:B------:R-:W-:Y:S01]  /*53d0*/  HMMA.16816.F32.BF16 R76, R12, R30, RZ ;  /* 0x0000001e0c4c723c */ /* 0x000fe200000418ff */
[----:B-1----:R-:W-:-:S04]  /*53e0*/  FFMA.FTZ R3, R105, UR6, -R4 ;  /* 0x0000000669037c23 */ /* 0x002fc80008010804 */
[----:B------:R1:W-:Y:S02]  /*53f0*/  MUFU.EX2 R206, R3 ;  /* 0x0000000300ce7308 */ /* 0x0003e40000000800 */
[----:B------:R-:W-:Y:S02]  /*5400*/  F2FP.BF16.F32.PACK_AB R12, R236, R235 ;  /* 0x000000ebec0c723e */ /* 0x000fe400000010ff */
[----:B------:R-:W-:Y:S02]  /*5410*/  F2FP.BF16.F32.PACK_AB R13, R220, R218 ;  /* 0x000000dadc0d723e */ /* 0x000fe400000010ff */
[----:B------:R-:W-:Y:S02]  /*5420*/  F2FP.BF16.F32.PACK_AB R14, R238, R237 ;  /* 0x000000edee0e723e */ /* 0x000fe400000010ff */
[----:B------:R-:W-:-:S07]  /*5430*/  F2FP.BF16.F32.PACK_AB R15, R221, R219 ;  /* 0x000000dbdd0f723e */ /* 0x000fce00000010ff */
[----:B----4-:R-:W-:Y:S01]  /*5440*/  HMMA.16816.F32.BF16 R84, R12, R32, R84 ;  /* 0x000000200c54723c */ /* 0x010fe20000041854 */
        /* <DEDUP_REMOVED lines=16> */
[----:B--2---:R-:W-:Y:S02]  /*5550*/  F2FP.BF16.F32.PACK_AB R9, R128, R129 ;  /* 0x000000818009723e */ /* 0x004fe400000010ff */
[----:B------:R-:W-:Y:S01]  /*5560*/  F2FP.BF16.F32.PACK_AB R5, R120, R121 ;  /* 0x000000797805723e */ /* 0x000fe200000010ff */
[----:B-1----:R-:W-:-:S04]  /*5570*/  FFMA.FTZ R0, R139, UR6, -R3 ;  /* 0x000000068b007c23 */ /* 0x002fc80008010803 */
[----:B------:R1:W2:Y:S02]  /*5580*/  MUFU.EX2 R133, R0 ;  /* 0x0000000000857308 */ /* 0x0002a40000000800 */
[----:B-1----:R-:W-:Y:S01]  /*5590*/  FFMA.FTZ R0, R89, UR6, -R4 ;  /* 0x0000000659007c23 */ /* 0x002fe20008010804 */
[----:B--2---:R-:W-:-:S05]  /*55a0*/  F2FP.BF16.F32.PACK_AB R11, R133, R131 ;  /* 0x00000083850b723e */ /* 0x004fca00000010ff */
[----:B------:R1:W-:Y:S02]  /*55b0*/  MUFU.EX2 R207, R0 ;  /* 0x0000000000cf7308 */ /* 0x0003e40000000800 */
[C---:B------:R-:W-:Y:S06]  /*55c0*/  HMMA.16816.F32.BF16 R48, R8.reuse, R20, RZ ;  /* 0x000000140830723c */ /* 0x040fec00000418ff */
[C---:B------:R-:W-:Y:S06]  /*55d0*/  HMMA.16816.F32.BF16 R52, R8.reuse, R28, RZ ;  /* 0x0000001c0834723c */ /* 0x040fec00000418ff */
[C---:B------:R-:W-:Y:S01]  /*55e0*/  HMMA.16816.F32.BF16 R56, R8.reuse, R22, RZ ;  /* 0x000000160838723c */ /* 0x040fe200000418ff */
[----:B-1----:R-:W-:Y:S01]  /*55f0*/  FFMA.FTZ R0, R136, UR6, -R3 ;  /* 0x0000000688007c23 */ /* 0x002fe20008010803 */
[----:B------:R-:W-:Y:S03]  /*5600*/  LDSM.16.MT88.4 R20, [R185+0x4800] ;  /* 0x00480000b914783b */ /* 0x000fe60000004200 */
[----:B------:R1:W-:Y:S01]  /*5610*/  MUFU.EX2 R141, R0 ;  /* 0x00000000008d7308 */ /* 0x0003e20000000800 */
[----:B------:R-:W-:Y:S01]  /*5620*/  HMMA.16816.F32.BF16 R60, R8, R30, RZ ;  /* 0x0000001e083c723c */ /* 0x000fe200000418ff */
[----:B------:R-:W2:Y:S06]  /*5630*/  LDSM.16.MT88.4 R28, [R184+0x4800] ;  /* 0x00480000b81c783b */ /* 0x000eac0000004200 */
[----:B------:R-:W-:-:S02]  /*5640*/  F2FP.BF16.F32.PACK_AB R8, R203, R201 ;  /* 0x000000c9cb08723e */ /* 0x000fc400000010ff */
[----:B------:R-:W-:Y:S01]  /*5650*/  F2FP.BF16.F32.PACK_AB R10, R204, R205 ;  /* 0x000000cdcc0a723e */ /* 0x000fe200000010ff */
        /* <DEDUP_REMOVED lines=10> */
[C---:B------:R-:W-:Y:S06]  /*5700*/  HMMA.16816.F32.BF16 R72, R8.reuse, R32, R48 ;  /* 0x000000200848723c */ /* 0x040fec0000041830 */
[C---:B-----5:R-:W-:Y:S06]  /*5710*/  HMMA.16816.F32.BF16 R68, R8.reuse, R44, R52 ;  /* 0x0000002c0844723c */ /* 0x060fec0000041834 */
[----:B------:R-:W-:Y:S01]  /*5720*/  HMMA.16816.F32.BF16 R52, R8, R34, R56 ;  /* 0x000000220834723c */ /* 0x000fe20000041838 */
[----:B-1----:R-:W-:-:S04]  /*5730*/  FFMA.FTZ R0, R97, UR6, -R4 ;  /* 0x0000000661007c23 */ /* 0x002fc80008010804 */
[----:B------:R1:W-:Y:S01]  /*5740*/  MUFU.EX2 R202, R0 ;  /* 0x0000000000ca7308 */ /* 0x0003e20000000800 */
[----:B------:R-:W-:Y:S06]  /*5750*/  HMMA.16816.F32.BF16 R56, R8, R46, R60 ;  /* 0x0000002e0838723c */ /* 0x000fec000004183c */
        /* <DEDUP_REMOVED lines=13> */
[----:B---3--:R-:W-:-:S06]  /*5830*/  FFMA.FTZ R0, R144, UR6, -R3 ;  /* 0x0000000690007c23 */ /* 0x008fcc0008010803 */
[C---:B--2---:R-:W-:Y:S01]  /*5840*/  HMMA.16816.F32.BF16 R84, R12.reuse, R28, R84 ;  /* 0x0000001c0c54723c */ /* 0x044fe20000041854 */
[----:B------:R2:W-:Y:S05]  /*5850*/  MUFU.EX2 R134, R0 ;  /* 0x0000000000867308 */ /* 0x0005ea0000000800 */
[C---:B------:R-:W-:Y:S06]  /*5860*/  HMMA.16816.F32.BF16 R76, R12.reuse, R30, R60 ;  /* 0x0000001e0c4c723c */ /* 0x040fec000004183c */
[----:B------:R-:W-:Y:S01]  /*5870*/  HMMA.16816.F32.BF16 R60, R12, R22, R48 ;  /* 0x000000160c3c723c */ /* 0x000fe20000041830 */
[----:B--2---:R-:W-:-:S04]  /*5880*/  FFMA.FTZ R0, R106, UR6, -R3 ;  /* 0x000000066a007c23 */ /* 0x004fc80008010803 */
[----:B------:R2:W3:Y:S02]  /*5890*/  MUFU.EX2 R193, R0 ;  /* 0x0000000000c17308 */ /* 0x0004e40000000800 */
[----:B--2---:R-:W-:Y:S01]  /*58a0*/  FFMA.FTZ R0, R142, UR6, -R3 ;  /* 0x000000068e007c23 */ /* 0x004fe20008010803 */
[----:B---3--:R-:W-:-:S05]  /*58b0*/  F2FP.BF16.F32.PACK_AB R9, R193, R134 ;  /* 0x00000086c109723e */ /* 0x008fca00000010ff */
[----:B------:R2:W-:Y:S02]  /*58c0*/  MUFU.EX2 R130, R0 ;  /* 0x0000000000827308 */ /* 0x0005e40000000800 */
[----:B--2---:R-:W-:-:S06]  /*58d0*/  FFMA.FTZ R0, R143, UR6, -R3 ;  /* 0x000000068f007c23 */ /* 0x004fcc0008010803 */
[----:B------:R2:W3:Y:S02]  /*58e0*/  MUFU.EX2 R132, R0 ;  /* 0x0000000000847308 */ /* 0x0004e40000000800 */
[----:B--2---:R-:W-:Y:S01]  /*58f0*/  FFMA.FTZ R0, R114, UR6, -R4 ;  /* 0x0000000672007c23 */ /* 0x004fe20008010804 */
[----:B---3--:R-:W-:-:S05]  /*5900*/  F2FP.BF16.F32.PACK_AB R11, R132, R130 ;  /* 0x00000082840b723e */ /* 0x008fca00000010ff */
[----:B------:R2:W-:Y:S02]  /*5910*/  MUFU.EX2 R106, R0 ;  /* 0x00000000006a7308 */ /* 0x0005e40000000800 */
[C---:B------:R-:W-:Y:S06]  /*5920*/  HMMA.16816.F32.BF16 R64, R8.reuse, R28, R72 ;  /* 0x0000001c0840723c */ /* 0x040fec0000041848 */
[-C--:B------:R-:W-:Y:S06]  /*5930*/  HMMA.16816.F32.BF16 R80, R8, R20.reuse, R68 ;  /* 0x000000140850723c */ /* 0x080fec0000041844 */
[----:B------:R-:W-:Y:S01]  /*5940*/  HMMA.16816.F32.BF16 R72, R12, R20, R88 ;  /* 0x000000140c48723c */ /* 0x000fe20000041858 */
[----:B--2---:R-:W-:-:S04]  /*5950*/  FFMA.FTZ R0, R98, UR6, -R4 ;  /* 0x0000000662007c23 */ /* 0x004fc80008010804 */
[----:B------:R2:W-:Y:S01]  /*5960*/  MUFU.EX2 R105, R0 ;  /* 0x0000000000697308 */ /* 0x0005e20000000800 */
[C---:B------:R-:W-:Y:S01]  /*5970*/  HMMA.16816.F32.BF16 R52, R8.reuse, R30, R52 ;  /* 0x0000001e0834723c */ /* 0x040fe20000041834 */
[----:B------:R-:W-:Y:S01]  /*5980*/  LDSM.16.MT88.4 R28, [R184+0x5000] ;  /* 0x00500000b81c783b */ /* 0x000fe20000004200 */
[----:B------:R-:W-:Y:S02]  /*5990*/  F2FP.BF16.F32.PACK_AB R12, R244, R243 ;  /* 0x000000f3f40c723e */ /* 0x000fe400000010ff */
[----:B------:R-:W-:Y:S02]  /*59a0*/  F2FP.BF16.F32.PACK_AB R13, R226, R227 ;  /* 0x000000e3e20d723e */ /* 0x000fe400000010ff */
[----:B------:R-:W-:Y:S01]  /*59b0*/  HMMA.16816.F32.BF16 R68, R8, R22, R56 ;  /* 0x000000160844723c */ /* 0x000fe20000041838 */
[----:B------:R-:W3:Y:S01]  /*59c0*/  LDSM.16.MT88.4 R20, [R185+0x5000] ;  /* 0x00500000b914783b */ /* 0x000ee20000004200 */
[----:B------:R-:W-:Y:S02]  /*59d0*/  F2FP.BF16.F32.PACK_AB R14, R246, R245 ;  /* 0x000000f5f60e723e */ /* 0x000fe400000010ff */
[----:B------:R-:W-:-:S03]  /*59e0*/  F2FP.BF16.F32.PACK_AB R15, R224, R225 ;  /* 0x000000e1e00f723e */ /* 0x000fc600000010ff */
[----:B------:R-:W-:Y:S02]  /*59f0*/  F2FP.BF16.F32.PACK_AB R8, R212, R213 ;  /* 0x000000d5d408723e */ /* 0x000fe400000010ff */
[----:B------:R-:W-:Y:S01]  /*5a00*/  F2FP.BF16.F32.PACK_AB R10, R207, R211 ;  /* 0x000000d3cf0a723e */ /* 0x000fe200000010ff */
[----:B--2---:R-:W-:Y:S01]  /*5a10*/  FFMA.FTZ R0, R103, UR6, -R4 ;  /* 0x0000000667007c23 */ /* 0x004fe20008010804 */
[----:B-1----:R-:W-:Y:S03]  /*5a20*/  HMMA.16816.F32.BF16 R84, R12, R44, R84 ;  /* 0x0000002c0c54723c */ /* 0x002fe60000041854 */
        /* <DEDUP_REMOVED lines=20> */
[----:B------:R-:W2:Y:S05]  /*5b70*/  LDSM.16.MT88.4 R44, [R184+0x5400] ;  /* 0x00540000b82c783b */ /* 0x000eaa0000004200 */
        /* <DEDUP_REMOVED lines=11> */
[----:B----4-:R-:W-:-:S06]  /*5c30*/  FFMA.FTZ R0, R147, UR6, -R3 ;  /* 0x0000000693007c23 */ /* 0x010fcc0008010803 */
[C---:B---3--:R-:W-:Y:S01]  /*5c40*/  HMMA.16816.F32.BF16 R60, R12.reuse, R20, R76 ;  /* 0x000000140c3c723c */ /* 0x048fe2000004184c */
[----:B------:R-:W-:Y:S01]  /*5c50*/  LDSM.16.MT88.4 R144, [R184+0x5c00] ;  /* 0x005c0000b890783b */ /* 0x000fe20000004200 */
[----:B------:R3:W-:Y:S04]  /*5c60*/  MUFU.EX2 R97, R0 ;  /* 0x0000000000617308 */ /* 0x0007e80000000800 */
[----:B------:R-:W-:Y:S01]  /*5c70*/  HMMA.16816.F32.BF16 R80, R12, R30, R80 ;  /* 0x0000001e0c50723c */ /* 0x000fe20000041850 */
        /* <DEDUP_REMOVED lines=10> */
[-C--:B------:R-:W-:Y:S06]  /*5d20*/  HMMA.16816.F32.BF16 R136, R8, R28.reuse, R56 ;  /* 0x0000001c0888723c */ /* 0x080fec0000041838 */
[----:B------:R-:W-:Y:S06]  /*5d30*/  HMMA.16816.F32.BF16 R56, R12, R28, R84 ;  /* 0x0000001c0c38723c */ /* 0x000fec0000041854 */
[C---:B------:R-:W-:Y:S01]  /*5d40*/  HMMA.16816.F32.BF16 R68, R8.reuse, R30, R52 ;  /* 0x0000001e0844723c */ /* 0x040fe20000041834 */
[--C-:B---3--:R-:W-:Y:S01]  /*5d50*/  FFMA.FTZ R0, R17, UR6, -R4.reuse ;  /* 0x0000000611007c23 */ /* 0x108fe20008010804 */
[----:B------:R-:W3:Y:S03]  /*5d60*/  LDSM.16.MT88.4 R28, [R184+0x5800] ;  /* 0x00580000b81c783b */ /* 0x000ee60000004200 */
[----:B------:R5:W-:Y:S01]  /*5d70*/  MUFU.EX2 R95, R0 ;  /* 0x00000000005f7308 */ /* 0x000be20000000800 */
[C---:B------:R-:W-:Y:S06]  /*5d80*/  HMMA.16816.F32.BF16 R48, R8.reuse, R20, R48 ;  /* 0x000000140830723c */ /* 0x040fec0000041830 */
[-C--:B------:R-:W-:Y:S06]  /*5d90*/  HMMA.16816.F32.BF16 R52, R8, R22.reuse, R64 ;  /* 0x000000160834723c */ /* 0x080fec0000041840 */
[----:B------:R-:W-:Y:S01]  /*5da0*/  HMMA.16816.F32.BF16 R64, R12, R22, R72 ;  /* 0x000000160c40723c */ /* 0x000fe20000041848 */
[----:B------:R-:W-:Y:S01]  /*5db0*/  F2FP.BF16.F32.PACK_AB R8, R104, R105 ;  /* 0x000000696808723e */ /* 0x000fe200000010ff */
[----:B------:R-:W3:Y:S01]  /*5dc0*/  LDSM.16.MT88.4 R20, [R185+0x5800] ;  /* 0x00580000b914783b */ /* 0x000ee20000004200 */
[----:B------:R-:W-:Y:S01]  /*5dd0*/  F2FP.BF16.F32.PACK_AB R10, R102, R103 ;  /* 0x00000067660a723e */ /* 0x000fe200000010ff */
[----:B-----5:R-:W-:-:S03]  /*5de0*/  FFMA.FTZ R0, R18, UR6, -R4 ;  /* 0x0000000612007c23 */ /* 0x020fc60008010804 */
[----:B----4-:R-:W-:Y:S01]  /*5df0*/  F2FP.BF16.F32.PACK_AB R12, R98, R101 ;  /* 0x00000065620c723e */ /* 0x010fe200000010ff */
[----:B------:R4:W5:Y:S02]  /*5e00*/  MUFU.EX2 R93, R0 ;  /* 0x00000000005d7308 */ /* 0x0009640000000800 */
[----:B----4-:R-:W-:Y:S01]  /*5e10*/  FFMA.FTZ R0, R154, UR6, -R3 ;  /* 0x000000069a007c23 */ /* 0x010fe20008010803 */
[----:B-----5:R-:W-:-:S05]  /*5e20*/  F2FP.BF16.F32.PACK_AB R14, R93, R95 ;  /* 0x0000005f5d0e723e */ /* 0x020fca00000010ff */
[----:B------:R4:W-:Y:S02]  /*5e30*/  MUFU.EX2 R91, R0 ;  /* 0x00000000005b7308 */ /* 0x0009e40000000800 */
[----:B----4-:R-:W-:-:S06]  /*5e40*/  FFMA.FTZ R0, R155, UR6, -R3 ;  /* 0x000000069b007c23 */ /* 0x010fcc0008010803 */
        /* <DEDUP_REMOVED lines=9> */
[C---:B--2---:R-:W-:Y:S06]  /*5ee0*/  HMMA.16816.F32.BF16 R136, R8.reuse, R44, R136 ;  /* 0x0000002c0888723c */ /* 0x044fec0000041888 */
[C---:B------:R-:W-:Y:S06]  /*5ef0*/  HMMA.16816.F32.BF16 R68, R8.reuse, R46, R68 ;  /* 0x0000002e0844723c */ /* 0x040fec0000041844 */
[----:B-1----:R-:W-:Y:S01]  /*5f00*/  HMMA.16816.F32.BF16 R52, R8, R34, R52 ;  /* 0x000000220834723c */ /* 0x002fe20000041834 */
[----:B----4-:R-:W-:-:S04]  /*5f10*/  FFMA.FTZ R0, R25, UR6, -R4 ;  /* 0x0000000619007c23 */ /* 0x010fc80008010804 */
[----:B------:R1:W2:Y:S02]  /*5f20*/  MUFU.EX2 R76, R0 ;  /* 0x00000000004c7308 */ /* 0x0002a40000000800 */
[----:B-1----:R-:W-:Y:S01]  /*5f30*/  FFMA.FTZ R0, R41, UR6, -R4 ;  /* 0x0000000629007c23 */ /* 0x002fe20008010804 */
[----:B--2---:R-:W-:-:S05]  /*5f40*/  F2FP.BF16.F32.PACK_AB R164, R76, R84 ;  /* 0x000000544ca4723e */ /* 0x004fca00000010ff */
[----:B------:R1:W-:Y:S02]  /*5f50*/  MUFU.EX2 R43, R0 ;  /* 0x00000000002b7308 */ /* 0x0003e40000000800 */
[----:B-1----:R-:W-:-:S06]  /*5f60*/  FFMA.FTZ R0, R159, UR6, -R3 ;  /* 0x000000069f007c23 */ /* 0x002fcc0008010803 */
[----:B------:R1:W-:Y:S02]  /*5f70*/  MUFU.EX2 R41, R0 ;  /* 0x0000000000297308 */ /* 0x0003e40000000800 */
[----:B-1----:R-:W-:Y:S02]  /*5f80*/  FFMA.FTZ R0, R158, UR6, -R3 ;  /* 0x000000069e007c23 */ /* 0x002fe40008010803 */
[----:B------:R-:W-:Y:S04]  /*5f90*/  HMMA.16816.F32.BF16 R156, R8, R32, R48 ;  /* 0x00000020089c723c */ /* 0x000fe80000041830 */
[----:B------:R1:W2:Y:S03]  /*5fa0*/  MUFU.EX2 R37, R0 ;  /* 0x0000000000257308 */ /* 0x0002a60000000800 */
[----:B------:R-:W-:-:S02]  /*5fb0*/  F2FP.BF16.F32.PACK_AB R8, R177, R176 ;  /* 0x000000b0b108723e */ /* 0x000fc400000010ff */
[----:B------:R-:W-:Y:S02]  /*5fc0*/  F2FP.BF16.F32.PACK_AB R9, R168, R169 ;  /* 0x000000a9a809723e */ /* 0x000fe400000010ff */
[----:B------:R-:W-:Y:S02]  /*5fd0*/  F2FP.BF16.F32.PACK_AB R10, R179, R178 ;  /* 0x000000b2b30a723e */ /* 0x000fe400000010ff */
[----:B------:R-:W-:Y:S01]  /*5fe0*/  F2FP.BF16.F32.PACK_AB R11, R122, R123 ;  /* 0x0000007b7a0b723e */ /* 0x000fe200000010ff */
[----:B-1----:R-:W-:-:S06]  /*5ff0*/  FFMA.FTZ R0, R7, UR6, -R3 ;  /* 0x0000000607007c23 */ /* 0x002fcc0008010803 */
[----:B------:R-:W-:Y:S01]  /*6000*/  HMMA.16816.F32.BF16 R56, R8, R44, R56 ;  /* 0x0000002c0838723c */ /* 0x000fe20000041838 */
[----:B------:R-:W-:Y:S01]  /*6010*/  F2FP.BF16.F32.PACK_AB R7, R118, R119 ;  /* 0x000000777607723e */ /* 0x000fe200000010ff */
[----:B------:R1:W-:Y:S01]  /*6020*/  MUFU.EX2 R27, R0 ;  /* 0x00000000001b7308 */ /* 0x0003e20000000800 */
[----:B--2---:R-:W-:-:S03]  /*6030*/  F2FP.BF16.F32.PACK_AB R13, R37, R41 ;  /* 0x00000029250d723e */ /* 0x004fc600000010ff */
[C---:B------:R-:W-:Y:S06]  /*6040*/  HMMA.16816.F32.BF16 R48, R8.reuse, R46, R80 ;  /* 0x0000002e0830723c */ /* 0x040fec0000041850 */
[C---:B------:R-:W-:Y:S06]  /*6050*/  HMMA.16816.F32.BF16 R44, R8.reuse, R32, R60 ;  /* 0x00000020082c723c */ /* 0x040fec000004183c */
[----:B------:R-:W-:Y:S01]  /*6060*/  HMMA.16816.F32.BF16 R8, R8, R34, R64 ;  /* 0x000000220808723c */ /* 0x000fe20000041840 */
[----:B------:R-:W2:Y:S01]  /*6070*/  LDSM.16.MT88.4 R32, [R185+0x5c00] ;  /* 0x005c0000b920783b */ /* 0x000ea20000004200 */
[----:B-1----:R-:W-:-:S04]  /*6080*/  FFMA.FTZ R0, R26, UR6, -R3 ;  /* 0x000000061a007c23 */ /* 0x002fc80008010803 */
[----:B------:R1:W4:Y:S02]  /*6090*/  MUFU.EX2 R36, R0 ;  /* 0x0000000000247308 */ /* 0x0003240000000800 */
[----:B-1----:R-:W-:Y:S01]  /*60a0*/  FFMA.FTZ R0, R115, UR6, -R4 ;  /* 0x0000000673007c23 */ /* 0x002fe20008010804 */
[----:B------:R-:W-:Y:S02]  /*60b0*/  F2FP.BF16.F32.PACK_AB R4, R181, R180 ;  /* 0x000000b4b504723e */ /* 0x000fe400000010ff */
[----:B----4-:R-:W-:-:S03]  /*60c0*/  F2FP.BF16.F32.PACK_AB R15, R36, R27 ;  /* 0x0000001b240f723e */ /* 0x010fc600000010ff */
[----:B------:R1:W4:Y:S02]  /*60d0*/  MUFU.EX2 R42, R0 ;  /* 0x00000000002a7308 */ /* 0x0003240000000800 */
[C---:B---3--:R-:W-:Y:S06]  /*60e0*/  HMMA.16816.F32.BF16 R56, R4.reuse, R28, R56 ;  /* 0x0000001c0438723c */ /* 0x048fec0000041838 */
[C---:B------:R-:W-:Y:S06]  /*60f0*/  HMMA.16816.F32.BF16 R48, R4.reuse, R30, R48 ;  /* 0x0000001e0430723c */ /* 0x040fec0000041830 */
[----:B------:R-:W-:Y:S01]  /*6100*/  HMMA.16816.F32.BF16 R44, R4, R20, R44 ;  /* 0x00000014042c723c */ /* 0x000fe2000004182c */
[----:B-1----:R-:W-:Y:S01]  /*6110*/  FFMA.FTZ R0, R96, UR6, -R3 ;  /* 0x0000000660007c23 */ /* 0x002fe20008010803 */
[----:B----4-:R-:W-:-:S03]  /*6120*/  F2FP.BF16.F32.PACK_AB R166, R42, R43 ;  /* 0x0000002b2aa6723e */ /* 0x010fc600000010ff */
[----:B------:R1:W-:Y:S01]  /*6130*/  MUFU.EX2 R60, R0 ;  /* 0x00000000003c7308 */ /* 0x0003e20000000800 */
[----:B------:R-:W-:Y:S06]  /*6140*/  HMMA.16816.F32.BF16 R8, R4, R22, R8 ;  /* 0x000000160408723c */ /* 0x000fec0000041808 */
[----:B------:R-:W-:Y:S01]  /*6150*/  HMMA.16816.F32.BF16 R136, R12, R28, R136 ;  /* 0x0000001c0c88723c */ /* 0x000fe20000041888 */
[----:B------:R-:W-:Y:S01]  /*6160*/  FADD.FTZ R4, R198, R163 ;  /* 0x000000a3c6047221 */ /* 0x000fe20000010000 */
[----:B------:R-:W-:-:S04]  /*6170*/  FADD.FTZ R5, R129, R128 ;  /* 0x0000008081057221 */ /* 0x000fc80000010000 */
[----:B------:R-:W-:Y:S01]  /*6180*/  HMMA.16816.F32.BF16 R148, R12, R30, R68 ;  /* 0x0000001e0c94723c */ /* 0x000fe20000041844 */
[----:B-1----:R-:W-:-:S05]  /*6190*/  FFMA.FTZ R0, R99, UR6, -R3 ;  /* 0x0000000663007c23 */ /* 0x002fca0008010803 */
[C---:B------:R-:W-:Y:S01]  /*61a0*/  HMMA.16816.F32.BF16 R156, R12.reuse, R20, R156 ;  /* 0x000000140c9c723c */ /* 0x040fe2000004189c */
[----:B------:R1:W3:Y:S05]  /*61b0*/  MUFU.EX2 R26, R0 ;  /* 0x00000000001a7308 */ /* 0x0002ea0000000800 */
[----:B------:R-:W-:Y:S01]  /*61c0*/  HMMA.16816.F32.BF16 R12, R12, R22, R52 ;  /* 0x000000160c0c723c */ /* 0x000fe20000041834 */
[--C-:B-1----:R-:W-:Y:S01]  /*61d0*/  FFMA.FTZ R0, R100, UR6, -R3.reuse ;  /* 0x0000000664007c23 */ /* 0x102fe20008010803 */
[----:B------:R-:W-:Y:S01]  /*61e0*/  FFMA.FTZ R3, R111, UR6, -R3 ;  /* 0x000000066f037c23 */ /* 0x000fe20008010803 */
[----:B---3--:R-:W-:Y:S02]  /*61f0*/  F2FP.BF16.F32.PACK_AB R165, R26, R60 ;  /* 0x0000003c1aa5723e */ /* 0x008fe400000010ff */
[----:B------:R1:W-:Y:S08]  /*6200*/  MUFU.EX2 R25, R0 ;  /* 0x0000000000197308 */ /* 0x0003f00000000800 */
[----:B------:R3:W4:Y:S01]  /*6210*/  MUFU.EX2 R19, R3 ;  /* 0x0000000300137308 */ /* 0x0007220000000800 */
[----:B-1----:R-:W-:Y:S01]  /*6220*/  FFMA.FTZ R0, R160, UR6, -R16 ;  /* 0x00000006a0007c23 */ /* 0x002fe20008010810 */
[----:B------:R-:W-:-:S06]  /*6230*/  F2FP.BF16.F32.PACK_AB R160, R190, R189 ;  /* 0x000000bdbea0723e */ /* 0x000fcc00000010ff */
[----:B------:R1:W5:Y:S01]  /*6240*/  MUFU.EX2 R18, R0 ;  /* 0x0000000000127308 */ /* 0x0003620000000800 */
[----:B---3--:R-:W-:Y:S01]  /*6250*/  IADD3 R3, -R2, R248, RZ ;  /* 0x000000f802037210 */ /* 0x008fe20007ffe1ff */
[----:B------:R-:W-:Y:S01]  /*6260*/  FADD.FTZ R2, R232, R231 ;  /* 0x000000e7e8027221 */ /* 0x000fe20000010000 */
[----:B----4-:R-:W-:-:S03]  /*6270*/  F2FP.BF16.F32.PACK_AB R167, R19, R25 ;  /* 0x0000001913a7723e */ /* 0x010fc600000010ff */
[----:B------:R3:W-:Y:S04]  /*6280*/  STL [R1+0x50], R3 ;  /* 0x0000500301007387 */ /* 0x0007e80000100800 */
[----:B------:R-:W-:Y:S01]  /*6290*/  HMMA.16816.F32.BF16 R136, R164, R144, R136 ;  /* 0x00000090a488723c */ /* 0x000fe20000041888 */
[----:B-1----:R-:W-:Y:S01]  /*62a0*/  FFMA.FTZ R0, R161, UR6, -R16 ;  /* 0x00000006a1007c23 */ /* 0x002fe20008010810 */
[----:B-----5:R-:W-:-:S04]  /*62b0*/  F2FP.BF16.F32.PACK_AB R161, R18, R116 ;  /* 0x0000007412a1723e */ /* 0x020fc800000010ff */
[C---:B------:R-:W-:Y:S01]  /*62c0*/  HMMA.16816.F32.BF16 R148, R164.reuse, R146, R148 ;  /* 0x00000092a494723c */ /* 0x040fe20000041894 */
[----:B------:R1:W-:Y:S05]  /*62d0*/  MUFU.EX2 R17, R0 ;  /* 0x0000000000117308 */ /* 0x0003ea0000000800 */
[C---:B--2---:R-:W-:Y:S06]  /*62e0*/  HMMA.16816.F32.BF16 R156, R164.reuse, R32, R156 ;  /* 0x00000020a49c723c */ /* 0x044fec000004189c */
[----:B------:R-:W-:Y:S01]  /*62f0*/  HMMA.16816.F32.BF16 R164, R164, R34, R12 ;  /* 0x00000022a4a4723c */ /* 0x000fe2000004180c */
[----:B---3--:R-:W-:Y:S01]  /*6300*/  FADD.FTZ R3, R233, R2 ;  /* 0x00000002e9037221 */ /* 0x008fe20000010000 */
[----:B-1----:R-:W-:-:S03]  /*6310*/  FFMA.FTZ R0, R162, UR6, -R16 ;  /* 0x00000006a2007c23 */ /* 0x002fc60008010810 */
[----:B------:R-:W-:Y:S01]  /*6320*/  FADD.FTZ R6, R234, R3 ;  /* 0x00000003ea067221 */ /* 0x000fe20000010000 */
[----:B------:R-:W-:Y:S01]  /*6330*/  F2FP.BF16.F32.PACK_AB R162, R192, R191 ;  /* 0x000000bfc0a2723e */ /* 0x000fe200000010ff */
        /* <DEDUP_REMOVED lines=122> */
[----:B------:R1:W-:Y:S01]  /*6ae0*/  STL [R1], R4 ;  /* 0x0000000401007387 */ /* 0x0003e20000100800 */
[C---:B------:R-:W-:Y:S01]  /*6af0*/  VIADD R195, R188.reuse, 0x400 ;  /* 0x00000400bcc37836 */ /* 0x040fe20000000000 */
[C---:B------:R-:W-:Y:S01]  /*6b00*/  IADD3 R194, R188.reuse, 0x800, RZ ;  /* 0x00000800bcc27810 */ /* 0x040fe20007ffe0ff */
[C---:B------:R-:W-:Y:S01]  /*6b10*/  VIADD R193, R188.reuse, 0xc00 ;  /* 0x00000c00bcc17836 */ /* 0x040fe20000000000 */
[----:B------:R1:W-:Y:S01]  /*6b20*/  STL [R1+0x4], R3 ;  /* 0x0000040301007387 */ /* 0x0003e20000100800 */
[C---:B------:R-:W-:Y:S01]  /*6b30*/  HMMA.16816.F32.BF16 R144, R160.reuse, R146, R48 ;  /* 0x00000092a090723c */ /* 0x040fe20000041830 */
[C---:B------:R-:W-:Y:S01]  /*6b40*/  IADD3 R192, R188.reuse, 0x1000, RZ ;  /* 0x00001000bcc07810 */ /* 0x040fe20007ffe0ff */
[C---:B------:R-:W-:Y:S01]  /*6b50*/  VIADD R191, R188.reuse, 0x1400 ;  /* 0x00001400bcbf7836 */ /* 0x040fe20000000000 */
[----:B------:R1:W-:Y:S01]  /*6b60*/  STL [R1+0x8], R2 ;  /* 0x0000080201007387 */ /* 0x0003e20000100800 */
[C---:B------:R-:W-:Y:S01]  /*6b70*/  IADD3 R190, R188.reuse, 0x1800, RZ ;  /* 0x00001800bcbe7810 */ /* 0x040fe20007ffe0ff */
[----:B------:R-:W-:Y:S01]  /*6b80*/  VIADD R189, R188, 0x1c00 ;  /* 0x00001c00bcbd7836 */ /* 0x000fe20000000000 */
[C---:B------:R-:W-:Y:S01]  /*6b90*/  HMMA.16816.F32.BF16 R152, R160.reuse, R32, R44 ;  /* 0x00000020a098723c */ /* 0x040fe2000004182c */
[----:B------:R1:W-:Y:S05]  /*6ba0*/  STL [R1+0xc], R0 ;  /* 0x00000c0001007387 */ /* 0x0003ea0000100800 */
[----:B------:R-:W-:Y:S01]  /*6bb0*/  HMMA.16816.F32.BF16 R160, R160, R34, R8 ;  /* 0x00000022a0a0723c */ /* 0x000fe20000041808 */
[----:B------:R-:W-:-:S08]  /*6bc0*/  NOP ;  /* 0x0000000000007918 */ /* 0x000fd00000000000 */
[----:B------:R-:W-:-:S15]  /*6bd0*/  @!P5 BRA `(.L_x_374) ;  /* 0x000000480038d947 */ /* 0x000fde0003800000 */
[C---:B------:R-:W-:Y:S01]  /*6be0*/  SHF.L.U64.HI R215, R112.reuse, 0x6, R113 ;  /* 0x0000000670d77819 */ /* 0x040fe20000010271 */
[----:B------:R-:W-:Y:S01]  /*6bf0*/  IMAD.SHL.U32 R216, R112, 0x40, RZ ;  /* 0x0000004070d87824 */ /* 0x000fe200078e00ff */
[----:B------:R-:W-:Y:S01]  /*6c00*/  LEA.HI.SX32 R196, R196, 0xfffffffe, 0x19 ;  /* 0xfffffffec4c47811 */ /* 0x000fe200078fcaff */
[----:B-1----:R-:W-:Y:S01]  /*6c10*/  IMAD.MOV.U32 R3, RZ, RZ, R40 ;  /* 0x000000ffff037224 */ /* 0x002fe200078e0028 */
[----:B------:R-:W-:Y:S01]  /*6c20*/  MOV R132, R39 ;  /* 0x0000002700847202 */ /* 0x000fe20000000f00 */
[----:B------:R-:W-:Y:S01]  /*6c30*/  IMAD.MOV.U32 R133, RZ, RZ, R38 ;  /* 0x000000ffff857224 */ /* 0x000fe200078e0026 */
[----:B------:R-:W-:Y:S01]  /*6c40*/  MOV R134, R24 ;  /* 0x0000001800867202 */ /* 0x000fe20000000f00 */
[----:B------:R-:W-:Y:S01]  /*6c50*/  ULDC.64 UR8, c[0x0][0x248] ;  /* 0x0000920000087ab9 */ /* 0x000fe20000000a00 */
[----:B------:R-:W-:Y:S01]  /*6c60*/  ULDC UR15, c[0x0][0x39c] ;  /* 0x0000e700000f7ab9 */ /* 0x000fe20000000800 */
[----:B------:R-:W-:Y:S02]  /*6c70*/  USHF.L.U64.HI UR14, UR8, 0x6, UR9 ;  /* 0x00000006080e7899 */ /* 0x000fe40008010209 */
[----:B------:R-:W-:Y:S01]  /*6c80*/  USHF.L.U32 UR5, UR8, 0x6, URZ ;  /* 0x0000000608057899 */ /* 0x000fe2000800063f */
[----:B------:R-:W-:Y:S01]  /*6c90*/  ULDC UR4, c[0x0][0x2ec] ;  /* 0x0000bb0000047ab9 */ /* 0x000fe20000000800 */
[----:B------:R-:W-:Y:S01]  /*6ca0*/  ULDC.64 UR12, c[0x0][0x250] ;  /* 0x00009400000c7ab9 */ /* 0x000fe20000000a00 */
[----:B------:R-:W-:Y:S01]  /*6cb0*/  ULDC.64 UR6, c[0x0][0x218] ;  /* 0x0000860000067ab9 */ /* 0x000fe20000000a00 */
[----:B------:R-:W-:Y:S01]  /*6cc0*/  ULDC.64 UR10, c[0x0][0x220] ;  /* 0x00008800000a7ab9 */ /* 0x000fe20000000a00 */
[----:B------:R-:W-:Y:S07]  /*6cd0*/  BRA `(.L_x_375) ;  /* 0x00000000006c7947 */ /* 0x000fee0003800000 */
.L_x_377:
[----:B------:R-:W2:Y:S01]  /*6ce0*/  LDL.64 R220, [R1+0x28] ;  /* 0x0000280001dc7983 */ /* 0x000ea20000100a00 */
[----:B------:R-:W-:Y:S03]  /*6cf0*/  VIADD R0, R196, 0xffffffff ;  /* 0xffffffffc4007836 */ /* 0x000fe60000000000 */
[----:B------:R-:W4:Y:S01]  /*6d00*/  LDL.64 R218, [R1+0x18] ;  /* 0x0000180001da7983 */ /* 0x000f220000100a00 */
[----:B------:R-:W-:Y:S01]  /*6d10*/  IMAD.WIDE.U32 R4, R0, UR8, RZ ;  /* 0x0000000800047c25 */ /* 0x000fe2000f8e00ff */
[----:B------:R-:W-:Y:S05]  /*6d20*/  SHF.R.S32.HI R2, RZ, 0x1f, R0 ;  /* 0x0000001fff027819 */ /* 0x000fea0000011400 */
[----:B------:R-:W-:Y:S04]  /*6d30*/  IMAD R2, R2, UR8, RZ ;  /* 0x0000000802027c24 */ /* 0x000fe8000f8e02ff */
[----:B------:R-:W-:Y:S04]  /*6d40*/  IMAD R2, R0, UR9, R2 ;  /* 0x0000000900027c24 */ /* 0x000fe8000f8e0202 */
[----:B------:R-:W-:Y:S01]  /*6d50*/  IMAD.IADD R2, R5, 0x1, R2 ;  /* 0x0000000105027824 */ /* 0x000fe200078e0202 */
[----:B--2---:R-:W-:Y:S04]  /*6d60*/  LEA R0, P0, R4, R220, 0x7 ;  /* 0x000000dc04007211 */ /* 0x004fe800078038ff */
[----:B------:R-:W-:Y:S02]  /*6d70*/  LEA R8, P1, R0, UR6, 0x1 ;  /* 0x0000000600087c11 */ /* 0x000fe4000f8208ff */
[----:B----4-:R-:W-:Y:S02]  /*6d80*/  LEA.HI.X R2, R4, R219, R2, 0x7, P0 ;  /* 0x000000db04027211 */ /* 0x010fe400000f3c02 */
        /* <DEDUP_REMOVED lines=16> */
.L_x_375:
[----:B--2---:R-:W2:Y:S01]  /*6e90*/  LDL.64 R10, [R1+0x20] ;  /* 0x00002000010a7983 */ /* 0x004ea20000100a00 */
[----:B------:R-:W-:Y:S04]  /*6ea0*/  DEPBAR.LE SB0, 0x0 ;  /* 0x000080000000791a */ /* 0x000fe80000000000 */
[C---:B------:R-:W-:Y:S01]  /*6eb0*/  IMAD.WIDE.U32 R4, R196.reuse, UR12, RZ ;  /* 0x0000000cc4047c25 */ /* 0x040fe2000f8e00ff */
[----:B------:R-:W3:Y:S01]  /*6ec0*/  LDL R6, [R1+0x10] ;  /* 0x0000100001067983 */ /* 0x000ee20000100800 */
[----:B------:R-:W-:Y:S01]  /*6ed0*/  BAR.SYNC.DEFER_BLOCKING 0x0 ;  /* 0x0000000000007b1d */ /* 0x000fe20000010000 */
[----:B------:R-:W-:Y:S02]  /*6ee0*/  SHF.R.S32.HI R0, RZ, 0x1f, R196 ;  /* 0x0000001fff007819 */ /* 0x000fe400000114c4 */
[----:B------:R-:W-:Y:S03]  /*6ef0*/  ISETP.GT.AND P2, PT, R196, RZ, PT ;  /* 0x000000ffc400720c */ /* 0x000fe60003f44270 */
[----:B------:R-:W-:Y:S04]  /*6f00*/  IMAD R0, R0, UR12, RZ ;  /* 0x0000000c00007c24 */ /* 0x000fe8000f8e02ff */
[----:B------:R-:W-:Y:S05]  /*6f10*/  IMAD R2, R196, UR13, R0 ;  /* 0x0000000dc4027c24 */ /* 0x000fea000f8e0200 */
[----:B------:R-:W-:Y:S02]  /*6f20*/  IADD3 R2, R5, R2, RZ ;  /* 0x0000000205027210 */ /* 0x000fe40007ffe0ff */
[----:B--2---:R-:W-:Y:S04]  /*6f30*/  LEA R0, P0, R4, R10, 0x7 ;  /* 0x0000000a04007211 */ /* 0x004fe800078038ff */
[----:B------:R-:W-:Y:S02]  /*6f40*/  LEA R8, P1, R0, UR10, 0x1 ;  /* 0x0000000a00087c11 */ /* 0x000fe4000f8208ff */
[----:B---3--:R-:W-:Y:S02]  /*6f50*/  LEA.HI.X R4, R4, R6, R2, 0x7, P0 ;  /* 0x0000000604047211 */ /* 0x008fe400000f3c02 */
[-C--:B------:R-:W-:Y:S02]  /*6f60*/  IADD3 R6, P0, R8, R216.reuse, RZ ;  /* 0x000000d808067210 */ /* 0x080fe40007f1e0ff */
[----:B------:R-:W-:Y:S02]  /*6f70*/  LEA.HI.X R9, R0, UR11, R4, 0x1, P1 ;  /* 0x0000000b00097c11 */ /* 0x000fe400088f0c04 */
[-C--:B------:R-:W-:Y:S02]  /*6f80*/  IADD3 R4, P1, R6, R216.reuse, RZ ;  /* 0x000000d806047210 */ /* 0x080fe40007f3e0ff */
[-C--:B------:R-:W-:Y:S01]  /*6f90*/  IADD3.X R7, R9, R215.reuse, RZ, P0, !PT ;  /* 0x000000d709077210 */ /* 0x080fe200007fe4ff */
[----:B------:R-:W-:Y:S01]  /*6fa0*/  @!PT LDS RZ, [RZ] ;  /* 0x00000000fffff984 */ /* 0x000fe20000000800 */
[----:B------:R-:W-:Y:S01]  /*6fb0*/  @!PT LDS RZ, [RZ] ;  /* 0x00000000fffff984 */ /* 0x000fe20000000800 */
[----:B------:R-:W-:Y:S01]  /*6fc0*/  @!PT LDS RZ, [RZ] ;  /* 0x00000000fffff984 */ /* 0x000fe20000000800 */
[----:B------:R-:W-:Y:S01]  /*6fd0*/  LDGSTS.E.BYPASS.LTC128B.128 [R200+0x4000], desc[UR16][R8.64] ;  /* 0x0400000008c87fae */ /* 0x000fe2000b901d50 */
[----:B------:R-:W-:Y:S02]  /*6fe0*/  IADD3 R10, P0, R4, R216, RZ ;  /* 0x000000d8040a7210 */ /* 0x000fe40007f1e0ff */
[-C--:B------:R-:W-:Y:S04]  /*6ff0*/  IADD3.X R5, R7, R215.reuse, RZ, P1, !PT ;  /* 0x000000d707057210 */ /* 0x080fe80000ffe4ff */
[----:B------:R-:W-:Y:S01]  /*7000*/  IADD3.X R11, R5, R215, RZ, P0, !PT ;  /* 0x000000d7050b7210 */ /* 0x000fe200007fe4ff */
[----:B------:R-:W-:Y:S08]  /*7010*/  LDGSTS.E.BYPASS.LTC128B.128 [R200+0x4800], desc[UR16][R6.64] ;  /* 0x0480000006c87fae */ /* 0x000ff0000b901d50 */
[----:B------:R1:W-:Y:S08]  /*7020*/  LDGSTS.E.BYPASS.LTC128B.128 [R200+0x5000], desc[UR16][R4.64] ;  /* 0x0500000004c87fae */ /* 0x0003f0000b901d50 */
[----:B------:R2:W-:Y:S08]  /*7030*/  LDGSTS.E.BYPASS.LTC128B.128 [R200+0x5800], desc[UR16][R10.64] ;  /* 0x058000000ac87fae */ /* 0x0005f0000b901d50 */
        /* <DEDUP_REMOVED lines=22> */
[-C--:B----4-:R-:W-:Y:S06]  /*71a0*/  HMMA.16816.F32.BF16 R36, R128, R48.reuse, RZ ;  /* 0x000000308024723c */ /* 0x090fec00000418ff */
[C---:B------:R-:W-:Y:S06]  /*71b0*/  HMMA.16816.F32.BF16 R40, R124.reuse, R48, RZ ;  /* 0x000000307c28723c */ /* 0x040fec00000418ff */
[-C--:B------:R-:W-:Y:S06]  /*71c0*/  HMMA.16816.F32.BF16 R44, R124, R50.reuse, RZ ;  /* 0x000000327c2c723c */ /* 0x080fec00000418ff */
[C---:B------:R-:W-:Y:S06]  /*71d0*/  HMMA.16816.F32.BF16 R48, R128.reuse, R50, RZ ;  /* 0x000000328030723c */ /* 0x040fec00000418ff */
[-C--:B-----5:R-:W-:Y:S06]  /*71e0*/  HMMA.16816.F32.BF16 R52, R128, R64.reuse, RZ ;  /* 0x000000408034723c */ /* 0x0a0fec00000418ff */
        /* <DEDUP_REMOVED lines=18> */
[----:B------:R-:W-:Y:S06]  /*7310*/  HMMA.16816.F32.BF16 R128, R128, R170, RZ ;  /* 0x000000aa8080723c */ /* 0x000fec00000418ff */
[-C--:B---3--:R-:W-:Y:S06]  /*7320*/  HMMA.16816.F32.BF16 R4, R172, R176.reuse, R4 ;  /* 0x000000b0ac04723c */ /* 0x088fec0000041804 */
[C---:B------:R-:W-:Y:S06]  /*7330*/  HMMA.16816.F32.BF16 R8, R180.reuse, R176, R8 ;  /* 0x000000b0b408723c */ /* 0x040fec0000041808 */
[-C--:B------:R-:W-:Y:S06]  /*7340*/  HMMA.16816.F32.BF16 R12, R180, R178.reuse, R12 ;  /* 0x000000b2b40c723c */ /* 0x080fec000004180c */
[C---:B------:R-:W-:Y:S06]  /*7350*/  HMMA.16816.F32.BF16 R16, R172.reuse, R178, R16 ;  /* 0x000000b2ac10723c */ /* 0x040fec0000041810 */
[----:B------:R-:W-:Y:S01]  /*7360*/  FMUL.FTZ R4, R4, UR15 ;  /* 0x0000000f04047c20 */ /* 0x000fe20008410000 */
[----:B------:R-:W-:Y:S01]  /*7370*/  FMUL.FTZ R6, R6, UR15 ;  /* 0x0000000f06067c20 */ /* 0x000fe20008410000 */
[----:B------:R-:W-:Y:S02]  /*7380*/  FMUL.FTZ R5, R5, UR15 ;  /* 0x0000000f05057c20 */ /* 0x000fe40008410000 */
[----:B------:R-:W1:Y:S01]  /*7390*/  MUFU.TANH R202, R4 ;  /* 0x0000000400ca7308 */ /* 0x000e620000002400 */
[----:B------:R-:W-:Y:S01]  /*73a0*/  FMUL.FTZ R7, R7, UR15 ;  /* 0x0000000f07077c20 */ /* 0x000fe20008410000 */
[----:B------:R-:W-:Y:S01]  /*73b0*/  FMUL.FTZ R8, R8, UR15 ;  /* 0x0000000f08087c20 */ /* 0x000fe20008410000 */
[----:B------:R-:W-:Y:S01]  /*73c0*/  FMUL.FTZ R10, R10, UR15 ;  /* 0x0000000f0a0a7c20 */ /* 0x000fe20008410000 */
[----:B------:R-:W-:Y:S01]  /*73d0*/  FMUL.FTZ R9, R9, UR15 ;  /* 0x0000000f09097c20 */ /* 0x000fe20008410000 */
[----:B------:R-:W-:Y:S05]  /*73e0*/  FMUL.FTZ R11, R11, UR15 ;  /* 0x0000000f0b0b7c20 */ /* 0x000fea0008410000 */
[----:B------:R-:W-:Y:S01]  /*73f0*/  MUFU.TANH R204, R6 ;  /* 0x0000000600cc7308 */ /* 0x000fe20000002400 */
[----:B------:R-:W-:Y:S01]  /*7400*/  FMUL.FTZ R12, R12, UR15 ;  /* 0x0000000f0c0c7c20 */ /* 0x000fe20008410000 */
[----:B------:R-:W-:Y:S01]  /*7410*/  FMUL.FTZ R14, R14, UR15 ;  /* 0x0000000f0e0e7c20 */ /* 0x000fe20008410000 */
[----:B------:R-:W-:Y:S01]  /*7420*/  FMUL.FTZ R13, R13, UR15 ;  /* 0x0000000f0d0d7c20 */ /* 0x000fe20008410000 */
[----:B------:R-:W-:Y:S01]  /*7430*/  FMUL.FTZ R15, R15, UR15 ;  /* 0x0000000f0f0f7c20 */ /* 0x000fe20008410000 */
[----:B------:R-:W-:Y:S01]  /*7440*/  FMUL.FTZ R16, R16, UR15 ;  /* 0x0000000f10107c20 */ /* 0x000fe20008410000 */
[----:B------:R-:W-:Y:S04]  /*7450*/  FMUL.FTZ R18, R18, UR15 ;  /* 0x0000000f12127c20 */ /* 0x000fe80008410000 */
[----:B------:R-:W-:Y:S01]  /*7460*/  MUFU.TANH R212, R5 ;  /* 0x0000000500d47308 */ /* 0x000fe20000002400 */
[----:B------:R-:W-:Y:S01]  /*7470*/  FMUL.FTZ R17, R17, UR15 ;  /* 0x0000000f11117c20 */ /* 0x000fe20008410000 */
[----:B------:R-:W-:Y:S01]  /*7480*/  FMUL.FTZ R19, R19, UR15 ;  /* 0x0000000f13137c20 */ /* 0x000fe20008410000 */
[----:B-1----:R-:W-:Y:S07]  /*7490*/  FMNMX.FTZ R2, R202, R3, !PT ;  /* 0x00000003ca027209 */ /* 0x002fee0007810000 */
[----:B------:R1:W-:Y:S10]  /*74a0*/  MUFU.TANH R211, R7 ;  /* 0x0000000700d37308 */ /* 0x0003f40000002400 */
[----:B------:R-:W2:Y:S10]  /*74b0*/  MUFU.TANH R201, R8 ;  /* 0x0000000800c97308 */ /* 0x000eb40000002400 */
[----:B------:R-:W3:Y:S01]  /*74c0*/  MUFU.TANH R203, R10 ;  /* 0x0000000a00cb7308 */ /* 0x000ee20000002400 */
[----:B-1----:R-:W1:Y:S09]  /*74d0*/  LDSM.16.M88.4 R4, [R195] ;  /* 0x00000000c304783b */ /* 0x002e720000000200 */
[----:B------:R-:W4:Y:S10]  /*74e0*/  MUFU.TANH R210, R9 ;  /* 0x0000000900d27308 */ /* 0x000f340000002400 */
[----:B------:R5:W-:Y:S10]  /*74f0*/  MUFU.TANH R209, R11 ;  /* 0x0000000b00d17308 */ /* 0x000bf40000002400 */
[----:B------:R-:W4:Y:S10]  /*7500*/  MUFU.TANH R197, R16 ;  /* 0x0000001000c57308 */ /* 0x000f340000002400 */
[----:B------:R-:W4:Y:S01]  /*7510*/  MUFU.TANH R208, R12 ;  /* 0x0000000c00d07308 */ /* 0x000f220000002400 */
[----:B-----5:R-:W5:Y:S09]  /*7520*/  LDSM.16.M88.4 R8, [R194] ;  /* 0x00000000c208783b */ /* 0x020f720000000200 */
[----:B------:R-:W4:Y:S01]  /*7530*/  MUFU.TANH R179, R18 ;  /* 0x0000001200b37308 */ /* 0x000f220000002400 */
[-C--:B-1----:R-:W-:Y:S06]  /*7540*/  HMMA.16816.F32.BF16 R20, R172, R4.reuse, R20 ;  /* 0x00000004ac14723c */ /* 0x082fec0000041814 */
[C---:B------:R-:W-:Y:S03]  /*7550*/  HMMA.16816.F32.BF16 R24, R180.reuse, R4, R24 ;  /* 0x00000004b418723c */ /* 0x040fe60000041818 */
[----:B------:R-:W1:Y:S03]  /*7560*/  MUFU.TANH R169, R17 ;  /* 0x0000001100a97308 */ /* 0x000e660000002400 */
[-C--:B------:R-:W-:Y:S07]  /*7570*/  HMMA.16816.F32.BF16 R28, R180, R6.reuse, R28 ;  /* 0x00000006b41c723c */ /* 0x080fee000004181c */
[----:B------:R-:W1:Y:S01]  /*7580*/  MUFU.TANH R207, R14 ;  /* 0x0000000e00cf7308 */ /* 0x000e620000002400 */
[C---:B------:R-:W-:Y:S01]  /*7590*/  HMMA.16816.F32.BF16 R32, R172.reuse, R6, R32 ;  /* 0x00000006ac20723c */ /* 0x040fe20000041820 */
[----:B------:R-:W2:Y:S08]  /*75a0*/  LDSM.16.M88.4 R4, [R193] ;  /* 0x00000000c104783b */ /* 0x000eb00000000200 */
[----:B------:R-:W1:Y:S02]  /*75b0*/  MUFU.TANH R206, R13 ;  /* 0x0000000d00ce7308 */ /* 0x000e640000002400 */
[----:B------:R-:W-:Y:S01]  /*75c0*/  FMUL.FTZ R20, R20, UR15 ;  /* 0x0000000f14147c20 */ /* 0x000fe20008410000 */
[----:B------:R-:W-:Y:S01]  /*75d0*/  FMUL.FTZ R22, R22, UR15 ;  /* 0x0000000f16167c20 */ /* 0x000fe20008410000 */
[----:B------:R-:W-:Y:S01]  /*75e0*/  FMUL.FTZ R21, R21, UR15 ;  /* 0x0000000f15157c20 */ /* 0x000fe20008410000 */
[----:B------:R-:W-:Y:S01]  /*75f0*/  FMUL.FTZ R23, R23, UR15 ;  /* 0x0000000f17177c20 */ /* 0x000fe20008410000 */
[----:B------:R-:W-:Y:S04]  /*7600*/  FMUL.FTZ R24, R24, UR15 ;  /* 0x0000000f18187c20 */ /* 0x000fe80008410000 */
[----:B------:R-:W1:Y:S01]  /*7610*/  MUFU.TANH R176, R19 ;  /* 0x0000001300b07308 */ /* 0x000e620000002400 */
[-C--:B-----5:R-:W-:Y:S03]  /*7620*/  HMMA.16816.F32.BF16 R36, R172, R8.reuse, R36 ;  /* 0x00000008ac24723c */ /* 0x0a0fe60000041824 */
[----:B------:R-:W-:Y:S01]  /*7630*/  FMUL.FTZ R26, R26, UR15 ;  /* 0x0000000f1a1a7c20 */ /* 0x000fe20008410000 */
[----:B------:R-:W-:Y:S01]  /*7640*/  FMUL.FTZ R25, R25, UR15 ;  /* 0x0000000f19197c20 */ /* 0x000fe20008410000 */
[----:B------:R-:W-:Y:S01]  /*7650*/  FMUL.FTZ R27, R27, UR15 ;  /* 0x0000000f1b1b7c20 */ /* 0x000fe20008410000 */
[C---:B------:R-:W-:Y:S03]  /*7660*/  HMMA.16816.F32.BF16 R40, R180.reuse, R8, R40 ;  /* 0x00000008b428723c */ /* 0x040fe60000041828 */
[----:B------:R-:W5:Y:S02]  /*7670*/  MUFU.TANH R199, R20 ;  /* 0x0000001400c77308 */ /* 0x000f640000002400 */
[----:B------:R-:W-:Y:S01]  /*7680*/  FMUL.FTZ R32, R32, UR15 ;  /* 0x0000000f20207c20 */ /* 0x000fe20008410000 */
[-C--:B------:R-:W-:Y:S07]  /*7690*/  HMMA.16816.F32.BF16 R44, R180, R10.reuse, R44 ;  /* 0x0000000ab42c723c */ /* 0x080fee000004182c */
[----:B------:R-:W5:Y:S01]  /*76a0*/  MUFU.TANH R205, R15 ;  /* 0x0000000f00cd7308 */ /* 0x000f620000002400 */
[----:B------:R-:W-:Y:S01]  /*76b0*/  FMUL.FTZ R28, R28, UR15 ;  /* 0x0000000f1c1c7c20 */ /* 0x000fe20008410000 */
[C---:B------:R-:W-:Y:S01]  /*76c0*/  HMMA.16816.F32.BF16 R48, R172.reuse, R10, R48 ;  /* 0x0000000aac30723c */ /* 0x040fe20000041830 */
[----:B------:R-:W3:Y:S07]  /*76d0*/  LDSM.16.M88.4 R8, [R192] ;  /* 0x00000000c008783b */ /* 0x000eee0000000200 */
[----:B------:R-:W5:Y:S03]  /*76e0*/  MUFU.TANH R171, R24 ;  /* 0x0000001800ab7308 */ /* 0x000f660000002400 */
[----:B------:R-:W-:Y:S01]  /*76f0*/  FMUL.FTZ R34, R34, UR15 ;  /* 0x0000000f22227c20 */ /* 0x000fe20008410000 */
[----:B------:R-:W-:Y:S01]  /*7700*/  FMUL.FTZ R33, R33, UR15 ;  /* 0x0000000f21217c20 */ /* 0x000fe20008410000 */
[----:B------:R-:W-:Y:S01]  /*7710*/  FMUL.FTZ R30, R30, UR15 ;  /* 0x0000000f1e1e7c20 */ /* 0x000fe20008410000 */
[-C--:B--2---:R-:W-:Y:S03]  /*7720*/  HMMA.16816.F32.BF16 R52, R172, R4.reuse, R52 ;  /* 0x00000004ac34723c */ /* 0x084fe60000041834 */
[----:B------:R-:W-:Y:S01]  /*7730*/  FMUL.FTZ R29, R29, UR15 ;  /* 0x0000000f1d1d7c20 */ /* 0x000fe20008410000 */
[----:B------:R-:W2:Y:S01]  /*7740*/  MUFU.TANH R198, R22 ;  /* 0x0000001600c67308 */ /* 0x000ea20000002400 */
[----:B------:R-:W-:Y:S01]  /*7750*/  FMUL.FTZ R35, R35, UR15 ;  /* 0x0000000f23237c20 */ /* 0x000fe20008410000 */
[C---:B------:R-:W-:Y:S05]  /*7760*/  HMMA.16816.F32.BF16 R56, R180.reuse, R4, R56 ;  /* 0x00000004b438723c */ /* 0x040fea0000041838 */
[----:B------:R-:W-:Y:S03]  /*7770*/  FMUL.FTZ R31, R31, UR15 ;  /* 0x0000000f1f1f7c20 */ /* 0x000fe60008410000 */
[----:B------:R-:W2:Y:S01]  /*7780*/  MUFU.TANH R178, R21 ;  /* 0x0000001500b27308 */ /* 0x000ea20000002400 */
[-C--:B------:R-:W-:Y:S03]  /*7790*/  HMMA.16816.F32.BF16 R60, R180, R6.reuse, R60 ;  /* 0x00000006b43c723c */ /* 0x080fe6000004183c */
[----:B------:R-:W-:Y:S01]  /*77a0*/  FMUL.FTZ R36, R36, UR15 ;  /* 0x0000000f24247c20 */ /* 0x000fe20008410000 */
[----:B------:R-:W-:Y:S02]  /*77b0*/  FMUL.FTZ R40, R40, UR15 ;  /* 0x0000000f28287c20 */ /* 0x000fe40008410000 */
[C---:B------:R-:W-:Y:S03]  /*77c0*/  HMMA.16816.F32.BF16 R64, R172.reuse, R6, R64 ;  /* 0x00000006ac40723c */ /* 0x040fe60000041840 */
[----:B------:R-:W2:Y:S01]  /*77d0*/  MUFU.TANH R170, R26 ;  /* 0x0000001a00aa7308 */ /* 0x000ea20000002400 */
[----:B------:R-:W4:Y:S01]  /*77e0*/  LDSM.16.M88.4 R4, [R191] ;  /* 0x00000000bf04783b */ /* 0x000f220000000200 */
[----:B------:R-:W-:Y:S01]  /*77f0*/  FMUL.FTZ R38, R38, UR15 ;  /* 0x0000000f26267c20 */ /* 0x000fe20008410000 */
[----:B------:R-:W-:Y:S01]  /*7800*/  FMUL.FTZ R37, R37, UR15 ;  /* 0x0000000f25257c20 */ /* 0x000fe20008410000 */
[----:B------:R-:W-:Y:S01]  /*7810*/  FMUL.FTZ R42, R42, UR15 ;  /* 0x0000000f2a2a7c20 */ /* 0x000fe20008410000 */
[----:B------:R-:W-:Y:S05]  /*7820*/  FMUL.FTZ R48, R48, UR15 ;  /* 0x0000000f30307c20 */ /* 0x000fea0008410000 */
[----:B------:R-:W2:Y:S01]  /*7830*/  MUFU.TANH R168, R25 ;  /* 0x0000001900a87308 */ /* 0x000ea20000002400 */
[----:B------:R-:W-:Y:S01]  /*7840*/  FMUL.FTZ R41, R41, UR15 ;  /* 0x0000000f29297c20 */ /* 0x000fe20008410000 */
[----:B------:R-:W-:Y:S01]  /*7850*/  FMUL.FTZ R39, R39, UR15 ;  /* 0x0000000f27277c20 */ /* 0x000fe20008410000 */
[-C--:B---3--:R-:W-:Y:S03]  /*7860*/  HMMA.16816.F32.BF16 R68, R172, R8.reuse, R68 ;  /* 0x00000008ac44723c */ /* 0x088fe60000041844 */
[----:B------:R-:W-:Y:S04]  /*7870*/  FMUL.FTZ R44, R44, UR15 ;  /* 0x0000000f2c2c7c20 */ /* 0x000fe80008410000 */
[----:B------:R-:W3:Y:S01]  /*7880*/  MUFU.TANH R177, R23 ;  /* 0x0000001700b17308 */ /* 0x000ee20000002400 */
[----:B------:R-:W-:Y:S01]  /*7890*/  FMUL.FTZ R43, R43, UR15 ;  /* 0x0000000f2b2b7c20 */ /* 0x000fe20008410000 */
[C---:B------:R-:W-:Y:S04]  /*78a0*/  HMMA.16816.F32.BF16 R72, R180.reuse, R8, R72 ;  /* 0x00000008b448723c */ /* 0x040fe80000041848 */
[----:B------:R-:W-:Y:S04]  /*78b0*/  FMUL.FTZ R50, R50, UR15 ;  /* 0x0000000f32327c20 */ /* 0x000fe80008410000 */
[----:B------:R-:W3:Y:S01]  /*78c0*/  MUFU.TANH R32, R32 ;  /* 0x0000002000207308 */ /* 0x000ee20000002400 */
[-C--:B------:R-:W-:Y:S03]  /*78d0*/  HMMA.16816.F32.BF16 R76, R180, R10.reuse, R76 ;  /* 0x0000000ab44c723c */ /* 0x080fe6000004184c */
[----:B------:R-:W-:Y:S01]  /*78e0*/  FMUL.FTZ R49, R49, UR15 ;  /* 0x0000000f31317c20 */ /* 0x000fe20008410000 */
[----:B------:R-:W-:Y:S02]  /*78f0*/  FMUL.FTZ R46, R46, UR15 ;  /* 0x0000000f2e2e7c20 */ /* 0x000fe40008410000 */
[C---:B------:R-:W-:Y:S03]  /*7900*/  HMMA.16816.F32.BF16 R80, R172.reuse, R10, R80 ;  /* 0x0000000aac50723c */ /* 0x040fe60000041850 */
[----:B------:R-:W3:Y:S01]  /*7910*/  MUFU.TANH R27, R27 ;  /* 0x0000001b001b7308 */ /* 0x000ee20000002400 */
[----:B------:R-:W1:Y:S01]  /*7920*/  LDSM.16.M88.4 R8, [R190] ;  /* 0x00000000be08783b */ /* 0x000e620000000200 */
[----:B------:R-:W-:Y:S01]  /*7930*/  FMUL.FTZ R45, R45, UR15 ;  /* 0x0000000f2d2d7c20 */ /* 0x000fe20008410000 */
[----:B------:R-:W-:Y:S01]  /*7940*/  FMUL.FTZ R51, R51, UR15 ;  /* 0x0000000f33337c20 */ /* 0x000fe20008410000 */
[----:B------:R-:W-:Y:S01]  /*7950*/  FMUL.FTZ R52, R52, UR15 ;  /* 0x0000000f34347c20 */ /* 0x000fe20008410000 */
[----:B------:R-:W-:Y:S05]  /*7960*/  FMUL.FTZ R47, R47, UR15 ;  /* 0x0000000f2f2f7c20 */ /* 0x000fea0008410000 */
[----:B------:R-:W3:Y:S01]  /*7970*/  MUFU.TANH R28, R28 ;  /* 0x0000001c001c7308 */ /* 0x000ee20000002400 */
[-C--:B----4-:R-:W-:Y:S03]  /*7980*/  HMMA.16816.F32.BF16 R84, R172, R4.reuse, R84 ;  /* 0x00000004ac54723c */ /* 0x090fe60000041854 */
[----:B------:R-:W-:Y:S01]  /*7990*/  FMUL.FTZ R56, R56, UR15 ;  /* 0x0000000f38387c20 */ /* 0x000fe20008410000 */
[----:B------:R-:W-:Y:S01]  /*79a0*/  FMUL.FTZ R54, R54, UR15 ;  /* 0x0000000f36367c20 */ /* 0x000fe20008410000 */
[----:B------:R-:W-:Y:S01]  /*79b0*/  FMUL.FTZ R53, R53, UR15 ;  /* 0x0000000f35357c20 */ /* 0x000fe20008410000 */
[C---:B------:R-:W-:Y:S03]  /*79c0*/  HMMA.16816.F32.BF16 R88, R180.reuse, R4, R88 ;  /* 0x00000004b458723c */ /* 0x040fe60000041858 */
[----:B------:R-:W4:Y:S02]  /*79d0*/  MUFU.TANH R34, R34 ;  /* 0x0000002200227308 */ /* 0x000f240000002400 */
[----:B------:R-:W-:Y:S01]  /*79e0*/  FMUL.FTZ R58, R58, UR15 ;  /* 0x0000000f3a3a7c20 */ /* 0x000fe20008410000 */
[-C--:B------:R-:W-:Y:S07]  /*79f0*/  HMMA.16816.F32.BF16 R92, R180, R6.reuse, R92 ;  /* 0x00000006b45c723c */ /* 0x080fee000004185c */
[----:B------:R-:W4:Y:S01]  /*7a00*/  MUFU.TANH R33, R33 ;  /* 0x0000002100217308 */ /* 0x000f220000002400 */
[----:B------:R-:W-:Y:S01]  /*7a10*/  FMUL.FTZ R57, R57, UR15 ;  /* 0x0000000f39397c20 */ /* 0x000fe20008410000 */
[C---:B------:R-:W-:Y:S01]  /*7a20*/  HMMA.16816.F32.BF16 R96, R172.reuse, R6, R96 ;  /* 0x00000006ac60723c */ /* 0x040fe20000041860 */
[----:B------:R-:W5:Y:S01]  /*7a30*/  LDSM.16.M88.4 R4, [R189] ;  /* 0x00000000bd04783b */ /* 0x000f620000000200 */
[----:B------:R-:W-:Y:S06]  /*7a40*/  DEPBAR.LE SB0, 0x0 ;  /* 0x000080000000791a */ /* 0x000fec0000000000 */
[----:B------:R-:W4:Y:S03]  /*7a50*/  MUFU.TANH R30, R30 ;  /* 0x0000001e001e7308 */ /* 0x000f260000002400 */
[----:B------:R-:W-:Y:S01]  /*7a60*/  FMUL.FTZ R55, R55, UR15 ;  /* 0x0000000f37377c20 */ /* 0x000fe20008410000 */
[----:B------:R-:W-:Y:S01]  /*7a70*/  FMUL.FTZ R59, R59, UR15 ;  /* 0x0000000f3b3b7c20 */ /* 0x000fe20008410000 */
[----:B------:R-:W-:Y:S01]  /*7a80*/  FMUL.FTZ R64, R64, UR15 ;  /* 0x0000000f40407c20 */ /* 0x000fe20008410000 */
[----:B------:R-:W-:Y:S01]  /*7a90*/  FMUL.FTZ R60, R60, UR15 ;  /* 0x0000000f3c3c7c20 */ /* 0x000fe20008410000 */
[----:B------:R-:W-:Y:S03]  /*7aa0*/  FMUL.FTZ R62, R62, UR15 ;  /* 0x0000000f3e3e7c20 */ /* 0x000fe60008410000 */
[----:B------:R-:W4:Y:S01]  /*7ab0*/  MUFU.TANH R29, R29 ;  /* 0x0000001d001d7308 */ /* 0x000f220000002400 */
[----:B------:R-:W-:Y:S01]  /*7ac0*/  BAR.SYNC.DEFER_BLOCKING 0x0 ;  /* 0x0000000000007b1d */ /* 0x000fe20000010000 */
[-C--:B-1----:R-:W-:Y:S05]  /*7ad0*/  HMMA.16816.F32.BF16 R100, R172, R8.reuse, R100 ;  /* 0x00000008ac64723c */ /* 0x082fea0000041864 */
[----:B------:R-:W-:Y:S03]  /*7ae0*/  FMUL.FTZ R66, R66, UR15 ;  /* 0x0000000f42427c20 */ /* 0x000fe60008410000 */
[----:B------:R-:W1:Y:S01]  /*7af0*/  MUFU.TANH R35, R35 ;  /* 0x0000002300237308 */ /* 0x000e620000002400 */
[C---:B------:R-:W-:Y:S04]  /*7b00*/  HMMA.16816.F32.BF16 R104, R180.reuse, R8, R104 ;  /* 0x00000008b468723c */ /* 0x040fe80000041868 */
[----:B------:R-:W-:Y:S01]  /*7b10*/  FMUL.FTZ R65, R65, UR15 ;  /* 0x0000000f41417c20 */ /* 0x000fe20008410000 */
[----:B------:R-:W-:Y:S01]  /*7b20*/  FMUL.FTZ R61, R61, UR15 ;  /* 0x0000000f3d3d7c20 */ /* 0x000fe20008410000 */
[-C--:B------:R-:W-:Y:S03]  /*7b30*/  HMMA.16816.F32.BF16 R108, R180, R10.reuse, R108 ;  /* 0x0000000ab46c723c */ /* 0x080fe6000004186c */
[----:B------:R-:W1:Y:S02]  /*7b40*/  MUFU.TANH R26, R36 ;  /* 0x00000024001a7308 */ /* 0x000e640000002400 */
[----:B------:R-:W-:Y:S01]  /*7b50*/  FMUL.FTZ R68, R68, UR15 ;  /* 0x0000000f44447c20 */ /* 0x000fe20008410000 */
[C---:B------:R-:W-:Y:S07]  /*7b60*/  HMMA.16816.F32.BF16 R112, R172.reuse, R10, R112 ;  /* 0x0000000aac70723c */ /* 0x040fee0000041870 */
[----:B------:R-:W1:Y:S01]  /*7b70*/  MUFU.TANH R31, R31 ;  /* 0x0000001f001f7308 */ /* 0x000e620000002400 */
[----:B------:R-:W-:Y:S01]  /*7b80*/  FMUL.FTZ R63, R63, UR15 ;  /* 0x0000000f3f3f7c20 */ /* 0x000fe20008410000 */
[-C--:B-----5:R-:W-:Y:S08]  /*7b90*/  HMMA.16816.F32.BF16 R116, R172, R4.reuse, R116 ;  /* 0x00000004ac74723c */ /* 0x0a0ff00000041874 */
[----:B------:R-:W5:Y:S01]  /*7ba0*/  MUFU.TANH R22, R40 ;  /* 0x0000002800167308 */ /* 0x000f620000002400 */
[C---:B------:R-:W-:Y:S04]  /*7bb0*/  HMMA.16816.F32.BF16 R120, R180.reuse, R4, R120 ;  /* 0x00000004b478723c */ /* 0x040fe80000041878 */
[----:B------:R-:W-:Y:S02]  /*7bc0*/  FMUL.FTZ R67, R67, UR15 ;  /* 0x0000000f43437c20 */ /* 0x000fe40008410000 */
[-C--:B------:R-:W-:Y:S03]  /*7bd0*/  HMMA.16816.F32.BF16 R124, R180, R6.reuse, R124 ;  /* 0x00000006b47c723c */ /* 0x080fe6000004187c */
[----:B------:R-:W5:Y:S02]  /*7be0*/  MUFU.TANH R25, R38 ;  /* 0x0000002600197308 */ /* 0x000f640000002400 */
[----:B------:R-:W-:Y:S01]  /*7bf0*/  FMNMX.FTZ R4, R201, R133, !PT ;  /* 0x00000085c9047209 */ /* 0x000fe20007810000 */
[----:B------:R-:W-:Y:S07]  /*7c00*/  HMMA.16816.F32.BF16 R128, R172, R6, R128 ;  /* 0x00000006ac80723c */ /* 0x000fee0000041880 */
[----:B------:R-:W5:Y:S01]  /*7c10*/  MUFU.TANH R24, R37 ;  /* 0x0000002500187308 */ /* 0x000f620000002400 */
[----:B------:R-:W-:Y:S03]  /*7c20*/  FMNMX.FTZ R5, R204, R132, !PT ;  /* 0x00000084cc057209 */ /* 0x000fe60007810000 */
[----:B------:R-:W-:Y:S01]  /*7c30*/  FMUL.FTZ R72, R72, UR15 ;  /* 0x0000000f48487c20 */ /* 0x000fe20008410000 */
[----:B------:R-:W-:Y:S01]  /*7c40*/  FMNMX.FTZ R6, R212, R2, !PT ;  /* 0x00000002d4067209 */ /* 0x000fe20007810000 */
[----:B------:R-:W-:Y:S04]  /*7c50*/  FMUL.FTZ R70, R70, UR15 ;  /* 0x0000000f46467c20 */ /* 0x000fe80008410000 */
[----:B------:R-:W5:Y:S01]  /*7c60*/  MUFU.TANH R21, R42 ;  /* 0x0000002a00157308 */ /* 0x000f620000002400 */
[----:B------:R-:W-:Y:S01]  /*7c70*/  FMNMX.FTZ R2, R203, R134, !PT ;  /* 0x00000086cb027209 */ /* 0x000fe20007810000 */
[----:B------:R-:W-:Y:S01]  /*7c80*/  FMUL.FTZ R69, R69, UR15 ;  /* 0x0000000f45457c20 */ /* 0x000fe20008410000 */
[----:B------:R-:W-:Y:S01]  /*7c90*/  FMNMX.FTZ R4, R210, R4, !PT ;  /* 0x00000004d2047209 */ /* 0x000fe20007810000 */
[----:B------:R-:W-:Y:S01]  /*7ca0*/  FMUL.FTZ R74, R74, UR15 ;  /* 0x0000000f4a4a7c20 */ /* 0x000fe20008410000 */
[----:B------:R-:W-:Y:S01]  /*7cb0*/  FMNMX.FTZ R5, R211, R5, !PT ;  /* 0x00000005d3057209 */ /* 0x000fe20007810000 */
[----:B------:R-:W-:Y:S01]  /*7cc0*/  FMUL.FTZ R73, R73, UR15 ;  /* 0x0000000f49497c20 */ /* 0x000fe20008410000 */
[----:B------:R-:W-:Y:S03]  /*7cd0*/  FMNMX.FTZ R6, R197, R6, !PT ;  /* 0x00000006c5067209 */ /* 0x000fe60007810000 */
        /* <DEDUP_REMOVED lines=21> */
[----:B--2---:R-:W-:Y:S01]  /*7e30*/  FMNMX.FTZ R5, R198, R5, !PT ;  /* 0x00000005c6057209 */ /* 0x004fe20007810000 */
[----:B------:R-:W-:Y:S01]  /*7e40*/  FMUL.FTZ R83, R83, UR15 ;  /* 0x0000000f53537c20 */ /* 0x000fe20008410000 */
[----:B------:R-:W-:Y:S03]  /*7e50*/  FMNMX.FTZ R6, R178, R6, !PT ;  /* 0x00000006b2067209 */ /* 0x000fe60007810000 */
[----:B------:R-:W2:Y:S01]  /*7e60*/  MUFU.TANH R19, R43 ;  /* 0x0000002b00137308 */ /* 0x000ea20000002400 */
[----:B------:R-:W-:Y:S01]  /*7e70*/  FMNMX.FTZ R2, R170, R2, !PT ;  /* 0x00000002aa027209 */ /* 0x000fe20007810000 */
[----:B------:R-:W-:Y:S01]  /*7e80*/  FMUL.FTZ R84, R84, UR15 ;  /* 0x0000000f54547c20 */ /* 0x000fe20008410000 */
[----:B------:R-:W-:Y:S01]  /*7e90*/  FMNMX.FTZ R4, R168, R4, !PT ;  /* 0x00000004a8047209 */ /* 0x000fe20007810000 */
[----:B------:R-:W-:Y:S01]  /*7ea0*/  FMUL.FTZ R79, R79, UR15 ;  /* 0x0000000f4f4f7c20 */ /* 0x000fe20008410000 */
[----:B---3--:R-:W-:Y:S01]  /*7eb0*/  FMNMX.FTZ R5, R177, R5, !PT ;  /* 0x00000005b1057209 */ /* 0x008fe20007810000 */
[----:B------:R-:W-:Y:S01]  /*7ec0*/  FMUL.FTZ R88, R88, UR15 ;  /* 0x0000000f58587c20 */ /* 0x000fe20008410000 */
[----:B------:R-:W-:Y:S03]  /*7ed0*/  FMNMX.FTZ R6, R32, R6, !PT ;  /* 0x0000000620067209 */ /* 0x000fe60007810000 */
[----:B------:R-:W3:Y:S01]  /*7ee0*/  MUFU.TANH R44, R44 ;  /* 0x0000002c002c7308 */ /* 0x000ee20000002400 */
[----:B------:R-:W-:Y:S01]  /*7ef0*/  FMNMX.FTZ R2, R27, R2, !PT ;  /* 0x000000021b027209 */ /* 0x000fe20007810000 */
[----:B------:R-:W-:Y:S01]  /*7f00*/  FMUL.FTZ R86, R86, UR15 ;  /* 0x0000000f56567c20 */ /* 0x000fe20008410000 */
[----:B------:R-:W-:Y:S01]  /*7f10*/  FMNMX.FTZ R4, R28, R4, !PT ;  /* 0x000000041c047209 */ /* 0x000fe20007810000 */
[----:B------:R-:W-:Y:S01]  /*7f20*/  FMUL.FTZ R85, R85, UR15 ;  /* 0x0000000f55557c20 */ /* 0x000fe20008410000 */
[----:B----4-:R-:W-:Y:S01]  /*7f30*/  FMNMX.FTZ R5, R34, R5, !PT ;  /* 0x0000000522057209 */ /* 0x010fe20007810000 */
[----:B------:R-:W-:Y:S01]  /*7f40*/  FMUL.FTZ R90, R90, UR15 ;  /* 0x0000000f5a5a7c20 */ /* 0x000fe20008410000 */
[----:B------:R-:W-:Y:S03]  /*7f50*/  FMNMX.FTZ R6, R33, R6, !PT ;  /* 0x0000000621067209 */ /* 0x000fe60007810000 */
[----:B------:R-:W4:Y:S01]  /*7f60*/  MUFU.TANH R50, R50 ;  /* 0x0000003200327308 */ /* 0x000f220000002400 */
[----:B------:R-:W-:Y:S01]  /*7f70*/  FMNMX.FTZ R2, R30, R2, !PT ;  /* 0x000000021e027209 */ /* 0x000fe20007810000 */
[----:B------:R-:W-:Y:S01]  /*7f80*/  FMUL.FTZ R87, R87, UR15 ;  /* 0x0000000f57577c20 */ /* 0x000fe20008410000 */
[----:B------:R-:W-:Y:S01]  /*7f90*/  FMNMX.FTZ R4, R29, R4, !PT ;  /* 0x000000041d047209 */ /* 0x000fe20007810000 */
[----:B------:R-:W-:Y:S01]  /*7fa0*/  FMUL.FTZ R96, R96, UR15 ;  /* 0x0000000f60607c20 */ /* 0x000fe20008410000 */
[----:B-1----:R-:W-:Y:S01]  /*7fb0*/  FMNMX.FTZ R5, R35, R5, !PT ;  /* 0x0000000523057209 */ /* 0x002fe20007810000 */
[----:B------:R-:W-:Y:S01]  /*7fc0*/  FMUL.FTZ R0, R127, UR15 ;  /* 0x0000000f7f007c20 */ /* 0x000fe20008410000 */
[----:B------:R-:W-:Y:S03]  /*7fd0*/  FMNMX.FTZ R6, R26, R6, !PT ;  /* 0x000000061a067209 */ /* 0x000fe60007810000 */
[----:B------:R-:W1:Y:S01]  /*7fe0*/  MUFU.TANH R49, R49 ;  /* 0x0000003100317308 */ /* 0x000e620000002400 */
[----:B------:R-:W-:Y:S01]  /*7ff0*/  FMNMX.FTZ R2, R31, R2, !PT ;  /* 0x000000021f027209 */ /* 0x000fe20007810000 */
[----:B------:R-:W-:Y:S01]  /*8000*/  FMUL.FTZ R89, R89, UR15 ;  /* 0x0000000f59597c20 */ /* 0x000fe20008410000 */
[----:B-----5:R-:W-:Y:S01]  /*8010*/  FMNMX.FTZ R4, R22, R4, !PT ;  /* 0x0000000416047209 */ /* 0x020fe20007810000 */
        /* <DEDUP_REMOVED lines=13> */
[----:B--2---:R-:W-:Y:S01]  /*80f0*/  FMNMX.FTZ R2, R19, R2, !PT ;  /* 0x0000000213027209 */ /* 0x004fe20007810000 */
[----:B------:R-:W-:Y:S01]  /*8100*/  FMUL.FTZ R99, R99, UR15 ;  /* 0x0000000f63637c20 */ /* 0x000fe20008410000 */
[----:B---3--:R-:W-:Y:S01]  /*8110*/  FMNMX.FTZ R4, R44, R4, !PT ;  /* 0x000000042c047209 */ /* 0x008fe20007810000 */
[----:B------:R-:W-:Y:S01]  /*8120*/  FMUL.FTZ R100, R100, UR15 ;  /* 0x0000000f64647c20 */ /* 0x000fe20008410000 */
[----:B----4-:R-:W-:Y:S01]  /*8130*/  FMNMX.FTZ R5, R50, R5, !PT ;  /* 0x0000000532057209 */ /* 0x010fe20007810000 */
[----:B------:R-:W-:Y:S01]  /*8140*/  FMUL.FTZ R102, R102, UR15 ;  /* 0x0000000f66667c20 */ /* 0x000fe20008410000 */
[----:B-1----:R-:W-:Y:S03]  /*8150*/  FMNMX.FTZ R6, R49, R6, !PT ;  /* 0x0000000631067209 */ /* 0x002fe60007810000 */
[----:B------:R-:W1:Y:S01]  /*8160*/  MUFU.TANH R51, R51 ;  /* 0x0000003300337308 */ /* 0x000e620000002400 */
[----:B-----5:R-:W-:Y:S01]  /*8170*/  FMNMX.FTZ R2, R46, R2, !PT ;  /* 0x000000022e027209 */ /* 0x020fe20007810000 */
[----:B------:R-:W-:Y:S01]  /*8180*/  FMUL.FTZ R101, R101, UR15 ;  /* 0x0000000f65657c20 */ /* 0x000fe20008410000 */
[----:B------:R-:W-:Y:S01]  /*8190*/  FMUL.FTZ R95, R95, UR15 ;  /* 0x0000000f5f5f7c20 */ /* 0x000fe20008410000 */
[----:B------:R-:W-:Y:S01]  /*81a0*/  FMUL.FTZ R93, R93, UR15 ;  /* 0x0000000f5d5d7c20 */ /* 0x000fe20008410000 */
[----:B------:R-:W-:Y:S01]  /*81b0*/  FMUL.FTZ R103, R103, UR15 ;  /* 0x0000000f67677c20 */ /* 0x000fe20008410000 */
[----:B------:R-:W-:Y:S01]  /*81c0*/  FMUL.FTZ R112, R112, UR15 ;  /* 0x0000000f70707c20 */ /* 0x000fe20008410000 */
[----:B------:R-:W-:Y:S03]  /*81d0*/  FMUL.FTZ R106, R106, UR15 ;  /* 0x0000000f6a6a7c20 */ /* 0x000fe60008410000 */
[----:B------:R-:W2:Y:S01]  /*81e0*/  MUFU.TANH R52, R52 ;  /* 0x0000003400347308 */ /* 0x000ea20000002400 */
[----:B------:R-:W-:Y:S01]  /*81f0*/  FMNMX.FTZ R4, R45, R4, !PT ;  /* 0x000000042d047209 */ /* 0x000fe20007810000 */
[----:B------:R-:W-:Y:S01]  /*8200*/  FMUL.FTZ R104, R104, UR15 ;  /* 0x0000000f68687c20 */ /* 0x000fe20008410000 */
[----:B------:R-:W-:Y:S01]  /*8210*/  FMUL.FTZ R114, R114, UR15 ;  /* 0x0000000f72727c20 */ /* 0x000fe20008410000 */
[----:B------:R-:W-:Y:S01]  /*8220*/  FMUL.FTZ R113, R113, UR15 ;  /* 0x0000000f71717c20 */ /* 0x000fe20008410000 */
[----:B------:R-:W-:Y:S01]  /*8230*/  FMUL.FTZ R107, R107, UR15 ;  /* 0x0000000f6b6b7c20 */ /* 0x000fe20008410000 */
[----:B------:R-:W-:Y:S01]  /*8240*/  FMUL.FTZ R105, R105, UR15 ;  /* 0x0000000f69697c20 */ /* 0x000fe20008410000 */
[----:B------:R-:W-:Y:S03]  /*8250*/  FMUL.FTZ R115, R115, UR15 ;  /* 0x0000000f73737c20 */ /* 0x000fe60008410000 */
[----:B------:R-:W3:Y:S01]  /*8260*/  MUFU.TANH R47, R47 ;  /* 0x0000002f002f7308 */ /* 0x000ee20000002400 */
[----:B-1----:R-:W-:Y:S01]  /*8270*/  FMNMX.FTZ R5, R51, R5, !PT ;  /* 0x0000000533057209 */ /* 0x002fe20007810000 */
[----:B------:R-:W-:Y:S01]  /*8280*/  FMUL.FTZ R116, R116, UR15 ;  /* 0x0000000f74747c20 */ /* 0x000fe20008410000 */
[----:B------:R-:W-:Y:S01]  /*8290*/  FMUL.FTZ R108, R108, UR15 ;  /* 0x0000000f6c6c7c20 */ /* 0x000fe20008410000 */
[----:B------:R-:W-:Y:S01]  /*82a0*/  FMUL.FTZ R118, R118, UR15 ;  /* 0x0000000f76767c20 */ /* 0x000fe20008410000 */
[----:B------:R-:W-:Y:S01]  /*82b0*/  FMUL.FTZ R117, R117, UR15 ;  /* 0x0000000f75757c20 */ /* 0x000fe20008410000 */
[----:B------:R-:W-:Y:S01]  /*82c0*/  FMUL.FTZ R110, R110, UR15 ;  /* 0x0000000f6e6e7c20 */ /* 0x000fe20008410000 */
[----:B------:R-:W-:Y:S03]  /*82d0*/  FMUL.FTZ R109, R109, UR15 ;  /* 0x0000000f6d6d7c20 */ /* 0x000fe60008410000 */
[----:B------:R-:W1:Y:S01]  /*82e0*/  MUFU.TANH R56, R56 ;  /* 0x0000003800387308 */ /* 0x000e620000002400 */
[----:B--2---:R-:W-:Y:S01]  /*82f0*/  FMNMX.FTZ R6, R52, R6, !PT ;  /* 0x0000000634067209 */ /* 0x004fe20007810000 */
[----:B------:R-:W-:Y:S01]  /*8300*/  FMUL.FTZ R119, R119, UR15 ;  /* 0x0000000f77777c20 */ /* 0x000fe20008410000 */
[----:B------:R-:W-:Y:S01]  /*8310*/  FMUL.FTZ R128, R128, UR15 ;  /* 0x0000000f80807c20 */ /* 0x000fe20008410000 */
[----:B------:R-:W-:Y:S01]  /*8320*/  FMUL.FTZ R111, R111, UR15 ;  /* 0x0000000f6f6f7c20 */ /* 0x000fe20008410000 */
[----:B------:R-:W-:Y:S01]  /*8330*/  FMUL.FTZ R120, R120, UR15 ;  /* 0x0000000f78787c20 */ /* 0x000fe20008410000 */
[----:B------:R-:W-:Y:S01]  /*8340*/  FMUL.FTZ R121, R121, UR15 ;  /* 0x0000000f79797c20 */ /* 0x000fe20008410000 */
[----:B------:R-:W-:Y:S03]  /*8350*/  FMUL.FTZ R122, R122, UR15 ;  /* 0x0000000f7a7a7c20 */ /* 0x000fe60008410000 */
[----:B------:R-:W2:Y:S01]  /*8360*/  MUFU.TANH R54, R54 ;  /* 0x0000003600367308 */ /* 0x000ea20000002400 */
[----:B---3--:R-:W-:Y:S01]  /*8370*/  FMNMX.FTZ R2, R47, R2, !PT ;  /* 0x000000022f027209 */ /* 0x008fe20007810000 */
[----:B------:R-:W-:Y:S01]  /*8380*/  FMUL.FTZ R123, R123, UR15 ;  /* 0x0000000f7b7b7c20 */ /* 0x000fe20008410000 */
[----:B------:R-:W-:Y:S01]  /*8390*/  FMUL.FTZ R124, R124, UR15 ;  /* 0x0000000f7c7c7c20 */ /* 0x000fe20008410000 */
[----:B------:R-:W-:Y:S01]  /*83a0*/  FMUL.FTZ R125, R125, UR15 ;  /* 0x0000000f7d7d7c20 */ /* 0x000fe20008410000 */
[----:B------:R-:W-:Y:S01]  /*83b0*/  FMUL.FTZ R41, R126, UR15 ;  /* 0x0000000f7e297c20 */ /* 0x000fe20008410000 */
[----:B------:R-:W-:Y:S01]  /*83c0*/  FMUL.FTZ R130, R130, UR15 ;  /* 0x0000000f82827c20 */ /* 0x000fe20008410000 */
[----:B------:R-:W-:Y:S03]  /*83d0*/  FMUL.FTZ R129, R129, UR15 ;  /* 0x0000000f81817c20 */ /* 0x000fe60008410000 */
[----:B------:R-:W3:Y:S01]  /*83e0*/  MUFU.TANH R53, R53 ;  /* 0x0000003500357308 */ /* 0x000ee20000002400 */
[----:B-1----:R-:W-:Y:S09]  /*83f0*/  FMNMX.FTZ R4, R56, R4, !PT ;  /* 0x0000000438047209 */ /* 0x002ff20007810000 */
[----:B------:R-:W1:Y:S01]  /*8400*/  MUFU.TANH R58, R58 ;  /* 0x0000003a003a7308 */ /* 0x000e620000002400 */
[----:B--2---:R-:W-:Y:S09]  /*8410*/  FMNMX.FTZ R5, R54, R5, !PT ;  /* 0x0000000536057209 */ /* 0x004ff20007810000 */
[----:B------:R-:W2:Y:S01]  /*8420*/  MUFU.TANH R57, R57 ;  /* 0x0000003900397308 */ /* 0x000ea20000002400 */
[----:B---3--:R-:W-:Y:S09]  /*8430*/  FMNMX.FTZ R6, R53, R6, !PT ;  /* 0x0000000635067209 */ /* 0x008ff20007810000 */
        /* <DEDUP_REMOVED lines=21> */
[----:B--2---:R-:W-:Y:S01]  /*8590*/  FMNMX.FTZ R5, R15, R5, !PT ;  /* 0x000000050f057209 */ /* 0x004fe20007810000 */
[----:B------:R-:W-:Y:S08]  /*85a0*/  FMUL.FTZ R67, R131, UR15 ;  /* 0x0000000f83437c20 */ /* 0x000ff00008410000 */
        /* <DEDUP_REMOVED lines=40> */
[----:B------:R3:W-:Y:S01]  /*8830*/  MUFU.TANH R42, R0 ;  /* 0x00000000002a7308 */ /* 0x0007e20000002400 */
[----:B--2---:R-:W-:Y:S09]  /*8840*/  FMNMX.FTZ R4, R85, R6, !PT ;  /* 0x0000000655047209 */ /* 0x004ff20007810000 */
[----:B------:R-:W1:Y:S10]  /*8850*/  MUFU.TANH R87, R87 ;  /* 0x0000005700577308 */ /* 0x000e740000002400 */
        /* <DEDUP_REMOVED lines=64> */
[----:B------:R-:W-:Y:S01]  /*8c60*/  MUFU.TANH R121, R121 ;  /* 0x0000007900797308 */ /* 0x000fe20000002400 */
[----:B--2---:R-:W-:Y:S09]  /*8c70*/  FMNMX.FTZ R14, R111, R5, !PT ;  /* 0x000000056f0e7209 */ /* 0x004ff20007810000 */
[----:B------:R-:W-:Y:S01]  /*8c80*/  MUFU.TANH R122, R122 ;  /* 0x0000007a007a7308 */ /* 0x000fe20000002400 */
[----:B---3--:R-:W-:Y:S09]  /*8c90*/  FMNMX.FTZ R12, R120, R2, !PT ;  /* 0x00000002780c7209 */ /* 0x008ff20007810000 */
[----:B------:R-:W-:Y:S10]  /*8ca0*/  MUFU.TANH R123, R123 ;  /* 0x0000007b007b7308 */ /* 0x000ff40000002400 */
[----:B------:R-:W-:Y:S10]  /*8cb0*/  MUFU.TANH R124, R124 ;  /* 0x0000007c007c7308 */ /* 0x000ff40000002400 */
[----:B------:R-:W-:Y:S10]  /*8cc0*/  MUFU.TANH R125, R125 ;  /* 0x0000007d007d7308 */ /* 0x000ff40000002400 */
[----:B------:R-:W-:Y:S10]  /*8cd0*/  MUFU.TANH R41, R41 ;  /* 0x0000002900297308 */ /* 0x000ff40000002400 */
[----:B------:R-:W1:Y:S10]  /*8ce0*/  MUFU.TANH R130, R130 ;  /* 0x0000008200827308 */ /* 0x000e740000002400 */
[----:B------:R-:W2:Y:S10]  /*8cf0*/  MUFU.TANH R129, R129 ;  /* 0x0000008100817308 */ /* 0x000eb40000002400 */
[----:B------:R-:W3:Y:S01]  /*8d00*/  MUFU.TANH R67, R67 ;  /* 0x0000004300437308 */ /* 0x000ee20000002400 */
[----:B-1----:R-:W-:Y:S02]  /*8d10*/  FMNMX.FTZ R13, R130, R0, !PT ;  /* 0x00000000820d7209 */ /* 0x002fe40007810000 */
[----:B--2---:R-:W-:Y:S01]  /*8d20*/  FMNMX.FTZ R40, R129, R40, !PT ;  /* 0x0000002881287209 */ /* 0x004fe20007810000 */
[----:B------:R-:W-:Y:S06]  /*8d30*/  @P2 BRA `(.L_x_377) ;  /* 0xffffffdc00e82947 */ /* 0x000fec000383ffff */
.L_x_376:
[----:B-1----:R-:W-:Y:S01]  /*8d40*/  SHFL.BFLY PT, R6, R40, 0x2, 0x1f ;  /* 0x0c401f0028067f89 */ /* 0x002fe200000e0000 */
[----:B------:R-:W-:Y:S02]  /*8d50*/  FMNMX.FTZ R0, R122, R14, !PT ;  /* 0x0000000e7a007209 */ /* 0x000fe40007810000 */
[----:B---3--:R-:W-:Y:S02]  /*8d60*/  FMNMX.FTZ R5, R67, R13, !PT ;  /* 0x0000000d43057209 */ /* 0x008fe40007810000 */
[----:B------:R-:W-:Y:S02]  /*8d70*/  FMNMX.FTZ R0, R123, R0, !PT ;  /* 0x000000007b007209 */ /* 0x000fe40007810000 */
[----:B------:R-:W-:Y:S01]  /*8d80*/  FMNMX.FTZ R2, R121, R12, !PT ;  /* 0x0000000c79027209 */ /* 0x000fe20007810000 */
[----:B------:R-:W-:Y:S01]  /*8d90*/  SHFL.BFLY PT, R7, R5, 0x2, 0x1f ;  /* 0x0c401f0005077f89 */ /* 0x000fe200000e0000 */
        /* <DEDUP_REMOVED lines=11> */
[----:B------:R-:W1:Y:S08]  /*8e50*/  SHFL.BFLY PT, R6, R40, 0x1, 0x1f ;  /* 0x0c201f0028067f89 */ /* 0x000e7000000e0000 */
[----:B------:R-:W2:Y:S08]  /*8e60*/  SHFL.BFLY PT, R39, R5, 0x1, 0x1f ;  /* 0x0c201f0005277f89 */ /* 0x000eb000000e0000 */
[----:B------:R-:W3:Y:S08]  /*8e70*/  SHFL.BFLY PT, R7, R38, 0x1, 0x1f ;  /* 0x0c201f0026077f89 */ /* 0x000ef000000e0000 */
[----:B------:R-:W4:Y:S01]  /*8e80*/  SHFL.BFLY PT, R4, R2, 0x1, 0x1f ;  /* 0x0c201f0002047f89 */ /* 0x000f2200000e0000 */
[----:B-1----:R-:W-:Y:S02]  /*8e90*/  FMNMX.FTZ R40, R40, R6, !PT ;  /* 0x0000000628287209 */ /* 0x002fe40007810000 */
[----:B--2---:R-:W-:Y:S03]  /*8ea0*/  FMNMX.FTZ R39, R5, R39, !PT ;  /* 0x0000002705277209 */ /* 0x004fe60007810000 */
[C---:B------:R-:W-:Y:S01]  /*8eb0*/  FADD.FTZ R0, -R40.reuse, R3 ;  /* 0x0000000328007221 */ /* 0x040fe20000010100 */
[C---:B------:R-:W-:Y:S01]  /*8ec0*/  FMUL.FTZ R43, R40.reuse, UR4 ;  /* 0x00000004282b7c20 */ /* 0x040fe20008410000 */
[----:B------:R-:W-:Y:S02]  /*8ed0*/  FSETP.NEU.FTZ.AND P0, PT, R40, -INF , PT ;  /* 0xff8000002800780b */ /* 0x000fe40003f1d000 */
[----:B------:R-:W-:Y:S01]  /*8ee0*/  FMUL.FTZ R3, R0, UR4 ;  /* 0x0000000400037c20 */ /* 0x000fe20008410000 */
[----:B------:R-:W-:Y:S01]  /*8ef0*/  FMUL.FTZ R64, R39, UR4 ;  /* 0x0000000427407c20 */ /* 0x000fe20008410000 */
[----:B------:R-:W-:Y:S01]  /*8f00*/  FSEL R43, R43, RZ, P0 ;  /* 0x000000ff2b2b7208 */ /* 0x000fe20000000000 */
[C---:B------:R-:W-:Y:S01]  /*8f10*/  FADD.FTZ R0, -R39.reuse, R132 ;  /* 0x0000008427007221 */ /* 0x040fe20000010100 */
[----:B------:R1:W-:Y:S01]  /*8f20*/  MUFU.EX2 R37, R3 ;  /* 0x0000000300257308 */ /* 0x0003e20000000800 */
[----:B---3--:R-:W-:Y:S02]  /*8f30*/  FMNMX.FTZ R38, R38, R7, !PT ;  /* 0x0000000726267209 */ /* 0x008fe40007810000 */
[----:B------:R-:W-:Y:S01]  /*8f40*/  FSETP.NEU.FTZ.AND P0, PT, R39, -INF , PT ;  /* 0xff8000002700780b */ /* 0x000fe20003f1d000 */
[--C-:B------:R-:W-:Y:S01]  /*8f50*/  FFMA.FTZ R8, R199, UR4, -R43.reuse ;  /* 0x00000004c7087c23 */ /* 0x100fe2000801082b */
[----:B------:R-:W-:Y:S01]  /*8f60*/  FFMA.FTZ R7, R32, UR4, -R43 ;  /* 0x0000000420077c23 */ /* 0x000fe2000801082b */
[----:B------:R-:W-:Y:S01]  /*8f70*/  FMUL.FTZ R65, R38, UR4 ;  /* 0x0000000426417c20 */ /* 0x000fe20008410000 */
[----:B------:R-:W-:Y:S02]  /*8f80*/  FSEL R64, R64, RZ, P0 ;  /* 0x000000ff40407208 */ /* 0x000fe40000000000 */
[----:B------:R-:W-:Y:S03]  /*8f90*/  FSETP.NEU.FTZ.AND P0, PT, R38, -INF , PT ;  /* 0xff8000002600780b */ /* 0x000fe60003f1d000 */
[--C-:B------:R-:W-:Y:S01]  /*8fa0*/  FFMA.FTZ R5, R176, UR4, -R64.reuse ;  /* 0x00000004b0057c23 */ /* 0x100fe20008010840 */
[----:B------:R-:W-:Y:S01]  /*8fb0*/  FSEL R65, R65, RZ, P0 ;  /* 0x000000ff41417208 */ /* 0x000fe20000000000 */
[--C-:B------:R-:W-:Y:S01]  /*8fc0*/  FFMA.FTZ R12, R87, UR4, -R64.reuse ;  /* 0x00000004570c7c23 */ /* 0x100fe20008010840 */
[----:B------:R-:W-:Y:S01]  /*8fd0*/  FFMA.FTZ R9, R86, UR4, -R64 ;  /* 0x0000000456097c23 */ /* 0x000fe20008010840 */
[----:B-1----:R-:W-:Y:S02]  /*8fe0*/  FMUL.FTZ R3, R0, UR4 ;  /* 0x0000000400037c20 */ /* 0x002fe40008410000 */
[----:B------:R-:W-:Y:S01]  /*8ff0*/  FFMA.FTZ R6, R201, UR4, -R65 ;  /* 0x00000004c9067c23 */ /* 0x000fe20008010841 */
[----:B------:R-:W-:Y:S01]  /*9000*/  FADD.FTZ R0, -R38, R133 ;  /* 0x0000008526007221 */ /* 0x000fe20000010100 */
[----:B------:R1:W-:Y:S10]  /*9010*/  MUFU.EX2 R201, R7 ;  /* 0x0000000700c97308 */ /* 0x0003f40000000800 */
[----:B------:R4:W2:Y:S10]  /*9020*/  MUFU.EX2 R36, R3 ;  /* 0x0000000300247308 */ /* 0x0008b40000000800 */
[----:B------:R3:W-:Y:S01]  /*9030*/  MUFU.EX2 R127, R6 ;  /* 0x00000006007f7308 */ /* 0x0007e20000000800 */
[--C-:B-1----:R-:W-:Y:S09]  /*9040*/  FFMA.FTZ R7, R48, UR4, -R43.reuse ;  /* 0x0000000430077c23 */ /* 0x102ff2000801082b */
[----:B------:R1:W-:Y:S01]  /*9050*/  MUFU.EX2 R228, R7 ;  /* 0x0000000700e47308 */ /* 0x0003e20000000800 */
[----:B----4-:R-:W-:Y:S01]  /*9060*/  FMNMX.FTZ R3, R2, R4, !PT ;  /* 0x0000000402037209 */ /* 0x010fe20007810000 */
[--C-:B------:R-:W-:Y:S01]  /*9070*/  FFMA.FTZ R4, R202, UR4, -R43.reuse ;  /* 0x00000004ca047c23 */ /* 0x100fe2000801082b */
[----:B------:R-:W-:Y:S02]  /*9080*/  FMUL.FTZ R2, R0, UR4 ;  /* 0x0000000400027c20 */ /* 0x000fe40008410000 */
[C---:B------:R-:W-:Y:S01]  /*9090*/  FSETP.NEU.FTZ.AND P0, PT, R3.reuse, -INF , PT ;  /* 0xff8000000300780b */ /* 0x040fe20003f1d000 */
[C---:B------:R-:W-:Y:S01]  /*90a0*/  FMUL.FTZ R66, R3.reuse, UR4 ;  /* 0x0000000403427c20 */ /* 0x040fe20008410000 */
[----:B------:R-:W-:Y:S03]  /*90b0*/  FADD.FTZ R0, -R3, R134 ;  /* 0x0000008603007221 */ /* 0x000fe60000010100 */
[----:B------:R4:W-:Y:S01]  /*90c0*/  MUFU.EX2 R133, R4 ;  /* 0x0000000400857308 */ /* 0x0009e20000000800 */
[--C-:B---3--:R-:W-:Y:S01]  /*90d0*/  FFMA.FTZ R6, R33, UR4, -R43.reuse ;  /* 0x0000000421067c23 */ /* 0x108fe2000801082b */
[----:B------:R-:W-:Y:S01]  /*90e0*/  FSEL R66, R66, RZ, P0 ;  /* 0x000000ff42427208 */ /* 0x000fe20000000000 */
[----:B------:R-:W-:Y:S07]  /*90f0*/  FMUL.FTZ R0, R0, UR4 ;  /* 0x0000000400007c20 */ /* 0x000fee0008410000 */
[----:B------:R-:W-:Y:S01]  /*9100*/  MUFU.EX2 R2, R2 ;  /* 0x0000000200027308 */ /* 0x000fe20000000800 */
[--C-:B-1----:R-:W-:Y:S01]  /*9110*/  FFMA.FTZ R7, R18, UR4, -R43.reuse ;  /* 0x0000000412077c23 */ /* 0x102fe2000801082b */
[----:B--2---:R-:W-:Y:S08]  /*9120*/  FMUL.FTZ R18, R36, R146 ;  /* 0x0000009224127220 */ /* 0x004ff00000410000 */
[----:B------:R-:W1:Y:S01]  /*9130*/  MUFU.EX2 R0, R0 ;  /* 0x0000000000007308 */ /* 0x000e620000000800 */
[--C-:B----4-:R-:W-:Y:S09]  /*9140*/  FFMA.FTZ R4, R212, UR4, -R43.reuse ;  /* 0x00000004d4047c23 */ /* 0x110ff2000801082b */
[----:B------:R2:W-:Y:S10]  /*9150*/  MUFU.EX2 R172, R4 ;  /* 0x0000000400ac7308 */ /* 0x0005f40000000800 */
[----:B------:R3:W-:Y:S01]  /*9160*/  MUFU.EX2 R247, R7 ;  /* 0x0000000700f77308 */ /* 0x0007e20000000800 */
[----:B-1----:R-:W-:Y:S01]  /*9170*/  FMUL.FTZ R14, R0, R150 ;  /* 0x00000096000e7220 */ /* 0x002fe20000410000 */
[----:B--2---:R-:W-:Y:S08]  /*9180*/  FFMA.FTZ R4, R204, UR4, -R64 ;  /* 0x00000004cc047c23 */ /* 0x004ff00008010840 */
[----:B------:R1:W-:Y:S01]  /*9190*/  MUFU.EX2 R204, R5 ;  /* 0x0000000500cc7308 */ /* 0x0003e20000000800 */
[----:B---3--:R-:W-:Y:S01]  /*91a0*/  FFMA.FTZ R7, R80, UR4, -R43 ;  /* 0x0000000450077c23 */ /* 0x008fe2000801082b */
[----:B------:R-:W-:Y:S08]  /*91b0*/  FFMA.FTZ R80, R41, UR4, -R66 ;  /* 0x0000000429507c23 */ /* 0x000ff00008010842 */
[----:B------:R2:W-:Y:S10]  /*91c0*/  MUFU.EX2 R131, R4 ;  /* 0x0000000400837308 */ /* 0x0005f40000000800 */
[----:B------:R3:W4:Y:S01]  /*91d0*/  MUFU.EX2 R10, R7 ;  /* 0x00000007000a7308 */ /* 0x0007220000000800 */
[----:B-1----:R-:W-:Y:S09]  /*91e0*/  FFMA.FTZ R5, R208, UR4, -R65 ;  /* 0x00000004d0057c23 */ /* 0x002ff20008010841 */
[----:B------:R1:W-:Y:S01]  /*91f0*/  MUFU.EX2 R174, R5 ;  /* 0x0000000500ae7308 */ /* 0x0003e20000000800 */
[--C-:B--2---:R-:W-:Y:S09]  /*9200*/  FFMA.FTZ R4, R211, UR4, -R64.reuse ;  /* 0x00000004d3047c23 */ /* 0x104ff20008010840 */
[----:B------:R2:W-:Y:S01]  /*9210*/  MUFU.EX2 R134, R4 ;  /* 0x0000000400867308 */ /* 0x0005e20000000800 */
[----:B---3--:R-:W-:Y:S01]  /*9220*/  FMUL.FTZ R7, R36, R143 ;  /* 0x0000008f24077220 */ /* 0x008fe20000410000 */
[----:B----4-:R-:W-:Y:S01]  /*9230*/  MOV R143, R10 ;  /* 0x0000000a008f7202 */ /* 0x010fe20000000f00 */
[----:B------:R-:W-:Y:S01]  /*9240*/  FMUL.FTZ R10, R0, R138 ;  /* 0x0000008a000a7220 */ /* 0x000fe20000410000 */
[--C-:B-1----:R-:W-:Y:S01]  /*9250*/  FFMA.FTZ R5, R198, UR4, -R64.reuse ;  /* 0x00000004c6057c23 */ /* 0x102fe20008010840 */
[--C-:B--2---:R-:W-:Y:S05]  /*9260*/  FFMA.FTZ R4, R197, UR4, -R43.reuse ;  /* 0x00000004c5047c23 */ /* 0x104fea000801082b */
[----:B------:R1:W-:Y:S02]  /*9270*/  MUFU.EX2 R197, R4 ;  /* 0x0000000400c57308 */ /* 0x0003e40000000800 */
[--C-:B-1----:R-:W-:Y:S08]  /*9280*/  FFMA.FTZ R4, R169, UR4, -R43.reuse ;  /* 0x00000004a9047c23 */ /* 0x102ff0000801082b */
[----:B------:R1:W-:Y:S02]  /*9290*/  MUFU.EX2 R211, R4 ;  /* 0x0000000400d37308 */ /* 0x0003e40000000800 */
[----:B-1----:R-:W-:Y:S08]  /*92a0*/  FFMA.FTZ R4, R179, UR4, -R64 ;  /* 0x00000004b3047c23 */ /* 0x002ff00008010840 */
[----:B------:R1:W-:Y:S10]  /*92b0*/  MUFU.EX2 R179, R8 ;  /* 0x0000000800b37308 */ /* 0x0003f40000000800 */
[----:B------:R2:W-:Y:S01]  /*92c0*/  MUFU.EX2 R181, R4 ;  /* 0x0000000400b57308 */ /* 0x0005e20000000800 */
[----:B-1----:R-:W-:Y:S09]  /*92d0*/  FFMA.FTZ R8, R26, UR4, -R43 ;  /* 0x000000041a087c23 */ /* 0x002ff2000801082b */
[----:B------:R1:W-:Y:S01]  /*92e0*/  MUFU.EX2 R214, R8 ;  /* 0x0000000800d67308 */ /* 0x0003e20000000800 */
[----:B--2---:R-:W-:Y:S09]  /*92f0*/  FFMA.FTZ R4, R210, UR4, -R65 ;  /* 0x00000004d2047c23 */ /* 0x004ff20008010841 */
[----:B------:R2:W3:Y:S01]  /*9300*/  MUFU.EX2 R132, R4 ;  /* 0x0000000400847308 */ /* 0x0004e20000000800 */
[--C-:B-1----:R-:W-:Y:S09]  /*9310*/  FFMA.FTZ R8, R52, UR4, -R43.reuse ;  /* 0x0000000434087c23 */ /* 0x102ff2000801082b */
[----:B------:R1:W-:Y:S01]  /*9320*/  MUFU.EX2 R222, R8 ;  /* 0x0000000800de7308 */ /* 0x0003e20000000800 */
[--C-:B--2---:R-:W-:Y:S01]  /*9330*/  FFMA.FTZ R4, R203, UR4, -R66.reuse ;  /* 0x00000004cb047c23 */ /* 0x104fe20008010842 */
[----:B---3--:R-:W-:Y:S08]  /*9340*/  F2FP.BF16.F32.PACK_AB R48, R132, R127 ;  /* 0x0000007f8430723e */ /* 0x008ff000000010ff */
[----:B------:R2:W-:Y:S01]  /*9350*/  MUFU.EX2 R126, R4 ;  /* 0x00000004007e7308 */ /* 0x0005e20000000800 */
[----:B-1----:R-:W-:Y:S01]  /*9360*/  FFMA.FTZ R8, R68, UR4, -R43 ;  /* 0x0000000444087c23 */ /* 0x002fe2000801082b */
[--C-:B------:R-:W-:Y:S08]  /*9370*/  FFMA.FTZ R68, R111, UR4, -R66.reuse ;  /* 0x000000046f447c23 */ /* 0x100ff00008010842 */
[----:B------:R1:W-:Y:S01]  /*9380*/  MUFU.EX2 R245, R8 ;  /* 0x0000000800f57308 */ /* 0x0003e20000000800 */
[--C-:B--2---:R-:W-:Y:S09]  /*9390*/  FFMA.FTZ R4, R209, UR4, -R66.reuse ;  /* 0x00000004d1047c23 */ /* 0x104ff20008010842 */
[----:B------:R2:W3:Y:S10]  /*93a0*/  MUFU.EX2 R173, R4 ;  /* 0x0000000400ad7308 */ /* 0x0004f40000000800 */
[----:B------:R4:W-:Y:S01]  /*93b0*/  MUFU.EX2 R209, R6 ;  /* 0x0000000600d17308 */ /* 0x0009e20000000800 */
[----:B-1----:R-:W-:Y:S09]  /*93c0*/  FMUL.FTZ R8, R2, R136 ;  /* 0x0000008802087220 */ /* 0x002ff20000410000 */
[----:B------:R-:W-:Y:S01]  /*93d0*/  MUFU.EX2 R68, R68 ;  /* 0x0000004400447308 */ /* 0x000fe20000000800 */
[----:B--2---:R-:W-:Y:S09]  /*93e0*/  FFMA.FTZ R4, R206, UR4, -R65 ;  /* 0x00000004ce047c23 */ /* 0x004ff20008010841 */
[----:B------:R1:W-:Y:S01]  /*93f0*/  MUFU.EX2 R182, R4 ;  /* 0x0000000400b67308 */ /* 0x0003e20000000800 */
[--C-:B----4-:R-:W-:Y:S01]  /*9400*/  FFMA.FTZ R6, R49, UR4, -R43.reuse ;  /* 0x0000000431067c23 */ /* 0x110fe2000801082b */
[----:B---3--:R-:W-:Y:S08]  /*9410*/  F2FP.BF16.F32.PACK_AB R49, R173, R126 ;  /* 0x0000007ead31723e */ /* 0x008ff000000010ff */
[----:B------:R2:W-:Y:S01]  /*9420*/  MUFU.EX2 R233, R6 ;  /* 0x0000000600e97308 */ /* 0x0005e20000000800 */
[--C-:B-1----:R-:W-:Y:S09]  /*9430*/  FFMA.FTZ R4, R207, UR4, -R66.reuse ;  /* 0x00000004cf047c23 */ /* 0x102ff20008010842 */
[----:B------:R1:W-:Y:S01]  /*9440*/  MUFU.EX2 R175, R4 ;  /* 0x0000000400af7308 */ /* 0x0003e20000000800 */
[--C-:B--2---:R-:W-:Y:S01]  /*9450*/  FFMA.FTZ R6, R16, UR4, -R43.reuse ;  /* 0x0000000410067c23 */ /* 0x104fe2000801082b */
[--C-:B------:R-:W-:Y:S08]  /*9460*/  FFMA.FTZ R16, R97, UR4, -R43.reuse ;  /* 0x0000000461107c23 */ /* 0x100ff0000801082b */
[----:B------:R2:W-:Y:S01]  /*9470*/  MUFU.EX2 R32, R6 ;  /* 0x0000000600207308 */ /* 0x0005e20000000800 */
[----:B-1----:R-:W-:Y:S09]  /*9480*/  FFMA.FTZ R4, R205, UR4, -R66 ;  /* 0x00000004cd047c23 */ /* 0x002ff20008010842 */
[----:B------:R1:W-:Y:S01]  /*9490*/  MUFU.EX2 R180, R4 ;  /* 0x0000000400b47308 */ /* 0x0003e20000000800 */
[--C-:B--2---:R-:W-:Y:S09]  /*94a0*/  FFMA.FTZ R6, R81, UR4, -R43.reuse ;  /* 0x0000000451067c23 */ /* 0x104ff2000801082b */
[----:B------:R2:W3:Y:S01]  /*94b0*/  MUFU.EX2 R11, R6 ;  /* 0x00000006000b7308 */ /* 0x0004e20000000800 */
[----:B-1----:R-:W-:Y:S09]  /*94c0*/  FFMA.FTZ R4, R178, UR4, -R43 ;  /* 0x00000004b2047c23 */ /* 0x002ff2000801082b */
[----:B------:R1:W-:Y:S01]  /*94d0*/  MUFU.EX2 R178, R5 ;  /* 0x0000000500b27308 */ /* 0x0003e20000000800 */
[----:B--2---:R-:W-:Y:S01]  /*94e0*/  FMUL.FTZ R6, R36, R142 ;  /* 0x0000008e24067220 */ /* 0x004fe20000410000 */
[----:B---3--:R-:W-:Y:S08]  /*94f0*/  MOV R142, R11 ;  /* 0x0000000b008e7202 */ /* 0x008ff00000000f00 */
[----:B------:R2:W-:Y:S01]  /*9500*/  MUFU.EX2 R199, R4 ;  /* 0x0000000400c77308 */ /* 0x0005e20000000800 */
[----:B------:R-:W-:Y:S09]  /*9510*/  FMUL.FTZ R11, R0, R139 ;  /* 0x0000008b000b7220 */ /* 0x000ff20000410000 */
[----:B------:R3:W-:Y:S01]  /*9520*/  MUFU.EX2 R139, R12 ;  /* 0x0000000c008b7308 */ /* 0x0007e20000000800 */
[----:B-1----:R-:W-:Y:S01]  /*9530*/  FFMA.FTZ R5, R28, UR4, -R65 ;  /* 0x000000041c057c23 */ /* 0x002fe20008010841 */
[--C-:B------:R-:W-:Y:S08]  /*9540*/  FFMA.FTZ R28, R99, UR4, -R64.reuse ;  /* 0x00000004631c7c23 */ /* 0x100ff00008010840 */
[----:B------:R1:W-:Y:S01]  /*9550*/  MUFU.EX2 R176, R5 ;  /* 0x0000000500b07308 */ /* 0x0003e20000000800 */
[--C-:B--2---:R-:W-:Y:S09]  /*9560*/  FFMA.FTZ R4, R177, UR4, -R64.reuse ;  /* 0x00000004b1047c23 */ /* 0x104ff20008010840 */
[----:B------:R2:W-:Y:S01]  /*9570*/  MUFU.EX2 R183, R4 ;  /* 0x0000000400b77308 */ /* 0x0005e20000000800 */
[----:B---3--:R-:W-:Y:S01]  /*9580*/  FFMA.FTZ R12, R96, UR4, -R43 ;  /* 0x00000004600c7c23 */ /* 0x008fe2000801082b */
[--C-:B-1----:R-:W-:Y:S08]  /*9590*/  FFMA.FTZ R5, R25, UR4, -R64.reuse ;  /* 0x0000000419057c23 */ /* 0x102ff00008010840 */
[----:B------:R1:W-:Y:S01]  /*95a0*/  MUFU.EX2 R210, R5 ;  /* 0x0000000500d27308 */ /* 0x0003e20000000800 */
[--C-:B--2---:R-:W-:Y:S09]  /*95b0*/  FFMA.FTZ R4, R34, UR4, -R64.reuse ;  /* 0x0000000422047c23 */ /* 0x104ff20008010840 */
[----:B------:R2:W-:Y:S01]  /*95c0*/  MUFU.EX2 R198, R4 ;  /* 0x0000000400c67308 */ /* 0x0005e20000000800 */
[--C-:B-1----:R-:W-:Y:S01]  /*95d0*/  FFMA.FTZ R5, R44, UR4, -R65.reuse ;  /* 0x000000042c057c23 */ /* 0x102fe20008010841 */
[----:B------:R-:W-:Y:S08]  /*95e0*/  F2FP.BF16.F32.PACK_AB R44, R172, R133 ;  /* 0x00000085ac2c723e */ /* 0x000ff000000010ff */
[----:B------:R1:W-:Y:S01]  /*95f0*/  MUFU.EX2 R213, R5 ;  /* 0x0000000500d57308 */ /* 0x0003e20000000800 */
[--C-:B--2---:R-:W-:Y:S01]  /*9600*/  FFMA.FTZ R4, R35, UR4, -R64.reuse ;  /* 0x0000000423047c23 */ /* 0x104fe20008010840 */
[----:B------:R-:W-:Y:S08]  /*9610*/  FMUL.FTZ R35, R36, R163 ;  /* 0x000000a324237220 */ /* 0x000ff00000410000 */
[----:B------:R2:W-:Y:S01]  /*9620*/  MUFU.EX2 R206, R4 ;  /* 0x0000000400ce7308 */ /* 0x0005e20000000800 */
[--C-:B-1----:R-:W-:Y:S09]  /*9630*/  FFMA.FTZ R5, R54, UR4, -R64.reuse ;  /* 0x0000000436057c23 */ /* 0x102ff20008010840 */
[----:B------:R1:W-:Y:S01]  /*9640*/  MUFU.EX2 R220, R5 ;  /* 0x0000000500dc7308 */ /* 0x0003e20000000800 */
[--C-:B--2---:R-:W-:Y:S09]  /*9650*/  FFMA.FTZ R4, R171, UR4, -R65.reuse ;  /* 0x00000004ab047c23 */ /* 0x104ff20008010841 */
[----:B------:R2:W-:Y:S01]  /*9660*/  MUFU.EX2 R169, R4 ;  /* 0x0000000400a97308 */ /* 0x0005e20000000800 */
[--C-:B-1----:R-:W-:Y:S09]  /*9670*/  FFMA.FTZ R5, R60, UR4, -R65.reuse ;  /* 0x000000043c057c23 */ /* 0x102ff20008010841 */
[----:B------:R1:W-:Y:S01]  /*9680*/  MUFU.EX2 R237, R5 ;  /* 0x0000000500ed7308 */ /* 0x0003e20000000800 */
[----:B--2---:R-:W-:Y:S09]  /*9690*/  FFMA.FTZ R4, R168, UR4, -R65 ;  /* 0x00000004a8047c23 */ /* 0x004ff20008010841 */
[----:B------:R2:W-:Y:S01]  /*96a0*/  MUFU.EX2 R171, R4 ;  /* 0x0000000400ab7308 */ /* 0x0005e20000000800 */
[----:B-1----:R-:W-:Y:S01]  /*96b0*/  FFMA.FTZ R5, R70, UR4, -R64 ;  /* 0x0000000446057c23 */ /* 0x002fe20008010840 */
[----:B------:R-:W-:Y:S08]  /*96c0*/  FFMA.FTZ R70, R117, UR4, -R43 ;  /* 0x0000000475467c23 */ /* 0x000ff0000801082b */
[----:B------:R1:W-:Y:S01]  /*96d0*/  MUFU.EX2 R242, R5 ;  /* 0x0000000500f27308 */ /* 0x0003e20000000800 */
[--C-:B--2---:R-:W-:Y:S09]  /*96e0*/  FFMA.FTZ R4, R170, UR4, -R66.reuse ;  /* 0x00000004aa047c23 */ /* 0x104ff20008010842 */
[----:B------:R2:W-:Y:S10]  /*96f0*/  MUFU.EX2 R168, R4 ;  /* 0x0000000400a87308 */ /* 0x0005f40000000800 */
[----:B------:R-:W-:Y:S01]  /*9700*/  MUFU.EX2 R70, R70 ;  /* 0x0000004600467308 */ /* 0x000fe20000000800 */
[--C-:B-1----:R-:W-:Y:S01]  /*9710*/  FFMA.FTZ R5, R78, UR4, -R66.reuse ;  /* 0x000000044e057c23 */ /* 0x102fe20008010842 */
[--C-:B------:R-:W-:Y:S08]  /*9720*/  FFMA.FTZ R78, R123, UR4, -R66.reuse ;  /* 0x000000047b4e7c23 */ /* 0x100ff00008010842 */
[----:B------:R1:W-:Y:S01]  /*9730*/  MUFU.EX2 R238, R5 ;  /* 0x0000000500ee7308 */ /* 0x0003e20000000800 */
[--C-:B--2---:R-:W-:Y:S09]  /*9740*/  FFMA.FTZ R4, R27, UR4, -R66.reuse ;  /* 0x000000041b047c23 */ /* 0x104ff20008010842 */
[----:B------:R2:W-:Y:S10]  /*9750*/  MUFU.EX2 R170, R4 ;  /* 0x0000000400aa7308 */ /* 0x0005f40000000800 */
[----:B------:R-:W-:Y:S01]  /*9760*/  MUFU.EX2 R78, R78 ;  /* 0x0000004e004e7308 */ /* 0x000fe20000000800 */
[----:B-1----:R-:W-:Y:S01]  /*9770*/  FMUL.FTZ R5, R37, R141 ;  /* 0x0000008d25057220 */ /* 0x002fe20000410000 */
[--C-:B--2---:R-:W-:Y:S08]  /*9780*/  FFMA.FTZ R4, R29, UR4, -R65.reuse ;  /* 0x000000041d047c23 */ /* 0x104ff00008010841 */
[----:B------:R1:W2:Y:S10]  /*9790*/  MUFU.EX2 R29, R12 ;  /* 0x0000000c001d7308 */ /* 0x0002b40000000800 */
[----:B------:R3:W-:Y:S01]  /*97a0*/  MUFU.EX2 R203, R4 ;  /* 0x0000000400cb7308 */ /* 0x0007e20000000800 */
[C---:B-1----:R-:W-:Y:S01]  /*97b0*/  FMUL.FTZ R12, R2.reuse, R148 ;  /* 0x00000094020c7220 */ /* 0x042fe20000410000 */
[----:B--2---:R-:W-:Y:S01]  /*97c0*/  MOV R150, R29 ;  /* 0x0000001d00967202 */ /* 0x004fe20000000f00 */
[----:B------:R-:W-:Y:S01]  /*97d0*/  FMUL.FTZ R29, R2, R165 ;  /* 0x000000a5021d7220 */ /* 0x000fe20000410000 */
[--C-:B---3--:R-:W-:Y:S01]  /*97e0*/  FFMA.FTZ R4, R30, UR4, -R66.reuse ;  /* 0x000000041e047c23 */ /* 0x108fe20008010842 */
[----:B------:R-:W-:Y:S05]  /*97f0*/  FFMA.FTZ R30, R89, UR4, -R65 ;  /* 0x00000004591e7c23 */ /* 0x000fea0008010841 */
[----:B------:R1:W-:Y:S02]  /*9800*/  MUFU.EX2 R177, R4 ;  /* 0x0000000400b17308 */ /* 0x0003e40000000800 */
[----:B-1----:R-:W-:Y:S01]  /*9810*/  FFMA.FTZ R4, R31, UR4, -R66 ;  /* 0x000000041f047c23 */ /* 0x002fe20008010842 */
[----:B------:R-:W-:Y:S07]  /*9820*/  FMUL.FTZ R31, R0, R167 ;  /* 0x000000a7001f7220 */ /* 0x000fee0000410000 */
[----:B------:R1:W-:Y:S02]  /*9830*/  MUFU.EX2 R217, R4 ;  /* 0x0000000400d97308 */ /* 0x0003e40000000800 */
[----:B-1----:R-:W-:Y:S02]  /*9840*/  FFMA.FTZ R4, R24, UR4, -R43 ;  /* 0x0000000418047c23 */ /* 0x002fe4000801082b */
[----:B------:R-:W1:Y:S06]  /*9850*/  LDSM.16.MT88.4 R24, [R184+0x4000] ;  /* 0x00400000b818783b */ /* 0x000e6c0000004200 */
[----:B------:R2:W-:Y:S02]  /*9860*/  MUFU.EX2 R227, R4 ;  /* 0x0000000400e37308 */ /* 0x0005e40000000800 */
[--C-:B--2---:R-:W-:Y:S01]  /*9870*/  FFMA.FTZ R4, R23, UR4, -R64.reuse ;  /* 0x0000000417047c23 */ /* 0x104fe20008010840 */
[----:B------:R-:W-:Y:S07]  /*9880*/  FMUL.FTZ R23, R36, R155 ;  /* 0x0000009b24177220 */ /* 0x000fee0000410000 */
[----:B------:R2:W-:Y:S02]  /*9890*/  MUFU.EX2 R224, R4 ;  /* 0x0000000400e07308 */ /* 0x0005e40000000800 */
[--C-:B--2---:R-:W-:Y:S01]  /*98a0*/  FFMA.FTZ R4, R50, UR4, -R64.reuse ;  /* 0x0000000432047c23 */ /* 0x104fe20008010840 */
[----:B------:R-:W-:Y:S07]  /*98b0*/  F2FP.BF16.F32.PACK_AB R50, R182, R174 ;  /* 0x000000aeb632723e */ /* 0x000fee00000010ff */
[----:B------:R2:W-:Y:S02]  /*98c0*/  MUFU.EX2 R226, R4 ;  /* 0x0000000400e27308 */ /* 0x0005e40000000800 */
[--C-:B--2---:R-:W-:Y:S01]  /*98d0*/  FFMA.FTZ R4, R51, UR4, -R64.reuse ;  /* 0x0000000433047c23 */ /* 0x104fe20008010840 */
[----:B------:R-:W-:Y:S07]  /*98e0*/  F2FP.BF16.F32.PACK_AB R51, R180, R175 ;  /* 0x000000afb433723e */ /* 0x000fee00000010ff */
[----:B------:R2:W-:Y:S02]  /*98f0*/  MUFU.EX2 R230, R4 ;  /* 0x0000000400e67308 */ /* 0x0005e40000000800 */
[--C-:B--2---:R-:W-:Y:S01]  /*9900*/  FFMA.FTZ R4, R22, UR4, -R65.reuse ;  /* 0x0000000416047c23 */ /* 0x104fe20008010841 */
[----:B------:R-:W-:Y:S07]  /*9910*/  FMUL.FTZ R22, R36, R154 ;  /* 0x0000009a24167220 */ /* 0x000fee0000410000 */
[----:B------:R2:W-:Y:S02]  /*9920*/  MUFU.EX2 R202, R4 ;  /* 0x0000000400ca7308 */ /* 0x0005e40000000800 */
[--C-:B--2---:R-:W-:Y:S01]  /*9930*/  FFMA.FTZ R4, R20, UR4, -R65.reuse ;  /* 0x0000000414047c23 */ /* 0x104fe20008010841 */
[----:B------:R-:W-:Y:S07]  /*9940*/  FFMA.FTZ R20, R98, UR4, -R64 ;  /* 0x0000000462147c23 */ /* 0x000fee0008010840 */
[----:B------:R2:W-:Y:S02]  /*9950*/  MUFU.EX2 R219, R4 ;  /* 0x0000000400db7308 */ /* 0x0005e40000000800 */
[--C-:B--2---:R-:W-:Y:S01]  /*9960*/  FFMA.FTZ R4, R21, UR4, -R66.reuse ;  /* 0x0000000415047c23 */ /* 0x104fe20008010842 */
[----:B------:R-:W-:Y:S07]  /*9970*/  FMUL.FTZ R21, R37, R153 ;  /* 0x0000009925157220 */ /* 0x000fee0000410000 */
[----:B------:R2:W-:Y:S02]  /*9980*/  MUFU.EX2 R205, R4 ;  /* 0x0000000400cd7308 */ /* 0x0005e40000000800 */
[--C-:B--2---:R-:W-:Y:S01]  /*9990*/  FFMA.FTZ R4, R19, UR4, -R66.reuse ;  /* 0x0000000413047c23 */ /* 0x104fe20008010842 */
[----:B------:R-:W-:Y:S07]  /*99a0*/  FMUL.FTZ R19, R36, R147 ;  /* 0x0000009324137220 */ /* 0x000fee0000410000 */
[----:B------:R2:W-:Y:S02]  /*99b0*/  MUFU.EX2 R212, R4 ;  /* 0x0000000400d47308 */ /* 0x0005e40000000800 */
[----:B--2---:R-:W-:Y:S01]  /*99c0*/  FFMA.FTZ R4, R45, UR4, -R65 ;  /* 0x000000042d047c23 */ /* 0x004fe20008010841 */
[----:B------:R-:W-:Y:S07]  /*99d0*/  F2FP.BF16.F32.PACK_AB R45, R134, R131 ;  /* 0x00000083862d723e */ /* 0x000fee00000010ff */
[----:B------:R2:W-:Y:S02]  /*99e0*/  MUFU.EX2 R221, R4 ;  /* 0x0000000400dd7308 */ /* 0x0005e40000000800 */
[--C-:B--2---:R-:W-:Y:S01]  /*99f0*/  FFMA.FTZ R4, R46, UR4, -R66.reuse ;  /* 0x000000042e047c23 */ /* 0x104fe20008010842 */
[----:B------:R-:W-:Y:S07]  /*9a00*/  F2FP.BF16.F32.PACK_AB R46, R211, R197 ;  /* 0x000000c5d32e723e */ /* 0x000fee00000010ff */
[----:B------:R2:W-:Y:S02]  /*9a10*/  MUFU.EX2 R218, R4 ;  /* 0x0000000400da7308 */ /* 0x0005e40000000800 */
[----:B--2---:R-:W-:Y:S01]  /*9a20*/  FFMA.FTZ R4, R47, UR4, -R66 ;  /* 0x000000042f047c23 */ /* 0x004fe20008010842 */
[----:B------:R-:W-:Y:S07]  /*9a30*/  F2FP.BF16.F32.PACK_AB R47, R204, R181 ;  /* 0x000000b5cc2f723e */ /* 0x000fee00000010ff */
[----:B------:R2:W-:Y:S02]  /*9a40*/  MUFU.EX2 R223, R4 ;  /* 0x0000000400df7308 */ /* 0x0005e40000000800 */
[----:B--2---:R-:W-:Y:S08]  /*9a50*/  FFMA.FTZ R4, R53, UR4, -R43 ;  /* 0x0000000435047c23 */ /* 0x004ff0000801082b */
[----:B------:R2:W-:Y:S02]  /*9a60*/  MUFU.EX2 R231, R4 ;  /* 0x0000000400e77308 */ /* 0x0005e40000000800 */
[--C-:B--2---:R-:W-:Y:S02]  /*9a70*/  FFMA.FTZ R4, R55, UR4, -R64.reuse ;  /* 0x0000000437047c23 */ /* 0x104fe40008010840 */
[----:B------:R-:W2:Y:S06]  /*9a80*/  LDSM.16.MT88.4 R52, [R185+0x4000] ;  /* 0x00400000b934783b */ /* 0x000eac0000004200 */
[----:B------:R3:W-:Y:S02]  /*9a90*/  MUFU.EX2 R229, R4 ;  /* 0x0000000400e57308 */ /* 0x0007e40000000800 */
[--C-:B---3--:R-:W-:Y:S01]  /*9aa0*/  FFMA.FTZ R4, R17, UR4, -R64.reuse ;  /* 0x0000000411047c23 */ /* 0x108fe20008010840 */
[----:B------:R-:W-:Y:S07]  /*9ab0*/  FMUL.FTZ R17, R37, R145 ;  /* 0x0000009125117220 */ /* 0x000fee0000410000 */
[----:B------:R3:W-:Y:S02]  /*9ac0*/  MUFU.EX2 R244, R4 ;  /* 0x0000000400f47308 */ /* 0x0007e40000000800 */
[----:B---3--:R-:W-:Y:S01]  /*9ad0*/  FFMA.FTZ R4, R15, UR4, -R64 ;  /* 0x000000040f047c23 */ /* 0x008fe20008010840 */
[----:B------:R-:W-:Y:S07]  /*9ae0*/  FMUL.FTZ R15, R0, R151 ;  /* 0x00000097000f7220 */ /* 0x000fee0000410000 */
[----:B------:R3:W4:Y:S10]  /*9af0*/  MUFU.EX2 R151, R16 ;  /* 0x0000001000977308 */ /* 0x0007340000000800 */
[----:B------:R5:W1:Y:S01]  /*9b00*/  MUFU.EX2 R33, R4 ;  /* 0x0000000400217308 */ /* 0x000a620000000800 */
[C---:B---3--:R-:W-:Y:S01]  /*9b10*/  FMUL.FTZ R16, R37.reuse, R144 ;  /* 0x0000009025107220 */ /* 0x048fe20000410000 */
[----:B------:R-:W-:Y:S01]  /*9b20*/  MOV R144, R32 ;  /* 0x0000002000907202 */ /* 0x000fe20000000f00 */
[C---:B------:R-:W-:Y:S01]  /*9b30*/  FMUL.FTZ R32, R37.reuse, R160 ;  /* 0x000000a025207220 */ /* 0x040fe20000410000 */
[----:B----4-:R-:W-:Y:S01]  /*9b40*/  MOV R153, R151 ;  /* 0x0000009700997202 */ /* 0x010fe20000000f00 */
[--C-:B-----5:R-:W-:Y:S01]  /*9b50*/  FFMA.FTZ R4, R56, UR4, -R65.reuse ;  /* 0x0000000438047c23 */ /* 0x120fe20008010841 */
[----:B-1----:R-:W-:Y:S01]  /*9b60*/  MOV R155, R33 ;  /* 0x00000021009b7202 */ /* 0x002fe20000000f00 */
[----:B------:R-:W-:Y:S03]  /*9b70*/  FMUL.FTZ R33, R37, R161 ;  /* 0x000000a125217220 */ /* 0x000fe60000410000 */
[----:B------:R1:W-:Y:S02]  /*9b80*/  MUFU.EX2 R207, R4 ;  /* 0x0000000400cf7308 */ /* 0x0003e40000000800 */
[--C-:B-1----:R-:W-:Y:S08]  /*9b90*/  FFMA.FTZ R4, R57, UR4, -R65.reuse ;  /* 0x0000000439047c23 */ /* 0x102ff00008010841 */
[----:B------:R1:W-:Y:S02]  /*9ba0*/  MUFU.EX2 R225, R4 ;  /* 0x0000000400e17308 */ /* 0x0003e40000000800 */
[--C-:B-1----:R-:W-:Y:S08]  /*9bb0*/  FFMA.FTZ R4, R58, UR4, -R66.reuse ;  /* 0x000000043a047c23 */ /* 0x102ff00008010842 */
[----:B------:R1:W-:Y:S02]  /*9bc0*/  MUFU.EX2 R208, R4 ;  /* 0x0000000400d07308 */ /* 0x0003e40000000800 */
[--C-:B-1----:R-:W-:Y:S02]  /*9bd0*/  FFMA.FTZ R4, R59, UR4, -R66.reuse ;  /* 0x000000043b047c23 */ /* 0x102fe40008010842 */
[----:B------:R-:W1:Y:S06]  /*9be0*/  LDSM.16.MT88.4 R56, [R184+0x4400] ;  /* 0x00440000b838783b */ /* 0x000e6c0000004200 */
[----:B------:R3:W-:Y:S02]  /*9bf0*/  MUFU.EX2 R236, R4 ;  /* 0x0000000400ec7308 */ /* 0x0007e40000000800 */
[----:B---3--:R-:W-:Y:S08]  /*9c00*/  FFMA.FTZ R4, R61, UR4, -R65 ;  /* 0x000000043d047c23 */ /* 0x008ff00008010841 */
[----:B------:R3:W-:Y:S02]  /*9c10*/  MUFU.EX2 R243, R4 ;  /* 0x0000000400f37308 */ /* 0x0007e40000000800 */
[--C-:B---3--:R-:W-:Y:S08]  /*9c20*/  FFMA.FTZ R4, R62, UR4, -R66.reuse ;  /* 0x000000043e047c23 */ /* 0x108ff00008010842 */
[----:B------:R3:W-:Y:S02]  /*9c30*/  MUFU.EX2 R232, R4 ;  /* 0x0000000400e87308 */ /* 0x0007e40000000800 */
[----:B---3--:R-:W-:Y:S02]  /*9c40*/  FFMA.FTZ R4, R63, UR4, -R66 ;  /* 0x000000043f047c23 */ /* 0x008fe40008010842 */
[----:B------:R-:W3:Y:S06]  /*9c50*/  LDSM.16.MT88.4 R60, [R185+0x4400] ;  /* 0x00440000b93c783b */ /* 0x000eec0000004200 */
[----:B------:R4:W-:Y:S02]  /*9c60*/  MUFU.EX2 R246, R4 ;  /* 0x0000000400f67308 */ /* 0x0009e40000000800 */
[--C-:B----4-:R-:W-:Y:S01]  /*9c70*/  FFMA.FTZ R4, R69, UR4, -R43.reuse ;  /* 0x0000000445047c23 */ /* 0x110fe2000801082b */
[----:B------:R-:W-:Y:S07]  /*9c80*/  FFMA.FTZ R69, R116, UR4, -R43 ;  /* 0x0000000474457c23 */ /* 0x000fee000801082b */
[----:B------:R4:W5:Y:S10]  /*9c90*/  MUFU.EX2 R34, R4 ;  /* 0x0000000400227308 */ /* 0x0009740000000800 */
[----:B------:R-:W2:Y:S01]  /*9ca0*/  MUFU.EX2 R69, R69 ;  /* 0x0000004500457308 */ /* 0x000ea20000000800 */
[--C-:B----4-:R-:W-:Y:S01]  /*9cb0*/  FFMA.FTZ R4, R71, UR4, -R64.reuse ;  /* 0x0000000447047c23 */ /* 0x110fe20008010840 */
[----:B-----5:R-:W-:Y:S01]  /*9cc0*/  MOV R154, R34 ;  /* 0x00000022009a7202 */ /* 0x020fe20000000f00 */
[----:B------:R-:W-:Y:S01]  /*9cd0*/  FMUL.FTZ R34, R36, R162 ;  /* 0x000000a224227220 */ /* 0x000fe20000410000 */
[--C-:B------:R-:W-:Y:S06]  /*9ce0*/  FFMA.FTZ R71, R118, UR4, -R64.reuse ;  /* 0x0000000476477c23 */ /* 0x100fec0008010840 */
[----:B------:R4:W-:Y:S01]  /*9cf0*/  MUFU.EX2 R249, R4 ;  /* 0x0000000400f97308 */ /* 0x0009e20000000800 */
[----:B--2---:R-:W-:Y:S09]  /*9d00*/  F2FP.BF16.F32.PACK_AB R160, R70, R69 ;  /* 0x0000004546a0723e */ /* 0x004ff200000010ff */
[----:B------:R-:W-:Y:S01]  /*9d10*/  MUFU.EX2 R71, R71 ;  /* 0x0000004700477308 */ /* 0x000fe20000000800 */
[--C-:B----4-:R-:W-:Y:S02]  /*9d20*/  FFMA.FTZ R4, R82, UR4, -R64.reuse ;  /* 0x0000000452047c23 */ /* 0x110fe40008010840 */
[----:B------:R-:W2:Y:S07]  /*9d30*/  LDL.LU R82, [R1] ;  /* 0x0000000001527983 */ /* 0x000eae0000300800 */
[----:B------:R4:W-:Y:S01]  /*9d40*/  MUFU.EX2 R251, R4 ;  /* 0x0000000400fb7308 */ /* 0x0009e20000000800 */
[----:B------:R-:W5:Y:S04]  /*9d50*/  LDL.LU R147, [R1+0x4] ;  /* 0x0000040001937983 */ /* 0x000f680000300800 */
[----:B------:R-:W3:Y:S04]  /*9d60*/  LDL.LU R146, [R1+0x8] ;  /* 0x0000080001927983 */ /* 0x000ee80000300800 */
[----:B------:R-:W3:Y:S01]  /*9d70*/  LDL.LU R145, [R1+0xc] ;  /* 0x00000c0001917983 */ /* 0x000ee20000300800 */
[--C-:B----4-:R-:W-:Y:S04]  /*9d80*/  FFMA.FTZ R4, R83, UR4, -R64.reuse ;  /* 0x0000000453047c23 */ /* 0x110fe80008010840 */
[----:B------:R4:W1:Y:S02]  /*9d90*/  MUFU.EX2 R13, R4 ;  /* 0x00000004000d7308 */ /* 0x0008640000000800 */
[--C-:B----4-:R-:W-:Y:S01]  /*9da0*/  FFMA.FTZ R4, R72, UR4, -R65.reuse ;  /* 0x0000000448047c23 */ /* 0x110fe20008010841 */
[----:B-1----:R-:W-:Y:S01]  /*9db0*/  MOV R141, R13 ;  /* 0x0000000d008d7202 */ /* 0x002fe20000000f00 */
[----:B------:R-:W-:Y:S01]  /*9dc0*/  FMUL.FTZ R13, R2, R149 ;  /* 0x00000095020d7220 */ /* 0x000fe20000410000 */
[----:B------:R-:W-:Y:S05]  /*9dd0*/  FFMA.FTZ R72, R119, UR4, -R64 ;  /* 0x0000000477487c23 */ /* 0x000fea0008010840 */
[----:B------:R1:W-:Y:S10]  /*9de0*/  MUFU.EX2 R234, R4 ;  /* 0x0000000400ea7308 */ /* 0x0003f40000000800 */
[----:B------:R4:W-:Y:S10]  /*9df0*/  MUFU.EX2 R149, R20 ;  /* 0x0000001400957308 */ /* 0x0009f40000000800 */
[----:B------:R-:W4:Y:S01]  /*9e00*/  MUFU.EX2 R72, R72 ;  /* 0x0000004800487308 */ /* 0x000f220000000800 */
[----:B-1----:R-:W-:Y:S01]  /*9e10*/  FFMA.FTZ R4, R73, UR4, -R65 ;  /* 0x0000000449047c23 */ /* 0x002fe20008010841 */
[----:B------:R-:W-:Y:S08]  /*9e20*/  FFMA.FTZ R73, R128, UR4, -R43 ;  /* 0x0000000480497c23 */ /* 0x000ff0000801082b */
[----:B------:R1:W-:Y:S01]  /*9e30*/  MUFU.EX2 R239, R4 ;  /* 0x0000000400ef7308 */ /* 0x0003e20000000800 */
[----:B----4-:R-:W-:Y:S09]  /*9e40*/  FMUL.FTZ R20, R37, R152 ;  /* 0x0000009825147220 */ /* 0x010ff20000410000 */
[----:B------:R4:W-:Y:S01]  /*9e50*/  MUFU.EX2 R152, R28 ;  /* 0x0000001c00987308 */ /* 0x0009e20000000800 */
[----:B------:R-:W-:Y:S09]  /*9e60*/  F2FP.BF16.F32.PACK_AB R161, R72, R71 ;  /* 0x0000004748a1723e */ /* 0x000ff200000010ff */
[----:B------:R-:W-:Y:S01]  /*9e70*/  MUFU.EX2 R73, R73 ;  /* 0x0000004900497308 */ /* 0x000fe20000000800 */
[----:B-1----:R-:W-:Y:S01]  /*9e80*/  FFMA.FTZ R4, R74, UR4, -R66 ;  /* 0x000000044a047c23 */ /* 0x002fe20008010842 */
[----:B------:R-:W-:Y:S08]  /*9e90*/  FFMA.FTZ R74, R130, UR4, -R64 ;  /* 0x00000004824a7c23 */ /* 0x000ff00008010840 */
[----:B------:R1:W-:Y:S01]  /*9ea0*/  MUFU.EX2 R235, R4 ;  /* 0x0000000400eb7308 */ /* 0x0003e20000000800 */
[--C-:B----4-:R-:W-:Y:S09]  /*9eb0*/  FFMA.FTZ R28, R88, UR4, -R65.reuse ;  /* 0x00000004581c7c23 */ /* 0x110ff20008010841 */
[----:B------:R4:W-:Y:S10]  /*9ec0*/  MUFU.EX2 R138, R28 ;  /* 0x0000001c008a7308 */ /* 0x0009f40000000800 */
[----:B------:R-:W-:Y:S01]  /*9ed0*/  MUFU.EX2 R74, R74 ;  /* 0x0000004a004a7308 */ /* 0x000fe20000000800 */
[--C-:B-1----:R-:W-:Y:S01]  /*9ee0*/  FFMA.FTZ R4, R75, UR4, -R66.reuse ;  /* 0x000000044b047c23 */ /* 0x102fe20008010842 */
[--C-:B------:R-:W-:Y:S08]  /*9ef0*/  FFMA.FTZ R75, R120, UR4, -R65.reuse ;  /* 0x00000004784b7c23 */ /* 0x100ff00008010841 */
[----:B------:R1:W-:Y:S01]  /*9f00*/  MUFU.EX2 R240, R4 ;  /* 0x0000000400f07308 */ /* 0x0003e20000000800 */
[----:B----4-:R-:W-:Y:S09]  /*9f10*/  FMUL.FTZ R28, R2, R164 ;  /* 0x000000a4021c7220 */ /* 0x010ff20000410000 */
[----:B------:R-:W-:Y:S01]  /*9f20*/  MUFU.EX2 R75, R75 ;  /* 0x0000004b004b7308 */ /* 0x000fe20000000800 */
[--C-:B-1----:R-:W-:Y:S01]  /*9f30*/  FFMA.FTZ R4, R76, UR4, -R65.reuse ;  /* 0x000000044c047c23 */ /* 0x102fe20008010841 */
[--C-:B------:R-:W-:Y:S08]  /*9f40*/  FFMA.FTZ R76, R121, UR4, -R65.reuse ;  /* 0x00000004794c7c23 */ /* 0x100ff00008010841 */
[----:B------:R1:W-:Y:S10]  /*9f50*/  MUFU.EX2 R241, R4 ;  /* 0x0000000400f17308 */ /* 0x0003f40000000800 */
[----:B------:R-:W4:Y:S01]  /*9f60*/  MUFU.EX2 R76, R76 ;  /* 0x0000004c004c7308 */ /* 0x000f220000000800 */
[--C-:B-1----:R-:W-:Y:S01]  /*9f70*/  FFMA.FTZ R4, R77, UR4, -R65.reuse ;  /* 0x000000044d047c23 */ /* 0x102fe20008010841 */
[--C-:B------:R-:W-:Y:S08]  /*9f80*/  FFMA.FTZ R77, R122, UR4, -R66.reuse ;  /* 0x000000047a4d7c23 */ /* 0x100ff00008010842 */
[----:B------:R1:W-:Y:S01]  /*9f90*/  MUFU.EX2 R250, R4 ;  /* 0x0000000400fa7308 */ /* 0x0003e20000000800 */
[----:B----4-:R-:W-:Y:S09]  /*9fa0*/  F2FP.BF16.F32.PACK_AB R164, R76, R75 ;  /* 0x0000004b4ca4723e */ /* 0x010ff200000010ff */
[----:B------:R-:W4:Y:S01]  /*9fb0*/  MUFU.EX2 R77, R77 ;  /* 0x0000004d004d7308 */ /* 0x000f220000000800 */
[--C-:B-1----:R-:W-:Y:S01]  /*9fc0*/  FFMA.FTZ R4, R79, UR4, -R66.reuse ;  /* 0x000000044f047c23 */ /* 0x102fe20008010842 */
[----:B------:R-:W-:Y:S08]  /*9fd0*/  FFMA.FTZ R79, R124, UR4, -R65 ;  /* 0x000000047c4f7c23 */ /* 0x000ff00008010841 */
[----:B------:R1:W-:Y:S01]  /*9fe0*/  MUFU.EX2 R248, R4 ;  /* 0x0000000400f87308 */ /* 0x0003e20000000800 */
[----:B----4-:R-:W-:Y:S09]  /*9ff0*/  F2FP.BF16.F32.PACK_AB R165, R78, R77 ;  /* 0x0000004d4ea5723e */ /* 0x010ff200000010ff */
[----:B------:R-:W-:Y:S01]  /*a000*/  MUFU.EX2 R79, R79 ;  /* 0x0000004f004f7308 */ /* 0x000fe20000000800 */
[--C-:B-1----:R-:W-:Y:S09]  /*a010*/  FFMA.FTZ R4, R84, UR4, -R43.reuse ;  /* 0x0000000454047c23 */ /* 0x102ff2000801082b */
[----:B------:R1:W-:Y:S02]  /*a020*/  MUFU.EX2 R252, R4 ;  /* 0x0000000400fc7308 */ /* 0x0003e40000000800 */
[----:B-1----:R-:W-:Y:S08]  /*a030*/  FFMA.FTZ R4, R85, UR4, -R43 ;  /* 0x0000000455047c23 */ /* 0x002ff0000801082b */
[----:B------:R1:W4:Y:S02]  /*a040*/  MUFU.EX2 R81, R4 ;  /* 0x0000000400517308 */ /* 0x0003240000000800 */
[C---:B-1----:R-:W-:Y:S01]  /*a050*/  FMUL.FTZ R4, R37.reuse, R140 ;  /* 0x0000008c25047220 */ /* 0x042fe20000410000 */
[----:B----4-:R-:W-:Y:S07]  /*a060*/  MOV R151, R81 ;  /* 0x0000005100977202 */ /* 0x010fee0000000f00 */
[----:B------:R1:W-:Y:S01]  /*a070*/  MUFU.EX2 R140, R9 ;  /* 0x00000009008c7308 */ /* 0x0003e20000000800 */
[-C--:B------:R-:W-:Y:S05]  /*a080*/  HMMA.16816.F32.BF16 R4, R44, R24.reuse, R4 ;  /* 0x000000182c04723c */ /* 0x080fea0000041804 */
[C---:B-1----:R-:W-:Y:S04]  /*a090*/  FMUL.FTZ R9, R2.reuse, R137 ;  /* 0x0000008902097220 */ /* 0x042fe80000410000 */
[----:B------:R1:W-:Y:S03]  /*a0a0*/  MUFU.EX2 R137, R30 ;  /* 0x0000001e00897308 */ /* 0x0003e60000000800 */
[C---:B------:R-:W-:Y:S06]  /*a0b0*/  HMMA.16816.F32.BF16 R8, R48.reuse, R24, R8 ;  /* 0x000000183008723c */ /* 0x040fec0000041808 */
[-C--:B------:R-:W-:Y:S05]  /*a0c0*/  HMMA.16816.F32.BF16 R12, R48, R26.reuse, R12 ;  /* 0x0000001a300c723c */ /* 0x080fea000004180c */
[C---:B------:R-:W-:Y:S01]  /*a0d0*/  FMUL.FTZ R24, R2.reuse, R156 ;  /* 0x0000009c02187220 */ /* 0x040fe20000410000 */
[C---:B------:R-:W-:Y:S05]  /*a0e0*/  HMMA.16816.F32.BF16 R16, R44.reuse, R26, R16 ;  /* 0x0000001a2c10723c */ /* 0x040fea0000041810 */
[----:B------:R-:W-:Y:S01]  /*a0f0*/  FMUL.FTZ R25, R2, R157 ;  /* 0x0000009d02197220 */ /* 0x000fe20000410000 */
[-C--:B------:R-:W-:Y:S05]  /*a100*/  HMMA.16816.F32.BF16 R20, R44, R52.reuse, R20 ;  /* 0x000000342c14723c */ /* 0x080fea0000041814 */
[C---:B------:R-:W-:Y:S01]  /*a110*/  FMUL.FTZ R26, R0.reuse, R158 ;  /* 0x0000009e001a7220 */ /* 0x040fe20000410000 */
[C---:B------:R-:W-:Y:S01]  /*a120*/  FMUL.FTZ R27, R0.reuse, R159 ;  /* 0x0000009f001b7220 */ /* 0x040fe20000410000 */
[----:B-1----:R-:W-:Y:S06]  /*a130*/  FMUL.FTZ R30, R0, R166 ;  /* 0x000000a6001e7220 */ /* 0x002fec0000410000 */
[C---:B------:R-:W-:Y:S04]  /*a140*/  HMMA.16816.F32.BF16 R24, R48.reuse, R52, R24 ;  /* 0x000000343018723c */ /* 0x040fe80000041818 */
[----:B--2---:R-:W-:Y:S02]  /*a150*/  FFMA.FTZ R37, R37, R82, R133 ;  /* 0x0000005225257223 */ /* 0x004fe40000010085 */
[-C--:B------:R-:W-:Y:S05]  /*a160*/  HMMA.16816.F32.BF16 R28, R48, R54.reuse, R28 ;  /* 0x00000036301c723c */ /* 0x080fea000004181c */
[----:B------:R-:W-:Y:S01]  /*a170*/  FFMA.FTZ R52, R90, UR4, -R66 ;  /* 0x000000045a347c23 */ /* 0x000fe20008010842 */
[----:B------:R-:W-:Y:S03]  /*a180*/  HMMA.16816.F32.BF16 R32, R44, R54, R32 ;  /* 0x000000362c20723c */ /* 0x000fe60000041820 */
[----:B------:R1:W-:Y:S02]  /*a190*/  MUFU.EX2 R136, R52 ;  /* 0x0000003400887308 */ /* 0x0003e40000000800 */
[----:B------:R-:W-:Y:S01]  /*a1a0*/  F2FP.BF16.F32.PACK_AB R48, R199, R179 ;  /* 0x000000b3c730723e */ /* 0x000fe200000010ff */
[----:B-----5:R-:W-:Y:S01]  /*a1b0*/  FFMA.FTZ R36, R36, R147, R131 ;  /* 0x0000009324247223 */ /* 0x020fe20000010083 */
[----:B------:R-:W-:Y:S01]  /*a1c0*/  F2FP.BF16.F32.PACK_AB R49, R183, R178 ;  /* 0x000000b2b731723e */ /* 0x000fe200000010ff */
[----:B---3--:R-:W-:Y:S03]  /*a1d0*/  FFMA.FTZ R2, R2, R146, R127 ;  /* 0x0000009202027223 */ /* 0x008fe6000001007f */
[----:B------:R-:W-:Y:S01]  /*a1e0*/  F2FP.BF16.F32.PACK_AB R50, R209, R201 ;  /* 0x000000c9d132723e */ /* 0x000fe200000010ff */
[----:B------:R-:W-:Y:S01]  /*a1f0*/  FFMA.FTZ R0, R0, R145, R126 ;  /* 0x0000009100007223 */ /* 0x000fe2000001007e */
[----:B------:R-:W-:Y:S01]  /*a200*/  F2FP.BF16.F32.PACK_AB R51, R206, R198 ;  /* 0x000000c6ce33723e */ /* 0x000fe200000010ff */
[----:B------:R-:W-:Y:S01]  /*a210*/  FADD.FTZ R2, R132, R2 ;  /* 0x0000000284027221 */ /* 0x000fe20000010000 */
[----:B------:R-:W-:Y:S01]  /*a220*/  F2FP.BF16.F32.PACK_AB R44, R171, R169 ;  /* 0x000000a9ab2c723e */ /* 0x000fe200000010ff */
[----:B------:R-:W-:Y:S01]  /*a230*/  FADD.FTZ R0, R173, R0 ;  /* 0x00000000ad007221 */ /* 0x000fe20000010000 */
[----:B------:R-:W-:Y:S01]  /*a240*/  F2FP.BF16.F32.PACK_AB R45, R170, R168 ;  /* 0x000000a8aa2d723e */ /* 0x000fe200000010ff */
[----:B------:R-:W-:Y:S01]  /*a250*/  FADD.FTZ R41, R174, R2 ;  /* 0x00000002ae297221 */ /* 0x000fe20000010000 */
[----:B------:R-:W-:Y:S01]  /*a260*/  F2FP.BF16.F32.PACK_AB R46, R203, R176 ;  /* 0x000000b0cb2e723e */ /* 0x000fe200000010ff */
[-C--:B------:R-:W-:Y:S05]  /*a270*/  HMMA.16816.F32.BF16 R4, R48, R56.reuse, R4 ;  /* 0x000000383004723c */ /* 0x080fea0000041804 */
[----:B-1----:R-:W-:Y:S01]  /*a280*/  FFMA.FTZ R52, R91, UR4, -R66 ;  /* 0x000000045b347c23 */ /* 0x002fe20008010842 */
[----:B------:R-:W-:Y:S01]  /*a290*/  F2FP.BF16.F32.PACK_AB R47, R217, R177 ;  /* 0x000000b1d92f723e */ /* 0x000fe200000010ff */
[----:B------:R-:W-:Y:S01]  /*a2a0*/  FADD.FTZ R2, R175, R0 ;  /* 0x00000000af027221 */ /* 0x000fe20000010000 */
[----:B------:R-:W-:Y:S01]  /*a2b0*/  FADD.FTZ R0, R182, R41 ;  /* 0x00000029b6007221 */ /* 0x000fe20000010000 */
[----:B------:R1:W-:Y:S02]  /*a2c0*/  MUFU.EX2 R148, R52 ;  /* 0x0000003400947308 */ /* 0x0003e40000000800 */
[----:B------:R-:W-:Y:S01]  /*a2d0*/  FADD.FTZ R2, R180, R2 ;  /* 0x00000002b4027221 */ /* 0x000fe20000010000 */
[----:B------:R-:W-:Y:S01]  /*a2e0*/  FADD.FTZ R41, R169, R0 ;  /* 0x00000000a9297221 */ /* 0x000fe20000010000 */
[C---:B------:R-:W-:Y:S04]  /*a2f0*/  HMMA.16816.F32.BF16 R8, R44.reuse, R56, R8 ;  /* 0x000000382c08723c */ /* 0x040fe80000041808 */
[----:B------:R-:W-:Y:S01]  /*a300*/  FADD.FTZ R0, R168, R2 ;  /* 0x00000002a8007221 */ /* 0x000fe20000010000 */
[----:B------:R-:W-:Y:S01]  /*a310*/  FADD.FTZ R2, R171, R41 ;  /* 0x00000029ab027221 */ /* 0x000fe20000010000 */
[-C--:B------:R-:W-:Y:S05]  /*a320*/  HMMA.16816.F32.BF16 R12, R44, R58.reuse, R12 ;  /* 0x0000003a2c0c723c */ /* 0x080fea000004180c */
[--C-:B------:R-:W-:Y:S01]  /*a330*/  FFMA.FTZ R56, R93, UR4, -R65.reuse ;  /* 0x000000045d387c23 */ /* 0x100fe20008010841 */
[C---:B------:R-:W-:Y:S03]  /*a340*/  HMMA.16816.F32.BF16 R16, R48.reuse, R58, R16 ;  /* 0x0000003a3010723c */ /* 0x040fe60000041810 */
[----:B------:R2:W-:Y:S02]  /*a350*/  MUFU.EX2 R98, R56 ;  /* 0x0000003800627308 */ /* 0x0005e40000000800 */
[----:B-1----:R-:W-:Y:S01]  /*a360*/  FFMA.FTZ R52, R92, UR4, -R65 ;  /* 0x000000045c347c23 */ /* 0x002fe20008010841 */
[-C--:B------:R-:W-:Y:S07]  /*a370*/  HMMA.16816.F32.BF16 R20, R48, R60.reuse, R20 ;  /* 0x0000003c3014723c */ /* 0x080fee0000041814 */
[----:B------:R1:W-:Y:S01]  /*a380*/  MUFU.EX2 R99, R52 ;  /* 0x0000003400637308 */ /* 0x0003e20000000800 */
[C---:B------:R-:W-:Y:S04]  /*a390*/  HMMA.16816.F32.BF16 R24, R44.reuse, R60, R24 ;  /* 0x0000003c2c18723c */ /* 0x040fe80000041818 */
[----:B------:R-:W-:Y:S02]  /*a3a0*/  FADD.FTZ R2, R176, R2 ;  /* 0x00000002b0027221 */ /* 0x000fe40000010000 */
[-C--:B------:R-:W-:Y:S05]  /*a3b0*/  HMMA.16816.F32.BF16 R28, R44, R62.reuse, R28 ;  /* 0x0000003e2c1c723c */ /* 0x080fea000004181c */
[----:B--2---:R-:W-:Y:S01]  /*a3c0*/  FFMA.FTZ R56, R94, UR4, -R66 ;  /* 0x000000045e387c23 */ /* 0x004fe20008010842 */
[----:B------:R-:W-:Y:S03]  /*a3d0*/  HMMA.16816.F32.BF16 R32, R48, R62, R32 ;  /* 0x0000003e3020723c */ /* 0x000fe60000041820 */
[----:B------:R2:W-:Y:S01]  /*a3e0*/  MUFU.EX2 R97, R56 ;  /* 0x0000003800617308 */ /* 0x0005e20000000800 */
[----:B-1----:R-:W1:Y:S01]  /*a3f0*/  LDSM.16.MT88.4 R52, [R184+0x4800] ;  /* 0x00480000b834783b */ /* 0x002e620000004200 */
[----:B------:R-:W-:Y:S01]  /*a400*/  F2FP.BF16.F32.PACK_AB R44, R227, R214 ;  /* 0x000000d6e32c723e */ /* 0x000fe200000010ff */
[----:B------:R-:W-:Y:S01]  /*a410*/  FFMA.FTZ R60, R101, UR4, -R43 ;  /* 0x00000004653c7c23 */ /* 0x000fe2000801082b */
[----:B------:R-:W-:Y:S01]  /*a420*/  F2FP.BF16.F32.PACK_AB R45, R224, R210 ;  /* 0x000000d2e02d723e */ /* 0x000fe200000010ff */
[----:B------:R-:W-:Y:S03]  /*a430*/  FADD.FTZ R2, R203, R2 ;  /* 0x00000002cb027221 */ /* 0x000fe60000010000 */
[----:B------:R-:W-:Y:S02]  /*a440*/  F2FP.BF16.F32.PACK_AB R46, R233, R228 ;  /* 0x000000e4e92e723e */ /* 0x000fe400000010ff */
[----:B------:R3:W-:Y:S01]  /*a450*/  MUFU.EX2 R94, R60 ;  /* 0x0000003c005e7308 */ /* 0x0007e20000000800 */
[----:B------:R-:W-:Y:S01]  /*a460*/  F2FP.BF16.F32.PACK_AB R47, R230, R226 ;  /* 0x000000e2e62f723e */ /* 0x000fe200000010ff */
[----:B------:R-:W-:Y:S01]  /*a470*/  FADD.FTZ R41, R202, R2 ;  /* 0x00000002ca297221 */ /* 0x000fe20000010000 */
[----:B------:R-:W-:Y:S01]  /*a480*/  F2FP.BF16.F32.PACK_AB R48, R219, R202 ;  /* 0x000000cadb30723e */ /* 0x000fe200000010ff */
[----:B------:R-:W-:Y:S01]  /*a490*/  FADD.FTZ R0, R170, R0 ;  /* 0x00000000aa007221 */ /* 0x000fe20000010000 */
[----:B------:R-:W-:Y:S01]  /*a4a0*/  F2FP.BF16.F32.PACK_AB R49, R212, R205 ;  /* 0x000000cdd431723e */ /* 0x000fe200000010ff */
[----:B------:R-:W-:Y:S01]  /*a4b0*/  FADD.FTZ R36, R134, R36 ;  /* 0x0000002486247221 */ /* 0x000fe20000010000 */
[----:B------:R-:W-:Y:S01]  /*a4c0*/  F2FP.BF16.F32.PACK_AB R50, R221, R213 ;  /* 0x000000d5dd32723e */ /* 0x000fe200000010ff */
[----:B--2---:R-:W-:Y:S01]  /*a4d0*/  FFMA.FTZ R56, R95, UR4, -R66 ;  /* 0x000000045f387c23 */ /* 0x004fe20008010842 */
[----:B------:R-:W-:Y:S01]  /*a4e0*/  F2FP.BF16.F32.PACK_AB R51, R223, R218 ;  /* 0x000000dadf33723e */ /* 0x000fe200000010ff */
[----:B------:R-:W-:Y:S01]  /*a4f0*/  FADD.FTZ R0, R177, R0 ;  /* 0x00000000b1007221 */ /* 0x000fe20000010000 */
[----:B------:R-:W-:Y:S01]  /*a500*/  FADD.FTZ R36, R181, R36 ;  /* 0x00000024b5247221 */ /* 0x000fe20000010000 */
[----:B------:R2:W-:Y:S01]  /*a510*/  MUFU.EX2 R96, R56 ;  /* 0x0000003800607308 */ /* 0x0005e20000000800 */
[----:B------:R-:W-:Y:S01]  /*a520*/  FADD.FTZ R37, R172, R37 ;  /* 0x00000025ac257221 */ /* 0x000fe20000010000 */
[----:B------:R-:W-:Y:S01]  /*a530*/  FADD.FTZ R0, R217, R0 ;  /* 0x00000000d9007221 */ /* 0x000fe20000010000 */
[----:B------:R-:W-:Y:S01]  /*a540*/  FADD.FTZ R36, R204, R36 ;  /* 0x00000024cc247221 */ /* 0x000fe20000010000 */
[----:B------:R-:W-:Y:S01]  /*a550*/  MOV R134, R3 ;  /* 0x0000000300867202 */ /* 0x000fe20000000f00 */
[----:B---3--:R-:W-:Y:S01]  /*a560*/  FFMA.FTZ R60, R102, UR4, -R64 ;  /* 0x00000004663c7c23 */ /* 0x008fe20008010840 */
[----:B------:R-:W-:Y:S01]  /*a570*/  FADD.FTZ R2, R205, R0 ;  /* 0x00000000cd027221 */ /* 0x000fe20000010000 */
[----:B------:R-:W-:Y:S01]  /*a580*/  FADD.FTZ R0, R219, R41 ;  /* 0x00000029db007221 */ /* 0x000fe20000010000 */
[----:B------:R-:W-:Y:S02]  /*a590*/  FADD.FTZ R36, R178, R36 ;  /* 0x00000024b2247221 */ /* 0x000fe40000010000 */
[----:B------:R3:W-:Y:S01]  /*a5a0*/  MUFU.EX2 R93, R60 ;  /* 0x0000003c005d7308 */ /* 0x0007e20000000800 */
[----:B------:R-:W-:Y:S01]  /*a5b0*/  FADD.FTZ R2, R212, R2 ;  /* 0x00000002d4027221 */ /* 0x000fe20000010000 */
[----:B------:R-:W-:Y:S01]  /*a5c0*/  FADD.FTZ R41, R213, R0 ;  /* 0x00000000d5297221 */ /* 0x000fe20000010000 */
[----:B------:R-:W-:Y:S01]  /*a5d0*/  FADD.FTZ R36, R183, R36 ;  /* 0x00000024b7247221 */ /* 0x000fe20000010000 */
[----:B------:R-:W-:Y:S01]  /*a5e0*/  FADD.FTZ R37, R197, R37 ;  /* 0x00000025c5257221 */ /* 0x000fe20000010000 */
[----:B------:R-:W-:Y:S01]  /*a5f0*/  FADD.FTZ R0, R218, R2 ;  /* 0x00000002da007221 */ /* 0x000fe20000010000 */
[----:B------:R-:W-:Y:S01]  /*a600*/  FADD.FTZ R2, R221, R41 ;  /* 0x00000029dd027221 */ /* 0x000fe20000010000 */
[----:B------:R-:W-:Y:S01]  /*a610*/  FADD.FTZ R36, R198, R36 ;  /* 0x00000024c6247221 */ /* 0x000fe20000010000 */
[----:B--2---:R-:W-:Y:S01]  /*a620*/  FFMA.FTZ R56, R100, UR4, -R43 ;  /* 0x0000000464387c23 */ /* 0x004fe2000801082b */
[----:B------:R-:W-:Y:S01]  /*a630*/  FADD.FTZ R37, R211, R37 ;  /* 0x00000025d3257221 */ /* 0x000fe20000010000 */
[----:B------:R-:W-:Y:S01]  /*a640*/  FADD.FTZ R2, R207, R2 ;  /* 0x00000002cf027221 */ /* 0x000fe20000010000 */
[-C--:B-1----:R-:W-:Y:S01]  /*a650*/  HMMA.16816.F32.BF16 R4, R44, R52.reuse, R4 ;  /* 0x000000342c04723c */ /* 0x082fe20000041804 */
[----:B------:R1:W-:Y:S04]  /*a660*/  MUFU.EX2 R95, R56 ;  /* 0x00000038005f7308 */ /* 0x0003e80000000800 */
[----:B------:R-:W-:Y:S01]  /*a670*/  FADD.FTZ R41, R225, R2 ;  /* 0x00000002e1297221 */ /* 0x000fe20000010000 */
[C---:B------:R-:W-:Y:S05]  /*a680*/  HMMA.16816.F32.BF16 R8, R48.reuse, R52, R8 ;  /* 0x000000343008723c */ /* 0x040fea0000041808 */
[----:B---3--:R-:W-:Y:S01]  /*a690*/  FFMA.FTZ R60, R103, UR4, -R64 ;  /* 0x00000004673c7c23 */ /* 0x008fe20008010840 */
[-C--:B------:R-:W-:Y:S03]  /*a6a0*/  HMMA.16816.F32.BF16 R12, R48, R54.reuse, R12 ;  /* 0x00000036300c723c */ /* 0x080fe6000004180c */
[----:B------:R2:W-:Y:S02]  /*a6b0*/  MUFU.EX2 R91, R60 ;  /* 0x0000003c005b7308 */ /* 0x0005e40000000800 */
[----:B------:R-:W-:Y:S01]  /*a6c0*/  FFMA.FTZ R52, R112, UR4, -R43 ;  /* 0x0000000470347c23 */ /* 0x000fe2000801082b */
[C---:B------:R-:W-:Y:S01]  /*a6d0*/  HMMA.16816.F32.BF16 R16, R44.reuse, R54, R16 ;  /* 0x000000362c10723c */ /* 0x040fe20000041810 */
[----:B-1----:R-:W1:Y:S06]  /*a6e0*/  LDSM.16.MT88.4 R56, [R185+0x4800] ;  /* 0x00480000b938783b */ /* 0x002e6c0000004200 */
[----:B------:R3:W-:Y:S01]  /*a6f0*/  MUFU.EX2 R90, R52 ;  /* 0x00000034005a7308 */ /* 0x0007e20000000800 */
[----:B------:R-:W-:Y:S03]  /*a700*/  FADD.FTZ R36, R206, R36 ;  /* 0x00000024ce247221 */ /* 0x000fe60000010000 */
[----:B------:R-:W-:Y:S01]  /*a710*/  FADD.FTZ R37, R179, R37 ;  /* 0x00000025b3257221 */ /* 0x000fe20000010000 */
[----:B------:R-:W-:Y:S01]  /*a720*/  FADD.FTZ R41, R237, R41 ;  /* 0x00000029ed297221 */ /* 0x000fe20000010000 */
[----:B------:R-:W-:Y:S02]  /*a730*/  FADD.FTZ R36, R210, R36 ;  /* 0x00000024d2247221 */ /* 0x000fe40000010000 */
[----:B------:R-:W-:Y:S01]  /*a740*/  FADD.FTZ R37, R199, R37 ;  /* 0x00000025c7257221 */ /* 0x000fe20000010000 */
[----:B------:R-:W-:Y:S01]  /*a750*/  FADD.FTZ R0, R223, R0 ;  /* 0x00000000df007221 */ /* 0x000fe20000010000 */
[----:B--2---:R-:W2:Y:S01]  /*a760*/  LDSM.16.MT88.4 R60, [R184+0x4c00] ;  /* 0x004c0000b83c783b */ /* 0x004ea20000004200 */
[----:B------:R-:W-:Y:S01]  /*a770*/  FADD.FTZ R36, R224, R36 ;  /* 0x00000024e0247221 */ /* 0x000fe20000010000 */
[----:B------:R-:W-:Y:S01]  /*a780*/  FADD.FTZ R37, R201, R37 ;  /* 0x00000025c9257221 */ /* 0x000fe20000010000 */
[----:B------:R-:W-:Y:S01]  /*a790*/  FADD.FTZ R0, R208, R0 ;  /* 0x00000000d0007221 */ /* 0x000fe20000010000 */
[----:B------:R-:W-:Y:S01]  /*a7a0*/  MOV R132, R39 ;  /* 0x0000002700847202 */ /* 0x000fe20000000f00 */
[----:B------:R-:W-:Y:S01]  /*a7b0*/  FADD.FTZ R36, R226, R36 ;  /* 0x00000024e2247221 */ /* 0x000fe20000010000 */
[----:B------:R-:W-:Y:S01]  /*a7c0*/  FADD.FTZ R37, R209, R37 ;  /* 0x00000025d1257221 */ /* 0x000fe20000010000 */
[----:B------:R-:W-:Y:S01]  /*a7d0*/  FADD.FTZ R0, R236, R0 ;  /* 0x00000000ec007221 */ /* 0x000fe20000010000 */
[--C-:B---3--:R-:W-:Y:S01]  /*a7e0*/  FFMA.FTZ R52, R113, UR4, -R43.reuse ;  /* 0x0000000471347c23 */ /* 0x108fe2000801082b */
[----:B------:R-:W-:Y:S01]  /*a7f0*/  FFMA.FTZ R43, R129, UR4, -R43 ;  /* 0x00000004812b7c23 */ /* 0x000fe2000801082b */
[----:B------:R-:W-:Y:S01]  /*a800*/  FADD.FTZ R36, R230, R36 ;  /* 0x00000024e6247221 */ /* 0x000fe20000010000 */
[----:B------:R-:W-:Y:S01]  /*a810*/  FADD.FTZ R37, R214, R37 ;  /* 0x00000025d6257221 */ /* 0x000fe20000010000 */
[----:B------:R3:W-:Y:S01]  /*a820*/  MUFU.EX2 R92, R52 ;  /* 0x00000034005c7308 */ /* 0x0007e20000000800 */
[----:B------:R-:W-:Y:S01]  /*a830*/  MOV R133, R38 ;  /* 0x0000002600857202 */ /* 0x000fe20000000f00 */
[----:B------:R-:W-:Y:S01]  /*a840*/  FADD.FTZ R36, R220, R36 ;  /* 0x00000024dc247221 */ /* 0x000fe20000010000 */
[----:B------:R-:W-:Y:S03]  /*a850*/  FADD.FTZ R37, R227, R37 ;  /* 0x00000025e3257221 */ /* 0x000fe60000010000 */
[----:B------:R-:W-:Y:S01]  /*a860*/  FADD.FTZ R36, R229, R36 ;  /* 0x00000024e5247221 */ /* 0x000fe20000010000 */
[----:B------:R-:W-:Y:S04]  /*a870*/  FADD.FTZ R37, R228, R37 ;  /* 0x00000025e4257221 */ /* 0x000fe80000010000 */
[----:B------:R-:W-:Y:S01]  /*a880*/  FADD.FTZ R37, R233, R37 ;  /* 0x00000025e9257221 */ /* 0x000fe20000010000 */
[-C--:B-1----:R-:W-:Y:S03]  /*a890*/  HMMA.16816.F32.BF16 R20, R44, R56.reuse, R20 ;  /* 0x000000382c14723c */ /* 0x082fe60000041814 */
[--C-:B---3--:R-:W-:Y:S01]  /*a8a0*/  FFMA.FTZ R52, R114, UR4, -R64.reuse ;  /* 0x0000000472347c23 */ /* 0x108fe20008010840 */
[----:B------:R-:W-:Y:S02]  /*a8b0*/  FADD.FTZ R37, R222, R37 ;  /* 0x00000025de257221 */ /* 0x000fe40000010000 */
[C---:B------:R-:W-:Y:S01]  /*a8c0*/  HMMA.16816.F32.BF16 R24, R48.reuse, R56, R24 ;  /* 0x000000383018723c */ /* 0x040fe20000041818 */
[----:B------:R1:W-:Y:S04]  /*a8d0*/  MUFU.EX2 R88, R52 ;  /* 0x0000003400587308 */ /* 0x0003e80000000800 */
[----:B------:R-:W-:Y:S01]  /*a8e0*/  FADD.FTZ R37, R231, R37 ;  /* 0x00000025e7257221 */ /* 0x000fe20000010000 */
[-C--:B------:R-:W-:Y:S05]  /*a8f0*/  HMMA.16816.F32.BF16 R28, R48, R58.reuse, R28 ;  /* 0x0000003a301c723c */ /* 0x080fea000004181c */
[----:B------:R-:W-:Y:S01]  /*a900*/  FFMA.FTZ R56, R105, UR4, -R65 ;  /* 0x0000000469387c23 */ /* 0x000fe20008010841 */
[----:B------:R-:W-:Y:S03]  /*a910*/  HMMA.16816.F32.BF16 R32, R44, R58, R32 ;  /* 0x0000003a2c20723c */ /* 0x000fe60000041820 */
[----:B------:R3:W-:Y:S02]  /*a920*/  MUFU.EX2 R86, R56 ;  /* 0x0000003800567308 */ /* 0x0007e40000000800 */
[----:B------:R-:W-:Y:S01]  /*a930*/  F2FP.BF16.F32.PACK_AB R50, R144, R247 ;  /* 0x000000f79032723e */ /* 0x000fe200000010ff */
[----:B-1----:R-:W-:Y:S01]  /*a940*/  FFMA.FTZ R52, R115, UR4, -R64 ;  /* 0x0000000473347c23 */ /* 0x002fe20008010840 */
[----:B------:R-:W-:Y:S01]  /*a950*/  F2FP.BF16.F32.PACK_AB R48, R231, R222 ;  /* 0x000000dee730723e */ /* 0x000fe200000010ff */
[----:B------:R-:W-:Y:S05]  /*a960*/  FADD.FTZ R2, R247, R37 ;  /* 0x00000025f7027221 */ /* 0x000fea0000010000 */
[----:B------:R1:W-:Y:S01]  /*a970*/  MUFU.EX2 R89, R52 ;  /* 0x0000003400597308 */ /* 0x0003e20000000800 */
[----:B------:R-:W-:Y:S01]  /*a980*/  F2FP.BF16.F32.PACK_AB R49, R229, R220 ;  /* 0x000000dce531723e */ /* 0x000fe200000010ff */
[----:B------:R-:W-:Y:S01]  /*a990*/  FADD.FTZ R37, R244, R36 ;  /* 0x00000024f4257221 */ /* 0x000fe20000010000 */
[----:B------:R-:W-:Y:S01]  /*a9a0*/  F2FP.BF16.F32.PACK_AB R51, R155, R244 ;  /* 0x000000f49b33723e */ /* 0x000fe200000010ff */
[----:B------:R-:W-:Y:S01]  /*a9b0*/  FADD.FTZ R36, R144, R2 ;  /* 0x0000000290247221 */ /* 0x000fe20000010000 */
[----:B------:R-:W-:Y:S01]  /*a9c0*/  F2FP.BF16.F32.PACK_AB R44, R225, R207 ;  /* 0x000000cfe12c723e */ /* 0x000fe200000010ff */
[----:B------:R-:W-:Y:S01]  /*a9d0*/  LDSM.16.MT88.4 R144, [R184+0x5c00] ;  /* 0x005c0000b890783b */ /* 0x000fe20000004200 */
[----:B------:R-:W-:Y:S01]  /*a9e0*/  F2FP.BF16.F32.PACK_AB R45, R236, R208 ;  /* 0x000000d0ec2d723e */ /* 0x000fe200000010ff */
[----:B------:R-:W-:Y:S01]  /*a9f0*/  FFMA.FTZ R64, R67, UR4, -R64 ;  /* 0x0000000443407c23 */ /* 0x000fe20008010840 */
[----:B------:R-:W-:Y:S01]  /*aa00*/  F2FP.BF16.F32.PACK_AB R46, R243, R237 ;  /* 0x000000edf32e723e */ /* 0x000fe200000010ff */
[-C--:B--2---:R-:W-:Y:S04]  /*aa10*/  HMMA.16816.F32.BF16 R4, R48, R60.reuse, R4 ;  /* 0x0000003c3004723c */ /* 0x084fe80000041804 */
[----:B------:R-:W2:Y:S01]  /*aa20*/  MUFU.EX2 R64, R64 ;  /* 0x0000004000407308 */ /* 0x000ea20000000800 */
[----:B------:R-:W-:Y:S01]  /*aa30*/  F2FP.BF16.F32.PACK_AB R47, R246, R232 ;  /* 0x000000e8f62f723e */ /* 0x000fe200000010ff */
[--C-:B---3--:R-:W-:Y:S01]  /*aa40*/  FFMA.FTZ R56, R106, UR4, -R66.reuse ;  /* 0x000000046a387c23 */ /* 0x108fe20008010842 */
[----:B-1----:R-:W-:Y:S01]  /*aa50*/  FFMA.FTZ R52, R104, UR4, -R65 ;  /* 0x0000000468347c23 */ /* 0x002fe20008010841 */
[--C-:B------:R-:W-:Y:S03]  /*aa60*/  FFMA.FTZ R67, R110, UR4, -R66.reuse ;  /* 0x000000046e437c23 */ /* 0x100fe60008010842 */
[----:B------:R-:W-:Y:S01]  /*aa70*/  FADD.FTZ R2, R155, R37 ;  /* 0x000000259b027221 */ /* 0x000fe20000010000 */
[C---:B------:R-:W-:Y:S02]  /*aa80*/  HMMA.16816.F32.BF16 R8, R44.reuse, R60, R8 ;  /* 0x0000003c2c08723c */ /* 0x040fe40000041808 */
[----:B------:R1:W-:Y:S04]  /*aa90*/  MUFU.EX2 R87, R52 ;  /* 0x0000003400577308 */ /* 0x0003e80000000800 */
[-C--:B------:R-:W-:Y:S06]  /*aaa0*/  HMMA.16816.F32.BF16 R12, R44, R62.reuse, R12 ;  /* 0x0000003e2c0c723c */ /* 0x080fec000004180c */
[----:B------:R3:W-:Y:S01]  /*aab0*/  MUFU.EX2 R85, R56 ;  /* 0x0000003800557308 */ /* 0x0007e20000000800 */
[--C-:B------:R-:W-:Y:S01]  /*aac0*/  FFMA.FTZ R60, R107, UR4, -R66.reuse ;  /* 0x000000046b3c7c23 */ /* 0x100fe20008010842 */
[C---:B------:R-:W-:Y:S08]  /*aad0*/  HMMA.16816.F32.BF16 R16, R48.reuse, R62, R16 ;  /* 0x0000003e3010723c */ /* 0x040ff00000041810 */
[----:B------:R4:W-:Y:S01]  /*aae0*/  MUFU.EX2 R84, R60 ;  /* 0x0000003c00547308 */ /* 0x0009e20000000800 */
[----:B-1----:R-:W1:Y:S02]  /*aaf0*/  LDSM.16.MT88.4 R52, [R185+0x4c00] ;  /* 0x004c0000b934783b */ /* 0x002e640000004200 */
[----:B------:R-:W-:Y:S01]  /*ab00*/  FFMA.FTZ R61, R108, UR4, -R65 ;  /* 0x000000046c3d7c23 */ /* 0x000fe20008010841 */
[----:B------:R-:W-:Y:S01]  /*ab10*/  FFMA.FTZ R66, R42, UR4, -R66 ;  /* 0x000000042a427c23 */ /* 0x000fe20008010842 */
[----:B--2---:R-:W-:Y:S01]  /*ab20*/  F2FP.BF16.F32.PACK_AB R163, R64, R74 ;  /* 0x0000004a40a3723e */ /* 0x004fe200000010ff */
[----:B------:R-:W-:Y:S04]  /*ab30*/  FADD.FTZ R42, R232, R0 ;  /* 0x00000000e82a7221 */ /* 0x000fe80000010000 */
[----:B------:R-:W-:Y:S01]  /*ab40*/  MUFU.EX2 R83, R61 ;  /* 0x0000003d00537308 */ /* 0x000fe20000000800 */
[----:B---3--:R-:W2:Y:S01]  /*ab50*/  LDSM.16.MT88.4 R56, [R184+0x5000] ;  /* 0x00500000b838783b */ /* 0x008ea20000004200 */
[----:B------:R-:W-:Y:S01]  /*ab60*/  FADD.FTZ R0, R243, R41 ;  /* 0x00000029f3007221 */ /* 0x000fe20000010000 */
[----:B------:R-:W-:Y:S01]  /*ab70*/  FADD.FTZ R41, R242, R2 ;  /* 0x00000002f2297221 */ /* 0x000fe20000010000 */
[----:B------:R-:W-:Y:S01]  /*ab80*/  FADD.FTZ R37, R246, R42 ;  /* 0x0000002af6257221 */ /* 0x000fe20000010000 */
[----:B------:R-:W-:Y:S01]  /*ab90*/  FADD.FTZ R42, R245, R36 ;  /* 0x00000024f52a7221 */ /* 0x000fe20000010000 */
[----:B------:R-:W-:Y:S04]  /*aba0*/  FADD.FTZ R36, R234, R0 ;  /* 0x00000000ea247221 */ /* 0x000fe80000010000 */
[----:B------:R-:W-:Y:S01]  /*abb0*/  MUFU.EX2 R66, R66 ;  /* 0x0000004200427308 */ /* 0x000fe20000000800 */
[--C-:B----4-:R-:W-:Y:S01]  /*abc0*/  FFMA.FTZ R60, R109, UR4, -R65.reuse ;  /* 0x000000046d3c7c23 */ /* 0x110fe20008010841 */
[----:B------:R-:W-:Y:S01]  /*abd0*/  FFMA.FTZ R65, R125, UR4, -R65 ;  /* 0x000000047d417c23 */ /* 0x000fe20008010841 */
[----:B------:R-:W-:Y:S01]  /*abe0*/  FADD.FTZ R2, R154, R42 ;  /* 0x0000002a9a027221 */ /* 0x000fe20000010000 */
[----:B------:R-:W-:Y:S01]  /*abf0*/  FADD.FTZ R36, R239, R36 ;  /* 0x00000024ef247221 */ /* 0x000fe20000010000 */
[----:B------:R-:W-:Y:S01]  /*ac00*/  FADD.FTZ R0, R235, R37 ;  /* 0x00000025eb007221 */ /* 0x000fe20000010000 */
[----:B------:R-:W-:Y:S01]  /*ac10*/  FADD.FTZ R37, R249, R41 ;  /* 0x00000029f9257221 */ /* 0x000fe20000010000 */
[----:B------:R-:W-:Y:S03]  /*ac20*/  FADD.FTZ R2, R143, R2 ;  /* 0x000000028f027221 */ /* 0x000fe60000010000 */
[----:B------:R3:W-:Y:S01]  /*ac30*/  MUFU.EX2 R82, R60 ;  /* 0x0000003c00527308 */ /* 0x0007e20000000800 */
[----:B------:R-:W-:Y:S01]  /*ac40*/  FADD.FTZ R36, R241, R36 ;  /* 0x00000024f1247221 */ /* 0x000fe20000010000 */
[----:B------:R-:W-:Y:S01]  /*ac50*/  FADD.FTZ R37, R251, R37 ;  /* 0x00000025fb257221 */ /* 0x000fe20000010000 */
[----:B------:R-:W-:Y:S01]  /*ac60*/  FADD.FTZ R2, R142, R2 ;  /* 0x000000028e027221 */ /* 0x000fe20000010000 */
[----:B------:R-:W-:Y:S02]  /*ac70*/  FADD.FTZ R0, R240, R0 ;  /* 0x00000000f0007221 */ /* 0x000fe40000010000 */
[----:B------:R-:W-:Y:S01]  /*ac80*/  FADD.FTZ R37, R141, R37 ;  /* 0x000000258d257221 */ /* 0x000fe20000010000 */
[----:B------:R-:W-:Y:S03]  /*ac90*/  FADD.FTZ R41, R252, R2 ;  /* 0x00000002fc297221 */ /* 0x000fe60000010000 */
[----:B------:R-:W4:Y:S01]  /*aca0*/  MUFU.EX2 R65, R65 ;  /* 0x0000004100417308 */ /* 0x000f220000000800 */
[----:B------:R-:W-:Y:S04]  /*acb0*/  FADD.FTZ R0, R238, R0 ;  /* 0x00000000ee007221 */ /* 0x000fe80000010000 */
[----:B------:R-:W-:Y:S05]  /*acc0*/  FADD.FTZ R42, R248, R0 ;  /* 0x00000000f82a7221 */ /* 0x000fea0000010000 */
[----:B------:R-:W-:Y:S01]  /*acd0*/  MUFU.EX2 R81, R67 ;  /* 0x0000004300517308 */ /* 0x000fe20000000800 */
[-C--:B-1----:R-:W-:Y:S01]  /*ace0*/  HMMA.16816.F32.BF16 R20, R48, R52.reuse, R20 ;  /* 0x000000343014723c */ /* 0x082fe20000041814 */
[----:B---3--:R-:W1:Y:S02]  /*acf0*/  LDSM.16.MT88.4 R60, [R185+0x5000] ;  /* 0x00500000b93c783b */ /* 0x008e640000004200 */
[----:B------:R-:W-:Y:S03]  /*ad00*/  FADD.FTZ R2, R136, R42 ;  /* 0x0000002a88027221 */ /* 0x000fe60000010000 */
[C---:B------:R-:W-:Y:S03]  /*ad10*/  HMMA.16816.F32.BF16 R24, R44.reuse, R52, R24 ;  /* 0x000000342c18723c */ /* 0x040fe60000041818 */
[----:B------:R3:W5:Y:S02]  /*ad20*/  MUFU.EX2 R67, R43 ;  /* 0x0000002b00437308 */ /* 0x0007640000000800 */
[----:B----4-:R-:W-:Y:S01]  /*ad30*/  F2FP.BF16.F32.PACK_AB R166, R65, R79 ;  /* 0x0000004f41a6723e */ /* 0x010fe200000010ff */
[-C--:B------:R-:W-:Y:S06]  /*ad40*/  HMMA.16816.F32.BF16 R28, R44, R54.reuse, R28 ;  /* 0x000000362c1c723c */ /* 0x080fec000004181c */
[----:B------:R-:W-:Y:S01]  /*ad50*/  HMMA.16816.F32.BF16 R32, R48, R54, R32 ;  /* 0x000000363020723c */ /* 0x000fe20000041820 */
[----:B------:R-:W4:Y:S04]  /*ad60*/  LDSM.16.MT88.4 R52, [R184+0x5400] ;  /* 0x00540000b834783b */ /* 0x000f280000004200 */
[----:B------:R-:W-:Y:S01]  /*ad70*/  F2FP.BF16.F32.PACK_AB R44, R154, R245 ;  /* 0x000000f59a2c723e */ /* 0x000fe200000010ff */
[----:B---3--:R-:W-:Y:S01]  /*ad80*/  FADD.FTZ R43, R250, R36 ;  /* 0x00000024fa2b7221 */ /* 0x008fe20000010000 */
[----:B------:R-:W-:Y:S01]  /*ad90*/  F2FP.BF16.F32.PACK_AB R45, R249, R242 ;  /* 0x000000f2f92d723e */ /* 0x000fe200000010ff */
[----:B------:R-:W-:Y:S03]  /*ada0*/  FADD.FTZ R36, R140, R37 ;  /* 0x000000258c247221 */ /* 0x000fe60000010000 */
[----:B------:R-:W-:Y:S01]  /*adb0*/  F2FP.BF16.F32.PACK_AB R46, R142, R143 ;  /* 0x0000008f8e2e723e */ /* 0x000fe200000010ff */
[----:B------:R-:W-:Y:S01]  /*adc0*/  FADD.FTZ R0, R138, R43 ;  /* 0x0000002b8a007221 */ /* 0x000fe20000010000 */
[----:B------:R-:W-:Y:S02]  /*add0*/  F2FP.BF16.F32.PACK_AB R47, R141, R251 ;  /* 0x000000fb8d2f723e */ /* 0x000fe400000010ff */
[----:B------:R-:W-:Y:S02]  /*ade0*/  F2FP.BF16.F32.PACK_AB R48, R239, R234 ;  /* 0x000000eaef30723e */ /* 0x000fe400000010ff */
[----:B------:R-:W-:Y:S02]  /*adf0*/  F2FP.BF16.F32.PACK_AB R49, R240, R235 ;  /* 0x000000ebf031723e */ /* 0x000fe400000010ff */
[----:B------:R-:W-:Y:S01]  /*ae00*/  F2FP.BF16.F32.PACK_AB R50, R250, R241 ;  /* 0x000000f1fa32723e */ /* 0x000fe200000010ff */
[-C--:B--2---:R-:W-:Y:S05]  /*ae10*/  HMMA.16816.F32.BF16 R4, R44, R56.reuse, R4 ;  /* 0x000000382c04723c */ /* 0x084fea0000041804 */
[----:B------:R-:W-:Y:S02]  /*ae20*/  F2FP.BF16.F32.PACK_AB R51, R248, R238 ;  /* 0x000000eef833723e */ /* 0x000fe400000010ff */
[----:B-----5:R-:W-:Y:S05]  /*ae30*/  F2FP.BF16.F32.PACK_AB R162, R67, R73 ;  /* 0x0000004943a2723e */ /* 0x020fea00000010ff */
[C---:B------:R-:W-:Y:S06]  /*ae40*/  HMMA.16816.F32.BF16 R8, R48.reuse, R56, R8 ;  /* 0x000000383008723c */ /* 0x040fec0000041808 */
[-C--:B------:R-:W-:Y:S06]  /*ae50*/  HMMA.16816.F32.BF16 R12, R48, R58.reuse, R12 ;  /* 0x0000003a300c723c */ /* 0x080fec000004180c */
[C---:B------:R-:W-:Y:S01]  /*ae60*/  HMMA.16816.F32.BF16 R16, R44.reuse, R58, R16 ;  /* 0x0000003a2c10723c */ /* 0x040fe20000041810 */
[----:B------:R-:W2:Y:S05]  /*ae70*/  LDSM.16.MT88.4 R56, [R185+0x5400] ;  /* 0x00540000b938783b */ /* 0x000eaa0000004200 */
[-C--:B-1----:R-:W-:Y:S06]  /*ae80*/  HMMA.16816.F32.BF16 R20, R44, R60.reuse, R20 ;  /* 0x0000003c2c14723c */ /* 0x082fec0000041814 */
[C---:B------:R-:W-:Y:S06]  /*ae90*/  HMMA.16816.F32.BF16 R24, R48.reuse, R60, R24 ;  /* 0x0000003c3018723c */ /* 0x040fec0000041818 */
[-C--:B------:R-:W-:Y:S06]  /*aea0*/  HMMA.16816.F32.BF16 R28, R48, R62.reuse, R28 ;  /* 0x0000003e301c723c */ /* 0x080fec000004181c */
[----:B------:R-:W-:Y:S01]  /*aeb0*/  HMMA.16816.F32.BF16 R32, R44, R62, R32 ;  /* 0x0000003e2c20723c */ /* 0x000fe20000041820 */
[----:B------:R-:W1:Y:S04]  /*aec0*/  LDSM.16.MT88.4 R60, [R184+0x5800] ;  /* 0x00580000b83c783b */ /* 0x000e680000004200 */
[----:B------:R-:W-:Y:S02]  /*aed0*/  F2FP.BF16.F32.PACK_AB R48, R151, R252 ;  /* 0x000000fc9730723e */ /* 0x000fe400000010ff */
[----:B------:R-:W-:Y:S04]  /*aee0*/  F2FP.BF16.F32.PACK_AB R49, R139, R140 ;  /* 0x0000008c8b31723e */ /* 0x000fe800000010ff */
[----:B------:R-:W-:Y:S02]  /*aef0*/  F2FP.BF16.F32.PACK_AB R50, R153, R150 ;  /* 0x000000969932723e */ /* 0x000fe400000010ff */
[----:B------:R-:W-:Y:S02]  /*af00*/  F2FP.BF16.F32.PACK_AB R51, R152, R149 ;  /* 0x000000959833723e */ /* 0x000fe400000010ff */
[----:B------:R-:W-:Y:S02]  /*af10*/  F2FP.BF16.F32.PACK_AB R44, R137, R138 ;  /* 0x0000008a892c723e */ /* 0x000fe400000010ff */
[----:B------:R-:W-:Y:S02]  /*af20*/  F2FP.BF16.F32.PACK_AB R45, R148, R136 ;  /* 0x00000088942d723e */ /* 0x000fe400000010ff */
[----:B------:R-:W-:Y:S01]  /*af30*/  F2FP.BF16.F32.PACK_AB R46, R98, R99 ;  /* 0x00000063622e723e */ /* 0x000fe200000010ff */
[-C--:B----4-:R-:W-:Y:S05]  /*af40*/  HMMA.16816.F32.BF16 R4, R48, R52.reuse, R4 ;  /* 0x000000343004723c */ /* 0x090fea0000041804 */
[----:B------:R-:W-:Y:S07]  /*af50*/  F2FP.BF16.F32.PACK_AB R47, R96, R97 ;  /* 0x00000061602f723e */ /* 0x000fee00000010ff */
[C---:B------:R-:W-:Y:S06]  /*af60*/  HMMA.16816.F32.BF16 R8, R44.reuse, R52, R8 ;  /* 0x000000342c08723c */ /* 0x040fec0000041808 */
[-C--:B------:R-:W-:Y:S06]  /*af70*/  HMMA.16816.F32.BF16 R12, R44, R54.reuse, R12 ;  /* 0x000000362c0c723c */ /* 0x080fec000004180c */
[C---:B------:R-:W-:Y:S01]  /*af80*/  HMMA.16816.F32.BF16 R16, R48.reuse, R54, R16 ;  /* 0x000000363010723c */ /* 0x040fe20000041810 */
[----:B------:R-:W3:Y:S05]  /*af90*/  LDSM.16.MT88.4 R52, [R185+0x5800] ;  /* 0x00580000b934783b */ /* 0x000eea0000004200 */
[-C--:B--2---:R-:W-:Y:S06]  /*afa0*/  HMMA.16816.F32.BF16 R20, R48, R56.reuse, R20 ;  /* 0x000000383014723c */ /* 0x084fec0000041814 */
[C---:B------:R-:W-:Y:S06]  /*afb0*/  HMMA.16816.F32.BF16 R24, R44.reuse, R56, R24 ;  /* 0x000000382c18723c */ /* 0x040fec0000041818 */
[-C--:B------:R-:W-:Y:S06]  /*afc0*/  HMMA.16816.F32.BF16 R28, R44, R58.reuse, R28 ;  /* 0x0000003a2c1c723c */ /* 0x080fec000004181c */
[----:B------:R-:W-:Y:S01]  /*afd0*/  HMMA.16816.F32.BF16 R32, R48, R58, R32 ;  /* 0x0000003a3020723c */ /* 0x000fe20000041820 */
[----:B------:R-:W2:Y:S04]  /*afe0*/  LDSM.16.MT88.4 R56, [R185+0x5c00] ;  /* 0x005c0000b938783b */ /* 0x000ea80000004200 */
[----:B------:R-:W-:Y:S02]  /*aff0*/  F2FP.BF16.F32.PACK_AB R44, R94, R95 ;  /* 0x0000005f5e2c723e */ /* 0x000fe400000010ff */
[----:B------:R-:W-:Y:S04]  /*b000*/  F2FP.BF16.F32.PACK_AB R45, R91, R93 ;  /* 0x0000005d5b2d723e */ /* 0x000fe800000010ff */
[----:B------:R-:W-:Y:S02]  /*b010*/  F2FP.BF16.F32.PACK_AB R46, R92, R90 ;  /* 0x0000005a5c2e723e */ /* 0x000fe400000010ff */
[----:B------:R-:W-:Y:S02]  /*b020*/  F2FP.BF16.F32.PACK_AB R47, R89, R88 ;  /* 0x00000058592f723e */ /* 0x000fe400000010ff */
[----:B------:R-:W-:Y:S02]  /*b030*/  F2FP.BF16.F32.PACK_AB R48, R86, R87 ;  /* 0x000000575630723e */ /* 0x000fe400000010ff */
[----:B------:R-:W-:Y:S02]  /*b040*/  F2FP.BF16.F32.PACK_AB R49, R84, R85 ;  /* 0x000000555431723e */ /* 0x000fe400000010ff */
[----:B------:R-:W-:Y:S01]  /*b050*/  F2FP.BF16.F32.PACK_AB R50, R82, R83 ;  /* 0x000000535232723e */ /* 0x000fe200000010ff */
[-C--:B-1----:R-:W-:Y:S05]  /*b060*/  HMMA.16816.F32.BF16 R4, R44, R60.reuse, R4 ;  /* 0x0000003c2c04723c */ /* 0x082fea0000041804 */
[----:B------:R-:W-:Y:S07]  /*b070*/  F2FP.BF16.F32.PACK_AB R51, R68, R81 ;  /* 0x000000514433723e */ /* 0x000fee00000010ff */
[C---:B------:R-:W-:Y:S01]  /*b080*/  HMMA.16816.F32.BF16 R8, R48.reuse, R60, R8 ;  /* 0x0000003c3008723c */ /* 0x040fe20000041808 */
[----:B------:R-:W1:Y:S05]  /*b090*/  MUFU.EX2 R60, R80 ;  /* 0x00000050003c7308 */ /* 0x000e6a0000000800 */
[-C--:B------:R-:W-:Y:S06]  /*b0a0*/  HMMA.16816.F32.BF16 R12, R48, R62.reuse, R12 ;  /* 0x0000003e300c723c */ /* 0x080fec000004180c */
[C---:B------:R-:W-:Y:S06]  /*b0b0*/  HMMA.16816.F32.BF16 R16, R44.reuse, R62, R16 ;  /* 0x0000003e2c10723c */ /* 0x040fec0000041810 */
[-C--:B---3--:R-:W-:Y:S05]  /*b0c0*/  HMMA.16816.F32.BF16 R20, R44, R52.reuse, R20 ;  /* 0x000000342c14723c */ /* 0x088fea0000041814 */
[----:B-1----:R-:W-:Y:S01]  /*b0d0*/  F2FP.BF16.F32.PACK_AB R167, R66, R60 ;  /* 0x0000003c42a7723e */ /* 0x002fe200000010ff */
[C---:B------:R-:W-:Y:S06]  /*b0e0*/  HMMA.16816.F32.BF16 R24, R48.reuse, R52, R24 ;  /* 0x000000343018723c */ /* 0x040fec0000041818 */
[-C--:B------:R-:W-:Y:S06]  /*b0f0*/  HMMA.16816.F32.BF16 R28, R48, R54.reuse, R28 ;  /* 0x00000036301c723c */ /* 0x080fec000004181c */
[----:B------:R-:W-:Y:S06]  /*b100*/  HMMA.16816.F32.BF16 R32, R44, R54, R32 ;  /* 0x000000362c20723c */ /* 0x000fec0000041820 */
[-C--:B------:R-:W-:Y:S07]  /*b110*/  HMMA.16816.F32.BF16 R140, R160, R144.reuse, R4 ;  /* 0x00000090a08c723c */ /* 0x080fee0000041804 */
[----:B------:R-:W-:Y:S01]  /*b120*/  FADD.FTZ R4, R151, R41 ;  /* 0x0000002997047221 */ /* 0x000fe20000010000 */
[----:B------:R-:W-:Y:S03]  /*b130*/  FADD.FTZ R6, R139, R36 ;  /* 0x000000248b067221 */ /* 0x000fe60000010000 */
        /* <DEDUP_REMOVED lines=20> */
[----:B------:R-:W-:Y:S01]  /*b280*/  FADD.FTZ R2, R84, R4 ;  /* 0x0000000454027221 */ /* 0x000fe20000010000 */
[-C--:B--2---:R-:W-:Y:S03]  /*b290*/  HMMA.16816.F32.BF16 R152, R160, R56.reuse, R20 ;  /* 0x00000038a098723c */ /* 0x084fe60000041814 */
        /* <DEDUP_REMOVED lines=16> */
[----:B------:R-:W-:Y:S05]  /*b3a0*/  HMMA.16816.F32.BF16 R160, R160, R58, R32 ;  /* 0x0000003aa0a0723c */ /* 0x000fea0000041820 */
        /* <DEDUP_REMOVED lines=9> */
[----:B------:R2:W-:Y:S01]  /*b440*/  STL [R1], R6 ;  /* 0x0000000601007387 */ /* 0x0005e20000100800 */
[----:B------:R-:W-:Y:S01]  /*b450*/  FADD.FTZ R2, R65, R2 ;  /* 0x0000000241027221 */ /* 0x000fe20000010000 */
[----:B------:R-:W-:Y:S01]  /*b460*/  FADD.FTZ R0, R66, R0 ;  /* 0x0000000042007221 */ /* 0x000fe20000010000 */
[----:B------:R-:W-:Y:S01]  /*b470*/  MOV R3, R40 ;  /* 0x0000002800037202 */ /* 0x000fe20000000f00 */
[----:B------:R2:W-:Y:S04]  /*b480*/  STL [R1+0x4], R4 ;  /* 0x0000040401007387 */ /* 0x0005e80000100800 */
[----:B------:R2:W-:Y:S04]  /*b490*/  STL [R1+0x8], R2 ;  /* 0x0000080201007387 */ /* 0x0005e80000100800 */
[----:B------:R2:W-:Y:S01]  /*b4a0*/  STL [R1+0xc], R0 ;  /* 0x00000c0001007387 */ /* 0x0005e20000100800 */
[----:B------:R-:W-:Y:S05]  /*b4b0*/  @P2 BRA `(.L_x_375) ;  /* 0xffffffb800742947 */ /* 0x000fea000383ffff */
.L_x_374:
[----:B------:R-:W3:Y:S04]  /*b4c0*/  LDL.LU R9, [R1] ;  /* 0x0000000001097983 */ /* 0x000ee80000300800 */
[----:B-12---:R-:W2:Y:S04]  /*b4d0*/  LDL.LU R2, [R1+0x4] ;  /* 0x0000040001027983 */ /* 0x006ea80000300800 */
[----:B------:R-:W4:Y:S04]  /*b4e0*/  LDL.LU R15, [R1+0x8] ;  /* 0x00000800010f7983 */ /* 0x000f280000300800 */
[----:B------:R-:W5:Y:S04]  /*b4f0*/  LDL.LU R14, [R1+0xc] ;  /* 0x00000c00010e7983 */ /* 0x000f680000300800 */
[----:B------:R-:W4:Y:S01]  /*b500*/  LDL R11, [R1+0x40] ;  /* 0x00004000010b7983 */ /* 0x000f220000100800 */
        /* <DEDUP_REMOVED lines=10> */
[----:B------:R-:W-:Y:S01]  /*b5b0*/  SHF.R.S32.HI R30, RZ, 0x5, R7 ;  /* 0x00000005ff1e7819 */ /* 0x000fe20000011407 */
[----:B------:R-:W-:Y:S01]  /*b5c0*/  IMAD.IADD R8, R8, 0x1, -R6 ;  /* 0x0000000108087824 */ /* 0x000fe200078e0a06 */
[----:B------:R-:W-:-:S04]  /*b5d0*/  LEA.HI R3, R3, R0, RZ, 0x3 ;  /* 0x0000000003037211 */ /* 0x000fc800078f18ff */
[----:B------:R-:W-:-:S05]  /*b5e0*/  LOP3.LUT R3, R3, 0xfffffff8, RZ, 0xc0, !PT ;  /* 0xfffffff803037812 */ /* 0x000fca00078ec0ff */
[----:B------:R-:W-:Y:S01]  /*b5f0*/  IMAD.IADD R3, R0, 0x1, -R3 ;  /* 0x0000000100037824 */ /* 0x000fe200078e0a03 */
[----:B---3--:R-:W1:Y:S04]  /*b600*/  SHFL.BFLY PT, R5, R9, 0x2, 0x1f ;  /* 0x0c401f0009057f89 */ /* 0x008e6800000e0000 */
[----:B--2---:R-:W2:Y:S04]  /*b610*/  SHFL.BFLY PT, R4, R2, 0x2, 0x1f ;  /* 0x0c401f0002047f89 */ /* 0x004ea800000e0000 */
[----:B-----5:R-:W-:Y:S01]  /*b620*/  SHFL.BFLY PT, R10, R14, 0x2, 0x1f ;  /* 0x0c401f000e0a7f89 */ /* 0x020fe200000e0000 */
[----:B----4-:R-:W-:Y:S01]  /*b630*/  ISETP.NE.AND P1, PT, R11, -0x1, PT ;  /* 0xffffffff0b00780c */ /* 0x010fe20003f25270 */
[----:B-1----:R-:W-:-:S02]  /*b640*/  FADD.FTZ R5, R5, R9 ;  /* 0x0000000905057221 */ /* 0x002fc40000010000 */
[----:B------:R-:W1:Y:S01]  /*b650*/  SHFL.BFLY PT, R9, R15, 0x2, 0x1f ;  /* 0x0c401f000f097f89 */ /* 0x000e6200000e0000 */
[----:B--2---:R-:W-:Y:S01]  /*b660*/  FADD.FTZ R4, R4, R2 ;  /* 0x0000000204047221 */ /* 0x004fe20000010000 */
[----:B------:R-:W-:Y:S02]  /*b670*/  LEA.HI R2, R3, R3, RZ, 0x1 ;  /* 0x0000000303027211 */ /* 0x000fe400078f08ff */
[----:B------:R-:W2:Y:S06]  /*b680*/  SHFL.BFLY PT, R29, R5, 0x1, 0x1f ;  /* 0x0c201f00051d7f89 */ /* 0x000eac00000e0000 */
[----:B------:R-:W3:Y:S01]  /*b690*/  @P1 LDC.64 R12, c[0x0][0x298] ;  /* 0x0000a600ff0c1b82 */ /* 0x000ee20000000a00 */
[----:B------:R-:W-:Y:S01]  /*b6a0*/  SHF.R.S32.HI R0, RZ, 0x1, R2 ;  /* 0x00000001ff007819 */ /* 0x000fe20000011402 */
[----:B------:R-:W4:Y:S01]  /*b6b0*/  SHFL.BFLY PT, R28, R4, 0x1, 0x1f ;  /* 0x0c201f00041c7f89 */ /* 0x000f2200000e0000 */
[----:B------:R-:W-:-:S03]  /*b6c0*/  LOP3.LUT R2, R2, 0x3fffffe, RZ, 0xc0, !PT ;  /* 0x03fffffe02027812 */ /* 0x000fc600078ec0ff */
[----:B------:R-:W-:Y:S02]  /*b6d0*/  IMAD.SHL.U32 R7, R0, 0x40, RZ ;  /* 0x0000004000077824 */ /* 0x000fe400078e00ff */
[----:B-1----:R-:W-:Y:S01]  /*b6e0*/  FADD.FTZ R6, R9, R15 ;  /* 0x0000000f09067221 */ /* 0x002fe20000010000 */
[----:B------:R-:W-:Y:S02]  /*b6f0*/  IMAD.IADD R15, R3, 0x1, -R2 ;  /* 0x00000001030f7824 */ /* 0x000fe400078e0a02 */
[----:B------:R-:W-:Y:S01]  /*b700*/  LOP3.LUT R3, R7, 0xc0, RZ, 0xc0, !PT ;  /* 0x000000c007037812 */ /* 0x000fe200078ec0ff */
[----:B------:R-:W-:Y:S02]  /*b710*/  IMAD R2, R30, 0x100, R8 ;  /* 0x000001001e027824 */ /* 0x000fe400078e0208 */
[----:B--2---:R-:W-:Y:S01]  /*b720*/  FADD.FTZ R29, R5, R29 ;  /* 0x0000001d051d7221 */ /* 0x004fe20000010000 */
[----:B------:R-:W-:Y:S01]  /*b730*/  FADD.FTZ R7, R10, R14 ;  /* 0x0000000e0a077221 */ /* 0x000fe20000010000 */
[----:B------:R-:W-:Y:S01]  /*b740*/  LEA.HI R5, R3, R3, RZ, 0x1d ;  /* 0x0000000303057211 */ /* 0x000fe200078fe8ff */
[----:B------:R-:W-:Y:S01]  /*b750*/  IMAD R15, R15, 0x10, R2 ;  /* 0x000000100f0f7824 */ /* 0x000fe200078e0202 */
[----:B------:R1:W2:Y:S01]  /*b760*/  SHFL.BFLY PT, R21, R6, 0x1, 0x1f ;  /* 0x0c201f0006157f89 */ /* 0x0002a200000e0000 */
[----:B---3--:R-:W-:-:S04]  /*b770*/  @P1 IMAD.WIDE.U32 R2, R11, R12, RZ ;  /* 0x0000000c0b021225 */ /* 0x008fc800078e00ff */
[----:B----4-:R-:W-:Y:S01]  /*b780*/  FADD.FTZ R28, R4, R28 ;  /* 0x0000001c041c7221 */ /* 0x010fe20000010000 */
[----:B------:R-:W-:Y:S01]  /*b790*/  LOP3.LUT R9, R0, 0x1, RZ, 0xc0, !PT ;  /* 0x0000000100097812 */ /* 0x000fe200078ec0ff */
[----:B------:R1:W3:Y:S01]  /*b7a0*/  SHFL.BFLY PT, R25, R7, 0x1, 0x1f ;  /* 0x0c201f0007197f89 */ /* 0x0002e200000e0000 */
[----:B------:R-:W-:Y:S02]  /*b7b0*/  IMAD.U32 R15, R15, 0x2, R5 ;  /* 0x000000020f0f7824 */ /* 0x000fe400078e0005 */
[----:B------:R-:W-:Y:S02]  /*b7c0*/  @P1 IMAD R37, R11, R13, R3 ;  /* 0x0000000d0b251224 */ /* 0x000fe400078e0203 */
[----:B------:R-:W-:Y:S01]  /*b7d0*/  @P1 IMAD.MOV.U32 R36, RZ, RZ, R2 ;  /* 0x000000ffff241224 */ /* 0x000fe200078e0002 */
[----:B------:R-:W-:Y:S01]  /*b7e0*/  LEA R15, R15, UR4, 0x1 ;  /* 0x000000040f0f7c11 */ /* 0x000fe2000f8e08ff */
[----:B--2---:R-:W-:Y:S06]  /*b7f0*/  @P1 BRA `(.L_x_378) ;  /* 0x0000000000201947 */ /* 0x004fec0003800000 */
        /* <DEDUP_REMOVED lines=8> */
.L_x_378:
        /* <DEDUP_REMOVED lines=20> */
.L_x_379:
[----:B------:R-:W2:Y:S04]  /*b9c0*/  LDL R43, [R1+0x50] ;  /* 0x00005000012b7983 */ /* 0x000ea80000100800 */
[----:B------:R4:W5:Y:S01]  /*b9d0*/  LDL R42, [R1+0x44] ;  /* 0x00004400012a7983 */ /* 0x0009620000100800 */
[----:B------:R-:W-:Y:S01]  /*b9e0*/  MOV R31, 0x10 ;  /* 0x00000010001f7802 */ /* 0x000fe20000000f00 */
[----:B---3--:R-:W-:Y:S01]  /*b9f0*/  FADD.FTZ R25, R7, R25 ;  /* 0x0000001907197221 */ /* 0x008fe20000010000 */
[----:B------:R-:W-:Y:S01]  /*ba00*/  ISETP.NE.AND P5, PT, RZ, UR4, PT ;  /* 0x00000004ff007c0c */ /* 0x000fe2000bfa5270 */
[----:B------:R-:W3:Y:S01]  /*ba10*/  S2R R41, SR_CTAID.Y ;  /* 0x0000000000297919 */ /* 0x000ee20000002600 */
[----:B------:R-:W-:Y:S01]  /*ba20*/  SEL R31, R31, 0xfffffff0, P4 ;  /* 0xfffffff01f1f7807 */ /* 0x000fe20002000000 */
[----:B------:R-:W4:Y:S01]  /*ba30*/  S2UR UR4, SR_CTAID.X ;  /* 0x00000000000479c3 */ /* 0x000f220000002500 */
[----:B------:R-:W-:Y:S01]  /*ba40*/  LOP3.LUT P4, RZ, R0, 0x2, RZ, 0xc0, !PT ;  /* 0x0000000200ff7812 */ /* 0x000fe2000788c0ff */
[----:B------:R-:W-:Y:S01]  /*ba50*/  BSSY B0, `(.L_x_380) ;  /* 0x00000a9000007945 */ /* 0x000fe20003800000 */
[----:B------:R-:W-:-:S02]  /*ba60*/  ISETP.NE.AND P0, PT, R3, RZ, PT ;  /* 0x000000ff0300720c */ /* 0x000fc40003f05270 */
[----:B------:R-:W-:Y:S02]  /*ba70*/  IADD3 R18, R15, 0x20, RZ ;  /* 0x000000200f127810 */ /* 0x000fe40007ffe0ff */
[----:B------:R-:W-:Y:S02]  /*ba80*/  FSETP.NE.FTZ.AND P1, PT, R21, RZ, PT ;  /* 0x000000ff1500720b */ /* 0x000fe40003f35000 */
[----:B------:R-:W-:Y:S01]  /*ba90*/  MOV R3, 0x3f800000 ;  /* 0x3f80000000037802 */ /* 0x000fe20000000f00 */
[----:B------:R-:W4:Y:S01]  /*baa0*/  @!P5 LDC R16, c[0x0][0x2c4] ;  /* 0x0000b100ff10db82 */ /* 0x000f220000000800 */
[----:B------:R-:W-:Y:S02]  /*bab0*/  MOV R4, 0x3f800000 ;  /* 0x3f80000000047802 */ /* 0x000fe40000000f00 */
[----:B------:R-:W-:Y:S02]  /*bac0*/  MOV R0, 0x3f800000 ;  /* 0x3f80000000007802 */ /* 0x000fe40000000f00 */
[----:B------:R-:W-:Y:S01]  /*bad0*/  @P4 IADD3 R18, R15, -0x20, RZ ;  /* 0xffffffe00f124810 */ /* 0x000fe20007ffe0ff */
[----:B------:R-:W1:Y:S01]  /*bae0*/  @P3 MUFU.RCP R3, R29 ;  /* 0x0000001d00033308 */ /* 0x000e620000001000 */
[----:B------:R-:W-:Y:S01]  /*baf0*/  PLOP3.LUT P4, PT, PT, PT, PT, 0x8, 0x0 ;  /* 0x000000000000781c */ /* 0x000fe20003f8e170 */
[----:B------:R-:W3:Y:S01]  /*bb00*/  @P5 LDC.64 R22, c[0x0][0x2c0] ;  /* 0x0000b000ff165b82 */ /* 0x000ee20000000a00 */
[----:B------:R-:W-:-:S02]  /*bb10*/  @!P5 PLOP3.LUT P4, PT, P0, PT, PT, 0x80, 0x0 ;  /* 0x000000000000d81c */ /* 0x000fc4000078f070 */
[----:B------:R-:W-:Y:S02]  /*bb20*/  FSETP.NE.FTZ.AND P0, PT, R25, RZ, PT ;  /* 0x000000ff1900720b */ /* 0x000fe40003f15000 */
[----:B------:R-:W-:Y:S01]  /*bb30*/  MOV R2, 0x3f800000 ;  /* 0x3f80000000027802 */ /* 0x000fe20000000f00 */
[----:B------:R-:W1:Y:S08]  /*bb40*/  @P2 MUFU.RCP R4, R28 ;  /* 0x0000001c00042308 */ /* 0x000e700000001000 */
[----:B------:R-:W4:Y:S01]  /*bb50*/  @P1 MUFU.RCP R0, R21 ;  /* 0x0000001500001308 */ /* 0x000f220000001000 */
        /* <DEDUP_REMOVED lines=62> */
[----:B------:R-:W-:Y:S01]  /*bf40*/  STS [R18+0x200], R10 ;  /* 0x0002000a12007388 */ /* 0x000fe20000000800 */
[----:B------:R-:W3:Y:S01]  /*bf50*/  @P3 MUFU.LG2 R3, R29 ;  /* 0x0000001d00033308 */ /* 0x000ee20000000c00 */
[----:B------:R-:W3:Y:S02]  /*bf60*/  @P3 LDC R4, c[0x0][0x2e8] ;  /* 0x0000ba00ff043b82 */ /* 0x000ee40000000800 */
[----:B------:R3:W-:Y:S04]  /*bf70*/  STS [R0], R9 ;  /* 0x0000000900007388 */ /* 0x0007e80000000800 */
[----:B------:R3:W-:Y:S01]  /*bf80*/  STS [R0+0x200], R8 ;  /* 0x0002000800007388 */ /* 0x0007e20000000800 */
[----:B----4-:R-:W4:Y:S01]  /*bf90*/  @P1 MUFU.LG2 R5, R21 ;  /* 0x0000001500051308 */ /* 0x010f220000000c00 */
[----:B------:R-:W4:Y:S02]  /*bfa0*/  @P5 LDC R6, c[0x0][0x2c0] ;  /* 0x0000b000ff065b82 */ /* 0x000f240000000800 */
[----:B------:R-:W-:Y:S04]  /*bfb0*/  STS [R18+0x1000], R14 ;  /* 0x0010000e12007388 */ /* 0x000fe80000000800 */
        /* <DEDUP_REMOVED lines=8> */
[----:B------:R3:W-:Y:S01]  /*c040*/  STS [R0+0x1200], R19 ;  /* 0x0012001300007388 */ /* 0x0007e20000000800 */
[----:B----4-:R-:W-:Y:S02]  /*c050*/  @P1 FMUL.FTZ R5, R5, 0.69314718246459960938 ;  /* 0x3f31721805051820 */ /* 0x010fe40000410000 */
[----:B------:R-:W-:Y:S02]  /*c060*/  SEL R2, R2, RZ, !P6 ;  /* 0x000000ff02027207 */ /* 0x000fe40007000000 */
[----:B------:R-:W-:Y:S01]  /*c070*/  BAR.SYNC.DEFER_BLOCKING 0x0 ;  /* 0x0000000000007b1d */ /* 0x000fe20000010000 */
[----:B------:R-:W-:-:S07]  /*c080*/  MOV R21, 0x7f800000 ;  /* 0x7f80000000157802 */ /* 0x000fce0000000f00 */
[----:B------:R-:W4:Y:S01]  /*c090*/  @P2 LDC R9, c[0x0][0x2e8] ;  /* 0x0000ba00ff092b82 */ /* 0x000f220000000800 */
[----:B------:R-:W3:Y:S01]  /*c0a0*/  @P2 MUFU.LG2 R8, R28 ;  /* 0x0000001c00082308 */ /* 0x000ee20000000c00 */
[----:B------:R-:W4:Y:S01]  /*c0b0*/  S2R R31, SR_CTAID.Z ;  /* 0x00000000001f7919 */ /* 0x000f220000002700 */
[----:B------:R-:W-:-:S05]  /*c0c0*/  @!P5 MOV R6, 0x1 ;  /* 0x000000010006d802 */ /* 0x000fca0000000f00 */
[----:B------:R-:W4:Y:S01]  /*c0d0*/  @P0 LDC R10, c[0x0][0x2e8] ;  /* 0x0000ba00ff0a0b82 */ /* 0x000f220000000800 */
[----:B-1----:R-:W-:Y:S01]  /*c0e0*/  MOV R20, 0x7f800000 ;  /* 0x7f80000000147802 */ /* 0x002fe20000000f00 */
[----:B---3--:R-:W-:Y:S01]  /*c0f0*/  @P1 FFMA.FTZ R20, R38, R11, R5 ;  /* 0x0000000b26141223 */ /* 0x008fe20000010005 */
[----:B------:R-:W-:Y:S01]  /*c100*/  @P5 IMAD R0, R23, R22, RZ ;  /* 0x0000001617005224 */ /* 0x000fe200078e02ff */
[----:B------:R-:W-:Y:S01]  /*c110*/  @!P5 MOV R0, R16 ;  /* 0x000000100000d202 */ /* 0x000fe20000000f00 */
[----:B------:R1:W3:Y:S01]  /*c120*/  LDS.128 R32, [R200+0x1800] ;  /* 0x00180000c8207984 */ /* 0x0002e20000000c00 */
[----:B------:R-:W-:Y:S01]  /*c130*/  MOV R23, 0x7f800000 ;  /* 0x7f80000000177802 */ /* 0x000fe20000000f00 */
[----:B------:R-:W-:Y:S01]  /*c140*/  @P3 FFMA.FTZ R23, R40, R4, R3 ;  /* 0x0000000428173223 */ /* 0x000fe20000010003 */
[----:B------:R-:W-:Y:S01]  /*c150*/  @P2 FMUL.FTZ R3, R8, 0.69314718246459960938 ;  /* 0x3f31721808032820 */ /* 0x000fe20000410000 */
[----:B------:R-:W-:-:S03]  /*c160*/  MOV R22, 0x7f800000 ;  /* 0x7f80000000167802 */ /* 0x000fc60000000f00 */
[----:B----4-:R-:W-:Y:S01]  /*c170*/  @P2 FFMA.FTZ R22, R39, R9, R3 ;  /* 0x0000000927162223 */ /* 0x010fe20000010003 */
        /* <DEDUP_REMOVED lines=10> */
[----:B-1-3--:R-:W-:Y:S05]  /*c220*/  @P5 BRA `(.L_x_381) ;  /* 0x0000000000ac5947 */ /* 0x00afea0003800000 */
        /* <DEDUP_REMOVED lines=43> */
.L_x_381:
[----:B------:R-:W-:Y:S05]  /*c4e0*/  BSYNC B0 ;  /* 0x0000000000007941 */ /* 0x000fea0003800000 */
.L_x_380:
[----:B------:R-:W2:Y:S01]  /*c4f0*/  LDL.LU.64 R12, [R1+0x30] ;  /* 0x00003000010c7983 */ /* 0x000ea20000300a00 */
[----:B------:R-:W-:Y:S01]  /*c500*/  SHF.R.S32.HI R0, RZ, 0x1f, R31 ;  /* 0x0000001fff007819 */ /* 0x000fe2000001141f */
[----:B------:R-:W-:Y:S02]  /*c510*/  ULDC.64 UR4, c[0x0][0x2a0] ;  /* 0x0000a80000047ab9 */ /* 0x000fe40000000a00 */
[----:B-1----:R-:W3:Y:S04]  /*c520*/  LDL.LU.64 R8, [R1+0x48] ;  /* 0x0000480001087983 */ /* 0x002ee80000300a00 */
[----:B------:R-:W4:Y:S04]  /*c530*/  LDL.LU R7, [R1+0x54] ;  /* 0x0000540001077983 */ /* 0x000f280000300800 */
[----:B------:R-:W4:Y:S04]  /*c540*/  LDL.LU R5, [R1+0x5c] ;  /* 0x00005c0001057983 */ /* 0x000f280000300800 */
[----:B------:R-:W4:Y:S04]  /*c550*/  LDL.LU R4, [R1+0x58] ;  /* 0x0000580001047983 */ /* 0x000f280000300800 */
[----:B------:R1:W5:Y:S01]  /*c560*/  LDL.64 R10, [R1+0x38] ;  /* 0x00003800010a7983 */ /* 0x0003620000100a00 */
[----:B------:R-:W-:Y:S01]  /*c570*/  IMAD R0, R0, UR4, RZ ;  /* 0x0000000400007c24 */ /* 0x000fe2000f8e02ff */
[----:B------:R-:W-:Y:S03]  /*c580*/  BSSY B0, `(.L_x_382) ;  /* 0x0000016000007945 */ /* 0x000fe60003800000 */
[----:B------:R-:W-:Y:S01]  /*c590*/  IMAD R0, R31, UR5, R0 ;  /* 0x000000051f007c24 */ /* 0x000fe2000f8e0200 */
[----:B--2--5:R-:W-:-:S02]  /*c5a0*/  ISETP.GE.AND P1, PT, R12, R42, PT ;  /* 0x0000002a0c00720c */ /* 0x024fc40003f26270 */
[----:B------:R1:W2:Y:S01]  /*c5b0*/  LDS.128 R12, [R200] ;  /* 0x00000000c80c7984 */ /* 0x0002a20000000c00 */
[----:B---3--:R-:W-:-:S05]  /*c5c0*/  IADD3 R2, P0, R8, R36, RZ ;  /* 0x0000002408027210 */ /* 0x008fca0007f1e0ff */
[----:B------:R-:W-:Y:S01]  /*c5d0*/  IMAD.X R3, R9, 0x1, R37, P0 ;  /* 0x0000000109037824 */ /* 0x000fe200000e0625 */
[-C--:B----4-:R-:W-:Y:S02]  /*c5e0*/  ISETP.GE.AND P0, PT, R7, R42.reuse, PT ;  /* 0x0000002a0700720c */ /* 0x090fe40003f06270 */
        /* <DEDUP_REMOVED lines=15> */
.L_x_383:
[----:B------:R-:W-:Y:S05]  /*c6e0*/  BSYNC B0 ;  /* 0x0000000000007941 */ /* 0x000fea0003800000 */
.L_x_382:
        /* <DEDUP_REMOVED lines=16> */
.L_x_385:
[----:B------:R-:W-:Y:S05]  /*c7f0*/  BSYNC B0 ;  /* 0x0000000000007941 */ /* 0x000fea0003800000 */
.L_x_384:
        /* <DEDUP_REMOVED lines=16> */
.L_x_387:
[----:B------:R-:W-:Y:S05]  /*c900*/  BSYNC B0 ;  /* 0x0000000000007941 */ /* 0x000fea0003800000 */
.L_x_386:
        /* <DEDUP_REMOVED lines=15> */
.L_x_370:
[----:B------:R-:W2:Y:S01]  /*ca00*/  LDL.LU R19, [R1+0x40] ;  /* 0x0000400001137983 */ /* 0x000ea20000300800 */
[----:B------:R-:W1:Y:S01]  /*ca10*/  LDC.U8 R0, c[0x0][0x3d9] ;  /* 0x0000f640ff007b82 */ /* 0x000e620000000000 */
[----:B------:R-:W-:Y:S02]  /*ca20*/  SHF.R.S32.HI R12, RZ, 0x1f, R248 ;  /* 0x0000001fff0c7819 */ /* 0x000fe400000114f8 */
[----:B------:R-:W-:Y:S01]  /*ca30*/  CS2R R14, SRZ ;  /* 0x00000000000e7805 */ /* 0x000fe2000001ff00 */
[----:B------:R-:W-:Y:S01]  /*ca40*/  ULDC.64 UR4, c[0x0][0x2a0] ;  /* 0x0000a80000047ab9 */ /* 0x000fe20000000a00 */
[----:B------:R-:W-:Y:S01]  /*ca50*/  BSSY B0, `(.L_x_388) ;  /* 0x0000049000007945 */ /* 0x000fe20003800000 */
[----:B------:R-:W-:Y:S02]  /*ca60*/  LEA.HI R12, R12, R248, RZ, 0x2 ;  /* 0x000000f80c0c7211 */ /* 0x000fe400078f10ff */
[----:B------:R-:W3:Y:S02]  /*ca70*/  LDC.U8 R4, c[0x0][0x3d8] ;  /* 0x0000f600ff047b82 */ /* 0x000ee40000000000 */
[----:B------:R-:W-:-:S02]  /*ca80*/  LOP3.LUT R8, R12, 0x1ffffffc, RZ, 0xc0, !PT ;  /* 0x1ffffffc0c087812 */ /* 0x000fc400078ec0ff */
[----:B-1----:R-:W-:Y:S02]  /*ca90*/  ISETP.NE.AND P2, PT, R0, RZ, PT ;  /* 0x000000ff0000720c */ /* 0x002fe40003f45270 */
[C---:B---3--:R-:W-:Y:S02]  /*caa0*/  ISETP.NE.AND P1, PT, R4.reuse, RZ, PT ;  /* 0x000000ff0400720c */ /* 0x048fe40003f25270 */
[----:B------:R-:W-:Y:S02]  /*cab0*/  ISETP.NE.AND P3, PT, R4, RZ, !P2 ;  /* 0x000000ff0400720c */ /* 0x000fe40005765270 */
[----:B------:R-:W-:-:S07]  /*cac0*/  ISETP.NE.OR P1, PT, R0, RZ, !P1 ;  /* 0x000000ff0000720c */ /* 0x000fce0004f25670 */
[----:B------:R-:W1:Y:S08]  /*cad0*/  @!P2 LDC R10, c[0x0][0x2c4] ;  /* 0x0000b100ff0aab82 */ /* 0x000e700000000800 */
[----:B------:R-:W3:Y:S08]  /*cae0*/  @!P2 LDC R13, c[0x0][0x270] ;  /* 0x00009c00ff0dab82 */ /* 0x000ef00000000800 */
[----:B------:R-:W4:Y:S08]  /*caf0*/  @!P1 LDC R9, c[0x0][0x2c4] ;  /* 0x0000b100ff099b82 */ /* 0x000f300000000800 */
[----:B-1----:R-:W1:Y:S08]  /*cb00*/  @P3 LDC R10, c[0x0][0x2e4] ;  /* 0x0000b900ff0a3b82 */ /* 0x002e700000000800 */
[----:B------:R-:W5:Y:S08]  /*cb10*/  @P2 LDC.64 R16, c[0x0][0x2c0] ;  /* 0x0000b000ff102b82 */ /* 0x000f700000000a00 */
[----:B------:R-:W2:Y:S01]  /*cb20*/  @P2 LDC R18, c[0x0][0x2c0] ;  /* 0x0000b000ff122b82 */ /* 0x000ea20000000800 */
[----:B-----5:R-:W-:-:S02]  /*cb30*/  @P2 IMAD R16, R17, R16, RZ ;  /* 0x0000001011102224 */ /* 0x020fc400078e02ff */
[----:B-1----:R-:W-:Y:S02]  /*cb40*/  @!P2 IMAD.MOV.U32 R16, RZ, RZ, R10 ;  /* 0x000000ffff10a224 */ /* 0x002fe400078e000a */
[----:B------:R-:W-:Y:S01]  /*cb50*/  @!P2 IMAD.MOV.U32 R18, RZ, RZ, 0x1 ;  /* 0x00000001ff12a424 */ /* 0x000fe200078e00ff */
[C---:B--2---:R-:W-:Y:S02]  /*cb60*/  ISETP.NE.AND P0, PT, R19.reuse, -0x1, PT ;  /* 0xffffffff1300780c */ /* 0x044fe40003f05270 */
[----:B------:R-:W-:-:S11]  /*cb70*/  ISETP.NE.OR P4, PT, R19, -0x1, P1 ;  /* 0xffffffff1300780c */ /* 0x000fd60000f85670 */
[----:B------:R-:W1:Y:S01]  /*cb80*/  @!P0 LDC.64 R2, c[0x0][0x290] ;  /* 0x0000a400ff028b82 */ /* 0x000e620000000a00 */
[----:B------:R-:W-:-:S07]  /*cb90*/  @!P0 SHF.R.S32.HI R0, RZ, 0x1f, R22 ;  /* 0x0000001fff008819 */ /* 0x000fce0000011416 */
[----:B------:R-:W2:Y:S01]  /*cba0*/  @P0 LDC.64 R6, c[0x0][0x298] ;  /* 0x0000a600ff060b82 */ /* 0x000ea20000000a00 */
[----:B-1----:R-:W-:Y:S02]  /*cbb0*/  @!P0 IMAD R0, R0, R2, RZ ;  /* 0x0000000200008224 */ /* 0x002fe400078e02ff */
[----:B--2---:R-:W-:-:S04]  /*cbc0*/  @P0 IMAD.WIDE.U32 R4, R19, R6, RZ ;  /* 0x0000000613040225 */ /* 0x004fc800078e00ff */
[C---:B------:R-:W-:Y:S02]  /*cbd0*/  @!P0 IMAD R6, R22.reuse, R3, R0 ;  /* 0x0000000316068224 */ /* 0x040fe400078e0200 */
[----:B------:R-:W-:-:S04]  /*cbe0*/  @!P0 IMAD.WIDE.U32 R2, R22, R2, RZ ;  /* 0x0000000216028225 */ /* 0x000fc800078e00ff */
[----:B------:R-:W-:Y:S02]  /*cbf0*/  IMAD.IADD R0, R248, 0x1, -R8 ;  /* 0x00000001f8007824 */ /* 0x000fe400078e0a08 */
[----:B------:R-:W-:Y:S02]  /*cc00*/  @!P0 IMAD.MOV.U32 R4, RZ, RZ, R2 ;  /* 0x000000ffff048224 */ /* 0x000fe400078e0002 */
[----:B------:R-:W-:Y:S02]  /*cc10*/  IMAD.SHL.U32 R0, R0, 0x8, RZ ;  /* 0x0000000800007824 */ /* 0x000fe400078e00ff */
[----:B------:R-:W-:Y:S02]  /*cc20*/  @P0 IMAD R7, R19, R7, R5 ;  /* 0x0000000713070224 */ /* 0x000fe400078e0205 */
[----:B------:R-:W-:Y:S01]  /*cc30*/  @!P0 IMAD.IADD R7, R3, 0x1, R6 ;  /* 0x0000000103078824 */ /* 0x000fe200078e0206 */
[----:B------:R-:W-:Y:S01]  /*cc40*/  IADD3 R8, P0, R0, R4, RZ ;  /* 0x0000000400087210 */ /* 0x000fe20007f1e0ff */
[----:B----4-:R-:W-:Y:S01]  /*cc50*/  @!P4 IMAD R19, R22, R9, RZ ;  /* 0x000000091613c224 */ /* 0x010fe200078e02ff */
[----:B------:R-:W-:Y:S01]  /*cc60*/  SHF.R.S32.HI R4, RZ, 0x2, R12 ;  /* 0x00000002ff047819 */ /* 0x000fe2000001140c */
[----:B------:R-:W-:Y:S01]  /*cc70*/  @P2 IMAD.MOV.U32 R2, RZ, RZ, 0x1 ;  /* 0x00000001ff022424 */ /* 0x000fe200078e00ff */
[----:B------:R-:W-:Y:S01]  /*cc80*/  LEA.HI.X.SX32 R9, R0, R7, 0x1, P0 ;  /* 0x0000000700097211 */ /* 0x000fe200000f0eff */
[----:B------:R-:W-:Y:S01]  /*cc90*/  IMAD.IADD R0, R11, 0x1, -R24 ;  /* 0x000000010b007824 */ /* 0x000fe200078e0a18 */
[----:B------:R-:W-:Y:S01]  /*cca0*/  SHF.R.S32.HI R6, RZ, 0x1f, R25 ;  /* 0x0000001fff067819 */ /* 0x000fe20000011419 */
[----:B---3--:R-:W-:Y:S01]  /*ccb0*/  @!P2 IMAD R2, R10, R13, RZ ;  /* 0x0000000d0a02a224 */ /* 0x008fe200078e02ff */
[----:B------:R1:W-:Y:S01]  /*ccc0*/  @!P4 STL [R1+0x40], R19 ;  /* 0x000040130100c387 */ /* 0x0003e20000100800 */
[--C-:B------:R-:W-:Y:S01]  /*ccd0*/  @!P1 SHF.R.S32.HI R15, RZ, 0x1f, R19.reuse ;  /* 0x0000001fff0f9819 */ /* 0x100fe20000011413 */
[----:B------:R-:W-:Y:S01]  /*cce0*/  @!P1 IMAD.MOV.U32 R14, RZ, RZ, R19 ;  /* 0x000000ffff0e9224 */ /* 0x000fe200078e0013 */
[----:B------:R-:W-:Y:S01]  /*ccf0*/  ISETP.GE.AND P0, PT, R4, R0, PT ;  /* 0x000000000400720c */ /* 0x000fe20003f06270 */
[----:B------:R-:W-:Y:S01]  /*cd00*/  IMAD R2, R22, R2, RZ ;  /* 0x0000000216027224 */ /* 0x000fe200078e02ff */
[----:B------:R-:W-:Y:S01]  /*cd10*/  LOP3.LUT P4, RZ, R248, 0x3, RZ, 0xc0, !PT ;  /* 0x00000003f8ff7812 */ /* 0x000fe2000788c0ff */
[----:B------:R-:W-:Y:S01]  /*cd20*/  IMAD R6, R6, UR4, RZ ;  /* 0x0000000406067c24 */ /* 0x000fe2000f8e02ff */
[----:B------:R-:W-:Y:S01]  /*cd30*/  SHF.R.S32.HI R5, RZ, 0x1f, R4 ;  /* 0x0000001fff057819 */ /* 0x000fe20000011404 */
[C---:B------:R-:W-:Y:S01]  /*cd40*/  VIADD R20, R4.reuse, 0x40 ;  /* 0x0000004004147836 */ /* 0x040fe20000000000 */
[CC--:B------:R-:W-:Y:S01]  /*cd50*/  ISETP.GE.OR P3, PT, R4.reuse, R0.reuse, P4 ;  /* 0x000000000400720c */ /* 0x0c0fe20002766670 */
[----:B------:R-:W-:Y:S01]  /*cd60*/  VIADD R21, R4, 0x60 ;  /* 0x0000006004157836 */ /* 0x000fe20000000000 */
[----:B------:R-:W-:Y:S01]  /*cd70*/  SEL R17, R2, RZ, P1 ;  /* 0x000000ff02117207 */ /* 0x000fe20000800000 */
[C---:B------:R-:W-:Y:S01]  /*cd80*/  IMAD R6, R25.reuse, UR5, R6 ;  /* 0x0000000519067c24 */ /* 0x040fe2000f8e0206 */
[----:B------:R-:W-:Y:S01]  /*cd90*/  P2R R22, PR, RZ, 0x8 ;  /* 0x00000008ff167803 */ /* 0x000fe20000000000 */
[----:B------:R-:W-:Y:S01]  /*cda0*/  IMAD.WIDE.U32 R8, R25, UR4, R8 ;  /* 0x0000000419087c25 */ /* 0x000fe2000f8e0008 */
[----:B------:R-:W-:-:S02]  /*cdb0*/  ISETP.GE.AND P3, PT, R20, R0, PT ;  /* 0x000000001400720c */ /* 0x000fc40003f66270 */
[----:B------:R-:W-:Y:S01]  /*cdc0*/  ISETP.GE.AND P5, PT, R21, R0, PT ;  /* 0x000000001500720c */ /* 0x000fe20003fa6270 */
[----:B------:R-:W-:-:S04]  /*cdd0*/  IMAD.WIDE R2, R27, 0x80, R4 ;  /* 0x000000801b027825 */ /* 0x000fc800078e0204 */
[----:B------:R-:W-:Y:S02]  /*cde0*/  IMAD.IADD R7, R6, 0x1, R9 ;  /* 0x0000000106077824 */ /* 0x000fe400078e0209 */
[----:B-1----:R-:W-:-:S05]  /*cdf0*/  VIADD R19, R4, 0x20 ;  /* 0x0000002004137836 */ /* 0x002fca0000000000 */
[CC--:B------:R-:W-:Y:S02]  /*ce00*/  ISETP.GE.OR P1, PT, R19.reuse, R0.reuse, P4 ;  /* 0x000000001300720c */ /* 0x0c0fe40002726670 */
[----:B------:R-:W-:Y:S02]  /*ce10*/  ISETP.GE.AND P2, PT, R19, R0, PT ;  /* 0x000000001300720c */ /* 0x000fe40003f46270 */
[----:B------:R-:W-:Y:S01]  /*ce20*/  P2R R23, PR, RZ, 0x2 ;  /* 0x00000002ff177803 */ /* 0x000fe20000000000 */
[----:B------:R-:W-:Y:S10]  /*ce30*/  @P0 BRA `(.L_x_389) ;  /* 0x0000000000280947 */ /* 0x000ff40003800000 */
        /* <DEDUP_REMOVED lines=10> */
.L_x_389:
[----:B------:R-:W-:Y:S05]  /*cee0*/  BSYNC B0 ;  /* 0x0000000000007941 */ /* 0x000fea0003800000 */
.L_x_388:
        /* <DEDUP_REMOVED lines=19> */
.L_x_391:
[----:B------:R-:W-:Y:S05]  /*d020*/  BSYNC B0 ;  /* 0x0000000000007941 */ /* 0x000fea0003800000 */
.L_x_390:
        /* <DEDUP_REMOVED lines=15> */
.L_x_393:
[----:B------:R-:W-:Y:S05]  /*d120*/  BSYNC B0 ;  /* 0x0000000000007941 */ /* 0x000fea0003800000 */
.L_x_392:
        /* <DEDUP_REMOVED lines=17> */
.L_x_395:
[----:B------:R-:W-:Y:S05]  /*d240*/  BSYNC B0 ;  /* 0x0000000000007941 */ /* 0x000fea0003800000 */
.L_x_394:
        /* <DEDUP_REMOVED lines=12> */
.L_x_397:
[----:B------:R-:W-:Y:S05]  /*d310*/  BSYNC B0 ;  /* 0x0000000000007941 */ /* 0x000fea0003800000 */
.L_x_396:
        /* <DEDUP_REMOVED lines=11> */
.L_x_399:
[----:B------:R-:W-:Y:S05]  /*d3d0*/  BSYNC B0 ;  /* 0x0000000000007941 */ /* 0x000fea0003800000 */
.L_x_398:
        /* <DEDUP_REMOVED lines=10> */
.L_x_401:
[----:B------:R-:W-:Y:S05]  /*d480*/  BSYNC B0 ;  /* 0x0000000000007941 */ /* 0x000fea0003800000 */
.L_x_400:
        /* <DEDUP_REMOVED lines=10> */
.L_x_402:
        /* <DEDUP_REMOVED lines=13> */
.L_x_1312:


//--------------------- .text._ZN5flash16flash_fwd_kernelI23Flash_fwd_kernel_traitsILi32ELi128ELi128ELi4ELb0ELb0EN7cutlass10bfloat16_tE19Flash_kernel_traitsILi32ELi128ELi128ELi4ES3_EELb1ELb0ELb0ELb0ELb0ELb0ELb0ELb0EEEvNS_16Flash_fwd_paramsE --------------------------
	.section	.text._ZN5flash16flash_fwd_kernelI23Flash_fwd_kernel_traitsILi32ELi128ELi128ELi4ELb0ELb0EN7cutlass10bfloat16_tE19Flash_kernel_traitsILi32ELi128ELi128ELi4ES3_EELb1ELb0ELb0ELb0ELb0ELb0ELb0ELb0EEEvNS_16Flash_fwd_paramsE,"ax",@progbits
	.align	128
        .global         _ZN5flash16flash_fwd_kernelI23Flash_fwd_kernel_traitsILi32ELi128ELi128ELi4ELb0ELb0EN7cutlass10bfloat16_tE19Flash_kernel_traitsILi32ELi128ELi128ELi4ES3_EELb1ELb0ELb0ELb0ELb0ELb0ELb0ELb0EEEvNS_16Flash_fwd_paramsE
        .type           _ZN5flash16flash_fwd_kernelI23Flash_fwd_kernel_traitsILi32ELi128ELi128ELi4ELb0ELb0EN7cutlass10bfloat16_tE19Flash_kernel_traitsILi32ELi128ELi128ELi4ES3_EELb1ELb0ELb0ELb0ELb0ELb0ELb0ELb0EEEvNS_16Flash_fwd_paramsE,@function
        .size           _ZN5flash16flash_fwd_kernelI23Flash_fwd_kernel_traitsILi32ELi128ELi128ELi4ELb0ELb0EN7cutlass10bfloat16_tE19Flash_kernel_traitsILi32ELi128ELi128ELi4ES3_EELb1ELb0ELb0ELb0ELb0ELb0ELb0ELb0EEEvNS_16Flash_fwd_paramsE,(.L_x_1313 - _ZN5flash16flash_fwd_kernelI23Flash_fwd_kernel_traitsILi32ELi128ELi128ELi4ELb0ELb0EN7cutlass10bfloat16_tE19Flash_kernel_traitsILi32ELi128ELi128ELi4ES3_EELb1ELb0ELb0ELb0ELb0ELb0ELb0ELb0EEEvNS_16Flash_fwd_paramsE)
        .other          _ZN5flash16flash_fwd_kernelI23Flash_fwd_kernel_traitsILi32ELi128ELi128ELi4ELb0ELb0EN7cutlass10bfloat16_tE19Flash_kernel_traitsILi32ELi128ELi128ELi4ES3_EELb1ELb0ELb0ELb0ELb0ELb0ELb0ELb0EEEvNS_16Flash_fwd_paramsE,@"STO_CUDA_ENTRY STV_DEFAULT"
_ZN5flash16flash_fwd_kernelI23Flash_fwd_kernel_traitsILi32ELi128ELi128ELi4ELb0ELb0EN7cutlass10bfloat16_tE19Flash_kernel_traitsILi32ELi128ELi128ELi4ES3_EELb1ELb0ELb0ELb0ELb0ELb0ELb0ELb0EEEvNS_16Flash_fwd_paramsE:
.text._ZN5flash16flash_fwd_kernelI23Flash_fwd_kernel_traitsILi32ELi128ELi128ELi4ELb0ELb0EN7cutlass10bfloat16_tE19Flash_kernel_traitsILi32ELi128ELi128ELi4ES3_EELb1ELb0ELb0ELb0ELb0ELb0ELb0ELb0EEEvNS_16Flash_fwd_paramsE:
        /* <DEDUP_REMOVED lines=21> */
[----:B------:R-:W2:Y:S01]  /*0150*/  LDC.64 R14, c[0x0][0x2f8] ;  /* 0x0000be00ff0e7b82 */ /* 0x000ea20000000a00 */
        /* <DEDUP_REMOVED lines=21> */
[----:B----4-:R-:W-:-:S05]  /*02b0*/  IMAD.WIDE R4, R31, 0x4, R12 ;  /* 0x000000041f047825 */ /* 0x010fca00078e020c */
[----:B------:R-:W4:Y:S04]  /*02c0*/  @P0 LDG.E R24, desc[UR18][R4.64] ;  /* 0x0000001204180981 */ /* 0x000f28000c1e1900 */
[----:B------:R-:W4:Y:S01]  /*02d0*/  @P0 LDG.E R0, desc[UR18][R4.64+0x4] ;  /* 0x0000041204000981 */ /* 0x000f22000c1e1900 */
[----:B------:R-:W-:Y:S02]  /*02e0*/  ISETP.NE.AND P3, PT, R16, RZ, PT ;  /* 0x000000ff1000720c */ /* 0x000fe40003f65270 */
[----:B------:R-:W4:Y:S01]  /*02f0*/  LDC R16, c[0x0][0x270] ;  /* 0x00009c00ff107b82 */ /* 0x000f220000000800 */
[----:B-1----:R-:W-:-:S07]  /*0300*/  ISETP.EQ.U32.AND P2, PT, R6, RZ, PT ;  /* 0x000000ff0600720c */ /* 0x002fce0003f42070 */
[----:B---3--:R-:W1:Y:S01]  /*0310*/  @P1 LDC.64 R2, c[0x0][0x300] ;  /* 0x0000c000ff021b82 */ /* 0x008e620000000a00 */
[----:B------:R-:W-:Y:S01]  /*0320*/  ISETP.EQ.OR.EX P2, PT, R7, RZ, !P3, P2 ;  /* 0x000000ff0700720c */ /* 0x000fe20005f42720 */
[----:B------:R-:W-:Y:S01]  /*0330*/  IMAD.MOV.U32 R10, RZ, RZ, RZ ;  /* 0x000000ffff0a7224 */ /* 0x000fe200078e00ff */
[----:B------:R-:W-:Y:S01]  /*0340*/  SHF.R.S32.HI R13, RZ, 0x1f, R180 ;  /* 0x0000001fff0d7819 */ /* 0x000fe200000114b4 */
[----:B------:R-:W-:Y:S02]  /*0350*/  IMAD.MOV.U32 R11, RZ, RZ, -0x1 ;  /* 0xffffffffff0b7424 */ /* 0x000fe400078e00ff */
[----:B--2---:R-:W-:Y:S01]  /*0360*/  IMAD.WIDE R14, R31, 0x4, R14 ;  /* 0x000000041f0e7825 */ /* 0x004fe200078e020e */
[----:B------:R-:W-:-:S07]  /*0370*/  LEA.HI R18, R13, R180, RZ, 0x5 ;  /* 0x000000b40d127211 */ /* 0x000fce00078f28ff */
[----:B------:R-:W5:Y:S01]  /*0380*/  @!P2 LDG.E R11, desc[UR18][R14.64] ;  /* 0x000000120e0ba981 */ /* 0x000f62000c1e1900 */
[----:B-1----:R-:W-:-:S05]  /*0390*/  @P1 IMAD.WIDE R2, R31, 0x4, R2 ;  /* 0x000000041f021825 */ /* 0x002fca00078e0202 */
[----:B------:R1:W5:Y:S02]  /*03a0*/  @P1 LDG.E R10, desc[UR18][R2.64] ;  /* 0x00000012020a1981 */ /* 0x000364000c1e1900 */
[----:B-1----:R-:W-:-:S05]  /*03b0*/  LOP3.LUT R2, R18, 0xffffffe0, RZ, 0xc0, !PT ;  /* 0xffffffe012027812 */ /* 0x002fca00078ec0ff */
[----:B------:R-:W-:Y:S02]  /*03c0*/  IMAD.IADD R2, R180, 0x1, -R2 ;  /* 0x00000001b4027824 */ /* 0x000fe400078e0a02 */
[----:B----4-:R-:W-:Y:S01]  /*03d0*/  @P0 IMAD.IADD R12, R0, 0x1, -R24 ;  /* 0x00000001000c0824 */ /* 0x010fe200078e0a18 */
        /* <DEDUP_REMOVED lines=15> */
.L_x_403:
[----:B------:R-:W1:Y:S02]  /*04d0*/  LDC R4, c[0x0][0x2c8] ;  /* 0x0000b200ff047b82 */ /* 0x000e640000000800 */
.L_x_404:
        /* <DEDUP_REMOVED lines=16> */
[C---:B------:R-:W-:Y:S02]  /*05e0*/  R2UR UR4, R20.reuse ;  /* 0x00000000140472ca */ /* 0x040fe400000e0000 */
[----:B------:R-:W-:-:S11]  /*05f0*/  ISETP.GE.AND P0, PT, R20, 0x1, PT ;  /* 0x000000011400780c */ /* 0x000fd60003f06270 */
[----:B------:R-:W-:-:S04]  /*0600*/  UIADD3 UR4, UR4, 0x7f, URZ ;  /* 0x0000007f04047890 */ /* 0x000fc8000fffe03f */
[----:B------:R-:W-:-:S04]  /*0610*/  USHF.R.S32.HI UR22, URZ, 0x1f, UR4 ;  /* 0x0000001f3f167899 */ /* 0x000fc80008011404 */
[----:B------:R-:W-:Y:S01]  /*0620*/  ULEA.HI UR22, UR22, UR4, URZ, 0x7 ;  /* 0x0000000416167291 */ /* 0x000fe2000f8f383f */
[----:B------:R-:W-:Y:S11]  /*0630*/  @!P0 BRA `(.L_x_405) ;  /* 0x00000114000c8947 */ /* 0x000ff60003800000 */
[----:B------:R-:W1:Y:S01]  /*0640*/  LDC R33, c[0x0][0x278] ;  /* 0x00009e00ff217b82 */ /* 0x000e620000000800 */
[----:B------:R-:W-:Y:S01]  /*0650*/  ISETP.NE.AND P1, PT, R24, -0x1, PT ;  /* 0xffffffff1800780c */ /* 0x000fe20003f25270 */
[----:B------:R-:W-:Y:S01]  /*0660*/  IMAD.IADD R34, R12, 0x1, -R26 ;  /* 0x000000010c227824 */ /* 0x000fe200078e0a1a */
[CC--:B------:R-:W-:Y:S02]  /*0670*/  LEA.HI R7, R13.reuse, R180.reuse, RZ, 0x2 ;  /* 0x000000b40d077211 */ /* 0x0c0fe400078f10ff */
[CC--:B------:R-:W-:Y:S02]  /*0680*/  LEA.HI R6, R13.reuse, R180.reuse, RZ, 0x3 ;  /* 0x000000b40d067211 */ /* 0x0c0fe400078f18ff */
[----:B------:R-:W-:Y:S01]  /*0690*/  LEA.HI R13, R13, R180, RZ, 0x4 ;  /* 0x000000b40d0d7211 */ /* 0x000fe200078f20ff */
[----:B------:R2:W-:Y:S01]  /*06a0*/  STL [R1+0x70], R34 ;  /* 0x0000702201007387 */ /* 0x0005e20000100800 */
[----:B------:R-:W-:Y:S02]  /*06b0*/  SHF.R.S32.HI R15, RZ, 0x3, R6 ;  /* 0x00000003ff0f7819 */ /* 0x000fe40000011406 */
[----:B------:R-:W-:-:S02]  /*06c0*/  SHF.R.S32.HI R5, RZ, 0x4, R13 ;  /* 0x00000004ff057819 */ /* 0x000fc4000001140d */
[----:B------:R-:W-:Y:S01]  /*06d0*/  IABS R9, R32 ;  /* 0x0000002000097213 */ /* 0x000fe20000000000 */
[----:B------:R-:W3:Y:S01]  /*06e0*/  @!P1 LDC.64 R16, c[0x0][0x228] ;  /* 0x00008a00ff109b82 */ /* 0x000ee20000000a00 */
[----:B------:R-:W-:Y:S02]  /*06f0*/  ISETP.NE.AND P0, PT, R11, -0x1, PT ;  /* 0xffffffff0b00780c */ /* 0x000fe40003f05270 */
[----:B------:R-:W-:Y:S02]  /*0700*/  LEA.HI R4, R13, R5, RZ, 0x1 ;  /* 0x000000050d047211 */ /* 0x000fe400078f08ff */
[----:B------:R-:W-:Y:S02]  /*0710*/  SHF.R.S32.HI R12, RZ, 0x2, R7 ;  /* 0x00000002ff0c7819 */ /* 0x000fe40000011407 */
[----:B------:R-:W-:Y:S01]  /*0720*/  SHF.R.S32.HI R181, RZ, 0x5, R18 ;  /* 0x00000005ffb57819 */ /* 0x000fe20000011412 */
[----:B------:R-:W4:Y:S01]  /*0730*/  @P1 LDC.64 R22, c[0x0][0x240] ;  /* 0x00009000ff161b82 */ /* 0x000f220000000a00 */
[----:B-1----:R-:W-:-:S04]  /*0740*/  IABS R21, R33 ;  /* 0x0000002100157213 */ /* 0x002fc80000000000 */
[----:B------:R-:W1:Y:S03]  /*0750*/  I2F.RP R2, R21 ;  /* 0x0000001500027306 */ /* 0x000e660000209400 */
[----:B------:R-:W5:Y:S08]  /*0760*/  @P0 LDC.64 R18, c[0x0][0x250] ;  /* 0x00009400ff120b82 */ /* 0x000f700000000a00 */
[----:B------:R-:W2:Y:S01]  /*0770*/  @P0 LDC.64 R60, c[0x0][0x248] ;  /* 0x00009200ff3c0b82 */ /* 0x000ea20000000a00 */
[----:B-1----:R-:W1:Y:S02]  /*0780*/  MUFU.RCP R2, R2 ;  /* 0x0000000200027308 */ /* 0x002e640000001000 */
[----:B-1----:R-:W-:-:S06]  /*0790*/  VIADD R2, R2, 0xffffffe ;  /* 0x0ffffffe02027836 */ /* 0x002fcc0000000000 */
[----:B------:R-:W1:Y:S02]  /*07a0*/  F2I.FTZ.U32.TRUNC.NTZ R3, R2 ;  /* 0x0000000200037305 */ /* 0x000e64000021f000 */
[----:B-1----:R-:W-:Y:S02]  /*07b0*/  IMAD.MOV R0, RZ, RZ, -R3 ;  /* 0x000000ffff007224 */ /* 0x002fe400078e0a03 */
[----:B------:R-:W-:Y:S02]  /*07c0*/  IMAD.MOV.U32 R2, RZ, RZ, RZ ;  /* 0x000000ffff027224 */ /* 0x000fe400078e00ff */
[----:B------:R-:W-:-:S04]  /*07d0*/  IMAD R0, R0, R21, RZ ;  /* 0x0000001500007224 */ /* 0x000fc800078e02ff */
[----:B------:R-:W-:Y:S01]  /*07e0*/  IMAD.HI.U32 R3, R3, R0, R2 ;  /* 0x0000000003037227 */ /* 0x000fe200078e0002 */
[----:B------:R-:W-:-:S05]  /*07f0*/  LOP3.LUT R0, R7, 0xfffffffc, RZ, 0xc0, !PT ;  /* 0xfffffffc07007812 */ /* 0x000fca00078ec0ff */
[----:B------:R-:W-:Y:S02]  /*0800*/  IMAD.IADD R2, R180, 0x1, -R0 ;  /* 0x00000001b4027824 */ /* 0x000fe400078e0a00 */
[----:B------:R-:W-:Y:S02]  /*0810*/  IMAD.SHL.U32 R0, R15, 0x40, RZ ;  /* 0x000000400f007824 */ /* 0x000fe400078e00ff */
[----:B------:R-:W-:Y:S01]  /*0820*/  IMAD.HI.U32 R14, R3, R9, RZ ;  /* 0x00000009030e7227 */ /* 0x000fe200078e00ff */
[----:B------:R-:W-:Y:S02]  /*0830*/  SHF.L.U32 R92, R2, 0x3, RZ ;  /* 0x00000003025c7819 */ /* 0x000fe400000006ff */
[----:B------:R-:W-:Y:S02]  /*0840*/  LOP3.LUT R0, R0, 0xc0, RZ, 0xc0, !PT ;  /* 0x000000c000007812 */ /* 0x000fe400078ec0ff */
[----:B------:R-:W-:Y:S02]  /*0850*/  LOP3.LUT R3, R4, 0xfffffffe, RZ, 0xc0, !PT ;  /* 0xfffffffe04037812 */ /* 0x000fe400078ec0ff */
[----:B------:R-:W-:-:S02]  /*0860*/  LOP3.LUT R4, R0, 0x18, R92, 0xf8, !PT ;  /* 0x0000001800047812 */ /* 0x000fc400078ef85c */
[----:B------:R-:W-:Y:S01]  /*0870*/  SHF.R.U32.HI R2, RZ, 0x3, R0 ;  /* 0x00000003ff027819 */ /* 0x000fe20000011600 */
[----:B------:R-:W-:Y:S02]  /*0880*/  IMAD.MOV R0, RZ, RZ, -R14 ;  /* 0x000000ffff007224 */ /* 0x000fe400078e0a0e */
[----:B------:R-:W-:Y:S01]  /*0890*/  IMAD.IADD R29, R5, 0x1, -R3 ;  /* 0x00000001051d7824 */ /* 0x000fe200078e0a03 */
[----:B------:R-:W-:Y:S01]  /*08a0*/  LOP3.LUT R8, R4, R2, RZ, 0x3c, !PT ;  /* 0x0000000204087212 */ /* 0x000fe200078e3cff */
[----:B------:R-:W-:Y:S01]  /*08b0*/  IMAD R4, R21, R0, R9 ;  /* 0x0000000015047224 */ /* 0x000fe200078e0209 */
[----:B------:R-:W-:Y:S02]  /*08c0*/  LOP3.LUT R0, R6, 0xfffffff8, RZ, 0xc0, !PT ;  /* 0xfffffff806007812 */ /* 0x000fe400078ec0ff */
[----:B------:R-:W-:Y:S02]  /*08d0*/  LEA.HI R2, R7, R12, RZ, 0x1 ;  /* 0x0000000c07027211 */ /* 0x000fe400078f08ff */
[----:B------:R-:W-:Y:S01]  /*08e0*/  @!P1 SHF.R.S32.HI R5, RZ, 0x1f, R31 ;  /* 0x0000001fff059819 */ /* 0x000fe2000001141f */
[----:B------:R-:W-:Y:S01]  /*08f0*/  IMAD.IADD R0, R180, 0x1, -R0 ;  /* 0x00000001b4007824 */ /* 0x000fe200078e0a00 */
[----:B------:R-:W-:-:S02]  /*0900*/  LOP3.LUT R3, R2, 0x7fffffe, RZ, 0xc0, !PT ;  /* 0x07fffffe02037812 */ /* 0x000fc400078ec0ff */
[----:B------:R-:W-:Y:S01]  /*0910*/  ISETP.GT.U32.AND P2, PT, R21, R4, PT ;  /* 0x000000041500720c */ /* 0x000fe20003f44070 */
[----:B---3--:R-:W-:Y:S01]  /*0920*/  @!P1 IMAD R2, R5, R16, RZ ;  /* 0x0000001005029224 */ /* 0x008fe200078e02ff */
[----:B------:R-:W-:Y:S02]  /*0930*/  IADD3 R7, R12, -R3, RZ ;  /* 0x800000030c077210 */ /* 0x000fe40007ffe0ff */
[----:B------:R-:W-:Y:S01]  /*0940*/  LEA.HI R9, R0, R0, RZ, 0x1 ;  /* 0x0000000000097211 */ /* 0x000fe200078f08ff */
[----:B------:R-:W-:Y:S02]  /*0950*/  @!P1 IMAD R6, R31, R17, R2 ;  /* 0x000000111f069224 */ /* 0x000fe400078e0202 */
[----:B----4-:R-:W-:Y:S01]  /*0960*/  @P1 IMAD.WIDE.U32 R2, R24, R22, RZ ;  /* 0x0000001618021225 */ /* 0x010fe200078e00ff */
[----:B------:R-:W-:-:S03]  /*0970*/  LOP3.LUT R5, R9, 0x3fffffe, RZ, 0xc0, !PT ;  /* 0x03fffffe09057812 */ /* 0x000fc600078ec0ff */
[----:B------:R-:W-:Y:S02]  /*0980*/  IMAD R7, R181, 0x8, R7 ;  /* 0x00000008b5077824 */ /* 0x000fe400078e0207 */
[----:B------:R-:W-:-:S04]  /*0990*/  @!P1 IMAD.WIDE.U32 R16, R31, R16, RZ ;  /* 0x000000101f109225 */ /* 0x000fc800078e00ff */
[----:B------:R-:W-:Y:S01]  /*09a0*/  IMAD.U32 R221, R7, 0x20, R8 ;  /* 0x0000002007dd7824 */ /* 0x000fe200078e0008 */
[----:B------:R-:W-:Y:S01]  /*09b0*/  @P1 MOV R8, R2 ;  /* 0x0000000200081202 */ /* 0x000fe20000000f00 */
[----:B------:R-:W-:Y:S01]  /*09c0*/  @P1 IMAD R23, R24, R23, R3 ;  /* 0x0000001718171224 */ /* 0x000fe200078e0203 */
[----:B------:R-:W-:Y:S01]  /*09d0*/  LOP3.LUT R2, R32, R33, RZ, 0x3c, !PT ;  /* 0x0000002120027212 */ /* 0x000fe200078e3cff */
[----:B------:R-:W-:Y:S01]  /*09e0*/  IMAD.IADD R30, R0, 0x1, -R5 ;  /* 0x00000001001e7824 */ /* 0x000fe200078e0a05 */
[----:B------:R-:W-:Y:S01]  /*09f0*/  @P0 IADD3 R5, R10, R11, RZ ;  /* 0x0000000b0a050210 */ /* 0x000fe20007ffe0ff */
[----:B------:R-:W-:Y:S01]  /*0a00*/  @!P1 IMAD.IADD R23, R17, 0x1, R6 ;  /* 0x0000000111179824 */ /* 0x000fe200078e0206 */
[----:B------:R-:W-:Y:S01]  /*0a10*/  LOP3.LUT R6, R13, 0xfffffff0, RZ, 0xc0, !PT ;  /* 0xfffffff00d067812 */ /* 0x000fe200078ec0ff */
[----:B------:R-:W-:Y:S01]  /*0a20*/  @!P2 IMAD.IADD R4, R4, 0x1, -R21 ;  /* 0x000000010404a824 */ /* 0x000fe200078e0a15 */
[----:B------:R-:W-:Y:S01]  /*0a30*/  ISETP.GE.AND P4, PT, R2, RZ, PT ;  /* 0x000000ff0200720c */ /* 0x000fe20003f86270 */
[----:B------:R-:W-:-:S02]  /*0a40*/  @P0 IMAD.IADD R0, R10, 0x1, R11 ;  /* 0x000000010a000824 */ /* 0x000fc400078e020b */
[----:B------:R-:W-:Y:S01]  /*0a50*/  @!P1 IMAD.MOV.U32 R8, RZ, RZ, R16 ;  /* 0x000000ffff089224 */ /* 0x000fe200078e0010 */
[----:B------:R-:W-:Y:S01]  /*0a60*/  ISETP.GE.U32.AND P3, PT, R4, R21, PT ;  /* 0x000000150400720c */ /* 0x000fe20003f66070 */
[C---:B-----5:R-:W-:Y:S02]  /*0a70*/  @P0 IMAD R7, R0.reuse, R19, RZ ;  /* 0x0000001300070224 */ /* 0x060fe400078e02ff */
[----:B------:R-:W-:-:S04]  /*0a80*/  @P0 IMAD.WIDE.U32 R2, R0, R18, RZ ;  /* 0x0000001200020225 */ /* 0x000fc800078e00ff */
[----:B------:R-:W-:Y:S01]  /*0a90*/  IMAD.IADD R21, R180, 0x1, -R6 ;  /* 0x00000001b4157824 */ /* 0x000fe200078e0a06 */
[----:B------:R-:W-:Y:S01]  /*0aa0*/  @P0 MOV R25, R2 ;  /* 0x0000000200190202 */ /* 0x000fe20000000f00 */
[C---:B--2---:R-:W-:Y:S02]  /*0ab0*/  @P0 IMAD R0, R5.reuse, R61, RZ ;  /* 0x0000003d05000224 */ /* 0x044fe400078e02ff */
[----:B------:R-:W-:Y:S01]  /*0ac0*/  @P0 IMAD.WIDE.U32 R4, R5, R60, RZ ;  /* 0x0000003c05040225 */ /* 0x000fe200078e00ff */
[----:B------:R-:W-:-:S03]  /*0ad0*/  LEA.HI R28, R21, R21, RZ, 0x1 ;  /* 0x00000015151c7211 */ /* 0x000fc600078f08ff */
        /* <DEDUP_REMOVED lines=17> */
.L_x_406:
        /* <DEDUP_REMOVED lines=14> */
.L_x_407:
[----:B------:R-:W1:Y:S01]  /*0cd0*/  S2UR UR6, SR_CgaCtaId ;  /* 0x00000000000679c3 */ /* 0x000e620000008800 */
[--C-:B------:R-:W-:Y:S01]  /*0ce0*/  SHF.R.S32.HI R4, RZ, 0x1, R28.reuse ;  /* 0x00000001ff047819 */ /* 0x100fe2000001141c */
[----:B------:R-:W-:Y:S01]  /*0cf0*/  ULDC.64 UR4, c[0x0][0x258] ;  /* 0x0000960000047ab9 */ /* 0x000fe20000000a00 */
[----:B------:R-:W-:Y:S01]  /*0d00*/  SHF.R.S32.HI R0, RZ, 0x1f, R28 ;  /* 0x0000001fff007819 */ /* 0x000fe2000001141c */
[----:B------:R-:W-:Y:S01]  /*0d10*/  @!P2 VIADD R14, R14, 0x1 ;  /* 0x000000010e0ea836 */ /* 0x000fe20000000000 */
[----:B------:R-:W-:Y:S01]  /*0d20*/  SHF.R.S32.HI R93, RZ, 0x1f, R92 ;  /* 0x0000001fff5d7819 */ /* 0x000fe2000001145c */
[----:B------:R-:W-:Y:S01]  /*0d30*/  VIADD R17, R12, 0x20 ;  /* 0x000000200c117836 */ /* 0x000fe20000000000 */
[----:B------:R-:W-:Y:S01]  /*0d40*/  IADD3 R2, P0, R92, R8, RZ ;  /* 0x000000085c027210 */ /* 0x000fe20007f1e0ff */
[----:B------:R-:W-:Y:S01]  /*0d50*/  @P3 VIADD R14, R14, 0x1 ;  /* 0x000000010e0e3836 */ /* 0x000fe20000000000 */
[----:B------:R-:W-:Y:S01]  /*0d60*/  LEA.HI R0, R0, R4, RZ, 0x2 ;  /* 0x0000000400007211 */ /* 0x000fe200078f10ff */
[----:B------:R-:W-:Y:S01]  /*0d70*/  VIADD R22, R12, 0x40 ;  /* 0x000000400c167836 */ /* 0x000fe20000000000 */
[----:B------:R-:W-:Y:S01]  /*0d80*/  SHF.R.S32.HI R5, RZ, 0x1f, R32 ;  /* 0x0000001fff057819 */ /* 0x000fe20000011420 */
[----:B------:R-:W-:Y:S01]  /*0d90*/  IMAD.X R3, R93, 0x1, R23, P0 ;  /* 0x000000015d037824 */ /* 0x000fe200000e0617 */
[----:B------:R-:W-:Y:S01]  /*0da0*/  LOP3.LUT R0, R0, 0xfffffffc, RZ, 0xc0, !PT ;  /* 0xfffffffc00007812 */ /* 0x000fe200078ec0ff */
[C---:B------:R-:W-:Y:S01]  /*0db0*/  VIADD R23, R12.reuse, 0x60 ;  /* 0x000000600c177836 */ /* 0x040fe20000000000 */
[-C--:B------:R-:W-:Y:S01]  /*0dc0*/  ISETP.GE.AND P0, PT, R12, R34.reuse, PT ;  /* 0x000000220c00720c */ /* 0x080fe20003f06270 */
[----:B------:R-:W-:Y:S01]  /*0dd0*/  IMAD.WIDE.U32 R6, R32, UR4, R2 ;  /* 0x0000000420067c25 */ /* 0x000fe2000f8e0002 */
[----:B------:R-:W-:Y:S01]  /*0de0*/  ISETP.NE.AND P1, PT, R33, RZ, PT ;  /* 0x000000ff2100720c */ /* 0x000fe20003f25270 */
[----:B------:R-:W-:Y:S01]  /*0df0*/  BSSY B0, `(.L_x_408) ;  /* 0x0000027000007945 */ /* 0x000fe20003800000 */
[----:B------:R-:W-:Y:S01]  /*0e00*/  SHF.R.S32.HI R52, RZ, 0x1, R9 ;  /* 0x00000001ff347819 */ /* 0x000fe20000011409 */
[----:B------:R-:W-:Y:S01]  /*0e10*/  IMAD.IADD R53, R4, 0x1, -R0 ;  /* 0x0000000104357824 */ /* 0x000fe200078e0a00 */
[----:B------:R-:W-:Y:S01]  /*0e20*/  SHF.R.S32.HI R13, RZ, 0x1f, R12 ;  /* 0x0000001fff0d7819 */ /* 0x000fe2000001140c */
[----:B------:R-:W-:Y:S01]  /*0e30*/  IMAD R0, R5, UR4, RZ ;  /* 0x0000000405007c24 */ /* 0x000fe2000f8e02ff */
[----:B------:R-:W-:Y:S01]  /*0e40*/  UMOV UR4, 0x400 ;  /* 0x0000040000047882 */ /* 0x000fe20000000000 */
[----:B------:R-:W-:Y:S01]  /*0e50*/  @!P4 IMAD.MOV R14, RZ, RZ, -R14 ;  /* 0x000000ffff0ec224 */ /* 0x000fe200078e0a0e */
[----:B-1----:R-:W-:Y:S01]  /*0e60*/  ULEA UR4, UR6, UR4, 0x18 ;  /* 0x0000000406047291 */ /* 0x002fe2000f8ec03f */
[----:B------:R-:W-:Y:S01]  /*0e70*/  IMAD R4, R32, UR5, R0 ;  /* 0x0000000520047c24 */ /* 0x000fe2000f8e0200 */
[-C--:B------:R-:W-:Y:S01]  /*0e80*/  ISETP.GE.AND P2, PT, R22, R34.reuse, PT ;  /* 0x000000221600720c */ /* 0x080fe20003f46270 */
[----:B------:R-:W-:Y:S01]  /*0e90*/  IMAD.SHL.U32 R0, R52, 0x40, RZ ;  /* 0x0000004034007824 */ /* 0x000fe200078e00ff */
[-C--:B------:R-:W-:Y:S01]  /*0ea0*/  ISETP.GE.AND P3, PT, R23, R34.reuse, PT ;  /* 0x000000221700720c */ /* 0x080fe20003f66270 */
[----:B------:R-:W-:Y:S01]  /*0eb0*/  IMAD.SHL.U32 R16, R15, 0x8, RZ ;  /* 0x000000080f107824 */ /* 0x000fe200078e00ff */
[----:B------:R-:W-:Y:S01]  /*0ec0*/  @!P1 LOP3.LUT R14, RZ, R33, RZ, 0x33, !PT ;  /* 0x00000021ff0e9212 */ /* 0x000fe200078e33ff */
[----:B------:R-:W-:Y:S01]  /*0ed0*/  IMAD.WIDE R2, R209, 0x80, R12 ;  /* 0x00000080d1027825 */ /* 0x000fe200078e020c */
[----:B------:R-:W-:-:S02]  /*0ee0*/  ISETP.GE.AND P1, PT, R17, R34, PT ;  /* 0x000000221100720c */ /* 0x000fc40003f26270 */
[----:B------:R-:W-:Y:S01]  /*0ef0*/  LOP3.LUT R15, R0, 0xc0, RZ, 0xc0, !PT ;  /* 0x000000c0000f7812 */ /* 0x000fe200078ec0ff */
[----:B------:R-:W-:Y:S01]  /*0f00*/  IMAD.IADD R5, R7, 0x1, R4 ;  /* 0x0000000107057824 */ /* 0x000fe200078e0204 */
        /* <DEDUP_REMOVED lines=21> */
.L_x_409:
[----:B------:R-:W-:Y:S05]  /*1060*/  BSYNC B0 ;  /* 0x0000000000007941 */ /* 0x000fea0003800000 */
.L_x_408:
        /* <DEDUP_REMOVED lines=22> */
.L_x_411:
[----:B------:R-:W-:Y:S05]  /*11d0*/  BSYNC B0 ;  /* 0x0000000000007941 */ /* 0x000fea0003800000 */
.L_x_410:
        /* <DEDUP_REMOVED lines=22> */
.L_x_413:
[----:B------:R-:W-:Y:S05]  /*1340*/  BSYNC B0 ;  /* 0x0000000000007941 */ /* 0x000fea0003800000 */
.L_x_412:
        /* <DEDUP_REMOVED lines=21> */
.L_x_415:
[----:B------:R-:W-:Y:S05]  /*14a0*/  BSYNC B0 ;  /* 0x0000000000007941 */ /* 0x000fea0003800000 */
.L_x_414:
[-C--:B------:R-:W-:Y:S01]  /*14b0*/  IMAD R6, R13, R60.reuse, RZ ;  /* 0x0000003c0d067224 */ /* 0x080fe200078e02ff */
[----:B------:R-:W-:Y:S01]  /*14c0*/  SHF.R.S32.HI R0, RZ, 0x1f, R14 ;  /* 0x0000001fff007819 */ /* 0x000fe2000001140e */
[----:B------:R-:W-:Y:S01]  /*14d0*/  IMAD.WIDE.U32 R4, R12, R60, R92 ;  /* 0x0000003c0c047225 */ /* 0x000fe200078e005c */
[----:B------:R-:W-:Y:S01]  /*14e0*/  ULDC.64 UR8, c[0x0][0x260] ;  /* 0x0000980000087ab9 */ /* 0x000fe20000000a00 */
[----:B------:R-:W-:Y:S01]  /*14f0*/  ULEA.HI.SX32 UR21, UR22, 0xffffffff, 0x19 ;  /* 0xffffffff16157891 */ /* 0x000fe2000f8fca3f */
[----:B------:R-:W-:Y:S01]  /*1500*/  LOP3.LUT R9, R15, 0x8, R16, 0xf8, !PT ;  /* 0x000000080f097812 */ /* 0x000fe200078ef810 */
[----:B------:R-:W-:Y:S01]  /*1510*/  IMAD R7, R13, R18, RZ ;  /* 0x000000120d077224 */ /* 0x000fe200078e02ff */
[----:B------:R-:W-:Y:S01]  /*1520*/  IADD3 R4, P1, R24, R4, RZ ;  /* 0x0000000418047210 */ /* 0x000fe20007f3e0ff */
[----:B-1----:R-:W-:Y:S01]  /*1530*/  IMAD.WIDE.U32 R2, R12, R18, R92 ;  /* 0x000000120c027225 */ /* 0x002fe200078e005c */
[----:B------:R-:W-:Y:S01]  /*1540*/  SHF.R.U32.HI R8, RZ, 0x3, R15 ;  /* 0x00000003ff087819 */ /* 0x000fe2000001160f */
[----:B------:R-:W-:Y:S01]  /*1550*/  ULDC.64 UR6, c[0x0][0x268] ;  /* 0x00009a0000067ab9 */ /* 0x000fe20000000a00 */
[----:B------:R-:W-:Y:S01]  /*1560*/  SHF.L.U64.HI R95, R60, 0x7, R61 ;  /* 0x000000073c5f7819 */ /* 0x000fe2000001023d */
[C---:B------:R-:W-:Y:S01]  /*1570*/  IMAD R6, R12.reuse, R61, R6 ;  /* 0x0000003d0c067224 */ /* 0x040fe200078e0206 */
[----:B------:R-:W-:Y:S01]  /*1580*/  IADD3 R2, P0, R25, R2, RZ ;  /* 0x0000000219027210 */ /* 0x000fe20007f1e0ff */
[----:B------:R-:W-:Y:S01]  /*1590*/  IMAD R7, R12, R19, R7 ;  /* 0x000000130c077224 */ /* 0x000fe200078e0207 */
[----:B------:R-:W-:Y:S01]  /*15a0*/  LOP3.LUT R16, R9, R8, RZ, 0x3c, !PT ;  /* 0x0000000809107212 */ /* 0x000fe200078e3cff */
[----:B------:R-:W-:Y:S01]  /*15b0*/  IMAD.U32 R8, RZ, RZ, UR21 ;  /* 0x00000015ff087e24 */ /* 0x000fe2000f8e00ff */
[----:B------:R-:W-:Y:S01]  /*15c0*/  IADD3.X R5, R26, R5, R6, P1, !PT ;  /* 0x000000051a057210 */ /* 0x000fe20000ffe406 */
[----:B------:R-:W-:Y:S01]  /*15d0*/  IMAD R6, R0, UR8, RZ ;  /* 0x0000000800067c24 */ /* 0x000fe2000f8e02ff */
[----:B------:R-:W-:Y:S01]  /*15e0*/  IADD3.X R3, R27, R3, R7, P0, !PT ;  /* 0x000000031b037210 */ /* 0x000fe200007fe407 */
[----:B------:R-:W-:Y:S01]  /*15f0*/  IMAD R8, R8, -0x80, R20 ;  /* 0xffffff8008087824 */ /* 0x000fe200078e0214 */
[----:B------:R-:W-:Y:S01]  /*1600*/  USHF.R.S32.HI UR5, URZ, 0x1f, UR21 ;  /* 0x0000001f3f057899 */ /* 0x000fe20008011415 */
[----:B--2-4-:R-:W-:Y:S01]  /*1610*/  IMAD.WIDE.U32 R10, R14, UR8, R4 ;  /* 0x000000080e0a7c25 */ /* 0x014fe2000f8e0004 */
[----:B------:R-:W-:Y:S01]  /*1620*/  SHF.R.S32.HI R5, RZ, 0x1f, R21 ;  /* 0x0000001fff057819 */ /* 0x000fe20000011415 */
[----:B------:R-:W-:Y:S01]  /*1630*/  BSSY B0, `(.L_x_416) ;  /* 0x0000026000007945 */ /* 0x000fe20003800000 */
[----:B------:R-:W-:Y:S01]  /*1640*/  ISETP.GE.AND P0, PT, R12, R8, PT ;  /* 0x000000080c00720c */ /* 0x000fe20003f06270 */
[C---:B------:R-:W-:Y:S01]  /*1650*/  IMAD R6, R14.reuse, UR9, R6 ;  /* 0x000000090e067c24 */ /* 0x040fe2000f8e0206 */
[----:B------:R-:W-:Y:S01]  /*1660*/  MOV R242, R10 ;  /* 0x0000000a00f27202 */ /* 0x000fe20000000f00 */
[----:B------:R-:W-:Y:S01]  /*1670*/  IMAD.WIDE.U32 R32, R14, UR6, R2 ;  /* 0x000000060e207c25 */ /* 0x000fe2000f8e0002 */
[----:B------:R1:W-:Y:S01]  /*1680*/  STL.64 [R1+0x58], R10 ;  /* 0x0000580a01007387 */ /* 0x0003e20000100a00 */
[----:B------:R-:W-:-:S02]  /*1690*/  SHF.L.U32 R4, R53, 0x6, RZ ;  /* 0x0000000635047819 */ /* 0x000fc400000006ff */
[----:B------:R-:W-:Y:S01]  /*16a0*/  IMAD.IADD R243, R11, 0x1, R6 ;  /* 0x000000010bf37824 */ /* 0x000fe200078e0206 */
[----:B------:R2:W-:Y:S01]  /*16b0*/  STL.64 [R1+0x50], R32 ;  /* 0x0000502001007387 */ /* 0x0005e20000100a00 */
[----:B------:R-:W-:Y:S01]  /*16c0*/  IMAD R0, R0, UR6, RZ ;  /* 0x0000000600007c24 */ /* 0x000fe2000f8e02ff */
[-C--:B------:R-:W-:Y:S01]  /*16d0*/  ISETP.GE.AND P1, PT, R17, R8.reuse, PT ;  /* 0x000000081100720c */ /* 0x080fe20003f26270 */
[----:B------:R-:W-:Y:S01]  /*16e0*/  IMAD.SHL.U32 R94, R60, 0x80, RZ ;  /* 0x000000803c5e7824 */ /* 0x000fe200078e00ff */
[----:B------:R2:W-:Y:S01]  /*16f0*/  STL.64 [R1+0x48], R242 ;  /* 0x000048f201007387 */ /* 0x0005e20000100a00 */
[----:B------:R-:W-:Y:S01]  /*1700*/  IMAD R15, R14, UR7, R0 ;  /* 0x000000070e0f7c24 */ /* 0x000fe2000f8e0200 */
[-C--:B------:R-:W-:Y:S01]  /*1710*/  ISETP.GE.AND P2, PT, R22, R8.reuse, PT ;  /* 0x000000081600720c */ /* 0x080fe20003f46270 */
[----:B------:R-:W-:Y:S01]  /*1720*/  IMAD R0, R95, UR21, RZ ;  /* 0x000000155f007c24 */ /* 0x000fe2000f8e02ff */
[----:B------:R-:W-:Y:S01]  /*1730*/  ISETP.GE.AND P3, PT, R23, R8, PT ;  /* 0x000000081700720c */ /* 0x000fe20003f66270 */
[----:B------:R-:W-:Y:S01]  /*1740*/  IMAD.WIDE.U32 R2, R94, UR21, R242 ;  /* 0x000000155e027c25 */ /* 0x000fe2000f8e00f2 */
[----:B------:R-:W-:-:S03]  /*1750*/  LOP3.LUT R9, R4, 0xc0, RZ, 0xc0, !PT ;  /* 0x000000c004097812 */ /* 0x000fc600078ec0ff */
[----:B------:R-:W-:Y:S02]  /*1760*/  IMAD R0, R94, UR5, R0 ;  /* 0x000000055e007c24 */ /* 0x000fe4000f8e0200 */
[----:B------:R-:W-:Y:S01]  /*1770*/  IMAD R14, R29, 0x8, R30 ;  /* 0x000000081d0e7824 */ /* 0x000fe200078e021e */
[----:B-1----:R-:W-:Y:S02]  /*1780*/  LEA.HI R10, R5, R21, RZ, 0x3 ;  /* 0x00000015050a7211 */ /* 0x002fe400078f18ff */
[----:B------:R-:W-:Y:S02]  /*1790*/  SHF.L.U32 R11, R29, 0x3, RZ ;  /* 0x000000031d0b7819 */ /* 0x000fe400000006ff */
[----:B------:R-:W-:Y:S01]  /*17a0*/  IADD3 R5, R3, R0, RZ ;  /* 0x0000000003057210 */ /* 0x000fe20007ffe0ff */
        /* <DEDUP_REMOVED lines=14> */
.L_x_417:
[----:B------:R-:W-:Y:S05]  /*1890*/  BSYNC B0 ;  /* 0x0000000000007941 */ /* 0x000fea0003800000 */
.L_x_416:
        /* <DEDUP_REMOVED lines=19> */
.L_x_419:
[----:B------:R-:W-:Y:S05]  /*19d0*/  BSYNC B0 ;  /* 0x0000000000007941 */ /* 0x000fea0003800000 */
.L_x_418:
        /* <DEDUP_REMOVED lines=15> */
.L_x_421:
[----:B------:R-:W-:Y:S05]  /*1ad0*/  BSYNC B0 ;  /* 0x0000000000007941 */ /* 0x000fea0003800000 */
.L_x_420:
        /* <DEDUP_REMOVED lines=17> */
.L_x_423:
[----:B------:R-:W-:Y:S05]  /*1bf0*/  BSYNC B0 ;  /* 0x0000000000007941 */ /* 0x000fea0003800000 */
.L_x_422:
[----:B------:R-:W0:Y:S01]  /*1c00*/  LDGDEPBAR ;  /* 0x00000000000079af */ /* 0x000e220000000000 */
[----:B------:R-:W-:Y:S01]  /*1c10*/  ISETP.GE.AND P0, PT, R12, R8, PT ;  /* 0x000000080c00720c */ /* 0x000fe20003f06270 */
[----:B------:R-:W-:Y:S01]  /*1c20*/  IMAD.IADD R15, R33, 0x1, R15 ;  /* 0x00000001210f7824 */ /* 0x000fe200078e020f */
[----:B------:R-:W-:Y:S01]  /*1c30*/  LOP3.LUT R0, R28, 0x7fffffe, RZ, 0xc0, !PT ;  /* 0x07fffffe1c007812 */ /* 0x000fe200078ec0ff */
[----:B-1----:R-:W-:Y:S01]  /*1c40*/  IMAD.SHL.U32 R4, R10, 0x20, RZ ;  /* 0x000000200a047824 */ /* 0x002fe200078e00ff */
[----:B------:R-:W-:Y:S01]  /*1c50*/  LOP3.LUT R3, R9, 0x8, R11, 0xf8, !PT ;  /* 0x0000000809037812 */ /* 0x000fe200078ef80b */
[----:B----4-:R-:W-:Y:S01]  /*1c60*/  IMAD.WIDE.U32 R6, R18, UR21, RZ ;  /* 0x0000001512067c25 */ /* 0x010fe2000f8e00ff */
[----:B------:R1:W-:Y:S01]  /*1c70*/  STL [R1+0x68], R15 ;  /* 0x0000680f01007387 */ /* 0x0003e20000100800 */
[----:B------:R-:W-:Y:S01]  /*1c80*/  SHF.R.U32.HI R2, RZ, 0x3, R9 ;  /* 0x00000003ff027819 */ /* 0x000fe20000011609 */
[----:B------:R-:W-:Y:S01]  /*1c90*/  BSSY B0, `(.L_x_424) ;  /* 0x0000025000007945 */ /* 0x000fe20003800000 */
[----:B------:R-:W-:Y:S01]  /*1ca0*/  IMAD.IADD R62, R21, 0x1, -R0 ;  /* 0x00000001153e7824 */ /* 0x000fe200078e0a00 */
[----:B------:R-:W-:Y:S01]  /*1cb0*/  LOP3.LUT R21, R4, 0xffffff00, RZ, 0xc0, !PT ;  /* 0xffffff0004157812 */ /* 0x000fe200078ec0ff */
[----:B------:R-:W-:Y:S01]  /*1cc0*/  IMAD.U32 R0, R14, 0x20, R16 ;  /* 0x000000200e007824 */ /* 0x000fe200078e0010 */
[----:B------:R-:W-:Y:S01]  /*1cd0*/  LOP3.LUT R63, R3, R2, RZ, 0x3c, !PT ;  /* 0x00000002033f7212 */ /* 0x000fe200078e3cff */
[----:B------:R-:W-:Y:S01]  /*1ce0*/  IMAD R3, R18, UR5, RZ ;  /* 0x0000000512037c24 */ /* 0x000fe2000f8e02ff */
[----:B------:R-:W-:Y:S01]  /*1cf0*/  LEA R4, P1, R6, R32, 0x7 ;  /* 0x0000002006047211 */ /* 0x000fe200078238ff */
[----:B------:R-:W-:Y:S01]  /*1d00*/  IMAD R2, R181, 0x200, R21 ;  /* 0x00000200b5027824 */ /* 0x000fe200078e0215 */
[-C--:B------:R-:W-:Y:S01]  /*1d10*/  ISETP.GE.AND P2, PT, R17, R8.reuse, PT ;  /* 0x000000081100720c */ /* 0x080fe20003f46270 */
[----:B------:R-:W-:Y:S01]  /*1d20*/  IMAD R3, R19, UR21, R3 ;  /* 0x0000001513037c24 */ /* 0x000fe2000f8e0203 */
[-C--:B------:R-:W-:Y:S01]  /*1d30*/  ISETP.GE.AND P3, PT, R22, R8.reuse, PT ;  /* 0x000000081600720c */ /* 0x080fe20003f66270 */
[----:B------:R-:W-:Y:S01]  /*1d40*/  IMAD R2, R62, 0x20, R2 ;  /* 0x000000203e027824 */ /* 0x000fe200078e0202 */
[----:B------:R-:W-:Y:S01]  /*1d50*/  ISETP.GE.AND P4, PT, R23, R8, PT ;  /* 0x000000081700720c */ /* 0x000fe20003f86270 */
[----:B------:R-:W-:Y:S01]  /*1d60*/  IMAD.IADD R3, R7, 0x1, R3 ;  /* 0x0000000107037824 */ /* 0x000fe200078e0203 */
[----:B------:R-:W-:Y:S01]  /*1d70*/  LEA R208, R0, UR4, 0x1 ;  /* 0x0000000400d07c11 */ /* 0x000fe2000f8e08ff */
[----:B------:R-:W-:-:S04]  /*1d80*/  DEPBAR.LE SB0, 0x0 ;  /* 0x000080000000791a */ /* 0x000fc80000000000 */
[----:B------:R-:W-:Y:S01]  /*1d90*/  BAR.SYNC.DEFER_BLOCKING 0x0 ;  /* 0x0000000000007b1d */ /* 0x000fe20000010000 */
[----:B------:R-:W-:Y:S01]  /*1da0*/  IMAD.IADD R2, R63, 0x1, R2 ;  /* 0x000000013f027824 */ /* 0x000fe200078e0202 */
[----:B------:R-:W-:-:S04]  /*1db0*/  LEA.HI.X R5, R6, R15, R3, 0x7, P1 ;  /* 0x0000000f06057211 */ /* 0x000fc800008f3c03 */
[----:B------:R-:W-:Y:S01]  /*1dc0*/  LEA R211, R2, UR4, 0x1 ;  /* 0x0000000402d37c11 */ /* 0x000fe2000f8e08ff */
        /* <DEDUP_REMOVED lines=17> */
.L_x_425:
[----:B------:R-:W-:Y:S05]  /*1ee0*/  BSYNC B0 ;  /* 0x0000000000007941 */ /* 0x000fea0003800000 */
.L_x_424:
        /* <DEDUP_REMOVED lines=16> */
.L_x_427:
[----:B------:R-:W-:Y:S05]  /*1ff0*/  BSYNC B0 ;  /* 0x0000000000007941 */ /* 0x000fea0003800000 */
.L_x_426:
        /* <DEDUP_REMOVED lines=16> */
.L_x_429:
[----:B------:R-:W-:Y:S05]  /*2100*/  BSYNC B0 ;  /* 0x0000000000007941 */ /* 0x000fea0003800000 */
.L_x_428:
        /* <DEDUP_REMOVED lines=17> */
.L_x_431:
[----:B------:R-:W-:Y:S05]  /*2220*/  BSYNC B0 ;  /* 0x0000000000007941 */ /* 0x000fea0003800000 */
.L_x_430:
[----:B------:R-:W-:Y:S01]  /*2230*/  LDSM.16.M88.4 R8, [R211] ;  /* 0x00000000d308783b */ /* 0x000fe20000000200 */
[----:B------:R-:W-:Y:S01]  /*2240*/  LOP3.LUT P0, RZ, R52, 0x2, RZ, 0xc0, !PT ;  /* 0x0000000234ff7812 */ /* 0x000fe2000780c0ff */
[----:B------:R-:W-:Y:S01]  /*2250*/  IMAD.MOV.U32 R0, RZ, RZ, 0x10 ;  /* 0x00000010ff007424 */ /* 0x000fe200078e00ff */
[----:B------:R-:W-:Y:S01]  /*2260*/  LOP3.LUT P1, RZ, R53, 0x2, RZ, 0xc0, !PT ;  /* 0x0000000235ff7812 */ /* 0x000fe2000782c0ff */
[----:B-1----:R-:W1:Y:S01]  /*2270*/  LDSM.16.M88.4 R12, [R208+0x2000] ;  /* 0x00200000d00c783b */ /* 0x002e620000000200 */
[----:B------:R-:W-:Y:S01]  /*2280*/  VIADD R2, R208, 0x2000 ;  /* 0x00002000d0027836 */ /* 0x000fe20000000000 */
[----:B------:R-:W-:Y:S01]  /*2290*/  ULDC.U8 UR15, c[0x0][0x388] ;  /* 0x0000e200000f7ab9 */ /* 0x000fe20000000000 */
[----:B------:R-:W-:Y:S01]  /*22a0*/  SEL R0, R0, 0xfffffff0, !P1 ;  /* 0xfffffff000007807 */ /* 0x000fe20004800000 */
[----:B------:R-:W5:Y:S01]  /*22b0*/  LDSM.16.M88.4 R4, [R211+0x1000] ;  /* 0x00100000d304783b */ /* 0x000f620000000200 */
[----:B------:R-:W-:Y:S02]  /*22c0*/  VIADD R213, R208, 0x2020 ;  /* 0x00002020d0d57836 */ /* 0x000fe40000000000 */
[----:B------:R-:W-:Y:S01]  /*22d0*/  IMAD.U32 R3, RZ, RZ, UR21 ;  /* 0x00000015ff037e24 */ /* 0x000fe2000f8e00ff */
[----:B------:R-:W3:Y:S01]  /*22e0*/  LDSM.16.M88.4 R44, [R208+0x2400] ;  /* 0x00240000d02c783b */ /* 0x000ee20000000200 */
[----:B------:R-:W-:-:S02]  /*22f0*/  IMAD R212, R0, 0x2, R211 ;  /* 0x0000000200d47824 */ /* 0x000fc400078e02d3 */
[----:B------:R-:W-:Y:S01]  /*2300*/  @P0 VIADD R213, R2, 0xffffffe0 ;  /* 0xffffffe002d50836 */ /* 0x000fe20000000000 */
[----:B------:R-:W4:Y:S01]  /*2310*/  LDSM.16.M88.4 R40, [R208+0x2800] ;  /* 0x00280000d028783b */ /* 0x000f220000000200 */
[----:B------:R-:W-:Y:S02]  /*2320*/  IMAD.SHL.U32 R2, R180, 0x2, RZ ;  /* 0x00000002b4027824 */ /* 0x000fe400078e00ff */
[C---:B------:R-:W-:Y:S01]  /*2330*/  VIADD R220, R213.reuse, 0x400 ;  /* 0x00000400d5dc7836 */ /* 0x040fe20000000000 */
[----:B------:R-:W4:Y:S01]  /*2340*/  LDSM.16.M88.4 R36, [R208+0x2c00] ;  /* 0x002c0000d024783b */ /* 0x000f220000000200 */
[C---:B------:R-:W-:Y:S01]  /*2350*/  VIADD R219, R213.reuse, 0x800 ;  /* 0x00000800d5db7836 */ /* 0x040fe20000000000 */
[----:B------:R-:W-:Y:S01]  /*2360*/  LOP3.LUT R2, R2, 0x6, RZ, 0xc0, !PT ;  /* 0x0000000602027812 */ /* 0x000fe200078ec0ff */
[C---:B------:R-:W-:Y:S01]  /*2370*/  VIADD R218, R213.reuse, 0xc00 ;  /* 0x00000c00d5da7836 */ /* 0x040fe20000000000 */
[----:B--2---:R-:W2:Y:S01]  /*2380*/  LDSM.16.M88.4 R32, [R208+0x3000] ;  /* 0x00300000d020783b */ /* 0x004ea20000000200 */
[----:B------:R-:W-:-:S02]  /*2390*/  VIADD R217, R213, 0x1000 ;  /* 0x00001000d5d97836 */ /* 0x000fc40000000000 */
[----:B------:R-:W-:Y:S01]  /*23a0*/  IMAD R3, R3, 0x80, R2 ;  /* 0x0000008003037824 */ /* 0x000fe200078e0202 */
[----:B------:R-:W2:Y:S01]  /*23b0*/  LDSM.16.M88.4 R28, [R208+0x3400] ;  /* 0x00340000d01c783b */ /* 0x000ea20000000200 */
[----:B------:R-:W-:Y:S02]  /*23c0*/  IMAD R2, R62, 0x20, R21 ;  /* 0x000000203e027824 */ /* 0x000fe400078e0215 */
[C---:B------:R-:W-:Y:S01]  /*23d0*/  VIADD R21, R3.reuse, 0x31 ;  /* 0x0000003103157836 */ /* 0x040fe20000000000 */
[----:B------:R-:W2:Y:S01]  /*23e0*/  LDSM.16.M88.4 R24, [R208+0x3800] ;  /* 0x00380000d018783b */ /* 0x000ea20000000200 */
[----:B------:R-:W-:Y:S01]  /*23f0*/  ISETP.GE.AND P2, PT, R3, R20, PT ;  /* 0x000000140300720c */ /* 0x000fe20003f46270 */
[----:B------:R-:W-:Y:S02]  /*2400*/  IMAD.IADD R2, R63, 0x1, R2 ;  /* 0x000000013f027824 */ /* 0x000fe400078e0202 */
[----:B------:R-:W2:Y:S01]  /*2410*/  LDSM.16.M88.4 R48, [R208+0x3c00] ;  /* 0x003c0000d030783b */ /* 0x000ea20000000200 */
[----:B------:R-:W-:-:S02]  /*2420*/  VIADD R216, R213, 0x1400 ;  /* 0x00001400d5d87836 */ /* 0x000fc40000000000 */
[C---:B------:R-:W-:Y:S01]  /*2430*/  VIADD R215, R213.reuse, 0x1800 ;  /* 0x00001800d5d77836 */ /* 0x040fe20000000000 */
[----:B------:R-:W-:Y:S01]  /*2440*/  LDSM.16.M88.4 R16, [R212] ;  /* 0x00000000d410783b */ /* 0x000fe20000000200 */
[----:B------:R-:W-:-:S03]  /*2450*/  VIADD R214, R213, 0x1c00 ;  /* 0x00001c00d5d67836 */ /* 0x000fc60000000000 */
[----:B------:R-:W2:Y:S01]  /*2460*/  LDSM.16.M88.4 R52, [R213] ;  /* 0x00000000d534783b */ /* 0x000ea20000000200 */
[-C--:B-1----:R-:W-:Y:S03]  /*2470*/  HMMA.16816.F32.BF16 R64, R8, R12.reuse, RZ ;  /* 0x0000000c0840723c */ /* 0x082fe600000418ff */
[----:B------:R-:W1:Y:S03]  /*2480*/  LDSM.16.M88.4 R56, [R213+0x400] ;  /* 0x00040000d538783b */ /* 0x000e660000000200 */
[C---:B-----5:R-:W-:Y:S01]  /*2490*/  HMMA.16816.F32.BF16 R68, R4.reuse, R12, RZ ;  /* 0x0000000c0444723c */ /* 0x060fe200000418ff */
[----:B------:R-:W0:Y:S05]  /*24a0*/  LDGDEPBAR ;  /* 0x00000000000079af */ /* 0x000e2a0000000000 */
[-C--:B------:R-:W-:Y:S06]  /*24b0*/  HMMA.16816.F32.BF16 R76, R4, R14.reuse, RZ ;  /* 0x0000000e044c723c */ /* 0x080fec00000418ff */
[----:B------:R-:W-:Y:S01]  /*24c0*/  HMMA.16816.F32.BF16 R84, R8, R14, RZ ;  /* 0x0000000e0854723c */ /* 0x000fe200000418ff */
[----:B------:R-:W5:Y:S05]  /*24d0*/  LDSM.16.M88.4 R12, [R212+0x1000] ;  /* 0x00100000d40c783b */ /* 0x000f6a0000000200 */
[C---:B---3--:R-:W-:Y:S06]  /*24e0*/  HMMA.16816.F32.BF16 R72, R4.reuse, R44, RZ ;  /* 0x0000002c0448723c */ /* 0x048fec00000418ff */
[C---:B----4-:R-:W-:Y:S06]  /*24f0*/  HMMA.16816.F32.BF16 R88, R4.reuse, R40, RZ ;  /* 0x000000280458723c */ /* 0x050fec00000418ff */
[C---:B------:R-:W-:Y:S06]  /*2500*/  HMMA.16816.F32.BF16 R108, R4.reuse, R36, RZ ;  /* 0x00000024046c723c */ /* 0x040fec00000418ff */
        /* <DEDUP_REMOVED lines=20> */
[----:B------:R-:W-:-:S02]  /*2650*/  VIADD R5, R3, 0x1 ;  /* 0x0000000103057836 */ /* 0x000fc40000000000 */
[----:B------:R-:W-:-:S03]  /*2660*/  VIADD R4, R3, 0x8 ;  /* 0x0000000803047836 */ /* 0x000fc60000000000 */
[-C--:B------:R-:W-:Y:S01]  /*2670*/  ISETP.GE.AND P1, PT, R5, R20.reuse, PT ;  /* 0x000000140500720c */ /* 0x080fe20003f26270 */
[C---:B------:R-:W-:Y:S01]  /*2680*/  HMMA.16816.F32.BF16 R140, R8.reuse, R24, RZ ;  /* 0x00000018088c723c */ /* 0x040fe200000418ff */
[----:B------:R-:W-:Y:S02]  /*2690*/  ISETP.GE.AND P0, PT, R4, R20, PT ;  /* 0x000000140400720c */ /* 0x000fe40003f06270 */
[----:B------:R-:W1:Y:S02]  /*26a0*/  LDSM.16.M88.4 R4, [R213+0xc00] ;  /* 0x000c0000d504783b */ /* 0x000e640000000200 */
[----:B------:R-:W-:Y:S01]  /*26b0*/  FSEL R197, R34, -INF , !P2 ;  /* 0xff80000022c57808 */ /* 0x000fe20005000000 */
[----:B------:R-:W-:Y:S01]  /*26c0*/  HMMA.16816.F32.BF16 R176, R8, R26, RZ ;  /* 0x0000001a08b0723c */ /* 0x000fe200000418ff */
[----:B------:R-:W-:-:S05]  /*26d0*/  FSEL R196, R35, -INF , !P1 ;  /* 0xff80000023c47808 */ /* 0x000fca0004800000 */
[C---:B------:R-:W-:Y:S06]  /*26e0*/  HMMA.16816.F32.BF16 R100, R8.reuse, R46, RZ ;  /* 0x0000002e0864723c */ /* 0x040fec00000418ff */
[C---:B------:R-:W-:Y:S06]  /*26f0*/  HMMA.16816.F32.BF16 R116, R8.reuse, R42, RZ ;  /* 0x0000002a0874723c */ /* 0x040fec00000418ff */
[C---:B------:R-:W-:Y:S06]  /*2700*/  HMMA.16816.F32.BF16 R96, R8.reuse, R36, RZ ;  /* 0x000000240860723c */ /* 0x040fec00000418ff */
[C---:B------:R-:W-:Y:S06]  /*2710*/  HMMA.16816.F32.BF16 R128, R8.reuse, R38, RZ ;  /* 0x000000260880723c */ /* 0x040fec00000418ff */
[C---:B------:R-:W-:Y:S06]  /*2720*/  HMMA.16816.F32.BF16 R156, R8.reuse, R48, RZ ;  /* 0x00000030089c723c */ /* 0x040fec00000418ff */
[----:B------:R-:W-:Y:S06]  /*2730*/  HMMA.16816.F32.BF16 R168, R8, R50, RZ ;  /* 0x0000003208a8723c */ /* 0x000fec00000418ff */
[----:B-----5:R-:W-:Y:S01]  /*2740*/  HMMA.16816.F32.BF16 R24, R12, R52, R68 ;  /* 0x000000340c18723c */ /* 0x020fe20000041844 */
[----:B------:R-:W-:-:S02]  /*2750*/  VIADD R8, R3, 0x9 ;  /* 0x0000000903087836 */ /* 0x000fc40000000000 */
[C---:B------:R-:W-:Y:S02]  /*2760*/  VIADD R9, R3.reuse, 0x10 ;  /* 0x0000001003097836 */ /* 0x040fe40000000000 */
[C---:B------:R-:W-:Y:S01]  /*2770*/  VIADD R10, R3.reuse, 0x11 ;  /* 0x00000011030a7836 */ /* 0x040fe20000000000 */
[-C--:B------:R-:W-:Y:S01]  /*2780*/  ISETP.GE.AND P4, PT, R8, R20.reuse, PT ;  /* 0x000000140800720c */ /* 0x080fe20003f86270 */
[----:B------:R-:W-:Y:S01]  /*2790*/  VIADD R8, R3, 0x18 ;  /* 0x0000001803087836 */ /* 0x000fe20000000000 */
[----:B------:R-:W-:Y:S01]  /*27a0*/  HMMA.16816.F32.BF16 R36, R12, R54, R76 ;  /* 0x000000360c24723c */ /* 0x000fe2000004184c */
[----:B------:R-:W-:-:S03]  /*27b0*/  ISETP.GE.AND P5, PT, R9, R20, PT ;  /* 0x000000140900720c */ /* 0x000fc60003fa6270 */
[-C--:B------:R-:W-:Y:S01]  /*27c0*/  ISETP.GE.AND P3, PT, R8, R20.reuse, PT ;  /* 0x000000140800720c */ /* 0x080fe20003f66270 */
[C---:B------:R-:W-:Y:S01]  /*27d0*/  VIADD R8, R3.reuse, 0x19 ;  /* 0x0000001903087836 */ /* 0x040fe20000000000 */
[----:B------:R-:W-:Y:S01]  /*27e0*/  HMMA.16816.F32.BF16 R52, R16, R54, R84 ;  /* 0x000000361034723c */ /* 0x000fe20000041854 */
[----:B------:R-:W-:Y:S02]  /*27f0*/  FSEL R200, R66, -INF , !P5 ;  /* 0xff80000042c87808 */ /* 0x000fe40006800000 */
[----:B------:R-:W-:Y:S02]  /*2800*/  P2R R9, PR, RZ, 0x8 ;  /* 0x00000008ff097803 */ /* 0x000fe40000000000 */
[----:B------:R-:W-:Y:S01]  /*2810*/  ISETP.GE.AND P6, PT, R8, R20, PT ;  /* 0x000000140800720c */ /* 0x000fe20003fc6270 */
[----:B------:R-:W-:Y:S01]  /*2820*/  HMMA.16816.F32.BF16 R44, R12, R56, R72 ;  /* 0x000000380c2c723c */ /* 0x000fe20000041848 */
[----:B------:R-:W-:-:S03]  /*2830*/  VIADD R8, R3, 0x20 ;  /* 0x0000002003087836 */ /* 0x000fc60000000000 */
[----:B------:R-:W-:Y:S02]  /*2840*/  FSEL R182, R26, -INF , !P2 ;  /* 0xff8000001ab67808 */ /* 0x000fe40005000000 */
[-C--:B--2---:R-:W-:Y:S01]  /*2850*/  HMMA.16816.F32.BF16 R76, R16, R28.reuse, R80 ;  /* 0x0000001c104c723c */ /* 0x084fe20000041850 */
[----:B------:R-:W-:Y:S02]  /*2860*/  FSEL R180, R24, -INF , !P2 ;  /* 0xff80000018b47808 */ /* 0x000fe40005000000 */
[----:B------:R-:W-:Y:S02]  /*2870*/  FSEL R183, R27, -INF , !P1 ;  /* 0xff8000001bb77808 */ /* 0x000fe40004800000 */
        /* <DEDUP_REMOVED lines=8> */
[----:B------:R-:W2:Y:S01]  /*2900*/  LDSM.16.M88.4 R24, [R213+0x1000] ;  /* 0x00100000d518783b */ /* 0x000ea20000000200 */
[----:B------:R-:W-:Y:S01]  /*2910*/  ISETP.GE.AND P2, PT, R8, R20, PT ;  /* 0x000000140800720c */ /* 0x000fe20003f46270 */
[----:B------:R-:W-:Y:S01]  /*2920*/  VIADD R8, R3, 0x28 ;  /* 0x0000002803087836 */ /* 0x000fe20000000000 */
[----:B------:R-:W-:Y:S01]  /*2930*/  HMMA.16816.F32.BF16 R32, R16, R58, R100 ;  /* 0x0000003a1020723c */ /* 0x000fe20000041864 */
[----:B------:R-:W-:Y:S02]  /*2940*/  FSEL R199, R54, -INF , !P0 ;  /* 0xff80000036c77808 */ /* 0x000fe40004000000 */
[----:B------:R-:W-:-:S02]  /*2950*/  FSEL R84, R52, -INF , !P0 ;  /* 0xff80000034547808 */ /* 0x000fc40004000000 */
[----:B------:R-:W-:Y:S01]  /*2960*/  FSEL R198, R55, -INF , !P4 ;  /* 0xff80000037c67808 */ /* 0x000fe20006000000 */
[-C--:B-1----:R-:W-:Y:S01]  /*2970*/  HMMA.16816.F32.BF16 R68, R16, R4.reuse, R96 ;  /* 0x000000041044723c */ /* 0x082fe20000041860 */
[----:B------:R-:W-:Y:S02]  /*2980*/  FSEL R83, R53, -INF , !P4 ;  /* 0xff80000035537808 */ /* 0x000fe40006000000 */
[-C--:B------:R-:W-:Y:S01]  /*2990*/  ISETP.GE.AND P1, PT, R8, R20.reuse, PT ;  /* 0x000000140800720c */ /* 0x080fe20003f26270 */
[----:B------:R-:W-:Y:S01]  /*29a0*/  VIADD R8, R3, 0x29 ;  /* 0x0000002903087836 */ /* 0x000fe20000000000 */
[----:B------:R-:W-:Y:S01]  /*29b0*/  FSEL R103, R46, -INF , !P5 ;  /* 0xff8000002e677808 */ /* 0x000fe20006800000 */
[----:B------:R-:W-:Y:S01]  /*29c0*/  HMMA.16816.F32.BF16 R52, R12, R4, R108 ;  /* 0x000000040c34723c */ /* 0x000fe2000004186c */
[----:B------:R-:W-:Y:S02]  /*29d0*/  FSEL R89, R44, -INF , !P5 ;  /* 0xff8000002c597808 */ /* 0x000fe40006800000 */
[----:B------:R-:W-:-:S02]  /*29e0*/  ISETP.GE.AND P5, PT, R10, R20, PT ;  /* 0x000000140a00720c */ /* 0x000fc40003fa6270 */
[----:B------:R-:W-:Y:S02]  /*29f0*/  FSEL R104, R38, -INF , !P0 ;  /* 0xff80000026687808 */ /* 0x000fe40004000000 */
[----:B------:R-:W-:Y:S01]  /*2a00*/  VIADD R4, R3, 0x30 ;  /* 0x0000003003047836 */ /* 0x000fe20000000000 */
[----:B------:R-:W-:Y:S02]  /*2a10*/  FSEL R91, R36, -INF , !P0 ;  /* 0xff800000245b7808 */ /* 0x000fe40004000000 */
[----:B------:R-:W-:Y:S02]  /*2a20*/  FSEL R102, R39, -INF , !P4 ;  /* 0xff80000027667808 */ /* 0x000fe40006000000 */
[----:B------:R-:W-:Y:S02]  /*2a30*/  FSEL R90, R37, -INF , !P4 ;  /* 0xff800000255a7808 */ /* 0x000fe40006000000 */
[----:B------:R-:W-:Y:S01]  /*2a40*/  ISETP.NE.AND P4, PT, R9, RZ, PT ;  /* 0x000000ff0900720c */ /* 0x000fe20003f85270 */
[----:B------:R-:W-:Y:S01]  /*2a50*/  HMMA.16816.F32.BF16 R36, R16, R30, R116 ;  /* 0x0000001e1024723c */ /* 0x000fe20000041874 */
[----:B------:R-:W-:-:S02]  /*2a60*/  ISETP.GE.AND P0, PT, R8, R20, PT ;  /* 0x000000140800720c */ /* 0x000fc40003f06270 */
[----:B------:R-:W-:Y:S01]  /*2a70*/  FSEL R105, R47, -INF , !P5 ;  /* 0xff8000002f697808 */ /* 0x000fe20006800000 */
[----:B------:R-:W1:Y:S01]  /*2a80*/  LDSM.16.M88.4 R8, [R213+0x1400] ;  /* 0x00140000d508783b */ /* 0x000e620000000200 */
[----:B------:R-:W-:Y:S02]  /*2a90*/  FSEL R87, R45, -INF , !P5 ;  /* 0xff8000002d577808 */ /* 0x000fe40006800000 */
[----:B------:R-:W-:Y:S01]  /*2aa0*/  FSEL R111, R67, -INF , !P5 ;  /* 0xff800000436f7808 */ /* 0x000fe20006800000 */
[----:B------:R-:W-:Y:S01]  /*2ab0*/  HMMA.16816.F32.BF16 R44, R12, R30, R120 ;  /* 0x0000001e0c2c723c */ /* 0x000fe20000041878 */
[----:B------:R-:W-:Y:S01]  /*2ac0*/  FSEL R63, R65, -INF , !P5 ;  /* 0xff800000413f7808 */ /* 0x000fe20006800000 */
[----:B------:R-:W3:Y:S01]  /*2ad0*/  LDSM.16.M88.4 R28, [R213+0x1800] ;  /* 0x00180000d51c783b */ /* 0x000ee20000000200 */
[----:B------:R-:W-:Y:S01]  /*2ae0*/  ISETP.GE.AND P5, PT, R4, R20, PT ;  /* 0x000000140400720c */ /* 0x000fe20003fa6270 */
[----:B------:R-:W-:Y:S01]  /*2af0*/  VIADD R4, R3, 0x38 ;  /* 0x0000003803047836 */ /* 0x000fe20000000000 */
[----:B------:R-:W-:Y:S01]  /*2b00*/  FSEL R101, R42, -INF , !P4 ;  /* 0xff8000002a657808 */ /* 0x000fe20006000000 */
[----:B--2---:R-:W-:Y:S01]  /*2b10*/  HMMA.16816.F32.BF16 R72, R16, R24, R112 ;  /* 0x000000181048723c */ /* 0x004fe20000041870 */
[----:B------:R-:W-:-:S02]  /*2b20*/  FSEL R86, R40, -INF , !P4 ;  /* 0xff80000028567808 */ /* 0x000fc40006000000 */
[----:B------:R-:W-:Y:S02]  /*2b30*/  FSEL R108, R34, -INF , !P4 ;  /* 0xff800000226c7808 */ /* 0x000fe40006000000 */
[----:B------:R-:W-:Y:S01]  /*2b40*/  FSEL R62, R32, -INF , !P4 ;  /* 0xff800000203e7808 */ /* 0x000fe20006000000 */
[----:B------:R-:W-:Y:S01]  /*2b50*/  HMMA.16816.F32.BF16 R64, R12, R24, R132 ;  /* 0x000000180c40723c */ /* 0x000fe20000041884 */
[----:B------:R-:W-:Y:S01]  /*2b60*/  ISETP.GE.AND P4, PT, R4, R20, PT ;  /* 0x000000140400720c */ /* 0x000fe20003f86270 */
[----:B------:R-:W-:Y:S01]  /*2b70*/  VIADD R4, R3, 0x39 ;  /* 0x0000003903047836 */ /* 0x000fe20000000000 */
[----:B------:R-:W-:Y:S02]  /*2b80*/  FSEL R100, R43, -INF , !P6 ;  /* 0xff8000002b647808 */ /* 0x000fe40007000000 */
[----:B------:R-:W-:Y:S02]  /*2b90*/  FSEL R85, R41, -INF , !P6 ;  /* 0xff80000029557808 */ /* 0x000fe40007000000 */
[----:B------:R-:W-:Y:S01]  /*2ba0*/  FSEL R107, R35, -INF , !P6 ;  /* 0xff800000236b7808 */ /* 0x000fe20007000000 */
[----:B------:R-:W-:Y:S01]  /*2bb0*/  HMMA.16816.F32.BF16 R40, R16, R6, R128 ;  /* 0x000000061028723c */ /* 0x000fe20000041880 */
[----:B------:R-:W-:-:S02]  /*2bc0*/  FSEL R106, R33, -INF , !P6 ;  /* 0xff800000216a7808 */ /* 0x000fc40007000000 */
[-C--:B------:R-:W-:Y:S01]  /*2bd0*/  ISETP.GE.AND P6, PT, R4, R20.reuse, PT ;  /* 0x000000140400720c */ /* 0x080fe20003fc6270 */
[C---:B------:R-:W-:Y:S01]  /*2be0*/  VIADD R4, R3.reuse, 0x40 ;  /* 0x0000004003047836 */ /* 0x040fe20000000000 */
[----:B------:R-:W-:Y:S01]  /*2bf0*/  P2R R5, PR, RZ, 0x10 ;  /* 0x00000010ff057803 */ /* 0x000fe20000000000 */
[-C--:B------:R-:W-:Y:S01]  /*2c00*/  HMMA.16816.F32.BF16 R32, R12, R26.reuse, R152 ;  /* 0x0000001a0c20723c */ /* 0x080fe20000041898 */
[----:B------:R-:W-:Y:S02]  /*2c10*/  FSEL R203, R78, -INF , !P3 ;  /* 0xff8000004ecb7808 */ /* 0x000fe40005800000 */
        /* <DEDUP_REMOVED lines=9> */
[----:B-1----:R-:W-:Y:S01]  /*2cb0*/  HMMA.16816.F32.BF16 R56, R12, R8, R148 ;  /* 0x000000080c38723c */ /* 0x002fe20000041894 */
[----:B------:R-:W-:Y:S02]  /*2cc0*/  FSEL R112, R44, -INF , !P1 ;  /* 0xff8000002c707808 */ /* 0x000fe40004800000 */
[----:B------:R-:W-:Y:S02]  /*2cd0*/  FSEL R135, R38, -INF , !P1 ;  /* 0xff80000026877808 */ /* 0x000fe40004800000 */
[----:B------:R-:W-:-:S02]  /*2ce0*/  FSEL R133, R36, -INF , !P1 ;  /* 0xff80000024857808 */ /* 0x000fc40004800000 */
[----:B------:R-:W-:Y:S02]  /*2cf0*/  FSEL R117, R51, -INF , !P2 ;  /* 0xff80000033757808 */ /* 0x000fe40005000000 */
[----:B------:R-:W-:Y:S02]  /*2d00*/  FSEL R110, R49, -INF , !P2 ;  /* 0xff800000316e7808 */ /* 0x000fe40005000000 */
[----:B------:R-:W-:Y:S01]  /*2d10*/  ISETP.GE.AND P1, PT, R4, R20, PT ;  /* 0x000000140400720c */ /* 0x000fe20003f26270 */
[C---:B------:R-:W-:Y:S01]  /*2d20*/  HMMA.16816.F32.BF16 R48, R12.reuse, R6, R136 ;  /* 0x000000060c30723c */ /* 0x040fe20000041888 */
[----:B------:R-:W-:Y:S01]  /*2d30*/  VIADD R4, R3, 0x49 ;  /* 0x0000004903047836 */ /* 0x000fe20000000000 */
[----:B------:R-:W-:Y:S02]  /*2d40*/  FSEL R115, R47, -INF , !P0 ;  /* 0xff8000002f737808 */ /* 0x000fe40004000000 */
[----:B------:R-:W-:Y:S02]  /*2d50*/  FSEL R109, R45, -INF , !P0 ;  /* 0xff8000002d6d7808 */ /* 0x000fe40004000000 */
[----:B------:R-:W-:Y:S01]  /*2d60*/  FSEL R128, R39, -INF , !P0 ;  /* 0xff80000027807808 */ /* 0x000fe20004000000 */
[----:B---3--:R-:W-:Y:S01]  /*2d70*/  HMMA.16816.F32.BF16 R44, R12, R28, R164 ;  /* 0x0000001c0c2c723c */ /* 0x008fe200000418a4 */
[----:B------:R-:W-:-:S02]  /*2d80*/  FSEL R122, R37, -INF , !P0 ;  /* 0xff800000257a7808 */ /* 0x000fc40004000000 */
[----:B------:R-:W-:Y:S02]  /*2d90*/  FSEL R202, R79, -INF , !P2 ;  /* 0xff8000004fca7808 */ /* 0x000fe40005000000 */
[----:B------:R-:W-:Y:S01]  /*2da0*/  FSEL R134, R77, -INF , !P2 ;  /* 0xff8000004d867808 */ /* 0x000fe20005000000 */
[C---:B------:R-:W-:Y:S01]  /*2db0*/  HMMA.16816.F32.BF16 R36, R16.reuse, R10, R160 ;  /* 0x0000000a1024723c */ /* 0x040fe200000418a0 */
[-C--:B------:R-:W-:Y:S01]  /*2dc0*/  ISETP.GE.AND P0, PT, R4, R20.reuse, PT ;  /* 0x000000140400720c */ /* 0x080fe20003f06270 */
[----:B------:R-:W-:Y:S01]  /*2dd0*/  VIADD R4, R3, 0x50 ;  /* 0x0000005003047836 */ /* 0x000fe20000000000 */
[----:B------:R-:W-:Y:S01]  /*2de0*/  ISETP.GE.AND P2, PT, R21, R20, PT ;  /* 0x000000141500720c */ /* 0x000fe20003f46270 */
[----:B------:R-:W-:Y:S01]  /*2df0*/  VIADD R21, R3, 0x58 ;  /* 0x0000005803157836 */ /* 0x000fe20000000000 */
[----:B------:R-:W-:Y:S01]  /*2e00*/  FSEL R205, R70, -INF , !P5 ;  /* 0xff80000046cd7808 */ /* 0x000fe20006800000 */
[----:B------:R-:W-:Y:S01]  /*2e10*/  HMMA.16816.F32.BF16 R76, R16, R8, R124 ;  /* 0x00000008104c723c */ /* 0x000fe2000004187c */
[----:B------:R-:W-:-:S02]  /*2e20*/  FSEL R204, R68, -INF , !P5 ;  /* 0xff80000044cc7808 */ /* 0x000fc40006800000 */
[----:B------:R-:W-:Y:S02]  /*2e30*/  FSEL R129, R55, -INF , !P2 ;  /* 0xff80000037817808 */ /* 0x000fe40005000000 */
[----:B------:R-:W-:Y:S02]  /*2e40*/  FSEL R123, R53, -INF , !P2 ;  /* 0xff800000357b7808 */ /* 0x000fe40005000000 */
[----:B------:R-:W-:Y:S01]  /*2e50*/  FSEL R127, R54, -INF , !P5 ;  /* 0xff800000367f7808 */ /* 0x000fe20006800000 */
[C---:B------:R-:W-:Y:S01]  /*2e60*/  VIADD R8, R3.reuse, 0x59 ;  /* 0x0000005903087836 */ /* 0x040fe20000000000 */
[----:B------:R-:W-:Y:S01]  /*2e70*/  FSEL R124, R52, -INF , !P5 ;  /* 0xff800000347c7808 */ /* 0x000fe20006800000 */
[----:B------:R-:W-:Y:S01]  /*2e80*/  VIADD R9, R3, 0x51 ;  /* 0x0000005103097836 */ /* 0x000fe20000000000 */
[----:B------:R-:W-:Y:S02]  /*2e90*/  FSEL R149, R71, -INF , !P2 ;  /* 0xff80000047957808 */ /* 0x000fe40005000000 */
[----:B------:R-:W-:-:S02]  /*2ea0*/  FSEL R130, R69, -INF , !P2 ;  /* 0xff80000045827808 */ /* 0x000fc40005000000 */
[----:B------:R-:W-:Y:S02]  /*2eb0*/  ISETP.NE.AND P5, PT, R5, RZ, PT ;  /* 0x000000ff0500720c */ /* 0x000fe40003fa5270 */
[----:B------:R-:W-:Y:S02]  /*2ec0*/  ISETP.GE.AND P2, PT, R4, R20, PT ;  /* 0x000000140400720c */ /* 0x000fe40003f46270 */
[----:B------:R-:W1:Y:S01]  /*2ed0*/  LDSM.16.M88.4 R4, [R213+0x1c00] ;  /* 0x001c0000d504783b */ /* 0x000e620000000200 */
[----:B------:R-:W-:Y:S01]  /*2ee0*/  FSEL R125, R50, -INF , !P5 ;  /* 0xff800000327d7808 */ /* 0x000fe20006800000 */
[----:B------:R-:W-:-:S04]  /*2ef0*/  DEPBAR.LE SB0, 0x0 ;  /* 0x000080000000791a */ /* 0x000fc80000000000 */
[----:B------:R-:W-:Y:S02]  /*2f00*/  FSEL R121, R48, -INF , !P5 ;  /* 0xff80000030797808 */ /* 0x000fe40006800000 */
[----:B------:R-:W-:Y:S02]  /*2f10*/  FSEL R126, R51, -INF , !P6 ;  /* 0xff800000337e7808 */ /* 0x000fe40007000000 */
[----:B------:R-:W-:Y:S02]  /*2f20*/  FSEL R120, R49, -INF , !P6 ;  /* 0xff80000031787808 */ /* 0x000fe40007000000 */
[----:B------:R-:W-:Y:S01]  /*2f30*/  HMMA.16816.F32.BF16 R48, R16, R28, R140 ;  /* 0x0000001c1030723c */ /* 0x000fe2000004188c */
[----:B------:R-:W-:Y:S02]  /*2f40*/  FSEL R223, R74, -INF , !P4 ;  /* 0xff8000004adf7808 */ /* 0x000fe40006000000 */
[----:B------:R-:W-:Y:S02]  /*2f50*/  FSEL R147, R66, -INF , !P4 ;  /* 0xff80000042937808 */ /* 0x000fe40006000000 */
[----:B------:R-:W-:-:S02]  /*2f60*/  FSEL R207, R72, -INF , !P4 ;  /* 0xff80000048cf7808 */ /* 0x000fc40006000000 */
        /* <DEDUP_REMOVED lines=8> */
[----:B------:R-:W-:Y:S02]  /*2ff0*/  FSEL R139, R40, -INF , !P5 ;  /* 0xff800000288b7808 */ /* 0x000fe40006800000 */
[----:B------:R-:W-:Y:S01]  /*3000*/  ISETP.GE.AND P5, PT, R8, R20, PT ;  /* 0x000000140800720c */ /* 0x000fe20003fa6270 */
[----:B------:R-:W-:Y:S01]  /*3010*/  VIADD R8, R3, 0x70 ;  /* 0x0000007003087836 */ /* 0x000fe20000000000 */
[----:B------:R-:W-:Y:S01]  /*3020*/  HMMA.16816.F32.BF16 R40, R12, R10, R172 ;  /* 0x0000000a0c28723c */ /* 0x000fe200000418ac */
[----:B------:R-:W-:Y:S02]  /*3030*/  FSEL R145, R35, -INF , !P0 ;  /* 0xff80000023917808 */ /* 0x000fe40004000000 */
[----:B------:R-:W-:Y:S02]  /*3040*/  FSEL R141, R33, -INF , !P0 ;  /* 0xff800000218d7808 */ /* 0x000fe40004000000 */
[----:B------:R-:W-:Y:S02]  /*3050*/  FSEL R160, R25, -INF , !P0 ;  /* 0xff80000019a07808 */ /* 0x000fe40004000000 */
[----:B------:R-:W-:-:S02]  /*3060*/  FSEL R173, R27, -INF , !P0 ;  /* 0xff8000001bad7808 */ /* 0x000fc40004000000 */
[----:B------:R-:W-:Y:S01]  /*3070*/  ISETP.GE.AND P0, PT, R8, R20, PT ;  /* 0x000000140800720c */ /* 0x000fe20003f06270 */
[----:B------:R-:W-:Y:S01]  /*3080*/  VIADD R8, R3, 0x71 ;  /* 0x0000007103087836 */ /* 0x000fe20000000000 */
[----:B------:R-:W-:Y:S02]  /*3090*/  P2R R22, PR, RZ, 0x10 ;  /* 0x00000010ff167803 */ /* 0x000fe40000000000 */
[----:B------:R-:W-:Y:S02]  /*30a0*/  FSEL R224, R78, -INF , !P2 ;  /* 0xff8000004ee07808 */ /* 0x000fe40005000000 */
[----:B------:R-:W-:Y:S02]  /*30b0*/  FSEL R229, R58, -INF , !P2 ;  /* 0xff8000003ae57808 */ /* 0x000fe40005000000 */
[----:B------:R-:W-:Y:S02]  /*30c0*/  FSEL R226, R56, -INF , !P2 ;  /* 0xff80000038e27808 */ /* 0x000fe40005000000 */
[----:B------:R-:W-:-:S02]  /*30d0*/  FSEL R163, R76, -INF , !P2 ;  /* 0xff8000004ca37808 */ /* 0x000fc40005000000 */
[----:B------:R-:W-:Y:S02]  /*30e0*/  FSEL R146, R34, -INF , !P1 ;  /* 0xff80000022927808 */ /* 0x000fe40004800000 */
[----:B------:R-:W-:Y:S02]  /*30f0*/  FSEL R142, R32, -INF , !P1 ;  /* 0xff800000208e7808 */ /* 0x000fe40004800000 */
[-C--:B------:R-:W-:Y:S01]  /*3100*/  ISETP.GE.AND P4, PT, R9, R20.reuse, PT ;  /* 0x000000140900720c */ /* 0x080fe20003f86270 */
[-C--:B-1----:R-:W-:Y:S01]  /*3110*/  HMMA.16816.F32.BF16 R32, R16, R4.reuse, R156 ;  /* 0x000000041020723c */ /* 0x082fe2000004189c */
[----:B------:R-:W-:Y:S02]  /*3120*/  ISETP.GE.AND P2, PT, R8, R20, PT ;  /* 0x000000140800720c */ /* 0x000fe40003f46270 */
[----:B------:R-:W-:Y:S02]  /*3130*/  FSEL R174, R26, -INF , !P1 ;  /* 0xff8000001aae7808 */ /* 0x000fe40004800000 */
[----:B------:R-:W-:Y:S01]  /*3140*/  FSEL R172, R24, -INF , !P1 ;  /* 0xff80000018ac7808 */ /* 0x000fe20004800000 */
[----:B------:R-:W-:Y:S01]  /*3150*/  HMMA.16816.F32.BF16 R8, R12, R4, R184 ;  /* 0x000000040c08723c */ /* 0x000fe200000418b8 */
[----:B------:R-:W-:-:S02]  /*3160*/  FSEL R227, R59, -INF , !P4 ;  /* 0xff8000003be37808 */ /* 0x000fc40006000000 */
[----:B------:R-:W-:Y:S02]  /*3170*/  FSEL R225, R57, -INF , !P4 ;  /* 0xff80000039e17808 */ /* 0x000fe40006000000 */
[----:B------:R-:W-:Y:S01]  /*3180*/  FSEL R162, R77, -INF , !P4 ;  /* 0xff8000004da27808 */ /* 0x000fe20006000000 */
[-C--:B------:R-:W-:Y:S01]  /*3190*/  HMMA.16816.F32.BF16 R24, R12, R30.reuse, R192 ;  /* 0x0000001e0c18723c */ /* 0x080fe200000418c0 */
[----:B------:R-:W-:Y:S01]  /*31a0*/  VIADD R4, R3, 0x68 ;  /* 0x0000006803047836 */ /* 0x000fe20000000000 */
[----:B------:R-:W-:Y:S02]  /*31b0*/  FSEL R186, R79, -INF , !P4 ;  /* 0xff8000004fba7808 */ /* 0x000fe40006000000 */
[----:B------:R-:W-:Y:S02]  /*31c0*/  FSEL R150, R67, -INF , !P3 ;  /* 0xff80000043967808 */ /* 0x000fe40005800000 */
[----:B------:R-:W-:Y:S01]  /*31d0*/  HMMA.16816.F32.BF16 R28, R16, R30, R176 ;  /* 0x0000001e101c723c */ /* 0x000fe200000418b0 */
[----:B------:R-:W-:-:S02]  /*31e0*/  FSEL R140, R65, -INF , !P3 ;  /* 0xff800000418c7808 */ /* 0x000fc40005800000 */
[----:B------:R-:W-:Y:S02]  /*31f0*/  FSEL R222, R75, -INF , !P3 ;  /* 0xff8000004bde7808 */ /* 0x000fe40005800000 */
[----:B------:R-:W-:Y:S01]  /*3200*/  FSEL R206, R73, -INF , !P3 ;  /* 0xff80000049ce7808 */ /* 0x000fe20005800000 */
[-C--:B------:R-:W-:Y:S01]  /*3210*/  HMMA.16816.F32.BF16 R12, R12, R6.reuse, R188 ;  /* 0x000000060c0c723c */ /* 0x080fe200000418bc */
[-C--:B------:R-:W-:Y:S01]  /*3220*/  ISETP.GE.AND P4, PT, R4, R20.reuse, PT ;  /* 0x000000140400720c */ /* 0x080fe20003f86270 */
[----:B------:R-:W-:Y:S01]  /*3230*/  VIADD R4, R3, 0x69 ;  /* 0x0000006903047836 */ /* 0x000fe20000000000 */
[----:B------:R-:W-:Y:S02]  /*3240*/  ISETP.GE.AND P3, PT, R21, R20, PT ;  /* 0x000000141500720c */ /* 0x000fe40003f66270 */
[----:B------:R-:W-:Y:S01]  /*3250*/  FSEL R193, R47, -INF , !P5 ;  /* 0xff8000002fc17808 */ /* 0x000fe20006800000 */
[----:B------:R-:W-:Y:S01]  /*3260*/  HMMA.16816.F32.BF16 R16, R16, R6, R168 ;  /* 0x000000061010723c */ /* 0x000fe200000418a8 */
[----:B------:R-:W-:-:S02]  /*3270*/  FSEL R188, R45, -INF , !P5 ;  /* 0xff8000002dbc7808 */ /* 0x000fc40006800000 */
[----:B------:R-:W-:Y:S02]  /*3280*/  FSEL R175, R51, -INF , !P5 ;  /* 0xff80000033af7808 */ /* 0x000fe40006800000 */
[----:B------:R-:W-:Y:S02]  /*3290*/  FSEL R157, R49, -INF , !P5 ;  /* 0xff800000319d7808 */ /* 0x000fe40006800000 */
[----:B------:R-:W-:Y:S02]  /*32a0*/  ISETP.GE.AND P5, PT, R20, 0x81, PT ;  /* 0x000000811400780c */ /* 0x000fe40003fa6270 */
[----:B------:R-:W-:Y:S02]  /*32b0*/  FSEL R192, R42, -INF , !P3 ;  /* 0xff8000002ac07808 */ /* 0x000fe40005800000 */
[----:B------:R-:W-:Y:S02]  /*32c0*/  FSEL R187, R40, -INF , !P3 ;  /* 0xff80000028bb7808 */ /* 0x000fe40005800000 */
[----:B------:R-:W-:-:S02]  /*32d0*/  FSEL R185, R38, -INF , !P3 ;  /* 0xff80000026b97808 */ /* 0x000fc40005800000 */
[----:B------:R-:W-:Y:S02]  /*32e0*/  FSEL R161, R36, -INF , !P3 ;  /* 0xff80000024a17808 */ /* 0x000fe40005800000 */
[----:B------:R-:W-:Y:S01]  /*32f0*/  ISETP.GE.AND P3, PT, R4, R20, PT ;  /* 0x000000140400720c */ /* 0x000fe20003f66270 */
[C---:B------:R-:W-:Y:S01]  /*3300*/  VIADD R4, R3.reuse, 0x78 ;  /* 0x0000007803047836 */ /* 0x040fe20000000000 */
[----:B------:R-:W-:Y:S01]  /*3310*/  FSEL R184, R50, -INF , !P6 ;  /* 0xff80000032b87808 */ /* 0x000fe20007000000 */
[----:B------:R-:W-:Y:S01]  /*3320*/  VIADD R3, R3, 0x79 ;  /* 0x0000007903037836 */ /* 0x000fe20000000000 */
[----:B------:R-:W-:Y:S02]  /*3330*/  FSEL R194, R46, -INF , !P6 ;  /* 0xff8000002ec27808 */ /* 0x000fe40007000000 */
[----:B------:R-:W-:Y:S02]  /*3340*/  FSEL R189, R44, -INF , !P6 ;  /* 0xff8000002cbd7808 */ /* 0x000fe40007000000 */
[----:B------:R-:W-:-:S02]  /*3350*/  FSEL R159, R48, -INF , !P6 ;  /* 0xff800000309f7808 */ /* 0x000fc40007000000 */
[----:B------:R-:W-:Y:S02]  /*3360*/  FSEL R177, R34, -INF , !P0 ;  /* 0xff80000022b17808 */ /* 0x000fe40004000000 */
[----:B------:R-:W-:Y:S02]  /*3370*/  FSEL R235, R10, -INF , !P0 ;  /* 0xff8000000aeb7808 */ /* 0x000fe40004000000 */
[----:B------:R-:W-:Y:S02]  /*3380*/  FSEL R232, R8, -INF , !P0 ;  /* 0xff80000008e87808 */ /* 0x000fe40004000000 */
[----:B------:R-:W-:Y:S02]  /*3390*/  FSEL R158, R32, -INF , !P0 ;  /* 0xff800000209e7808 */ /* 0x000fe40004000000 */
[----:B------:R-:W-:Y:S02]  /*33a0*/  ISETP.NE.AND P6, PT, R22, RZ, PT ;  /* 0x000000ff1600720c */ /* 0x000fe40003fc5270 */
[----:B------:R-:W-:-:S02]  /*33b0*/  ISETP.GE.AND P1, PT, R4, R20, PT ;  /* 0x000000140400720c */ /* 0x000fc40003f26270 */
[----:B------:R-:W-:Y:S02]  /*33c0*/  ISETP.GE.AND P0, PT, R3, R20, PT ;  /* 0x000000140300720c */ /* 0x000fe40003f06270 */
        /* <DEDUP_REMOVED lines=27> */
[----:B------:R-:W-:Y:S01]  /*3580*/  ULEA.HI.SX32 UR6, UR22, 0xfffffffe, 0x19 ;  /* 0xfffffffe16067891 */ /* 0x000fe2000f8fca3f */
[----:B------:R-:W-:Y:S01]  /*3590*/  ISETP.GE.AND P0, PT, R92, UR5, PT ;  /* 0x000000055c007c0c */ /* 0x000fe2000bf06270 */
[----:B------:R-:W-:Y:S02]  /*35a0*/  BSSY B0, `(.L_x_433) ;  /* 0x0000031000007945 */ /* 0x000fe40003800000 */
[----:B------:R-:W-:Y:S02]  /*35b0*/  USHF.R.S32.HI UR5, URZ, 0x1f, UR6 ;  /* 0x0000001f3f057899 */ /* 0x000fe40008011406 */
[----:B------:R-:W-:Y:S02]  /*35c0*/  IMAD R6, R95, UR6, RZ ;  /* 0x000000065f067c24 */ /* 0x000fe4000f8e02ff */
[----:B------:R-:W-:-:S04]  /*35d0*/  IMAD.WIDE.U32 R4, R94, UR6, R242 ;  /* 0x000000065e047c25 */ /* 0x000fc8000f8e00f2 */
[----:B------:R-:W-:Y:S02]  /*35e0*/  IMAD R6, R94, UR5, R6 ;  /* 0x000000055e067c24 */ /* 0x000fe4000f8e0206 */
        /* <DEDUP_REMOVED lines=44> */
.L_x_434:
[----:B------:R-:W-:Y:S05]  /*38b0*/  BSYNC B0 ;  /* 0x0000000000007941 */ /* 0x000fea0003800000 */
.L_x_433:
[----:B------:R-:W0:Y:S02]  /*38c0*/  LDGDEPBAR ;  /* 0x00000000000079af */ /* 0x000e240000000000 */
.L_x_432:
[----:B------:R-:W-:Y:S01]  /*38d0*/  FMNMX.FTZ R3, R82, R80, !PT ;  /* 0x0000005052037209 */ /* 0x000fe20007810000 */
[----:B------:R-:W-:Y:S01]  /*38e0*/  IMAD R181, R209, 0x8, R181 ;  /* 0x00000008d1b57824 */ /* 0x000fe200078e02b5 */
[----:B------:R-:W-:Y:S01]  /*38f0*/  LOP3.LUT R228, R228, UR24, RZ, 0x3c, !PT ;  /* 0x00000018e4e47c12 */ /* 0x000fe2000f8e3cff */
[----:B------:R-:W-:Y:S01]  /*3900*/  USHF.L.U32 UR21, UR21, 0x2, URZ ;  /* 0x0000000215157899 */ /* 0x000fe2000800063f */
[----:B------:R-:W-:Y:S01]  /*3910*/  FMNMX.FTZ R3, R84, R3, !PT ;  /* 0x0000000354037209 */ /* 0x000fe20007810000 */
[C---:B------:R-:W-:Y:S01]  /*3920*/  VIADD R240, R181.reuse, 0x4 ;  /* 0x00000004b5f07836 */ /* 0x040fe20000000000 */
[----:B------:R-:W-:Y:S01]  /*3930*/  UIADD3 UR13, UR25, -0x4498517b, URZ ;  /* 0xbb67ae85190d7890 */ /* 0x000fe2000fffe03f */
[----:B------:R-:W-:Y:S01]  /*3940*/  IMAD.WIDE.U32 R76, R181, -0x326172a9, RZ ;  /* 0xcd9e8d57b54c7825 */ /* 0x000fe200078e00ff */
[----:B------:R-:W-:Y:S01]  /*3950*/  FMNMX.FTZ R3, R83, R3, !PT ;  /* 0x0000000353037209 */ /* 0x000fe20007810000 */
[----:B------:R-:W-:Y:S01]  /*3960*/  UIADD3 UR12, UR24, 0x3c6ef372, URZ ;  /* 0x3c6ef372180c7890 */ /* 0x000fe2000fffe03f */
[----:B------:R-:W-:Y:S01]  /*3970*/  STL [R1+0x9c], R218 ;  /* 0x00009cda01007387 */ /* 0x000fe20000100800 */
[----:B------:R-:W-:Y:S01]  /*3980*/  IMAD.WIDE.U32 R66, R240, -0x326172a9, RZ ;  /* 0xcd9e8d57f0427825 */ /* 0x000fe200078e00ff */
[----:B------:R-:W-:Y:S01]  /*3990*/  FMNMX.FTZ R3, R81, R3, !PT ;  /* 0x0000000351037209 */ /* 0x000fe20007810000 */
[----:B------:R-:W-:Y:S01]  /*39a0*/  UIADD3 UR14, UR24, -0x61c88647, URZ ;  /* 0x9e3779b9180e7890 */ /* 0x000fe2000fffe03f */
[-C--:B------:R-:W-:Y:S01]  /*39b0*/  LOP3.LUT R7, R77, R228.reuse, RZ, 0x3c, !PT ;  /* 0x000000e44d077212 */ /* 0x080fe200078e3cff */
[----:B------:R-:W-:Y:S01]  /*39c0*/  IMAD.WIDE.U32 R118, R241, -0x2daee0ad, RZ ;  /* 0xd2511f53f1767825 */ /* 0x000fe200078e00ff */
[----:B------:R-:W-:Y:S01]  /*39d0*/  FMNMX.FTZ R3, R63, R3, !PT ;  /* 0x000000033f037209 */ /* 0x000fe20007810000 */
[----:B------:R-:W-:Y:S01]  /*39e0*/  UIADD3 UR9, UR25, 0x32370b8f, URZ ;  /* 0x32370b8f19097890 */ /* 0x000fe2000fffe03f */
[----:B------:R-:W-:Y:S01]  /*39f0*/  LOP3.LUT R6, R67, R228, RZ, 0x3c, !PT ;  /* 0x000000e443067212 */ /* 0x000fe200078e3cff */
[----:B--2---:R-:W-:Y:S01]  /*3a00*/  IMAD.U32 R8, RZ, RZ, UR21 ;  /* 0x00000015ff087e24 */ /* 0x004fe2000f8e00ff */
[----:B------:R-:W-:Y:S01]  /*3a10*/  FMNMX.FTZ R3, R62, R3, !PT ;  /* 0x000000033e037209 */ /* 0x000fe20007810000 */
[----:B------:R-:W-:Y:S01]  /*3a20*/  IMAD.WIDE.U32 R94, R7, -0x2daee0ad, RZ ;  /* 0xd2511f53075e7825 */ /* 0x000fe200078e00ff */
[----:B------:R-:W-:Y:S01]  /*3a30*/  UIADD3 UR5, UR21, 0x1, URZ ;  /* 0x0000000115057890 */ /* 0x000fe2000fffe03f */
[----:B------:R-:W-:Y:S01]  /*3a40*/  STL [R1+0x98], R217 ;  /* 0x000098d901007387 */ /* 0x000fe20000100800 */
[----:B------:R-:W-:Y:S01]  /*3a50*/  FMNMX.FTZ R3, R106, R3, !PT ;  /* 0x000000036a037209 */ /* 0x000fe20007810000 */
[----:B------:R-:W-:Y:S01]  /*3a60*/  IMAD.WIDE.U32 R96, R6, -0x2daee0ad, RZ ;  /* 0xd2511f5306607825 */ /* 0x000fe200078e00ff */
[----:B------:R-:W-:Y:S01]  /*3a70*/  UIADD3 UR11, UR25, 0x76cf5d0a, URZ ;  /* 0x76cf5d0a190b7890 */ /* 0x000fe2000fffe03f */
[----:B------:R-:W-:Y:S01]  /*3a80*/  STL [R1+0x94], R216 ;  /* 0x000094d801007387 */ /* 0x000fe20000100800 */
[----:B------:R-:W-:Y:S01]  /*3a90*/  FMNMX.FTZ R3, R201, R3, !PT ;  /* 0x00000003c9037209 */ /* 0x000fe20007810000 */
[----:B------:R-:W-:Y:S01]  /*3aa0*/  UIADD3 UR10, UR24, -0x255992d5, URZ ;  /* 0xdaa66d2b180a7890 */ /* 0x000fe2000fffe03f */
[----:B------:R-:W-:Y:S01]  /*3ab0*/  LOP3.LUT R7, R97, UR13, R118, 0x96, !PT ;  /* 0x0000000d61077c12 */ /* 0x000fe2000f8e9676 */
[----:B------:R-:W-:Y:S01]  /*3ac0*/  UIADD3 UR8, UR24, 0x78dde6e4, URZ ;  /* 0x78dde6e418087890 */ /* 0x000fe2000fffe03f */
[----:B------:R-:W-:Y:S01]  /*3ad0*/  FMNMX.FTZ R3, R134, R3, !PT ;  /* 0x0000000386037209 */ /* 0x000fe20007810000 */
[----:B------:R-:W-:Y:S01]  /*3ae0*/  ULDC UR20, c[0x0][0x2ec] ;  /* 0x0000bb0000147ab9 */ /* 0x000fe20000000800 */
[----:B------:R-:W-:Y:S01]  /*3af0*/  STL [R1+0x90], R215 ;  /* 0x000090d701007387 */ /* 0x000fe20000100800 */
[----:B------:R-:W-:Y:S01]  /*3b00*/  IMAD.WIDE.U32 R64, R7, -0x326172a9, RZ ;  /* 0xcd9e8d5707407825 */ /* 0x000fe200078e00ff */
[----:B------:R-:W-:Y:S01]  /*3b10*/  FMNMX.FTZ R3, R133, R3, !PT ;  /* 0x0000000385037209 */ /* 0x000fe20007810000 */
[----:B------:R-:W-:Y:S01]  /*3b20*/  UIADD3 UR7, UR25, -0x126145ec, URZ ;  /* 0xed9eba1419077890 */ /* 0x000fe2000fffe03f */
[----:B------:R-:W-:Y:S01]  /*3b30*/  STL [R1+0x8c], R214 ;  /* 0x00008cd601007387 */ /* 0x000fe20000100800 */
[----:B------:R-:W-:Y:S01]  /*3b40*/  UIADD3 UR6, UR24, 0x1715609d, URZ ;  /* 0x1715609d18067890 */ /* 0x000fe2000fffe03f */
[----:B------:R-:W-:Y:S01]  /*3b50*/  FMNMX.FTZ R3, R122, R3, !PT ;  /* 0x000000037a037209 */ /* 0x000fe20007810000 */
[----:B------:R-:W-:Y:S01]  /*3b60*/  UIADD3 UR17, UR24, -0x4ab325aa, URZ ;  /* 0xb54cda5618117890 */ /* 0x000fe2000fffe03f */
[----:B------:R-:W-:Y:S01]  /*3b70*/  STL [R1+0x88], R213 ;  /* 0x000088d501007387 */ /* 0x000fe20000100800 */
[----:B------:R-:W-:Y:S01]  /*3b80*/  UIADD3 UR16, UR25, 0x646e171e, URZ ;  /* 0x646e171e19107890 */ /* 0x000fe2000fffe03f */
[----:B------:R-:W-:-:S02]  /*3b90*/  FMNMX.FTZ R3, R204, R3, !PT ;  /* 0x00000003cc037209 */ /* 0x000fc40007810000 */
[----:B------:R-:W-:Y:S01]  /*3ba0*/  STL [R1+0x84], R212 ;  /* 0x000084d401007387 */ /* 0x000fe20000100800 */
[----:B------:R-:W-:Y:S01]  /*3bb0*/  LEA R209, R2, UR4, 0x1 ;  /* 0x0000000402d17c11 */ /* 0x000fe2000f8e08ff */
[----:B------:R-:W-:Y:S01]  /*3bc0*/  UIADD3 UR4, UR21, 0x2, URZ ;  /* 0x0000000215047890 */ /* 0x000fe2000fffe03f */
[----:B------:R-:W-:Y:S01]  /*3bd0*/  FMNMX.FTZ R3, R130, R3, !PT ;  /* 0x0000000382037209 */ /* 0x000fe20007810000 */
[----:B------:R-:W-:Y:S01]  /*3be0*/  STL [R1+0x80], R211 ;  /* 0x000080d301007387 */ /* 0x000fe20000100800 */
[----:B------:R-:W-:Y:S01]  /*3bf0*/  UIADD3 UR21, UR21, 0x3, URZ ;  /* 0x0000000315157890 */ /* 0x000fe2000fffe03f */
[----:B------:R-:W-:Y:S01]  /*3c00*/  IMAD R210, R0, 0x2, R209 ;  /* 0x0000000200d27824 */ /* 0x000fe200078e02d1 */
[----:B------:R-:W-:Y:S01]  /*3c10*/  FMNMX.FTZ R3, R139, R3, !PT ;  /* 0x000000038b037209 */ /* 0x000fe20007810000 */
[----:B------:R-:W-:Y:S03]  /*3c20*/  STL [R1+0x7c], R208 ;  /* 0x00007cd001007387 */ /* 0x000fe60000100800 */
[----:B------:R-:W-:Y:S01]  /*3c30*/  FMNMX.FTZ R3, R131, R3, !PT ;  /* 0x0000000383037209 */ /* 0x000fe20007810000 */
[----:B------:R-:W-:Y:S03]  /*3c40*/  STL [R1+0x78], R93 ;  /* 0x0000785d01007387 */ /* 0x000fe60000100800 */
[----:B------:R-:W-:Y:S01]  /*3c50*/  FMNMX.FTZ R3, R207, R3, !PT ;  /* 0x00000003cf037209 */ /* 0x000fe20007810000 */
[----:B------:R-:W-:Y:S03]  /*3c60*/  STL [R1+0x74], R92 ;  /* 0x0000745c01007387 */ /* 0x000fe60000100800 */
[----:B-1----:R-:W-:Y:S01]  /*3c70*/  FMNMX.FTZ R4, R206, R3, !PT ;  /* 0x00000003ce047209 */ /* 0x002fe20007810000 */
[----:B------:R-:W-:Y:S01]  /*3c80*/  LDSM.16.MT88.4 R44, [R209+0x4000] ;  /* 0x00400000d12c783b */ /* 0x000fe20000004200 */
[----:B------:R-:W-:-:S02]  /*3c90*/  FMNMX.FTZ R3, R180, R88, !PT ;  /* 0x00000058b4037209 */ /* 0x000fc40007810000 */
[----:B------:R-:W-:Y:S01]  /*3ca0*/  FMNMX.FTZ R4, R172, R4, !PT ;  /* 0x00000004ac047209 */ /* 0x000fe20007810000 */
[----:B------:R-:W-:Y:S01]  /*3cb0*/  LDSM.16.MT88.4 R48, [R210+0x4000] ;  /* 0x00400000d230783b */ /* 0x000fe20000004200 */
[----:B------:R-:W-:Y:S02]  /*3cc0*/  FMNMX.FTZ R3, R91, R3, !PT ;  /* 0x000000035b037209 */ /* 0x000fe40007810000 */
[----:B------:R-:W-:Y:S01]  /*3cd0*/  FMNMX.FTZ R4, R160, R4, !PT ;  /* 0x00000004a0047209 */ /* 0x000fe20007810000 */
[----:B------:R-:W-:Y:S01]  /*3ce0*/  LDSM.16.MT88.4 R52, [R209+0x4400] ;  /* 0x00440000d134783b */ /* 0x000fe20000004200 */
[----:B------:R-:W-:Y:S02]  /*3cf0*/  FMNMX.FTZ R3, R90, R3, !PT ;  /* 0x000000035a037209 */ /* 0x000fe40007810000 */
[----:B------:R-:W-:Y:S01]  /*3d00*/  FMNMX.FTZ R4, R163, R4, !PT ;  /* 0x00000004a3047209 */ /* 0x000fe20007810000 */
[----:B------:R-:W-:Y:S01]  /*3d10*/  LDSM.16.MT88.4 R56, [R210+0x4400] ;  /* 0x00440000d238783b */ /* 0x000fe20000004200 */
        /* <DEDUP_REMOVED lines=13> */
[----:B------:R-:W-:Y:S02]  /*3df0*/  LOP3.LUT R4, R119, UR25, R8, 0x96, !PT ;  /* 0x0000001977047c12 */ /* 0x000fe4000f8e9608 */
[----:B------:R-:W-:Y:S02]  /*3e00*/  FMNMX.FTZ R3, R109, R3, !PT ;  /* 0x000000036d037209 */ /* 0x000fe40007810000 */
[----:B------:R-:W-:Y:S01]  /*3e10*/  LOP3.LUT R8, R95, UR13, R118, 0x96, !PT ;  /* 0x0000000d5f087c12 */ /* 0x000fe2000f8e9676 */
[----:B------:R-:W-:Y:S01]  /*3e20*/  IMAD.WIDE.U32 R4, R4, -0x326172a9, RZ ;  /* 0xcd9e8d5704047825 */ /* 0x000fe200078e00ff */
[----:B------:R-:W-:Y:S02]  /*3e30*/  FMNMX.FTZ R6, R153, R6, !PT ;  /* 0x0000000699067209 */ /* 0x000fe40007810000 */
[----:B------:R-:W-:Y:S01]  /*3e40*/  FMNMX.FTZ R3, R124, R3, !PT ;  /* 0x000000037c037209 */ /* 0x000fe20007810000 */
[----:B------:R-:W-:Y:S01]  /*3e50*/  IMAD.WIDE.U32 R42, R8, -0x326172a9, RZ ;  /* 0xcd9e8d57082a7825 */ /* 0x000fe200078e00ff */
[----:B------:R-:W-:-:S02]  /*3e60*/  FMNMX.FTZ R6, R158, R6, !PT ;  /* 0x000000069e067209 */ /* 0x000fc40007810000 */
[----:B------:R-:W-:Y:S02]  /*3e70*/  FMNMX.FTZ R3, R123, R3, !PT ;  /* 0x000000037b037209 */ /* 0x000fe40007810000 */
[----:B------:R-:W-:Y:S02]  /*3e80*/  FMNMX.FTZ R6, R156, R6, !PT ;  /* 0x000000069c067209 */ /* 0x000fe40007810000 */
[--C-:B------:R-:W-:Y:S02]  /*3e90*/  LOP3.LUT R7, R43, UR12, R4.reuse, 0x96, !PT ;  /* 0x0000000c2b077c12 */ /* 0x100fe4000f8e9604 */
        /* <DEDUP_REMOVED lines=8> */
[----:B------:R-:W-:Y:S02]  /*3f20*/  FMNMX.FTZ R3, R104, R3, !PT ;  /* 0x0000000368037209 */ /* 0x000fe40007810000 */
[----:B------:R-:W-:Y:S01]  /*3f30*/  FMNMX.FTZ R6, R143, R4, !PT ;  /* 0x000000048f067209 */ /* 0x000fe20007810000 */
[----:B------:R-:W1:Y:S01]  /*3f40*/  SHFL.BFLY PT, R138, R8, 0x2, 0x1f ;  /* 0x0c401f00088a7f89 */ /* 0x000e6200000e0000 */
[----:B------:R-:W-:-:S02]  /*3f50*/  LOP3.LUT R9, R5, UR14, R76, 0x96, !PT ;  /* 0x0000000e05097c12 */ /* 0x000fc4000f8e964c */
[----:B------:R-:W-:Y:S02]  /*3f60*/  FMNMX.FTZ R3, R102, R3, !PT ;  /* 0x0000000366037209 */ /* 0x000fe40007810000 */
[----:B------:R-:W-:Y:S02]  /*3f70*/  FMNMX.FTZ R6, R140, R6, !PT ;  /* 0x000000068c067209 */ /* 0x000fe40007810000 */
[----:B------:R-:W-:Y:S01]  /*3f80*/  LOP3.LUT R11, R5, UR14, R66, 0x96, !PT ;  /* 0x0000000e050b7c12 */ /* 0x000fe2000f8e9642 */
[----:B------:R-:W-:Y:S01]  /*3f90*/  IMAD.WIDE.U32 R4, R9, -0x2daee0ad, RZ ;  /* 0xd2511f5309047825 */ /* 0x000fe200078e00ff */
[----:B------:R-:W-:Y:S02]  /*3fa0*/  FMNMX.FTZ R7, R103, R3, !PT ;  /* 0x0000000367077209 */ /* 0x000fe40007810000 */
[----:B------:R-:W-:Y:S01]  /*3fb0*/  FMNMX.FTZ R3, R142, R6, !PT ;  /* 0x000000068e037209 */ /* 0x000fe20007810000 */
[----:B------:R-:W-:Y:S01]  /*3fc0*/  IMAD.U32 R9, RZ, RZ, UR5 ;  /* 0x00000005ff097e24 */ /* 0x000fe2000f8e00ff */
[----:B------:R-:W-:Y:S01]  /*3fd0*/  LOP3.LUT R13, R15, UR9, R4, 0x96, !PT ;  /* 0x000000090f0d7c12 */ /* 0x000fe2000f8e9604 */
[----:B------:R-:W-:Y:S01]  /*3fe0*/  UIADD3 UR5, UR25, -0x56f99767, URZ ;  /* 0xa906689919057890 */ /* 0x000fe2000fffe03f */
[----:B------:R-:W-:-:S02]  /*3ff0*/  FMNMX.FTZ R4, R141, R3, !PT ;  /* 0x000000038d047209 */ /* 0x000fc40007810000 */
[----:B------:R-:W-:Y:S02]  /*4000*/  LOP3.LUT R12, R5, UR11, R94, 0x96, !PT ;  /* 0x0000000b050c7c12 */ /* 0x000fe4000f8e965e */
        /* <DEDUP_REMOVED lines=8> */
[----:B------:R-:W-:Y:S02]  /*4090*/  FMNMX.FTZ R3, R100, R3, !PT ;  /* 0x0000000364037209 */ /* 0x000fe40007810000 */
[----:B------:R-:W-:Y:S02]  /*40a0*/  LOP3.LUT R15, R17, UR9, R6, 0x96, !PT ;  /* 0x00000009110f7c12 */ /* 0x000fe4000f8e9606 */
        /* <DEDUP_REMOVED lines=8> */
[----:B------:R-:W-:Y:S02]  /*4130*/  LOP3.LUT R7, R65, UR12, R98, 0x96, !PT ;  /* 0x0000000c41077c12 */ /* 0x000fe4000f8e9662 */
[----:B------:R-:W-:Y:S02]  /*4140*/  FMNMX.FTZ R3, R114, R3, !PT ;  /* 0x0000000372037209 */ /* 0x000fe40007810000 */
[----:B------:R-:W-:Y:S01]  /*4150*/  LOP3.LUT R77, R5, UR11, R96, 0x96, !PT ;  /* 0x0000000b054d7c12 */ /* 0x000fe2000f8e9660 */
[----:B------:R-:W-:Y:S01]  /*4160*/  IMAD.WIDE.U32 R78, R7, -0x2daee0ad, RZ ;  /* 0xd2511f53074e7825 */ /* 0x000fe200078e00ff */
[----:B------:R-:W-:-:S02]  /*4170*/  FMNMX.FTZ R5, R178, R6, !PT ;  /* 0x00000006b2057209 */ /* 0x000fc40007810000 */
[----:B------:R-:W-:Y:S02]  /*4180*/  FMNMX.FTZ R3, R115, R3, !PT ;  /* 0x0000000373037209 */ /* 0x000fe40007810000 */
[----:B------:R-:W-:Y:S02]  /*4190*/  FMNMX.FTZ R5, R179, R5, !PT ;  /* 0x00000005b3057209 */ /* 0x000fe40007810000 */
[----:B------:R-:W-:Y:S02]  /*41a0*/  FMNMX.FTZ R3, R127, R3, !PT ;  /* 0x000000037f037209 */ /* 0x000fe40007810000 */
[----:B-1----:R-:W-:Y:S01]  /*41b0*/  FMNMX.FTZ R138, R8, R138, !PT ;  /* 0x0000008a088a7209 */ /* 0x002fe20007810000 */
[----:B------:R-:W-:Y:S01]  /*41c0*/  IMAD.WIDE.U32 R8, R12, -0x326172a9, RZ ;  /* 0xcd9e8d570c087825 */ /* 0x000fe200078e00ff */
[----:B------:R-:W-:Y:S02]  /*41d0*/  LOP3.LUT R67, R79, UR9, R4, 0x96, !PT ;  /* 0x000000094f437c12 */ /* 0x000fe4000f8e9604 */
[----:B------:R-:W-:Y:S01]  /*41e0*/  FMNMX.FTZ R4, R232, R5, !PT ;  /* 0x00000005e8047209 */ /* 0x000fe20007810000 */
[----:B------:R-:W1:Y:S01]  /*41f0*/  SHFL.BFLY PT, R10, R138, 0x1, 0x1f ;  /* 0x0c201f008a0a7f89 */ /* 0x000e6200000e0000 */
[----:B------:R-:W-:Y:S01]  /*4200*/  FMNMX.FTZ R3, R129, R3, !PT ;  /* 0x0000000381037209 */ /* 0x000fe20007810000 */
[----:B------:R-:W-:Y:S01]  /*4210*/  IMAD.WIDE.U32 R12, R13, -0x326172a9, RZ ;  /* 0xcd9e8d570d0c7825 */ /* 0x000fe200078e00ff */
        /* <DEDUP_REMOVED lines=8> */
[----:B------:R-:W-:Y:S01]  /*42a0*/  LOP3.LUT R19, R13, UR8, R8, 0x96, !PT ;  /* 0x000000080d137c12 */ /* 0x000fe2000f8e9608 */
[----:B------:R-:W-:Y:S01]  /*42b0*/  IMAD.WIDE.U32 R8, R11, -0x326172a9, RZ ;  /* 0xcd9e8d570b087825 */ /* 0x000fe200078e00ff */
[----:B------:R-:W-:Y:S01]  /*42c0*/  FMNMX.FTZ R3, R147, R3, !PT ;  /* 0x0000000393037209 */ /* 0x000fe20007810000 */
[----:B------:R-:W2:Y:S01]  /*42d0*/  SHFL.BFLY PT, R13, R7, 0x2, 0x1f ;  /* 0x0c401f00070d7f89 */ /* 0x000ea200000e0000 */
[----:B------:R-:W-:Y:S01]  /*42e0*/  FMNMX.FTZ R5, R198, R5, !PT ;  /* 0x00000005c6057209 */ /* 0x000fe20007810000 */
[----:B------:R-:W-:Y:S01]  /*42f0*/  IMAD.WIDE.U32 R22, R6, -0x2daee0ad, RZ ;  /* 0xd2511f5306167825 */ /* 0x000fe200078e00ff */
[----:B------:R-:W-:Y:S02]  /*4300*/  FMNMX.FTZ R3, R150, R3, !PT ;  /* 0x0000000396037209 */ /* 0x000fe40007810000 */
[----:B------:R-:W-:-:S02]  /*4310*/  FMNMX.FTZ R5, R200, R5, !PT ;  /* 0x00000005c8057209 */ /* 0x000fc40007810000 */
[----:B------:R-:W-:Y:S02]  /*4320*/  LOP3.LUT R4, R9, UR10, R64, 0x96, !PT ;  /* 0x0000000a09047c12 */ /* 0x000fe4000f8e9640 */
[----:B------:R-:W-:Y:S02]  /*4330*/  FMNMX.FTZ R3, R146, R3, !PT ;  /* 0x0000000392037209 */ /* 0x000fe40007810000 */
[----:B------:R-:W-:Y:S01]  /*4340*/  FMNMX.FTZ R5, R111, R5, !PT ;  /* 0x000000056f057209 */ /* 0x000fe20007810000 */
[----:B------:R-:W-:Y:S01]  /*4350*/  IMAD.WIDE.U32 R20, R4, -0x2daee0ad, RZ ;  /* 0xd2511f5304147825 */ /* 0x000fe200078e00ff */
[----:B------:R-:W-:Y:S02]  /*4360*/  FMNMX.FTZ R4, R145, R3, !PT ;  /* 0x0000000391047209 */ /* 0x000fe40007810000 */
[----:B------:R-:W-:Y:S02]  /*4370*/  FMNMX.FTZ R5, R108, R5, !PT ;  /* 0x000000056c057209 */ /* 0x000fe40007810000 */
[----:B-1----:R-:W-:Y:S01]  /*4380*/  FMNMX.FTZ R138, R138, R10, !PT ;  /* 0x0000000a8a8a7209 */ /* 0x002fe20007810000 */
[----:B------:R-:W-:Y:S01]  /*4390*/  IMAD.WIDE.U32 R10, R15, -0x326172a9, RZ ;  /* 0xcd9e8d570f0a7825 */ /* 0x000fe200078e00ff */
[----:B------:R-:W-:-:S02]  /*43a0*/  FMNMX.FTZ R4, R229, R4, !PT ;  /* 0x00000004e5047209 */ /* 0x000fc40007810000 */
[----:B------:R-:W-:Y:S01]  /*43b0*/  FMNMX.FTZ R5, R107, R5, !PT ;  /* 0x000000056b057209 */ /* 0x000fe20007810000 */
[C---:B------:R-:W-:Y:S01]  /*43c0*/  FMUL.FTZ R3, R138.reuse, UR20 ;  /* 0x000000148a037c20 */ /* 0x040fe20008410000 */
[----:B------:R-:W-:Y:S02]  /*43d0*/  FSETP.NEU.FTZ.AND P0, PT, R138, -INF , PT ;  /* 0xff8000008a00780b */ /* 0x000fe40003f1d000 */
[----:B------:R-:W-:Y:S02]  /*43e0*/  FMNMX.FTZ R4, R227, R4, !PT ;  /* 0x00000004e3047209 */ /* 0x000fe40007810000 */
[----:B------:R-:W-:Y:S02]  /*43f0*/  FMNMX.FTZ R5, R203, R5, !PT ;  /* 0x00000005cb057209 */ /* 0x000fe40007810000 */
[----:B------:R-:W-:Y:S02]  /*4400*/  FSEL R3, R3, RZ, P0 ;  /* 0x000000ff03037208 */ /* 0x000fe40000000000 */
[----:B------:R-:W-:-:S02]  /*4410*/  FMNMX.FTZ R4, R192, R4, !PT ;  /* 0x00000004c0047209 */ /* 0x000fc40007810000 */
[----:B------:R-:W-:Y:S01]  /*4420*/  FMNMX.FTZ R5, R202, R5, !PT ;  /* 0x00000005ca057209 */ /* 0x000fe20007810000 */
[--C-:B------:R-:W-:Y:S01]  /*4430*/  FFMA.FTZ R6, R82, UR20, -R3.reuse ;  /* 0x0000001452067c23 */ /* 0x100fe20008010803 */
[----:B--2---:R-:W-:Y:S01]  /*4440*/  FMNMX.FTZ R7, R7, R13, !PT ;  /* 0x0000000d07077209 */ /* 0x004fe20007810000 */
[----:B------:R-:W-:Y:S01]  /*4450*/  FFMA.FTZ R9, R62, UR20, -R3 ;  /* 0x000000143e097c23 */ /* 0x000fe20008010803 */
[----:B------:R-:W-:Y:S01]  /*4460*/  FMNMX.FTZ R4, R176, R4, !PT ;  /* 0x00000004b0047209 */ /* 0x000fe20007810000 */
[----:B------:R1:W-:Y:S01]  /*4470*/  MUFU.EX2 R32, R6 ;  /* 0x0000000600207308 */ /* 0x0003e20000000800 */
[----:B------:R-:W-:Y:S01]  /*4480*/  FMNMX.FTZ R5, R135, R5, !PT ;  /* 0x0000000587057209 */ /* 0x000fe20007810000 */
[----:B------:R-:W2:Y:S01]  /*4490*/  SHFL.BFLY PT, R136, R7, 0x1, 0x1f ;  /* 0x0c201f0007887f89 */ /* 0x000ea200000e0000 */
[----:B------:R-:W-:Y:S02]  /*44a0*/  FMNMX.FTZ R4, R194, R4, !PT ;  /* 0x00000004c2047209 */ /* 0x000fe40007810000 */
[----:B------:R-:W-:-:S02]  /*44b0*/  FMNMX.FTZ R5, R128, R5, !PT ;  /* 0x0000000580057209 */ /* 0x000fc40007810000 */
[----:B------:R-:W-:Y:S01]  /*44c0*/  FMNMX.FTZ R4, R193, R4, !PT ;  /* 0x00000004c1047209 */ /* 0x000fe20007810000 */
[----:B------:R-:W-:Y:S01]  /*44d0*/  MUFU.EX2 R211, R9 ;  /* 0x0000000900d37308 */ /* 0x000fe20000000800 */
        /* <DEDUP_REMOVED lines=8> */
[----:B------:R-:W-:Y:S02]  /*4560*/  LOP3.LUT R14, R23, UR7, R14, 0x96, !PT ;  /* 0x00000007170e7c12 */ /* 0x000fe4000f8e960e */
[----:B------:R-:W-:Y:S02]  /*4570*/  LOP3.LUT R18, R21, UR7, R16, 0x96, !PT ;  /* 0x0000000715127c12 */ /* 0x000fe4000f8e9610 */
[----:B--2---:R-:W-:Y:S01]  /*4580*/  FMNMX.FTZ R136, R7, R136, !PT ;  /* 0x0000008807887209 */ /* 0x004fe20007810000 */
[----:B------:R-:W-:Y:S01]  /*4590*/  IMAD.WIDE.U32 R16, R14, -0x326172a9, RZ ;  /* 0xcd9e8d570e107825 */ /* 0x000fe200078e00ff */
[----:B------:R-:W-:Y:S02]  /*45a0*/  LOP3.LUT R8, R11, UR8, R8, 0x96, !PT ;  /* 0x000000080b087c12 */ /* 0x000fe4000f8e9608 */
[----:B------:R-:W-:Y:S01]  /*45b0*/  FSETP.NEU.FTZ.AND P0, PT, R136, -INF , PT ;  /* 0xff8000008800780b */ /* 0x000fe20003f1d000 */
[----:B------:R-:W-:Y:S01]  /*45c0*/  IMAD.WIDE.U32 R14, R19, -0x2daee0ad, RZ ;  /* 0xd2511f53130e7825 */ /* 0x000fe200078e00ff */
[----:B------:R-:W-:-:S03]  /*45d0*/  LOP3.LUT R17, R17, UR6, R12, 0x96, !PT ;  /* 0x0000000611117c12 */ /* 0x000fc6000f8e960c */
[----:B------:R-:W-:Y:S01]  /*45e0*/  IMAD.WIDE.U32 R12, R8, -0x2daee0ad, RZ ;  /* 0xd2511f53080c7825 */ /* 0x000fe200078e00ff */
[----:B------:R-:W-:-:S03]  /*45f0*/  LOP3.LUT R11, R15, UR5, R22, 0x96, !PT ;  /* 0x000000050f0b7c12 */ /* 0x000fc6000f8e9616 */
[----:B------:R-:W-:Y:S01]  /*4600*/  FMUL.FTZ R8, R136, UR20 ;  /* 0x0000001488087c20 */ /* 0x000fe20008410000 */
[----:B-1----:R-:W-:Y:S01]  /*4610*/  FFMA.FTZ R6, R84, UR20, -R3 ;  /* 0x0000001454067c23 */ /* 0x002fe20008010803 */
[----:B------:R-:W-:Y:S01]  /*4620*/  IMAD.WIDE.U32 R18, R18, -0x326172a9, RZ ;  /* 0xcd9e8d5712127825 */ /* 0x000fe200078e00ff */
[----:B------:R-:W-:Y:S02]  /*4630*/  LOP3.LUT R20, R13, UR5, R20, 0x96, !PT ;  /* 0x000000050d147c12 */ /* 0x000fe4000f8e9614 */
[----:B------:R1:W-:Y:S01]  /*4640*/  MUFU.EX2 R212, R6 ;  /* 0x0000000600d47308 */ /* 0x0003e20000000800 */
[----:B------:R-:W-:Y:S01]  /*4650*/  FSEL R21, R8, RZ, P0 ;  /* 0x000000ff08157208 */ /* 0x000fe20000000000 */
[----:B------:R-:W-:Y:S01]  /*4660*/  IMAD.WIDE.U32 R8, R17, -0x2daee0ad, RZ ;  /* 0xd2511f5311087825 */ /* 0x000fe200078e00ff */
[----:B------:R-:W-:-:S03]  /*4670*/  LOP3.LUT R15, R19, UR6, R10, 0x96, !PT ;  /* 0x00000006130f7c12 */ /* 0x000fc6000f8e960a */
[--C-:B------:R-:W-:Y:S01]  /*4680*/  FFMA.FTZ R10, R180, UR20, -R21.reuse ;  /* 0x00000014b40a7c23 */ /* 0x100fe20008010815 */
[C---:B------:R-:W-:Y:S02]  /*4690*/  LOP3.LUT R22, R8.reuse, 0xffff, RZ, 0xc0, !PT ;  /* 0x0000ffff08167812 */ /* 0x040fe400078ec0ff */
[----:B------:R-:W-:Y:S01]  /*46a0*/  LOP3.LUT R26, R8, 0xff, RZ, 0xc0, !PT ;  /* 0x000000ff081a7812 */ /* 0x000fe200078ec0ff */
[----:B------:R2:W-:Y:S01]  /*46b0*/  MUFU.EX2 R244, R10 ;  /* 0x0000000a00f47308 */ /* 0x0005e20000000800 */
[--C-:B------:R-:W-:Y:S02]  /*46c0*/  SHF.R.U32.HI R23, RZ, 0x10, R8.reuse ;  /* 0x00000010ff177819 */ /* 0x100fe40000011608 */
[----:B------:R-:W-:Y:S02]  /*46d0*/  SHF.R.U32.HI R24, RZ, 0x18, R8 ;  /* 0x00000018ff187819 */ /* 0x000fe40000011608 */
[----:B------:R-:W-:Y:S01]  /*46e0*/  LOP3.LUT R40, R9, UR16, R14, 0x96, !PT ;  /* 0x0000001009287c12 */ /* 0x000fe2000f8e960e */
[----:B------:R-:W-:Y:S01]  /*46f0*/  FFMA.FTZ R9, R89, UR20, -R21 ;  /* 0x0000001459097c23 */ /* 0x000fe20008010815 */
[----:B-1----:R-:W-:-:S03]  /*4700*/  FFMA.FTZ R6, R83, UR20, -R3 ;  /* 0x0000001453067c23 */ /* 0x002fc60008010803 */
[----:B------:R-:W-:Y:S01]  /*4710*/  MUFU.EX2 R31, R9 ;  /* 0x00000009001f7308 */ /* 0x000fe20000000800 */
[----:B--2---:R-:W-:-:S07]  /*4720*/  FFMA.FTZ R10, R88, UR20, -R21 ;  /* 0x00000014580a7c23 */ /* 0x004fce0008010815 */
[----:B------:R1:W-:Y:S08]  /*4730*/  MUFU.EX2 R92, R6 ;  /* 0x00000006005c7308 */ /* 0x0003f00000000800 */
[----:B------:R-:W-:Y:S01]  /*4740*/  MUFU.EX2 R30, R10 ;  /* 0x0000000a001e7308 */ /* 0x000fe20000000800 */
[----:B-1----:R-:W-:Y:S02]  /*4750*/  FMNMX.FTZ R6, R144, R5, !PT ;  /* 0x0000000590067209 */ /* 0x002fe40007810000 */
[----:B------:R-:W-:Y:S01]  /*4760*/  FMNMX.FTZ R5, R233, R4, !PT ;  /* 0x00000004e9057209 */ /* 0x000fe20007810000 */
[----:B------:R-:W-:Y:S01]  /*4770*/  FFMA.FTZ R4, R81, UR20, -R3 ;  /* 0x0000001451047c23 */ /* 0x000fe20008010803 */
[----:B------:R-:W-:-:S02]  /*4780*/  FMNMX.FTZ R6, R223, R6, !PT ;  /* 0x00000006df067209 */ /* 0x000fc40007810000 */
[----:B------:R-:W-:Y:S01]  /*4790*/  FMNMX.FTZ R5, R234, R5, !PT ;  /* 0x00000005ea057209 */ /* 0x000fe20007810000 */
[----:B------:R1:W-:Y:S01]  /*47a0*/  MUFU.EX2 R215, R4 ;  /* 0x0000000400d77308 */ /* 0x0003e20000000800 */
[----:B------:R-:W-:Y:S02]  /*47b0*/  FMNMX.FTZ R7, R222, R6, !PT ;  /* 0x00000006de077209 */ /* 0x000fe40007810000 */
[----:B------:R-:W-:Y:S02]  /*47c0*/  FMNMX.FTZ R6, R238, R5, !PT ;  /* 0x00000005ee067209 */ /* 0x000fe40007810000 */
[----:B------:R-:W-:-:S03]  /*47d0*/  FMNMX.FTZ R5, R174, R7, !PT ;  /* 0x00000007ae057209 */ /* 0x000fc60007810000 */
[----:B------:R-:W2:Y:S01]  /*47e0*/  SHFL.BFLY PT, R132, R6, 0x2, 0x1f ;  /* 0x0c401f0006847f89 */ /* 0x000ea200000e0000 */
[----:B------:R-:W-:-:S04]  /*47f0*/  FMNMX.FTZ R7, R173, R5, !PT ;  /* 0x00000005ad077209 */ /* 0x000fc80007810000 */
[----:B------:R-:W-:Y:S01]  /*4800*/  FMNMX.FTZ R7, R224, R7, !PT ;  /* 0x00000007e0077209 */ /* 0x000fe20007810000 */
[----:B-1----:R-:W-:-:S03]  /*4810*/  FFMA.FTZ R4, R63, UR20, -R3 ;  /* 0x000000143f047c23 */ /* 0x002fc60008010803 */
[----:B------:R-:W-:Y:S01]  /*4820*/  FMNMX.FTZ R7, R186, R7, !PT ;  /* 0x00000007ba077209 */ /* 0x000fe20007810000 */
[----:B------:R1:W-:Y:S03]  /*4830*/  MUFU.EX2 R60, R4 ;  /* 0x00000004003c7308 */ /* 0x0003e60000000800 */
[----:B------:R-:W-:Y:S02]  /*4840*/  FMNMX.FTZ R7, R185, R7, !PT ;  /* 0x00000007b9077209 */ /* 0x000fe40007810000 */
[----:B--2---:R-:W-:-:S05]  /*4850*/  FMNMX.FTZ R132, R6, R132, !PT ;  /* 0x0000008406847209 */ /* 0x004fca0007810000 */
[----:B------:R-:W2:Y:S01]  /*4860*/  SHFL.BFLY PT, R10, R132, 0x1, 0x1f ;  /* 0x0c201f00840a7f89 */ /* 0x000ea200000e0000 */
[----:B-1----:R-:W-:-:S05]  /*4870*/  IMAD.WIDE.U32 R4, R11, -0x326172a9, RZ ;  /* 0xcd9e8d570b047825 */ /* 0x002fca00078e00ff */
[----:B------:R-:W-:Y:S02]  /*4880*/  LOP3.LUT R25, R5, UR17, R16, 0x96, !PT ;  /* 0x0000001105197c12 */ /* 0x000fe4000f8e9610 */
[----:B------:R-:W-:Y:S02]  /*4890*/  LOP3.LUT R13, R4, 0xffff, RZ, 0xc0, !PT ;  /* 0x0000ffff040d7812 */ /* 0x000fe400078ec0ff */
[----:B------:R-:W-:Y:S01]  /*48a0*/  FMNMX.FTZ R5, R168, R7, !PT ;  /* 0x00000007a8057209 */ /* 0x000fe20007810000 */
[----:B------:R-:W-:Y:S01]  /*48b0*/  IMAD.WIDE.U32 R6, R15, -0x2daee0ad, RZ ;  /* 0xd2511f530f067825 */ /* 0x000fe200078e00ff */
[----:B------:R-:W-:Y:S02]  /*48c0*/  LOP3.LUT R27, R4, 0xff, RZ, 0xc0, !PT ;  /* 0x000000ff041b7812 */ /* 0x000fe400078ec0ff */
[--C-:B------:R-:W-:Y:S02]  /*48d0*/  SHF.R.U32.HI R28, RZ, 0x10, R4.reuse ;  /* 0x00000010ff1c7819 */ /* 0x100fe40000011604 */
[----:B------:R-:W-:-:S02]  /*48e0*/  SHF.R.U32.HI R29, RZ, 0x18, R4 ;  /* 0x00000018ff1d7819 */ /* 0x000fc40000011604 */
[----:B------:R-:W-:Y:S01]  /*48f0*/  FMNMX.FTZ R4, R184, R5, !PT ;  /* 0x00000005b8047209 */ /* 0x000fe20007810000 */
[--C-:B------:R-:W-:Y:S01]  /*4900*/  FFMA.FTZ R5, R91, UR20, -R21.reuse ;  /* 0x000000145b057c23 */ /* 0x100fe20008010815 */
[----:B------:R-:W-:Y:S02]  /*4910*/  LOP3.LUT R11, R7, UR16, R12, 0x96, !PT ;  /* 0x00000010070b7c12 */ /* 0x000fe4000f8e960c */
[----:B------:R-:W-:Y:S01]  /*4920*/  FMNMX.FTZ R4, R175, R4, !PT ;  /* 0x00000004af047209 */ /* 0x000fe20007810000 */
[----:B------:R1:W-:Y:S01]  /*4930*/  MUFU.EX2 R33, R5 ;  /* 0x0000000500217308 */ /* 0x0003e20000000800 */
[C---:B------:R-:W-:Y:S01]  /*4940*/  LOP3.LUT R15, R6.reuse, 0xffff, RZ, 0xc0, !PT ;  /* 0x0000ffff060f7812 */ /* 0x040fe200078ec0ff */
[----:B------:R-:W-:Y:S01]  /*4950*/  FFMA.FTZ R7, R87, UR20, -R21 ;  /* 0x0000001457077c23 */ /* 0x000fe20008010815 */
[----:B------:R-:W-:Y:S02]  /*4960*/  FMNMX.FTZ R4, R169, R4, !PT ;  /* 0x00000004a9047209 */ /* 0x000fe40007810000 */
[----:B------:R-:W-:-:S02]  /*4970*/  LOP3.LUT R19, R6, 0xff, RZ, 0xc0, !PT ;  /* 0x000000ff06137812 */ /* 0x000fc400078ec0ff */
[----:B------:R-:W-:Y:S01]  /*4980*/  FMNMX.FTZ R4, R171, R4, !PT ;  /* 0x00000004ab047209 */ /* 0x000fe20007810000 */
[----:B------:R3:W-:Y:S01]  /*4990*/  MUFU.EX2 R245, R7 ;  /* 0x0000000700f57308 */ /* 0x0007e20000000800 */
[--C-:B------:R-:W-:Y:S02]  /*49a0*/  SHF.R.U32.HI R16, RZ, 0x10, R6.reuse ;  /* 0x00000010ff107819 */ /* 0x100fe40000011606 */
[----:B------:R-:W-:Y:S02]  /*49b0*/  FMNMX.FTZ R8, R177, R4, !PT ;  /* 0x00000004b1087209 */ /* 0x000fe40007810000 */
[----:B------:R-:W-:Y:S02]  /*49c0*/  SHF.R.U32.HI R17, RZ, 0x18, R6 ;  /* 0x00000018ff117819 */ /* 0x000fe40000011606 */
[----:B------:R-:W-:Y:S01]  /*49d0*/  FMNMX.FTZ R8, R239, R8, !PT ;  /* 0x00000008ef087209 */ /* 0x000fe20007810000 */
[----:B-1----:R-:W-:Y:S01]  /*49e0*/  FFMA.FTZ R5, R90, UR20, -R21 ;  /* 0x000000145a057c23 */ /* 0x002fe20008010815 */
[----:B--2---:R-:W-:-:S02]  /*49f0*/  FMNMX.FTZ R132, R132, R10, !PT ;  /* 0x0000000a84847209 */ /* 0x004fc40007810000 */
[----:B------:R-:W-:Y:S01]  /*4a00*/  FMNMX.FTZ R8, R237, R8, !PT ;  /* 0x00000008ed087209 */ /* 0x000fe20007810000 */
[----:B------:R1:W2:Y:S01]  /*4a10*/  MUFU.EX2 R164, R5 ;  /* 0x0000000500a47308 */ /* 0x0002a20000000800 */
[----:B------:R-:W-:Y:S02]  /*4a20*/  FSETP.NEU.FTZ.AND P0, PT, R132, -INF , PT ;  /* 0xff8000008400780b */ /* 0x000fe40003f1d000 */
[----:B------:R-:W-:Y:S02]  /*4a30*/  FMNMX.FTZ R137, R236, R8, !PT ;  /* 0x00000008ec897209 */ /* 0x000fe40007810000 */
[----:B---3--:R-:W-:Y:S02]  /*4a40*/  SHF.R.U32.HI R7, RZ, 0x8, R13 ;  /* 0x00000008ff077819 */ /* 0x008fe4000001160d */
[----:B------:R-:W-:Y:S01]  /*4a50*/  SHF.R.U32.HI R8, RZ, 0x8, R22 ;  /* 0x00000008ff087819 */ /* 0x000fe20000011616 */
[----:B------:R-:W3:Y:S01]  /*4a60*/  SHFL.BFLY PT, R9, R137, 0x2, 0x1f ;  /* 0x0c401f0089097f89 */ /* 0x000ee200000e0000 */
[----:B------:R-:W-:-:S02]  /*4a70*/  PRMT R41, R27, 0x5410, R7 ;  /* 0x000054101b297816 */ /* 0x000fc40000000007 */
[----:B------:R-:W-:Y:S02]  /*4a80*/  LOP3.LUT R7, R28, 0xff, RZ, 0xc0, !PT ;  /* 0x000000ff1c077812 */ /* 0x000fe400078ec0ff */
[----:B------:R-:W-:Y:S02]  /*4a90*/  PRMT R22, R26, 0x5410, R8 ;  /* 0x000054101a167816 */ /* 0x000fe40000000008 */
[----:B------:R-:W-:Y:S01]  /*4aa0*/  LOP3.LUT R8, R16, 0xff, RZ, 0xc0, !PT ;  /* 0x000000ff10087812 */ /* 0x000fe200078ec0ff */
[----:B-1----:R-:W-:-:S03]  /*4ab0*/  IMAD.WIDE.U32 R4, R20, -0x326172a9, RZ ;  /* 0xcd9e8d5714047825 */ /* 0x002fc600078e00ff */
[----:B------:R-:W-:Y:S01]  /*4ac0*/  PRMT R17, R8, 0x5410, R17 ;  /* 0x0000541008117816 */ /* 0x000fe20000000011 */
[----:B--2---:R-:W-:Y:S01]  /*4ad0*/  IMAD.MOV.U32 R95, RZ, RZ, R164 ;  /* 0x000000ffff5f7224 */ /* 0x004fe200078e00a4 */
[----:B------:R-:W-:Y:S02]  /*4ae0*/  LOP3.LUT R6, R5, UR17, R18, 0x96, !PT ;  /* 0x0000001105067c12 */ /* 0x000fe4000f8e9612 */
[----:B------:R-:W-:Y:S01]  /*4af0*/  LOP3.LUT R10, R4, 0xffff, RZ, 0xc0, !PT ;  /* 0x0000ffff040a7812 */ /* 0x000fe200078ec0ff */
[----:B------:R-:W-:Y:S01]  /*4b00*/  FFMA.FTZ R5, R86, UR20, -R21 ;  /* 0x0000001456057c23 */ /* 0x000fe20008010815 */
[----:B------:R-:W-:Y:S02]  /*4b10*/  LOP3.LUT R14, R4, 0xff, RZ, 0xc0, !PT ;  /* 0x000000ff040e7812 */ /* 0x000fe400078ec0ff */
[--C-:B------:R-:W-:Y:S01]  /*4b20*/  SHF.R.U32.HI R13, RZ, 0x10, R4.reuse ;  /* 0x00000010ff0d7819 */ /* 0x100fe20000011604 */
[----:B------:R1:W-:Y:S01]  /*4b30*/  MUFU.EX2 R242, R5 ;  /* 0x0000000500f27308 */ /* 0x0003e20000000800 */
[----:B------:R-:W-:Y:S01]  /*4b40*/  SHF.R.U32.HI R12, RZ, 0x18, R4 ;  /* 0x00000018ff0c7819 */ /* 0x000fe20000011604 */
[----:B------:R-:W-:Y:S01]  /*4b50*/  FMUL.FTZ R4, R132, UR20 ;  /* 0x0000001484047c20 */ /* 0x000fe20008410000 */
[----:B------:R-:W-:-:S02]  /*4b60*/  PRMT R18, R7, 0x5410, R29 ;  /* 0x0000541007127816 */ /* 0x000fc4000000001d */
[----:B---3--:R-:W-:Y:S02]  /*4b70*/  FMNMX.FTZ R137, R137, R9, !PT ;  /* 0x0000000989897209 */ /* 0x008fe40007810000 */
[----:B------:R-:W-:Y:S02]  /*4b80*/  FSEL R20, R4, RZ, P0 ;  /* 0x000000ff04147208 */ /* 0x000fe40000000000 */
[----:B------:R-:W-:Y:S02]  /*4b90*/  SHF.R.U32.HI R4, RZ, 0x8, R15 ;  /* 0x00000008ff047819 */ /* 0x000fe4000001160f */
[----:B------:R-:W2:Y:S01]  /*4ba0*/  SHFL.BFLY PT, R15, R137, 0x1, 0x1f ;  /* 0x0c201f00890f7f89 */ /* 0x000ea200000e0000 */
[----:B------:R-:W-:Y:S01]  /*4bb0*/  FFMA.FTZ R7, R182, UR20, -R20 ;  /* 0x00000014b6077c23 */ /* 0x000fe20008010814 */
[----:B------:R-:W-:Y:S01]  /*4bc0*/  PRMT R19, R19, 0x5410, R4 ;  /* 0x0000541013137816 */ /* 0x000fe20000000004 */
[----:B------:R-:W-:Y:S01]  /*4bd0*/  FFMA.FTZ R8, R183, UR20, -R20 ;  /* 0x00000014b7087c23 */ /* 0x000fe20008010814 */
[----:B------:R-:W-:Y:S01]  /*4be0*/  SHF.R.U32.HI R4, RZ, 0x8, R10 ;  /* 0x00000008ff047819 */ /* 0x000fe2000001160a */
[----:B------:R3:W-:Y:S01]  /*4bf0*/  MUFU.EX2 R213, R7 ;  /* 0x0000000700d57308 */ /* 0x0007e20000000800 */
[----:B-1----:R-:W-:Y:S01]  /*4c00*/  FFMA.FTZ R5, R85, UR20, -R21 ;  /* 0x0000001455057c23 */ /* 0x002fe20008010815 */
[----:B------:R-:W-:Y:S01]  /*4c10*/  LOP3.LUT R9, R6, 0xff, RZ, 0xc0, !PT ;  /* 0x000000ff06097812 */ /* 0x000fe200078ec0ff */
[----:B------:R-:W-:Y:S01]  /*4c20*/  IMAD.MOV.U32 R182, RZ, RZ, R31 ;  /* 0x000000ffffb67224 */ /* 0x000fe200078e001f */
[----:B------:R-:W-:-:S02]  /*4c30*/  PRMT R14, R14, 0x5410, R4 ;  /* 0x000054100e0e7816 */ /* 0x000fc40000000004 */
[----:B------:R-:W-:Y:S02]  /*4c40*/  LOP3.LUT R4, R11, 0xffff, RZ, 0xc0, !PT ;  /* 0x0000ffff0b047812 */ /* 0x000fe400078ec0ff */
[----:B------:R1:W-:Y:S02]  /*4c50*/  MUFU.EX2 R167, R5 ;  /* 0x0000000500a77308 */ /* 0x0003e40000000800 */
[----:B------:R-:W-:Y:S02]  /*4c60*/  SHF.R.U32.HI R10, RZ, 0x8, R4 ;  /* 0x00000008ff0a7819 */ /* 0x000fe40000011604 */
[----:B------:R-:W-:-:S04]  /*4c70*/  LOP3.LUT R4, R6, 0xffff, RZ, 0xc0, !PT ;  /* 0x0000ffff06047812 */ /* 0x000fc800078ec0ff */
[----:B------:R-:W-:Y:S01]  /*4c80*/  MUFU.EX2 R214, R8 ;  /* 0x0000000800d67308 */ /* 0x000fe20000000800 */
[----:B---3--:R-:W-:Y:S02]  /*4c90*/  LOP3.LUT R7, R13, 0xff, RZ, 0xc0, !PT ;  /* 0x000000ff0d077812 */ /* 0x008fe400078ec0ff */
[----:B--2---:R-:W-:Y:S02]  /*4ca0*/  FMNMX.FTZ R137, R137, R15, !PT ;  /* 0x0000000f89897209 */ /* 0x004fe40007810000 */
[----:B------:R-:W-:Y:S02]  /*4cb0*/  PRMT R13, R7, 0x5410, R12 ;  /* 0x00005410070d7816 */ /* 0x000fe4000000000c */
[----:B------:R-:W-:Y:S02]  /*4cc0*/  SHF.R.U32.HI R7, RZ, 0x8, R4 ;  /* 0x00000008ff077819 */ /* 0x000fe40000011604 */
[----:B-1----:R-:W-:Y:S02]  /*4cd0*/  LOP3.LUT R5, R23, 0xff, RZ, 0xc0, !PT ;  /* 0x000000ff17057812 */ /* 0x002fe400078ec0ff */
[----:B------:R-:W-:-:S02]  /*4ce0*/  PRMT R9, R9, 0x5410, R7 ;  /* 0x0000541009097816 */ /* 0x000fc40000000007 */
[----:B------:R-:W-:Y:S01]  /*4cf0*/  PRMT R23, R5, 0x5410, R24 ;  /* 0x0000541005177816 */ /* 0x000fe20000000018 */
[----:B------:R-:W-:Y:S01]  /*4d00*/  FFMA.FTZ R5, R104, UR20, -R20 ;  /* 0x0000001468057c23 */ /* 0x000fe20008010814 */
[----:B------:R-:W-:Y:S01]  /*4d10*/  IMAD.MOV.U32 R104, RZ, RZ, R33 ;  /* 0x000000ffff687224 */ /* 0x000fe200078e0021 */
[----:B------:R-:W-:Y:S02]  /*4d20*/  LOP3.LUT R12, R11, 0xff, RZ, 0xc0, !PT ;  /* 0x000000ff0b0c7812 */ /* 0x000fe400078ec0ff */
[----:B------:R1:W-:Y:S01]  /*4d30*/  MUFU.EX2 R93, R5 ;  /* 0x00000005005d7308 */ /* 0x0003e20000000800 */
[C---:B------:R-:W-:Y:S02]  /*4d40*/  FSETP.NEU.FTZ.AND P0, PT, R137.reuse, -INF , PT ;  /* 0xff8000008900780b */ /* 0x040fe40003f1d000 */
[----:B------:R-:W-:Y:S01]  /*4d50*/  PRMT R16, R12, 0x5410, R10 ;  /* 0x000054100c107816 */ /* 0x000fe2000000000a */
[----:B------:R-:W-:Y:S01]  /*4d60*/  FMUL.FTZ R10, R137, UR20 ;  /* 0x00000014890a7c20 */ /* 0x000fe20008410000 */
[----:B------:R-:W-:Y:S01]  /*4d70*/  LOP3.LUT R15, R25, 0xff, RZ, 0xc0, !PT ;  /* 0x000000ff190f7812 */ /* 0x000fe200078ec0ff */
[----:B-1----:R-:W-:-:S04]  /*4d80*/  FFMA.FTZ R5, R102, UR20, -R20 ;  /* 0x0000001466057c23 */ /* 0x002fc80008010814 */
[----:B------:R1:W2:Y:S02]  /*4d90*/  MUFU.EX2 R216, R5 ;  /* 0x0000000500d87308 */ /* 0x0002a40000000800 */
[--C-:B-1----:R-:W-:Y:S02]  /*4da0*/  SHF.R.U32.HI R5, RZ, 0x10, R6.reuse ;  /* 0x00000010ff057819 */ /* 0x102fe40000011606 */
[----:B------:R-:W-:Y:S02]  /*4db0*/  SHF.R.U32.HI R6, RZ, 0x18, R6 ;  /* 0x00000018ff067819 */ /* 0x000fe40000011606 */
[----:B------:R-:W-:Y:S01]  /*4dc0*/  LOP3.LUT R4, R5, 0xff, RZ, 0xc0, !PT ;  /* 0x000000ff05047812 */ /* 0x000fe200078ec0ff */
[----:B------:R-:W-:-:S03]  /*4dd0*/  IMAD.U32 R5, RZ, RZ, UR15 ;  /* 0x0000000fff057e24 */ /* 0x000fc6000f8e00ff */
[----:B------:R-:W-:Y:S01]  /*4de0*/  PRMT R8, R4, 0x5410, R6 ;  /* 0x0000541004087816 */ /* 0x000fe20000000006 */
[--C-:B------:R-:W-:Y:S01]  /*4df0*/  FFMA.FTZ R4, R103, UR20, -R20.reuse ;  /* 0x0000001467047c23 */ /* 0x100fe20008010814 */
[----:B------:R-:W-:Y:S01]  /*4e00*/  LEA R2, R5, UR15, 0x10 ;  /* 0x0000000f05027c11 */ /* 0x000fe2000f8e80ff */
[----:B------:R-:W-:Y:S01]  /*4e10*/  FFMA.FTZ R5, R101, UR20, -R20 ;  /* 0x0000001465057c23 */ /* 0x000fe20008010814 */
[----:B------:R-:W-:Y:S01]  /*4e20*/  F2FP.BF16.F32.PACK_AB R6, R164, R104 ;  /* 0x00000068a406723e */ /* 0x000fe200000010ff */
[----:B------:R2:W-:Y:S02]  /*4e30*/  MUFU.EX2 R183, R4 ;  /* 0x0000000400b77308 */ /* 0x0005e40000000800 */
[--C-:B------:R-:W-:Y:S02]  /*4e40*/  HSET2.LE.AND R7, R13, R2.reuse, PT ;  /* 0x000000020d077233 */ /* 0x100fe40003803000 */
[----:B------:R-:W-:Y:S02]  /*4e50*/  HSET2.LE.AND R0, R14, R2, PT ;  /* 0x000000020e007233 */ /* 0x000fe40003803000 */
[----:B------:R-:W-:-:S02]  /*4e60*/  SHF.R.U32.HI R13, RZ, 0x18, R11 ;  /* 0x00000018ff0d7819 */ /* 0x000fc4000001160b */
[----:B------:R1:W-:Y:S01]  /*4e70*/  MUFU.EX2 R243, R5 ;  /* 0x0000000500f37308 */ /* 0x0003e20000000800 */
[----:B------:R-:W-:Y:S02]  /*4e80*/  LOP3.LUT R6, R0, R6, RZ, 0xc0, !PT ;  /* 0x0000000600067212 */ /* 0x000fe400078ec0ff */
[----:B------:R-:W-:Y:S01]  /*4e90*/  HSET2.LE.AND R0, R9, R2, PT ;  /* 0x0000000209007233 */ /* 0x000fe20003803000 */
[----:B------:R-:W-:Y:S01]  /*4ea0*/  FFMA.FTZ R9, R105, UR20, -R20 ;  /* 0x0000001469097c23 */ /* 0x000fe20008010814 */
[----:B------:R-:W-:-:S03]  /*4eb0*/  IMAD.MOV.U32 R105, RZ, RZ, R30 ;  /* 0x000000ffff697224 */ /* 0x000fc600078e001e */
[----:B------:R-:W3:Y:S01]  /*4ec0*/  MUFU.EX2 R88, R9 ;  /* 0x0000000900587308 */ /* 0x000ee20000000800 */
[----:B--2---:R-:W-:-:S04]  /*4ed0*/  F2FP.BF16.F32.PACK_AB R4, R216, R93 ;  /* 0x0000005dd804723e */ /* 0x004fc800000010ff */
[----:B------:R-:W-:Y:S01]  /*4ee0*/  LOP3.LUT R7, R7, R4, RZ, 0xc0, !PT ;  /* 0x0000000407077212 */ /* 0x000fe200078ec0ff */
[----:B------:R-:W-:Y:S01]  /*4ef0*/  FFMA.FTZ R4, R100, UR20, -R20 ;  /* 0x0000001464047c23 */ /* 0x000fe20008010814 */
[----:B------:R-:W-:Y:S01]  /*4f00*/  IMAD.MOV.U32 R100, RZ, RZ, R32 ;  /* 0x000000ffff647224 */ /* 0x000fe200078e0020 */
[----:B-1----:R-:W-:Y:S02]  /*4f10*/  HSET2.LE.AND R5, R8, R2, PT ;  /* 0x0000000208057233 */ /* 0x002fe40003803000 */
[----:B------:R1:W2:Y:S01]  /*4f20*/  MUFU.EX2 R166, R4 ;  /* 0x0000000400a67308 */ /* 0x0002a20000000800 */
[----:B------:R-:W-:-:S04]  /*4f30*/  F2FP.BF16.F32.PACK_AB R8, R214, R213 ;  /* 0x000000d5d608723e */ /* 0x000fc800000010ff */
[----:B------:R-:W-:Y:S02]  /*4f40*/  LOP3.LUT R5, R5, R8, RZ, 0xc0, !PT ;  /* 0x0000000805057212 */ /* 0x000fe400078ec0ff */
[----:B------:R-:W-:Y:S02]  /*4f50*/  SHF.R.U32.HI R8, RZ, 0x10, R11 ;  /* 0x00000010ff087819 */ /* 0x000fe4000001160b */
[----:B------:R-:W-:Y:S02]  /*4f60*/  HSET2.LE.AND R11, R17, R2, PT ;  /* 0x00000002110b7233 */ /* 0x000fe40003803000 */
[----:B------:R-:W-:Y:S02]  /*4f70*/  LOP3.LUT R12, R8, 0xff, RZ, 0xc0, !PT ;  /* 0x000000ff080c7812 */ /* 0x000fe400078ec0ff */
[----:B------:R-:W-:Y:S02]  /*4f80*/  F2FP.BF16.F32.PACK_AB R8, R167, R242 ;  /* 0x000000f2a708723e */ /* 0x000fe400000010ff */
[----:B------:R-:W-:-:S02]  /*4f90*/  PRMT R12, R12, 0x5410, R13 ;  /* 0x000054100c0c7816 */ /* 0x000fc4000000000d */
[----:B-1----:R-:W-:Y:S02]  /*4fa0*/  F2FP.BF16.F32.PACK_AB R4, R30, R244 ;  /* 0x000000f41e04723e */ /* 0x002fe400000010ff */
[----:B---3--:R-:W-:Y:S02]  /*4fb0*/  F2FP.BF16.F32.PACK_AB R13, R88, R183 ;  /* 0x000000b7580d723e */ /* 0x008fe400000010ff */
[----:B------:R-:W-:Y:S02]  /*4fc0*/  LOP3.LUT R4, R0, R4, RZ, 0xc0, !PT ;  /* 0x0000000400047212 */ /* 0x000fe400078ec0ff */
[----:B------:R-:W-:Y:S02]  /*4fd0*/  FSEL R0, R10, RZ, P0 ;  /* 0x000000ff0a007208 */ /* 0x000fe40000000000 */
[--C-:B------:R-:W-:Y:S02]  /*4fe0*/  HSET2.LE.AND R10, R19, R2.reuse, PT ;  /* 0x00000002130a7233 */ /* 0x100fe40003803000 */
[--C-:B------:R-:W-:Y:S01]  /*4ff0*/  HSET2.LE.AND R12, R12, R2.reuse, PT ;  /* 0x000000020c0c7233 */ /* 0x100fe20003803000 */
[--C-:B------:R-:W-:Y:S01]  /*5000*/  FFMA.FTZ R9, R197, UR20, -R0.reuse ;  /* 0x00000014c5097c23 */ /* 0x100fe20008010800 */
[----:B------:R-:W-:Y:S01]  /*5010*/  FFMA.FTZ R14, R196, UR20, -R0 ;  /* 0x00000014c40e7c23 */ /* 0x000fe20008010800 */
[----:B------:R-:W-:Y:S01]  /*5020*/  LOP3.LUT R10, R10, R8, RZ, 0xc0, !PT ;  /* 0x000000080a0a7212 */ /* 0x000fe200078ec0ff */
[----:B------:R-:W-:Y:S01]  /*5030*/  HMMA.16816.F32.BF16 R32, R4, R44, RZ ;  /* 0x0000002c0420723c */ /* 0x000fe200000418ff */
[----:B------:R2:W-:Y:S01]  /*5040*/  MUFU.EX2 R217, R9 ;  /* 0x0000000900d97308 */ /* 0x0005e20000000800 */
[----:B------:R-:W-:Y:S01]  /*5050*/  HSET2.LE.AND R8, R16, R2, PT ;  /* 0x0000000210087233 */ /* 0x000fe20003803000 */
[----:B------:R-:W-:Y:S01]  /*5060*/  IMAD.MOV.U32 R197, RZ, RZ, R244 ;  /* 0x000000ffffc57224 */ /* 0x000fe200078e00f4 */
[----:B------:R-:W-:-:S02]  /*5070*/  SHF.R.U32.HI R16, RZ, 0x18, R25 ;  /* 0x00000018ff107819 */ /* 0x000fc40000011619 */
[C---:B------:R-:W-:Y:S03]  /*5080*/  HMMA.16816.F32.BF16 R28, R4.reuse, R48, RZ ;  /* 0x00000030041c723c */ /* 0x040fe600000418ff */
[----:B------:R1:W-:Y:S03]  /*5090*/  MUFU.EX2 R218, R14 ;  /* 0x0000000e00da7308 */ /* 0x0003e60000000800 */
[----:B------:R-:W-:Y:S01]  /*50a0*/  HMMA.16816.F32.BF16 R36, R4, R46, RZ ;  /* 0x0000002e0424723c */ /* 0x000fe200000418ff */
[----:B--2---:R-:W-:-:S04]  /*50b0*/  F2FP.BF16.F32.PACK_AB R9, R166, R243 ;  /* 0x000000f3a609723e */ /* 0x004fc800000010ff */
[----:B------:R-:W-:Y:S02]  /*50c0*/  LOP3.LUT R11, R11, R9, RZ, 0xc0, !PT ;  /* 0x000000090b0b7212 */ /* 0x000fe400078ec0ff */
[----:B------:R-:W-:Y:S01]  /*50d0*/  F2FP.BF16.F32.PACK_AB R9, R245, R182 ;  /* 0x000000b6f509723e */ /* 0x000fe200000010ff */
[--C-:B-1----:R-:W-:Y:S01]  /*50e0*/  FFMA.FTZ R14, R199, UR20, -R0.reuse ;  /* 0x00000014c70e7c23 */ /* 0x102fe20008010800 */
[----:B------:R-:W-:Y:S02]  /*50f0*/  IMAD.MOV.U32 R199, RZ, RZ, R243 ;  /* 0x000000ffffc77224 */ /* 0x000fe400078e00f3 */
[----:B------:R-:W-:Y:S01]  /*5100*/  LOP3.LUT R8, R8, R9, RZ, 0xc0, !PT ;  /* 0x0000000908087212 */ /* 0x000fe200078ec0ff */
[----:B------:R1:W-:Y:S01]  /*5110*/  MUFU.EX2 R103, R14 ;  /* 0x0000000e00677308 */ /* 0x0003e20000000800 */
[----:B------:R-:W-:Y:S01]  /*5120*/  LOP3.LUT R9, R12, R13, RZ, 0xc0, !PT ;  /* 0x0000000d0c097212 */ /* 0x000fe200078ec0ff */
[----:B------:R-:W-:Y:S01]  /*5130*/  FFMA.FTZ R13, R198, UR20, -R0 ;  /* 0x00000014c60d7c23 */ /* 0x000fe20008010800 */
[----:B------:R-:W-:Y:S01]  /*5140*/  LOP3.LUT R12, R25, 0xffff, RZ, 0xc0, !PT ;  /* 0x0000ffff190c7812 */ /* 0x000fe200078ec0ff */
[----:B------:R-:W-:-:S03]  /*5150*/  IMAD.MOV.U32 R198, RZ, RZ, R242 ;  /* 0x000000ffffc67224 */ /* 0x000fc600078e00f2 */
[----:B------:R-:W-:Y:S01]  /*5160*/  SHF.R.U32.HI R12, RZ, 0x8, R12 ;  /* 0x00000008ff0c7819 */ /* 0x000fe2000001160c */
[----:B------:R2:W3:Y:S01]  /*5170*/  MUFU.EX2 R165, R13 ;  /* 0x0000000d00a57308 */ /* 0x0004e20000000800 */
[C---:B------:R-:W-:Y:S06]  /*5180*/  HMMA.16816.F32.BF16 R80, R8.reuse, R52, R32 ;  /* 0x000000340850723c */ /* 0x040fec0000041820 */
[----:B------:R-:W-:Y:S01]  /*5190*/  HMMA.16816.F32.BF16 R72, R8, R56, R28 ;  /* 0x000000380848723c */ /* 0x000fe2000004181c */
[----:B-1----:R-:W-:-:S05]  /*51a0*/  SHF.R.U32.HI R14, RZ, 0x10, R25 ;  /* 0x00000010ff0e7819 */ /* 0x002fca0000011619 */
[----:B------:R-:W-:Y:S01]  /*51b0*/  HMMA.16816.F32.BF16 R24, R4, R50, RZ ;  /* 0x000000320418723c */ /* 0x000fe200000418ff */
[----:B------:R-:W-:Y:S01]  /*51c0*/  LOP3.LUT R14, R14, 0xff, RZ, 0xc0, !PT ;  /* 0x000000ff0e0e7812 */ /* 0x000fe200078ec0ff */
[----:B--2---:R-:W-:Y:S01]  /*51d0*/  FFMA.FTZ R13, R106, UR20, -R3 ;  /* 0x000000146a0d7c23 */ /* 0x004fe20008010803 */
[----:B------:R-:W-:-:S03]  /*51e0*/  IMAD.MOV.U32 R106, RZ, RZ, R61 ;  /* 0x000000ffff6a7224 */ /* 0x000fc600078e003d */
[----:B------:R-:W-:Y:S01]  /*51f0*/  HMMA.16816.F32.BF16 R68, R8, R54, R36 ;  /* 0x000000360844723c */ /* 0x000fe20000041824 */
[----:B------:R-:W-:Y:S01]  /*5200*/  PRMT R5, R15, 0x5410, R12 ;  /* 0x000054100f057816 */ /* 0x000fe2000000000c */
[----:B------:R1:W2:Y:S01]  /*5210*/  MUFU.EX2 R196, R13 ;  /* 0x0000000d00c47308 */ /* 0x0002a20000000800 */
[--C-:B------:R-:W-:Y:S01]  /*5220*/  HSET2.LE.AND R6, R41, R2.reuse, PT ;  /* 0x0000000229067233 */ /* 0x100fe20003803000 */
[----:B------:R-:W-:Y:S01]  /*5230*/  FFMA.FTZ R12, R108, UR20, -R0 ;  /* 0x000000146c0c7c23 */ /* 0x000fe20008010800 */
[----:B------:R-:W-:Y:S01]  /*5240*/  F2FP.BF16.F32.PACK_AB R4, R92, R212 ;  /* 0x000000d45c04723e */ /* 0x000fe200000010ff */
[----:B------:R-:W-:Y:S02]  /*5250*/  IMAD.MOV.U32 R108, RZ, RZ, R60 ;  /* 0x000000ffff6c7224 */ /* 0x000fe400078e003c */
[----:B------:R-:W-:Y:S01]  /*5260*/  FFMA.FTZ R15, R107, UR20, -R0 ;  /* 0x000000146b0f7c23 */ /* 0x000fe20008010800 */
[--C-:B------:R-:W-:Y:S02]  /*5270*/  HSET2.LE.AND R7, R18, R2.reuse, PT ;  /* 0x0000000212077233 */ /* 0x100fe40003803000 */
[----:B------:R-:W-:Y:S01]  /*5280*/  LOP3.LUT R6, R6, R4, RZ, 0xc0, !PT ;  /* 0x0000000406067212 */ /* 0x000fe200078ec0ff */
[----:B------:R4:W-:Y:S01]  /*5290*/  MUFU.EX2 R102, R12 ;  /* 0x0000000c00667308 */ /* 0x0009e20000000800 */
[----:B------:R-:W-:-:S02]  /*52a0*/  HSET2.LE.AND R5, R5, R2, PT ;  /* 0x0000000205057233 */ /* 0x000fc40003803000 */
[----:B---3--:R-:W-:-:S03]  /*52b0*/  F2FP.BF16.F32.PACK_AB R4, R165, R103 ;  /* 0x00000067a504723e */ /* 0x008fc600000010ff */
[----:B------:R-:W-:Y:S01]  /*52c0*/  HMMA.16816.F32.BF16 R60, R8, R58, R24 ;  /* 0x0000003a083c723c */ /* 0x000fe20000041818 */
[----:B-1----:R-:W-:Y:S01]  /*52d0*/  PRMT R13, R14, 0x5410, R16 ;  /* 0x000054100e0d7816 */ /* 0x002fe20000000010 */
[----:B------:R-:W1:Y:S01]  /*52e0*/  MUFU.EX2 R41, R15 ;  /* 0x0000000f00297308 */ /* 0x000e620000000800 */
[----:B------:R-:W-:Y:S02]  /*52f0*/  F2FP.BF16.F32.PACK_AB R14, R218, R217 ;  /* 0x000000d9da0e723e */ /* 0x000fe400000010ff */
[----:B------:R-:W-:Y:S02]  /*5300*/  LOP3.LUT R7, R7, R4, RZ, 0xc0, !PT ;  /* 0x0000000407077212 */ /* 0x000fe400078ec0ff */
[----:B------:R-:W-:Y:S02]  /*5310*/  LOP3.LUT R8, R40, 0xffff, RZ, 0xc0, !PT ;  /* 0x0000ffff28087812 */ /* 0x000fe400078ec0ff */
[----:B------:R-:W-:Y:S02]  /*5320*/  HSET2.LE.AND R13, R13, R2, PT ;  /* 0x000000020d0d7233 */ /* 0x000fe40003803000 */
[----:B----4-:R-:W-:-:S02]  /*5330*/  F2FP.BF16.F32.PACK_AB R12, R106, R100 ;  /* 0x000000646a0c723e */ /* 0x010fc400000010ff */
[----:B------:R-:W-:Y:S01]  /*5340*/  SHF.R.U32.HI R11, RZ, 0x8, R8 ;  /* 0x00000008ff0b7819 */ /* 0x000fe20000011608 */
[--C-:B------:R-:W-:Y:S01]  /*5350*/  FFMA.FTZ R8, R111, UR20, -R0.reuse ;  /* 0x000000146f087c23 */ /* 0x100fe20008010800 */
[----:B------:R-:W-:Y:S01]  /*5360*/  LOP3.LUT R4, R5, R12, RZ, 0xc0, !PT ;  /* 0x0000000c05047212 */ /* 0x000fe200078ec0ff */
[----:B------:R-:W-:Y:S01]  /*5370*/  FFMA.FTZ R12, R200, UR20, -R0 ;  /* 0x00000014c80c7c23 */ /* 0x000fe20008010800 */
[----:B------:R-:W-:Y:S01]  /*5380*/  LOP3.LUT R5, R13, R14, RZ, 0xc0, !PT ;  /* 0x0000000e0d057212 */ /* 0x000fe200078ec0ff */
[----:B------:R2:W-:Y:S01]  /*5390*/  MUFU.EX2 R84, R8 ;  /* 0x0000000800547308 */ /* 0x0005e20000000800 */
[----:B------:R-:W-:Y:S02]  /*53a0*/  LOP3.LUT R14, R40, 0xff, RZ, 0xc0, !PT ;  /* 0x000000ff280e7812 */ /* 0x000fe400078ec0ff */
[--C-:B------:R-:W-:Y:S02]  /*53b0*/  SHF.R.U32.HI R9, RZ, 0x10, R40.reuse ;  /* 0x00000010ff097819 */ /* 0x100fe40000011628 */
[----:B------:R-:W-:Y:S01]  /*53c0*/  HSET2.LE.AND R10, R22, R2, PT ;  /* 0x00000002160a7233 */ /* 0x000fe20003803000 */
[----:B------:R-:W-:Y:S01]  /*53d0*/  HMMA.16816.F32.BF16 R28, R4, R44, RZ ;  /* 0x0000002c041c723c */ /* 0x000fe200000418ff */
[----:B------:R-:W-:Y:S01]  /*53e0*/  SHF.R.U32.HI R13, RZ, 0x18, R40 ;  /* 0x00000018ff0d7819 */ /* 0x000fe20000011628 */
[----:B------:R3:W4:Y:S01]  /*53f0*/  MUFU.EX2 R180, R12 ;  /* 0x0000000c00b47308 */ /* 0x0007220000000800 */
[----:B------:R-:W-:-:S03]  /*5400*/  LOP3.LUT R9, R9, 0xff, RZ, 0xc0, !PT ;  /* 0x000000ff09097812 */ /* 0x000fc600078ec0ff */
[----:B------:R-:W-:Y:S01]  /*5410*/  HMMA.16816.F32.BF16 R32, R4, R46, RZ ;  /* 0x0000002e0420723c */ /* 0x000fe200000418ff */
[----:B------:R-:W-:Y:S02]  /*5420*/  PRMT R13, R9, 0x5410, R13 ;  /* 0x00005410090d7816 */ /* 0x000fe4000000000d */
[----:B--2---:R-:W-:-:S03]  /*5430*/  F2FP.BF16.F32.PACK_AB R8, R196, R211 ;  /* 0x000000d3c408723e */ /* 0x004fc600000010ff */
[----:B------:R-:W-:Y:S01]  /*5440*/  HMMA.16816.F32.BF16 R16, R4, R48, RZ ;  /* 0x000000300410723c */ /* 0x000fe200000418ff */
[----:B------:R-:W-:Y:S02]  /*5450*/  LOP3.LUT R10, R10, R8, RZ, 0xc0, !PT ;  /* 0x000000080a0a7212 */ /* 0x000fe400078ec0ff */
[----:B-1----:R-:W-:-:S03]  /*5460*/  F2FP.BF16.F32.PACK_AB R8, R41, R102 ;  /* 0x000000662908723e */ /* 0x002fc600000010ff */
[----:B------:R-:W-:Y:S01]  /*5470*/  HMMA.16816.F32.BF16 R24, R4, R50, RZ ;  /* 0x000000320418723c */ /* 0x000fe200000418ff */
[----:B---3--:R-:W-:Y:S01]  /*5480*/  PRMT R12, R14, 0x5410, R11 ;  /* 0x000054100e0c7816 */ /* 0x008fe2000000000b */
[----:B----4-:R-:W-:Y:S01]  /*5490*/  IMAD.MOV.U32 R79, RZ, RZ, R180 ;  /* 0x000000ffff4f7224 */ /* 0x010fe200078e00b4 */
[--C-:B------:R-:W-:Y:S01]  /*54a0*/  HSET2.LE.AND R11, R23, R2.reuse, PT ;  /* 0x00000002170b7233 */ /* 0x100fe20003803000 */
[----:B------:R-:W-:Y:S02]  /*54b0*/  IMAD.WIDE.U32 R22, R67, -0x326172a9, RZ ;  /* 0xcd9e8d5743167825 */ /* 0x000fe400078e00ff */
[----:B------:R-:W-:Y:S02]  /*54c0*/  HSET2.LE.AND R9, R12, R2, PT ;  /* 0x000000020c097233 */ /* 0x000fe40003803000 */
[----:B------:R-:W-:Y:S01]  /*54d0*/  F2FP.BF16.F32.PACK_AB R12, R108, R215 ;  /* 0x000000d76c0c723e */ /* 0x000fe200000010ff */
[----:B------:R-:W-:Y:S01]  /*54e0*/  IMAD.WIDE.U32 R4, R77, -0x326172a9, RZ ;  /* 0xcd9e8d574d047825 */ /* 0x000fe200078e00ff */
[----:B------:R-:W-:-:S02]  /*54f0*/  LOP3.LUT R11, R11, R8, RZ, 0xc0, !PT ;  /* 0x000000080b0b7212 */ /* 0x000fc400078ec0ff */
[----:B------:R-:W-:Y:S01]  /*5500*/  LOP3.LUT R8, R9, R12, RZ, 0xc0, !PT ;  /* 0x0000000c09087212 */ /* 0x000fe200078ec0ff */
[----:B------:R-:W-:Y:S01]  /*5510*/  FFMA.FTZ R9, R113, UR20, -R21 ;  /* 0x0000001471097c23 */ /* 0x000fe20008010815 */
[----:B------:R-:W-:Y:S01]  /*5520*/  IMAD.MOV.U32 R113, RZ, RZ, R84 ;  /* 0x000000ffff717224 */ /* 0x000fe200078e0054 */
[----:B------:R-:W-:Y:S01]  /*5530*/  HSET2.LE.AND R6, R13, R2, PT ;  /* 0x000000020d067233 */ /* 0x000fe20003803000 */
[----:B------:R-:W-:Y:S01]  /*5540*/  FFMA.FTZ R12, R116, UR20, -R20 ;  /* 0x00000014740c7c23 */ /* 0x000fe20008010814 */
[----:B------:R1:W-:Y:S01]  /*5550*/  MUFU.EX2 R208, R9 ;  /* 0x0000000900d07308 */ /* 0x0003e20000000800 */
[----:B------:R-:W-:Y:S01]  /*5560*/  LOP3.LUT R4, R23, UR8, R4, 0x96, !PT ;  /* 0x0000000817047c12 */ /* 0x000fe2000f8e9604 */
[----:B------:R-:W-:Y:S01]  /*5570*/  IMAD.MOV.U32 R116, RZ, RZ, R183 ;  /* 0x000000ffff747224 */ /* 0x000fe200078e00b7 */
[----:B------:R-:W-:-:S03]  /*5580*/  F2FP.BF16.F32.PACK_AB R7, R113, R180 ;  /* 0x000000b47107723e */ /* 0x000fc600000010ff */
[----:B------:R-:W-:-:S04]  /*5590*/  IMAD.WIDE.U32 R36, R4, -0x2daee0ad, RZ ;  /* 0xd2511f5304247825 */ /* 0x000fc800078e00ff */
[----:B------:R-:W-:Y:S01]  /*55a0*/  FFMA.FTZ R4, R112, UR20, -R21 ;  /* 0x0000001470047c23 */ /* 0x000fe20008010815 */
[----:B------:R-:W-:-:S03]  /*55b0*/  IMAD.MOV.U32 R112, RZ, RZ, R88 ;  /* 0x000000ffff707224 */ /* 0x000fc600078e0058 */
[----:B------:R-:W-:Y:S01]  /*55c0*/  MUFU.EX2 R15, R4 ;  /* 0x00000004000f7308 */ /* 0x000fe20000000800 */
[----:B-1----:R-:W-:Y:S01]  /*55d0*/  LOP3.LUT R9, R6, R7, RZ, 0xc0, !PT ;  /* 0x0000000706097212 */ /* 0x002fe200078ec0ff */
[----:B------:R-:W-:Y:S01]  /*55e0*/  FFMA.FTZ R7, R110, UR20, -R21 ;  /* 0x000000146e077c23 */ /* 0x000fe20008010815 */
[----:B------:R-:W-:Y:S01]  /*55f0*/  LOP3.LUT R6, R5, UR10, R64, 0x96, !PT ;  /* 0x0000000a05067c12 */ /* 0x000fe2000f8e9640 */
[----:B------:R-:W-:-:S04]  /*5600*/  IMAD.MOV.U32 R110, RZ, RZ, R245 ;  /* 0x000000ffff6e7224 */ /* 0x000fc800078e00f5 */
[----:B------:R1:W-:Y:S01]  /*5610*/  MUFU.EX2 R101, R7 ;  /* 0x0000000700657308 */ /* 0x0003e20000000800 */
[C---:B------:R-:W-:Y:S06]  /*5620*/  HMMA.16816.F32.BF16 R88, R8.reuse, R56, R16 ;  /* 0x000000380858723c */ /* 0x040fec0000041810 */
[C---:B------:R-:W-:Y:S01]  /*5630*/  HMMA.16816.F32.BF16 R84, R8.reuse, R52, R28 ;  /* 0x000000340854723c */ /* 0x040fe2000004181c */
[----:B------:R-:W-:Y:S01]  /*5640*/  LDSM.16.MT88.4 R28, [R210+0x4800] ;  /* 0x00480000d21c783b */ /* 0x000fe20000004200 */
[----:B------:R-:W-:Y:S04]  /*5650*/  MUFU.EX2 R19, R12 ;  /* 0x0000000c00137308 */ /* 0x000fe80000000800 */
[----:B------:R-:W-:Y:S01]  /*5660*/  HMMA.16816.F32.BF16 R56, R8, R58, R24 ;  /* 0x0000003a0838723c */ /* 0x000fe20000041818 */
[----:B------:R-:W2:Y:S01]  /*5670*/  LDSM.16.MT88.4 R24, [R209+0x4800] ;  /* 0x00480000d118783b */ /* 0x000ea20000004200 */
[----:B-1----:R-:W-:-:S04]  /*5680*/  IMAD.WIDE.U32 R6, R6, -0x2daee0ad, RZ ;  /* 0xd2511f5306067825 */ /* 0x002fc800078e00ff */
[----:B------:R-:W-:Y:S01]  /*5690*/  HMMA.16816.F32.BF16 R44, R8, R54, R32 ;  /* 0x00000036082c723c */ /* 0x000fe20000041820 */
[----:B------:R-:W-:Y:S01]  /*56a0*/  LOP3.LUT R4, R37, UR5, R6, 0x96, !PT ;  /* 0x0000000525047c12 */ /* 0x000fe2000f8e9606 */
[----:B------:R-:W-:Y:S01]  /*56b0*/  FFMA.FTZ R6, R109, UR20, -R21 ;  /* 0x000000146d067c23 */ /* 0x000fe20008010815 */
[----:B------:R-:W-:-:S03]  /*56c0*/  IMAD.MOV.U32 R109, RZ, RZ, R211 ;  /* 0x000000ffff6d7224 */ /* 0x000fc600078e00d3 */
[----:B------:R-:W-:Y:S01]  /*56d0*/  IMAD.WIDE.U32 R4, R4, -0x326172a9, RZ ;  /* 0xcd9e8d5704047825 */ /* 0x000fe200078e00ff */
[----:B------:R1:W3:Y:S02]  /*56e0*/  MUFU.EX2 R107, R6 ;  /* 0x00000006006b7308 */ /* 0x0002e40000000800 */
[C---:B------:R-:W-:Y:S02]  /*56f0*/  LOP3.LUT R14, R4.reuse, 0xff, RZ, 0xc0, !PT ;  /* 0x000000ff040e7812 */ /* 0x040fe400078ec0ff */
[----:B------:R-:W-:Y:S02]  /*5700*/  SHF.R.U32.HI R11, RZ, 0x18, R4 ;  /* 0x00000018ff0b7819 */ /* 0x000fe40000011604 */
[----:B-1----:R-:W-:-:S04]  /*5710*/  LOP3.LUT R6, R4, 0xffff, RZ, 0xc0, !PT ;  /* 0x0000ffff04067812 */ /* 0x002fc800078ec0ff */
[----:B------:R-:W-:Y:S02]  /*5720*/  SHF.R.U32.HI R13, RZ, 0x8, R6 ;  /* 0x00000008ff0d7819 */ /* 0x000fe40000011606 */
[----:B------:R-:W-:Y:S01]  /*5730*/  LOP3.LUT R6, R7, UR7, R78, 0x96, !PT ;  /* 0x0000000707067c12 */ /* 0x000fe2000f8e964e */
[----:B------:R-:W-:Y:S01]  /*5740*/  FFMA.FTZ R7, R114, UR20, -R20 ;  /* 0x0000001472077c23 */ /* 0x000fe20008010814 */
[----:B------:R-:W-:Y:S01]  /*5750*/  PRMT R14, R14, 0x5410, R13 ;  /* 0x000054100e0e7816 */ /* 0x000fe2000000000d */
[----:B------:R-:W-:Y:S02]  /*5760*/  IMAD.MOV.U32 R114, RZ, RZ, R182 ;  /* 0x000000ffff727224 */ /* 0x000fe400078e00b6 */
[----:B------:R1:W-:Y:S01]  /*5770*/  MUFU.EX2 R211, R7 ;  /* 0x0000000700d37308 */ /* 0x0003e20000000800 */
[----:B------:R-:W-:Y:S01]  /*5780*/  IMAD.WIDE.U32 R12, R6, -0x326172a9, RZ ;  /* 0xcd9e8d57060c7825 */ /* 0x000fe200078e00ff */
[----:B------:R-:W-:Y:S02]  /*5790*/  SHF.R.U32.HI R6, RZ, 0x10, R4 ;  /* 0x00000010ff067819 */ /* 0x000fe40000011604 */
[----:B------:R-:W-:-:S02]  /*57a0*/  LOP3.LUT R4, R5, UR17, R12, 0x96, !PT ;  /* 0x0000001105047c12 */ /* 0x000fc4000f8e960c */
[----:B------:R-:W-:Y:S02]  /*57b0*/  LOP3.LUT R9, R6, 0xff, RZ, 0xc0, !PT ;  /* 0x000000ff06097812 */ /* 0x000fe400078ec0ff */
[--C-:B------:R-:W-:Y:S02]  /*57c0*/  SHF.R.U32.HI R6, RZ, 0x10, R4.reuse ;  /* 0x00000010ff067819 */ /* 0x100fe40000011604 */
[C---:B------:R-:W-:Y:S02]  /*57d0*/  LOP3.LUT R5, R4.reuse, 0xffff, RZ, 0xc0, !PT ;  /* 0x0000ffff04057812 */ /* 0x040fe400078ec0ff */
[----:B------:R-:W-:Y:S02]  /*57e0*/  LOP3.LUT R10, R4, 0xff, RZ, 0xc0, !PT ;  /* 0x000000ff040a7812 */ /* 0x000fe400078ec0ff */
[----:B------:R-:W-:Y:S01]  /*57f0*/  SHF.R.U32.HI R8, RZ, 0x18, R4 ;  /* 0x00000018ff087819 */ /* 0x000fe20000011604 */
[----:B-1----:R-:W-:Y:S01]  /*5800*/  FFMA.FTZ R7, R115, UR20, -R20 ;  /* 0x0000001473077c23 */ /* 0x002fe20008010814 */
[----:B------:R-:W-:-:S02]  /*5810*/  LOP3.LUT R4, R6, 0xff, RZ, 0xc0, !PT ;  /* 0x000000ff06047812 */ /* 0x000fc400078ec0ff */
[----:B------:R-:W-:Y:S01]  /*5820*/  SHF.R.U32.HI R5, RZ, 0x8, R5 ;  /* 0x00000008ff057819 */ /* 0x000fe20000011605 */
[----:B------:R1:W4:Y:S01]  /*5830*/  MUFU.EX2 R111, R7 ;  /* 0x00000007006f7308 */ /* 0x0003220000000800 */
[----:B------:R-:W-:Y:S02]  /*5840*/  PRMT R8, R4, 0x5410, R8 ;  /* 0x0000541004087816 */ /* 0x000fe40000000008 */
[--C-:B------:R-:W-:Y:S02]  /*5850*/  HSET2.LE.AND R6, R14, R2.reuse, PT ;  /* 0x000000020e067233 */ /* 0x100fe40003803000 */
[----:B------:R-:W-:Y:S02]  /*5860*/  PRMT R10, R10, 0x5410, R5 ;  /* 0x000054100a0a7816 */ /* 0x000fe40000000005 */
[----:B---3--:R-:W-:Y:S02]  /*5870*/  F2FP.BF16.F32.PACK_AB R4, R107, R15 ;  /* 0x0000000f6b04723e */ /* 0x008fe400000010ff */
[----:B------:R-:W-:-:S02]  /*5880*/  HSET2.LE.AND R8, R8, R2, PT ;  /* 0x0000000208087233 */ /* 0x000fc40003803000 */
[----:B------:R-:W-:Y:S02]  /*5890*/  LOP3.LUT R6, R6, R4, RZ, 0xc0, !PT ;  /* 0x0000000406067212 */ /* 0x000fe400078ec0ff */
[----:B------:R-:W-:Y:S02]  /*58a0*/  HSET2.LE.AND R4, R10, R2, PT ;  /* 0x000000020a047233 */ /* 0x000fe40003803000 */
[----:B------:R-:W-:Y:S01]  /*58b0*/  LOP3.LUT R13, R13, UR6, R22, 0x96, !PT ;  /* 0x000000060d0d7c12 */ /* 0x000fe2000f8e9616 */
[----:B-1----:R-:W-:Y:S01]  /*58c0*/  FFMA.FTZ R7, R117, UR20, -R20 ;  /* 0x0000001475077c23 */ /* 0x002fe20008010814 */
[----:B----4-:R-:W-:-:S03]  /*58d0*/  F2FP.BF16.F32.PACK_AB R5, R111, R211 ;  /* 0x000000d36f05723e */ /* 0x010fc600000010ff */
[----:B------:R1:W3:Y:S02]  /*58e0*/  MUFU.EX2 R40, R7 ;  /* 0x0000000700287308 */ /* 0x0002e40000000800 */
[----:B-1----:R-:W-:Y:S01]  /*58f0*/  PRMT R7, R9, 0x5410, R11 ;  /* 0x0000541009077816 */ /* 0x002fe2000000000b */
[----:B---3--:R-:W-:Y:S01]  /*5900*/  IMAD.MOV.U32 R67, RZ, RZ, R40 ;  /* 0x000000ffff437224 */ /* 0x008fe200078e0028 */
[----:B------:R-:W-:-:S03]  /*5910*/  F2FP.BF16.F32.PACK_AB R9, R40, R19 ;  /* 0x000000132809723e */ /* 0x000fc600000010ff */
[----:B------:R-:W-:-:S05]  /*5920*/  HSET2.LE.AND R7, R7, R2, PT ;  /* 0x0000000207077233 */ /* 0x000fca0003803000 */
[----:B------:R-:W-:Y:S02]  /*5930*/  LOP3.LUT R7, R7, R5, RZ, 0xc0, !PT ;  /* 0x0000000507077212 */ /* 0x000fe400078ec0ff */
[----:B------:R-:W-:-:S04]  /*5940*/  F2FP.BF16.F32.PACK_AB R5, R101, R208 ;  /* 0x000000d06505723e */ /* 0x000fc800000010ff */
[----:B------:R-:W-:Y:S02]  /*5950*/  LOP3.LUT R4, R4, R5, RZ, 0xc0, !PT ;  /* 0x0000000504047212 */ /* 0x000fe400078ec0ff */
[----:B------:R-:W-:Y:S02]  /*5960*/  LOP3.LUT R5, R8, R9, RZ, 0xc0, !PT ;  /* 0x0000000908057212 */ /* 0x000fe400078ec0ff */
[----:B------:R-:W-:Y:S01]  /*5970*/  LOP3.LUT R8, R99, UR14, R76, 0x96, !PT ;  /* 0x0000000e63087c12 */ /* 0x000fe2000f8e964c */
[----:B------:R-:W-:Y:S01]  /*5980*/  IMAD.MOV.U32 R99, RZ, RZ, R15 ;  /* 0x000000ffff637224 */ /* 0x000fe200078e000f */
[----:B------:R-:W-:Y:S01]  /*5990*/  LOP3.LUT R9, R43, UR12, R98, 0x96, !PT ;  /* 0x0000000c2b097c12 */ /* 0x000fe2000f8e9662 */
[----:B------:R-:W-:Y:S02]  /*59a0*/  IMAD.MOV.U32 R98, RZ, RZ, R102 ;  /* 0x000000ffff627224 */ /* 0x000fe400078e0066 */
[C---:B--2---:R-:W-:Y:S06]  /*59b0*/  HMMA.16816.F32.BF16 R48, R4.reuse, R24, R80 ;  /* 0x000000180430723c */ /* 0x044fec0000041850 */
[C---:B------:R-:W-:Y:S06]  /*59c0*/  HMMA.16816.F32.BF16 R72, R4.reuse, R28, R72 ;  /* 0x0000001c0448723c */ /* 0x040fec0000041848 */
[C---:B------:R-:W-:Y:S06]  /*59d0*/  HMMA.16816.F32.BF16 R68, R4.reuse, R26, R68 ;  /* 0x0000001a0444723c */ /* 0x040fec0000041844 */
[----:B------:R-:W-:Y:S07]  /*59e0*/  HMMA.16816.F32.BF16 R60, R4, R30, R60 ;  /* 0x0000001e043c723c */ /* 0x000fee000004183c */
[----:B------:R-:W-:-:S04]  /*59f0*/  IMAD.WIDE.U32 R6, R8, -0x2daee0ad, RZ ;  /* 0xd2511f5308067825 */ /* 0x000fc800078e00ff */
[----:B------:R-:W-:Y:S01]  /*5a00*/  FFMA.FTZ R8, R134, UR20, -R3 ;  /* 0x0000001486087c23 */ /* 0x000fe20008010803 */
[----:B------:R-:W-:Y:S01]  /*5a10*/  IMAD.WIDE.U32 R4, R9, -0x2daee0ad, RZ ;  /* 0xd2511f5309047825 */ /* 0x000fe200078e00ff */
[----:B------:R-:W-:Y:S02]  /*5a20*/  LOP3.LUT R7, R7, UR11, R94, 0x96, !PT ;  /* 0x0000000b07077c12 */ /* 0x000fe4000f8e965e */
[----:B------:R1:W-:Y:S02]  /*5a30*/  MUFU.EX2 R102, R8 ;  /* 0x0000000800667308 */ /* 0x0003e40000000800 */
[----:B------:R-:W-:Y:S01]  /*5a40*/  LOP3.LUT R5, R5, UR9, R6, 0x96, !PT ;  /* 0x0000000905057c12 */ /* 0x000fe2000f8e9606 */
[----:B------:R-:W-:-:S04]  /*5a50*/  IMAD.WIDE.U32 R6, R7, -0x326172a9, RZ ;  /* 0xcd9e8d5707067825 */ /* 0x000fc800078e00ff */
[----:B------:R-:W-:Y:S01]  /*5a60*/  IMAD.WIDE.U32 R16, R5, -0x326172a9, RZ ;  /* 0xcd9e8d5705107825 */ /* 0x000fe200078e00ff */
[----:B------:R-:W-:-:S04]  /*5a70*/  LOP3.LUT R7, R7, UR10, R42, 0x96, !PT ;  /* 0x0000000a07077c12 */ /* 0x000fc8000f8e962a */
[----:B------:R-:W-:Y:S01]  /*5a80*/  LOP3.LUT R5, R17, UR8, R6, 0x96, !PT ;  /* 0x0000000811057c12 */ /* 0x000fe2000f8e9606 */
[----:B------:R-:W-:-:S04]  /*5a90*/  IMAD.WIDE.U32 R6, R7, -0x2daee0ad, RZ ;  /* 0xd2511f5307067825 */ /* 0x000fc800078e00ff */
[----:B-1----:R-:W-:Y:S01]  /*5aa0*/  FFMA.FTZ R8, R133, UR20, -R3 ;  /* 0x0000001485087c23 */ /* 0x002fe20008010803 */
[----:B------:R-:W-:Y:S01]  /*5ab0*/  IMAD.WIDE.U32 R32, R5, -0x2daee0ad, RZ ;  /* 0xd2511f5305207825 */ /* 0x000fe200078e00ff */
[----:B------:R-:W-:-:S03]  /*5ac0*/  LOP3.LUT R10, R7, UR7, R4, 0x96, !PT ;  /* 0x00000007070a7c12 */ /* 0x000fc6000f8e9604 */
[----:B------:R-:W-:Y:S01]  /*5ad0*/  FFMA.FTZ R7, R201, UR20, -R3 ;  /* 0x00000014c9077c23 */ /* 0x000fe20008010803 */
[----:B------:R-:W-:Y:S01]  /*5ae0*/  MUFU.EX2 R34, R8 ;  /* 0x0000000800227308 */ /* 0x000fe20000000800 */
[----:B------:R-:W-:Y:S01]  /*5af0*/  LOP3.LUT R4, R33, UR5, R6, 0x96, !PT ;  /* 0x0000000521047c12 */ /* 0x000fe2000f8e9606 */
[----:B------:R-:W-:-:S04]  /*5b00*/  IMAD.WIDE.U32 R14, R10, -0x326172a9, RZ ;  /* 0xcd9e8d570a0e7825 */ /* 0x000fc800078e00ff */
[----:B------:R-:W-:Y:S02]  /*5b10*/  IMAD.WIDE.U32 R4, R4, -0x326172a9, RZ ;  /* 0xcd9e8d5704047825 */ /* 0x000fe400078e00ff */
[----:B------:R1:W2:Y:S01]  /*5b20*/  MUFU.EX2 R252, R7 ;  /* 0x0000000700fc7308 */ /* 0x0002a20000000800 */
[----:B------:R-:W-:Y:S02]  /*5b30*/  LOP3.LUT R15, R15, UR6, R16, 0x96, !PT ;  /* 0x000000060f0f7c12 */ /* 0x000fe4000f8e9610 */
[C---:B------:R-:W-:Y:S02]  /*5b40*/  LOP3.LUT R6, R4.reuse, 0xffff, RZ, 0xc0, !PT ;  /* 0x0000ffff04067812 */ /* 0x040fe400078ec0ff */
[----:B------:R-:W-:Y:S02]  /*5b50*/  LOP3.LUT R9, R4, 0xff, RZ, 0xc0, !PT ;  /* 0x000000ff04097812 */ /* 0x000fe400078ec0ff */
[----:B-1----:R-:W-:Y:S02]  /*5b60*/  SHF.R.U32.HI R7, RZ, 0x8, R6 ;  /* 0x00000008ff077819 */ /* 0x002fe40000011606 */
[----:B------:R-:W-:-:S02]  /*5b70*/  SHF.R.U32.HI R6, RZ, 0x10, R4 ;  /* 0x00000010ff067819 */ /* 0x000fc40000011604 */
[----:B------:R-:W-:Y:S02]  /*5b80*/  PRMT R12, R9, 0x5410, R7 ;  /* 0x00005410090c7816 */ /* 0x000fe40000000007 */
[----:B------:R-:W-:Y:S02]  /*5b90*/  LOP3.LUT R6, R6, 0xff, RZ, 0xc0, !PT ;  /* 0x000000ff06067812 */ /* 0x000fe400078ec0ff */
[----:B------:R-:W-:Y:S02]  /*5ba0*/  SHF.R.U32.HI R7, RZ, 0x18, R4 ;  /* 0x00000018ff077819 */ /* 0x000fe40000011604 */
[----:B------:R-:W-:Y:S02]  /*5bb0*/  LOP3.LUT R4, R5, UR17, R14, 0x96, !PT ;  /* 0x0000001105047c12 */ /* 0x000fe4000f8e960e */
[----:B------:R-:W-:Y:S01]  /*5bc0*/  PRMT R11, R6, 0x5410, R7 ;  /* 0x00005410060b7816 */ /* 0x000fe20000000007 */
[----:B------:R-:W-:Y:S01]  /*5bd0*/  FFMA.FTZ R6, R122, UR20, -R3 ;  /* 0x000000147a067c23 */ /* 0x000fe20008010803 */
[----:B------:R-:W-:Y:S01]  /*5be0*/  LOP3.LUT R5, R4, 0xffff, RZ, 0xc0, !PT ;  /* 0x0000ffff04057812 */ /* 0x000fe200078ec0ff */
[----:B------:R-:W-:-:S02]  /*5bf0*/  FFMA.FTZ R7, R203, UR20, -R0 ;  /* 0x00000014cb077c23 */ /* 0x000fc40008010800 */
[----:B------:R1:W-:Y:S08]  /*5c00*/  MUFU.EX2 R35, R6 ;  /* 0x0000000600237308 */ /* 0x0003f00000000800 */
[----:B------:R-:W-:Y:S01]  /*5c10*/  MUFU.EX2 R245, R7 ;  /* 0x0000000700f57308 */ /* 0x000fe20000000800 */
[----:B-1----:R-:W-:Y:S02]  /*5c20*/  SHF.R.U32.HI R6, RZ, 0x8, R5 ;  /* 0x00000008ff067819 */ /* 0x002fe40000011605 */
[----:B------:R-:W-:-:S04]  /*5c30*/  LOP3.LUT R5, R4, 0xff, RZ, 0xc0, !PT ;  /* 0x000000ff04057812 */ /* 0x000fc800078ec0ff */
[----:B------:R-:W-:Y:S01]  /*5c40*/  PRMT R8, R5, 0x5410, R6 ;  /* 0x0000541005087816 */ /* 0x000fe20000000006 */
[----:B------:R-:W-:Y:S01]  /*5c50*/  FFMA.FTZ R5, R202, UR20, -R0 ;  /* 0x00000014ca057c23 */ /* 0x000fe20008010800 */
[----:B------:R-:W-:-:S03]  /*5c60*/  SHF.R.U32.HI R6, RZ, 0x10, R4 ;  /* 0x00000010ff067819 */ /* 0x000fc60000011604 */
[----:B------:R1:W3:Y:S02]  /*5c70*/  MUFU.EX2 R248, R5 ;  /* 0x0000000500f87308 */ /* 0x0002e40000000800 */
[----:B-1----:R-:W-:Y:S02]  /*5c80*/  SHF.R.U32.HI R5, RZ, 0x18, R4 ;  /* 0x00000018ff057819 */ /* 0x002fe40000011604 */
[----:B------:R-:W-:Y:S01]  /*5c90*/  LOP3.LUT R4, R6, 0xff, RZ, 0xc0, !PT ;  /* 0x000000ff06047812 */ /* 0x000fe200078ec0ff */
[----:B------:R-:W-:-:S03]  /*5ca0*/  FFMA.FTZ R6, R135, UR20, -R0 ;  /* 0x0000001487067c23 */ /* 0x000fc60008010800 */
[----:B------:R-:W-:Y:S01]  /*5cb0*/  PRMT R7, R4, 0x5410, R5 ;  /* 0x0000541004077816 */ /* 0x000fe20000000005 */
[----:B------:R1:W-:Y:S01]  /*5cc0*/  MUFU.EX2 R251, R6 ;  /* 0x0000000600fb7308 */ /* 0x0003e20000000800 */
[----:B------:R-:W-:Y:S02]  /*5cd0*/  HSET2.LE.AND R4, R8, R2, PT ;  /* 0x0000000208047233 */ /* 0x000fe40003803000 */
[----:B--2---:R-:W-:-:S04]  /*5ce0*/  F2FP.BF16.F32.PACK_AB R5, R102, R252 ;  /* 0x000000fc6605723e */ /* 0x004fc800000010ff */
[----:B------:R-:W-:Y:S02]  /*5cf0*/  LOP3.LUT R8, R4, R5, RZ, 0xc0, !PT ;  /* 0x0000000504087212 */ /* 0x000fe400078ec0ff */
[----:B------:R-:W-:Y:S01]  /*5d00*/  HSET2.LE.AND R4, R7, R2, PT ;  /* 0x0000000207047233 */ /* 0x000fe20003803000 */
[----:B------:R-:W-:Y:S01]  /*5d10*/  FFMA.FTZ R7, R127, UR20, -R20 ;  /* 0x000000147f077c23 */ /* 0x000fe20008010814 */
[----:B---3--:R-:W-:-:S03]  /*5d20*/  F2FP.BF16.F32.PACK_AB R5, R248, R245 ;  /* 0x000000f5f805723e */ /* 0x008fc600000010ff */
[----:B------:R2:W-:Y:S01]  /*5d30*/  MUFU.EX2 R243, R7 ;  /* 0x0000000700f37308 */ /* 0x0005e20000000800 */
[----:B------:R-:W-:Y:S01]  /*5d40*/  LOP3.LUT R9, R4, R5, RZ, 0xc0, !PT ;  /* 0x0000000504097212 */ /* 0x000fe200078ec0ff */
[----:B-1----:R-:W-:Y:S01]  /*5d50*/  FFMA.FTZ R6, R128, UR20, -R0 ;  /* 0x0000001480067c23 */ /* 0x002fe20008010800 */
[----:B------:R-:W-:Y:S02]  /*5d60*/  HSET2.LE.AND R4, R12, R2, PT ;  /* 0x000000020c047233 */ /* 0x000fe40003803000 */
[----:B------:R-:W-:-:S03]  /*5d70*/  F2FP.BF16.F32.PACK_AB R5, R35, R34 ;  /* 0x000000222305723e */ /* 0x000fc600000010ff */
[----:B------:R-:W1:Y:S01]  /*5d80*/  MUFU.EX2 R250, R6 ;  /* 0x0000000600fa7308 */ /* 0x000e620000000800 */
[----:B------:R-:W-:Y:S02]  /*5d90*/  LOP3.LUT R10, R4, R5, RZ, 0xc0, !PT ;  /* 0x00000005040a7212 */ /* 0x000fe400078ec0ff */
[----:B------:R-:W-:Y:S01]  /*5da0*/  HSET2.LE.AND R4, R11, R2, PT ;  /* 0x000000020b047233 */ /* 0x000fe20003803000 */
[----:B--2---:R-:W-:-:S04]  /*5db0*/  FFMA.FTZ R7, R125, UR20, -R20 ;  /* 0x000000147d077c23 */ /* 0x004fc80008010814 */
[----:B------:R2:W-:Y:S01]  /*5dc0*/  MUFU.EX2 R242, R7 ;  /* 0x0000000700f27308 */ /* 0x0005e20000000800 */
[----:B-1----:R-:W-:Y:S01]  /*5dd0*/  F2FP.BF16.F32.PACK_AB R5, R250, R251 ;  /* 0x000000fbfa05723e */ /* 0x002fe200000010ff */
[----:B------:R-:W-:-:S03]  /*5de0*/  FFMA.FTZ R6, R124, UR20, -R21 ;  /* 0x000000147c067c23 */ /* 0x000fc60008010815 */
[----:B------:R-:W-:Y:S01]  /*5df0*/  LOP3.LUT R11, R4, R5, RZ, 0xc0, !PT ;  /* 0x00000005040b7212 */ /* 0x000fe200078ec0ff */
[----:B------:R-:W-:Y:S02]  /*5e00*/  FFMA.FTZ R4, R121, UR20, -R21 ;  /* 0x0000001479047c23 */ /* 0x000fe40008010815 */
[----:B------:R1:W-:Y:S04]  /*5e10*/  MUFU.EX2 R249, R6 ;  /* 0x0000000600f97308 */ /* 0x0003e80000000800 */
[----:B------:R-:W-:Y:S01]  /*5e20*/  HMMA.16816.F32.BF16 R52, R8, R24, R84 ;  /* 0x000000180834723c */ /* 0x000fe20000041854 */
[----:B--2---:R-:W-:-:S03]  /*5e30*/  FFMA.FTZ R7, R126, UR20, -R20 ;  /* 0x000000147e077c23 */ /* 0x004fc60008010814 */
[----:B------:R2:W-:Y:S02]  /*5e40*/  MUFU.EX2 R246, R4 ;  /* 0x0000000400f67308 */ /* 0x0005e40000000800 */
[C---:B------:R-:W-:Y:S01]  /*5e50*/  HMMA.16816.F32.BF16 R44, R8.reuse, R26, R44 ;  /* 0x0000001a082c723c */ /* 0x040fe2000004182c */
[----:B------:R-:W3:Y:S05]  /*5e60*/  LDSM.16.MT88.4 R24, [R209+0x4c00] ;  /* 0x004c0000d118783b */ /* 0x000eea0000004200 */
[----:B------:R4:W-:Y:S01]  /*5e70*/  MUFU.EX2 R203, R7 ;  /* 0x0000000700cb7308 */ /* 0x0009e20000000800 */
[--C-:B-1----:R-:W-:Y:S01]  /*5e80*/  FFMA.FTZ R6, R123, UR20, -R21.reuse ;  /* 0x000000147b067c23 */ /* 0x102fe20008010815 */
[C---:B------:R-:W-:Y:S06]  /*5e90*/  HMMA.16816.F32.BF16 R84, R8.reuse, R28, R88 ;  /* 0x0000001c0854723c */ /* 0x040fec0000041858 */
[----:B------:R-:W-:Y:S01]  /*5ea0*/  MUFU.EX2 R247, R6 ;  /* 0x0000000600f77308 */ /* 0x000fe20000000800 */
[----:B--2---:R-:W-:Y:S01]  /*5eb0*/  FFMA.FTZ R4, R120, UR20, -R21 ;  /* 0x0000001478047c23 */ /* 0x004fe20008010815 */
[----:B------:R-:W-:Y:S01]  /*5ec0*/  HMMA.16816.F32.BF16 R80, R8, R30, R56 ;  /* 0x0000001e0850723c */ /* 0x000fe20000041838 */
[----:B------:R-:W1:Y:S05]  /*5ed0*/  LDSM.16.MT88.4 R28, [R210+0x4c00] ;  /* 0x004c0000d21c783b */ /* 0x000e6a0000004200 */
[----:B------:R2:W3:Y:S01]  /*5ee0*/  MUFU.EX2 R244, R4 ;  /* 0x0000000400f47308 */ /* 0x0004e20000000800 */
[----:B----4-:R-:W-:Y:S01]  /*5ef0*/  FFMA.FTZ R7, R129, UR20, -R20 ;  /* 0x0000001481077c23 */ /* 0x010fe20008010814 */
[----:B------:R-:W-:-:S02]  /*5f00*/  IMAD.MOV.U32 R58, RZ, RZ, R199 ;  /* 0x000000ffff3a7224 */ /* 0x000fc400078e00c7 */
[----:B------:R-:W-:-:S04]  /*5f10*/  IMAD.MOV.U32 R59, RZ, RZ, R198 ;  /* 0x000000ffff3b7224 */ /* 0x000fc800078e00c6 */
[----:B------:R4:W1:Y:S01]  /*5f20*/  MUFU.EX2 R202, R7 ;  /* 0x0000000700ca7308 */ /* 0x0008620000000800 */
[----:B--2---:R-:W-:-:S03]  /*5f30*/  IMAD.WIDE.U32 R4, R13, -0x2daee0ad, RZ ;  /* 0xd2511f530d047825 */ /* 0x004fc600078e00ff */
[----:B------:R-:W-:Y:S02]  /*5f40*/  SHF.R.U32.HI R13, RZ, 0x10, R4 ;  /* 0x00000010ff0d7819 */ /* 0x000fe40000011604 */
[----:B------:R-:W-:Y:S02]  /*5f50*/  LOP3.LUT R6, R5, UR16, R36, 0x96, !PT ;  /* 0x0000001005067c12 */ /* 0x000fe4000f8e9624 */
[C---:B------:R-:W-:Y:S02]  /*5f60*/  LOP3.LUT R5, R4.reuse, 0xffff, RZ, 0xc0, !PT ;  /* 0x0000ffff04057812 */ /* 0x040fe400078ec0ff */
[----:B------:R-:W-:Y:S02]  /*5f70*/  LOP3.LUT R14, R4, 0xff, RZ, 0xc0, !PT ;  /* 0x000000ff040e7812 */ /* 0x000fe400078ec0ff */
[----:B------:R-:W-:Y:S02]  /*5f80*/  SHF.R.U32.HI R12, RZ, 0x18, R4 ;  /* 0x00000018ff0c7819 */ /* 0x000fe40000011604 */
[----:B------:R-:W-:-:S02]  /*5f90*/  LOP3.LUT R4, R13, 0xff, RZ, 0xc0, !PT ;  /* 0x000000ff0d047812 */ /* 0x000fc400078ec0ff */
[----:B------:R-:W-:Y:S02]  /*5fa0*/  SHF.R.U32.HI R5, RZ, 0x8, R5 ;  /* 0x00000008ff057819 */ /* 0x000fe40000011605 */
[----:B------:R-:W-:Y:S02]  /*5fb0*/  PRMT R12, R4, 0x5410, R12 ;  /* 0x00005410040c7816 */ /* 0x000fe4000000000c */
[----:B------:R-:W-:Y:S02]  /*5fc0*/  LOP3.LUT R4, R6, 0xffff, RZ, 0xc0, !PT ;  /* 0x0000ffff06047812 */ /* 0x000fe400078ec0ff */
[----:B------:R-:W-:Y:S02]  /*5fd0*/  PRMT R14, R14, 0x5410, R5 ;  /* 0x000054100e0e7816 */ /* 0x000fe40000000005 */
[----:B------:R-:W-:Y:S02]  /*5fe0*/  SHF.R.U32.HI R5, RZ, 0x10, R6 ;  /* 0x00000010ff057819 */ /* 0x000fe40000011606 */
[----:B------:R-:W-:-:S02]  /*5ff0*/  LOP3.LUT R8, R6, 0xff, RZ, 0xc0, !PT ;  /* 0x000000ff06087812 */ /* 0x000fc400078ec0ff */
[----:B----4-:R-:W-:Y:S02]  /*6000*/  SHF.R.U32.HI R7, RZ, 0x8, R4 ;  /* 0x00000008ff077819 */ /* 0x010fe40000011604 */
[----:B------:R-:W-:Y:S02]  /*6010*/  SHF.R.U32.HI R9, RZ, 0x18, R6 ;  /* 0x00000018ff097819 */ /* 0x000fe40000011606 */
[----:B------:R-:W-:Y:S01]  /*6020*/  HSET2.LE.AND R6, R14, R2, PT ;  /* 0x000000020e067233 */ /* 0x000fe20003803000 */
[----:B------:R-:W-:Y:S01]  /*6030*/  IMAD.U32 R14, RZ, RZ, UR21 ;  /* 0x00000015ff0e7e24 */ /* 0x000fe2000f8e00ff */
[----:B------:R-:W-:Y:S02]  /*6040*/  LOP3.LUT R5, R5, 0xff, RZ, 0xc0, !PT ;  /* 0x000000ff05057812 */ /* 0x000fe400078ec0ff */
[----:B---3--:R-:W-:Y:S02]  /*6050*/  F2FP.BF16.F32.PACK_AB R4, R244, R246 ;  /* 0x000000f6f404723e */ /* 0x008fe400000010ff */
[----:B------:R-:W-:-:S02]  /*6060*/  PRMT R8, R8, 0x5410, R7 ;  /* 0x0000541008087816 */ /* 0x000fc40000000007 */
[----:B------:R-:W-:Y:S02]  /*6070*/  PRMT R9, R5, 0x5410, R9 ;  /* 0x0000541005097816 */ /* 0x000fe40000000009 */
[----:B------:R-:W-:Y:S02]  /*6080*/  LOP3.LUT R6, R6, R4, RZ, 0xc0, !PT ;  /* 0x0000000406067212 */ /* 0x000fe400078ec0ff */
[--C-:B------:R-:W-:Y:S02]  /*6090*/  HSET2.LE.AND R7, R12, R2.reuse, PT ;  /* 0x000000020c077233 */ /* 0x100fe40003803000 */
[----:B------:R-:W-:Y:S02]  /*60a0*/  HSET2.LE.AND R5, R8, R2, PT ;  /* 0x0000000208057233 */ /* 0x000fe40003803000 */
[----:B------:R-:W-:Y:S02]  /*60b0*/  F2FP.BF16.F32.PACK_AB R4, R203, R242 ;  /* 0x000000f2cb04723e */ /* 0x000fe400000010ff */
[----:B------:R-:W-:-:S02]  /*60c0*/  F2FP.BF16.F32.PACK_AB R8, R247, R249 ;  /* 0x000000f9f708723e */ /* 0x000fc400000010ff */
[----:B------:R-:W-:Y:S02]  /*60d0*/  LOP3.LUT R7, R7, R4, RZ, 0xc0, !PT ;  /* 0x0000000407077212 */ /* 0x000fe400078ec0ff */
[----:B------:R-:W-:Y:S02]  /*60e0*/  HSET2.LE.AND R9, R9, R2, PT ;  /* 0x0000000209097233 */ /* 0x000fe40003803000 */
[----:B------:R-:W-:Y:S01]  /*60f0*/  LOP3.LUT R4, R5, R8, RZ, 0xc0, !PT ;  /* 0x0000000805047212 */ /* 0x000fe200078ec0ff */
[----:B------:R-:W-:Y:S01]  /*6100*/  IMAD.U32 R8, RZ, RZ, UR4 ;  /* 0x00000004ff087e24 */ /* 0x000fe2000f8e00ff */
[----:B-1----:R-:W-:-:S04]  /*6110*/  F2FP.BF16.F32.PACK_AB R10, R202, R243 ;  /* 0x000000f3ca0a723e */ /* 0x002fc800000010ff */
[----:B------:R-:W-:Y:S01]  /*6120*/  LOP3.LUT R5, R9, R10, RZ, 0xc0, !PT ;  /* 0x0000000a09057212 */ /* 0x000fe200078ec0ff */
[--C-:B------:R-:W-:Y:S01]  /*6130*/  FFMA.FTZ R9, R130, UR20, -R3.reuse ;  /* 0x0000001482097c23 */ /* 0x100fe20008010803 */
[----:B------:R-:W-:Y:S01]  /*6140*/  LOP3.LUT R10, R119, UR25, R8, 0x96, !PT ;  /* 0x00000019770a7c12 */ /* 0x000fe2000f8e9608 */
[----:B------:R-:W-:Y:S01]  /*6150*/  FFMA.FTZ R8, R204, UR20, -R3 ;  /* 0x00000014cc087c23 */ /* 0x000fe20008010803 */
[----:B------:R-:W-:Y:S01]  /*6160*/  IMAD.MOV.U32 R204, RZ, RZ, R196 ;  /* 0x000000ffffcc7224 */ /* 0x000fe200078e00c4 */
[----:B------:R1:W-:Y:S02]  /*6170*/  MUFU.EX2 R200, R9 ;  /* 0x0000000900c87308 */ /* 0x0003e40000000800 */
[----:B------:R-:W-:Y:S01]  /*6180*/  IMAD.WIDE.U32 R10, R10, -0x326172a9, RZ ;  /* 0xcd9e8d570a0a7825 */ /* 0x000fe200078e00ff */
[C---:B------:R-:W-:Y:S01]  /*6190*/  HMMA.16816.F32.BF16 R88, R4.reuse, R24, R48 ;  /* 0x000000180458723c */ /* 0x040fe20000041830 */
[----:B------:R-:W-:Y:S03]  /*61a0*/  LDSM.16.MT88.4 R48, [R210+0x5000] ;  /* 0x00500000d230783b */ /* 0x000fe60000004200 */
[----:B------:R-:W-:Y:S01]  /*61b0*/  LOP3.LUT R18, R11, UR14, R76, 0x96, !PT ;  /* 0x0000000e0b127c12 */ /* 0x000fe2000f8e964c */
[----:B------:R2:W-:Y:S01]  /*61c0*/  MUFU.EX2 R201, R8 ;  /* 0x0000000800c97308 */ /* 0x0005e20000000800 */
[----:B------:R-:W-:Y:S01]  /*61d0*/  HMMA.16816.F32.BF16 R68, R4, R26, R68 ;  /* 0x0000001a0444723c */ /* 0x000fe20000041844 */
[----:B------:R-:W-:-:S05]  /*61e0*/  LOP3.LUT R33, R43, UR12, R10, 0x96, !PT ;  /* 0x0000000c2b217c12 */ /* 0x000fca000f8e960a */
[----:B------:R-:W-:Y:S01]  /*61f0*/  HMMA.16816.F32.BF16 R72, R4, R28, R72 ;  /* 0x0000001c0448723c */ /* 0x000fe20000041848 */
[----:B-1----:R-:W-:-:S04]  /*6200*/  FFMA.FTZ R9, R139, UR20, -R3 ;  /* 0x000000148b097c23 */ /* 0x002fc80008010803 */
[----:B------:R1:W-:Y:S01]  /*6210*/  MUFU.EX2 R199, R9 ;  /* 0x0000000900c77308 */ /* 0x0003e20000000800 */
[----:B------:R-:W-:Y:S01]  /*6220*/  HMMA.16816.F32.BF16 R60, R4, R30, R60 ;  /* 0x0000001e043c723c */ /* 0x000fe2000004183c */
[----:B--2---:R-:W-:-:S06]  /*6230*/  LOP3.LUT R8, R11, UR14, R66, 0x96, !PT ;  /* 0x0000000e0b087c12 */ /* 0x004fcc000f8e9642 */
[----:B------:R-:W-:Y:S01]  /*6240*/  LOP3.LUT R6, R65, UR12, R10, 0x96, !PT ;  /* 0x0000000c41067c12 */ /* 0x000fe2000f8e960a */
[----:B------:R-:W-:Y:S01]  /*6250*/  IMAD.WIDE.U32 R12, R8, -0x2daee0ad, RZ ;  /* 0xd2511f53080c7825 */ /* 0x000fe200078e00ff */
[----:B------:R-:W-:-:S03]  /*6260*/  LOP3.LUT R8, R119, UR25, R14, 0x96, !PT ;  /* 0x0000001977087c12 */ /* 0x000fc6000f8e960e */
[----:B------:R-:W-:Y:S01]  /*6270*/  FFMA.FTZ R4, R131, UR20, -R3 ;  /* 0x0000001483047c23 */ /* 0x000fe20008010803 */
[----:B------:R-:W-:Y:S01]  /*6280*/  IMAD.WIDE.U32 R6, R6, -0x2daee0ad, RZ ;  /* 0xd2511f5306067825 */ /* 0x000fe200078e00ff */
[----:B------:R-:W-:Y:S02]  /*6290*/  LOP3.LUT R13, R13, UR11, R96, 0x96, !PT ;  /* 0x0000000b0d0d7c12 */ /* 0x000fe4000f8e9660 */
[----:B------:R2:W3:Y:S01]  /*62a0*/  MUFU.EX2 R198, R4 ;  /* 0x0000000400c67308 */ /* 0x0004e20000000800 */
[----:B------:R-:W-:Y:S01]  /*62b0*/  IMAD.WIDE.U32 R16, R8, -0x326172a9, RZ ;  /* 0xcd9e8d5708107825 */ /* 0x000fe200078e00ff */
[----:B------:R-:W-:-:S03]  /*62c0*/  LOP3.LUT R14, R7, UR9, R12, 0x96, !PT ;  /* 0x00000009070e7c12 */ /* 0x000fc6000f8e960c */
[----:B------:R-:W-:Y:S01]  /*62d0*/  FFMA.FTZ R12, R148, UR20, -R0 ;  /* 0x00000014940c7c23 */ /* 0x000fe20008010800 */
[----:B-1----:R-:W-:Y:S01]  /*62e0*/  IMAD.WIDE.U32 R8, R13, -0x326172a9, RZ ;  /* 0xcd9e8d570d087825 */ /* 0x002fe200078e00ff */
[C---:B------:R-:W-:Y:S02]  /*62f0*/  LOP3.LUT R23, R17.reuse, UR14, R76, 0x96, !PT ;  /* 0x0000000e11177c12 */ /* 0x040fe4000f8e964c */
[----:B------:R-:W-:Y:S01]  /*6300*/  LOP3.LUT R66, R17, UR14, R66, 0x96, !PT ;  /* 0x0000000e11427c12 */ /* 0x000fe2000f8e9642 */
[----:B------:R-:W-:Y:S01]  /*6310*/  IMAD.MOV.U32 R148, RZ, RZ, R166 ;  /* 0x000000ffff947224 */ /* 0x000fe200078e00a6 */
[----:B------:R-:W-:Y:S01]  /*6320*/  LOP3.LUT R11, R9, UR10, R64, 0x96, !PT ;  /* 0x0000000a090b7c12 */ /* 0x000fe2000f8e9640 */
[----:B------:R-:W-:Y:S01]  /*6330*/  FFMA.FTZ R9, R205, UR20, -R0 ;  /* 0x00000014cd097c23 */ /* 0x000fe20008010800 */
[----:B------:R-:W-:Y:S01]  /*6340*/  IMAD.MOV.U32 R205, RZ, RZ, R197 ;  /* 0x000000ffffcd7224 */ /* 0x000fe200078e00c5 */
[--C-:B------:R-:W-:Y:S01]  /*6350*/  LOP3.LUT R22, R43, UR12, R16.reuse, 0x96, !PT ;  /* 0x0000000c2b167c12 */ /* 0x100fe2000f8e9610 */
[----:B------:R1:W-:Y:S01]  /*6360*/  MUFU.EX2 R197, R12 ;  /* 0x0000000c00c57308 */ /* 0x0003e20000000800 */
[----:B------:R-:W-:Y:S01]  /*6370*/  IMAD.WIDE.U32 R10, R11, -0x2daee0ad, RZ ;  /* 0xd2511f530b0a7825 */ /* 0x000fe200078e00ff */
[----:B------:R-:W-:-:S03]  /*6380*/  LOP3.LUT R57, R65, UR12, R16, 0x96, !PT ;  /* 0x0000000c41397c12 */ /* 0x000fc6000f8e9610 */
[----:B--2---:R-:W-:Y:S01]  /*6390*/  IMAD.WIDE.U32 R4, R15, -0x2daee0ad, RZ ;  /* 0xd2511f530f047825 */ /* 0x004fe200078e00ff */
[----:B------:R-:W-:-:S03]  /*63a0*/  LOP3.LUT R17, R11, UR7, R6, 0x96, !PT ;  /* 0x000000070b117c12 */ /* 0x000fc6000f8e9606 */
[----:B------:R-:W-:Y:S01]  /*63b0*/  FFMA.FTZ R6, R144, UR20, -R0 ;  /* 0x0000001490067c23 */ /* 0x000fe20008010800 */
[----:B------:R2:W-:Y:S01]  /*63c0*/  MUFU.EX2 R196, R9 ;  /* 0x0000000900c47308 */ /* 0x0005e20000000800 */
[----:B------:R-:W-:Y:S01]  /*63d0*/  IMAD.WIDE.U32 R14, R14, -0x326172a9, RZ ;  /* 0xcd9e8d570e0e7825 */ /* 0x000fe200078e00ff */
[----:B------:R-:W-:Y:S02]  /*63e0*/  LOP3.LUT R7, R4, 0xffff, RZ, 0xc0, !PT ;  /* 0x0000ffff04077812 */ /* 0x000fe400078ec0ff */
[----:B------:R-:W-:Y:S01]  /*63f0*/  LOP3.LUT R5, R5, UR16, R32, 0x96, !PT ;  /* 0x0000001005057c12 */ /* 0x000fe2000f8e9620 */
[----:B------:R-:W-:Y:S01]  /*6400*/  IMAD.MOV.U32 R144, RZ, RZ, R167 ;  /* 0x000000ffff907224 */ /* 0x000fe200078e00a7 */
[--C-:B------:R-:W-:Y:S02]  /*6410*/  SHF.R.U32.HI R11, RZ, 0x10, R4.reuse ;  /* 0x00000010ff0b7819 */ /* 0x100fe40000011604 */
[----:B------:R-:W-:Y:S01]  /*6420*/  SHF.R.U32.HI R7, RZ, 0x8, R7 ;  /* 0x00000008ff077819 */ /* 0x000fe20000011607 */
[----:B------:R4:W3:Y:S01]  /*6430*/  MUFU.EX2 R183, R6 ;  /* 0x0000000600b77308 */ /* 0x0008e20000000800 */
[----:B-1----:R-:W-:-:S02]  /*6440*/  SHF.R.U32.HI R12, RZ, 0x18, R4 ;  /* 0x00000018ff0c7819 */ /* 0x002fc40000011604 */
[----:B--2---:R-:W-:Y:S02]  /*6450*/  LOP3.LUT R9, R4, 0xff, RZ, 0xc0, !PT ;  /* 0x000000ff04097812 */ /* 0x004fe400078ec0ff */
[----:B------:R-:W-:Y:S02]  /*6460*/  LOP3.LUT R4, R5, 0xffff, RZ, 0xc0, !PT ;  /* 0x0000ffff05047812 */ /* 0x000fe400078ec0ff */
[----:B------:R-:W-:Y:S02]  /*6470*/  PRMT R13, R9, 0x5410, R7 ;  /* 0x00005410090d7816 */ /* 0x000fe40000000007 */
[----:B------:R-:W-:Y:S02]  /*6480*/  SHF.R.U32.HI R9, RZ, 0x8, R4 ;  /* 0x00000008ff097819 */ /* 0x000fe40000011604 */
[----:B------:R-:W-:Y:S02]  /*6490*/  LOP3.LUT R4, R15, UR8, R8, 0x96, !PT ;  /* 0x000000080f047c12 */ /* 0x000fe4000f8e9608 */
[----:B----4-:R-:W-:Y:S01]  /*64a0*/  LOP3.LUT R6, R11, 0xff, RZ, 0xc0, !PT ;  /* 0x000000ff0b067812 */ /* 0x010fe200078ec0ff */
[----:B------:R-:W-:Y:S01]  /*64b0*/  FFMA.FTZ R11, R149, UR20, -R0 ;  /* 0x00000014950b7c23 */ /* 0x000fe20008010800 */
[----:B------:R-:W-:Y:S01]  /*64c0*/  LOP3.LUT R7, R5, 0xff, RZ, 0xc0, !PT ;  /* 0x000000ff05077812 */ /* 0x000fe200078ec0ff */
[----:B------:R-:W-:Y:S01]  /*64d0*/  IMAD.WIDE.U32 R38, R4, -0x2daee0ad, RZ ;  /* 0xd2511f5304267825 */ /* 0x000fe200078e00ff */
[----:B------:R-:W-:Y:S01]  /*64e0*/  PRMT R8, R6, 0x5410, R12 ;  /* 0x0000541006087816 */ /* 0x000fe2000000000c */
[----:B------:R-:W1:Y:S01]  /*64f0*/  MUFU.EX2 R182, R11 ;  /* 0x0000000b00b67308 */ /* 0x000e620000000800 */
[----:B------:R-:W-:Y:S01]  /*6500*/  SHF.R.U32.HI R6, RZ, 0x10, R5 ;  /* 0x00000010ff067819 */ /* 0x000fe20000011605 */
[----:B------:R-:W-:Y:S01]  /*6510*/  IMAD.MOV.U32 R149, RZ, RZ, R34 ;  /* 0x000000ffff957224 */ /* 0x000fe200078e0022 */
[----:B------:R-:W-:-:S02]  /*6520*/  PRMT R9, R7, 0x5410, R9 ;  /* 0x0000541007097816 */ /* 0x000fc40000000009 */
[----:B------:R-:W-:Y:S02]  /*6530*/  SHF.R.U32.HI R7, RZ, 0x18, R5 ;  /* 0x00000018ff077819 */ /* 0x000fe40000011605 */
[----:B------:R-:W-:Y:S02]  /*6540*/  LOP3.LUT R6, R6, 0xff, RZ, 0xc0, !PT ;  /* 0x000000ff06067812 */ /* 0x000fe400078ec0ff */
[----:B------:R-:W-:Y:S02]  /*6550*/  HSET2.LE.AND R4, R13, R2, PT ;  /* 0x000000020d047233 */ /* 0x000fe40003803000 */
[----:B---3--:R-:W-:Y:S02]  /*6560*/  F2FP.BF16.F32.PACK_AB R5, R198, R199 ;  /* 0x000000c7c605723e */ /* 0x008fe400000010ff */
[----:B------:R-:W-:Y:S02]  /*6570*/  PRMT R7, R6, 0x5410, R7 ;  /* 0x0000541006077816 */ /* 0x000fe40000000007 */
[----:B------:R-:W-:-:S02]  /*6580*/  LOP3.LUT R13, R39, UR5, R10, 0x96, !PT ;  /* 0x00000005270d7c12 */ /* 0x000fc4000f8e960a */
[----:B------:R-:W-:Y:S02]  /*6590*/  LOP3.LUT R10, R4, R5, RZ, 0xc0, !PT ;  /* 0x00000005040a7212 */ /* 0x000fe400078ec0ff */
[--C-:B------:R-:W-:Y:S01]  /*65a0*/  HSET2.LE.AND R4, R8, R2.reuse, PT ;  /* 0x0000000208047233 */ /* 0x100fe20003803000 */
[----:B------:R-:W-:Y:S01]  /*65b0*/  FFMA.FTZ R8, R143, UR20, -R21 ;  /* 0x000000148f087c23 */ /* 0x000fe20008010815 */
[--C-:B------:R-:W-:Y:S01]  /*65c0*/  HSET2.LE.AND R6, R9, R2.reuse, PT ;  /* 0x0000000209067233 */ /* 0x100fe20003803000 */
[----:B------:R-:W-:Y:S01]  /*65d0*/  IMAD.MOV.U32 R143, RZ, RZ, R19 ;  /* 0x000000ffff8f7224 */ /* 0x000fe200078e0013 */
[----:B------:R-:W-:Y:S01]  /*65e0*/  HSET2.LE.AND R9, R7, R2, PT ;  /* 0x0000000207097233 */ /* 0x000fe20003803000 */
[----:B------:R2:W-:Y:S01]  /*65f0*/  MUFU.EX2 R180, R8 ;  /* 0x0000000800b47308 */ /* 0x0005e20000000800 */
[----:B------:R-:W-:Y:S01]  /*6600*/  F2FP.BF16.F32.PACK_AB R7, R200, R201 ;  /* 0x000000c9c807723e */ /* 0x000fe200000010ff */
[----:B------:R-:W-:Y:S01]  /*6610*/  IMAD.WIDE.U32 R18, R18, -0x2daee0ad, RZ ;  /* 0xd2511f5312127825 */ /* 0x000fe200078e00ff */
[----:B------:R-:W-:-:S02]  /*6620*/  F2FP.BF16.F32.PACK_AB R5, R183, R197 ;  /* 0x000000c5b705723e */ /* 0x000fc400000010ff */
[----:B-1----:R-:W-:Y:S02]  /*6630*/  F2FP.BF16.F32.PACK_AB R12, R182, R196 ;  /* 0x000000c4b60c723e */ /* 0x002fe400000010ff */
[----:B------:R-:W-:Y:S01]  /*6640*/  LOP3.LUT R11, R4, R5, RZ, 0xc0, !PT ;  /* 0x00000005040b7212 */ /* 0x000fe200078ec0ff */
[----:B------:R-:W-:Y:S01]  /*6650*/  IMAD.WIDE.U32 R4, R13, -0x326172a9, RZ ;  /* 0xcd9e8d570d047825 */ /* 0x000fe200078e00ff */
[----:B------:R-:W-:-:S03]  /*6660*/  LOP3.LUT R9, R9, R12, RZ, 0xc0, !PT ;  /* 0x0000000c09097212 */ /* 0x000fc600078ec0ff */
[----:B------:R-:W-:Y:S01]  /*6670*/  FFMA.FTZ R12, R140, UR20, -R21 ;  /* 0x000000148c0c7c23 */ /* 0x000fe20008010815 */
[----:B------:R-:W-:Y:S01]  /*6680*/  IMAD.MOV.U32 R140, RZ, RZ, R79 ;  /* 0x000000ffff8c7224 */ /* 0x000fe200078e004f */
[----:B------:R-:W-:Y:S02]  /*6690*/  LOP3.LUT R15, R4, 0xff, RZ, 0xc0, !PT ;  /* 0x000000ff040f7812 */ /* 0x000fe400078ec0ff */
[----:B------:R1:W3:Y:S01]  /*66a0*/  MUFU.EX2 R139, R12 ;  /* 0x0000000c008b7308 */ /* 0x0002e20000000800 */
[----:B--2---:R-:W-:Y:S01]  /*66b0*/  LOP3.LUT R8, R6, R7, RZ, 0xc0, !PT ;  /* 0x0000000706087212 */ /* 0x004fe200078ec0ff */
[----:B------:R-:W-:-:S04]  /*66c0*/  IMAD.WIDE.U32 R6, R17, -0x326172a9, RZ ;  /* 0xcd9e8d5711067825 */ /* 0x000fc800078e00ff */
[----:B------:R-:W-:Y:S01]  /*66d0*/  IMAD.WIDE.U32 R16, R23, -0x2daee0ad, RZ ;  /* 0xd2511f5317107825 */ /* 0x000fe200078e00ff */
[----:B------:R-:W-:-:S03]  /*66e0*/  LOP3.LUT R56, R7, UR6, R14, 0x96, !PT ;  /* 0x0000000607387c12 */ /* 0x000fc6000f8e960e */
[----:B------:R-:W-:Y:S01]  /*66f0*/  FFMA.FTZ R7, R142, UR20, -R21 ;  /* 0x000000148e077c23 */ /* 0x000fe20008010815 */
[----:B------:R-:W-:Y:S01]  /*6700*/  LOP3.LUT R6, R5, UR17, R6, 0x96, !PT ;  /* 0x0000001105067c12 */ /* 0x000fe2000f8e9606 */
[----:B------:R-:W-:Y:S01]  /*6710*/  HMMA.16816.F32.BF16 R76, R8, R26, R44 ;  /* 0x0000001a084c723c */ /* 0x000fe2000004182c */
[----:B------:R-:W-:Y:S01]  /*6720*/  SHF.R.U32.HI R14, RZ, 0x18, R4 ;  /* 0x00000018ff0e7819 */ /* 0x000fe20000011604 */
[----:B------:R2:W-:Y:S01]  /*6730*/  MUFU.EX2 R135, R7 ;  /* 0x0000000700877308 */ /* 0x0005e20000000800 */
[----:B------:R-:W-:Y:S01]  /*6740*/  IMAD.WIDE.U32 R22, R22, -0x2daee0ad, RZ ;  /* 0xd2511f5316167825 */ /* 0x000fe200078e00ff */
[----:B-1----:R-:W-:-:S03]  /*6750*/  LOP3.LUT R12, R4, 0xffff, RZ, 0xc0, !PT ;  /* 0x0000ffff040c7812 */ /* 0x002fc600078ec0ff */
[----:B------:R-:W-:Y:S01]  /*6760*/  FFMA.FTZ R5, R141, UR20, -R21 ;  /* 0x000000148d057c23 */ /* 0x000fe20008010815 */
[C---:B------:R-:W-:Y:S01]  /*6770*/  HMMA.16816.F32.BF16 R52, R8.reuse, R24, R52 ;  /* 0x000000180834723c */ /* 0x040fe20000041834 */
[----:B------:R-:W-:Y:S01]  /*6780*/  IMAD.MOV.U32 R47, RZ, RZ, R35 ;  /* 0x000000ffff2f7224 */ /* 0x000fe200078e0023 */
[----:B------:R-:W-:Y:S01]  /*6790*/  SHF.R.U32.HI R13, RZ, 0x8, R12 ;  /* 0x00000008ff0d7819 */ /* 0x000fe2000001160c */
[----:B------:R1:W-:Y:S01]  /*67a0*/  MUFU.EX2 R134, R5 ;  /* 0x0000000500867308 */ /* 0x0003e20000000800 */
[----:B------:R-:W-:Y:S02]  /*67b0*/  IMAD.MOV.U32 R142, RZ, RZ, R41 ;  /* 0x000000ffff8e7224 */ /* 0x000fe400078e0029 */
[----:B------:R-:W-:Y:S01]  /*67c0*/  PRMT R26, R15, 0x5410, R13 ;  /* 0x000054100f1a7816 */ /* 0x000fe2000000000d */
[C---:B------:R-:W-:Y:S01]  /*67d0*/  HMMA.16816.F32.BF16 R84, R8.reuse, R28, R84 ;  /* 0x0000001c0854723c */ /* 0x040fe20000041854 */
[----:B------:R-:W-:Y:S01]  /*67e0*/  LOP3.LUT R24, R19, UR11, R94, 0x96, !PT ;  /* 0x0000000b13187c12 */ /* 0x000fe2000f8e965e */
[----:B------:R-:W-:Y:S01]  /*67f0*/  IMAD.MOV.U32 R46, RZ, RZ, R116 ;  /* 0x000000ffff2e7224 */ /* 0x000fe200078e0074 */
[----:B------:R-:W-:Y:S01]  /*6800*/  LOP3.LUT R19, R17, UR11, R94, 0x96, !PT ;  /* 0x0000000b11137c12 */ /* 0x000fe2000f8e965e */
[----:B------:R-:W-:Y:S01]  /*6810*/  IMAD.MOV.U32 R141, RZ, RZ, R114 ;  /* 0x000000ffff8d7224 */ /* 0x000fe200078e0072 */
[----:B--2---:R-:W-:Y:S01]  /*6820*/  SHF.R.U32.HI R7, RZ, 0x10, R4 ;  /* 0x00000010ff077819 */ /* 0x004fe20000011604 */
[----:B------:R-:W-:Y:S01]  /*6830*/  HMMA.16816.F32.BF16 R80, R8, R30, R80 ;  /* 0x0000001e0850723c */ /* 0x000fe20000041850 */
[----:B------:R-:W-:Y:S01]  /*6840*/  LOP3.LUT R4, R6, 0xffff, RZ, 0xc0, !PT ;  /* 0x0000ffff06047812 */ /* 0x000fe200078ec0ff */
[----:B------:R-:W-:Y:S01]  /*6850*/  IMAD.MOV.U32 R94, RZ, RZ, R204 ;  /* 0x000000ffff5e7224 */ /* 0x000fe200078e00cc */
[----:B------:R-:W-:Y:S01]  /*6860*/  LOP3.LUT R12, R7, 0xff, RZ, 0xc0, !PT ;  /* 0x000000ff070c7812 */ /* 0x000fe200078ec0ff */
[----:B------:R-:W-:Y:S01]  /*6870*/  FFMA.FTZ R7, R147, UR20, -R20 ;  /* 0x0000001493077c23 */ /* 0x000fe20008010814 */
[----:B------:R-:W-:Y:S01]  /*6880*/  IMAD.MOV.U32 R147, RZ, RZ, R165 ;  /* 0x000000ffff937224 */ /* 0x000fe200078e00a5 */
[----:B-1----:R-:W-:Y:S01]  /*6890*/  SHF.R.U32.HI R5, RZ, 0x8, R4 ;  /* 0x00000008ff057819 */ /* 0x002fe20000011604 */
[----:B------:R-:W-:Y:S01]  /*68a0*/  FFMA.FTZ R8, R150, UR20, -R20 ;  /* 0x0000001496087c23 */ /* 0x000fe20008010814 */
[----:B------:R-:W-:Y:S01]  /*68b0*/  LOP3.LUT R4, R6, 0xff, RZ, 0xc0, !PT ;  /* 0x000000ff06047812 */ /* 0x000fe200078ec0ff */
[----:B------:R-:W-:Y:S01]  /*68c0*/  MUFU.EX2 R133, R7 ;  /* 0x0000000700857308 */ /* 0x000fe20000000800 */
[----:B------:R-:W-:Y:S01]  /*68d0*/  PRMT R25, R12, 0x5410, R14 ;  /* 0x000054100c197816 */ /* 0x000fe2000000000e */
[----:B------:R-:W-:Y:S01]  /*68e0*/  IMAD.WIDE.U32 R14, R33, -0x2daee0ad, RZ ;  /* 0xd2511f53210e7825 */ /* 0x000fe200078e00ff */
[----:B------:R-:W-:-:S03]  /*68f0*/  PRMT R27, R4, 0x5410, R5 ;  /* 0x00005410041b7816 */ /* 0x000fc60000000005 */
[----:B------:R-:W-:Y:S01]  /*6900*/  FFMA.FTZ R4, R146, UR20, -R20 ;  /* 0x0000001492047c23 */ /* 0x000fe20008010814 */
[--C-:B------:R-:W-:Y:S01]  /*6910*/  SHF.R.U32.HI R5, RZ, 0x10, R6.reuse ;  /* 0x00000010ff057819 */ /* 0x100fe20000011606 */
[----:B------:R-:W1:Y:S01]  /*6920*/  LDSM.16.MT88.4 R32, [R209+0x5000] ;  /* 0x00500000d120783b */ /* 0x000e620000004200 */
[----:B------:R-:W-:Y:S01]  /*6930*/  SHF.R.U32.HI R6, RZ, 0x18, R6 ;  /* 0x00000018ff067819 */ /* 0x000fe20000011606 */
[----:B------:R2:W-:Y:S01]  /*6940*/  MUFU.EX2 R131, R4 ;  /* 0x0000000400837308 */ /* 0x0005e20000000800 */
[----:B------:R-:W-:Y:S01]  /*6950*/  LOP3.LUT R12, R15, UR9, R18, 0x96, !PT ;  /* 0x000000090f0c7c12 */ /* 0x000fe2000f8e9612 */
[----:B------:R-:W-:Y:S01]  /*6960*/  IMAD.MOV.U32 R146, RZ, RZ, R58 ;  /* 0x000000ffff927224 */ /* 0x000fe200078e003a */
[----:B------:R-:W-:Y:S01]  /*6970*/  LOP3.LUT R15, R23, UR9, R16, 0x96, !PT ;  /* 0x00000009170f7c12 */ /* 0x000fe2000f8e9610 */
[----:B------:R-:W-:Y:S01]  /*6980*/  IMAD.MOV.U32 R150, RZ, RZ, R98 ;  /* 0x000000ffff967224 */ /* 0x000fe200078e0062 */
[----:B---3--:R-:W-:Y:S01]  /*6990*/  F2FP.BF16.F32.PACK_AB R9, R139, R180 ;  /* 0x000000b48b09723e */ /* 0x008fe200000010ff */
[----:B------:R-:W-:-:S02]  /*69a0*/  IMAD.WIDE.U32 R12, R12, -0x326172a9, RZ ;  /* 0xcd9e8d570c0c7825 */ /* 0x000fc400078e00ff */
[----:B------:R3:W-:Y:S02]  /*69b0*/  MUFU.EX2 R129, R8 ;  /* 0x0000000800817308 */ /* 0x0007e40000000800 */
[----:B------:R-:W-:Y:S02]  /*69c0*/  IMAD.MOV.U32 R98, RZ, RZ, R105 ;  /* 0x000000ffff627224 */ /* 0x000fe400078e0069 */
[----:B------:R-:W-:Y:S01]  /*69d0*/  IMAD.MOV.U32 R204, RZ, RZ, R111 ;  /* 0x000000ffffcc7224 */ /* 0x000fe200078e006f */
[----:B--2---:R-:W-:Y:S01]  /*69e0*/  LOP3.LUT R4, R5, 0xff, RZ, 0xc0, !PT ;  /* 0x000000ff05047812 */ /* 0x004fe200078ec0ff */
[----:B------:R-:W-:Y:S01]  /*69f0*/  FFMA.FTZ R5, R145, UR20, -R20 ;  /* 0x0000001491057c23 */ /* 0x000fe20008010814 */
[----:B------:R-:W-:Y:S02]  /*6a00*/  IMAD.MOV.U32 R145, RZ, RZ, R59 ;  /* 0x000000ffff917224 */ /* 0x000fe400078e003b */
[----:B------:R-:W-:Y:S01]  /*6a10*/  PRMT R17, R4, 0x5410, R6 ;  /* 0x0000541004117816 */ /* 0x000fe20000000006 */
[----:B------:R2:W4:Y:S01]  /*6a20*/  MUFU.EX2 R130, R5 ;  /* 0x0000000500827308 */ /* 0x0005220000000800 */
[----:B------:R-:W-:Y:S01]  /*6a30*/  IMAD.WIDE.U32 R6, R19, -0x326172a9, RZ ;  /* 0xcd9e8d5713067825 */ /* 0x000fe200078e00ff */
[----:B---3--:R-:W-:-:S03]  /*6a40*/  HSET2.LE.AND R8, R27, R2, PT ;  /* 0x000000021b087233 */ /* 0x008fc60003803000 */
[----:B------:R-:W-:Y:S01]  /*6a50*/  IMAD.WIDE.U32 R18, R15, -0x326172a9, RZ ;  /* 0xcd9e8d570f127825 */ /* 0x000fe200078e00ff */
[----:B------:R-:W-:Y:S02]  /*6a60*/  LOP3.LUT R23, R7, UR10, R42, 0x96, !PT ;  /* 0x0000000a07177c12 */ /* 0x000fe4000f8e962a */
[----:B------:R-:W-:Y:S02]  /*6a70*/  LOP3.LUT R8, R8, R9, RZ, 0xc0, !PT ;  /* 0x0000000908087212 */ /* 0x000fe400078ec0ff */
[----:B------:R-:W-:Y:S02]  /*6a80*/  LOP3.LUT R15, R19, UR8, R6, 0x96, !PT ;  /* 0x00000008130f7c12 */ /* 0x000fe4000f8e9606 */
[----:B------:R-:W-:Y:S01]  /*6a90*/  HSET2.LE.AND R6, R25, R2, PT ;  /* 0x0000000219067233 */ /* 0x000fe20003803000 */
[----:B--2---:R-:W-:Y:S01]  /*6aa0*/  IMAD.WIDE.U32 R4, R24, -0x326172a9, RZ ;  /* 0xcd9e8d5718047825 */ /* 0x004fe200078e00ff */
[----:B----4-:R-:W-:Y:S02]  /*6ab0*/  F2FP.BF16.F32.PACK_AB R7, R130, R131 ;  /* 0x000000838207723e */ /* 0x010fe400000010ff */
[----:B------:R-:W-:-:S02]  /*6ac0*/  LOP3.LUT R13, R13, UR8, R4, 0x96, !PT ;  /* 0x000000080d0d7c12 */ /* 0x000fc4000f8e9604 */
[----:B------:R-:W-:Y:S02]  /*6ad0*/  LOP3.LUT R16, R5, UR10, R42, 0x96, !PT ;  /* 0x0000000a05107c12 */ /* 0x000fe4000f8e962a */
[--C-:B------:R-:W-:Y:S02]  /*6ae0*/  HSET2.LE.AND R4, R26, R2.reuse, PT ;  /* 0x000000021a047233 */ /* 0x100fe40003803000 */
[----:B------:R-:W-:Y:S02]  /*6af0*/  F2FP.BF16.F32.PACK_AB R5, R134, R135 ;  /* 0x000000878605723e */ /* 0x000fe400000010ff */
[----:B------:R-:W-:Y:S01]  /*6b00*/  LOP3.LUT R11, R6, R7, RZ, 0xc0, !PT ;  /* 0x00000007060b7212 */ /* 0x000fe200078ec0ff */
[----:B------:R-:W-:Y:S01]  /*6b10*/  IMAD.WIDE.U32 R6, R16, -0x2daee0ad, RZ ;  /* 0xd2511f5310067825 */ /* 0x000fe200078e00ff */
[----:B------:R-:W-:Y:S02]  /*6b20*/  LOP3.LUT R10, R4, R5, RZ, 0xc0, !PT ;  /* 0x00000005040a7212 */ /* 0x000fe400078ec0ff */
[----:B------:R-:W-:Y:S01]  /*6b30*/  HSET2.LE.AND R4, R17, R2, PT ;  /* 0x0000000211047233 */ /* 0x000fe20003803000 */
[----:B------:R-:W-:Y:S01]  /*6b40*/  IMAD.WIDE.U32 R16, R13, -0x2daee0ad, RZ ;  /* 0xd2511f530d107825 */ /* 0x000fe200078e00ff */
[----:B------:R-:W-:-:S02]  /*6b50*/  F2FP.BF16.F32.PACK_AB R5, R129, R133 ;  /* 0x000000858105723e */ /* 0x000fc400000010ff */
[----:B------:R-:W-:Y:S02]  /*6b60*/  LOP3.LUT R7, R7, UR7, R14, 0x96, !PT ;  /* 0x0000000707077c12 */ /* 0x000fe4000f8e960e */
[----:B------:R-:W-:Y:S01]  /*6b70*/  LOP3.LUT R9, R4, R5, RZ, 0xc0, !PT ;  /* 0x0000000504097212 */ /* 0x000fe200078ec0ff */
[----:B------:R-:W-:Y:S01]  /*6b80*/  IMAD.WIDE.U32 R4, R23, -0x2daee0ad, RZ ;  /* 0xd2511f5317047825 */ /* 0x000fe200078e00ff */
[----:B------:R-:W-:-:S03]  /*6b90*/  LOP3.LUT R13, R17, UR5, R6, 0x96, !PT ;  /* 0x00000005110d7c12 */ /* 0x000fc6000f8e9606 */
[----:B------:R-:W-:Y:S01]  /*6ba0*/  IMAD.WIDE.U32 R6, R7, -0x326172a9, RZ ;  /* 0xcd9e8d5707067825 */ /* 0x000fe200078e00ff */
[----:B------:R-:W-:Y:S01]  /*6bb0*/  LOP3.LUT R5, R5, UR7, R22, 0x96, !PT ;  /* 0x0000000705057c12 */ /* 0x000fe2000f8e9616 */
[----:B-1----:R-:W-:Y:S02]  /*6bc0*/  HMMA.16816.F32.BF16 R164, R8, R34, R68 ;  /* 0x0000002208a4723c */ /* 0x002fe40000041844 */
[----:B------:R-:W-:Y:S01]  /*6bd0*/  IMAD.WIDE.U32 R22, R15, -0x2daee0ad, RZ ;  /* 0xd2511f530f167825 */ /* 0x000fe200078e00ff */
[----:B------:R-:W-:-:S03]  /*6be0*/  LOP3.LUT R19, R7, UR6, R12, 0x96, !PT ;  /* 0x0000000607137c12 */ /* 0x000fc6000f8e960c */
[----:B------:R-:W-:Y:S01]  /*6bf0*/  FFMA.FTZ R7, R207, UR20, -R3 ;  /* 0x00000014cf077c23 */ /* 0x000fe20008010803 */
[----:B------:R-:W-:Y:S01]  /*6c00*/  IMAD.WIDE.U32 R14, R5, -0x326172a9, RZ ;  /* 0xcd9e8d57050e7825 */ /* 0x000fe200078e00ff */
[----:B------:R-:W-:Y:S01]  /*6c10*/  LOP3.LUT R17, R23, UR5, R4, 0x96, !PT ;  /* 0x0000000517117c12 */ /* 0x000fe2000f8e9604 */
[----:B------:R-:W-:Y:S01]  /*6c20*/  HMMA.16816.F32.BF16 R88, R8, R32, R88 ;  /* 0x000000200858723c */ /* 0x000fe20000041858 */
[----:B------:R1:W-:Y:S01]  /*6c30*/  MUFU.EX2 R128, R7 ;  /* 0x0000000700807308 */ /* 0x0003e20000000800 */
[----:B------:R-:W-:-:S04]  /*6c40*/  IMAD.WIDE.U32 R4, R13, -0x326172a9, RZ ;  /* 0xcd9e8d570d047825 */ /* 0x000fc800078e00ff */
[----:B------:R-:W-:Y:S01]  /*6c50*/  FFMA.FTZ R13, R206, UR20, -R3 ;  /* 0x00000014ce0d7c23 */ /* 0x000fe20008010803 */
[----:B------:R-:W-:Y:S01]  /*6c60*/  LOP3.LUT R23, R15, UR6, R18, 0x96, !PT ;  /* 0x000000060f177c12 */ /* 0x000fe2000f8e9612 */
[C---:B------:R-:W-:Y:S01]  /*6c70*/  HMMA.16816.F32.BF16 R72, R8.reuse, R48, R72 ;  /* 0x000000300848723c */ /* 0x040fe20000041848 */
[----:B------:R-:W-:Y:S01]  /*6c80*/  LOP3.LUT R12, R5, UR17, R6, 0x96, !PT ;  /* 0x00000011050c7c12 */ /* 0x000fe2000f8e9606 */
[----:B------:R-:W-:Y:S01]  /*6c90*/  IMAD.MOV.U32 R207, RZ, RZ, R99 ;  /* 0x000000ffffcf7224 */ /* 0x000fe200078e0063 */
[----:B------:R2:W3:Y:S01]  /*6ca0*/  MUFU.EX2 R127, R13 ;  /* 0x0000000d007f7308 */ /* 0x0004e20000000800 */
[----:B------:R-:W-:Y:S02]  /*6cb0*/  IMAD.MOV.U32 R99, RZ, RZ, R106 ;  /* 0x000000ffff637224 */ /* 0x000fe400078e006a */
[----:B------:R-:W-:Y:S01]  /*6cc0*/  HMMA.16816.F32.BF16 R68, R8, R50, R60 ;  /* 0x000000320844723c */ /* 0x000fe2000004183c */
[----:B------:R-:W-:Y:S02]  /*6cd0*/  IMAD.MOV.U32 R206, RZ, RZ, R109 ;  /* 0x000000ffffce7224 */ /* 0x000fe400078e006d */
[----:B-1----:R-:W-:-:S04]  /*6ce0*/  IMAD.WIDE.U32 R6, R17, -0x326172a9, RZ ;  /* 0xcd9e8d5711067825 */ /* 0x002fc800078e00ff */
[----:B------:R-:W-:Y:S01]  /*6cf0*/  LOP3.LUT R9, R4, 0xffff, RZ, 0xc0, !PT ;  /* 0x0000ffff04097812 */ /* 0x000fe200078ec0ff */
[----:B------:R-:W-:Y:S01]  /*6d00*/  FFMA.FTZ R8, R172, UR20, -R3 ;  /* 0x00000014ac087c23 */ /* 0x000fe20008010803 */
[----:B------:R-:W-:Y:S01]  /*6d10*/  SHF.R.U32.HI R11, RZ, 0x10, R4 ;  /* 0x00000010ff0b7819 */ /* 0x000fe20000011604 */
[----:B------:R-:W-:Y:S01]  /*6d20*/  IMAD.MOV.U32 R172, RZ, RZ, R112 ;  /* 0x000000ffffac7224 */ /* 0x000fe200078e0070 */
[----:B------:R-:W-:Y:S01]  /*6d30*/  SHF.R.U32.HI R10, RZ, 0x18, R4 ;  /* 0x00000018ff0a7819 */ /* 0x000fe20000011604 */
[----:B------:R1:W-:Y:S01]  /*6d40*/  MUFU.EX2 R126, R8 ;  /* 0x00000008007e7308 */ /* 0x0003e20000000800 */
[----:B------:R-:W-:Y:S02]  /*6d50*/  LOP3.LUT R39, R6, 0xffff, RZ, 0xc0, !PT ;  /* 0x0000ffff06277812 */ /* 0x000fe400078ec0ff */
[----:B--2---:R-:W-:Y:S01]  /*6d60*/  LOP3.LUT R13, R4, 0xff, RZ, 0xc0, !PT ;  /* 0x000000ff040d7812 */ /* 0x004fe200078ec0ff */
[----:B------:R-:W-:Y:S01]  /*6d70*/  IMAD.WIDE.U32 R4, R19, -0x2daee0ad, RZ ;  /* 0xd2511f5313047825 */ /* 0x000fe200078e00ff */
[----:B------:R-:W-:-:S02]  /*6d80*/  LOP3.LUT R43, R6, 0xff, RZ, 0xc0, !PT ;  /* 0x000000ff062b7812 */ /* 0x000fc400078ec0ff */
[----:B------:R-:W-:Y:S02]  /*6d90*/  SHF.R.U32.HI R42, RZ, 0x10, R6 ;  /* 0x00000010ff2a7819 */ /* 0x000fe40000011606 */
[C---:B------:R-:W-:Y:S02]  /*6da0*/  LOP3.LUT R37, R4.reuse, 0xffff, RZ, 0xc0, !PT ;  /* 0x0000ffff04257812 */ /* 0x040fe400078ec0ff */
[----:B------:R-:W-:Y:S02]  /*6db0*/  LOP3.LUT R40, R4, 0xff, RZ, 0xc0, !PT ;  /* 0x000000ff04287812 */ /* 0x000fe400078ec0ff */
[--C-:B------:R-:W-:Y:S02]  /*6dc0*/  SHF.R.U32.HI R45, RZ, 0x10, R4.reuse ;  /* 0x00000010ff2d7819 */ /* 0x100fe40000011604 */
[----:B------:R-:W-:Y:S01]  /*6dd0*/  SHF.R.U32.HI R44, RZ, 0x18, R4 ;  /* 0x00000018ff2c7819 */ /* 0x000fe20000011604 */
[----:B------:R-:W-:Y:S01]  /*6de0*/  FFMA.FTZ R4, R223, UR20, -R0 ;  /* 0x00000014df047c23 */ /* 0x000fe20008010800 */
[----:B------:R-:W-:Y:S01]  /*6df0*/  LOP3.LUT R15, R5, UR16, R16, 0x96, !PT ;  /* 0x00000010050f7c12 */ /* 0x000fe2000f8e9610 */
[----:B------:R-:W-:Y:S01]  /*6e00*/  IMAD.MOV.U32 R223, RZ, RZ, R110 ;  /* 0x000000ffffdf7224 */ /* 0x000fe200078e006e */
[----:B------:R-:W-:Y:S01]  /*6e10*/  SHF.R.U32.HI R5, RZ, 0x8, R9 ;  /* 0x00000008ff057819 */ /* 0x000fe20000011609 */
[----:B------:R2:W-:Y:S01]  /*6e20*/  MUFU.EX2 R124, R4 ;  /* 0x00000004007c7308 */ /* 0x0005e20000000800 */
[----:B------:R-:W-:Y:S01]  /*6e30*/  SHF.R.U32.HI R41, RZ, 0x18, R6 ;  /* 0x00000018ff297819 */ /* 0x000fe20000011606 */
[----:B------:R-:W-:Y:S01]  /*6e40*/  FFMA.FTZ R6, R160, UR20, -R3 ;  /* 0x00000014a0067c23 */ /* 0x000fe20008010803 */
[----:B------:R-:W-:Y:S01]  /*6e50*/  PRMT R9, R13, 0x5410, R5 ;  /* 0x000054100d097816 */ /* 0x000fe20000000005 */
[----:B------:R-:W-:Y:S01]  /*6e60*/  FFMA.FTZ R5, R222, UR20, -R0 ;  /* 0x00000014de057c23 */ /* 0x000fe20008010800 */
[----:B-1----:R-:W-:Y:S01]  /*6e70*/  LOP3.LUT R8, R12, 0xff, RZ, 0xc0, !PT ;  /* 0x000000ff0c087812 */ /* 0x002fe200078ec0ff */
[----:B------:R-:W-:Y:S01]  /*6e80*/  IMAD.MOV.U32 R222, RZ, RZ, R113 ;  /* 0x000000ffffde7224 */ /* 0x000fe200078e0071 */
[----:B------:R-:W-:Y:S01]  /*6e90*/  LOP3.LUT R14, R7, UR17, R14, 0x96, !PT ;  /* 0x00000011070e7c12 */ /* 0x000fe2000f8e960e */
[----:B------:R1:W4:Y:S01]  /*6ea0*/  MUFU.EX2 R123, R5 ;  /* 0x00000005007b7308 */ /* 0x0003220000000800 */
[----:B------:R-:W-:Y:S01]  /*6eb0*/  SHF.R.U32.HI R7, RZ, 0x18, R12 ;  /* 0x00000018ff077819 */ /* 0x000fe2000001160c */
[----:B------:R-:W-:Y:S01]  /*6ec0*/  FFMA.FTZ R13, R152, UR20, -R3 ;  /* 0x00000014980d7c23 */ /* 0x000fe20008010803 */
[----:B------:R-:W-:-:S02]  /*6ed0*/  IMAD.MOV.U32 R152, RZ, RZ, R147 ;  /* 0x000000ffff987224 */ /* 0x000fc400078e0093 */
[----:B------:R-:W-:Y:S02]  /*6ee0*/  IMAD.MOV.U32 R147, RZ, RZ, R140 ;  /* 0x000000ffff937224 */ /* 0x000fe400078e008c */
[----:B------:R-:W-:Y:S01]  /*6ef0*/  IMAD.MOV.U32 R140, RZ, RZ, R102 ;  /* 0x000000ffff8c7224 */ /* 0x000fe200078e0066 */
[----:B------:R3:W4:Y:S01]  /*6f00*/  MUFU.EX2 R125, R6 ;  /* 0x00000006007d7308 */ /* 0x0007220000000800 */
[----:B--2---:R-:W-:-:S04]  /*6f10*/  LOP3.LUT R4, R11, 0xff, RZ, 0xc0, !PT ;  /* 0x000000ff0b047812 */ /* 0x004fc800078ec0ff */
[----:B------:R-:W-:Y:S02]  /*6f20*/  PRMT R10, R4, 0x5410, R10 ;  /* 0x00005410040a7816 */ /* 0x000fe4000000000a */
[----:B------:R-:W-:Y:S01]  /*6f30*/  LOP3.LUT R4, R12, 0xffff, RZ, 0xc0, !PT ;  /* 0x0000ffff0c047812 */ /* 0x000fe200078ec0ff */
[----:B------:R-:W-:Y:S01]  /*6f40*/  MUFU.EX2 R109, R13 ;  /* 0x0000000d006d7308 */ /* 0x000fe20000000800 */
[----:B-1----:R-:W-:Y:S01]  /*6f50*/  SHF.R.U32.HI R5, RZ, 0x10, R12 ;  /* 0x00000010ff057819 */ /* 0x002fe2000001160c */
[----:B------:R-:W-:Y:S01]  /*6f60*/  FFMA.FTZ R12, R154, UR20, -R3 ;  /* 0x000000149a0c7c23 */ /* 0x000fe20008010803 */
[----:B------:R-:W-:Y:S01]  /*6f70*/  SHF.R.U32.HI R4, RZ, 0x8, R4 ;  /* 0x00000008ff047819 */ /* 0x000fe20000011604 */
[----:B------:R-:W-:Y:S01]  /*6f80*/  IMAD.MOV.U32 R154, RZ, RZ, R95 ;  /* 0x000000ffff9a7224 */ /* 0x000fe200078e005f */
[----:B------:R-:W-:Y:S01]  /*6f90*/  LOP3.LUT R5, R5, 0xff, RZ, 0xc0, !PT ;  /* 0x000000ff05057812 */ /* 0x000fe200078ec0ff */
[----:B------:R-:W-:Y:S01]  /*6fa0*/  IMAD.MOV.U32 R95, RZ, RZ, R205 ;  /* 0x000000ffff5f7224 */ /* 0x000fe200078e00cd */
[----:B------:R-:W-:Y:S01]  /*6fb0*/  PRMT R4, R8, 0x5410, R4 ;  /* 0x0000541008047816 */ /* 0x000fe20000000004 */
[----:B------:R-:W-:Y:S01]  /*6fc0*/  FFMA.FTZ R8, R158, UR20, -R3 ;  /* 0x000000149e087c23 */ /* 0x000fe20008010803 */
[----:B---3--:R-:W-:Y:S01]  /*6fd0*/  FFMA.FTZ R6, R174, UR20, -R0 ;  /* 0x00000014ae067c23 */ /* 0x008fe20008010800 */
[----:B------:R-:W-:Y:S01]  /*6fe0*/  PRMT R7, R5, 0x5410, R7 ;  /* 0x0000541005077816 */ /* 0x000fe20000000007 */
[----:B------:R-:W-:Y:S01]  /*6ff0*/  IMAD.MOV.U32 R174, RZ, RZ, R108 ;  /* 0x000000ffffae7224 */ /* 0x000fe200078e006c */
[----:B------:R-:W-:Y:S01]  /*7000*/  HSET2.LE.AND R4, R4, R2, PT ;  /* 0x0000000204047233 */ /* 0x000fe20003803000 */
[----:B------:R1:W-:Y:S01]  /*7010*/  MUFU.EX2 R122, R6 ;  /* 0x00000006007a7308 */ /* 0x0003e20000000800 */
[----:B------:R-:W-:Y:S01]  /*7020*/  F2FP.BF16.F32.PACK_AB R5, R127, R128 ;  /* 0x000000807f05723e */ /* 0x000fe200000010ff */
[----:B------:R-:W-:-:S03]  /*7030*/  IMAD.MOV.U32 R205, RZ, RZ, R107 ;  /* 0x000000ffffcd7224 */ /* 0x000fc600078e006b */
[----:B------:R-:W-:Y:S02]  /*7040*/  LOP3.LUT R16, R4, R5, RZ, 0xc0, !PT ;  /* 0x0000000504107212 */ /* 0x000fe400078ec0ff */
[----:B------:R-:W-:Y:S01]  /*7050*/  HSET2.LE.AND R4, R7, R2, PT ;  /* 0x0000000207047233 */ /* 0x000fe20003803000 */
[----:B------:R-:W-:Y:S01]  /*7060*/  MUFU.EX2 R112, R8 ;  /* 0x0000000800707308 */ /* 0x000fe20000000800 */
[----:B----4-:R-:W-:-:S04]  /*7070*/  F2FP.BF16.F32.PACK_AB R5, R123, R124 ;  /* 0x0000007c7b05723e */ /* 0x010fc800000010ff */
[----:B------:R-:W-:Y:S02]  /*7080*/  LOP3.LUT R17, R4, R5, RZ, 0xc0, !PT ;  /* 0x0000000504117212 */ /* 0x000fe400078ec0ff */
[----:B------:R-:W-:Y:S01]  /*7090*/  HSET2.LE.AND R4, R9, R2, PT ;  /* 0x0000000209047233 */ /* 0x000fe20003803000 */
[----:B------:R-:W-:Y:S01]  /*70a0*/  MUFU.EX2 R110, R12 ;  /* 0x0000000c006e7308 */ /* 0x000fe20000000800 */
[----:B-1----:R-:W-:Y:S01]  /*70b0*/  FFMA.FTZ R6, R173, UR20, -R0 ;  /* 0x00000014ad067c23 */ /* 0x002fe20008010800 */
[----:B------:R-:W-:Y:S01]  /*70c0*/  F2FP.BF16.F32.PACK_AB R5, R125, R126 ;  /* 0x0000007e7d05723e */ /* 0x000fe200000010ff */
[----:B------:R-:W-:-:S03]  /*70d0*/  IMAD.MOV.U32 R173, RZ, RZ, R103 ;  /* 0x000000ffffad7224 */ /* 0x000fc600078e0067 */
[----:B------:R-:W-:Y:S02]  /*70e0*/  LOP3.LUT R18, R4, R5, RZ, 0xc0, !PT ;  /* 0x0000000504127212 */ /* 0x000fe400078ec0ff */
[----:B------:R-:W1:Y:S01]  /*70f0*/  MUFU.EX2 R121, R6 ;  /* 0x0000000600797308 */ /* 0x000e620000000800 */
[----:B------:R-:W-:Y:S01]  /*7100*/  HSET2.LE.AND R4, R10, R2, PT ;  /* 0x000000020a047233 */ /* 0x000fe20003803000 */
[----:B------:R-:W-:-:S06]  /*7110*/  FFMA.FTZ R10, R156, UR20, -R3 ;  /* 0x000000149c0a7c23 */ /* 0x000fcc0008010803 */
[----:B------:R-:W-:Y:S01]  /*7120*/  MUFU.EX2 R111, R10 ;  /* 0x0000000a006f7308 */ /* 0x000fe20000000800 */
[----:B-1----:R-:W-:Y:S01]  /*7130*/  F2FP.BF16.F32.PACK_AB R5, R121, R122 ;  /* 0x0000007a7905723e */ /* 0x002fe200000010ff */
[----:B------:R-:W-:-:S03]  /*7140*/  FFMA.FTZ R6, R163, UR20, -R3 ;  /* 0x00000014a3067c23 */ /* 0x000fc60008010803 */
[----:B------:R-:W-:-:S03]  /*7150*/  LOP3.LUT R19, R4, R5, RZ, 0xc0, !PT ;  /* 0x0000000504137212 */ /* 0x000fc600078ec0ff */
[----:B------:R1:W-:Y:S01]  /*7160*/  MUFU.EX2 R120, R6 ;  /* 0x0000000600787308 */ /* 0x0003e20000000800 */
[----:B------:R-:W-:-:S05]  /*7170*/  IMAD.WIDE.U32 R4, R23, -0x2daee0ad, RZ ;  /* 0xd2511f5317047825 */ /* 0x000fca00078e00ff */
[----:B------:R-:W-:Y:S02]  /*7180*/  LOP3.LUT R36, R5, UR16, R22, 0x96, !PT ;  /* 0x0000001005247c12 */ /* 0x000fe4000f8e9616 */
[C---:B------:R-:W-:Y:S01]  /*7190*/  LOP3.LUT R24, R4.reuse, 0xffff, RZ, 0xc0, !PT ;  /* 0x0000ffff04187812 */ /* 0x040fe200078ec0ff */
[--C-:B------:R-:W-:Y:S01]  /*71a0*/  FFMA.FTZ R5, R159, UR20, -R3.reuse ;  /* 0x000000149f057c23 */ /* 0x100fe20008010803 */
[----:B------:R-:W-:Y:S02]  /*71b0*/  LOP3.LUT R27, R4, 0xff, RZ, 0xc0, !PT ;  /* 0x000000ff041b7812 */ /* 0x000fe400078ec0ff */
[--C-:B------:R-:W-:Y:S01]  /*71c0*/  SHF.R.U32.HI R26, RZ, 0x10, R4.reuse ;  /* 0x00000010ff1a7819 */ /* 0x100fe20000011604 */
[----:B------:R2:W-:Y:S01]  /*71d0*/  MUFU.EX2 R116, R5 ;  /* 0x0000000500747308 */ /* 0x0005e20000000800 */
[----:B------:R-:W-:Y:S01]  /*71e0*/  SHF.R.U32.HI R25, RZ, 0x18, R4 ;  /* 0x00000018ff197819 */ /* 0x000fe20000011604 */
[----:B-1----:R-:W-:-:S06]  /*71f0*/  FFMA.FTZ R6, R162, UR20, -R3 ;  /* 0x00000014a2067c23 */ /* 0x002fcc0008010803 */
[----:B------:R1:W-:Y:S01]  /*7200*/  MUFU.EX2 R119, R6 ;  /* 0x0000000600777308 */ /* 0x0003e20000000800 */
[----:B--2---:R-:W-:-:S03]  /*7210*/  IMAD.WIDE.U32 R4, R56, -0x2daee0ad, RZ ;  /* 0xd2511f5338047825 */ /* 0x004fc600078e00ff */
[C---:B------:R-:W-:Y:S02]  /*7220*/  LOP3.LUT R28, R4.reuse, 0xffff, RZ, 0xc0, !PT ;  /* 0x0000ffff041c7812 */ /* 0x040fe400078ec0ff */
[----:B------:R-:W-:Y:S01]  /*7230*/  LOP3.LUT R31, R4, 0xff, RZ, 0xc0, !PT ;  /* 0x000000ff041f7812 */ /* 0x000fe200078ec0ff */
[--C-:B-1----:R-:W-:Y:S01]  /*7240*/  FFMA.FTZ R6, R161, UR20, -R3.reuse ;  /* 0x00000014a1067c23 */ /* 0x102fe20008010803 */
[--C-:B------:R-:W-:Y:S01]  /*7250*/  SHF.R.U32.HI R29, RZ, 0x10, R4.reuse ;  /* 0x00000010ff1d7819 */ /* 0x100fe20000011604 */
[----:B------:R-:W-:Y:S01]  /*7260*/  HMMA.16816.F32.BF16 R160, R16, R32, R52 ;  /* 0x0000002010a0723c */ /* 0x000fe20000041834 */
[----:B------:R-:W-:Y:S01]  /*7270*/  SHF.R.U32.HI R30, RZ, 0x18, R4 ;  /* 0x00000018ff1e7819 */ /* 0x000fe20000011604 */
[----:B------:R1:W-:Y:S01]  /*7280*/  MUFU.EX2 R118, R6 ;  /* 0x0000000600767308 */ /* 0x0003e20000000800 */
[----:B------:R-:W-:Y:S01]  /*7290*/  FFMA.FTZ R4, R155, UR20, -R3 ;  /* 0x000000149b047c23 */ /* 0x000fe20008010803 */
[----:B------:R-:W-:-:S03]  /*72a0*/  LOP3.LUT R11, R5, UR16, R38, 0x96, !PT ;  /* 0x00000010050b7c12 */ /* 0x000fc6000f8e9626 */
[----:B------:R-:W-:Y:S02]  /*72b0*/  IMAD.MOV.U32 R55, RZ, RZ, R173 ;  /* 0x000000ffff377224 */ /* 0x000fe400078e00ad */
[----:B------:R-:W-:Y:S01]  /*72c0*/  IMAD.MOV.U32 R173, RZ, RZ, R222 ;  /* 0x000000ffffad7224 */ /* 0x000fe200078e00de */
[----:B------:R2:W-:Y:S01]  /*72d0*/  MUFU.EX2 R114, R4 ;  /* 0x0000000400727308 */ /* 0x0005e20000000800 */
[----:B------:R-:W-:Y:S02]  /*72e0*/  IMAD.MOV.U32 R222, RZ, RZ, R172 ;  /* 0x000000ffffde7224 */ /* 0x000fe400078e00ac */
[----:B------:R-:W-:Y:S02]  /*72f0*/  IMAD.MOV.U32 R172, RZ, RZ, R207 ;  /* 0x000000ffffac7224 */ /* 0x000fe400078e00cf */
[----:B------:R-:W-:Y:S02]  /*7300*/  IMAD.MOV.U32 R207, RZ, RZ, R145 ;  /* 0x000000ffffcf7224 */ /* 0x000fe400078e0091 */
[----:B------:R-:W-:-:S02]  /*7310*/  IMAD.MOV.U32 R145, RZ, RZ, R94 ;  /* 0x000000ffff917224 */ /* 0x000fc400078e005e */
[----:B-1----:R-:W-:Y:S01]  /*7320*/  FFMA.FTZ R6, R151, UR20, -R3 ;  /* 0x0000001497067c23 */ /* 0x002fe20008010803 */
[----:B------:R-:W-:Y:S02]  /*7330*/  IMAD.MOV.U32 R151, RZ, RZ, R104 ;  /* 0x000000ffff977224 */ /* 0x000fe400078e0068 */
[----:B------:R-:W-:Y:S01]  /*7340*/  IMAD.MOV.U32 R94, RZ, RZ, R147 ;  /* 0x000000ffff5e7224 */ /* 0x000fe200078e0093 */
[----:B------:R1:W-:Y:S01]  /*7350*/  MUFU.EX2 R117, R6 ;  /* 0x0000000600757308 */ /* 0x0003e20000000800 */
[----:B------:R-:W-:Y:S02]  /*7360*/  IMAD.MOV.U32 R147, RZ, RZ, R142 ;  /* 0x000000ffff937224 */ /* 0x000fe400078e008e */
[----:B------:R-:W-:Y:S02]  /*7370*/  IMAD.MOV.U32 R142, RZ, RZ, R144 ;  /* 0x000000ffff8e7224 */ /* 0x000fe400078e0090 */
[----:B--2---:R-:W-:-:S04]  /*7380*/  IMAD.WIDE.U32 R4, R66, -0x2daee0ad, RZ ;  /* 0xd2511f5342047825 */ /* 0x004fc800078e00ff */
[----:B------:R-:W-:Y:S01]  /*7390*/  IMAD.MOV.U32 R144, RZ, RZ, R67 ;  /* 0x000000ffff907224 */ /* 0x000fe200078e0043 */
[----:B------:R-:W-:-:S05]  /*73a0*/  LOP3.LUT R5, R5, UR11, R96, 0x96, !PT ;  /* 0x0000000b05057c12 */ /* 0x000fca000f8e9660 */
[----:B------:R-:W-:-:S04]  /*73b0*/  IMAD.WIDE.U32 R8, R5, -0x326172a9, RZ ;  /* 0xcd9e8d5705087825 */ /* 0x000fc800078e00ff */
[----:B-1----:R-:W-:-:S04]  /*73c0*/  FFMA.FTZ R6, R157, UR20, -R3 ;  /* 0x000000149d067c23 */ /* 0x002fc80008010803 */
[----:B------:R1:W-:Y:S02]  /*73d0*/  MUFU.EX2 R115, R6 ;  /* 0x0000000600737308 */ /* 0x0003e40000000800 */
[----:B-1----:R-:W-:-:S06]  /*73e0*/  FFMA.FTZ R6, R153, UR20, -R3 ;  /* 0x0000001499067c23 */ /* 0x002fcc0008010803 */
[----:B------:R1:W-:Y:S02]  /*73f0*/  MUFU.EX2 R113, R6 ;  /* 0x0000000600717308 */ /* 0x0003e40000000800 */
[----:B-1----:R-:W-:-:S05]  /*7400*/  IMAD.WIDE.U32 R6, R57, -0x2daee0ad, RZ ;  /* 0xd2511f5339067825 */ /* 0x002fca00078e00ff */
[----:B------:R-:W-:Y:S02]  /*7410*/  LOP3.LUT R3, R7, UR9, R4, 0x96, !PT ;  /* 0x0000000907037c12 */ /* 0x000fe4000f8e9604 */
[----:B------:R-:W-:-:S03]  /*7420*/  LOP3.LUT R7, R9, UR10, R64, 0x96, !PT ;  /* 0x0000000a09077c12 */ /* 0x000fc6000f8e9640 */
[----:B------:R-:W-:-:S05]  /*7430*/  IMAD.WIDE.U32 R4, R3, -0x326172a9, RZ ;  /* 0xcd9e8d5703047825 */ /* 0x000fca00078e00ff */
[----:B------:R-:W-:Y:S01]  /*7440*/  LOP3.LUT R3, R5, UR8, R8, 0x96, !PT ;  /* 0x0000000805037c12 */ /* 0x000fe2000f8e9608 */
[----:B------:R-:W-:-:S04]  /*7450*/  IMAD.WIDE.U32 R8, R7, -0x2daee0ad, RZ ;  /* 0xd2511f5307087825 */ /* 0x000fc800078e00ff */
[----:B------:R-:W-:Y:S01]  /*7460*/  FFMA.FTZ R5, R224, UR20, -R0 ;  /* 0x00000014e0057c23 */ /* 0x000fe20008010800 */
[----:B------:R-:W-:Y:S01]  /*7470*/  LOP3.LUT R9, R9, UR7, R6, 0x96, !PT ;  /* 0x0000000709097c12 */ /* 0x000fe2000f8e9606 */
[----:B------:R-:W-:Y:S02]  /*7480*/  IMAD.WIDE.U32 R6, R3, -0x2daee0ad, RZ ;  /* 0xd2511f5303067825 */ /* 0x000fe400078e00ff */
[----:B------:R1:W-:Y:S02]  /*7490*/  MUFU.EX2 R108, R5 ;  /* 0x00000005006c7308 */ /* 0x0003e40000000800 */
[----:B------:R-:W-:Y:S01]  /*74a0*/  FFMA.FTZ R3, R186, UR20, -R0 ;  /* 0x00000014ba037c23 */ /* 0x000fe20008010800 */
[----:B------:R-:W-:-:S05]  /*74b0*/  IMAD.MOV.U32 R186, RZ, RZ, R222 ;  /* 0x000000ffffba7224 */ /* 0x000fca00078e00de */
[----:B------:R2:W-:Y:S01]  /*74c0*/  MUFU.EX2 R107, R3 ;  /* 0x00000003006b7308 */ /* 0x0005e20000000800 */
[----:B-1----:R-:W-:Y:S01]  /*74d0*/  LOP3.LUT R5, R7, UR5, R8, 0x96, !PT ;  /* 0x0000000507057c12 */ /* 0x002fe2000f8e9608 */
[----:B------:R-:W-:-:S05]  /*74e0*/  IMAD.WIDE.U32 R8, R9, -0x326172a9, RZ ;  /* 0xcd9e8d5709087825 */ /* 0x000fca00078e00ff */
[----:B------:R-:W-:Y:S01]  /*74f0*/  LOP3.LUT R7, R9, UR6, R4, 0x96, !PT ;  /* 0x0000000609077c12 */ /* 0x000fe2000f8e9604 */
[----:B------:R-:W-:-:S04]  /*7500*/  IMAD.WIDE.U32 R4, R5, -0x326172a9, RZ ;  /* 0xcd9e8d5705047825 */ /* 0x000fc800078e00ff */
[----:B--2---:R-:W-:Y:S01]  /*7510*/  FFMA.FTZ R3, R185, UR20, -R0 ;  /* 0x00000014b9037c23 */ /* 0x004fe20008010800 */
[----:B------:R-:W-:-:S03]  /*7520*/  LOP3.LUT R9, R14, 0xff, RZ, 0xc0, !PT ;  /* 0x000000ff0e097812 */ /* 0x000fc600078ec0ff */
[----:B------:R1:W-:Y:S01]  /*7530*/  MUFU.EX2 R106, R3 ;  /* 0x00000003006a7308 */ /* 0x0003e20000000800 */
[----:B------:R-:W-:Y:S02]  /*7540*/  LOP3.LUT R22, R5, UR17, R8, 0x96, !PT ;  /* 0x0000001105167c12 */ /* 0x000fe4000f8e9608 */
[C---:B------:R-:W-:Y:S02]  /*7550*/  LOP3.LUT R59, R4.reuse, 0xffff, RZ, 0xc0, !PT ;  /* 0x0000ffff043b7812 */ /* 0x040fe400078ec0ff */
[----:B------:R-:W-:Y:S02]  /*7560*/  LOP3.LUT R63, R4, 0xff, RZ, 0xc0, !PT ;  /* 0x000000ff043f7812 */ /* 0x000fe400078ec0ff */
[--C-:B------:R-:W-:Y:S02]  /*7570*/  SHF.R.U32.HI R61, RZ, 0x10, R4.reuse ;  /* 0x00000010ff3d7819 */ /* 0x100fe40000011604 */
[----:B------:R-:W-:Y:S01]  /*7580*/  SHF.R.U32.HI R62, RZ, 0x18, R4 ;  /* 0x00000018ff3e7819 */ /* 0x000fe20000011604 */
[----:B------:R-:W-:Y:S01]  /*7590*/  IMAD.WIDE.U32 R4, R7, -0x2daee0ad, RZ ;  /* 0xd2511f5307047825 */ /* 0x000fe200078e00ff */
[----:B------:R-:W-:-:S02]  /*75a0*/  SHF.R.U32.HI R8, RZ, 0x18, R14 ;  /* 0x00000018ff087819 */ /* 0x000fc4000001160e */
[----:B------:R-:W-:Y:S01]  /*75b0*/  LOP3.LUT R56, R4, 0xffff, RZ, 0xc0, !PT ;  /* 0x0000ffff04387812 */ /* 0x000fe200078ec0ff */
[----:B-1----:R-:W-:Y:S01]  /*75c0*/  FFMA.FTZ R3, R168, UR20, -R0 ;  /* 0x00000014a8037c23 */ /* 0x002fe20008010800 */
[----:B------:R-:W-:Y:S02]  /*75d0*/  LOP3.LUT R60, R4, 0xff, RZ, 0xc0, !PT ;  /* 0x000000ff043c7812 */ /* 0x000fe400078ec0ff */
[--C-:B------:R-:W-:Y:S01]  /*75e0*/  SHF.R.U32.HI R57, RZ, 0x10, R4.reuse ;  /* 0x00000010ff397819 */ /* 0x100fe20000011604 */
[----:B------:R1:W-:Y:S01]  /*75f0*/  MUFU.EX2 R104, R3 ;  /* 0x0000000300687308 */ /* 0x0003e20000000800 */
[----:B------:R-:W-:Y:S01]  /*7600*/  SHF.R.U32.HI R58, RZ, 0x18, R4 ;  /* 0x00000018ff3a7819 */ /* 0x000fe20000011604 */
[----:B------:R-:W-:Y:S01]  /*7610*/  FFMA.FTZ R4, R169, UR20, -R0 ;  /* 0x00000014a9047c23 */ /* 0x000fe20008010800 */
[----:B------:R-:W-:Y:S01]  /*7620*/  LOP3.LUT R23, R5, UR16, R6, 0x96, !PT ;  /* 0x0000001005177c12 */ /* 0x000fe2000f8e9606 */
[----:B------:R-:W-:Y:S01]  /*7630*/  FFMA.FTZ R5, R170, UR20, -R21 ;  /* 0x00000014aa057c23 */ /* 0x000fe20008010815 */
[----:B------:R-:W-:-:S03]  /*7640*/  FFMA.FTZ R6, R227, UR20, -R20 ;  /* 0x00000014e3067c23 */ /* 0x000fc60008010814 */
[----:B------:R2:W-:Y:S08]  /*7650*/  MUFU.EX2 R102, R4 ;  /* 0x0000000400667308 */ /* 0x0005f00000000800 */
[----:B------:R3:W-:Y:S01]  /*7660*/  MUFU.EX2 R96, R6 ;  /* 0x0000000600607308 */ /* 0x0007e20000000800 */
[----:B-1----:R-:W-:Y:S01]  /*7670*/  FFMA.FTZ R3, R184, UR20, -R0 ;  /* 0x00000014b8037c23 */ /* 0x002fe20008010800 */
[----:B------:R-:W-:-:S06]  /*7680*/  IMAD.MOV.U32 R184, RZ, RZ, R173 ;  /* 0x000000ffffb87224 */ /* 0x000fcc00078e00ad */
[----:B------:R1:W-:Y:S01]  /*7690*/  MUFU.EX2 R105, R3 ;  /* 0x0000000300697308 */ /* 0x0003e20000000800 */
[----:B--2---:R-:W-:Y:S01]  /*76a0*/  FFMA.FTZ R4, R226, UR20, -R21 ;  /* 0x00000014e2047c23 */ /* 0x004fe20008010815 */
[----:B------:R-:W-:Y:S02]  /*76b0*/  IMAD.MOV.U32 R226, RZ, RZ, R151 ;  /* 0x000000ffffe27224 */ /* 0x000fe400078e0097 */
[----:B------:R-:W-:Y:S02]  /*76c0*/  IMAD.MOV.U32 R151, RZ, RZ, R174 ;  /* 0x000000ffff977224 */ /* 0x000fe400078e00ae */
[----:B------:R-:W-:Y:S02]  /*76d0*/  IMAD.MOV.U32 R174, RZ, RZ, R223 ;  /* 0x000000ffffae7224 */ /* 0x000fe400078e00df */
[----:B------:R-:W-:Y:S01]  /*76e0*/  IMAD.MOV.U32 R223, RZ, RZ, R206 ;  /* 0x000000ffffdf7224 */ /* 0x000fe200078e00ce */
[----:B---3--:R-:W-:Y:S01]  /*76f0*/  LOP3.LUT R6, R11, 0xff, RZ, 0xc0, !PT ;  /* 0x000000ff0b067812 */ /* 0x008fe200078ec0ff */
[----:B------:R-:W-:-:S02]  /*7700*/  IMAD.MOV.U32 R206, RZ, RZ, R150 ;  /* 0x000000ffffce7224 */ /* 0x000fc400078e0096 */
[----:B------:R-:W-:Y:S02]  /*7710*/  IMAD.MOV.U32 R150, RZ, RZ, R146 ;  /* 0x000000ffff967224 */ /* 0x000fe400078e0092 */
[----:B------:R-:W-:Y:S02]  /*7720*/  IMAD.MOV.U32 R146, RZ, RZ, R95 ;  /* 0x000000ffff927224 */ /* 0x000fe400078e005f */
[----:B------:R-:W-:Y:S02]  /*7730*/  IMAD.MOV.U32 R95, RZ, RZ, R141 ;  /* 0x000000ffff5f7224 */ /* 0x000fe400078e008d */
[----:B-1----:R-:W-:Y:S01]  /*7740*/  FFMA.FTZ R3, R175, UR20, -R0 ;  /* 0x00000014af037c23 */ /* 0x002fe20008010800 */
[----:B------:R-:W-:Y:S02]  /*7750*/  IMAD.MOV.U32 R141, RZ, RZ, R149 ;  /* 0x000000ffff8d7224 */ /* 0x000fe400078e0095 */
[----:B------:R-:W-:Y:S01]  /*7760*/  IMAD.MOV.U32 R149, RZ, RZ, R148 ;  /* 0x000000ffff957224 */ /* 0x000fe200078e0094 */
[----:B------:R1:W-:Y:S01]  /*7770*/  MUFU.EX2 R103, R3 ;  /* 0x0000000300677308 */ /* 0x0003e20000000800 */
[----:B------:R-:W-:-:S02]  /*7780*/  IMAD.MOV.U32 R148, RZ, RZ, R101 ;  /* 0x000000ffff947224 */ /* 0x000fc400078e0065 */
[----:B------:R-:W-:Y:S02]  /*7790*/  IMAD.MOV.U32 R173, RZ, RZ, R206 ;  /* 0x000000ffffad7224 */ /* 0x000fe400078e00ce */
[----:B------:R-:W-:Y:S02]  /*77a0*/  IMAD.MOV.U32 R206, RZ, RZ, R146 ;  /* 0x000000ffffce7224 */ /* 0x000fe400078e0092 */
[----:B------:R-:W-:Y:S01]  /*77b0*/  IMAD.MOV.U32 R146, RZ, RZ, R141 ;  /* 0x000000ffff927224 */ /* 0x000fe200078e008d */
[----:B------:R2:W-:Y:S01]  /*77c0*/  MUFU.EX2 R101, R4 ;  /* 0x0000000400657308 */ /* 0x0005e20000000800 */
[----:B------:R-:W-:Y:S02]  /*77d0*/  IMAD.MOV.U32 R224, RZ, RZ, R223 ;  /* 0x000000ffffe07224 */ /* 0x000fe400078e00df */
[----:B------:R-:W-:Y:S02]  /*77e0*/  IMAD.MOV.U32 R141, RZ, RZ, R149 ;  /* 0x000000ffff8d7224 */ /* 0x000fe400078e0095 */
[----:B------:R-:W-:-:S02]  /*77f0*/  IMAD.MOV.U32 R223, RZ, RZ, R145 ;  /* 0x000000ffffdf7224 */ /* 0x000fc400078e0091 */
[----:B------:R-:W-:Y:S01]  /*7800*/  IMAD.MOV.U32 R149, RZ, RZ, R100 ;  /* 0x000000ffff957224 */ /* 0x000fe200078e0064 */
[----:B-1----:R-:W-:Y:S01]  /*7810*/  SHF.R.U32.HI R3, RZ, 0x8, R39 ;  /* 0x00000008ff037819 */ /* 0x002fe20000011627 */
[----:B------:R-:W-:Y:S02]  /*7820*/  IMAD.MOV.U32 R145, RZ, RZ, R147 ;  /* 0x000000ffff917224 */ /* 0x000fe400078e0093 */
[----:B------:R-:W-:Y:S01]  /*7830*/  IMAD.MOV.U32 R147, RZ, RZ, R142 ;  /* 0x000000ffff937224 */ /* 0x000fe200078e008e */
[----:B------:R-:W-:Y:S01]  /*7840*/  PRMT R65, R43, 0x5410, R3 ;  /* 0x000054102b417816 */ /* 0x000fe20000000003 */
[----:B------:R-:W-:Y:S01]  /*7850*/  IMAD.MOV.U32 R142, RZ, RZ, R144 ;  /* 0x000000ffff8e7224 */ /* 0x000fe200078e0090 */
[----:B------:R-:W-:Y:S01]  /*7860*/  LOP3.LUT R3, R42, 0xff, RZ, 0xc0, !PT ;  /* 0x000000ff2a037812 */ /* 0x000fe200078ec0ff */
[----:B------:R-:W-:Y:S02]  /*7870*/  IMAD.MOV.U32 R144, RZ, RZ, R148 ;  /* 0x000000ffff907224 */ /* 0x000fe400078e0094 */
[----:B--2---:R-:W-:Y:S01]  /*7880*/  FFMA.FTZ R4, R225, UR20, -R21 ;  /* 0x00000014e1047c23 */ /* 0x004fe20008010815 */
[----:B------:R-:W-:Y:S01]  /*7890*/  IMAD.MOV.U32 R148, RZ, RZ, R99 ;  /* 0x000000ffff947224 */ /* 0x000fe200078e0063 */
[----:B------:R-:W-:Y:S01]  /*78a0*/  PRMT R67, R3, 0x5410, R41 ;  /* 0x0000541003437816 */ /* 0x000fe20000000029 */
[----:B------:R-:W-:Y:S01]  /*78b0*/  IMAD.MOV.U32 R185, RZ, RZ, R174 ;  /* 0x000000ffffb97224 */ /* 0x000fe200078e00ae */
[----:B------:R-:W-:Y:S01]  /*78c0*/  SHF.R.U32.HI R3, RZ, 0x8, R37 ;  /* 0x00000008ff037819 */ /* 0x000fe20000011625 */
[----:B------:R1:W-:Y:S01]  /*78d0*/  MUFU.EX2 R100, R4 ;  /* 0x0000000400647308 */ /* 0x0003e20000000800 */
[----:B------:R-:W-:-:S02]  /*78e0*/  IMAD.MOV.U32 R174, RZ, RZ, R207 ;  /* 0x000000ffffae7224 */ /* 0x000fc400078e00cf */
[----:B------:R-:W-:Y:S01]  /*78f0*/  PRMT R37, R40, 0x5410, R3 ;  /* 0x0000541028257816 */ /* 0x000fe20000000003 */
[----:B------:R-:W-:Y:S01]  /*7900*/  IMAD.MOV.U32 R222, RZ, RZ, R150 ;  /* 0x000000ffffde7224 */ /* 0x000fe200078e0096 */
[----:B------:R-:W-:Y:S01]  /*7910*/  LOP3.LUT R3, R45, 0xff, RZ, 0xc0, !PT ;  /* 0x000000ff2d037812 */ /* 0x000fe200078ec0ff */
[----:B------:R-:W-:Y:S01]  /*7920*/  IMAD.MOV.U32 R207, RZ, RZ, R94 ;  /* 0x000000ffffcf7224 */ /* 0x000fe200078e005e */
[C---:B------:R-:W-:Y:S01]  /*7930*/  HMMA.16816.F32.BF16 R40, R16.reuse, R34, R76 ;  /* 0x000000221028723c */ /* 0x040fe2000004184c */
[----:B------:R-:W-:Y:S01]  /*7940*/  IMAD.MOV.U32 R150, RZ, RZ, R95 ;  /* 0x000000ffff967224 */ /* 0x000fe200078e005f */
[----:B------:R-:W-:Y:S01]  /*7950*/  PRMT R38, R3, 0x5410, R44 ;  /* 0x0000541003267816 */ /* 0x000fe2000000002c */
[----:B------:R-:W-:Y:S01]  /*7960*/  IMAD.MOV.U32 R153, RZ, RZ, R207 ;  /* 0x000000ffff997224 */ /* 0x000fe200078e00cf */
[----:B------:R-:W-:Y:S01]  /*7970*/  LOP3.LUT R3, R26, 0xff, RZ, 0xc0, !PT ;  /* 0x000000ff1a037812 */ /* 0x000fe200078ec0ff */
[----:B------:R-:W-:Y:S01]  /*7980*/  IMAD.MOV.U32 R207, RZ, RZ, R47 ;  /* 0x000000ffffcf7224 */ /* 0x000fe200078e002f */
[----:B------:R-:W-:Y:S01]  /*7990*/  LDSM.16.MT88.4 R32, [R210+0x5400] ;  /* 0x00540000d220783b */ /* 0x000fe20000004200 */
[----:B------:R-:W-:Y:S01]  /*79a0*/  IMAD.MOV.U32 R225, RZ, RZ, R55 ;  /* 0x000000ffffe17224 */ /* 0x000fe200078e0037 */
[----:B------:R-:W-:Y:S01]  /*79b0*/  PRMT R94, R3, 0x5410, R25 ;  /* 0x00005410035e7816 */ /* 0x000fe20000000019 */
[----:B------:R-:W-:Y:S01]  /*79c0*/  HMMA.16816.F32.BF16 R52, R16, R50, R80 ;  /* 0x000000321034723c */ /* 0x000fe20000041850 */
[----:B-1----:R-:W-:Y:S01]  /*79d0*/  FFMA.FTZ R4, R187, UR20, -R21 ;  /* 0x00000014bb047c23 */ /* 0x002fe20008010815 */
[----:B------:R-:W-:Y:S01]  /*79e0*/  IMAD.MOV.U32 R187, RZ, RZ, R98 ;  /* 0x000000ffffbb7224 */ /* 0x000fe200078e0062 */
[----:B------:R-:W-:Y:S01]  /*79f0*/  LOP3.LUT R3, R14, 0xffff, RZ, 0xc0, !PT ;  /* 0x0000ffff0e037812 */ /* 0x000fe200078ec0ff */
[----:B------:R1:W-:Y:S01]  /*7a00*/  MUFU.EX2 R98, R5 ;  /* 0x0000000500627308 */ /* 0x0003e20000000800 */
[----:B------:R-:W-:-:S02]  /*7a10*/  IMAD.MOV.U32 R227, RZ, RZ, R149 ;  /* 0x000000ffffe37224 */ /* 0x000fc400078e0095 */
[----:B------:R-:W-:Y:S01]  /*7a20*/  SHF.R.U32.HI R7, RZ, 0x8, R3 ;  /* 0x00000008ff077819 */ /* 0x000fe20000011603 */
[----:B------:R-:W-:Y:S01]  /*7a30*/  IMAD.MOV.U32 R155, RZ, RZ, R150 ;  /* 0x000000ffff9b7224 */ /* 0x000fe200078e0096 */
[----:B------:R-:W-:Y:S01]  /*7a40*/  LOP3.LUT R3, R29, 0xff, RZ, 0xc0, !PT ;  /* 0x000000ff1d037812 */ /* 0x000fe200078ec0ff */
[----:B------:R-:W-:Y:S01]  /*7a50*/  IMAD.MOV.U32 R175, RZ, RZ, R151 ;  /* 0x000000ffffaf7224 */ /* 0x000fe200078e0097 */
[----:B------:R-:W-:Y:S01]  /*7a60*/  PRMT R64, R9, 0x5410, R7 ;  /* 0x0000541009407816 */ /* 0x000fe20000000007 */
[----:B------:R2:W-:Y:S01]  /*7a70*/  MUFU.EX2 R99, R4 ;  /* 0x0000000400637308 */ /* 0x0005e20000000800 */
[----:B------:R-:W-:Y:S02]  /*7a80*/  PRMT R13, R3, 0x5410, R30 ;  /* 0x00005410030d7816 */ /* 0x000fe4000000001e */
[----:B------:R-:W-:Y:S02]  /*7a90*/  LOP3.LUT R3, R11, 0xffff, RZ, 0xc0, !PT ;  /* 0x0000ffff0b037812 */ /* 0x000fe400078ec0ff */
[----:B------:R-:W-:-:S02]  /*7aa0*/  SHF.R.U32.HI R7, RZ, 0x18, R11 ;  /* 0x00000018ff077819 */ /* 0x000fc4000001160b */
[----:B------:R-:W-:Y:S01]  /*7ab0*/  LOP3.LUT R9, R15, 0xff, RZ, 0xc0, !PT ;  /* 0x000000ff0f097812 */ /* 0x000fe200078ec0ff */
[----:B-1----:R-:W-:Y:S01]  /*7ac0*/  FFMA.FTZ R5, R229, UR20, -R20 ;  /* 0x00000014e5057c23 */ /* 0x002fe20008010814 */
[----:B------:R-:W-:Y:S02]  /*7ad0*/  IMAD.MOV.U32 R229, RZ, RZ, R206 ;  /* 0x000000ffffe57224 */ /* 0x000fe400078e00ce */
[----:B------:R-:W-:Y:S01]  /*7ae0*/  IMAD.MOV.U32 R206, RZ, RZ, R46 ;  /* 0x000000ffffce7224 */ /* 0x000fe200078e002e */
[----:B------:R1:W3:Y:S01]  /*7af0*/  MUFU.EX2 R97, R5 ;  /* 0x0000000500617308 */ /* 0x0002e20000000800 */
[----:B------:R-:W-:Y:S01]  /*7b00*/  HMMA.16816.F32.BF16 R44, R16, R48, R84 ;  /* 0x00000030102c723c */ /* 0x000fe20000041854 */
[----:B--2---:R-:W-:-:S04]  /*7b10*/  SHF.R.U32.HI R4, RZ, 0x8, R24 ;  /* 0x00000008ff047819 */ /* 0x004fc80000011618 */
[----:B------:R-:W-:Y:S02]  /*7b20*/  PRMT R95, R27, 0x5410, R4 ;  /* 0x000054101b5f7816 */ /* 0x000fe40000000004 */
[--C-:B------:R-:W-:Y:S01]  /*7b30*/  FFMA.FTZ R16, R179, UR20, -R21.reuse ;  /* 0x00000014b3107c23 */ /* 0x100fe20008010815 */
[----:B------:R-:W-:Y:S01]  /*7b40*/  SHF.R.U32.HI R4, RZ, 0x10, R14 ;  /* 0x00000010ff047819 */ /* 0x000fe2000001160e */
[----:B------:R-:W-:Y:S01]  /*7b50*/  LDSM.16.MT88.4 R24, [R209+0x5800] ;  /* 0x00580000d118783b */ /* 0x000fe20000004200 */
[----:B------:R-:W-:Y:S01]  /*7b60*/  FFMA.FTZ R18, R195, UR20, -R21 ;  /* 0x00000014c3127c23 */ /* 0x000fe20008010815 */
[----:B------:R-:W-:Y:S02]  /*7b70*/  IMAD.MOV.U32 R87, RZ, RZ, R148 ;  /* 0x000000ffff577224 */ /* 0x000fe400078e0094 */
[----:B------:R-:W-:Y:S01]  /*7b80*/  LDSM.16.MT88.4 R148, [R209+0x5c00] ;  /* 0x005c0000d194783b */ /* 0x000fe20000004200 */
[----:B-1----:R-:W-:Y:S02]  /*7b90*/  LOP3.LUT R5, R4, 0xff, RZ, 0xc0, !PT ;  /* 0x000000ff04057812 */ /* 0x002fe400078ec0ff */
[----:B------:R-:W-:-:S02]  /*7ba0*/  SHF.R.U32.HI R4, RZ, 0x8, R28 ;  /* 0x00000008ff047819 */ /* 0x000fc4000001161c */
[----:B------:R-:W-:Y:S01]  /*7bb0*/  PRMT R66, R5, 0x5410, R8 ;  /* 0x0000541005427816 */ /* 0x000fe20000000008 */
[----:B------:R-:W-:Y:S01]  /*7bc0*/  FFMA.FTZ R5, R192, UR20, -R20 ;  /* 0x00000014c0057c23 */ /* 0x000fe20008010814 */
[----:B------:R-:W-:Y:S02]  /*7bd0*/  PRMT R10, R31, 0x5410, R4 ;  /* 0x000054101f0a7816 */ /* 0x000fe40000000004 */
[----:B------:R-:W-:Y:S01]  /*7be0*/  SHF.R.U32.HI R4, RZ, 0x10, R11 ;  /* 0x00000010ff047819 */ /* 0x000fe2000001160b */
[----:B------:R-:W1:Y:S01]  /*7bf0*/  LDSM.16.MT88.4 R28, [R209+0x5400] ;  /* 0x00540000d11c783b */ /* 0x000e620000004200 */
[----:B------:R2:W-:Y:S01]  /*7c00*/  MUFU.EX2 R85, R5 ;  /* 0x0000000500557308 */ /* 0x0005e20000000800 */
[----:B------:R-:W-:-:S07]  /*7c10*/  FFMA.FTZ R11, R188, UR20, -R21 ;  /* 0x00000014bc0b7c23 */ /* 0x000fce0008010815 */
[----:B------:R-:W-:Y:S01]  /*7c20*/  MUFU.EX2 R77, R11 ;  /* 0x0000000b004d7308 */ /* 0x000fe20000000800 */
[----:B--2---:R-:W-:Y:S02]  /*7c30*/  SHF.R.U32.HI R5, RZ, 0x8, R3 ;  /* 0x00000008ff057819 */ /* 0x004fe40000011603 */
[----:B------:R-:W-:Y:S01]  /*7c40*/  LOP3.LUT R3, R4, 0xff, RZ, 0xc0, !PT ;  /* 0x000000ff04037812 */ /* 0x000fe200078ec0ff */
[----:B------:R-:W-:Y:S01]  /*7c50*/  FFMA.FTZ R4, R176, UR20, -R20 ;  /* 0x00000014b0047c23 */ /* 0x000fe20008010814 */
[----:B------:R-:W-:Y:S02]  /*7c60*/  PRMT R6, R6, 0x5410, R5 ;  /* 0x0000541006067816 */ /* 0x000fe40000000005 */
[----:B------:R-:W-:Y:S01]  /*7c70*/  PRMT R5, R3, 0x5410, R7 ;  /* 0x0000541003057816 */ /* 0x000fe20000000007 */
[----:B------:R2:W4:Y:S01]  /*7c80*/  MUFU.EX2 R84, R4 ;  /* 0x0000000400547308 */ /* 0x0005220000000800 */
[----:B------:R-:W-:Y:S01]  /*7c90*/  LOP3.LUT R3, R15, 0xffff, RZ, 0xc0, !PT ;  /* 0x0000ffff0f037812 */ /* 0x000fe200078ec0ff */
[----:B------:R-:W-:-:S02]  /*7ca0*/  FFMA.FTZ R7, R177, UR20, -R0 ;  /* 0x00000014b1077c23 */ /* 0x000fc40008010800 */
[--C-:B------:R-:W-:Y:S02]  /*7cb0*/  HSET2.LE.AND R5, R5, R2.reuse, PT ;  /* 0x0000000205057233 */ /* 0x100fe40003803000 */
[----:B------:R-:W-:Y:S02]  /*7cc0*/  SHF.R.U32.HI R8, RZ, 0x8, R3 ;  /* 0x00000008ff087819 */ /* 0x000fe40000011603 */
[----:B------:R-:W-:Y:S01]  /*7cd0*/  HSET2.LE.AND R3, R6, R2, PT ;  /* 0x0000000206037233 */ /* 0x000fe20003803000 */
[----:B------:R1:W-:Y:S01]  /*7ce0*/  MUFU.EX2 R79, R7 ;  /* 0x00000007004f7308 */ /* 0x0003e20000000800 */
[----:B---3--:R-:W-:Y:S02]  /*7cf0*/  F2FP.BF16.F32.PACK_AB R6, R96, R97 ;  /* 0x000000616006723e */ /* 0x008fe400000010ff */
[----:B------:R-:W-:Y:S01]  /*7d00*/  PRMT R12, R9, 0x5410, R8 ;  /* 0x00005410090c7816 */ /* 0x000fe20000000008 */
[----:B------:R-:W-:Y:S01]  /*7d10*/  FFMA.FTZ R9, R189, UR20, -R21 ;  /* 0x00000014bd097c23 */ /* 0x000fe20008010815 */
[----:B------:R-:W-:-:S02]  /*7d20*/  LOP3.LUT R5, R5, R6, RZ, 0xc0, !PT ;  /* 0x0000000605057212 */ /* 0x000fc400078ec0ff */
[----:B------:R-:W-:Y:S01]  /*7d30*/  F2FP.BF16.F32.PACK_AB R6, R98, R99 ;  /* 0x000000636206723e */ /* 0x000fe200000010ff */
[----:B--2---:R-:W-:Y:S01]  /*7d40*/  FFMA.FTZ R4, R171, UR20, -R0 ;  /* 0x00000014ab047c23 */ /* 0x004fe20008010800 */
[----:B----4-:R-:W-:Y:S01]  /*7d50*/  F2FP.BF16.F32.PACK_AB R8, R84, R85 ;  /* 0x000000555408723e */ /* 0x010fe200000010ff */
[----:B------:R-:W-:Y:S01]  /*7d60*/  MUFU.EX2 R78, R9 ;  /* 0x00000009004e7308 */ /* 0x000fe20000000800 */
[----:B-1----:R-:W-:-:S07]  /*7d70*/  HSET2.LE.AND R7, R13, R2, PT ;  /* 0x000000020d077233 */ /* 0x002fce0003803000 */
[----:B------:R1:W-:Y:S01]  /*7d80*/  MUFU.EX2 R80, R4 ;  /* 0x0000000400507308 */ /* 0x0003e20000000800 */
[----:B------:R-:W-:Y:S02]  /*7d90*/  F2FP.BF16.F32.PACK_AB R13, R107, R108 ;  /* 0x0000006c6b0d723e */ /* 0x000fe400000010ff */
[----:B------:R-:W-:Y:S02]  /*7da0*/  LOP3.LUT R7, R7, R8, RZ, 0xc0, !PT ;  /* 0x0000000807077212 */ /* 0x000fe400078ec0ff */
[----:B------:R-:W-:Y:S02]  /*7db0*/  F2FP.BF16.F32.PACK_AB R8, R117, R118 ;  /* 0x000000767508723e */ /* 0x000fe400000010ff */
[----:B-1----:R-:W-:-:S04]  /*7dc0*/  F2FP.BF16.F32.PACK_AB R4, R100, R101 ;  /* 0x000000656404723e */ /* 0x002fc800000010ff */
[----:B------:R-:W-:Y:S02]  /*7dd0*/  LOP3.LUT R4, R3, R4, RZ, 0xc0, !PT ;  /* 0x0000000403047212 */ /* 0x000fe400078ec0ff */
[----:B------:R-:W-:Y:S02]  /*7de0*/  HSET2.LE.AND R3, R10, R2, PT ;  /* 0x000000020a037233 */ /* 0x000fe40003803000 */
[----:B------:R-:W-:-:S03]  /*7df0*/  SHF.R.U32.HI R10, RZ, 0x18, R15 ;  /* 0x00000018ff0a7819 */ /* 0x000fc6000001160f */
[----:B------:R-:W-:Y:S02]  /*7e00*/  LOP3.LUT R6, R3, R6, RZ, 0xc0, !PT ;  /* 0x0000000603067212 */ /* 0x000fe400078ec0ff */
[----:B------:R-:W-:-:S04]  /*7e10*/  SHF.R.U32.HI R3, RZ, 0x10, R15 ;  /* 0x00000010ff037819 */ /* 0x000fc8000001160f */
[----:B------:R-:W-:Y:S01]  /*7e20*/  LOP3.LUT R9, R3, 0xff, RZ, 0xc0, !PT ;  /* 0x000000ff03097812 */ /* 0x000fe200078ec0ff */
[C---:B------:R-:W-:Y:S01]  /*7e30*/  HMMA.16816.F32.BF16 R168, R4.reuse, R28, R88 ;  /* 0x0000001c04a8723c */ /* 0x040fe20000041858 */
[--C-:B------:R-:W-:Y:S02]  /*7e40*/  HSET2.LE.AND R3, R37, R2.reuse, PT ;  /* 0x0000000225037233 */ /* 0x100fe40003803000 */
[----:B------:R-:W-:Y:S02]  /*7e50*/  PRMT R10, R9, 0x5410, R10 ;  /* 0x00005410090a7816 */ /* 0x000fe4000000000a */
[--C-:B------:R-:W-:Y:S01]  /*7e60*/  HSET2.LE.AND R9, R12, R2.reuse, PT ;  /* 0x000000020c097233 */ /* 0x100fe20003803000 */
[----:B------:R-:W-:Y:S01]  /*7e70*/  HMMA.16816.F32.BF16 R164, R4, R30, R164 ;  /* 0x0000001e04a4723c */ /* 0x000fe200000418a4 */
[----:B------:R-:W-:Y:S01]  /*7e80*/  LOP3.LUT R14, R3, R8, RZ, 0xc0, !PT ;  /* 0x00000008030e7212 */ /* 0x000fe200078ec0ff */
[----:B------:R-:W-:Y:S01]  /*7e90*/  FFMA.FTZ R8, R178, UR20, -R21 ;  /* 0x00000014b2087c23 */ /* 0x000fe20008010815 */
[----:B------:R-:W-:-:S02]  /*7ea0*/  HSET2.LE.AND R3, R38, R2, PT ;  /* 0x0000000226037233 */ /* 0x000fc40003803000 */
[----:B------:R-:W-:Y:S01]  /*7eb0*/  HSET2.LE.AND R11, R10, R2, PT ;  /* 0x000000020a0b7233 */ /* 0x000fe20003803000 */
[----:B------:R1:W-:Y:S01]  /*7ec0*/  MUFU.EX2 R76, R8 ;  /* 0x00000008004c7308 */ /* 0x0003e20000000800 */
[C---:B------:R-:W-:Y:S01]  /*7ed0*/  HMMA.16816.F32.BF16 R156, R4.reuse, R32, R72 ;  /* 0x00000020049c723c */ /* 0x040fe20000041848 */
[----:B------:R-:W-:Y:S02]  /*7ee0*/  F2FP.BF16.F32.PACK_AB R10, R119, R120 ;  /* 0x00000078770a723e */ /* 0x000fe400000010ff */
[----:B------:R-:W-:Y:S01]  /*7ef0*/  LOP3.LUT R13, R11, R13, RZ, 0xc0, !PT ;  /* 0x0000000d0b0d7212 */ /* 0x000fe200078ec0ff */
[----:B------:R-:W-:Y:S01]  /*7f00*/  FFMA.FTZ R11, R231, UR20, -R21 ;  /* 0x00000014e70b7c23 */ /* 0x000fe20008010815 */
[----:B------:R-:W-:Y:S01]  /*7f10*/  LOP3.LUT R12, R9, R10, RZ, 0xc0, !PT ;  /* 0x0000000a090c7212 */ /* 0x000fe200078ec0ff */
[----:B------:R-:W-:Y:S01]  /*7f20*/  HMMA.16816.F32.BF16 R48, R4, R34, R68 ;  /* 0x000000220430723c */ /* 0x000fe20000041844 */
[----:B------:R2:W-:Y:S01]  /*7f30*/  MUFU.EX2 R72, R16 ;  /* 0x0000001000487308 */ /* 0x0005e20000000800 */
[----:B------:R-:W-:-:S02]  /*7f40*/  SHF.R.U32.HI R10, RZ, 0x18, R22 ;  /* 0x00000018ff0a7819 */ /* 0x000fc40000011616 */
[----:B------:R-:W-:-:S03]  /*7f50*/  LOP3.LUT R9, R36, 0xff, RZ, 0xc0, !PT ;  /* 0x000000ff24097812 */ /* 0x000fc600078ec0ff */
[----:B------:R-:W-:Y:S01]  /*7f60*/  SHF.R.U32.HI R5, RZ, 0x8, R59 ;  /* 0x00000008ff057819 */ /* 0x000fe2000001163b */
[----:B------:R-:W-:Y:S01]  /*7f70*/  FFMA.FTZ R6, R194, UR20, -R20 ;  /* 0x00000014c2067c23 */ /* 0x000fe20008010814 */
[----:B------:R-:W-:Y:S02]  /*7f80*/  LOP3.LUT R7, R57, 0xff, RZ, 0xc0, !PT ;  /* 0x000000ff39077812 */ /* 0x000fe400078ec0ff */
[----:B-1----:R-:W-:Y:S01]  /*7f90*/  F2FP.BF16.F32.PACK_AB R8, R104, R106 ;  /* 0x0000006a6808723e */ /* 0x002fe200000010ff */
[----:B------:R1:W-:Y:S01]  /*7fa0*/  MUFU.EX2 R68, R6 ;  /* 0x0000000600447308 */ /* 0x0003e20000000800 */
[----:B------:R-:W-:Y:S02]  /*7fb0*/  PRMT R19, R63, 0x5410, R5 ;  /* 0x000054103f137816 */ /* 0x000fe40000000005 */
[----:B------:R-:W-:Y:S02]  /*7fc0*/  LOP3.LUT R15, R3, R8, RZ, 0xc0, !PT ;  /* 0x00000008030f7212 */ /* 0x000fe400078ec0ff */
[----:B------:R-:W-:Y:S01]  /*7fd0*/  LOP3.LUT R4, R61, 0xff, RZ, 0xc0, !PT ;  /* 0x000000ff3d047812 */ /* 0x000fe200078ec0ff */
[----:B--2---:R-:W-:Y:S01]  /*7fe0*/  FFMA.FTZ R16, R230, UR20, -R21 ;  /* 0x00000014e6107c23 */ /* 0x004fe20008010815 */
[----:B------:R-:W-:Y:S01]  /*7ff0*/  SHF.R.U32.HI R3, RZ, 0x8, R56 ;  /* 0x00000008ff037819 */ /* 0x000fe20000011638 */
[----:B------:R-:W-:Y:S01]  /*8000*/  MUFU.EX2 R57, R11 ;  /* 0x0000000b00397308 */ /* 0x000fe20000000800 */
[----:B------:R-:W-:Y:S01]  /*8010*/  LOP3.LUT R5, R36, 0xffff, RZ, 0xc0, !PT ;  /* 0x0000ffff24057812 */ /* 0x000fe200078ec0ff */
[----:B------:R-:W-:Y:S01]  /*8020*/  HMMA.16816.F32.BF16 R160, R12, R28, R160 ;  /* 0x0000001c0ca0723c */ /* 0x000fe200000418a0 */
[----:B------:R-:W-:-:S02]  /*8030*/  PRMT R39, R7, 0x5410, R58 ;  /* 0x0000541007277816 */ /* 0x000fc4000000003a */
[----:B------:R-:W-:Y:S01]  /*8040*/  PRMT R17, R4, 0x5410, R62 ;  /* 0x0000541004117816 */ /* 0x000fe2000000003e */
[--C-:B------:R-:W-:Y:S01]  /*8050*/  FFMA.FTZ R4, R190, UR20, -R20.reuse ;  /* 0x00000014be047c23 */ /* 0x100fe20008010814 */
[----:B------:R-:W-:Y:S01]  /*8060*/  PRMT R37, R60, 0x5410, R3 ;  /* 0x000054103c257816 */ /* 0x000fe20000000003 */
[--C-:B------:R-:W-:Y:S01]  /*8070*/  FFMA.FTZ R3, R193, UR20, -R20.reuse ;  /* 0x00000014c1037c23 */ /* 0x100fe20008010814 */
[----:B------:R-:W-:Y:S01]  /*8080*/  SHF.R.U32.HI R7, RZ, 0x8, R5 ;  /* 0x00000008ff077819 */ /* 0x000fe20000011605 */
[----:B------:R-:W-:Y:S01]  /*8090*/  FFMA.FTZ R5, R191, UR20, -R20 ;  /* 0x00000014bf057c23 */ /* 0x000fe20008010814 */
[----:B------:R-:W-:Y:S01]  /*80a0*/  MUFU.EX2 R61, R4 ;  /* 0x00000004003d7308 */ /* 0x000fe20000000800 */
[----:B------:R-:W-:Y:S01]  /*80b0*/  HMMA.16816.F32.BF16 R40, R12, R30, R40 ;  /* 0x0000001e0c28723c */ /* 0x000fe20000041828 */
[----:B-1----:R-:W-:Y:S01]  /*80c0*/  SHF.R.U32.HI R6, RZ, 0x10, R22 ;  /* 0x00000010ff067819 */ /* 0x002fe20000011616 */
[----:B------:R-:W1:Y:S01]  /*80d0*/  LDSM.16.MT88.4 R28, [R210+0x5800] ;  /* 0x00580000d21c783b */ /* 0x000e620000004200 */
[----:B------:R-:W-:-:S02]  /*80e0*/  LOP3.LUT R8, R22, 0xff, RZ, 0xc0, !PT ;  /* 0x000000ff16087812 */ /* 0x000fc400078ec0ff */
[----:B------:R-:W-:Y:S01]  /*80f0*/  PRMT R38, R9, 0x5410, R7 ;  /* 0x0000541009267816 */ /* 0x000fe20000000007 */
[C---:B------:R-:W-:Y:S01]  /*8100*/  HMMA.16816.F32.BF16 R44, R12.reuse, R32, R44 ;  /* 0x000000200c2c723c */ /* 0x040fe2000004182c */
[----:B------:R2:W3:Y:S01]  /*8110*/  MUFU.EX2 R60, R3 ;  /* 0x00000003003c7308 */ /* 0x0004e20000000800 */
[----:B------:R-:W-:Y:S02]  /*8120*/  HSET2.LE.AND R7, R17, R2, PT ;  /* 0x0000000211077233 */ /* 0x000fe40003803000 */
[----:B------:R-:W-:Y:S02]  /*8130*/  SHF.R.U32.HI R17, RZ, 0x18, R36 ;  /* 0x00000018ff117819 */ /* 0x000fe40000011624 */
[----:B------:R-:W-:Y:S03]  /*8140*/  HMMA.16816.F32.BF16 R32, R12, R34, R52 ;  /* 0x000000220c20723c */ /* 0x000fe60000041834 */
[----:B------:R4:W1:Y:S04]  /*8150*/  MUFU.EX2 R59, R5 ;  /* 0x00000005003b7308 */ /* 0x0008680000000800 */
[----:B------:R-:W-:Y:S01]  /*8160*/  F2FP.BF16.F32.PACK_AB R12, R115, R116 ;  /* 0x00000074730c723e */ /* 0x000fe200000010ff */
[----:B------:R-:W-:Y:S01]  /*8170*/  FFMA.FTZ R15, R233, UR20, -R20 ;  /* 0x00000014e90f7c23 */ /* 0x000fe20008010814 */
[----:B------:R-:W-:-:S02]  /*8180*/  SHF.R.U32.HI R13, RZ, 0x10, R36 ;  /* 0x00000010ff0d7819 */ /* 0x000fc40000011624 */
[----:B------:R-:W-:Y:S01]  /*8190*/  MUFU.EX2 R56, R16 ;  /* 0x0000001000387308 */ /* 0x000fe20000000800 */
[----:B--2---:R-:W-:Y:S02]  /*81a0*/  LOP3.LUT R3, R22, 0xffff, RZ, 0xc0, !PT ;  /* 0x0000ffff16037812 */ /* 0x004fe400078ec0ff */
[----:B---3--:R-:W-:Y:S02]  /*81b0*/  F2FP.BF16.F32.PACK_AB R11, R60, R68 ;  /* 0x000000443c0b723e */ /* 0x008fe400000010ff */
[----:B------:R-:W-:Y:S02]  /*81c0*/  SHF.R.U32.HI R4, RZ, 0x8, R3 ;  /* 0x00000008ff047819 */ /* 0x000fe40000011603 */
[----:B------:R-:W-:Y:S01]  /*81d0*/  LOP3.LUT R3, R6, 0xff, RZ, 0xc0, !PT ;  /* 0x000000ff06037812 */ /* 0x000fe200078ec0ff */
[----:B------:R-:W2:Y:S01]  /*81e0*/  MUFU.EX2 R55, R18 ;  /* 0x0000001200377308 */ /* 0x000ea20000000800 */
[----:B------:R-:W-:Y:S01]  /*81f0*/  PRMT R8, R8, 0x5410, R4 ;  /* 0x0000541008087816 */ /* 0x000fe20000000004 */
[----:B----4-:R-:W-:Y:S01]  /*8200*/  FFMA.FTZ R5, R232, UR20, -R21 ;  /* 0x00000014e8057c23 */ /* 0x010fe20008010815 */
[----:B------:R-:W-:-:S02]  /*8210*/  PRMT R6, R3, 0x5410, R10 ;  /* 0x0000541003067816 */ /* 0x000fc4000000000a */
[--C-:B------:R-:W-:Y:S02]  /*8220*/  HSET2.LE.AND R3, R65, R2.reuse, PT ;  /* 0x0000000241037233 */ /* 0x100fe40003803000 */
[----:B------:R-:W-:Y:S01]  /*8230*/  F2FP.BF16.F32.PACK_AB R4, R113, R114 ;  /* 0x000000727104723e */ /* 0x000fe200000010ff */
[----:B------:R3:W-:Y:S01]  /*8240*/  MUFU.EX2 R58, R5 ;  /* 0x00000005003a7308 */ /* 0x0007e20000000800 */
[--C-:B------:R-:W-:Y:S02]  /*8250*/  HSET2.LE.AND R9, R6, R2.reuse, PT ;  /* 0x0000000206097233 */ /* 0x100fe40003803000 */
[----:B------:R-:W-:Y:S02]  /*8260*/  LOP3.LUT R10, R3, R4, RZ, 0xc0, !PT ;  /* 0x00000004030a7212 */ /* 0x000fe400078ec0ff */
[----:B------:R-:W-:Y:S02]  /*8270*/  HSET2.LE.AND R3, R19, R2, PT ;  /* 0x0000000213037233 */ /* 0x000fe40003803000 */
[----:B-1----:R-:W-:Y:S01]  /*8280*/  F2FP.BF16.F32.PACK_AB R4, R59, R61 ;  /* 0x0000003d3b04723e */ /* 0x002fe200000010ff */
[----:B------:R-:W-:Y:S01]  /*8290*/  MUFU.EX2 R53, R15 ;  /* 0x0000000f00357308 */ /* 0x000fe20000000800 */
[----:B------:R-:W-:-:S02]  /*82a0*/  F2FP.BF16.F32.PACK_AB R6, R72, R76 ;  /* 0x0000004c4806723e */ /* 0x000fc400000010ff */
[----:B------:R-:W-:Y:S02]  /*82b0*/  LOP3.LUT R7, R7, R4, RZ, 0xc0, !PT ;  /* 0x0000000407077212 */ /* 0x000fe400078ec0ff */
[----:B------:R-:W-:Y:S02]  /*82c0*/  LOP3.LUT R6, R3, R6, RZ, 0xc0, !PT ;  /* 0x0000000603067212 */ /* 0x000fe400078ec0ff */
[--C-:B------:R-:W-:Y:S02]  /*82d0*/  HSET2.LE.AND R3, R67, R2.reuse, PT ;  /* 0x0000000243037233 */ /* 0x100fe40003803000 */
[----:B---3--:R-:W-:Y:S02]  /*82e0*/  HSET2.LE.AND R5, R8, R2, PT ;  /* 0x0000000208057233 */ /* 0x008fe40003803000 */
[----:B------:R-:W-:Y:S02]  /*82f0*/  F2FP.BF16.F32.PACK_AB R8, R77, R78 ;  /* 0x0000004e4d08723e */ /* 0x000fe400000010ff */
[----:B------:R-:W-:-:S02]  /*8300*/  LOP3.LUT R14, R13, 0xff, RZ, 0xc0, !PT ;  /* 0x000000ff0d0e7812 */ /* 0x000fc400078ec0ff */
[----:B------:R-:W-:Y:S02]  /*8310*/  LOP3.LUT R4, R5, R8, RZ, 0xc0, !PT ;  /* 0x0000000805047212 */ /* 0x000fe400078ec0ff */
[----:B------:R-:W-:Y:S02]  /*8320*/  LOP3.LUT R5, R9, R11, RZ, 0xc0, !PT ;  /* 0x0000000b09057212 */ /* 0x000fe400078ec0ff */
[----:B------:R-:W-:Y:S02]  /*8330*/  F2FP.BF16.F32.PACK_AB R11, R80, R102 ;  /* 0x00000066500b723e */ /* 0x000fe400000010ff */
[--C-:B------:R-:W-:Y:S02]  /*8340*/  HSET2.LE.AND R8, R64, R2.reuse, PT ;  /* 0x0000000240087233 */ /* 0x100fe40003803000 */
[----:B------:R-:W-:Y:S01]  /*8350*/  LOP3.LUT R11, R3, R11, RZ, 0xc0, !PT ;  /* 0x0000000b030b7212 */ /* 0x000fe200078ec0ff */
[----:B------:R-:W-:Y:S01]  /*8360*/  HMMA.16816.F32.BF16 R168, R4, R24, R168 ;  /* 0x0000001804a8723c */ /* 0x000fe200000418a8 */
[----:B------:R-:W-:-:S02]  /*8370*/  HSET2.LE.AND R3, R66, R2, PT ;  /* 0x0000000242037233 */ /* 0x000fc40003803000 */
[----:B------:R-:W-:Y:S02]  /*8380*/  F2FP.BF16.F32.PACK_AB R9, R103, R105 ;  /* 0x000000696709723e */ /* 0x000fe400000010ff */
[----:B------:R-:W-:Y:S01]  /*8390*/  LOP3.LUT R8, R8, R12, RZ, 0xc0, !PT ;  /* 0x0000000c08087212 */ /* 0x000fe200078ec0ff */
[C---:B------:R-:W-:Y:S01]  /*83a0*/  HMMA.16816.F32.BF16 R164, R4.reuse, R26, R164 ;  /* 0x0000001a04a4723c */ /* 0x040fe200000418a4 */
[----:B------:R-:W-:Y:S01]  /*83b0*/  LOP3.LUT R9, R3, R9, RZ, 0xc0, !PT ;  /* 0x0000000903097212 */ /* 0x000fe200078ec0ff */
[----:B------:R-:W-:Y:S01]  /*83c0*/  FFMA.FTZ R3, R235, UR20, -R20 ;  /* 0x00000014eb037c23 */ /* 0x000fe20008010814 */
[C---:B------:R-:W-:Y:S02]  /*83d0*/  LOP3.LUT R12, R23.reuse, 0xffff, RZ, 0xc0, !PT ;  /* 0x0000ffff170c7812 */ /* 0x040fe400078ec0ff */
[----:B------:R-:W-:Y:S01]  /*83e0*/  LOP3.LUT R16, R23, 0xff, RZ, 0xc0, !PT ;  /* 0x000000ff17107812 */ /* 0x000fe200078ec0ff */
[----:B------:R1:W-:Y:S01]  /*83f0*/  MUFU.EX2 R54, R3 ;  /* 0x0000000300367308 */ /* 0x0003e20000000800 */
[----:B------:R-:W-:Y:S01]  /*8400*/  SHF.R.U32.HI R13, RZ, 0x8, R12 ;  /* 0x00000008ff0d7819 */ /* 0x000fe2000001160c */
[----:B------:R-:W-:Y:S01]  /*8410*/  HMMA.16816.F32.BF16 R156, R4, R28, R156 ;  /* 0x0000001c049c723c */ /* 0x000fe2000004189c */
[----:B------:R-:W-:-:S02]  /*8420*/  SHF.R.U32.HI R18, RZ, 0x18, R23 ;  /* 0x00000018ff127819 */ /* 0x000fc40000011617 */
[----:B------:R-:W-:-:S03]  /*8430*/  PRMT R17, R14, 0x5410, R17 ;  /* 0x000054100e117816 */ /* 0x000fc60000000011 */
[----:B------:R-:W-:Y:S06]  /*8440*/  HMMA.16816.F32.BF16 R48, R4, R30, R48 ;  /* 0x0000001e0430723c */ /* 0x000fec0000041830 */
[C---:B------:R-:W-:Y:S01]  /*8450*/  HMMA.16816.F32.BF16 R160, R8.reuse, R24, R160 ;  /* 0x0000001808a0723c */ /* 0x040fe200000418a0 */
[----:B------:R-:W-:Y:S01]  /*8460*/  PRMT R7, R16, 0x5410, R13 ;  /* 0x0000541010077816 */ /* 0x000fe2000000000d */
[--C-:B------:R-:W-:Y:S01]  /*8470*/  FFMA.FTZ R16, R239, UR20, -R0.reuse ;  /* 0x00000014ef107c23 */ /* 0x100fe20008010800 */
[----:B-1----:R-:W-:Y:S01]  /*8480*/  SHF.R.U32.HI R3, RZ, 0x10, R23 ;  /* 0x00000010ff037819 */ /* 0x002fe20000011617 */
[--C-:B------:R-:W-:Y:S01]  /*8490*/  FFMA.FTZ R4, R237, UR20, -R0.reuse ;  /* 0x00000014ed047c23 */ /* 0x100fe20008010800 */
[----:B------:R-:W-:Y:S01]  /*84a0*/  FFMA.FTZ R5, R236, UR20, -R0 ;  /* 0x00000014ec057c23 */ /* 0x000fe20008010800 */
[--C-:B------:R-:W-:Y:S01]  /*84b0*/  FFMA.FTZ R0, R238, UR20, -R20.reuse ;  /* 0x00000014ee007c23 */ /* 0x100fe20008010814 */
[----:B------:R-:W-:Y:S01]  /*84c0*/  LOP3.LUT R12, R3, 0xff, RZ, 0xc0, !PT ;  /* 0x000000ff030c7812 */ /* 0x000fe200078ec0ff */
[----:B------:R-:W-:Y:S01]  /*84d0*/  FFMA.FTZ R3, R234, UR20, -R20 ;  /* 0x00000014ea037c23 */ /* 0x000fe20008010814 */
[----:B------:R-:W-:Y:S01]  /*84e0*/  FADD.FTZ R25, R217, R218 ;  /* 0x000000dad9197221 */ /* 0x000fe20000010000 */
[----:B------:R1:W-:Y:S01]  /*84f0*/  MUFU.EX2 R36, R0 ;  /* 0x0000000000247308 */ /* 0x0003e20000000800 */
[----:B------:R-:W-:Y:S01]  /*8500*/  PRMT R6, R12, 0x5410, R18 ;  /* 0x000054100c067816 */ /* 0x000fe20000000012 */
[----:B------:R-:W-:Y:S01]  /*8510*/  FADD.FTZ R12, R227, R87 ;  /* 0x00000057e30c7221 */ /* 0x000fe20000010000 */
[C---:B------:R-:W-:Y:S01]  /*8520*/  HMMA.16816.F32.BF16 R40, R8.reuse, R26, R40 ;  /* 0x0000001a0828723c */ /* 0x040fe20000041828 */
[----:B------:R-:W-:Y:S01]  /*8530*/  FADD.FTZ R24, R213, R214 ;  /* 0x000000d6d5187221 */ /* 0x000fe20000010000 */
[--C-:B------:R-:W-:Y:S01]  /*8540*/  HSET2.LE.AND R13, R95, R2.reuse, PT ;  /* 0x000000025f0d7233 */ /* 0x100fe20003803000 */
[----:B------:R-:W3:Y:S02]  /*8550*/  LDSM.16.MT88.4 R20, [R210+0x5c00] ;  /* 0x005c0000d214783b */ /* 0x000ee40000004200 */
[----:B------:R2:W4:Y:S01]  /*8560*/  MUFU.EX2 R52, R3 ;  /* 0x0000000300347308 */ /* 0x0005220000000800 */
[----:B------:R-:W-:Y:S01]  /*8570*/  IMAD.MOV.U32 R87, RZ, RZ, R187 ;  /* 0x000000ffff577224 */ /* 0x000fe200078e00bb */
[--C-:B------:R-:W-:Y:S01]  /*8580*/  HSET2.LE.AND R14, R94, R2.reuse, PT ;  /* 0x000000025e0e7233 */ /* 0x100fe20003803000 */
[----:B------:R-:W-:Y:S01]  /*8590*/  IMAD.MOV.U32 R227, RZ, RZ, R229 ;  /* 0x000000ffffe37224 */ /* 0x000fe200078e00e5 */
[--C-:B------:R-:W-:Y:S01]  /*85a0*/  HSET2.LE.AND R15, R38, R2.reuse, PT ;  /* 0x00000002260f7233 */ /* 0x100fe20003803000 */
[----:B------:R-:W-:Y:S01]  /*85b0*/  IMAD.MOV.U32 R187, RZ, RZ, R226 ;  /* 0x000000ffffbb7224 */ /* 0x000fe200078e00e2 */
[C---:B------:R-:W-:Y:S01]  /*85c0*/  HMMA.16816.F32.BF16 R44, R8.reuse, R28, R44 ;  /* 0x0000001c082c723c */ /* 0x040fe2000004182c */
[----:B------:R-:W-:Y:S01]  /*85d0*/  IMAD.MOV.U32 R229, RZ, RZ, R225 ;  /* 0x000000ffffe57224 */ /* 0x000fe200078e00e1 */
[----:B------:R-:W-:Y:S01]  /*85e0*/  MUFU.EX2 R16, R16 ;  /* 0x0000001000107308 */ /* 0x000fe20000000800 */
[----:B------:R-:W-:Y:S01]  /*85f0*/  IMAD.MOV.U32 R226, RZ, RZ, R154 ;  /* 0x000000ffffe27224 */ /* 0x000fe200078e009a */
[----:B-1----:R-:W-:Y:S01]  /*8600*/  HSET2.LE.AND R0, R37, R2, PT ;  /* 0x0000000225007233 */ /* 0x002fe20003803000 */
[----:B------:R-:W-:Y:S01]  /*8610*/  IMAD.MOV.U32 R154, RZ, RZ, R215 ;  /* 0x000000ffff9a7224 */ /* 0x000fe200078e00d7 */
[----:B------:R-:W-:Y:S01]  /*8620*/  HMMA.16816.F32.BF16 R32, R8, R30, R32 ;  /* 0x0000001e0820723c */ /* 0x000fe20000041820 */
[----:B------:R-:W-:Y:S01]  /*8630*/  IMAD.MOV.U32 R176, RZ, RZ, R229 ;  /* 0x000000ffffb07224 */ /* 0x000fe200078e00e5 */
[----:B------:R1:W5:Y:S01]  /*8640*/  LDL.LU R218, [R1+0x9c] ;  /* 0x00009c0001da7983 */ /* 0x0003620000300800 */
[----:B--2---:R-:W-:Y:S01]  /*8650*/  F2FP.BF16.F32.PACK_AB R3, R55, R56 ;  /* 0x000000383703723e */ /* 0x004fe200000010ff */
[----:B------:R-:W-:-:S02]  /*8660*/  IMAD.MOV.U32 R229, RZ, RZ, R154 ;  /* 0x000000ffffe57224 */ /* 0x000fc400078e009a */
[----:B------:R-:W-:Y:S01]  /*8670*/  FADD.FTZ R19, R227, R87 ;  /* 0x00000057e3137221 */ /* 0x000fe20000010000 */
[----:B------:R-:W-:Y:S01]  /*8680*/  IMAD.MOV.U32 R225, RZ, RZ, R152 ;  /* 0x000000ffffe17224 */ /* 0x000fe200078e0098 */
[----:B------:R-:W-:Y:S01]  /*8690*/  LOP3.LUT R154, R0, R3, RZ, 0xc0, !PT ;  /* 0x00000003009a7212 */ /* 0x000fe200078ec0ff */
[----:B------:R-:W-:Y:S01]  /*86a0*/  IMAD.MOV.U32 R192, RZ, RZ, R187 ;  /* 0x000000ffffc07224 */ /* 0x000fe200078e00bb */
[----:B------:R-:W-:Y:S01]  /*86b0*/  HSET2.LE.AND R0, R39, R2, PT ;  /* 0x0000000227007233 */ /* 0x000fe20003803000 */
[----:B------:R-:W-:Y:S01]  /*86c0*/  IMAD.MOV.U32 R152, RZ, RZ, R216 ;  /* 0x000000ffff987224 */ /* 0x000fe200078e00d8 */
[----:B----4-:R-:W-:Y:S01]  /*86d0*/  F2FP.BF16.F32.PACK_AB R3, R36, R52 ;  /* 0x000000342403723e */ /* 0x010fe200000010ff */
[----:B------:R-:W-:Y:S01]  /*86e0*/  IMAD.MOV.U32 R86, RZ, RZ, R225 ;  /* 0x000000ffff567224 */ /* 0x000fe200078e00e1 */
[----:B------:R2:W-:Y:S01]  /*86f0*/  MUFU.EX2 R27, R4 ;  /* 0x00000004001b7308 */ /* 0x0005e20000000800 */
[----:B------:R-:W-:Y:S01]  /*8700*/  IMAD.MOV.U32 R225, RZ, RZ, R155 ;  /* 0x000000ffffe17224 */ /* 0x000fe200078e009b */
[----:B------:R-:W-:Y:S01]  /*8710*/  LOP3.LUT R155, R0, R3, RZ, 0xc0, !PT ;  /* 0x00000003009b7212 */ /* 0x000fe200078ec0ff */
[----:B------:R-:W-:-:S02]  /*8720*/  IMAD.MOV.U32 R87, RZ, RZ, R226 ;  /* 0x000000ffff577224 */ /* 0x000fc400078e00e2 */
[----:B------:R-:W-:Y:S01]  /*8730*/  FADD.FTZ R0, R176, R25 ;  /* 0x00000019b0007221 */ /* 0x000fe20000010000 */
[----:B------:R-:W-:Y:S02]  /*8740*/  IMAD.MOV.U32 R227, RZ, RZ, R152 ;  /* 0x000000ffffe37224 */ /* 0x000fe400078e0098 */
[----:B------:R-:W-:Y:S01]  /*8750*/  FADD.FTZ R18, R212, R12 ;  /* 0x0000000cd4127221 */ /* 0x000fe20000010000 */
[----:B------:R-:W-:Y:S01]  /*8760*/  IMAD.MOV.U32 R176, RZ, RZ, R192 ;  /* 0x000000ffffb07224 */ /* 0x000fe200078e00c0 */
[----:B------:R4:W1:Y:S01]  /*8770*/  MUFU.EX2 R26, R5 ;  /* 0x00000005001a7308 */ /* 0x0008620000000800 */
[----:B------:R-:W-:Y:S01]  /*8780*/  IMAD.MOV.U32 R187, RZ, RZ, R153 ;  /* 0x000000ffffbb7224 */ /* 0x000fe200078e0099 */
[----:B------:R-:W-:Y:S01]  /*8790*/  HSET2.LE.AND R6, R6, R2, PT ;  /* 0x0000000206067233 */ /* 0x000fe20003803000 */
[----:B------:R-:W-:Y:S01]  /*87a0*/  IMAD.MOV.U32 R192, RZ, RZ, R86 ;  /* 0x000000ffffc07224 */ /* 0x000fe200078e0056 */
[----:B------:R1:W5:Y:S01]  /*87b0*/  LDL.LU R217, [R1+0x98] ;  /* 0x0000980001d97983 */ /* 0x0003620000300800 */
[----:B------:R-:W-:-:S02]  /*87c0*/  IMAD.MOV.U32 R86, RZ, RZ, R87 ;  /* 0x000000ffff567224 */ /* 0x000fc400078e0057 */
[----:B------:R-:W-:Y:S01]  /*87d0*/  IMAD.MOV.U32 R226, RZ, RZ, R206 ;  /* 0x000000ffffe27224 */ /* 0x000fe200078e00ce */
[--C-:B--2---:R-:W-:Y:S01]  /*87e0*/  HSET2.LE.AND R4, R7, R2.reuse, PT ;  /* 0x0000000207047233 */ /* 0x104fe20003803000 */
[----:B------:R-:W-:Y:S02]  /*87f0*/  IMAD.MOV.U32 R87, RZ, RZ, R227 ;  /* 0x000000ffff577224 */ /* 0x000fe400078e00e3 */
[----:B------:R-:W-:Y:S01]  /*8800*/  FADD.FTZ R3, R176, R19 ;  /* 0x00000013b0037221 */ /* 0x000fe20000010000 */
[----:B------:R-:W-:Y:S01]  /*8810*/  IMAD.MOV.U32 R227, RZ, RZ, R229 ;  /* 0x000000ffffe37224 */ /* 0x000fe200078e00e5 */
[----:B----4-:R-:W-:Y:S01]  /*8820*/  F2FP.BF16.F32.PACK_AB R5, R57, R58 ;  /* 0x0000003a3905723e */ /* 0x010fe200000010ff */
[----:B------:R-:W-:Y:S01]  /*8830*/  IMAD.MOV.U32 R229, RZ, RZ, R187 ;  /* 0x000000ffffe57224 */ /* 0x000fe200078e00bb */
[----:B------:R-:W-:Y:S01]  /*8840*/  HSET2.LE.AND R12, R17, R2, PT ;  /* 0x00000002110c7233 */ /* 0x000fe20003803000 */
        /* <DEDUP_REMOVED lines=8> */
[----:B------:R-:W-:Y:S01]  /*88d0*/  F2FP.BF16.F32.PACK_AB R7, R53, R54 ;  /* 0x000000363507723e */ /* 0x000fe200000010ff */
[----:B------:R-:W-:Y:S02]  /*88e0*/  IMAD.MOV.U32 R185, RZ, RZ, R186 ;  /* 0x000000ffffb97224 */ /* 0x000fe400078e00ba */
[----:B------:R-:W-:Y:S01]  /*88f0*/  FADD.FTZ R2, R92, R18 ;  /* 0x000000125c027221 */ /* 0x000fe20000010000 */
[----:B------:R-:W-:Y:S02]  /*8900*/  IMAD.MOV.U32 R186, RZ, RZ, R224 ;  /* 0x000000ffffba7224 */ /* 0x000fe400078e00e0 */
[----:B------:R-:W-:Y:S01]  /*8910*/  FADD.FTZ R5, R93, R24 ;  /* 0x000000185d057221 */ /* 0x000fe20000010000 */
[----:B------:R-:W-:Y:S01]  /*8920*/  IMAD.MOV.U32 R224, RZ, RZ, R173 ;  /* 0x000000ffffe07224 */ /* 0x000fe200078e00ad */
[----:B------:R2:W5:Y:S01]  /*8930*/  LDL.LU R215, [R1+0x90] ;  /* 0x0000900001d77983 */ /* 0x0005620000300800 */
[----:B------:R-:W-:-:S02]  /*8940*/  IMAD.MOV.U32 R173, RZ, RZ, R174 ;  /* 0x000000ffffad7224 */ /* 0x000fc400078e00ae */
[----:B------:R-:W-:Y:S02]  /*8950*/  IMAD.MOV.U32 R174, RZ, RZ, R222 ;  /* 0x000000ffffae7224 */ /* 0x000fe400078e00de */
[----:B------:R-:W-:Y:S01]  /*8960*/  FADD.FTZ R4, R86, R3 ;  /* 0x0000000356047221 */ /* 0x000fe20000010000 */
[----:B------:R-:W-:Y:S02]  /*8970*/  IMAD.MOV.U32 R222, RZ, RZ, R223 ;  /* 0x000000ffffde7224 */ /* 0x000fe400078e00df */
[----:B------:R-:W-:Y:S01]  /*8980*/  FADD.FTZ R3, R87, R5 ;  /* 0x0000000557037221 */ /* 0x000fe20000010000 */
[----:B------:R-:W-:Y:S01]  /*8990*/  IMAD.MOV.U32 R223, RZ, RZ, R146 ;  /* 0x000000ffffdf7224 */ /* 0x000fe200078e0092 */
[----:B------:R-:W-:Y:S01]  /*89a0*/  LOP3.LUT R153, R6, R7, RZ, 0xc0, !PT ;  /* 0x0000000706997212 */ /* 0x000fe200078ec0ff */
[----:B------:R-:W-:Y:S02]  /*89b0*/  IMAD.MOV.U32 R146, RZ, RZ, R147 ;  /* 0x000000ffff927224 */ /* 0x000fe400078e0093 */
[----:B------:R-:W-:Y:S01]  /*89c0*/  FADD.FTZ R8, R227, R2 ;  /* 0x00000002e3087221 */ /* 0x000fe20000010000 */
[----:B------:R-:W-:-:S02]  /*89d0*/  IMAD.MOV.U32 R147, RZ, RZ, R141 ;  /* 0x000000ffff937224 */ /* 0x000fc400078e008d */
[----:B------:R-:W-:Y:S01]  /*89e0*/  FADD.FTZ R7, R229, R0 ;  /* 0x00000000e5077221 */ /* 0x000fe20000010000 */
[----:B------:R-:W-:Y:S02]  /*89f0*/  IMAD.MOV.U32 R141, RZ, RZ, R142 ;  /* 0x000000ffff8d7224 */ /* 0x000fe400078e008e */
[----:B------:R-:W-:Y:S01]  /*8a00*/  FADD.FTZ R6, R225, R3 ;  /* 0x00000003e1067221 */ /* 0x000fe20000010000 */
[----:B------:R-:W-:Y:S01]  /*8a10*/  IMAD.MOV.U32 R142, RZ, RZ, R144 ;  /* 0x000000ffff8e7224 */ /* 0x000fe200078e0090 */
[----:B------:R-:W-:Y:S01]  /*8a20*/  F2FP.BF16.F32.PACK_AB R0, R109, R110 ;  /* 0x0000006e6d00723e */ /* 0x000fe200000010ff */
[----:B------:R-:W-:Y:S01]  /*8a30*/  IMAD.MOV.U32 R227, RZ, RZ, R226 ;  /* 0x000000ffffe37224 */ /* 0x000fe200078e00e2 */
[----:B-1----:R-:W-:Y:S01]  /*8a40*/  F2FP.BF16.F32.PACK_AB R2, R26, R27 ;  /* 0x0000001b1a02723e */ /* 0x002fe200000010ff */
[----:B------:R-:W-:Y:S02]  /*8a50*/  IMAD.MOV.U32 R225, RZ, RZ, R185 ;  /* 0x000000ffffe17224 */ /* 0x000fe400078e00b9 */
[----:B------:R-:W-:Y:S01]  /*8a60*/  FADD.FTZ R5, R187, R4 ;  /* 0x00000004bb057221 */ /* 0x000fe20000010000 */
[----:B------:R-:W-:Y:S01]  /*8a70*/  IMAD.MOV.U32 R229, RZ, RZ, R175 ;  /* 0x000000ffffe57224 */ /* 0x000fe200078e00af */
[----:B------:R-:W-:Y:S01]  /*8a80*/  F2FP.BF16.F32.PACK_AB R4, R16, R79 ;  /* 0x0000004f1004723e */ /* 0x000fe200000010ff */
[----:B------:R-:W-:Y:S01]  /*8a90*/  IMAD.MOV.U32 R185, RZ, RZ, R174 ;  /* 0x000000ffffb97224 */ /* 0x000fe200078e00ae */
[----:B------:R-:W-:Y:S01]  /*8aa0*/  F2FP.BF16.F32.PACK_AB R3, R111, R112 ;  /* 0x000000706f03723e */ /* 0x000fe200000010ff */
[----:B------:R-:W-:Y:S01]  /*8ab0*/  IMAD.MOV.U32 R187, RZ, RZ, R184 ;  /* 0x000000ffffbb7224 */ /* 0x000fe200078e00b8 */
[----:B------:R2:W5:Y:S01]  /*8ac0*/  LDL.LU R214, [R1+0x8c] ;  /* 0x00008c0001d67983 */ /* 0x0005620000300800 */
[----:B------:R-:W-:-:S02]  /*8ad0*/  IMAD.MOV.U32 R175, RZ, RZ, R224 ;  /* 0x000000ffffaf7224 */ /* 0x000fc400078e00e0 */
[----:B------:R-:W-:Y:S01]  /*8ae0*/  IMAD.MOV.U32 R174, RZ, RZ, R142 ;  /* 0x000000ffffae7224 */ /* 0x000fe200078e008e */
[----:B------:R-:W-:Y:S01]  /*8af0*/  LOP3.LUT R142, R13, R0, RZ, 0xc0, !PT ;  /* 0x000000000d8e7212 */ /* 0x000fe200078ec0ff */
        /* <DEDUP_REMOVED lines=19> */
[----:B------:R-:W-:-:S02]  /*8c30*/  IMAD.MOV.U32 R144, RZ, RZ, R208 ;  /* 0x000000ffff907224 */ /* 0x000fc400078e00d0 */
        /* <DEDUP_REMOVED lines=9> */
[----:B------:R-:W-:Y:S02]  /*8cd0*/  IMAD.MOV.U32 R206, RZ, RZ, R211 ;  /* 0x000000ffffce7224 */ /* 0x000fe400078e00d3 */
        /* <DEDUP_REMOVED lines=83> */
[----:B------:R2:W5:Y:S01]  /*9210*/  LDL.LU R213, [R1+0x88] ;  /* 0x0000880001d57983 */ /* 0x0005620000300800 */
[----:B------:R-:W-:Y:S01]  /*9220*/  FADD.FTZ R0, R52, R0 ;  /* 0x0000000034007221 */ /* 0x000fe20000010000 */
[----:B------:R-:W-:Y:S01]  /*9230*/  FADD.FTZ R2, R56, R2 ;  /* 0x0000000238027221 */ /* 0x000fe20000010000 */
[----:B------:R-:W-:Y:S01]  /*9240*/  FADD.FTZ R4, R109, R4 ;  /* 0x000000046d047221 */ /* 0x000fe20000010000 */
[----:B------:R2:W5:Y:S01]  /*9250*/  LDL.LU R212, [R1+0x84] ;  /* 0x0000840001d47983 */ /* 0x0005620000300800 */
[----:B------:R-:W-:Y:S01]  /*9260*/  FADD.FTZ R3, R26, R3 ;  /* 0x000000031a037221 */ /* 0x000fe20000010000 */
[----:B------:R-:W-:-:S02]  /*9270*/  FADD.FTZ R0, R36, R0 ;  /* 0x0000000024007221 */ /* 0x000fc40000010000 */
[----:B------:R2:W5:Y:S01]  /*9280*/  LDL.LU R211, [R1+0x80] ;  /* 0x0000800001d37983 */ /* 0x0005620000300800 */
[----:B------:R-:W-:-:S03]  /*9290*/  FADD.FTZ R2, R55, R2 ;  /* 0x0000000237027221 */ /* 0x000fc60000010000 */
[----:B------:R2:W5:Y:S04]  /*92a0*/  LDL.LU R208, [R1+0x7c] ;  /* 0x00007c0001d07983 */ /* 0x0005680000300800 */
[----:B------:R2:W5:Y:S04]  /*92b0*/  LDL.LU R93, [R1+0x78] ;  /* 0x00007800015d7983 */ /* 0x0005680000300800 */
[----:B------:R2:W5:Y:S01]  /*92c0*/  LDL.LU R92, [R1+0x74] ;  /* 0x00007400015c7983 */ /* 0x0005620000300800 */
[C---:B------:R-:W-:Y:S03]  /*92d0*/  HMMA.16816.F32.BF16 R168, R152.reuse, R148, R168 ;  /* 0x0000009498a8723c */ /* 0x040fe600000418a8 */
[----:B------:R2:W-:Y:S03]  /*92e0*/  STL [R1+0x10], R4 ;  /* 0x0000100401007387 */ /* 0x0005e60000100800 */
[----:B------:R-:W-:Y:S01]  /*92f0*/  HMMA.16816.F32.BF16 R164, R152, R150, R164 ;  /* 0x0000009698a4723c */ /* 0x000fe200000418a4 */
[----:B------:R2:W-:Y:S04]  /*9300*/  STL [R1+0x14], R3 ;  /* 0x0000140301007387 */ /* 0x0005e80000100800 */
[----:B------:R2:W-:Y:S01]  /*9310*/  STL [R1+0x1c], R0 ;  /* 0x00001c0001007387 */ /* 0x0005e20000100800 */
[----:B------:R-:W-:Y:S03]  /*9320*/  HMMA.16816.F32.BF16 R160, R140, R148, R160 ;  /* 0x000000948ca0723c */ /* 0x000fe600000418a0 */
[----:B------:R2:W-:Y:S03]  /*9330*/  STL [R1+0x18], R2 ;  /* 0x0000180201007387 */ /* 0x0005e60000100800 */
[----:B---3--:R-:W-:Y:S06]  /*9340*/  HMMA.16816.F32.BF16 R156, R152, R20, R156 ;  /* 0x00000014989c723c */ /* 0x008fec000004189c */
[C---:B------:R-:W-:Y:S06]  /*9350*/  HMMA.16816.F32.BF16 R148, R140.reuse, R150, R40 ;  /* 0x000000968c94723c */ /* 0x040fec0000041828 */
[----:B------:R-:W-:Y:S06]  /*9360*/  HMMA.16816.F32.BF16 R144, R140, R20, R44 ;  /* 0x000000148c90723c */ /* 0x000fec000004182c */
[-C--:B------:R-:W-:Y:S06]  /*9370*/  HMMA.16816.F32.BF16 R152, R152, R22.reuse, R48 ;  /* 0x000000169898723c */ /* 0x080fec0000041830 */
[----:B------:R-:W-:Y:S01]  /*9380*/  HMMA.16816.F32.BF16 R140, R140, R22, R32 ;  /* 0x000000168c8c723c */ /* 0x000fe20000041820 */
[----:B------:R-:W-:-:S08]  /*9390*/  NOP ;  /* 0x0000000000007918 */ /* 0x000fd00000000000 */
[----:B--2---:R-:W-:-:S15]  /*93a0*/  @!P5 BRA `(.L_x_435) ;  /* 0x000000700028d947 */ /* 0x004fde0003800000 */
[----:B------:R-:W-:Y:S01]  /*93b0*/  ULDC UR4, c[0x0][0x2d0] ;  /* 0x0000b40000047ab9 */ /* 0x000fe20000000800 */
[----:B------:R-:W1:Y:S01]  /*93c0*/  LDC.64 R232, c[0x0][0x250] ;  /* 0x00009400ffe87b82 */ /* 0x000e620000000a00 */
[----:B-----5:R-:W-:Y:S01]  /*93d0*/  ISETP.GE.AND P0, PT, R92, UR4, PT ;  /* 0x000000045c007c0c */ /* 0x020fe2000bf06270 */
[----:B------:R-:W-:Y:S01]  /*93e0*/  IMAD.WIDE.U32 R222, R241, -0x2daee0ad, RZ ;  /* 0xd2511f53f1de7825 */ /* 0x000fe200078e00ff */
[----:B------:R-:W-:Y:S01]  /*93f0*/  MOV R133, R137 ;  /* 0x0000008900857202 */ /* 0x000fe20000000f00 */
[----:B------:R-:W-:Y:S01]  /*9400*/  ULEA.HI.SX32 UR22, UR22, 0xfffffffe, 0x19 ;  /* 0xfffffffe16167891 */ /* 0x000fe2000f8fca3f */
[----:B------:R-:W-:Y:S01]  /*9410*/  MOV R135, R132 ;  /* 0x0000008400877202 */ /* 0x000fe20000000f00 */
[----:B------:R-:W-:Y:S01]  /*9420*/  ULDC UR4, c[0x0][0x2ec] ;  /* 0x0000bb0000047ab9 */ /* 0x000fe20000000800 */
[----:B------:R-:W-:-:S07]  /*9430*/  MOV R134, R136 ;  /* 0x0000008800867202 */ /* 0x000fce0000000f00 */
[----:B------:R-:W2:Y:S08]  /*9440*/  @!P0 LDC.64 R2, c[0x0][0x220] ;  /* 0x00008800ff028b82 */ /* 0x000eb00000000a00 */
[----:B------:R-:W3:Y:S01]  /*9450*/  @!P0 LDC.64 R6, c[0x0][0x220] ;  /* 0x00008800ff068b82 */ /* 0x000ee20000000a00 */
[----:B-1----:R-:W-:-:S07]  /*9460*/  @!P0 IMAD R0, R233, 0x60, RZ ;  /* 0x00000060e9008824 */ /* 0x002fce00078e02ff */
[----:B------:R-:W1:Y:S01]  /*9470*/  @!P0 LDC.64 R4, c[0x0][0x220] ;  /* 0x00008800ff048b82 */ /* 0x000e620000000a00 */
[----:B--2---:R2:W-:Y:S04]  /*9480*/  @!P0 STL.64 [R1+0x40], R2 ;  /* 0x0000400201008387 */ /* 0x0045e80000100a00 */
[----:B---3--:R3:W-:Y:S04]  /*9490*/  @!P0 STL.64 [R1+0x38], R6 ;  /* 0x0000380601008387 */ /* 0x0087e80000100a00 */
[----:B-1----:R1:W-:Y:S01]  /*94a0*/  @!P0 STL.64 [R1+0x30], R4 ;  /* 0x0000300401008387 */ /* 0x0023e20000100a00 */
[----:B--2---:R-:W2:Y:S01]  /*94b0*/  @!P0 LDC.64 R2, c[0x0][0x220] ;  /* 0x00008800ff028b82 */ /* 0x004ea20000000a00 */
[----:B---3--:R-:W-:-:S05]  /*94c0*/  IMAD.WIDE.U32 R6, R181, -0x326172a9, RZ ;  /* 0xcd9e8d57b5067825 */ /* 0x008fca00078e00ff */
[----:B------:R-:W-:Y:S01]  /*94d0*/  LOP3.LUT R230, R7, R228, RZ, 0x3c, !PT ;  /* 0x000000e407e67212 */ /* 0x000fe200078e3cff */
[----:B-1----:R-:W-:-:S04]  /*94e0*/  IMAD.WIDE.U32 R4, R240, -0x326172a9, RZ ;  /* 0xcd9e8d57f0047825 */ /* 0x002fc800078e00ff */
[----:B------:R-:W-:Y:S01]  /*94f0*/  IMAD.WIDE.U32 R230, R230, -0x2daee0ad, RZ ;  /* 0xd2511f53e6e67825 */ /* 0x000fe200078e00ff */
[----:B------:R-:W-:Y:S01]  /*9500*/  LOP3.LUT R228, R5, R228, RZ, 0x3c, !PT ;  /* 0x000000e405e47212 */ /* 0x000fe200078e3cff */
[----:B--2---:R1:W-:Y:S04]  /*9510*/  @!P0 STL.64 [R1+0x28], R2 ;  /* 0x0000280201008387 */ /* 0x0043e80000100a00 */
[----:B------:R-:W-:Y:S01]  /*9520*/  IMAD.WIDE.U32 R228, R228, -0x2daee0ad, RZ ;  /* 0xd2511f53e4e47825 */ /* 0x000fe200078e00ff */
[----:B------:R2:W-:Y:S04]  /*9530*/  STL.64 [R1+0x8], R6 ;  /* 0x0000080601007387 */ /* 0x0005e80000100a00 */
[----:B------:R2:W-:Y:S04]  /*9540*/  STL.64 [R1], R4 ;  /* 0x0000000401007387 */ /* 0x0005e80000100a00 */
[----:B------:R2:W-:Y:S01]  /*9550*/  @!P0 STL [R1+0x20], R0 ;  /* 0x0000200001008387 */ /* 0x0005e20000100800 */
[----:B-1----:R-:W-:Y:S01]  /*9560*/  MOV R3, R138 ;  /* 0x0000008a00037202 */ /* 0x002fe20000000f00 */
[----:B------:R-:W-:Y:S06]  /*9570*/  BRA `(.L_x_436) ;  /* 0x0000000000e07947 */ /* 0x000fec0003800000 */
.L_x_438:
[----:B------:R-:W2:Y:S01]  /*9580*/  LDL.64 R236, [R1+0x58] ;  /* 0x0000580001ec7983 */ /* 0x000ea20000100a00 */
[----:B------:R-:W1:Y:S01]  /*9590*/  LDC.64 R138, c[0x0][0x248] ;  /* 0x00009200ff8a7b82 */ /* 0x000e620000000a00 */
[----:B------:R-:W-:Y:S02]  /*95a0*/  UIADD3 UR17, UR22, -0x1, URZ ;  /* 0xffffffff16117890 */ /* 0x000fe4000fffe03f */
[----:B------:R-:W3:Y:S02]  /*95b0*/  LDL.64 R234, [R1+0x48] ;  /* 0x0000480001ea7983 */ /* 0x000ee40000100a00 */
[----:B------:R-:W-:Y:S02]  /*95c0*/  USHF.R.S32.HI UR16, URZ, 0x1f, UR17 ;  /* 0x0000001f3f107899 */ /* 0x000fe40008011411 */
[----:B------:R-:W4:Y:S01]  /*95d0*/  LDL R227, [R1+0x64] ;  /* 0x0000640001e37983 */ /* 0x000f220000100800 */
[----:B------:R-:W5:Y:S03]  /*95e0*/  @!P0 LDC.64 R176, c[0x0][0x218] ;  /* 0x00008600ffb08b82 */ /* 0x000f660000000a00 */
[----:B------:R-:W4:Y:S04]  /*95f0*/  LDL R224, [R1+0x60] ;  /* 0x0000600001e07983 */ /* 0x000f280000100800 */
[----:B------:R1:W-:Y:S01]  /*9600*/  @P0 STS [R221+0x2000], RZ ;  /* 0x002000ffdd000388 */ /* 0x0003e20000000800 */
[----:B------:R-:W4:Y:S03]  /*9610*/  @!P0 LDC.64 R174, c[0x0][0x218] ;  /* 0x00008600ffae8b82 */ /* 0x000f260000000a00 */
[----:B------:R1:W-:Y:S04]  /*9620*/  @P0 STS [R221+0x2004], RZ ;  /* 0x002004ffdd000388 */ /* 0x0003e80000000800 */
[----:B------:R1:W-:Y:S01]  /*9630*/  @P0 STS.64 [R221+0x2008], RZ ;  /* 0x002008ffdd000388 */ /* 0x0003e20000000a00 */
[----:B------:R-:W4:Y:S01]  /*9640*/  @!P0 LDC.64 R196, c[0x0][0x218] ;  /* 0x00008600ffc48b82 */ /* 0x000f220000000a00 */
[C---:B-1----:R-:W-:Y:S02]  /*9650*/  IMAD R0, R138.reuse, UR16, RZ ;  /* 0x000000108a007c24 */ /* 0x042fe4000f8e02ff */
[----:B------:R-:W-:Y:S04]  /*9660*/  IMAD.WIDE.U32 R172, R138, UR17, RZ ;  /* 0x000000118aac7c25 */ /* 0x000fe8000f8e00ff */
[----:B------:R-:W-:Y:S04]  /*9670*/  IMAD R0, R139, UR17, R0 ;  /* 0x000000118b007c24 */ /* 0x000fe8000f8e0200 */
[----:B------:R-:W-:Y:S01]  /*9680*/  IMAD.IADD R2, R173, 0x1, R0 ;  /* 0x00000001ad027824 */ /* 0x000fe200078e0200 */
[C---:B--2---:R-:W-:Y:S04]  /*9690*/  LEA R136, P1, R172.reuse, R236, 0x7 ;  /* 0x000000ecac887211 */ /* 0x044fe800078238ff */
[----:B---3--:R-:W-:Y:S02]  /*96a0*/  LEA.HI.X R137, R172, R235, R2, 0x7, P1 ;  /* 0x000000ebac897211 */ /* 0x008fe400008f3c02 */
[----:B------:R-:W1:Y:S01]  /*96b0*/  @!P0 LDC.64 R172, c[0x0][0x218] ;  /* 0x00008600ffac8b82 */ /* 0x000e620000000a00 */
[C---:B-----5:R-:W-:Y:S02]  /*96c0*/  @!P0 LEA R176, P4, R136.reuse, R176, 0x1 ;  /* 0x000000b088b08211 */ /* 0x060fe400078808ff */
        /* <DEDUP_REMOVED lines=11> */
[C---:B------:R-:W-:Y:S01]  /*9780*/  @!P0 LEA.HI.X R0, R138.reuse, R137, R139, 0x6, P1 ;  /* 0x000000898a008211 */ /* 0x040fe200008f348b */
[----:B------:R-:W-:Y:S02]  /*9790*/  @!P0 IMAD.WIDE.U32 R136, R138, 0x60, R136 ;  /* 0x000000608a888825 */ /* 0x000fe400078e0088 */
[----:B------:R-:W-:Y:S01]  /*97a0*/  @!PT LDS RZ, [RZ] ;  /* 0x00000000fffff984 */ /* 0x000fe20000000800 */
[----:B------:R-:W-:Y:S01]  /*97b0*/  @!PT LDS RZ, [RZ] ;  /* 0x00000000fffff984 */ /* 0x000fe20000000800 */
[----:B------:R-:W-:Y:S01]  /*97c0*/  @!PT LDS RZ, [RZ] ;  /* 0x00000000fffff984 */ /* 0x000fe20000000800 */
[----:B------:R2:W-:Y:S02]  /*97d0*/  @!P0 LDGSTS.E.BYPASS.LTC128B.128 [R221+0x2800], desc[UR18][R174.64] ;  /* 0x02800000aedd8fae */ /* 0x0005e4000b901d52 */
[----:B------:R-:W-:Y:S02]  /*97e0*/  @!P0 IMAD R139, R139, 0x60, RZ ;  /* 0x000000608b8b8824 */ /* 0x000fe400078e02ff */
[----:B------:R2:W-:Y:S01]  /*97f0*/  @P0 STS.128 [R221+0x3000], RZ ;  /* 0x003000ffdd000388 */ /* 0x0005e20000000c00 */
[C---:B-1----:R-:W-:Y:S01]  /*9800*/  @!P0 LEA R172, P1, R2.reuse, R172, 0x1 ;  /* 0x000000ac02ac8211 */ /* 0x042fe200078208ff */
[----:B------:R-:W-:Y:S03]  /*9810*/  @!P0 IMAD.IADD R139, R139, 0x1, R137 ;  /* 0x000000018b8b8824 */ /* 0x000fe600078e0289 */
[----:B------:R-:W-:Y:S02]  /*9820*/  @!P0 LEA.HI.X R173, R2, R173, R0, 0x1, P1 ;  /* 0x000000ad02ad8211 */ /* 0x000fe400008f0c00 */
        /* <DEDUP_REMOVED lines=13> */
.L_x_436:
[----:B---3--:R-:W3:Y:S01]  /*9900*/  LDL.64 R12, [R1+0x50] ;  /* 0x00005000010c7983 */ /* 0x008ee20000100a00 */
[----:B------:R-:W-:Y:S04]  /*9910*/  DEPBAR.LE SB0, 0x0 ;  /* 0x000080000000791a */ /* 0x000fe80000000000 */
[----:B------:R-:W4:Y:S01]  /*9920*/  LDL R11, [R1+0x68] ;  /* 0x00006800010b7983 */ /* 0x000f220000100800 */
[----:B------:R-:W-:Y:S01]  /*9930*/  USHF.R.S32.HI UR16, URZ, 0x1f, UR22 ;  /* 0x0000001f3f107899 */ /* 0x000fe20008011416 */
[C---:B--2---:R-:W-:Y:S01]  /*9940*/  IMAD.WIDE.U32 R6, R232.reuse, UR22, RZ ;  /* 0x00000016e8067c25 */ /* 0x044fe2000f8e00ff */
[----:B------:R-:W-:Y:S01]  /*9950*/  USHF.L.U32 UR21, UR22, 0x2, URZ ;  /* 0x0000000216157899 */ /* 0x000fe2000800063f */
[----:B------:R-:W2:Y:S03]  /*9960*/  LDL R10, [R1+0x40] ;  /* 0x00004000010a7983 */ /* 0x000ea60000100800 */
[----:B------:R-:W-:Y:S01]  /*9970*/  IMAD R0, R232, UR16, RZ ;  /* 0x00000010e8007c24 */ /* 0x000fe2000f8e02ff */
[----:B-----5:R-:W5:Y:S01]  /*9980*/  LDL R18, [R1+0x44] ;  /* 0x0000440001127983 */ /* 0x020f620000100800 */
[----:B------:R-:W-:Y:S02]  /*9990*/  UIADD3 UR16, UR21, 0x1, URZ ;  /* 0x0000000115107890 */ /* 0x000fe4000fffe03f */
[----:B------:R-:W-:Y:S01]  /*99a0*/  IMAD R0, R233, UR22, R0 ;  /* 0x00000016e9007c24 */ /* 0x000fe2000f8e0200 */
[----:B------:R-:W5:Y:S03]  /*99b0*/  LDL R9, [R1+0x38] ;  /* 0x0000380001097983 */ /* 0x000f660000100800 */
[----:B------:R-:W-:Y:S01]  /*99c0*/  IMAD.IADD R0, R7, 0x1, R0 ;  /* 0x0000000107007824 */ /* 0x000fe200078e0200 */
[----:B------:R-:W5:Y:S04]  /*99d0*/  LDL R19, [R1+0x3c] ;  /* 0x00003c0001137983 */ /* 0x000f680000100800 */
[----:B------:R-:W5:Y:S04]  /*99e0*/  LDL R8, [R1+0x30] ;  /* 0x0000300001087983 */ /* 0x000f680000100800 */
[----:B------:R-:W5:Y:S04]  /*99f0*/  LDL R17, [R1+0x34] ;  /* 0x0000340001117983 */ /* 0x000f680000100800 */
[----:B------:R-:W5:Y:S04]  /*9a00*/  LDL R16, [R1+0x20] ;  /* 0x0000200001107983 */ /* 0x000f680000100800 */
[----:B------:R-:W5:Y:S04]  /*9a10*/  LDL R15, [R1+0x28] ;  /* 0x00002800010f7983 */ /* 0x000f680000100800 */
[----:B------:R-:W5:Y:S01]  /*9a20*/  LDL R14, [R1+0x2c] ;  /* 0x00002c00010e7983 */ /* 0x000f620000100800 */
[----:B------:R-:W-:Y:S06]  /*9a30*/  BAR.SYNC.DEFER_BLOCKING 0x0 ;  /* 0x0000000000007b1d */ /* 0x000fec0000010000 */
[----:B------:R-:W-:Y:S04]  /*9a40*/  @P0 STS [R221+0x4000], RZ ;  /* 0x004000ffdd000388 */ /* 0x000fe80000000800 */
[----:B------:R-:W-:Y:S04]  /*9a50*/  @P0 STS [R221+0x4004], RZ ;  /* 0x004004ffdd000388 */ /* 0x000fe80000000800 */
[----:B------:R-:W-:Y:S04]  /*9a60*/  @P0 STS.64 [R221+0x4008], RZ ;  /* 0x004008ffdd000388 */ /* 0x000fe80000000a00 */
[----:B------:R-:W5:Y:S04]  /*9a70*/  LDL.64 R226, [R1] ;  /* 0x0000000001e27983 */ /* 0x000f680000100a00 */
[----:B------:R-:W5:Y:S01]  /*9a80*/  LDL.64 R224, [R1+0x8] ;  /* 0x0000080001e07983 */ /* 0x000f620000100a00 */
[----:B---3--:R-:W-:Y:S04]  /*9a90*/  LEA R4, P1, R6, R12, 0x7 ;  /* 0x0000000c06047211 */ /* 0x008fe800078238ff */
[-C--:B------:R-:W-:Y:S02]  /*9aa0*/  @!P0 LEA R2, P4, R232, R4.reuse, 0x5 ;  /* 0x00000004e8028211 */ /* 0x080fe400078828ff */
[----:B----4-:R-:W-:Y:S02]  /*9ab0*/  LEA.HI.X R5, R6, R11, R0, 0x7, P1 ;  /* 0x0000000b06057211 */ /* 0x010fe400008f3c00 */
[----:B------:R-:W-:Y:S02]  /*9ac0*/  @!P0 LEA R0, P2, R232, R4, 0x6 ;  /* 0x00000004e8008211 */ /* 0x000fe400078430ff */
[----:B--2---:R-:W-:Y:S02]  /*9ad0*/  @!P0 LEA R12, P5, R4, R10, 0x1 ;  /* 0x0000000a040c8211 */ /* 0x004fe400078a08ff */
[-C--:B------:R-:W-:Y:S02]  /*9ae0*/  @!P0 LEA.HI.X R6, R232, R5.reuse, R233, 0x5, P4 ;  /* 0x00000005e8068211 */ /* 0x080fe400020f2ce9 */
[----:B-----5:R-:W-:Y:S02]  /*9af0*/  @!P0 LEA.HI.X R13, R4, R18, R5, 0x1, P5 ;  /* 0x00000012040d8211 */ /* 0x020fe400028f0c05 */
[C---:B------:R-:W-:Y:S01]  /*9b00*/  @!P0 LEA.HI.X R7, R232.reuse, R5, R233, 0x6, P2 ;  /* 0x00000005e8078211 */ /* 0x040fe200010f34e9 */
[----:B------:R-:W-:Y:S01]  /*9b10*/  @!P0 IMAD.WIDE.U32 R4, R232, 0x60, R4 ;  /* 0x00000060e8048825 */ /* 0x000fe200078e0004 */
[C---:B------:R-:W-:Y:S01]  /*9b20*/  @!P0 LEA R10, P3, R2.reuse, R9, 0x1 ;  /* 0x00000009020a8211 */ /* 0x040fe200078608ff */
[----:B------:R-:W-:Y:S01]  /*9b30*/  @!PT LDS RZ, [RZ] ;  /* 0x00000000fffff984 */ /* 0x000fe20000000800 */
[----:B------:R-:W-:Y:S01]  /*9b40*/  @!PT LDS RZ, [RZ] ;  /* 0x00000000fffff984 */ /* 0x000fe20000000800 */
[----:B------:R-:W-:Y:S01]  /*9b50*/  @!PT LDS RZ, [RZ] ;  /* 0x00000000fffff984 */ /* 0x000fe20000000800 */
[----:B------:R-:W-:Y:S01]  /*9b60*/  @!P0 LDGSTS.E.BYPASS.LTC128B.128 [R221+0x4000], desc[UR18][R12.64] ;  /* 0x040000000cdd8fae */ /* 0x000fe2000b901d52 */
[----:B------:R-:W-:Y:S02]  /*9b70*/  ISETP.LT.AND P5, PT, RZ, UR22, PT ;  /* 0x00000016ff007c0c */ /* 0x000fe4000bfa1270 */
[----:B------:R-:W-:Y:S01]  /*9b80*/  @!P0 LEA.HI.X R11, R2, R19, R6, 0x1, P3 ;  /* 0x00000013020b8211 */ /* 0x000fe200018f0c06 */
[----:B------:R-:W-:Y:S01]  /*9b90*/  @P0 STS.128 [R221+0x4800], RZ ;  /* 0x004800ffdd000388 */ /* 0x000fe20000000c00 */
[C---:B------:R-:W-:Y:S03]  /*9ba0*/  @!P0 LEA R8, P1, R0.reuse, R8, 0x1 ;  /* 0x0000000800088211 */ /* 0x040fe600078208ff */
[----:B------:R-:W-:Y:S01]  /*9bb0*/  @!PT LDS RZ, [RZ] ;  /* 0x00000000fffff984 */ /* 0x000fe20000000800 */
[----:B------:R-:W-:Y:S01]  /*9bc0*/  @!PT LDS RZ, [RZ] ;  /* 0x00000000fffff984 */ /* 0x000fe20000000800 */
[----:B------:R-:W-:Y:S01]  /*9bd0*/  @!PT LDS RZ, [RZ] ;  /* 0x00000000fffff984 */ /* 0x000fe20000000800 */
[----:B------:R-:W-:Y:S01]  /*9be0*/  @!P0 LDGSTS.E.BYPASS.LTC128B.128 [R221+0x4800], desc[UR18][R10.64] ;  /* 0x048000000add8fae */ /* 0x000fe2000b901d52 */
[----:B------:R-:W-:Y:S03]  /*9bf0*/  @!P0 LEA.HI.X R9, R0, R17, R7, 0x1, P1 ;  /* 0x0000001100098211 */ /* 0x000fe600008f0c07 */
[----:B------:R-:W-:Y:S01]  /*9c00*/  @P0 STS.128 [R221+0x5000], RZ ;  /* 0x005000ffdd000388 */ /* 0x000fe20000000c00 */
[----:B------:R-:W-:Y:S03]  /*9c10*/  @!P0 IMAD.IADD R0, R16, 0x1, R5 ;  /* 0x0000000110008824 */ /* 0x000fe600078e0205 */
[----:B------:R-:W-:Y:S01]  /*9c20*/  @!PT LDS RZ, [RZ] ;  /* 0x00000000fffff984 */ /* 0x000fe20000000800 */
[----:B------:R-:W-:Y:S01]  /*9c30*/  @!PT LDS RZ, [RZ] ;  /* 0x00000000fffff984 */ /* 0x000fe20000000800 */
[----:B------:R-:W-:Y:S01]  /*9c40*/  @!PT LDS RZ, [RZ] ;  /* 0x00000000fffff984 */ /* 0x000fe20000000800 */
[----:B------:R-:W-:Y:S01]  /*9c50*/  @!P0 LDGSTS.E.BYPASS.LTC128B.128 [R221+0x5000], desc[UR18][R8.64] ;  /* 0x0500000008dd8fae */ /* 0x000fe2000b901d52 */
[C---:B------:R-:W-:Y:S03]  /*9c60*/  @!P0 LEA R6, P1, R4.reuse, R15, 0x1 ;  /* 0x0000000f04068211 */ /* 0x040fe600078208ff */
[----:B------:R-:W-:Y:S01]  /*9c70*/  @P0 STS.128 [R221+0x5800], RZ ;  /* 0x005800ffdd000388 */ /* 0x000fe20000000c00 */
[----:B------:R-:W-:Y:S01]  /*9c80*/  @!P0 LEA.HI.X R7, R4, R14, R0, 0x1, P1 ;  /* 0x0000000e04078211 */ /* 0x000fe200008f0c00 */
[----:B------:R-:W-:Y:S04]  /*9c90*/  IMAD.U32 R0, RZ, RZ, UR25 ;  /* 0x00000019ff007e24 */ /* 0x000fe8000f8e00ff */
[----:B------:R-:W-:Y:S01]  /*9ca0*/  @!PT LDS RZ, [RZ] ;  /* 0x00000000fffff984 */ /* 0x000fe20000000800 */
[----:B------:R-:W-:Y:S01]  /*9cb0*/  @!PT LDS RZ, [RZ] ;  /* 0x00000000fffff984 */ /* 0x000fe20000000800 */
[----:B------:R-:W-:Y:S01]  /*9cc0*/  @!PT LDS RZ, [RZ] ;  /* 0x00000000fffff984 */ /* 0x000fe20000000800 */
[----:B------:R1:W-:Y:S01]  /*9cd0*/  @!P0 LDGSTS.E.BYPASS.LTC128B.128 [R221+0x5800], desc[UR18][R6.64] ;  /* 0x0580000006dd8fae */ /* 0x0003e2000b901d52 */
[----:B------:R-:W-:Y:S03]  /*9ce0*/  LOP3.LUT R0, R223, UR21, R0, 0x96, !PT ;  /* 0x00000015df007c12 */ /* 0x000fe6000f8e9600 */
[----:B------:R-:W-:Y:S04]  /*9cf0*/  LDSM.16.M88.4 R128, [R211] ;  /* 0x00000000d380783b */ /* 0x000fe80000000200 */
[----:B------:R-:W1:Y:S04]  /*9d00*/  LDSM.16.M88.4 R16, [R208+0x2000] ;  /* 0x00200000d010783b */ /* 0x000e680000000200 */
[----:B------:R-:W2:Y:S04]  /*9d10*/  LDSM.16.M88.4 R124, [R211+0x1000] ;  /* 0x00100000d37c783b */ /* 0x000ea80000000200 */
[----:B------:R-:W3:Y:S04]  /*9d20*/  LDSM.16.M88.4 R32, [R208+0x2400] ;  /* 0x00240000d020783b */ /* 0x000ee80000000200 */
[----:B------:R-:W0:Y:S04]  /*9d30*/  LDGDEPBAR ;  /* 0x00000000000079af */ /* 0x000e280000000000 */
[----:B------:R-:W4:Y:S04]  /*9d40*/  LDSM.16.M88.4 R48, [R208+0x2800] ;  /* 0x00280000d030783b */ /* 0x000f280000000200 */
[----:B------:R-:W5:Y:S04]  /*9d50*/  LDSM.16.M88.4 R64, [R208+0x2c00] ;  /* 0x002c0000d040783b */ /* 0x000f680000000200 */
[----:B------:R-:W5:Y:S04]  /*9d60*/  LDSM.16.M88.4 R80, [R208+0x3000] ;  /* 0x00300000d050783b */ /* 0x000f680000000200 */
[----:B------:R-:W5:Y:S04]  /*9d70*/  LDSM.16.M88.4 R96, [R208+0x3400] ;  /* 0x00340000d060783b */ /* 0x000f680000000200 */
[----:B------:R-:W5:Y:S04]  /*9d80*/  LDSM.16.M88.4 R112, [R208+0x3800] ;  /* 0x00380000d070783b */ /* 0x000f680000000200 */
[----:B------:R-:W5:Y:S01]  /*9d90*/  LDSM.16.M88.4 R136, [R208+0x3c00] ;  /* 0x003c0000d088783b */ /* 0x000f620000000200 */
[-C--:B-1----:R-:W-:Y:S03]  /*9da0*/  HMMA.16816.F32.BF16 R4, R128, R16.reuse, RZ ;  /* 0x000000108004723c */ /* 0x082fe600000418ff */
[----:B------:R-:W-:Y:S04]  /*9db0*/  LDSM.16.M88.4 R172, [R212] ;  /* 0x00000000d4ac783b */ /* 0x000fe80000000200 */
[----:B------:R-:W1:Y:S01]  /*9dc0*/  LDSM.16.M88.4 R176, [R213] ;  /* 0x00000000d5b0783b */ /* 0x000e620000000200 */
[C---:B--2---:R-:W-:Y:S03]  /*9dd0*/  HMMA.16816.F32.BF16 R8, R124.reuse, R16, RZ ;  /* 0x000000107c08723c */ /* 0x044fe600000418ff */
[----:B------:R-:W2:Y:S03]  /*9de0*/  LDSM.16.M88.4 R180, [R212+0x1000] ;  /* 0x00100000d4b4783b */ /* 0x000ea60000000200 */
[-C--:B------:R-:W-:Y:S01]  /*9df0*/  HMMA.16816.F32.BF16 R12, R124, R18.reuse, RZ ;  /* 0x000000127c0c723c */ /* 0x080fe200000418ff */
[----:B------:R-:W2:Y:S04]  /*9e00*/  LDSM.16.M88.4 R184, [R220] ;  /* 0x00000000dcb8783b */ /* 0x000ea80000000200 */
[----:B------:R-:W2:Y:S01]  /*9e10*/  LDSM.16.M88.4 R188, [R219] ;  /* 0x00000000dbbc783b */ /* 0x000ea20000000200 */
[C---:B------:R-:W-:Y:S03]  /*9e20*/  HMMA.16816.F32.BF16 R16, R128.reuse, R18, RZ ;  /* 0x000000128010723c */ /* 0x040fe600000418ff */
[----:B------:R-:W2:Y:S03]  /*9e30*/  LDSM.16.M88.4 R192, [R218] ;  /* 0x00000000dac0783b */ /* 0x000ea60000000200 */
[-C--:B---3--:R-:W-:Y:S01]  /*9e40*/  HMMA.16816.F32.BF16 R20, R128, R32.reuse, RZ ;  /* 0x000000208014723c */ /* 0x088fe200000418ff */
[----:B------:R-:W3:Y:S04]  /*9e50*/  LDSM.16.M88.4 R196, [R217] ;  /* 0x00000000d9c4783b */ /* 0x000ee80000000200 */
[----:B------:R-:W3:Y:S01]  /*9e60*/  LDSM.16.M88.4 R200, [R216] ;  /* 0x00000000d8c8783b */ /* 0x000ee20000000200 */
[C---:B------:R-:W-:Y:S03]  /*9e70*/  HMMA.16816.F32.BF16 R24, R124.reuse, R32, RZ ;  /* 0x000000207c18723c */ /* 0x040fe600000418ff */
[----:B------:R-:W3:Y:S03]  /*9e80*/  LDSM.16.M88.4 R204, [R215] ;  /* 0x00000000d7cc783b */ /* 0x000ee60000000200 */
[-C--:B------:R-:W-:Y:S06]  /*9e90*/  HMMA.16816.F32.BF16 R28, R124, R34.reuse, RZ ;  /* 0x000000227c1c723c */ /* 0x080fec00000418ff */
[C---:B------:R-:W-:Y:S06]  /*9ea0*/  HMMA.16816.F32.BF16 R32, R128.reuse, R34, RZ ;  /* 0x000000228020723c */ /* 0x040fec00000418ff */
        /* <DEDUP_REMOVED lines=23> */
[----:B------:R-:W-:Y:S01]  /*a020*/  HMMA.16816.F32.BF16 R128, R128, R138, RZ ;  /* 0x0000008a8080723c */ /* 0x000fe200000418ff */
[----:B------:R-:W4:Y:S01]  /*a030*/  LDSM.16.M88.4 R136, [R214] ;  /* 0x00000000d688783b */ /* 0x000f220000000200 */
[----:B------:R-:W-:Y:S04]  /*a040*/  DEPBAR.LE SB0, 0x0 ;  /* 0x000080000000791a */ /* 0x000fe80000000000 */
[-C--:B-1----:R-:W-:Y:S01]  /*a050*/  HMMA.16816.F32.BF16 R4, R172, R176.reuse, R4 ;  /* 0x000000b0ac04723c */ /* 0x082fe20000041804 */
[----:B------:R-:W-:Y:S05]  /*a060*/  BAR.SYNC.DEFER_BLOCKING 0x0 ;  /* 0x0000000000007b1d */ /* 0x000fea0000010000 */
[C---:B--2---:R-:W-:Y:S06]  /*a070*/  HMMA.16816.F32.BF16 R8, R180.reuse, R176, R8 ;  /* 0x000000b0b408723c */ /* 0x044fec0000041808 */
        /* <DEDUP_REMOVED lines=9> */
[----:B------:R-:W-:Y:S01]  /*a110*/  IMAD.WIDE.U32 R184, R184, -0x326172a9, RZ ;  /* 0xcd9e8d57b8b87825 */ /* 0x000fe200078e00ff */
[-C--:B------:R-:W-:Y:S06]  /*a120*/  HMMA.16816.F32.BF16 R36, R172, R188.reuse, R36 ;  /* 0x000000bcac24723c */ /* 0x080fec0000041824 */
[C---:B------:R-:W-:Y:S06]  /*a130*/  HMMA.16816.F32.BF16 R40, R180.reuse, R188, R40 ;  /* 0x000000bcb428723c */ /* 0x040fec0000041828 */
[-C--:B------:R-:W-:Y:S06]  /*a140*/  HMMA.16816.F32.BF16 R44, R180, R190.reuse, R44 ;  /* 0x000000beb42c723c */ /* 0x080fec000004182c */
[C---:B------:R-:W-:Y:S06]  /*a150*/  HMMA.16816.F32.BF16 R48, R172.reuse, R190, R48 ;  /* 0x000000beac30723c */ /* 0x040fec0000041830 */
[-C--:B------:R-:W-:Y:S06]  /*a160*/  HMMA.16816.F32.BF16 R52, R172, R192.reuse, R52 ;  /* 0x000000c0ac34723c */ /* 0x080fec0000041834 */
[C---:B------:R-:W-:Y:S06]  /*a170*/  HMMA.16816.F32.BF16 R56, R180.reuse, R192, R56 ;  /* 0x000000c0b438723c */ /* 0x040fec0000041838 */
[-C--:B------:R-:W-:Y:S05]  /*a180*/  HMMA.16816.F32.BF16 R60, R180, R194.reuse, R60 ;  /* 0x000000c2b43c723c */ /* 0x080fea000004183c */
[----:B------:R-:W-:Y:S01]  /*a190*/  IMAD.WIDE.U32 R192, R0, -0x326172a9, RZ ;  /* 0xcd9e8d5700c07825 */ /* 0x000fe200078e00ff */
[C---:B------:R-:W-:Y:S05]  /*a1a0*/  HMMA.16816.F32.BF16 R64, R172.reuse, R194, R64 ;  /* 0x000000c2ac40723c */ /* 0x040fea0000041840 */
[----:B------:R-:W-:Y:S01]  /*a1b0*/  IMAD.U32 R0, RZ, RZ, UR16 ;  /* 0x00000010ff007e24 */ /* 0x000fe2000f8e00ff */
[-C--:B---3--:R-:W-:Y:S05]  /*a1c0*/  HMMA.16816.F32.BF16 R68, R172, R196.reuse, R68 ;  /* 0x000000c4ac44723c */ /* 0x088fea0000041844 */
[----:B------:R-:W-:Y:S01]  /*a1d0*/  LOP3.LUT R194, R179, UR12, R192, 0x96, !PT ;  /* 0x0000000cb3c27c12 */ /* 0x000fe2000f8e96c0 */
[C---:B------:R-:W-:Y:S05]  /*a1e0*/  HMMA.16816.F32.BF16 R72, R180.reuse, R196, R72 ;  /* 0x000000c4b448723c */ /* 0x040fea0000041848 */
[C---:B------:R-:W-:Y:S01]  /*a1f0*/  LOP3.LUT R2, R193.reuse, UR14, R224, 0x96, !PT ;  /* 0x0000000ec1027c12 */ /* 0x040fe2000f8e96e0 */
[-C--:B------:R-:W-:Y:S05]  /*a200*/  HMMA.16816.F32.BF16 R76, R180, R198.reuse, R76 ;  /* 0x000000c6b44c723c */ /* 0x080fea000004184c */
[----:B------:R-:W-:Y:S01]  /*a210*/  LOP3.LUT R132, R193, UR14, R226, 0x96, !PT ;  /* 0x0000000ec1847c12 */ /* 0x000fe2000f8e96e2 */
[C---:B------:R-:W-:Y:S05]  /*a220*/  HMMA.16816.F32.BF16 R80, R172.reuse, R198, R80 ;  /* 0x000000c6ac50723c */ /* 0x040fea0000041850 */
[----:B------:R-:W-:Y:S01]  /*a230*/  LOP3.LUT R192, R185, UR12, R192, 0x96, !PT ;  /* 0x0000000cb9c07c12 */ /* 0x000fe2000f8e96c0 */
[-C--:B------:R-:W-:Y:S05]  /*a240*/  HMMA.16816.F32.BF16 R84, R172, R200.reuse, R84 ;  /* 0x000000c8ac54723c */ /* 0x080fea0000041854 */
[----:B------:R-:W-:Y:S01]  /*a250*/  LOP3.LUT R0, R223, UR25, R0, 0x96, !PT ;  /* 0x00000019df007c12 */ /* 0x000fe2000f8e9600 */
[C---:B------:R-:W-:Y:S05]  /*a260*/  HMMA.16816.F32.BF16 R88, R180.reuse, R200, R88 ;  /* 0x000000c8b458723c */ /* 0x040fea0000041858 */
[----:B------:R-:W-:Y:S01]  /*a270*/  IMAD.WIDE.U32 R188, R2, -0x2daee0ad, RZ ;  /* 0xd2511f5302bc7825 */ /* 0x000fe200078e00ff */
[-C--:B------:R-:W-:Y:S05]  /*a280*/  HMMA.16816.F32.BF16 R92, R180, R202.reuse, R92 ;  /* 0x000000cab45c723c */ /* 0x080fea000004185c */
[----:B------:R-:W-:Y:S01]  /*a290*/  IMAD.WIDE.U32 R194, R194, -0x2daee0ad, RZ ;  /* 0xd2511f53c2c27825 */ /* 0x000fe200078e00ff */
[C---:B------:R-:W-:Y:S05]  /*a2a0*/  HMMA.16816.F32.BF16 R96, R172.reuse, R202, R96 ;  /* 0x000000caac60723c */ /* 0x040fea0000041860 */
[----:B------:R-:W-:Y:S01]  /*a2b0*/  IMAD.WIDE.U32 R192, R192, -0x2daee0ad, RZ ;  /* 0xd2511f53c0c07825 */ /* 0x000fe200078e00ff */
[-C--:B------:R-:W-:Y:S05]  /*a2c0*/  HMMA.16816.F32.BF16 R100, R172, R204.reuse, R100 ;  /* 0x000000ccac64723c */ /* 0x080fea0000041864 */
[----:B------:R-:W-:Y:S01]  /*a2d0*/  IMAD.WIDE.U32 R176, R0, -0x326172a9, RZ ;  /* 0xcd9e8d5700b07825 */ /* 0x000fe200078e00ff */
[C---:B------:R-:W-:Y:S05]  /*a2e0*/  HMMA.16816.F32.BF16 R104, R180.reuse, R204, R104 ;  /* 0x000000ccb468723c */ /* 0x040fea0000041868 */
[----:B------:R-:W-:Y:S01]  /*a2f0*/  LOP3.LUT R190, R189, UR11, R230, 0x96, !PT ;  /* 0x0000000bbdbe7c12 */ /* 0x000fe2000f8e96e6 */
[-C--:B------:R-:W-:Y:S05]  /*a300*/  HMMA.16816.F32.BF16 R108, R180, R206.reuse, R108 ;  /* 0x000000ceb46c723c */ /* 0x080fea000004186c */
[----:B------:R-:W-:Y:S01]  /*a310*/  LOP3.LUT R188, R195, UR9, R188, 0x96, !PT ;  /* 0x00000009c3bc7c12 */ /* 0x000fe2000f8e96bc */
[C---:B------:R-:W-:Y:S05]  /*a320*/  HMMA.16816.F32.BF16 R112, R172.reuse, R206, R112 ;  /* 0x000000ceac70723c */ /* 0x040fea0000041870 */
[----:B------:R-:W-:Y:S01]  /*a330*/  LOP3.LUT R198, R185, UR12, R176, 0x96, !PT ;  /* 0x0000000cb9c67c12 */ /* 0x000fe2000f8e96b0 */
[-C--:B----4-:R-:W-:Y:S05]  /*a340*/  HMMA.16816.F32.BF16 R116, R172, R136.reuse, R116 ;  /* 0x00000088ac74723c */ /* 0x090fea0000041874 */
[----:B------:R-:W-:Y:S01]  /*a350*/  IMAD.WIDE.U32 R190, R190, -0x326172a9, RZ ;  /* 0xcd9e8d57bebe7825 */ /* 0x000fe200078e00ff */
[C---:B------:R-:W-:Y:S05]  /*a360*/  HMMA.16816.F32.BF16 R120, R180.reuse, R136, R120 ;  /* 0x00000088b478723c */ /* 0x040fea0000041878 */
[----:B------:R-:W-:Y:S01]  /*a370*/  IMAD.WIDE.U32 R188, R188, -0x326172a9, RZ ;  /* 0xcd9e8d57bcbc7825 */ /* 0x000fe200078e00ff */
[-C--:B------:R-:W-:Y:S05]  /*a380*/  HMMA.16816.F32.BF16 R124, R180, R138.reuse, R124 ;  /* 0x0000008ab47c723c */ /* 0x080fea000004187c */
[----:B------:R-:W-:Y:S01]  /*a390*/  IMAD.WIDE.U32 R136, R132, -0x2daee0ad, RZ ;  /* 0xd2511f5384887825 */ /* 0x000fe200078e00ff */
[----:B------:R-:W-:Y:S05]  /*a3a0*/  HMMA.16816.F32.BF16 R128, R172, R138, R128 ;  /* 0x0000008aac80723c */ /* 0x000fea0000041880 */
[----:B------:R-:W-:Y:S02]  /*a3b0*/  LOP3.LUT R186, R137, UR11, R228, 0x96, !PT ;  /* 0x0000000b89ba7c12 */ /* 0x000fe4000f8e96e4 */
[----:B------:R-:W-:Y:S04]  /*a3c0*/  LOP3.LUT R182, R193, UR9, R136, 0x96, !PT ;  /* 0x00000009c1b67c12 */ /* 0x000fe8000f8e9688 */
[----:B------:R-:W-:Y:S01]  /*a3d0*/  IMAD.WIDE.U32 R186, R186, -0x326172a9, RZ ;  /* 0xcd9e8d57baba7825 */ /* 0x000fe200078e00ff */
[C---:B------:R-:W-:Y:S02]  /*a3e0*/  LOP3.LUT R180, R177.reuse, UR14, R226, 0x96, !PT ;  /* 0x0000000eb1b47c12 */ /* 0x040fe4000f8e96e2 */
[----:B------:R-:W-:Y:S01]  /*a3f0*/  LOP3.LUT R226, R177, UR14, R224, 0x96, !PT ;  /* 0x0000000eb1e27c12 */ /* 0x000fe2000f8e96e0 */
[----:B------:R-:W-:Y:S01]  /*a400*/  IMAD.WIDE.U32 R182, R182, -0x326172a9, RZ ;  /* 0xcd9e8d57b6b67825 */ /* 0x000fe200078e00ff */
[----:B------:R-:W-:Y:S03]  /*a410*/  LOP3.LUT R225, R179, UR12, R176, 0x96, !PT ;  /* 0x0000000cb3e17c12 */ /* 0x000fe6000f8e96b0 */
[----:B------:R-:W-:Y:S01]  /*a420*/  IMAD.WIDE.U32 R180, R180, -0x2daee0ad, RZ ;  /* 0xd2511f53b4b47825 */ /* 0x000fe200078e00ff */
[----:B------:R-:W-:Y:S06]  /*a430*/  @P5 BRA `(.L_x_438) ;  /* 0xfffffff000505947 */ /* 0x000fec000383ffff */
.L_x_437:
[----:B------:R-:W-:Y:S01]  /*a440*/  LOP3.LUT R132, R191, UR10, R178, 0x96, !PT ;  /* 0x0000000abf847c12 */ /* 0x000fe2000f8e96b2 */
[----:B------:R-:W-:Y:S01]  /*a450*/  STL [R1+0xa0], R221 ;  /* 0x0000a0dd01007387 */ /* 0x000fe20000100800 */
[----:B------:R-:W-:Y:S01]  /*a460*/  LOP3.LUT R0, R181, UR11, R228, 0x96, !PT ;  /* 0x0000000bb5007c12 */ /* 0x000fe2000f8e96e4 */
[----:B------:R-:W-:Y:S01]  /*a470*/  UIADD3 UR17, UR25, 0x646e171e, URZ ;  /* 0x646e171e19117890 */ /* 0x000fe2000fffe03f */
[----:B------:R-:W-:Y:S01]  /*a480*/  LOP3.LUT R2, R187, UR10, R184, 0x96, !PT ;  /* 0x0000000abb027c12 */ /* 0x000fe2000f8e96b8 */
[----:B------:R-:W-:Y:S01]  /*a490*/  STL [R1+0x9c], R220 ;  /* 0x00009cdc01007387 */ /* 0x000fe20000100800 */
[----:B------:R-:W-:Y:S01]  /*a4a0*/  LOP3.LUT R190, R189, UR8, R190, 0x96, !PT ;  /* 0x00000008bdbe7c12 */ /* 0x000fe2000f8e96be */
[----:B--2---:R-:W-:Y:S01]  /*a4b0*/  IMAD.WIDE.U32 R138, R132, -0x2daee0ad, RZ ;  /* 0xd2511f53848a7825 */ /* 0x004fe200078e00ff */
[----:B------:R-:W-:Y:S01]  /*a4c0*/  LOP3.LUT R186, R183, UR8, R186, 0x96, !PT ;  /* 0x00000008b7ba7c12 */ /* 0x000fe2000f8e96ba */
[----:B------:R-:W-:Y:S01]  /*a4d0*/  STL [R1+0x98], R219 ;  /* 0x000098db01007387 */ /* 0x000fe20000100800 */
[----:B------:R-:W-:Y:S01]  /*a4e0*/  UIADD3 UR16, UR24, -0x4ab325aa, URZ ;  /* 0xb54cda5618107890 */ /* 0x000fe2000fffe03f */
[----:B------:R-:W-:Y:S01]  /*a4f0*/  IMAD.WIDE.U32 R174, R0, -0x326172a9, RZ ;  /* 0xcd9e8d5700ae7825 */ /* 0x000fe200078e00ff */
[----:B------:R-:W-:Y:S01]  /*a500*/  LOP3.LUT R194, R139, UR7, R194, 0x96, !PT ;  /* 0x000000078bc27c12 */ /* 0x000fe2000f8e96c2 */
[----:B------:R-:W-:Y:S01]  /*a510*/  STL [R1+0x94], R218 ;  /* 0x000094da01007387 */ /* 0x000fe20000100800 */
[----:B------:R-:W-:Y:S01]  /*a520*/  UIADD3 UR20, UR21, 0x2, URZ ;  /* 0x0000000215147890 */ /* 0x000fe2000fffe03f */
[----:B------:R-:W-:Y:S01]  /*a530*/  IMAD.WIDE.U32 R172, R2, -0x2daee0ad, RZ ;  /* 0xd2511f5302ac7825 */ /* 0x000fe200078e00ff */
[----:B------:R-:W-:Y:S01]  /*a540*/  LOP3.LUT R0, R175, UR10, R184, 0x96, !PT ;  /* 0x0000000aaf007c12 */ /* 0x000fe2000f8e96b8 */
[----:B------:R-:W-:Y:S01]  /*a550*/  STL [R1+0x90], R217 ;  /* 0x000090d901007387 */ /* 0x000fe20000100800 */
[----:B------:R-:W-:Y:S01]  /*a560*/  FMNMX.FTZ R2, R4, R3, !PT ;  /* 0x0000000304027209 */ /* 0x000fe20007810000 */
[----:B------:R-:W-:Y:S01]  /*a570*/  IMAD.WIDE.U32 R190, R190, -0x2daee0ad, RZ ;  /* 0xd2511f53bebe7825 */ /* 0x000fe200078e00ff */
[----:B------:R-:W-:Y:S01]  /*a580*/  LOP3.LUT R192, R173, UR7, R192, 0x96, !PT ;  /* 0x00000007adc07c12 */ /* 0x000fe2000f8e96c0 */
[----:B------:R-:W-:Y:S01]  /*a590*/  STL [R1+0x8c], R216 ;  /* 0x00008cd801007387 */ /* 0x000fe20000100800 */
[----:B------:R-:W-:Y:S01]  /*a5a0*/  UIADD3 UR21, UR21, 0x3, URZ ;  /* 0x0000000315157890 */ /* 0x000fe2000fffe03f */
[----:B------:R-:W-:Y:S01]  /*a5b0*/  IMAD.WIDE.U32 R136, R198, -0x2daee0ad, RZ ;  /* 0xd2511f53c6887825 */ /* 0x000fe200078e00ff */
[----:B------:R-:W-:Y:S01]  /*a5c0*/  LOP3.LUT R138, R191, UR5, R138, 0x96, !PT ;  /* 0x00000005bf8a7c12 */ /* 0x000fe2000f8e968a */
[----:B------:R-:W-:Y:S01]  /*a5d0*/  STL [R1+0x88], R215 ;  /* 0x000088d701007387 */ /* 0x000fe20000100800 */
[----:B------:R-:W-:Y:S01]  /*a5e0*/  UIADD3 UR22, UR22, -0x1, URZ ;  /* 0xffffffff16167890 */ /* 0x000fe2000fffe03f */
[----:B------:R-:W-:Y:S01]  /*a5f0*/  IMAD.WIDE.U32 R194, R194, -0x326172a9, RZ ;  /* 0xcd9e8d57c2c27825 */ /* 0x000fe200078e00ff */
[----:B------:R-:W-:Y:S01]  /*a600*/  LOP3.LUT R180, R137, UR9, R180, 0x96, !PT ;  /* 0x0000000989b47c12 */ /* 0x000fe2000f8e96b4 */
[----:B------:R-:W-:Y:S02]  /*a610*/  STL [R1+0x84], R214 ;  /* 0x000084d601007387 */ /* 0x000fe40000100800 */
[----:B------:R-:W-:Y:S01]  /*a620*/  IMAD.WIDE.U32 R176, R186, -0x2daee0ad, RZ ;  /* 0xd2511f53bab07825 */ /* 0x000fe200078e00ff */
[----:B------:R-:W-:Y:S01]  /*a630*/  LOP3.LUT R188, R195, UR6, R188, 0x96, !PT ;  /* 0x00000006c3bc7c12 */ /* 0x000fe2000f8e96bc */
[----:B------:R-:W-:Y:S02]  /*a640*/  STL [R1+0x80], R213 ;  /* 0x000080d501007387 */ /* 0x000fe40000100800 */
[----:B------:R-:W-:Y:S01]  /*a650*/  IMAD.WIDE.U32 R186, R0, -0x2daee0ad, RZ ;  /* 0xd2511f5300ba7825 */ /* 0x000fe200078e00ff */
[----:B------:R-:W-:Y:S01]  /*a660*/  FMNMX.FTZ R0, R6, R133, !PT ;  /* 0x0000008506007209 */ /* 0x000fe20007810000 */
[----:B------:R-:W-:Y:S01]  /*a670*/  STL [R1+0x7c], R212 ;  /* 0x00007cd401007387 */ /* 0x000fe20000100800 */
[----:B------:R-:W-:Y:S01]  /*a680*/  LOP3.LUT R172, R177, UR5, R172, 0x96, !PT ;  /* 0x00000005b1ac7c12 */ /* 0x000fe2000f8e96ac */
[----:B------:R-:W-:Y:S01]  /*a690*/  IMAD.WIDE.U32 R192, R192, -0x326172a9, RZ ;  /* 0xcd9e8d57c0c07825 */ /* 0x000fe200078e00ff */
[----:B------:R-:W-:Y:S01]  /*a6a0*/  LOP3.LUT R137, R187, UR7, R136, 0x96, !PT ;  /* 0x00000007bb897c12 */ /* 0x000fe2000f8e9688 */
[----:B------:R-:W-:Y:S01]  /*a6b0*/  STL [R1+0x78], R211 ;  /* 0x000078d301007387 */ /* 0x000fe20000100800 */
[----:B------:R-:W-:Y:S01]  /*a6c0*/  FMNMX.FTZ R0, R7, R0, !PT ;  /* 0x0000000007007209 */ /* 0x000fe20007810000 */
[----:B------:R-:W-:Y:S01]  /*a6d0*/  IMAD.WIDE.U32 R138, R138, -0x326172a9, RZ ;  /* 0xcd9e8d578a8a7825 */ /* 0x000fe200078e00ff */
[----:B------:R-:W-:Y:S01]  /*a6e0*/  LOP3.LUT R182, R193, UR6, R182, 0x96, !PT ;  /* 0x00000006c1b67c12 */ /* 0x000fe2000f8e96b6 */
[----:B------:R-:W-:Y:S01]  /*a6f0*/  STL [R1+0x74], R208 ;  /* 0x000074d001007387 */ /* 0x000fe20000100800 */
[----:B------:R-:W-:Y:S01]  /*a700*/  FMNMX.FTZ R0, R18, R0, !PT ;  /* 0x0000000012007209 */ /* 0x000fe20007810000 */
[----:B------:R-:W-:Y:S01]  /*a710*/  IMAD.WIDE.U32 R180, R180, -0x326172a9, RZ ;  /* 0xcd9e8d57b4b47825 */ /* 0x000fe200078e00ff */
[----:B------:R-:W-:Y:S02]  /*a720*/  LOP3.LUT R136, R139, UR16, R194, 0x96, !PT ;  /* 0x000000108b887c12 */ /* 0x000fe4000f8e96c2 */
[----:B------:R-:W-:Y:S01]  /*a730*/  LOP3.LUT R187, R138, 0xffff, RZ, 0xc0, !PT ;  /* 0x0000ffff8abb7812 */ /* 0x000fe200078ec0ff */
[----:B------:R-:W-:Y:S01]  /*a740*/  IMAD.WIDE.U32 R172, R172, -0x326172a9, RZ ;  /* 0xcd9e8d57acac7825 */ /* 0x000fe200078e00ff */
[--C-:B------:R-:W-:Y:S02]  /*a750*/  SHF.R.U32.HI R193, RZ, 0x10, R138.reuse ;  /* 0x00000010ffc17819 */ /* 0x100fe4000001168a */
[----:B------:R-:W-:Y:S02]  /*a760*/  LOP3.LUT R206, R138, 0xff, RZ, 0xc0, !PT ;  /* 0x000000ff8ace7812 */ /* 0x000fe400078ec0ff */
[----:B------:R-:W-:Y:S01]  /*a770*/  SHF.R.U32.HI R205, RZ, 0x18, R138 ;  /* 0x00000018ffcd7819 */ /* 0x000fe2000001168a */
[----:B------:R-:W-:Y:S01]  /*a780*/  IMAD.WIDE.U32 R138, R188, -0x2daee0ad, RZ ;  /* 0xd2511f53bc8a7825 */ /* 0x000fe200078e00ff */
[----:B------:R-:W-:Y:S02]  /*a790*/  LOP3.LUT R189, R181, UR8, R174, 0x96, !PT ;  /* 0x00000008b5bd7c12 */ /* 0x000fe4000f8e96ae */
[----:B------:R-:W-:Y:S01]  /*a7a0*/  LOP3.LUT R132, R173, UR16, R192, 0x96, !PT ;  /* 0x00000010ad847c12 */ /* 0x000fe2000f8e96c0 */
[----:B------:R-:W-:Y:S01]  /*a7b0*/  IMAD.WIDE.U32 R174, R137, -0x326172a9, RZ ;  /* 0xcd9e8d5789ae7825 */ /* 0x000fe200078e00ff */
[----:B------:R-:W-:Y:S02]  /*a7c0*/  FMNMX.FTZ R137, R8, R134, !PT ;  /* 0x0000008608897209 */ /* 0x000fe40007810000 */
[C---:B------:R-:W-:Y:S01]  /*a7d0*/  LOP3.LUT R196, R138.reuse, 0xffff, RZ, 0xc0, !PT ;  /* 0x0000ffff8ac47812 */ /* 0x040fe200078ec0ff */
[----:B------:R-:W-:Y:S01]  /*a7e0*/  IMAD.WIDE.U32 R188, R189, -0x2daee0ad, RZ ;  /* 0xd2511f53bdbc7825 */ /* 0x000fe200078e00ff */
[----:B------:R-:W-:Y:S02]  /*a7f0*/  LOP3.LUT R202, R138, 0xff, RZ, 0xc0, !PT ;  /* 0x000000ff8aca7812 */ /* 0x000fe400078ec0ff */
[--C-:B------:R-:W-:Y:S02]  /*a800*/  SHF.R.U32.HI R203, RZ, 0x10, R138.reuse ;  /* 0x00000010ffcb7819 */ /* 0x100fe4000001168a */
[----:B------:R-:W-:Y:S02]  /*a810*/  SHF.R.U32.HI R204, RZ, 0x18, R138 ;  /* 0x00000018ffcc7819 */ /* 0x000fe4000001168a */
[----:B------:R-:W-:Y:S02]  /*a820*/  FMNMX.FTZ R138, R5, R2, !PT ;  /* 0x00000002058a7209 */ /* 0x000fe40007810000 */
[----:B------:R-:W-:Y:S02]  /*a830*/  FMNMX.FTZ R2, R9, R137, !PT ;  /* 0x0000008909027209 */ /* 0x000fe40007810000 */
[----:B------:R-:W-:Y:S02]  /*a840*/  FMNMX.FTZ R138, R16, R138, !PT ;  /* 0x0000008a108a7209 */ /* 0x000fe40007810000 */
[----:B------:R-:W-:Y:S02]  /*a850*/  FMNMX.FTZ R2, R12, R2, !PT ;  /* 0x000000020c027209 */ /* 0x000fe40007810000 */
[----:B------:R-:W-:Y:S02]  /*a860*/  FMNMX.FTZ R137, R19, R0, !PT ;  /* 0x0000000013897209 */ /* 0x000fe40007810000 */
[----:B------:R-:W-:Y:S02]  /*a870*/  FMNMX.FTZ R138, R17, R138, !PT ;  /* 0x0000008a118a7209 */ /* 0x000fe40007810000 */
[----:B------:R-:W-:Y:S02]  /*a880*/  FMNMX.FTZ R2, R13, R2, !PT ;  /* 0x000000020d027209 */ /* 0x000fe40007810000 */
[C---:B------:R-:W-:Y:S02]  /*a890*/  LOP3.LUT R183, R172.reuse, 0xffff, RZ, 0xc0, !PT ;  /* 0x0000ffffacb77812 */ /* 0x040fe400078ec0ff */
[----:B------:R-:W-:Y:S02]  /*a8a0*/  LOP3.LUT R191, R172, 0xff, RZ, 0xc0, !PT ;  /* 0x000000ffacbf7812 */ /* 0x000fe400078ec0ff */
[--C-:B------:R-:W-:Y:S02]  /*a8b0*/  SHF.R.U32.HI R194, RZ, 0x10, R172.reuse ;  /* 0x00000010ffc27819 */ /* 0x100fe400000116ac */
[----:B------:R-:W-:Y:S01]  /*a8c0*/  SHF.R.U32.HI R195, RZ, 0x18, R172 ;  /* 0x00000018ffc37819 */ /* 0x000fe200000116ac */
        /* <DEDUP_REMOVED lines=109> */
[--C-:B------:R-:W-:Y:S02]  /*afa0*/  SHF.R.U32.HI R200, RZ, 0x10, R172.reuse ;  /* 0x00000010ffc87819 */ /* 0x100fe400000116ac */
[----:B------:R-:W-:Y:S02]  /*afb0*/  LOP3.LUT R201, R172, 0xff, RZ, 0xc0, !PT ;  /* 0x000000ffacc97812 */ /* 0x000fe400078ec0ff */
[----:B------:R-:W-:Y:S02]  /*afc0*/  SHF.R.U32.HI R198, RZ, 0x18, R172 ;  /* 0x00000018ffc67819 */ /* 0x000fe400000116ac */
[----:B------:R-:W-:Y:S02]  /*afd0*/  FMNMX.FTZ R0, R107, R0, !PT ;  /* 0x000000006b007209 */ /* 0x000fe40007810000 */
[----:B------:R-:W-:Y:S02]  /*afe0*/  FMNMX.FTZ R172, R131, R137, !PT ;  /* 0x0000008983ac7209 */ /* 0x000fe40007810000 */
[----:B------:R-:W-:Y:S02]  /*aff0*/  FMNMX.FTZ R173, R129, R173, !PT ;  /* 0x000000ad81ad7209 */ /* 0x000fe40007810000 */
[----:B------:R-:W-:Y:S01]  /*b000*/  FMNMX.FTZ R137, R125, R2, !PT ;  /* 0x000000027d897209 */ /* 0x000fe20007810000 */
[----:B------:R-:W-:Y:S01]  /*b010*/  SHFL.BFLY PT, R177, R172, 0x2, 0x1f ;  /* 0x0c401f00acb17f89 */ /* 0x000fe200000e0000 */
[----:B------:R-:W-:Y:S02]  /*b020*/  LOP3.LUT R192, R175, UR6, R180, 0x96, !PT ;  /* 0x00000006afc07c12 */ /* 0x000fe4000f8e96b4 */
[----:B------:R-:W-:Y:S05]  /*b030*/  FMNMX.FTZ R0, R110, R0, !PT ;  /* 0x000000006e007209 */ /* 0x000fea0007810000 */
[----:B------:R-:W1:Y:S01]  /*b040*/  SHFL.BFLY PT, R180, R173, 0x2, 0x1f ;  /* 0x0c401f00adb47f89 */ /* 0x000e6200000e0000 */
[----:B------:R-:W-:Y:S02]  /*b050*/  LOP3.LUT R182, R193, 0xff, RZ, 0xc0, !PT ;  /* 0x000000ffc1b67812 */ /* 0x000fe400078ec0ff */
[----:B------:R-:W-:Y:S05]  /*b060*/  FMNMX.FTZ R0, R111, R0, !PT ;  /* 0x000000006f007209 */ /* 0x000fea0007810000 */
[----:B------:R-:W2:Y:S01]  /*b070*/  SHFL.BFLY PT, R181, R137, 0x2, 0x1f ;  /* 0x0c401f0089b57f89 */ /* 0x000ea200000e0000 */
[----:B------:R-:W-:Y:S02]  /*b080*/  PRMT R205, R182, 0x5410, R205 ;  /* 0x00005410b6cd7816 */ /* 0x000fe400000000cd */
[----:B------:R-:W-:Y:S02]  /*b090*/  FMNMX.FTZ R0, R122, R0, !PT ;  /* 0x000000007a007209 */ /* 0x000fe40007810000 */
[----:B------:R-:W-:Y:S02]  /*b0a0*/  SHF.R.U32.HI R2, RZ, 0x8, R183 ;  /* 0x00000008ff027819 */ /* 0x000fe400000116b7 */
[----:B------:R-:W-:Y:S02]  /*b0b0*/  FMNMX.FTZ R0, R123, R0, !PT ;  /* 0x000000007b007209 */ /* 0x000fe40007810000 */
[----:B------:R-:W-:Y:S02]  /*b0c0*/  LOP3.LUT R182, R136, 0xffff, RZ, 0xc0, !PT ;  /* 0x0000ffff88b67812 */ /* 0x000fe400078ec0ff */
[----:B------:R-:W-:Y:S02]  /*b0d0*/  FMNMX.FTZ R0, R126, R0, !PT ;  /* 0x000000007e007209 */ /* 0x000fe40007810000 */
[----:B------:R-:W-:Y:S02]  /*b0e0*/  PRMT R224, R191, 0x5410, R2 ;  /* 0x00005410bfe07816 */ /* 0x000fe40000000002 */
[----:B------:R-:W-:Y:S02]  /*b0f0*/  FMNMX.FTZ R0, R127, R0, !PT ;  /* 0x000000007f007209 */ /* 0x000fe40007810000 */
[----:B------:R-:W-:Y:S02]  /*b100*/  LOP3.LUT R183, R136, 0xff, RZ, 0xc0, !PT ;  /* 0x000000ff88b77812 */ /* 0x000fe400078ec0ff */
[----:B------:R-:W-:Y:S01]  /*b110*/  SHF.R.U32.HI R182, RZ, 0x8, R182 ;  /* 0x00000008ffb67819 */ /* 0x000fe200000116b6 */
[----:B------:R-:W3:Y:S01]  /*b120*/  SHFL.BFLY PT, R2, R0, 0x2, 0x1f ;  /* 0x0c401f0000027f89 */ /* 0x000ee200000e0000 */
[----:B------:R-:W-:Y:S02]  /*b130*/  LOP3.LUT R175, R139, UR17, R190, 0x96, !PT ;  /* 0x000000118baf7c12 */ /* 0x000fe4000f8e96be */
[----:B------:R-:W-:Y:S02]  /*b140*/  PRMT R197, R183, 0x5410, R182 ;  /* 0x00005410b7c57816 */ /* 0x000fe400000000b6 */
[----:B------:R-:W-:Y:S02]  /*b150*/  SHF.R.U32.HI R183, RZ, 0x18, R136 ;  /* 0x00000018ffb77819 */ /* 0x000fe40000011688 */
[----:B------:R-:W-:Y:S02]  /*b160*/  SHF.R.U32.HI R139, RZ, 0x8, R187 ;  /* 0x00000008ff8b7819 */ /* 0x000fe400000116bb */
[----:B------:R-:W-:Y:S02]  /*b170*/  LOP3.LUT R138, R189, UR5, R186, 0x96, !PT ;  /* 0x00000005bd8a7c12 */ /* 0x000fe4000f8e96ba */
[----:B------:R-:W-:Y:S02]  /*b180*/  PRMT R206, R206, 0x5410, R139 ;  /* 0x00005410cece7816 */ /* 0x000fe4000000008b */
[----:B------:R-:W-:Y:S01]  /*b190*/  LOP3.LUT R186, R194, 0xff, RZ, 0xc0, !PT ;  /* 0x000000ffc2ba7812 */ /* 0x000fe200078ec0ff */
[----:B------:R-:W-:Y:S01]  /*b1a0*/  IMAD.WIDE.U32 R138, R138, -0x326172a9, RZ ;  /* 0xcd9e8d578a8a7825 */ /* 0x000fe200078e00ff */
[----:B------:R-:W-:Y:S02]  /*b1b0*/  SHF.R.U32.HI R182, RZ, 0x10, R132 ;  /* 0x00000010ffb67819 */ /* 0x000fe40000011684 */
[----:B------:R-:W-:Y:S02]  /*b1c0*/  PRMT R207, R186, 0x5410, R195 ;  /* 0x00005410bacf7816 */ /* 0x000fe400000000c3 */
[----:B------:R-:W-:Y:S02]  /*b1d0*/  LOP3.LUT R186, R132, 0xff, RZ, 0xc0, !PT ;  /* 0x000000ff84ba7812 */ /* 0x000fe400078ec0ff */
[----:B------:R-:W-:Y:S02]  /*b1e0*/  LOP3.LUT R187, R138, 0xffff, RZ, 0xc0, !PT ;  /* 0x0000ffff8abb7812 */ /* 0x000fe400078ec0ff */
[----:B------:R-:W-:Y:S02]  /*b1f0*/  SHF.R.U32.HI R190, RZ, 0x10, R138 ;  /* 0x00000010ffbe7819 */ /* 0x000fe4000001168a */
[----:B-1----:R-:W-:Y:S02]  /*b200*/  FMNMX.FTZ R180, R173, R180, !PT ;  /* 0x000000b4adb47209 */ /* 0x002fe40007810000 */
[----:B--2---:R-:W-:Y:S02]  /*b210*/  FMNMX.FTZ R181, R137, R181, !PT ;  /* 0x000000b589b57209 */ /* 0x004fe40007810000 */
[----:B------:R-:W-:Y:S02]  /*b220*/  SHF.R.U32.HI R137, RZ, 0x10, R136 ;  /* 0x00000010ff897819 */ /* 0x000fe40000011688 */
[----:B------:R-:W1:Y:S01]  /*b230*/  SHFL.BFLY PT, R136, R180, 0x1, 0x1f ;  /* 0x0c201f00b4887f89 */ /* 0x000e6200000e0000 */
[----:B------:R-:W-:Y:S02]  /*b240*/  FMNMX.FTZ R177, R172, R177, !PT ;  /* 0x000000b1acb17209 */ /* 0x000fe40007810000 */
[----:B------:R-:W-:Y:S02]  /*b250*/  LOP3.LUT R137, R137, 0xff, RZ, 0xc0, !PT ;  /* 0x000000ff89897812 */ /* 0x000fe400078ec0ff */
[----:B---3--:R-:W-:Y:S02]  /*b260*/  FMNMX.FTZ R2, R0, R2, !PT ;  /* 0x0000000200027209 */ /* 0x008fe40007810000 */
[----:B------:R-:W-:Y:S02]  /*b270*/  PRMT R193, R137, 0x5410, R183 ;  /* 0x0000541089c17816 */ /* 0x000fe400000000b7 */
[----:B------:R-:W2:Y:S01]  /*b280*/  SHFL.BFLY PT, R137, R177, 0x1, 0x1f ;  /* 0x0c201f00b1897f89 */ /* 0x000ea200000e0000 */
[----:B------:R-:W-:Y:S02]  /*b290*/  SHF.R.U32.HI R0, RZ, 0x8, R196 ;  /* 0x00000008ff007819 */ /* 0x000fe400000116c4 */
[----:B------:R-:W-:Y:S02]  /*b2a0*/  SHF.R.U32.HI R173, RZ, 0x18, R132 ;  /* 0x00000018ffad7819 */ /* 0x000fe40000011684 */
[----:B------:R-:W-:Y:S02]  /*b2b0*/  PRMT R196, R202, 0x5410, R0 ;  /* 0x00005410cac47816 */ /* 0x000fe40000000000 */
[----:B------:R-:W-:Y:S02]  /*b2c0*/  LOP3.LUT R172, R132, 0xffff, RZ, 0xc0, !PT ;  /* 0x0000ffff84ac7812 */ /* 0x000fe400078ec0ff */
[----:B------:R-:W-:Y:S02]  /*b2d0*/  LOP3.LUT R191, R138, 0xff, RZ, 0xc0, !PT ;  /* 0x000000ff8abf7812 */ /* 0x000fe400078ec0ff */
[----:B------:R-:W-:Y:S02]  /*b2e0*/  SHF.R.U32.HI R189, RZ, 0x18, R138 ;  /* 0x00000018ffbd7819 */ /* 0x000fe4000001168a */
[----:B------:R-:W-:Y:S02]  /*b2f0*/  LOP3.LUT R0, R200, 0xff, RZ, 0xc0, !PT ;  /* 0x000000ffc8007812 */ /* 0x000fe400078ec0ff */
[----:B------:R-:W-:Y:S02]  /*b300*/  LOP3.LUT R132, R182, 0xff, RZ, 0xc0, !PT ;  /* 0x000000ffb6847812 */ /* 0x000fe400078ec0ff */
[----:B-1----:R-:W-:Y:S01]  /*b310*/  FMNMX.FTZ R138, R180, R136, !PT ;  /* 0x00000088b48a7209 */ /* 0x002fe20007810000 */
[----:B------:R-:W1:Y:S01]  /*b320*/  SHFL.BFLY PT, R182, R181, 0x1, 0x1f ;  /* 0x0c201f00b5b67f89 */ /* 0x000e6200000e0000 */
[----:B------:R-:W-:Y:S02]  /*b330*/  PRMT R198, R0, 0x5410, R198 ;  /* 0x0000541000c67816 */ /* 0x000fe400000000c6 */
[----:B------:R-:W-:Y:S01]  /*b340*/  PRMT R194, R132, 0x5410, R173 ;  /* 0x0000541084c27816 */ /* 0x000fe200000000ad */
[----:B------:R-:W-:Y:S04]  /*b350*/  FADD.FTZ R0, -R138, R3 ;  /* 0x000000038a007221 */ /* 0x000fe80000010100 */
[----:B------:R-:W3:Y:S01]  /*b360*/  SHFL.BFLY PT, R132, R2, 0x1, 0x1f ;  /* 0x0c201f0002847f89 */ /* 0x000ee200000e0000 */
[----:B--2---:R-:W-:Y:S01]  /*b370*/  FMNMX.FTZ R137, R177, R137, !PT ;  /* 0x00000089b1897209 */ /* 0x004fe20007810000 */
[----:B------:R-:W-:Y:S01]  /*b380*/  FMUL.FTZ R3, R0, UR4 ;  /* 0x0000000400037c20 */ /* 0x000fe20008410000 */
[----:B------:R-:W-:Y:S03]  /*b390*/  SHF.R.U32.HI R172, RZ, 0x8, R172 ;  /* 0x00000008ffac7819 */ /* 0x000fe600000116ac */
[----:B------:R-:W-:Y:S01]  /*b3a0*/  FADD.FTZ R0, -R137, R133 ;  /* 0x0000008589007221 */ /* 0x000fe20000010100 */
[----:B------:R-:W-:Y:S01]  /*b3b0*/  FSETP.NEU.FTZ.AND P1, PT, R138, -INF , PT ;  /* 0xff8000008a00780b */ /* 0x000fe20003f3d000 */
[----:B------:R2:W-:Y:S01]  /*b3c0*/  MUFU.EX2 R133, R3 ;  /* 0x0000000300857308 */ /* 0x0005e20000000800 */
[----:B------:R-:W-:Y:S01]  /*b3d0*/  PRMT R195, R186, 0x5410, R172 ;  /* 0x00005410bac37816 */ /* 0x000fe200000000ac */
[----:B------:R-:W-:Y:S01]  /*b3e0*/  IMAD.WIDE.U32 R172, R192, -0x2daee0ad, RZ ;  /* 0xd2511f53c0ac7825 */ /* 0x000fe200078e00ff */
[----:B------:R-:W-:Y:S02]  /*b3f0*/  LOP3.LUT R186, R203, 0xff, RZ, 0xc0, !PT ;  /* 0x000000ffcbba7812 */ /* 0x000fe400078ec0ff */
[----:B------:R-:W-:Y:S02]  /*b400*/  SHF.R.U32.HI R183, RZ, 0x8, R199 ;  /* 0x00000008ffb77819 */ /* 0x000fe400000116c7 */
[----:B------:R-:W-:Y:S02]  /*b410*/  LOP3.LUT R177, R175, 0xffff, RZ, 0xc0, !PT ;  /* 0x0000ffffafb17812 */ /* 0x000fe400078ec0ff */
[----:B------:R-:W-:Y:S02]  /*b420*/  LOP3.LUT R180, R176, 0xffff, RZ, 0xc0, !PT ;  /* 0x0000ffffb0b47812 */ /* 0x000fe400078ec0ff */
[----:B-1----:R-:W-:Y:S02]  /*b430*/  FMNMX.FTZ R136, R181, R182, !PT ;  /* 0x000000b6b5887209 */ /* 0x002fe40007810000 */
[----:B------:R-:W-:Y:S02]  /*b440*/  SHF.R.U32.HI R181, RZ, 0x10, R175 ;  /* 0x00000010ffb57819 */ /* 0x000fe400000116af */
[----:B------:R-:W-:Y:S01]  /*b450*/  PRMT R192, R186, 0x5410, R204 ;  /* 0x00005410bac07816 */ /* 0x000fe200000000cc */
[----:B--2---:R-:W-:Y:S01]  /*b460*/  FMUL.FTZ R3, R0, UR4 ;  /* 0x0000000400037c20 */ /* 0x004fe20008410000 */
[----:B------:R-:W-:Y:S01]  /*b470*/  FADD.FTZ R0, -R136, R134 ;  /* 0x0000008688007221 */ /* 0x000fe20000010100 */
[----:B---3--:R-:W-:Y:S01]  /*b480*/  FMNMX.FTZ R132, R2, R132, !PT ;  /* 0x0000008402847209 */ /* 0x008fe20007810000 */
[----:B------:R-:W-:Y:S01]  /*b490*/  FMUL.FTZ R134, R137, UR4 ;  /* 0x0000000489867c20 */ /* 0x000fe20008410000 */
[----:B------:R-:W-:Y:S01]  /*b4a0*/  PRMT R199, R201, 0x5410, R183 ;  /* 0x00005410c9c77816 */ /* 0x000fe200000000b7 */
[----:B------:R-:W-:Y:S01]  /*b4b0*/  FMUL.FTZ R2, R0, UR4 ;  /* 0x0000000400027c20 */ /* 0x000fe20008410000 */
[----:B------:R-:W-:Y:S01]  /*b4c0*/  MUFU.EX2 R3, R3 ;  /* 0x0000000300037308 */ /* 0x000fe20000000800 */
[----:B------:R-:W-:Y:S01]  /*b4d0*/  FADD.FTZ R0, -R132, R135 ;  /* 0x0000008784007221 */ /* 0x000fe20000010100 */
[----:B------:R-:W-:Y:S01]  /*b4e0*/  FMUL.FTZ R135, R138, UR4 ;  /* 0x000000048a877c20 */ /* 0x000fe20008410000 */
[----:B------:R-:W-:Y:S02]  /*b4f0*/  LOP3.LUT R186, R175, 0xff, RZ, 0xc0, !PT ;  /* 0x000000ffafba7812 */ /* 0x000fe400078ec0ff */
[----:B------:R-:W-:Y:S01]  /*b500*/  SHF.R.U32.HI R183, RZ, 0x18, R175 ;  /* 0x00000018ffb77819 */ /* 0x000fe200000116af */
[----:B------:R-:W-:Y:S01]  /*b510*/  FMUL.FTZ R0, R0, UR4 ;  /* 0x0000000400007c20 */ /* 0x000fe20008410000 */
[----:B------:R-:W-:Y:S03]  /*b520*/  FSEL R135, R135, RZ, P1 ;  /* 0x000000ff87877208 */ /* 0x000fe60000800000 */
[----:B------:R-:W-:Y:S01]  /*b530*/  MUFU.EX2 R2, R2 ;  /* 0x0000000200027308 */ /* 0x000fe20000000800 */
[----:B------:R-:W-:Y:S02]  /*b540*/  FSETP.NEU.FTZ.AND P1, PT, R137, -INF , PT ;  /* 0xff8000008900780b */ /* 0x000fe40003f3d000 */
[----:B------:R-:W-:Y:S01]  /*b550*/  SHF.R.U32.HI R177, RZ, 0x8, R177 ;  /* 0x00000008ffb17819 */ /* 0x000fe200000116b1 */
[--C-:B------:R-:W-:Y:S01]  /*b560*/  FFMA.FTZ R4, R4, UR4, -R135.reuse ;  /* 0x0000000404047c23 */ /* 0x100fe20008010887 */
[----:B------:R-:W-:Y:S01]  /*b570*/  LOP3.LUT R175, R181, 0xff, RZ, 0xc0, !PT ;  /* 0x000000ffb5af7812 */ /* 0x000fe200078ec0ff */
[--C-:B------:R-:W-:Y:S01]  /*b580*/  FFMA.FTZ R212, R101, UR4, -R135.reuse ;  /* 0x0000000465d47c23 */ /* 0x100fe20008010887 */
[----:B------:R-:W-:Y:S03]  /*b590*/  LOP3.LUT R174, R139, UR16, R174, 0x96, !PT ;  /* 0x000000108bae7c12 */ /* 0x000fe6000f8e96ae */
[----:B------:R1:W-:Y:S01]  /*b5a0*/  MUFU.EX2 R203, R4 ;  /* 0x0000000400cb7308 */ /* 0x0003e20000000800 */
[----:B------:R-:W-:Y:S01]  /*b5b0*/  LOP3.LUT R182, R176, 0xff, RZ, 0xc0, !PT ;  /* 0x000000ffb0b67812 */ /* 0x000fe200078ec0ff */
[--C-:B------:R-:W-:Y:S01]  /*b5c0*/  FFMA.FTZ R5, R5, UR4, -R135.reuse ;  /* 0x0000000405057c23 */ /* 0x100fe20008010887 */
[----:B------:R-:W-:Y:S01]  /*b5d0*/  SHF.R.U32.HI R180, RZ, 0x8, R180 ;  /* 0x00000008ffb47819 */ /* 0x000fe200000116b4 */
[--C-:B------:R-:W-:Y:S01]  /*b5e0*/  FFMA.FTZ R215, R100, UR4, -R135.reuse ;  /* 0x0000000464d77c23 */ /* 0x100fe20008010887 */
[----:B------:R-:W-:Y:S01]  /*b5f0*/  FSEL R134, R134, RZ, P1 ;  /* 0x000000ff86867208 */ /* 0x000fe20000800000 */
[----:B------:R-:W-:Y:S01]  /*b600*/  FFMA.FTZ R218, R128, UR4, -R135 ;  /* 0x0000000480da7c23 */ /* 0x000fe20008010887 */
[----:B------:R-:W-:Y:S03]  /*b610*/  LOP3.LUT R139, R173, UR17, R188, 0x96, !PT ;  /* 0x00000011ad8b7c12 */ /* 0x000fe6000f8e96bc */
[----:B------:R-:W-:Y:S01]  /*b620*/  MUFU.EX2 R240, R5 ;  /* 0x0000000500f07308 */ /* 0x000fe20000000800 */
[----:B------:R-:W-:Y:S01]  /*b630*/  PRMT R188, R186, 0x5410, R177 ;  /* 0x00005410babc7816 */ /* 0x000fe200000000b1 */
[----:B------:R-:W-:Y:S01]  /*b640*/  FFMA.FTZ R16, R16, UR4, -R135 ;  /* 0x0000000410107c23 */ /* 0x000fe20008010887 */
[----:B------:R-:W-:Y:S01]  /*b650*/  PRMT R186, R175, 0x5410, R183 ;  /* 0x00005410afba7816 */ /* 0x000fe200000000b7 */
[--C-:B------:R-:W-:Y:S01]  /*b660*/  FFMA.FTZ R219, R129, UR4, -R135.reuse ;  /* 0x0000000481db7c23 */ /* 0x100fe20008010887 */
[----:B------:R-:W-:Y:S01]  /*b670*/  PRMT R183, R182, 0x5410, R180 ;  /* 0x00005410b6b77816 */ /* 0x000fe200000000b4 */
[--C-:B------:R-:W-:Y:S01]  /*b680*/  FFMA.FTZ R221, R96, UR4, -R135.reuse ;  /* 0x0000000460dd7c23 */ /* 0x100fe20008010887 */
[C---:B------:R-:W-:Y:S03]  /*b690*/  LOP3.LUT R177, R172.reuse, 0xffff, RZ, 0xc0, !PT ;  /* 0x0000ffffacb17812 */ /* 0x040fe600078ec0ff */
[----:B------:R-:W-:Y:S01]  /*b6a0*/  MUFU.EX2 R235, R16 ;  /* 0x0000001000eb7308 */ /* 0x000fe20000000800 */
[----:B------:R-:W-:Y:S01]  /*b6b0*/  LOP3.LUT R180, R172, 0xff, RZ, 0xc0, !PT ;  /* 0x000000ffacb47812 */ /* 0x000fe200078ec0ff */
[----:B-1----:R-:W-:Y:S01]  /*b6c0*/  FMUL.FTZ R4, R136, UR4 ;  /* 0x0000000488047c20 */ /* 0x002fe20008410000 */
[--C-:B------:R-:W-:Y:S01]  /*b6d0*/  SHF.R.U32.HI R181, RZ, 0x10, R172.reuse ;  /* 0x00000010ffb57819 */ /* 0x100fe200000116ac */
[----:B------:R-:W-:Y:S01]  /*b6e0*/  FMUL.FTZ R173, R132, UR4 ;  /* 0x0000000484ad7c20 */ /* 0x000fe20008410000 */
[----:B------:R-:W-:Y:S01]  /*b6f0*/  SHF.R.U32.HI R182, RZ, 0x18, R172 ;  /* 0x00000018ffb67819 */ /* 0x000fe200000116ac */
        /* <DEDUP_REMOVED lines=11> */
[----:B------:R-:W-:Y:S01]  /*b7b0*/  FSETP.NEU.FTZ.AND P2, PT, R136, -INF , PT ;  /* 0xff8000008800780b */ /* 0x000fe20003f5d000 */
[--C-:B------:R-:W-:Y:S01]  /*b7c0*/  FFMA.FTZ R34, R34, UR4, -R134.reuse ;  /* 0x0000000422227c23 */ /* 0x100fe20008010886 */
[----:B------:R-:W-:Y:S01]  /*b7d0*/  FSETP.NEU.FTZ.AND P1, PT, R132, -INF , PT ;  /* 0xff8000008400780b */ /* 0x000fe20003f3d000 */
[----:B------:R-:W-:Y:S01]  /*b7e0*/  FFMA.FTZ R18, R18, UR4, -R134 ;  /* 0x0000000412127c23 */ /* 0x000fe20008010886 */
[----:B------:R-:W-:Y:S01]  /*b7f0*/  SHF.R.U32.HI R175, RZ, 0x10, R176 ;  /* 0x00000010ffaf7819 */ /* 0x000fe200000116b0 */
[----:B------:R-:W-:Y:S01]  /*b800*/  FFMA.FTZ R22, R22, UR4, -R134 ;  /* 0x0000000416167c23 */ /* 0x000fe20008010886 */
[----:B------:R-:W-:Y:S03]  /*b810*/  FSEL R6, R4, RZ, P2 ;  /* 0x000000ff04067208 */ /* 0x000fe60001000000 */
[----:B------:R-:W2:Y:S01]  /*b820*/  MUFU.EX2 R211, R34 ;  /* 0x0000002200d37308 */ /* 0x000ea20000000800 */
[----:B------:R-:W-:Y:S01]  /*b830*/  FSEL R4, R173, RZ, P1 ;  /* 0x000000ffad047208 */ /* 0x000fe20000800000 */
[----:B------:R-:W-:Y:S01]  /*b840*/  FFMA.FTZ R20, R20, UR4, -R135 ;  /* 0x0000000414147c23 */ /* 0x000fe20008010887 */
[----:B------:R-:W-:Y:S01]  /*b850*/  SHF.R.U32.HI R176, RZ, 0x18, R176 ;  /* 0x00000018ffb07819 */ /* 0x000fe200000116b0 */
[----:B------:R-:W-:Y:S01]  /*b860*/  FFMA.FTZ R173, R8, UR4, -R6 ;  /* 0x0000000408ad7c23 */ /* 0x000fe20008010806 */
[----:B------:R-:W-:Y:S01]  /*b870*/  LOP3.LUT R175, R175, 0xff, RZ, 0xc0, !PT ;  /* 0x000000ffafaf7812 */ /* 0x000fe200078ec0ff */
[----:B------:R-:W-:Y:S01]  /*b880*/  FFMA.FTZ R10, R10, UR4, -R4 ;  /* 0x000000040a0a7c23 */ /* 0x000fe20008010804 */
[----:B------:R-:W-:Y:S03]  /*b890*/  FFMA.FTZ R99, R121, UR4, -R6 ;  /* 0x0000000479637c23 */ /* 0x000fe60008010806 */
[----:B------:R-:W-:Y:S01]  /*b8a0*/  MUFU.EX2 R202, R173 ;  /* 0x000000ad00ca7308 */ /* 0x000fe20000000800 */
[----:B-1----:R-:W-:Y:S01]  /*b8b0*/  LOP3.LUT R172, R174, 0xffff, RZ, 0xc0, !PT ;  /* 0x0000ffffaeac7812 */ /* 0x002fe200078ec0ff */
[----:B------:R-:W3:Y:S01]  /*b8c0*/  LDL.LU R121, [R1+0x10] ;  /* 0x0000100001797983 */ /* 0x000ee20000300800 */
[----:B------:R-:W-:Y:S01]  /*b8d0*/  PRMT R176, R175, 0x5410, R176 ;  /* 0x00005410afb07816 */ /* 0x000fe200000000b0 */
[----:B------:R-:W-:Y:S01]  /*b8e0*/  FFMA.FTZ R11, R11, UR4, -R4 ;  /* 0x000000040b0b7c23 */ /* 0x000fe20008010804 */
[----:B------:R-:W-:Y:S01]  /*b8f0*/  SHF.R.U32.HI R8, RZ, 0x8, R172 ;  /* 0x00000008ff087819 */ /* 0x000fe200000116ac */
[--C-:B------:R-:W-:Y:S01]  /*b900*/  FFMA.FTZ R24, R24, UR4, -R6.reuse ;  /* 0x0000000418187c23 */ /* 0x100fe20008010806 */
[----:B------:R-:W-:Y:S03]  /*b910*/  LOP3.LUT R175, R174, 0xff, RZ, 0xc0, !PT ;  /* 0x000000ffaeaf7812 */ /* 0x000fe600078ec0ff */
[----:B------:R1:W-:Y:S01]  /*b920*/  MUFU.EX2 R200, R10 ;  /* 0x0000000a00c87308 */ /* 0x0003e20000000800 */
[--C-:B------:R-:W-:Y:S01]  /*b930*/  FFMA.FTZ R9, R9, UR4, -R6.reuse ;  /* 0x0000000409097c23 */ /* 0x100fe20008010806 */
[----:B------:R-:W-:Y:S01]  /*b940*/  FFMA.FTZ R25, R25, UR4, -R6 ;  /* 0x0000000419197c23 */ /* 0x000fe20008010806 */
[----:B------:R-:W-:Y:S01]  /*b950*/  PRMT R175, R175, 0x5410, R8 ;  /* 0x00005410afaf7816 */ /* 0x000fe20000000008 */
[----:B------:R-:W-:Y:S01]  /*b960*/  FFMA.FTZ R28, R28, UR4, -R6 ;  /* 0x000000041c1c7c23 */ /* 0x000fe20008010806 */
[----:B------:R-:W-:Y:S01]  /*b970*/  SHF.R.U32.HI R8, RZ, 0x10, R174 ;  /* 0x00000010ff087819 */ /* 0x000fe200000116ae */
[----:B------:R-:W-:Y:S01]  /*b980*/  FFMA.FTZ R29, R29, UR4, -R6 ;  /* 0x000000041d1d7c23 */ /* 0x000fe20008010806 */
[----:B------:R-:W-:Y:S03]  /*b990*/  SHF.R.U32.HI R174, RZ, 0x18, R174 ;  /* 0x00000018ffae7819 */ /* 0x000fe600000116ae */
[----:B------:R-:W-:Y:S01]  /*b9a0*/  MUFU.EX2 R204, R9 ;  /* 0x0000000900cc7308 */ /* 0x000fe20000000800 */
[----:B------:R-:W-:Y:S01]  /*b9b0*/  LOP3.LUT R8, R8, 0xff, RZ, 0xc0, !PT ;  /* 0x000000ff08087812 */ /* 0x000fe200078ec0ff */
[--C-:B------:R-:W-:Y:S01]  /*b9c0*/  FFMA.FTZ R27, R27, UR4, -R4.reuse ;  /* 0x000000041b1b7c23 */ /* 0x100fe20008010804 */
[--C-:B------:R-:W-:Y:S01]  /*b9d0*/  FFMA.FTZ R112, R79, UR4, -R4.reuse ;  /* 0x000000044f707c23 */ /* 0x100fe20008010804 */
[----:B------:R-:W-:Y:S01]  /*b9e0*/  FFMA.FTZ R14, R14, UR4, -R4 ;  /* 0x000000040e0e7c23 */ /* 0x000fe20008010804 */
[----:B------:R-:W-:Y:S01]  /*b9f0*/  PRMT R174, R8, 0x5410, R174 ;  /* 0x0000541008ae7816 */ /* 0x000fe200000000ae */
[--C-:B------:R-:W-:Y:S01]  /*ba00*/  FFMA.FTZ R13, R13, UR4, -R6.reuse ;  /* 0x000000040d0d7c23 */ /* 0x100fe20008010806 */
[----:B------:R-:W-:Y:S03]  /*ba10*/  SHF.R.U32.HI R8, RZ, 0x8, R187 ;  /* 0x00000008ff087819 */ /* 0x000fe600000116bb */
[----:B------:R-:W-:Y:S01]  /*ba20*/  MUFU.EX2 R216, R11 ;  /* 0x0000000b00d87308 */ /* 0x000fe20000000800 */
[----:B-1----:R-:W-:Y:S01]  /*ba30*/  LOP3.LUT R10, R139, 0xffff, RZ, 0xc0, !PT ;  /* 0x0000ffff8b0a7812 */ /* 0x002fe200078ec0ff */
[----:B------:R-:W-:Y:S01]  /*ba40*/  FFMA.FTZ R12, R12, UR4, -R6 ;  /* 0x000000040c0c7c23 */ /* 0x000fe20008010806 */
[----:B------:R-:W-:Y:S01]  /*ba50*/  PRMT R191, R191, 0x5410, R8 ;  /* 0x00005410bfbf7816 */ /* 0x000fe20000000008 */
[----:B------:R-:W-:Y:S01]  /*ba60*/  FFMA.FTZ R172, R53, UR4, -R135 ;  /* 0x0000000435ac7c23 */ /* 0x000fe20008010887 */
[----:B------:R-:W-:Y:S01]  /*ba70*/  LOP3.LUT R8, R190, 0xff, RZ, 0xc0, !PT ;  /* 0x000000ffbe087812 */ /* 0x000fe200078ec0ff */
[----:B------:R-:W-:Y:S01]  /*ba80*/  FFMA.FTZ R190, R87, UR4, -R134 ;  /* 0x0000000457be7c23 */ /* 0x000fe20008010886 */
[----:B------:R-:W-:Y:S03]  /*ba90*/  SHF.R.U32.HI R10, RZ, 0x8, R10 ;  /* 0x00000008ff0a7819 */ /* 0x000fe6000001160a */
[----:B------:R-:W-:Y:S01]  /*baa0*/  MUFU.EX2 R16, R12 ;  /* 0x0000000c00107308 */ /* 0x000fe20000000800 */
[----:B------:R-:W-:Y:S01]  /*bab0*/  PRMT R189, R8, 0x5410, R189 ;  /* 0x0000541008bd7816 */ /* 0x000fe200000000bd */
[----:B------:R-:W-:Y:S01]  /*bac0*/  FFMA.FTZ R15, R15, UR4, -R4 ;  /* 0x000000040f0f7c23 */ /* 0x000fe20008010804 */
[----:B------:R-:W-:Y:S01]  /*bad0*/  LOP3.LUT R8, R139, 0xff, RZ, 0xc0, !PT ;  /* 0x000000ff8b087812 */ /* 0x000fe200078ec0ff */
[--C-:B------:R-:W-:Y:S01]  /*bae0*/  FFMA.FTZ R87, R130, UR4, -R134.reuse ;  /* 0x0000000482577c23 */ /* 0x100fe20008010886 */
[----:B------:R-:W-:Y:S01]  /*baf0*/  FFMA.FTZ R244, R80, UR4, -R135 ;  /* 0x0000000450f47c23 */ /* 0x000fe20008010887 */
[----:B------:R-:W-:Y:S01]  /*bb00*/  FFMA.FTZ R80, R54, UR4, -R134 ;  /* 0x0000000436507c23 */ /* 0x000fe20008010886 */
[----:B------:R-:W-:Y:S03]  /*bb10*/  PRMT R187, R8, 0x5410, R10 ;  /* 0x0000541008bb7816 */ /* 0x000fe6000000000a */
[----:B------:R-:W1:Y:S01]  /*bb20*/  MUFU.EX2 R217, R14 ;  /* 0x0000000e00d97308 */ /* 0x000e620000000800 */
[----:B------:R-:W-:Y:S01]  /*bb30*/  SHF.R.U32.HI R8, RZ, 0x8, R177 ;  /* 0x00000008ff087819 */ /* 0x000fe200000116b1 */
[--C-:B------:R-:W-:Y:S01]  /*bb40*/  FFMA.FTZ R19, R19, UR4, -R134.reuse ;  /* 0x0000000413137c23 */ /* 0x100fe20008010886 */
[--C-:B------:R-:W-:Y:S01]  /*bb50*/  FFMA.FTZ R23, R23, UR4, -R134.reuse ;  /* 0x0000000417177c23 */ /* 0x100fe20008010886 */
[----:B------:R-:W-:Y:S01]  /*bb60*/  FFMA.FTZ R53, R67, UR4, -R134 ;  /* 0x0000000443357c23 */ /* 0x000fe20008010886 */
[----:B------:R-:W-:Y:S01]  /*bb70*/  PRMT R180, R180, 0x5410, R8 ;  /* 0x00005410b4b47816 */ /* 0x000fe20000000008 */
[--C-:B------:R-:W-:Y:S01]  /*bb80*/  FFMA.FTZ R8, R7, UR4, -R134.reuse ;  /* 0x0000000407087c23 */ /* 0x100fe20008010886 */
[--C-:B------:R-:W-:Y:S03]  /*bb90*/  FFMA.FTZ R234, R70, UR4, -R134.reuse ;  /* 0x0000000446ea7c23 */ /* 0x100fe60008010886 */
[----:B------:R-:W4:Y:S01]  /*bba0*/  MUFU.EX2 R247, R15 ;  /* 0x0000000f00f77308 */ /* 0x000f220000000800 */
[----:B------:R-:W-:Y:S01]  /*bbb0*/  FFMA.FTZ R250, R102, UR4, -R134 ;  /* 0x0000000466fa7c23 */ /* 0x000fe20008010886 */
[----:B--2---:R-:W-:Y:S02]  /*bbc0*/  IMAD.MOV.U32 R102, RZ, RZ, R211 ;  /* 0x000000ffff667224 */ /* 0x004fe400078e00d3 */
[--C-:B------:R-:W-:Y:S01]  /*bbd0*/  FFMA.FTZ R211, R105, UR4, -R6.reuse ;  /* 0x0000000469d37c23 */ /* 0x100fe20008010806 */
[--C-:B------:R-:W-:Y:S01]  /*bbe0*/  FFMA.FTZ R130, R77, UR4, -R6.reuse ;  /* 0x000000044d827c23 */ /* 0x100fe20008010806 */
[--C-:B------:R-:W-:Y:S01]  /*bbf0*/  FFMA.FTZ R45, R45, UR4, -R6.reuse ;  /* 0x000000042d2d7c23 */ /* 0x100fe20008010806 */
[--C-:B------:R-:W-:Y:S01]  /*bc00*/  FFMA.FTZ R131, R76, UR4, -R6.reuse ;  /* 0x000000044c837c23 */ /* 0x100fe20008010806 */
[----:B------:R-:W-:Y:S02]  /*bc10*/  FFMA.FTZ R129, R92, UR4, -R6 ;  /* 0x000000045c817c23 */ /* 0x000fe40008010806 */
[----:B------:R2:W-:Y:S01]  /*bc20*/  MUFU.EX2 R239, R8 ;  /* 0x0000000800ef7308 */ /* 0x0005e20000000800 */
[----:B-1----:R-:W-:Y:S02]  /*bc30*/  IMAD.MOV.U32 R92, RZ, RZ, R217 ;  /* 0x000000ffff5c7224 */ /* 0x002fe400078e00d9 */
[--C-:B------:R-:W-:Y:S01]  /*bc40*/  FFMA.FTZ R33, R33, UR4, -R135.reuse ;  /* 0x0000000421217c23 */ /* 0x100fe20008010887 */
[--C-:B------:R-:W-:Y:S01]  /*bc50*/  FFMA.FTZ R17, R17, UR4, -R135.reuse ;  /* 0x0000000411117c23 */ /* 0x100fe20008010887 */
[--C-:B------:R-:W-:Y:S01]  /*bc60*/  FFMA.FTZ R32, R32, UR4, -R135.reuse ;  /* 0x0000000420207c23 */ /* 0x100fe20008010887 */
[--C-:B------:R-:W-:Y:S01]  /*bc70*/  FFMA.FTZ R21, R21, UR4, -R135.reuse ;  /* 0x0000000415157c23 */ /* 0x100fe20008010887 */
[----:B------:R-:W-:Y:S01]  /*bc80*/  FFMA.FTZ R242, R68, UR4, -R135 ;  /* 0x0000000444f27c23 */ /* 0x000fe20008010887 */
[----:B------:R-:W-:Y:S02]  /*bc90*/  FFMA.FTZ R30, R30, UR4, -R4 ;  /* 0x000000041e1e7c23 */ /* 0x000fe40008010804 */
[----:B------:R-:W1:Y:S01]  /*bca0*/  MUFU.EX2 R246, R13 ;  /* 0x0000000d00f67308 */ /* 0x000e620000000800 */
[----:B------:R-:W-:Y:S01]  /*bcb0*/  FFMA.FTZ R177, R73, UR4, -R6 ;  /* 0x0000000449b17c23 */ /* 0x000fe20008010806 */
[----:B----4-:R-:W-:Y:S02]  /*bcc0*/  IMAD.MOV.U32 R34, RZ, RZ, R247 ;  /* 0x000000ffff227224 */ /* 0x010fe400078e00f7 */
[--C-:B------:R-:W-:Y:S01]  /*bcd0*/  FFMA.FTZ R47, R47, UR4, -R4.reuse ;  /* 0x000000042f2f7c23 */ /* 0x100fe20008010804 */
[--C-:B------:R-:W-:Y:S01]  /*bce0*/  FFMA.FTZ R116, R74, UR4, -R4.reuse ;  /* 0x000000044a747c23 */ /* 0x100fe20008010804 */
[----:B------:R-:W-:Y:S01]  /*bcf0*/  FFMA.FTZ R107, R107, UR4, -R4 ;  /* 0x000000046b6b7c23 */ /* 0x000fe20008010804 */
[--C-:B------:R-:W-:Y:S01]  /*bd00*/  SHF.R.U32.HI R5, RZ, 0x10, R139.reuse ;  /* 0x00000010ff057819 */ /* 0x100fe2000001168b */
[----:B------:R-:W-:Y:S02]  /*bd10*/  IMAD.WIDE.U32 R10, R225, -0x2daee0ad, RZ ;  /* 0xd2511f53e10a7825 */ /* 0x000fe400078e00ff */
[----:B------:R4:W4:Y:S01]  /*bd20*/  MUFU.EX2 R245, R18 ;  /* 0x0000001200f57308 */ /* 0x0009220000000800 */
[----:B------:R-:W-:Y:S01]  /*bd30*/  SHF.R.U32.HI R139, RZ, 0x18, R139 ;  /* 0x00000018ff8b7819 */ /* 0x000fe2000001168b */
[----:B------:R-:W-:Y:S01]  /*bd40*/  FFMA.FTZ R225, R83, UR4, -R134 ;  /* 0x0000000453e17c23 */ /* 0x000fe20008010886 */
[----:B------:R-:W-:Y:S01]  /*bd50*/  FFMA.FTZ R83, R61, UR4, -R6 ;  /* 0x000000043d537c23 */ /* 0x000fe20008010806 */
[----:B------:R-:W-:Y:S01]  /*bd60*/  FFMA.FTZ R61, R59, UR4, -R4 ;  /* 0x000000043b3d7c23 */ /* 0x000fe20008010804 */
[----:B------:R-:W-:Y:S01]  /*bd70*/  LOP3.LUT R7, R181, 0xff, RZ, 0xc0, !PT ;  /* 0x000000ffb5077812 */ /* 0x000fe200078ec0ff */
[----:B--2---:R-:W-:Y:S04]  /*bd80*/  IMAD.WIDE.U32 R8, R226, -0x2daee0ad, RZ ;  /* 0xd2511f53e2087825 */ /* 0x004fe800078e00ff */
[----:B------:R2:W-:Y:S01]  /*bd90*/  MUFU.EX2 R73, R22 ;  /* 0x0000001600497308 */ /* 0x0005e20000000800 */
[----:B------:R-:W-:Y:S01]  /*bda0*/  LOP3.LUT R5, R5, 0xff, RZ, 0xc0, !PT ;  /* 0x000000ff05057812 */ /* 0x000fe200078ec0ff */
[----:B------:R-:W-:Y:S01]  /*bdb0*/  FFMA.FTZ R35, R35, UR4, -R134 ;  /* 0x0000000423237c23 */ /* 0x000fe20008010886 */
[----:B------:R-:W-:Y:S01]  /*bdc0*/  PRMT R182, R7, 0x5410, R182 ;  /* 0x0000541007b67816 */ /* 0x000fe200000000b6 */
[----:B------:R-:W-:Y:S01]  /*bdd0*/  FFMA.FTZ R243, R81, UR4, -R135 ;  /* 0x0000000451f37c23 */ /* 0x000fe20008010887 */
[----:B------:R-:W-:Y:S01]  /*bde0*/  PRMT R173, R5, 0x5410, R139 ;  /* 0x0000541005ad7816 */ /* 0x000fe2000000008b */
[--C-:B------:R-:W-:Y:S04]  /*bdf0*/  FFMA.FTZ R139, R52, UR4, -R135.reuse ;  /* 0x00000004348b7c23 */ /* 0x100fe80008010887 */
[----:B------:R-:W2:Y:S01]  /*be00*/  MUFU.EX2 R7, R20 ;  /* 0x0000001400077308 */ /* 0x000ea20000000800 */
[----:B------:R-:W-:Y:S01]  /*be10*/  LOP3.LUT R5, R9, UR11, R230, 0x96, !PT ;  /* 0x0000000b09057c12 */ /* 0x000fe2000f8e96e6 */
[----:B-1----:R-:W-:Y:S01]  /*be20*/  IMAD.MOV.U32 R101, RZ, RZ, R246 ;  /* 0x000000ffff657224 */ /* 0x002fe200078e00f6 */
[----:B------:R-:W-:Y:S01]  /*be30*/  LOP3.LUT R12, R11, UR9, R8, 0x96, !PT ;  /* 0x000000090b0c7c12 */ /* 0x000fe2000f8e9608 */
[--C-:B------:R-:W-:Y:S01]  /*be40*/  FFMA.FTZ R81, R55, UR4, -R134.reuse ;  /* 0x0000000437517c23 */ /* 0x100fe20008010886 */
[----:B----4-:R-:W-:Y:S01]  /*be50*/  FFMA.FTZ R18, R64, UR4, -R135 ;  /* 0x0000000440127c23 */ /* 0x010fe20008010887 */
[----:B------:R-:W-:Y:S04]  /*be60*/  IMAD.WIDE.U32 R14, R5, -0x326172a9, RZ ;  /* 0xcd9e8d57050e7825 */ /* 0x000fe800078e00ff */
[--C-:B------:R-:W-:Y:S01]  /*be70*/  FFMA.FTZ R38, R38, UR4, -R134.reuse ;  /* 0x0000000426267c23 */ /* 0x100fe20008010886 */
[----:B------:R-:W1:Y:S01]  /*be80*/  MUFU.EX2 R8, R35 ;  /* 0x0000002300087308 */ /* 0x000e620000000800 */
[--C-:B------:R-:W-:Y:S01]  /*be90*/  FFMA.FTZ R39, R39, UR4, -R134.reuse ;  /* 0x0000000427277c23 */ /* 0x100fe20008010886 */
        /* <DEDUP_REMOVED lines=10> */
[----:B------:R-:W-:Y:S01]  /*bf40*/  FFMA.FTZ R246, R115, UR4, -R134 ;  /* 0x0000000473f67c23 */ /* 0x000fe20008010886 */
[----:B--2---:R-:W-:Y:S02]  /*bf50*/  IMAD.MOV.U32 R22, RZ, RZ, R245 ;  /* 0x000000ffff167224 */ /* 0x004fe400078e00f5 */
[----:B------:R-:W-:Y:S01]  /*bf60*/  FFMA.FTZ R100, R124, UR4, -R6 ;  /* 0x000000047c647c23 */ /* 0x000fe20008010806 */
[----:B------:R-:W-:Y:S02]  /*bf70*/  IMAD.MOV.U32 R89, RZ, RZ, R235 ;  /* 0x000000ffff597224 */ /* 0x000fe400078e00eb */
[----:B------:R-:W2:Y:S01]  /*bf80*/  MUFU.EX2 R214, R33 ;  /* 0x0000002100d67308 */ /* 0x000ea20000000800 */
[----:B------:R-:W-:Y:S01]  /*bf90*/  FFMA.FTZ R134, R119, UR4, -R134 ;  /* 0x0000000477867c23 */ /* 0x000fe20008010886 */
[----:B------:R-:W-:Y:S02]  /*bfa0*/  IMAD.MOV.U32 R77, RZ, RZ, R204 ;  /* 0x000000ffff4d7224 */ /* 0x000fe400078e00cc */
[--C-:B------:R-:W-:Y:S01]  /*bfb0*/  FFMA.FTZ R245, R104, UR4, -R6.reuse ;  /* 0x0000000468f57c23 */ /* 0x100fe20008010806 */
[--C-:B------:R-:W-:Y:S01]  /*bfc0*/  FFMA.FTZ R124, R120, UR4, -R6.reuse ;  /* 0x00000004787c7c23 */ /* 0x100fe20008010806 */
[--C-:B------:R-:W-:Y:S01]  /*bfd0*/  FFMA.FTZ R44, R44, UR4, -R6.reuse ;  /* 0x000000042c2c7c23 */ /* 0x100fe20008010806 */
[--C-:B------:R-:W-:Y:S01]  /*bfe0*/  FFMA.FTZ R54, R56, UR4, -R6.reuse ;  /* 0x0000000438367c23 */ /* 0x100fe20008010806 */
[--C-:B------:R-:W-:Y:S02]  /*bff0*/  FFMA.FTZ R55, R57, UR4, -R6.reuse ;  /* 0x0000000439377c23 */ /* 0x100fe40008010806 */
[----:B------:R-:W2:Y:S01]  /*c000*/  MUFU.EX2 R213, R17 ;  /* 0x0000001100d57308 */ /* 0x000ea20000000800 */
[--C-:B------:R-:W-:Y:S01]  /*c010*/  FFMA.FTZ R128, R93, UR4, -R6.reuse ;  /* 0x000000045d807c23 */ /* 0x100fe20008010806 */
[--C-:B------:R-:W-:Y:S01]  /*c020*/  FFMA.FTZ R119, R88, UR4, -R6.reuse ;  /* 0x0000000458777c23 */ /* 0x100fe20008010806 */
[--C-:B------:R-:W-:Y:S01]  /*c030*/  FFMA.FTZ R98, R125, UR4, -R6.reuse ;  /* 0x000000047d627c23 */ /* 0x100fe20008010806 */
[--C-:B------:R-:W-:Y:S01]  /*c040*/  FFMA.FTZ R40, R40, UR4, -R6.reuse ;  /* 0x0000000428287c23 */ /* 0x100fe20008010806 */
[--C-:B------:R-:W-:Y:S01]  /*c050*/  FFMA.FTZ R41, R41, UR4, -R6.reuse ;  /* 0x0000000429297c23 */ /* 0x100fe20008010806 */
[--C-:B------:R-:W-:Y:S01]  /*c060*/  FFMA.FTZ R82, R60, UR4, -R6.reuse ;  /* 0x000000043c527c23 */ /* 0x100fe20008010806 */
[--C-:B------:R-:W-:Y:S03]  /*c070*/  FFMA.FTZ R181, R72, UR4, -R6.reuse ;  /* 0x0000000448b57c23 */ /* 0x100fe60008010806 */
[----:B------:R-:W2:Y:S01]  /*c080*/  MUFU.EX2 R64, R32 ;  /* 0x0000002000407308 */ /* 0x000ea20000000800 */
[--C-:B------:R-:W-:Y:S01]  /*c090*/  FFMA.FTZ R235, R108, UR4, -R6.reuse ;  /* 0x000000046ceb7c23 */ /* 0x100fe20008010806 */
[----:B------:R-:W-:Y:S01]  /*c0a0*/  FFMA.FTZ R204, R109, UR4, -R6 ;  /* 0x000000046dcc7c23 */ /* 0x000fe20008010806 */
[----:B------:R-:W-:Y:S01]  /*c0b0*/  LOP3.LUT R6, R15, UR10, R178, 0x96, !PT ;  /* 0x0000000a0f067c12 */ /* 0x000fe2000f8e96b2 */
[----:B------:R-:W-:Y:S04]  /*c0c0*/  IMAD.WIDE.U32 R12, R12, -0x326172a9, RZ ;  /* 0xcd9e8d570c0c7825 */ /* 0x000fe800078e00ff */
[----:B----4-:R-:W-:Y:S01]  /*c0d0*/  FFMA.FTZ R19, R65, UR4, -R135 ;  /* 0x0000000441137c23 */ /* 0x010fe20008010887 */
[----:B------:R-:W-:Y:S01]  /*c0e0*/  FFMA.FTZ R120, R106, UR4, -R4 ;  /* 0x000000046a787c23 */ /* 0x000fe20008010804 */
[----:B------:R4:W-:Y:S01]  /*c0f0*/  MUFU.EX2 R65, R23 ;  /* 0x0000001700417308 */ /* 0x0009e20000000800 */
[----:B------:R-:W-:Y:S01]  /*c100*/  IMAD.MOV.U32 R72, RZ, RZ, R7 ;  /* 0x000000ffff487224 */ /* 0x000fe200078e0007 */
[----:B------:R-:W-:Y:S01]  /*c110*/  LOP3.LUT R5, R13, UR8, R14, 0x96, !PT ;  /* 0x000000080d057c12 */ /* 0x000fe2000f8e960e */
[----:B------:R-:W-:Y:S04]  /*c120*/  IMAD.WIDE.U32 R6, R6, -0x2daee0ad, RZ ;  /* 0xd2511f5306067825 */ /* 0x000fe800078e00ff */
[--C-:B------:R-:W-:Y:S01]  /*c130*/  FFMA.FTZ R248, R85, UR4, -R135.reuse ;  /* 0x0000000455f87c23 */ /* 0x100fe20008010887 */
[--C-:B------:R-:W-:Y:S01]  /*c140*/  FFMA.FTZ R48, R48, UR4, -R135.reuse ;  /* 0x0000000430307c23 */ /* 0x100fe20008010887 */
[----:B-1----:R-:W-:Y:S01]  /*c150*/  IMAD.MOV.U32 R93, RZ, RZ, R8 ;  /* 0x000000ffff5d7224 */ /* 0x002fe200078e0008 */
[----:B------:R-:W1:Y:S01]  /*c160*/  MUFU.EX2 R103, R21 ;  /* 0x0000001500677308 */ /* 0x000e620000000800 */
[----:B------:R-:W-:Y:S01]  /*c170*/  LOP3.LUT R8, R7, UR7, R10, 0x96, !PT ;  /* 0x0000000707087c12 */ /* 0x000fe2000f8e960a */
[----:B------:R-:W-:Y:S04]  /*c180*/  IMAD.WIDE.U32 R10, R5, -0x2daee0ad, RZ ;  /* 0xd2511f53050a7825 */ /* 0x000fe800078e00ff */
[--C-:B------:R-:W-:Y:S01]  /*c190*/  FFMA.FTZ R36, R36, UR4, -R135.reuse ;  /* 0x0000000424247c23 */ /* 0x100fe20008010887 */
[--C-:B------:R-:W-:Y:S01]  /*c1a0*/  FFMA.FTZ R37, R37, UR4, -R135.reuse ;  /* 0x0000000425257c23 */ /* 0x100fe20008010887 */
[----:B------:R-:W-:Y:S01]  /*c1b0*/  IMAD.WIDE.U32 R8, R8, -0x326172a9, RZ ;  /* 0xcd9e8d5708087825 */ /* 0x000fe200078e00ff */
[----:B------:R-:W-:Y:S01]  /*c1c0*/  LOP3.LUT R6, R11, UR5, R6, 0x96, !PT ;  /* 0x000000050b067c12 */ /* 0x000fe2000f8e9606 */
[----:B------:R-:W-:Y:S02]  /*c1d0*/  MUFU.EX2 R14, R30 ;  /* 0x0000001e000e7308 */ /* 0x000fe40000000800 */
[--C-:B------:R-:W-:Y:S01]  /*c1e0*/  FFMA.FTZ R241, R69, UR4, -R135.reuse ;  /* 0x0000000445f17c23 */ /* 0x100fe20008010887 */
[--C-:B------:R-:W-:Y:S01]  /*c1f0*/  FFMA.FTZ R85, R113, UR4, -R135.reuse ;  /* 0x0000000471557c23 */ /* 0x100fe20008010887 */
[----:B------:R-:W-:Y:S01]  /*c200*/  LOP3.LUT R9, R9, UR6, R12, 0x96, !PT ;  /* 0x0000000609097c12 */ /* 0x000fe2000f8e960c */
[----:B------:R-:W-:Y:S04]  /*c210*/  IMAD.WIDE.U32 R6, R6, -0x326172a9, RZ ;  /* 0xcd9e8d5706067825 */ /* 0x000fe800078e00ff */
[--C-:B------:R-:W-:Y:S01]  /*c220*/  FFMA.FTZ R49, R49, UR4, -R135.reuse ;  /* 0x0000000431317c23 */ /* 0x100fe20008010887 */
[----:B------:R-:W-:Y:S01]  /*c230*/  FFMA.FTZ R135, R117, UR4, -R135 ;  /* 0x0000000475877c23 */ /* 0x000fe20008010887 */
[----:B------:R1:W-:Y:S01]  /*c240*/  MUFU.EX2 R217, R28 ;  /* 0x0000001c00d97308 */ /* 0x0003e20000000800 */
[----:B------:R-:W-:Y:S01]  /*c250*/  LOP3.LUT R5, R7, UR16, R8, 0x96, !PT ;  /* 0x0000001007057c12 */ /* 0x000fe2000f8e9608 */
[----:B--2---:R-:W-:Y:S01]  /*c260*/  IMAD.MOV.U32 R76, RZ, RZ, R214 ;  /* 0x000000ffff4c7224 */ /* 0x004fe200078e00d6 */
[----:B------:R-:W-:Y:S01]  /*c270*/  LOP3.LUT R7, R6, 0xffff, RZ, 0xc0, !PT ;  /* 0x0000ffff06077812 */ /* 0x000fe200078ec0ff */
[--C-:B------:R-:W-:Y:S01]  /*c280*/  FFMA.FTZ R214, R122, UR4, -R4.reuse ;  /* 0x000000047ad67c23 */ /* 0x100fe20008010804 */
[----:B------:R-:W-:Y:S01]  /*c290*/  LOP3.LUT R8, R6, 0xff, RZ, 0xc0, !PT ;  /* 0x000000ff06087812 */ /* 0x000fe200078ec0ff */
[--C-:B------:R-:W-:Y:S01]  /*c2a0*/  FFMA.FTZ R113, R78, UR4, -R4.reuse ;  /* 0x000000044e717c23 */ /* 0x100fe20008010804 */
[----:B------:R-:W-:Y:S03]  /*c2b0*/  SHF.R.U32.HI R7, RZ, 0x8, R7 ;  /* 0x00000008ff077819 */ /* 0x000fe60000011607 */
[----:B------:R2:W-:Y:S01]  /*c2c0*/  MUFU.EX2 R104, R29 ;  /* 0x0000001d00687308 */ /* 0x0005e20000000800 */
[--C-:B------:R-:W-:Y:S01]  /*c2d0*/  FFMA.FTZ R88, R127, UR4, -R4.reuse ;  /* 0x000000047f587c23 */ /* 0x100fe20008010804 */
[--C-:B------:R-:W-:Y:S01]  /*c2e0*/  FFMA.FTZ R26, R26, UR4, -R4.reuse ;  /* 0x000000041a1a7c23 */ /* 0x100fe20008010804 */
        /* <DEDUP_REMOVED lines=9> */
[--C-:B------:R-:W-:Y:S01]  /*c380*/  FFMA.FTZ R69, R63, UR4, -R4.reuse ;  /* 0x000000043f457c23 */ /* 0x100fe20008010804 */
[----:B------:R-:W-:Y:S01]  /*c390*/  PRMT R67, R6, 0x5410, R7 ;  /* 0x0000541006437816 */ /* 0x000fe20000000007 */
[----:B------:R-:W-:Y:S04]  /*c3a0*/  IMAD.WIDE.U32 R6, R9, -0x2daee0ad, RZ ;  /* 0xd2511f5309067825 */ /* 0x000fe800078e00ff */
[--C-:B------:R-:W-:Y:S01]  /*c3b0*/  FFMA.FTZ R109, R94, UR4, -R4.reuse ;  /* 0x000000045e6d7c23 */ /* 0x100fe20008010804 */
[----:B------:R-:W-:Y:S01]  /*c3c0*/  MUFU.EX2 R49, R49 ;  /* 0x0000003100317308 */ /* 0x000fe20000000800 */
[--C-:B------:R-:W-:Y:S01]  /*c3d0*/  FFMA.FTZ R108, R95, UR4, -R4.reuse ;  /* 0x000000045f6c7c23 */ /* 0x100fe20008010804 */
[----:B------:R-:W-:Y:S01]  /*c3e0*/  FFMA.FTZ R114, R90, UR4, -R4 ;  /* 0x000000045a727c23 */ /* 0x000fe20008010804 */
[----:B------:R-:W-:Y:S01]  /*c3f0*/  LOP3.LUT R8, R7, UR17, R10, 0x96, !PT ;  /* 0x0000001107087c12 */ /* 0x000fe2000f8e960a */
[--C-:B------:R-:W-:Y:S01]  /*c400*/  FFMA.FTZ R117, R91, UR4, -R4.reuse ;  /* 0x000000045b757c23 */ /* 0x100fe20008010804 */
[----:B------:R-:W-:Y:S01]  /*c410*/  LOP3.LUT R7, R6, 0xffff, RZ, 0xc0, !PT ;  /* 0x0000ffff06077812 */ /* 0x000fe200078ec0ff */
[--C-:B------:R-:W-:Y:S01]  /*c420*/  FFMA.FTZ R126, R126, UR4, -R4.reuse ;  /* 0x000000047e7e7c23 */ /* 0x100fe20008010804 */
[----:B------:R-:W-:Y:S03]  /*c430*/  LOP3.LUT R9, R6, 0xff, RZ, 0xc0, !PT ;  /* 0x000000ff06097812 */ /* 0x000fe600078ec0ff */
[----:B------:R-:W-:Y:S01]  /*c440*/  MUFU.EX2 R50, R50 ;  /* 0x0000003200327308 */ /* 0x000fe20000000800 */
[----:B------:R-:W-:Y:S01]  /*c450*/  SHF.R.U32.HI R7, RZ, 0x8, R7 ;  /* 0x00000008ff077819 */ /* 0x000fe20000011607 */
[--C-:B------:R-:W-:Y:S01]  /*c460*/  FFMA.FTZ R123, R123, UR4, -R4.reuse ;  /* 0x000000047b7b7c23 */ /* 0x100fe20008010804 */
[--C-:B------:R-:W-:Y:S01]  /*c470*/  FFMA.FTZ R42, R42, UR4, -R4.reuse ;  /* 0x000000042a2a7c23 */ /* 0x100fe20008010804 */
[--C-:B------:R-:W-:Y:S01]  /*c480*/  FFMA.FTZ R43, R43, UR4, -R4.reuse ;  /* 0x000000042b2b7c23 */ /* 0x100fe20008010804 */
[----:B------:R-:W-:Y:S01]  /*c490*/  PRMT R70, R9, 0x5410, R7 ;  /* 0x0000541009467816 */ /* 0x000fe20000000007 */
[----:B------:R-:W-:Y:S01]  /*c4a0*/  FFMA.FTZ R115, R75, UR4, -R4 ;  /* 0x000000044b737c23 */ /* 0x000fe20008010804 */
[--C-:B------:R-:W-:Y:S03]  /*c4b0*/  SHF.R.U32.HI R9, RZ, 0x10, R6.reuse ;  /* 0x00000010ff097819 */ /* 0x100fe60000011606 */
[----:B------:R-:W3:Y:S01]  /*c4c0*/  MUFU.EX2 R51, R51 ;  /* 0x0000003300337308 */ /* 0x000ee20000000800 */
[----:B------:R-:W-:Y:S01]  /*c4d0*/  SHF.R.U32.HI R7, RZ, 0x18, R6 ;  /* 0x00000018ff077819 */ /* 0x000fe20000011606 */
[--C-:B------:R-:W-:Y:S01]  /*c4e0*/  FFMA.FTZ R110, R110, UR4, -R4.reuse ;  /* 0x000000046e6e7c23 */ /* 0x100fe20008010804 */
[----:B------:R-:W-:Y:S01]  /*c4f0*/  LOP3.LUT R6, R9, 0xff, RZ, 0xc0, !PT ;  /* 0x000000ff09067812 */ /* 0x000fe200078ec0ff */
[----:B------:R-:W-:Y:S01]  /*c500*/  FFMA.FTZ R111, R111, UR4, -R4 ;  /* 0x000000046f6f7c23 */ /* 0x000fe20008010804 */
[----:B------:R-:W3:Y:S01]  /*c510*/  LDL.LU R9, [R1+0x14] ;  /* 0x0000140001097983 */ /* 0x000ee20000300800 */
[C---:B------:R-:W-:Y:S01]  /*c520*/  LOP3.LUT R4, R5.reuse, 0xffff, RZ, 0xc0, !PT ;  /* 0x0000ffff05047812 */ /* 0x040fe200078ec0ff */
[----:B----4-:R-:W-:Y:S03]  /*c530*/  IMAD.MOV.U32 R23, RZ, RZ, R213 ;  /* 0x000000ffff177224 */ /* 0x010fe600078e00d5 */
[----:B------:R-:W-:Y:S01]  /*c540*/  MUFU.EX2 R26, R31 ;  /* 0x0000001f001a7308 */ /* 0x000fe20000000800 */
[----:B------:R-:W4:Y:S01]  /*c550*/  LDL.LU R59, [R1+0x18] ;  /* 0x00001800013b7983 */ /* 0x000f220000300800 */
[----:B------:R-:W-:Y:S01]  /*c560*/  PRMT R71, R6, 0x5410, R7 ;  /* 0x0000541006477816 */ /* 0x000fe20000000007 */
[C---:B------:R-:W-:Y:S01]  /*c570*/  FMUL.FTZ R12, R2.reuse, R164 ;  /* 0x000000a4020c7220 */ /* 0x040fe20000410000 */
[----:B------:R-:W-:Y:S01]  /*c580*/  LOP3.LUT R6, R5, 0xff, RZ, 0xc0, !PT ;  /* 0x000000ff05067812 */ /* 0x000fe200078ec0ff */
[C---:B------:R-:W-:Y:S01]  /*c590*/  FMUL.FTZ R13, R2.reuse, R165 ;  /* 0x000000a5020d7220 */ /* 0x040fe20000410000 */
[----:B------:R-:W-:Y:S01]  /*c5a0*/  SHF.R.U32.HI R4, RZ, 0x8, R4 ;  /* 0x00000008ff047819 */ /* 0x000fe20000011604 */
[----:B-1----:R-:W-:Y:S03]  /*c5b0*/  FMUL.FTZ R28, R2, R152 ;  /* 0x00000098021c7220 */ /* 0x002fe60000410000 */
[----:B------:R-:W-:Y:S01]  /*c5c0*/  MUFU.EX2 R213, R24 ;  /* 0x0000001800d57308 */ /* 0x000fe20000000800 */
[----:B------:R-:W-:Y:S01]  /*c5d0*/  IMAD.MOV.U32 R105, RZ, RZ, R208 ;  /* 0x000000ffff697224 */ /* 0x000fe200078e00d0 */
[----:B------:R-:W-:Y:S01]  /*c5e0*/  PRMT R56, R6, 0x5410, R4 ;  /* 0x0000541006387816 */ /* 0x000fe20000000004 */
[----:B--2---:R-:W-:Y:S01]  /*c5f0*/  FMUL.FTZ R29, R2, R153 ;  /* 0x00000099021d7220 */ /* 0x004fe20000410000 */
[C---:B------:R-:W-:Y:S01]  /*c600*/  LOP3.LUT R6, R8.reuse, 0xffff, RZ, 0xc0, !PT ;  /* 0x0000ffff08067812 */ /* 0x040fe200078ec0ff */
[C---:B------:R-:W-:Y:S01]  /*c610*/  FMUL.FTZ R17, R133.reuse, R149 ;  /* 0x0000009585117220 */ /* 0x040fe20000410000 */
[C---:B------:R-:W-:Y:S01]  /*c620*/  FMUL.FTZ R20, R133.reuse, R144 ;  /* 0x0000009085147220 */ /* 0x040fe20000410000 */
[C---:B------:R-:W-:Y:S03]  /*c630*/  FMUL.FTZ R21, R133.reuse, R145 ;  /* 0x0000009185157220 */ /* 0x040fe60000410000 */
[----:B------:R1:W-:Y:S01]  /*c640*/  MUFU.EX2 R208, R25 ;  /* 0x0000001900d07308 */ /* 0x0003e20000000800 */
[----:B------:R-:W-:Y:S01]  /*c650*/  LOP3.LUT R7, R8, 0xff, RZ, 0xc0, !PT ;  /* 0x000000ff08077812 */ /* 0x000fe200078ec0ff */
[C---:B------:R-:W-:Y:S01]  /*c660*/  FMUL.FTZ R32, R133.reuse, R140 ;  /* 0x0000008c85207220 */ /* 0x040fe20000410000 */
[----:B------:R-:W-:Y:S01]  /*c670*/  SHF.R.U32.HI R6, RZ, 0x8, R6 ;  /* 0x00000008ff067819 */ /* 0x000fe20000011606 */
[----:B------:R-:W-:Y:S01]  /*c680*/  IMAD.MOV.U32 R10, RZ, RZ, R89 ;  /* 0x000000ffff0a7224 */ /* 0x000fe200078e0059 */
[----:B------:R-:W-:Y:S01]  /*c690*/  SHF.R.U32.HI R4, RZ, 0x10, R5 ;  /* 0x00000010ff047819 */ /* 0x000fe20000011605 */
[----:B------:R-:W-:Y:S01]  /*c6a0*/  IMAD.MOV.U32 R89, RZ, RZ, R93 ;  /* 0x000000ffff597224 */ /* 0x000fe200078e005d */
[----:B------:R-:W-:Y:S03]  /*c6b0*/  SHF.R.U32.HI R5, RZ, 0x18, R5 ;  /* 0x00000018ff057819 */ /* 0x000fe60000011605 */
[----:B------:R-:W2:Y:S01]  /*c6c0*/  MUFU.EX2 R48, R48 ;  /* 0x0000003000307308 */ /* 0x000ea20000000800 */
[----:B------:R-:W-:Y:S01]  /*c6d0*/  LOP3.LUT R4, R4, 0xff, RZ, 0xc0, !PT ;  /* 0x000000ff04047812 */ /* 0x000fe200078ec0ff */
[----:B------:R-:W-:Y:S02]  /*c6e0*/  IMAD.MOV.U32 R93, RZ, RZ, R77 ;  /* 0x000000ffff5d7224 */ /* 0x000fe400078e004d */
[----:B------:R-:W-:Y:S01]  /*c6f0*/  FMUL.FTZ R33, R133, R141 ;  /* 0x0000008d85217220 */ /* 0x000fe20000410000 */
[----:B------:R-:W-:Y:S01]  /*c700*/  IMAD.MOV.U32 R77, RZ, RZ, R64 ;  /* 0x000000ffff4d7224 */ /* 0x000fe200078e0040 */
[----:B------:R-:W-:Y:S01]  /*c710*/  PRMT R64, R7, 0x5410, R6 ;  /* 0x0000541007407816 */ /* 0x000fe20000000006 */
[----:B------:R-:W-:Y:S01]  /*c720*/  IMAD.MOV.U32 R35, RZ, RZ, R16 ;  /* 0x000000ffff237224 */ /* 0x000fe200078e0010 */
[--C-:B------:R-:W-:Y:S02]  /*c730*/  SHF.R.U32.HI R6, RZ, 0x10, R8.reuse ;  /* 0x00000010ff067819 */ /* 0x100fe40000011608 */
[----:B------:R-:W2:Y:S01]  /*c740*/  MUFU.EX2 R96, R27 ;  /* 0x0000001b00607308 */ /* 0x000ea20000000800 */
[----:B------:R-:W-:Y:S01]  /*c750*/  PRMT R57, R4, 0x5410, R5 ;  /* 0x0000541004397816 */ /* 0x000fe20000000005 */
[----:B-1----:R-:W-:Y:S01]  /*c760*/  FMUL.FTZ R25, R2, R157 ;  /* 0x0000009d02197220 */ /* 0x002fe20000410000 */
[----:B------:R-:W-:Y:S01]  /*c770*/  SHF.R.U32.HI R8, RZ, 0x18, R8 ;  /* 0x00000018ff087819 */ /* 0x000fe20000011608 */
[----:B------:R-:W-:Y:S01]  /*c780*/  IMAD.MOV.U32 R24, RZ, RZ, R35 ;  /* 0x000000ffff187224 */ /* 0x000fe200078e0023 */
[----:B------:R-:W-:Y:S01]  /*c790*/  LOP3.LUT R6, R6, 0xff, RZ, 0xc0, !PT ;  /* 0x000000ff06067812 */ /* 0x000fe200078ec0ff */
[C---:B------:R-:W-:Y:S01]  /*c7a0*/  FMUL.FTZ R4, R133.reuse, R160 ;  /* 0x000000a085047220 */ /* 0x040fe20000410000 */
[C---:B------:R-:W-:Y:S03]  /*c7b0*/  FMUL.FTZ R5, R133.reuse, R161 ;  /* 0x000000a185057220 */ /* 0x040fe60000410000 */
[----:B------:R-:W1:Y:S01]  /*c7c0*/  MUFU.EX2 R27, R37 ;  /* 0x00000025001b7308 */ /* 0x000e620000000800 */
[----:B------:R-:W-:Y:S01]  /*c7d0*/  FMUL.FTZ R16, R133, R148 ;  /* 0x0000009485107220 */ /* 0x000fe20000410000 */
[----:B------:R-:W-:Y:S02]  /*c7e0*/  IMAD.MOV.U32 R30, RZ, RZ, R24 ;  /* 0x000000ffff1e7224 */ /* 0x000fe400078e0018 */
[----:B------:R-:W-:Y:S01]  /*c7f0*/  FMUL.FTZ R24, R2, R156 ;  /* 0x0000009c02187220 */ /* 0x000fe20000410000 */
[----:B------:R-:W-:Y:S02]  /*c800*/  IMAD.MOV.U32 R11, RZ, RZ, R105 ;  /* 0x000000ffff0b7224 */ /* 0x000fe400078e0069 */
[C---:B------:R-:W-:Y:S01]  /*c810*/  FMUL.FTZ R7, R3.reuse, R163 ;  /* 0x000000a303077220 */ /* 0x040fe20000410000 */
[----:B------:R-:W-:Y:S02]  /*c820*/  IMAD.MOV.U32 R58, RZ, RZ, R22 ;  /* 0x000000ffff3a7224 */ /* 0x000fe400078e0016 */
[C---:B------:R-:W-:Y:S01]  /*c830*/  FMUL.FTZ R22, R3.reuse, R146 ;  /* 0x0000009203167220 */ /* 0x040fe20000410000 */
[----:B------:R1:W-:Y:S01]  /*c840*/  MUFU.EX2 R37, R39 ;  /* 0x0000002700257308 */ /* 0x0003e20000000800 */
[----:B------:R-:W-:Y:S02]  /*c850*/  IMAD.MOV.U32 R105, RZ, RZ, R103 ;  /* 0x000000ffff697224 */ /* 0x000fe400078e0067 */
[C---:B------:R-:W-:Y:S01]  /*c860*/  FMUL.FTZ R35, R3.reuse, R143 ;  /* 0x0000008f03237220 */ /* 0x040fe20000410000 */
[----:B------:R-:W-:Y:S02]  /*c870*/  IMAD.MOV.U32 R15, RZ, RZ, R77 ;  /* 0x000000ffff0f7224 */ /* 0x000fe400078e004d */
[----:B---3--:R-:W-:Y:S02]  /*c880*/  IMAD.MOV.U32 R75, RZ, RZ, R51 ;  /* 0x000000ffff4b7224 */ /* 0x008fe400078e0033 */
[----:B------:R-:W-:Y:S02]  /*c890*/  IMAD.MOV.U32 R63, RZ, RZ, R49 ;  /* 0x000000ffff3f7224 */ /* 0x000fe400078e0031 */
[----:B------:R-:W3:Y:S01]  /*c8a0*/  MUFU.EX2 R36, R36 ;  /* 0x0000002400247308 */ /* 0x000ee20000000800 */
[----:B------:R-:W-:Y:S02]  /*c8b0*/  IMAD.MOV.U32 R95, RZ, RZ, R58 ;  /* 0x000000ffff5f7224 */ /* 0x000fe400078e003a */
[----:B------:R-:W-:Y:S02]  /*c8c0*/  IMAD.MOV.U32 R62, RZ, RZ, R30 ;  /* 0x000000ffff3e7224 */ /* 0x000fe400078e001e */
[C---:B------:R-:W-:Y:S01]  /*c8d0*/  FMUL.FTZ R30, R0.reuse, R154 ;  /* 0x0000009a001e7220 */ /* 0x040fe20000410000 */
[----:B--2---:R-:W-:Y:S02]  /*c8e0*/  IMAD.MOV.U32 R51, RZ, RZ, R48 ;  /* 0x000000ffff337224 */ /* 0x004fe400078e0030 */
[----:B------:R-:W-:Y:S02]  /*c8f0*/  IMAD.MOV.U32 R48, RZ, RZ, R105 ;  /* 0x000000ffff307224 */ /* 0x000fe400078e0069 */
[----:B------:R2:W3:Y:S01]  /*c900*/  MUFU.EX2 R79, R18 ;  /* 0x00000012004f7308 */ /* 0x0004e20000000800 */
[----:B------:R-:W-:Y:S02]  /*c910*/  IMAD.MOV.U32 R58, RZ, RZ, R15 ;  /* 0x000000ffff3a7224 */ /* 0x000fe400078e000f */
[C---:B------:R-:W-:Y:S01]  /*c920*/  FMUL.FTZ R15, R0.reuse, R167 ;  /* 0x000000a7000f7220 */ /* 0x040fe20000410000 */
[----:B------:R-:W-:Y:S02]  /*c930*/  IMAD.MOV.U32 R31, RZ, RZ, R23 ;  /* 0x000000ffff1f7224 */ /* 0x000fe400078e0017 */
[C---:B------:R-:W-:Y:S01]  /*c940*/  FMUL.FTZ R23, R3.reuse, R147 ;  /* 0x0000009303177220 */ /* 0x040fe20000410000 */
[----:B------:R-:W-:Y:S02]  /*c950*/  IMAD.MOV.U32 R167, RZ, RZ, R63 ;  /* 0x000000ffffa77224 */ /* 0x000fe400078e003f */
[----:B------:R-:W-:Y:S01]  /*c960*/  IMAD.MOV.U32 R94, RZ, RZ, R62 ;  /* 0x000000ffff5e7224 */ /* 0x000fe200078e003e */
[----:B------:R2:W-:Y:S01]  /*c970*/  MUFU.EX2 R90, R19 ;  /* 0x00000013005a7308 */ /* 0x0005e20000000800 */
[----:B------:R-:W-:Y:S02]  /*c980*/  IMAD.MOV.U32 R62, RZ, RZ, R48 ;  /* 0x000000ffff3e7224 */ /* 0x000fe400078e0030 */
[----:B------:R-:W-:Y:S02]  /*c990*/  IMAD.MOV.U32 R48, RZ, RZ, R96 ;  /* 0x000000ffff307224 */ /* 0x000fe400078e0060 */
[----:B------:R-:W-:Y:S02]  /*c9a0*/  IMAD.MOV.U32 R144, RZ, RZ, R31 ;  /* 0x000000ffff907224 */ /* 0x000fe400078e001f */
[C---:B------:R-:W-:Y:S01]  /*c9b0*/  FMUL.FTZ R31, R0.reuse, R155 ;  /* 0x0000009b001f7220 */ /* 0x040fe20000410000 */
[----:B------:R-:W-:Y:S02]  /*c9c0*/  IMAD.U32 R77, RZ, RZ, UR15 ;  /* 0x0000000fff4d7e24 */ /* 0x000fe4000f8e00ff */
[----:B------:R-:W3:Y:S01]  /*c9d0*/  MUFU.EX2 R78, R45 ;  /* 0x0000002d004e7308 */ /* 0x000ee20000000800 */
[----:B-1----:R-:W-:Y:S02]  /*c9e0*/  IMAD.MOV.U32 R39, RZ, RZ, 0x7054 ;  /* 0x00007054ff277424 */ /* 0x002fe400078e00ff */
[----:B--2---:R-:W-:Y:S01]  /*c9f0*/  FMUL.FTZ R18, R3, R150 ;  /* 0x0000009603127220 */ /* 0x004fe20000410000 */
[----:B------:R-:W-:Y:S02]  /*ca00*/  IMAD.MOV.U32 R155, RZ, RZ, R51 ;  /* 0x000000ffff9b7224 */ /* 0x000fe400078e0033 */
[----:B------:R-:W-:Y:S01]  /*ca10*/  IMAD.MOV.U32 R51, RZ, RZ, R92 ;  /* 0x000000ffff337224 */ /* 0x000fe200078e005c */
[----:B------:R-:W-:Y:S01]  /*ca20*/  PRMT R77, R77, R39, UR15 ;  /* 0x0000000f4d4d7e16 */ /* 0x000fe20008000027 */
[----:B------:R-:W-:Y:S02]  /*ca30*/  IMAD.MOV.U32 R92, RZ, RZ, R84 ;  /* 0x000000ffff5c7224 */ /* 0x000fe400078e0054 */
[----:B------:R-:W1:Y:S01]  /*ca40*/  MUFU.EX2 R38, R38 ;  /* 0x0000002600267308 */ /* 0x000e620000000800 */
[----:B------:R-:W-:Y:S02]  /*ca50*/  IMAD.MOV.U32 R49, RZ, RZ, R14 ;  /* 0x000000ffff317224 */ /* 0x000fe400078e000e */
[----:B------:R-:W-:Y:S01]  /*ca60*/  FMUL.FTZ R14, R0, R166 ;  /* 0x000000a6000e7220 */ /* 0x000fe20000410000 */
[--C-:B------:R-:W-:Y:S01]  /*ca70*/  HSET2.LE.AND R56, R56, R77.reuse, PT ;  /* 0x0000004d38387233 */ /* 0x100fe20003803000 */
[----:B------:R-:W-:Y:S01]  /*ca80*/  IMAD.MOV.U32 R84, RZ, RZ, R221 ;  /* 0x000000ffff547224 */ /* 0x000fe200078e00dd */
[--C-:B------:R-:W-:Y:S01]  /*ca90*/  HSET2.LE.AND R57, R57, R77.reuse, PT ;  /* 0x0000004d39397233 */ /* 0x100fe20003803000 */
[----:B------:R-:W-:Y:S01]  /*caa0*/  FFMA.FTZ R133, R133, R121, R203 ;  /* 0x0000007985857223 */ /* 0x000fe200000100cb */
[--C-:B------:R-:W-:Y:S01]  /*cab0*/  HSET2.LE.AND R64, R64, R77.reuse, PT ;  /* 0x0000004d40407233 */ /* 0x100fe20003803000 */
[----:B------:R-:W-:Y:S01]  /*cac0*/  IMAD.MOV.U32 R121, RZ, RZ, R65 ;  /* 0x000000ffff797224 */ /* 0x000fe200078e0041 */
[----:B------:R-:W-:Y:S01]  /*cad0*/  PRMT R65, R6, 0x5410, R8 ;  /* 0x0000541006417816 */ /* 0x000fe20000000008 */
[----:B------:R-:W-:Y:S01]  /*cae0*/  FMUL.FTZ R8, R2, R168 ;  /* 0x000000a802087220 */ /* 0x000fe20000410000 */
[----:B------:R-:W2:Y:S01]  /*caf0*/  MUFU.EX2 R44, R44 ;  /* 0x0000002c002c7308 */ /* 0x000ea20000000800 */
[----:B------:R-:W-:Y:S02]  /*cb00*/  IMAD.MOV.U32 R166, RZ, RZ, R75 ;  /* 0x000000ffffa67224 */ /* 0x000fe400078e004b */
[C---:B------:R-:W-:Y:S01]  /*cb10*/  FMUL.FTZ R19, R3.reuse, R151 ;  /* 0x0000009703137220 */ /* 0x040fe20000410000 */
[--C-:B------:R-:W-:Y:S01]  /*cb20*/  HSET2.LE.AND R65, R65, R77.reuse, PT ;  /* 0x0000004d41417233 */ /* 0x100fe20003803000 */
[----:B------:R-:W-:Y:S02]  /*cb30*/  IMAD.MOV.U32 R39, RZ, RZ, R27 ;  /* 0x000000ffff277224 */ /* 0x000fe400078e001b */
[----:B------:R-:W-:Y:S01]  /*cb40*/  FMUL.FTZ R27, R0, R159 ;  /* 0x0000009f001b7220 */ /* 0x000fe20000410000 */
[----:B---3--:R-:W-:Y:S02]  /*cb50*/  IMAD.MOV.U32 R75, RZ, RZ, R36 ;  /* 0x000000ffff4b7224 */ /* 0x008fe400078e0024 */
[C---:B------:R-:W-:Y:S01]  /*cb60*/  FMUL.FTZ R6, R3.reuse, R162 ;  /* 0x000000a203067220 */ /* 0x040fe20000410000 */
[----:B------:R-:W-:Y:S01]  /*cb70*/  MUFU.EX2 R40, R40 ;  /* 0x0000002800287308 */ /* 0x000fe20000000800 */
[----:B------:R-:W-:Y:S02]  /*cb80*/  IMAD.MOV.U32 R36, RZ, RZ, R89 ;  /* 0x000000ffff247224 */ /* 0x000fe400078e0059 */
[----:B------:R-:W-:Y:S01]  /*cb90*/  FADD.FTZ R133, R240, R133 ;  /* 0x00000085f0857221 */ /* 0x000fe20000010000 */
[----:B------:R-:W-:Y:S02]  /*cba0*/  IMAD.MOV.U32 R127, RZ, RZ, R11 ;  /* 0x000000ffff7f7224 */ /* 0x000fe400078e000b */
[C---:B------:R-:W-:Y:S01]  /*cbb0*/  FMUL.FTZ R11, R0.reuse, R171 ;  /* 0x000000ab000b7220 */ /* 0x040fe20000410000 */
[----:B------:R-:W-:Y:S02]  /*cbc0*/  IMAD.MOV.U32 R89, RZ, RZ, R220 ;  /* 0x000000ffff597224 */ /* 0x000fe400078e00dc */
[----:B------:R-:W-:Y:S01]  /*cbd0*/  IMAD.MOV.U32 R171, RZ, RZ, R79 ;  /* 0x000000ffffab7224 */ /* 0x000fe200078e004f */
[----:B------:R-:W3:Y:S01]  /*cbe0*/  MUFU.EX2 R41, R41 ;  /* 0x0000002900297308 */ /* 0x000ee20000000800 */
[----:B------:R-:W-:Y:S02]  /*cbf0*/  IMAD.MOV.U32 R79, RZ, RZ, R39 ;  /* 0x000000ffff4f7224 */ /* 0x000fe400078e0027 */
[----:B------:R-:W-:Y:S02]  /*cc00*/  IMAD.MOV.U32 R151, RZ, RZ, R78 ;  /* 0x000000ffff977224 */ /* 0x000fe400078e004e */
[----:B------:R-:W-:Y:S02]  /*cc10*/  IMAD.MOV.U32 R39, RZ, RZ, R104 ;  /* 0x000000ffff277224 */ /* 0x000fe400078e0068 */
[----:B------:R-:W-:Y:S03]  /*cc20*/  IMAD.MOV.U32 R104, RZ, RZ, R219 ;  /* 0x000000ffff687224 */ /* 0x000fe600078e00db */
[----:B------:R-:W3:Y:S01]  /*cc30*/  MUFU.EX2 R43, R43 ;  /* 0x0000002b002b7308 */ /* 0x000ee20000000800 */
[----:B------:R-:W-:Y:S02]  /*cc40*/  IMAD.MOV.U32 R78, RZ, RZ, R58 ;  /* 0x000000ffff4e7224 */ /* 0x000fe400078e003a */
[----:B-1----:R-:W-:Y:S01]  /*cc50*/  IMAD.MOV.U32 R58, RZ, RZ, R38 ;  /* 0x000000ffff3a7224 */ /* 0x002fe200078e0026 */
[--C-:B------:R-:W-:Y:S01]  /*cc60*/  HSET2.LE.AND R38, R206, R77.reuse, PT ;  /* 0x0000004dce267233 */ /* 0x100fe20003803000 */
[----:B--2---:R-:W-:Y:S02]  /*cc70*/  IMAD.MOV.U32 R153, RZ, RZ, R44 ;  /* 0x000000ffff997224 */ /* 0x004fe400078e002c */
[----:B------:R-:W-:Y:S03]  /*cc80*/  IMAD.MOV.U32 R122, RZ, RZ, R94 ;  /* 0x000000ffff7a7224 */ /* 0x000fe600078e005e */
[----:B------:R-:W1:Y:S01]  /*cc90*/  MUFU.EX2 R42, R42 ;  /* 0x0000002a002a7308 */ /* 0x000e620000000800 */
[----:B---3--:R-:W-:Y:S02]  /*cca0*/  IMAD.MOV.U32 R44, RZ, RZ, R41 ;  /* 0x000000ffff2c7224 */ /* 0x008fe400078e0029 */
[----:B------:R-:W-:Y:S02]  /*ccb0*/  IMAD.MOV.U32 R41, RZ, RZ, R78 ;  /* 0x000000ffff297224 */ /* 0x000fe400078e004e */
[----:B------:R-:W-:Y:S02]  /*ccc0*/  IMAD.MOV.U32 R94, RZ, RZ, R75 ;  /* 0x000000ffff5e7224 */ /* 0x000fe400078e004b */
[----:B------:R-:W-:Y:S01]  /*ccd0*/  IMAD.MOV.U32 R75, RZ, RZ, R39 ;  /* 0x000000ffff4b7224 */ /* 0x000fe200078e0027 */
[--C-:B------:R-:W-:Y:S02]  /*cce0*/  HSET2.LE.AND R39, R205, R77.reuse, PT ;  /* 0x0000004dcd277233 */ /* 0x100fe40003803000 */
[----:B------:R-:W2:Y:S01]  /*ccf0*/  MUFU.EX2 R45, R46 ;  /* 0x0000002e002d7308 */ /* 0x000ea20000000800 */
[----:B------:R-:W-:Y:S02]  /*cd00*/  IMAD.MOV.U32 R206, RZ, RZ, R43 ;  /* 0x000000ffffce7224 */ /* 0x000fe400078e002b */
[----:B------:R-:W-:Y:S02]  /*cd10*/  IMAD.MOV.U32 R43, RZ, RZ, R79 ;  /* 0x000000ffff2b7224 */ /* 0x000fe400078e004f */
[----:B------:R-:W-:Y:S02]  /*cd20*/  IMAD.MOV.U32 R205, RZ, RZ, R44 ;  /* 0x000000ffffcd7224 */ /* 0x000fe400078e002c */
[----:B------:R-:W-:Y:S03]  /*cd30*/  IMAD.MOV.U32 R44, RZ, RZ, R43 ;  /* 0x000000ffff2c7224 */ /* 0x000fe600078e002b */
[----:B------:R3:W3:Y:S01]  /*cd40*/  MUFU.EX2 R46, R52 ;  /* 0x00000034002e7308 */ /* 0x0006e20000000800 */
[----:B-1----:R-:W-:Y:S02]  /*cd50*/  IMAD.MOV.U32 R43, RZ, RZ, R42 ;  /* 0x000000ffff2b7224 */ /* 0x002fe400078e002a */
[----:B------:R-:W-:Y:S02]  /*cd60*/  IMAD.MOV.U32 R79, RZ, RZ, R62 ;  /* 0x000000ffff4f7224 */ /* 0x000fe400078e003e */
[----:B------:R-:W-:Y:S02]  /*cd70*/  IMAD.MOV.U32 R42, RZ, RZ, R41 ;  /* 0x000000ffff2a7224 */ /* 0x000fe400078e0029 */
[----:B------:R-:W-:Y:S03]  /*cd80*/  IMAD.MOV.U32 R62, RZ, RZ, R36 ;  /* 0x000000ffff3e7224 */ /* 0x000fe600078e0024 */
[----:B------:R-:W1:Y:S01]  /*cd90*/  MUFU.EX2 R47, R47 ;  /* 0x0000002f002f7308 */ /* 0x000e620000000800 */
[----:B------:R-:W-:Y:S02]  /*cda0*/  IMAD.MOV.U32 R36, RZ, RZ, R48 ;  /* 0x000000ffff247224 */ /* 0x000fe400078e0030 */
[----:B------:R-:W-:Y:S02]  /*cdb0*/  IMAD.MOV.U32 R91, RZ, RZ, R10 ;  /* 0x000000ffff5b7224 */ /* 0x000fe400078e000a */
[----:B------:R-:W-:Y:S01]  /*cdc0*/  FMUL.FTZ R10, R0, R170 ;  /* 0x000000aa000a7220 */ /* 0x000fe20000410000 */
[----:B--2---:R-:W-:Y:S01]  /*cdd0*/  IMAD.MOV.U32 R152, RZ, RZ, R45 ;  /* 0x000000ffff987224 */ /* 0x004fe200078e002d */
[--C-:B------:R-:W-:Y:S01]  /*cde0*/  HSET2.LE.AND R45, R194, R77.reuse, PT ;  /* 0x0000004dc22d7233 */ /* 0x100fe20003803000 */
[----:B------:R-:W-:Y:S02]  /*cdf0*/  IMAD.MOV.U32 R147, RZ, RZ, R42 ;  /* 0x000000ffff937224 */ /* 0x000fe400078e002a */
[----:B------:R2:W-:Y:S01]  /*ce00*/  MUFU.EX2 R168, R53 ;  /* 0x0000003500a87308 */ /* 0x0005e20000000800 */
[--C-:B---3--:R-:W-:Y:S01]  /*ce10*/  HSET2.LE.AND R52, R183, R77.reuse, PT ;  /* 0x0000004db7347233 */ /* 0x108fe20003803000 */
[----:B------:R-:W-:Y:S01]  /*ce20*/  IMAD.MOV.U32 R170, RZ, RZ, R46 ;  /* 0x000000ffffaa7224 */ /* 0x000fe200078e002e */
[--C-:B------:R-:W-:Y:S01]  /*ce30*/  HSET2.LE.AND R46, R224, R77.reuse, PT ;  /* 0x0000004de02e7233 */ /* 0x100fe20003803000 */
[----:B------:R-:W-:Y:S02]  /*ce40*/  IMAD.MOV.U32 R103, RZ, RZ, R34 ;  /* 0x000000ffff677224 */ /* 0x000fe400078e0022 */
[C---:B------:R-:W-:Y:S01]  /*ce50*/  FMUL.FTZ R34, R3.reuse, R142 ;  /* 0x0000008e03227220 */ /* 0x040fe20000410000 */
[----:B------:R-:W-:Y:S03]  /*ce60*/  IMAD.MOV.U32 R48, RZ, RZ, R217 ;  /* 0x000000ffff307224 */ /* 0x000fe600078e00d9 */
[----:B------:R3:W-:Y:S01]  /*ce70*/  MUFU.EX2 R163, R55 ;  /* 0x0000003700a37308 */ /* 0x0007e20000000800 */
[----:B-1----:R-:W-:Y:S01]  /*ce80*/  IMAD.MOV.U32 R150, RZ, RZ, R47 ;  /* 0x000000ffff967224 */ /* 0x002fe200078e002f */
[--C-:B------:R-:W-:Y:S01]  /*ce90*/  HSET2.LE.AND R47, R207, R77.reuse, PT ;  /* 0x0000004dcf2f7233 */ /* 0x100fe20003803000 */
[----:B------:R-:W-:Y:S01]  /*cea0*/  IMAD.MOV.U32 R207, RZ, RZ, R49 ;  /* 0x000000ffffcf7224 */ /* 0x000fe200078e0031 */
[--C-:B------:R-:W-:Y:S01]  /*ceb0*/  HSET2.LE.AND R49, R186, R77.reuse, PT ;  /* 0x0000004dba317233 */ /* 0x100fe20003803000 */
[----:B------:R-:W-:Y:S02]  /*cec0*/  IMAD.MOV.U32 R146, RZ, RZ, R79 ;  /* 0x000000ffff927224 */ /* 0x000fe400078e004f */
[----:B------:R-:W-:Y:S03]  /*ced0*/  IMAD.MOV.U32 R141, RZ, RZ, R43 ;  /* 0x000000ffff8d7224 */ /* 0x000fe600078e002b */
[----:B------:R1:W-:Y:S01]  /*cee0*/  MUFU.EX2 R164, R54 ;  /* 0x0000003600a47308 */ /* 0x0003e20000000800 */
[--C-:B--2---:R-:W-:Y:S01]  /*cef0*/  HSET2.LE.AND R53, R176, R77.reuse, PT ;  /* 0x0000004db0357233 */ /* 0x104fe20003803000 */
[----:B------:R-:W-:Y:S08]  /*cf00*/  IMAD.MOV.U32 R183, RZ, RZ, R103 ;  /* 0x000000ffffb77224 */ /* 0x000ff000078e0067 */
[----:B------:R2:W-:Y:S01]  /*cf10*/  MUFU.EX2 R161, R61 ;  /* 0x0000003d00a17308 */ /* 0x0005e20000000800 */
[--C-:B---3--:R-:W-:Y:S09]  /*cf20*/  HSET2.LE.AND R55, R198, R77.reuse, PT ;  /* 0x0000004dc6377233 */ /* 0x108ff20003803000 */
[----:B------:R3:W-:Y:S01]  /*cf30*/  MUFU.EX2 R162, R60 ;  /* 0x0000003c00a27308 */ /* 0x0007e20000000800 */
[--C-:B-1----:R-:W-:Y:S09]  /*cf40*/  HSET2.LE.AND R54, R199, R77.reuse, PT ;  /* 0x0000004dc7367233 */ /* 0x102ff20003803000 */
[----:B------:R-:W-:Y:S01]  /*cf50*/  MUFU.EX2 R149, R139 ;  /* 0x0000008b00957308 */ /* 0x000fe20000000800 */
[--C-:B--2---:R-:W-:Y:S09]  /*cf60*/  HSET2.LE.AND R61, R174, R77.reuse, PT ;  /* 0x0000004dae3d7233 */ /* 0x104ff20003803000 */
[----:B------:R-:W1:Y:S01]  /*cf70*/  MUFU.EX2 R172, R172 ;  /* 0x000000ac00ac7308 */ /* 0x000e620000000800 */
[--C-:B---3--:R-:W-:Y:S01]  /*cf80*/  HSET2.LE.AND R60, R175, R77.reuse, PT ;  /* 0x0000004daf3c7233 */ /* 0x108fe20003803000 */
[----:B------:R-:W-:Y:S08]  /*cf90*/  IMAD.MOV.U32 R175, RZ, RZ, R72 ;  /* 0x000000ffffaf7224 */ /* 0x000ff000078e0048 */
[----:B------:R2:W-:Y:S10]  /*cfa0*/  MUFU.EX2 R148, R80 ;  /* 0x0000005000947308 */ /* 0x0005f40000000800 */
[----:B------:R-:W3:Y:S10]  /*cfb0*/  MUFU.EX2 R165, R81 ;  /* 0x0000005100a57308 */ /* 0x000ef40000000800 */
[----:B------:R1:W-:Y:S01]  /*cfc0*/  MUFU.EX2 R160, R82 ;  /* 0x0000005200a07308 */ /* 0x0003e20000000800 */
[----:B--2---:R-:W-:Y:S09]  /*cfd0*/  IMAD.MOV.U32 R80, RZ, RZ, R100 ;  /* 0x000000ffff507224 */ /* 0x004ff200078e0064 */
[----:B------:R-:W2:Y:S10]  /*cfe0*/  MUFU.EX2 R159, R83 ;  /* 0x00000053009f7308 */ /* 0x000eb40000000800 */
[----:B------:R3:W-:Y:S01]  /*cff0*/  MUFU.EX2 R157, R69 ;  /* 0x00000045009d7308 */ /* 0x0007e20000000800 */
[----:B-1----:R-:W-:Y:S09]  /*d000*/  IMAD.MOV.U32 R82, RZ, RZ, R93 ;  /* 0x000000ffff527224 */ /* 0x002ff200078e005d */
[----:B------:R-:W-:Y:S10]  /*d010*/  MUFU.EX2 R131, R131 ;  /* 0x0000008300837308 */ /* 0x000ff40000000800 */
[----:B------:R-:W-:Y:S01]  /*d020*/  MUFU.EX2 R130, R130 ;  /* 0x0000008200827308 */ /* 0x000fe20000000800 */
[--C-:B---3--:R-:W-:Y:S01]  /*d030*/  HSET2.LE.AND R69, R173, R77.reuse, PT ;  /* 0x0000004dad457233 */ /* 0x108fe20003803000 */
[----:B------:R-:W-:Y:S02]  /*d040*/  IMAD.MOV.U32 R173, RZ, RZ, R175 ;  /* 0x000000ffffad7224 */ /* 0x000fe400078e00af */
[----:B------:R-:W-:Y:S06]  /*d050*/  IMAD.MOV.U32 R175, RZ, RZ, R144 ;  /* 0x000000ffffaf7224 */ /* 0x000fec00078e0090 */
[----:B------:R-:W-:Y:S10]  /*d060*/  MUFU.EX2 R113, R113 ;  /* 0x0000007100717308 */ /* 0x000ff40000000800 */
[----:B------:R-:W-:Y:S10]  /*d070*/  MUFU.EX2 R244, R244 ;  /* 0x000000f400f47308 */ /* 0x000ff40000000800 */
[----:B------:R-:W-:Y:S01]  /*d080*/  MUFU.EX2 R243, R243 ;  /* 0x000000f300f37308 */ /* 0x000fe20000000800 */
[----:B------:R-:W-:Y:S01]  /*d090*/  FFMA.FTZ R74, R3, R9, R201 ;  /* 0x00000009034a7223 */ /* 0x000fe200000100c9 */
[----:B------:R-:W-:Y:S01]  /*d0a0*/  F2FP.BF16.F32.PACK_AB R3, R240, R203 ;  /* 0x000000cbf003723e */ /* 0x000fe200000010ff */
[C---:B------:R-:W-:Y:S01]  /*d0b0*/  FMUL.FTZ R9, R2.reuse, R169 ;  /* 0x000000a902097220 */ /* 0x040fe20000410000 */
[----:B------:R-:W-:Y:S02]  /*d0c0*/  IMAD.MOV.U32 R169, RZ, RZ, R90 ;  /* 0x000000ffffa97224 */ /* 0x000fe400078e005a */
[----:B----4-:R-:W-:Y:S01]  /*d0d0*/  FFMA.FTZ R106, R2, R59, R202 ;  /* 0x0000003b026a7223 */ /* 0x010fe200000100ca */
[----:B------:R-:W-:Y:S01]  /*d0e0*/  IMAD.MOV.U32 R59, RZ, RZ, R50 ;  /* 0x000000ffff3b7224 */ /* 0x000fe200078e0032 */
[----:B------:R-:W3:Y:S01]  /*d0f0*/  LDL.LU R2, [R1+0x1c] ;  /* 0x00001c0001027983 */ /* 0x000ee20000300800 */
[----:B------:R-:W-:Y:S02]  /*d100*/  IMAD.MOV.U32 R50, RZ, RZ, R26 ;  /* 0x000000ffff327224 */ /* 0x000fe400078e001a */
[----:B------:R-:W-:Y:S01]  /*d110*/  FMUL.FTZ R26, R0, R158 ;  /* 0x0000009e001a7220 */ /* 0x000fe20000410000 */
[----:B------:R-:W-:Y:S01]  /*d120*/  IMAD.MOV.U32 R154, RZ, RZ, R59 ;  /* 0x000000ffff9a7224 */ /* 0x000fe200078e003b */
[----:B------:R1:W4:Y:S01]  /*d130*/  MUFU.EX2 R158, R68 ;  /* 0x00000044009e7308 */ /* 0x0003220000000800 */
[----:B------:R-:W-:Y:S02]  /*d140*/  IMAD.MOV.U32 R63, RZ, RZ, R50 ;  /* 0x000000ffff3f7224 */ /* 0x000fe400078e0032 */
[----:B------:R-:W-:Y:S01]  /*d150*/  FADD.FTZ R82, R82, R106 ;  /* 0x0000006a52527221 */ /* 0x000fe20000010000 */
[----:B------:R-:W-:Y:S02]  /*d160*/  IMAD.MOV.U32 R50, RZ, RZ, R76 ;  /* 0x000000ffff327224 */ /* 0x000fe400078e004c */
[----:B------:R-:W-:Y:S02]  /*d170*/  IMAD.MOV.U32 R76, RZ, RZ, R97 ;  /* 0x000000ffff4c7224 */ /* 0x000fe400078e0061 */
[----:B------:R-:W2:Y:S01]  /*d180*/  LDL.64 R96, [R1] ;  /* 0x0000000001607983 */ /* 0x000ea20000100a00 */
[----:B------:R-:W-:Y:S01]  /*d190*/  IMAD.MOV.U32 R59, RZ, RZ, R121 ;  /* 0x000000ffff3b7224 */ /* 0x000fe200078e0079 */
[----:B------:R-:W-:Y:S01]  /*d1a0*/  MUFU.EX2 R226, R226 ;  /* 0x000000e200e27308 */ /* 0x000fe20000000800 */
[----:B------:R-:W-:Y:S02]  /*d1b0*/  IMAD.MOV.U32 R121, RZ, RZ, R87 ;  /* 0x000000ffff797224 */ /* 0x000fe400078e0057 */
[----:B------:R-:W-:Y:S01]  /*d1c0*/  IMAD.MOV.U32 R90, RZ, RZ, R40 ;  /* 0x000000ffff5a7224 */ /* 0x000fe200078e0028 */
[----:B------:R2:W5:Y:S01]  /*d1d0*/  LDL.LU R221, [R1+0xa0] ;  /* 0x0000a00001dd7983 */ /* 0x0005620000300800 */
[----:B------:R-:W-:Y:S02]  /*d1e0*/  IMAD.MOV.U32 R87, RZ, RZ, R218 ;  /* 0x000000ffff577224 */ /* 0x000fe400078e00da */
[----:B------:R-:W-:Y:S01]  /*d1f0*/  IMAD.MOV.U32 R40, RZ, RZ, R63 ;  /* 0x000000ffff287224 */ /* 0x000fe200078e003f */
[--C-:B-1----:R-:W-:Y:S01]  /*d200*/  HSET2.LE.AND R68, R187, R77.reuse, PT ;  /* 0x0000004dbb447233 */ /* 0x102fe20003803000 */
[----:B------:R1:W5:Y:S01]  /*d210*/  LDL.LU R220, [R1+0x9c] ;  /* 0x00009c0001dc7983 */ /* 0x0003620000300800 */
[----:B------:R-:W-:Y:S01]  /*d220*/  IMAD.MOV.U32 R78, RZ, RZ, R59 ;  /* 0x000000ffff4e7224 */ /* 0x000fe200078e003b */
[----:B------:R-:W1:Y:S01]  /*d230*/  MUFU.EX2 R225, R225 ;  /* 0x000000e100e17308 */ /* 0x000e620000000800 */
[----:B------:R-:W-:Y:S01]  /*d240*/  IMAD.MOV.U32 R63, RZ, RZ, R58 ;  /* 0x000000ffff3f7224 */ /* 0x000fe200078e003a */
[----:B------:R1:W5:Y:S01]  /*d250*/  LDL.LU R219, [R1+0x98] ;  /* 0x0000980001db7983 */ /* 0x0003620000300800 */
[----:B------:R-:W-:Y:S02]  /*d260*/  IMAD.MOV.U32 R58, RZ, RZ, R51 ;  /* 0x000000ffff3a7224 */ /* 0x000fe400078e0033 */
[----:B------:R-:W-:Y:S01]  /*d270*/  IMAD.MOV.U32 R59, RZ, RZ, R50 ;  /* 0x000000ffff3b7224 */ /* 0x000fe200078e0032 */
[----:B------:R1:W5:Y:S01]  /*d280*/  LDL.LU R218, [R1+0x94] ;  /* 0x0000940001da7983 */ /* 0x0003620000300800 */
[----:B------:R-:W-:Y:S03]  /*d290*/  IMAD.MOV.U32 R51, RZ, RZ, R121 ;  /* 0x000000ffff337224 */ /* 0x000fe600078e0079 */
[----:B------:R-:W-:Y:S01]  /*d2a0*/  MUFU.EX2 R227, R227 ;  /* 0x000000e300e37308 */ /* 0x000fe20000000800 */
[----:B------:R-:W-:Y:S02]  /*d2b0*/  IMAD.MOV.U32 R50, RZ, RZ, R104 ;  /* 0x000000ffff327224 */ /* 0x000fe400078e0068 */
[----:B------:R-:W-:Y:S02]  /*d2c0*/  IMAD.MOV.U32 R121, RZ, RZ, R87 ;  /* 0x000000ffff797224 */ /* 0x000fe400078e0057 */
[----:B------:R-:W-:Y:S02]  /*d2d0*/  IMAD.MOV.U32 R104, RZ, RZ, R86 ;  /* 0x000000ffff687224 */ /* 0x000fe400078e0056 */
[----:B------:R-:W4:Y:S01]  /*d2e0*/  LDL.64 R86, [R1+0x8] ;  /* 0x0000080001567983 */ /* 0x000f220000100a00 */
[----:B------:R-:W-:Y:S02]  /*d2f0*/  IMAD.MOV.U32 R41, RZ, RZ, R90 ;  /* 0x000000ffff297224 */ /* 0x000fe400078e005a */
[----:B------:R-:W-:Y:S01]  /*d300*/  MUFU.EX2 R181, R181 ;  /* 0x000000b500b57308 */ /* 0x000fe20000000800 */
[----:B------:R-:W-:Y:S02]  /*d310*/  IMAD.MOV.U32 R90, RZ, RZ, R94 ;  /* 0x000000ffff5a7224 */ /* 0x000fe400078e005e */
[----:B------:R-:W-:Y:S01]  /*d320*/  IMAD.MOV.U32 R94, RZ, RZ, R40 ;  /* 0x000000ffff5e7224 */ /* 0x000fe200078e0028 */
[----:B------:R1:W5:Y:S01]  /*d330*/  LDL.LU R217, [R1+0x90] ;  /* 0x0000900001d97983 */ /* 0x0003620000300800 */
[----:B------:R-:W-:Y:S02]  /*d340*/  IMAD.MOV.U32 R40, RZ, RZ, R63 ;  /* 0x000000ffff287224 */ /* 0x000fe400078e003f */
[----:B------:R-:W-:Y:S03]  /*d350*/  IMAD.MOV.U32 R63, RZ, RZ, R62 ;  /* 0x000000ffff3f7224 */ /* 0x000fe600078e003e */
[----:B------:R-:W-:Y:S01]  /*d360*/  MUFU.EX2 R177, R177 ;  /* 0x000000b100b17308 */ /* 0x000fe20000000800 */
[----:B------:R-:W-:Y:S02]  /*d370*/  IMAD.MOV.U32 R62, RZ, RZ, R59 ;  /* 0x000000ffff3e7224 */ /* 0x000fe400078e003b */
[----:B------:R-:W-:Y:S01]  /*d380*/  IMAD.MOV.U32 R59, RZ, RZ, R36 ;  /* 0x000000ffff3b7224 */ /* 0x000fe200078e0024 */
[--C-:B------:R-:W-:Y:S01]  /*d390*/  HSET2.LE.AND R36, R197, R77.reuse, PT ;  /* 0x0000004dc5247233 */ /* 0x100fe20003803000 */
[----:B------:R-:W-:Y:S02]  /*d3a0*/  IMAD.MOV.U32 R224, RZ, RZ, R62 ;  /* 0x000000ffffe07224 */ /* 0x000fe400078e003e */
[----:B------:R-:W-:Y:S01]  /*d3b0*/  IMAD.MOV.U32 R197, RZ, RZ, R37 ;  /* 0x000000ffffc57224 */ /* 0x000fe200078e0025 */
        /* <DEDUP_REMOVED lines=8> */
[----:B------:R-:W-:Y:S01]  /*d440*/  MUFU.EX2 R252, R252 ;  /* 0x000000fc00fc7308 */ /* 0x000fe20000000800 */
[----:B------:R-:W-:Y:S01]  /*d450*/  IMAD.MOV.U32 R62, RZ, RZ, R51 ;  /* 0x000000ffff3e7224 */ /* 0x000fe200078e0033 */
[----:B------:R-:W-:Y:S01]  /*d460*/  LOP3.LUT R46, R46, R3, RZ, 0xc0, !PT ;  /* 0x000000032e2e7212 */ /* 0x000fe200078ec0ff */
[----:B------:R-:W-:Y:S01]  /*d470*/  IMAD.MOV.U32 R194, RZ, RZ, R90 ;  /* 0x000000ffffc27224 */ /* 0x000fe200078e005a */
[--C-:B------:R-:W-:Y:S01]  /*d480*/  HSET2.LE.AND R51, R192, R77.reuse, PT ;  /* 0x0000004dc0337233 */ /* 0x100fe20003803000 */
[----:B------:R-:W-:Y:S01]  /*d490*/  IMAD.MOV.U32 R41, RZ, RZ, R40 ;  /* 0x000000ffff297224 */ /* 0x000fe200078e0028 */
[----:B------:R-:W-:Y:S01]  /*d4a0*/  F2FP.BF16.F32.PACK_AB R40, R239, R201 ;  /* 0x000000c9ef28723e */ /* 0x000fe200000010ff */
[----:B------:R-:W-:Y:S03]  /*d4b0*/  IMAD.MOV.U32 R201, RZ, RZ, R42 ;  /* 0x000000ffffc97224 */ /* 0x000fe600078e002a */
[----:B------:R-:W-:Y:S01]  /*d4c0*/  MUFU.EX2 R116, R116 ;  /* 0x0000007400747308 */ /* 0x000fe20000000800 */
[----:B------:R-:W-:Y:S01]  /*d4d0*/  IMAD.MOV.U32 R195, RZ, RZ, R88 ;  /* 0x000000ffffc37224 */ /* 0x000fe200078e0058 */
[----:B------:R-:W-:Y:S01]  /*d4e0*/  LOP3.LUT R37, R37, R40, RZ, 0xc0, !PT ;  /* 0x0000002825257212 */ /* 0x000fe200078ec0ff */
[----:B------:R-:W-:Y:S02]  /*d4f0*/  IMAD.MOV.U32 R199, RZ, RZ, R58 ;  /* 0x000000ffffc77224 */ /* 0x000fe400078e003a */
[----:B------:R-:W-:Y:S02]  /*d500*/  IMAD.MOV.U32 R140, RZ, RZ, R41 ;  /* 0x000000ffff8c7224 */ /* 0x000fe400078e0029 */
[----:B------:R-:W-:Y:S01]  /*d510*/  IMAD.MOV.U32 R142, RZ, RZ, R62 ;  /* 0x000000ffff8e7224 */ /* 0x000fe200078e003e */
[--C-:B------:R-:W-:Y:S01]  /*d520*/  HSET2.LE.AND R62, R191, R77.reuse, PT ;  /* 0x0000004dbf3e7233 */ /* 0x100fe20003803000 */
[----:B------:R-:W-:Y:S01]  /*d530*/  IMAD.MOV.U32 R191, RZ, RZ, R73 ;  /* 0x000000ffffbf7224 */ /* 0x000fe200078e0049 */
[----:B------:R-:W-:Y:S01]  /*d540*/  MUFU.EX2 R115, R115 ;  /* 0x0000007300737308 */ /* 0x000fe20000000800 */
[----:B------:R-:W-:Y:S02]  /*d550*/  IMAD.MOV.U32 R198, RZ, RZ, R121 ;  /* 0x000000ffffc67224 */ /* 0x000fe400078e0079 */
[----:B------:R-:W-:Y:S01]  /*d560*/  FADD.FTZ R121, R239, R74 ;  /* 0x0000004aef797221 */ /* 0x000fe20000010000 */
[----:B------:R-:W-:Y:S02]  /*d570*/  IMAD.MOV.U32 R139, RZ, RZ, R76 ;  /* 0x000000ffff8b7224 */ /* 0x000fe400078e004c */
[----:B------:R-:W-:Y:S02]  /*d580*/  IMAD.MOV.U32 R186, RZ, RZ, R104 ;  /* 0x000000ffffba7224 */ /* 0x000fe400078e0068 */
[----:B------:R-:W-:Y:S02]  /*d590*/  IMAD.MOV.U32 R203, RZ, RZ, R123 ;  /* 0x000000ffffcb7224 */ /* 0x000fe400078e007b */
[----:B------:R-:W-:Y:S01]  /*d5a0*/  MUFU.EX2 R238, R238 ;  /* 0x000000ee00ee7308 */ /* 0x000fe20000000800 */
[----:B------:R-:W-:Y:S02]  /*d5b0*/  IMAD.MOV.U32 R123, RZ, RZ, R85 ;  /* 0x000000ffff7b7224 */ /* 0x000fe400078e0055 */
[----:B------:R-:W-:Y:S02]  /*d5c0*/  IMAD.MOV.U32 R192, RZ, RZ, R101 ;  /* 0x000000ffffc07224 */ /* 0x000fe400078e0065 */
[----:B------:R-:W-:Y:S02]  /*d5d0*/  IMAD.MOV.U32 R187, RZ, RZ, R191 ;  /* 0x000000ffffbb7224 */ /* 0x000fe400078e00bf */
[----:B------:R-:W-:Y:S03]  /*d5e0*/  IMAD.MOV.U32 R191, RZ, RZ, R127 ;  /* 0x000000ffffbf7224 */ /* 0x000fe600078e007f */
[----:B------:R-:W-:Y:S01]  /*d5f0*/  MUFU.EX2 R237, R237 ;  /* 0x000000ed00ed7308 */ /* 0x000fe20000000800 */
[----:B------:R-:W-:Y:S02]  /*d600*/  IMAD.MOV.U32 R174, RZ, RZ, R142 ;  /* 0x000000ffffae7224 */ /* 0x000fe400078e008e */
[----:B------:R-:W-:Y:S02]  /*d610*/  IMAD.MOV.U32 R142, RZ, RZ, R126 ;  /* 0x000000ffff8e7224 */ /* 0x000fe400078e007e */
[----:B------:R-:W-:Y:S02]  /*d620*/  IMAD.MOV.U32 R126, RZ, RZ, R92 ;  /* 0x000000ffff7e7224 */ /* 0x000fe400078e005c */
[----:B------:R-:W-:Y:S03]  /*d630*/  IMAD.MOV.U32 R240, RZ, RZ, R80 ;  /* 0x000000fffff07224 */ /* 0x000fe600078e0050 */
[----:B------:R-:W-:Y:S01]  /*d640*/  MUFU.EX2 R248, R248 ;  /* 0x000000f800f87308 */ /* 0x000fe20000000800 */
[----:B------:R-:W-:Y:S09]  /*d650*/  IMAD.MOV.U32 R80, RZ, RZ, R124 ;  /* 0x000000ffff507224 */ /* 0x000ff200078e007c */
        /* <DEDUP_REMOVED lines=14> */
[----:B---3--:R-:W-:Y:S01]  /*d740*/  FFMA.FTZ R105, R0, R2, R200 ;  /* 0x0000000200697223 */ /* 0x008fe200000100c8 */
[----:B------:R-:W-:Y:S01]  /*d750*/  F2FP.BF16.F32.PACK_AB R2, R127, R95 ;  /* 0x0000005f7f02723e */ /* 0x000fe200000010ff */
[----:B------:R-:W-:Y:S01]  /*d760*/  IMAD.MOV.U32 R127, RZ, RZ, R98 ;  /* 0x000000ffff7f7224 */ /* 0x000fe200078e0062 */
[----:B------:R-:W-:Y:S01]  /*d770*/  F2FP.BF16.F32.PACK_AB R0, R144, R91 ;  /* 0x0000005b9000723e */ /* 0x000fe200000010ff */
[----:B------:R-:W-:Y:S01]  /*d780*/  IMAD.MOV.U32 R144, RZ, RZ, R99 ;  /* 0x000000ffff907224 */ /* 0x000fe200078e0063 */
[----:B------:R-:W-:Y:S02]  /*d790*/  LOP3.LUT R39, R39, R2, RZ, 0xc0, !PT ;  /* 0x0000000227277212 */ /* 0x000fe400078ec0ff */
[----:B------:R-:W-:Y:S01]  /*d7a0*/  F2FP.BF16.F32.PACK_AB R2, R216, R200 ;  /* 0x000000c8d802723e */ /* 0x000fe200000010ff */
[----:B------:R-:W-:Y:S01]  /*d7b0*/  IMAD.MOV.U32 R200, RZ, RZ, R63 ;  /* 0x000000ffffc87224 */ /* 0x000fe200078e003f */
[----:B------:R-:W-:Y:S01]  /*d7c0*/  LOP3.LUT R38, R38, R0, RZ, 0xc0, !PT ;  /* 0x0000000026267212 */ /* 0x000fe200078ec0ff */
[----:B------:R-:W-:Y:S01]  /*d7d0*/  IMAD.MOV.U32 R63, RZ, RZ, R59 ;  /* 0x000000ffff3f7224 */ /* 0x000fe200078e003b */
[----:B------:R-:W-:Y:S01]  /*d7e0*/  F2FP.BF16.F32.PACK_AB R0, R93, R202 ;  /* 0x000000ca5d00723e */ /* 0x000fe200000010ff */
[----:B------:R-:W-:Y:S01]  /*d7f0*/  IMAD.MOV.U32 R59, RZ, RZ, R50 ;  /* 0x000000ffff3b7224 */ /* 0x000fe200078e0032 */
[----:B------:R-:W-:Y:S01]  /*d800*/  LOP3.LUT R45, R45, R2, RZ, 0xc0, !PT ;  /* 0x000000022d2d7212 */ /* 0x000fe200078ec0ff */
[----:B------:R-:W-:Y:S01]  /*d810*/  IMAD.MOV.U32 R202, RZ, RZ, R75 ;  /* 0x000000ffffca7224 */ /* 0x000fe200078e004b */
[--C-:B------:R-:W-:Y:S01]  /*d820*/  HSET2.LE.AND R50, R196, R77.reuse, PT ;  /* 0x0000004dc4327233 */ /* 0x100fe20003803000 */
[----:B------:R-:W-:Y:S01]  /*d830*/  IMAD.MOV.U32 R196, RZ, RZ, R48 ;  /* 0x000000ffffc47224 */ /* 0x000fe200078e0030 */
[----:B------:R-:W-:Y:S01]  /*d840*/  F2FP.BF16.F32.PACK_AB R2, R224, R147 ;  /* 0x00000093e002723e */ /* 0x000fe200000010ff */
[----:B------:R-:W-:Y:S01]  /*d850*/  IMAD.MOV.U32 R176, RZ, RZ, R63 ;  /* 0x000000ffffb07224 */ /* 0x000fe200078e003f */
[----:B------:R-:W-:Y:S01]  /*d860*/  LOP3.LUT R44, R44, R0, RZ, 0xc0, !PT ;  /* 0x000000002c2c7212 */ /* 0x000fe200078ec0ff */
[----:B------:R-:W-:Y:S01]  /*d870*/  IMAD.MOV.U32 R156, RZ, RZ, R59 ;  /* 0x000000ffff9c7224 */ /* 0x000fe200078e003b */
[----:B------:R-:W-:Y:S02]  /*d880*/  F2FP.BF16.F32.PACK_AB R0, R103, R58 ;  /* 0x0000003a6700723e */ /* 0x000fe400000010ff */
[----:B------:R-:W-:Y:S02]  /*d890*/  LOP3.LUT R50, R50, R2, RZ, 0xc0, !PT ;  /* 0x0000000232327212 */ /* 0x000fe400078ec0ff */
[----:B------:R-:W-:Y:S02]  /*d8a0*/  F2FP.BF16.F32.PACK_AB R2, R145, R73 ;  /* 0x000000499102723e */ /* 0x000fe400000010ff */
[----:B------:R-:W-:Y:S02]  /*d8b0*/  LOP3.LUT R47, R47, R0, RZ, 0xc0, !PT ;  /* 0x000000002f2f7212 */ /* 0x000fe400078ec0ff */
[--C-:B------:R-:W-:Y:S01]  /*d8c0*/  HSET2.LE.AND R48, R188, R77.reuse, PT ;  /* 0x0000004dbc307233 */ /* 0x100fe20003803000 */
[----:B------:R-:W-:Y:S01]  /*d8d0*/  IMAD.MOV.U32 R188, RZ, RZ, R102 ;  /* 0x000000ffffbc7224 */ /* 0x000fe200078e0066 */
[----:B------:R-:W-:Y:S02]  /*d8e0*/  F2FP.BF16.F32.PACK_AB R0, R146, R72 ;  /* 0x000000489200723e */ /* 0x000fe400000010ff */
[----:B------:R-:W-:Y:S02]  /*d8f0*/  LOP3.LUT R49, R49, R2, RZ, 0xc0, !PT ;  /* 0x0000000231317212 */ /* 0x000fe400078ec0ff */
[----:B------:R-:W-:Y:S02]  /*d900*/  F2FP.BF16.F32.PACK_AB R3, R200, R102 ;  /* 0x00000066c803723e */ /* 0x000fe400000010ff */
[----:B------:R-:W-:Y:S02]  /*d910*/  F2FP.BF16.F32.PACK_AB R2, R143, R207 ;  /* 0x000000cf8f02723e */ /* 0x000fe400000010ff */
[----:B------:R-:W-:Y:S02]  /*d920*/  LOP3.LUT R48, R48, R0, RZ, 0xc0, !PT ;  /* 0x0000000030307212 */ /* 0x000fe400078ec0ff */
[----:B------:R-:W-:Y:S02]  /*d930*/  LOP3.LUT R51, R51, R3, RZ, 0xc0, !PT ;  /* 0x0000000333337212 */ /* 0x000fe400078ec0ff */
[----:B------:R-:W-:Y:S02]  /*d940*/  F2FP.BF16.F32.PACK_AB R0, R202, R196 ;  /* 0x000000c4ca00723e */ /* 0x000fe400000010ff */
[----:B------:R-:W-:Y:S02]  /*d950*/  LOP3.LUT R55, R55, R2, RZ, 0xc0, !PT ;  /* 0x0000000237377212 */ /* 0x000fe400078ec0ff */
[----:B------:R-:W-:Y:S02]  /*d960*/  F2FP.BF16.F32.PACK_AB R3, R208, R213 ;  /* 0x000000d5d003723e */ /* 0x000fe400000010ff */
[----:B------:R-:W-:Y:S02]  /*d970*/  F2FP.BF16.F32.PACK_AB R40, R176, R125 ;  /* 0x0000007db028723e */ /* 0x000fe400000010ff */
[----:B------:R-:W-:Y:S02]  /*d980*/  F2FP.BF16.F32.PACK_AB R2, R193, R194 ;  /* 0x000000c2c102723e */ /* 0x000fe400000010ff */
[----:B------:R-:W-:Y:S02]  /*d990*/  LOP3.LUT R54, R54, R0, RZ, 0xc0, !PT ;  /* 0x0000000036367212 */ /* 0x000fe400078ec0ff */
[--C-:B------:R-:W-:Y:S02]  /*d9a0*/  HSET2.LE.AND R59, R67, R77.reuse, PT ;  /* 0x0000004d433b7233 */ /* 0x100fe40003803000 */
[----:B------:R-:W-:Y:S02]  /*d9b0*/  LOP3.LUT R52, R52, R3, RZ, 0xc0, !PT ;  /* 0x0000000334347212 */ /* 0x000fe400078ec0ff */
[----:B------:R-:W-:Y:S01]  /*d9c0*/  LOP3.LUT R53, R53, R40, RZ, 0xc0, !PT ;  /* 0x0000002835357212 */ /* 0x000fe200078ec0ff */
[----:B------:R-:W-:Y:S01]  /*d9d0*/  IMAD.U32 R40, RZ, RZ, UR20 ;  /* 0x00000014ff287e24 */ /* 0x000fe2000f8e00ff */
[--C-:B------:R-:W-:Y:S02]  /*d9e0*/  HSET2.LE.AND R58, R66, R77.reuse, PT ;  /* 0x0000004d423a7233 */ /* 0x100fe40003803000 */
        /* <DEDUP_REMOVED lines=8> */
[--C-:B------:R-:W-:Y:S02]  /*da70*/  HSET2.LE.AND R66, R70, R77.reuse, PT ;  /* 0x0000004d46427233 */ /* 0x100fe40003803000 */
[----:B------:R-:W-:Y:S02]  /*da80*/  F2FP.BF16.F32.PACK_AB R3, R197, R140 ;  /* 0x0000008cc503723e */ /* 0x000fe400000010ff */
[----:B------:R-:W-:Y:S02]  /*da90*/  LOP3.LUT R40, R223, UR25, R40, 0x96, !PT ;  /* 0x00000019df287c12 */ /* 0x000fe4000f8e9628 */
[----:B------:R-:W-:Y:S02]  /*daa0*/  F2FP.BF16.F32.PACK_AB R2, R169, R171 ;  /* 0x000000aba902723e */ /* 0x000fe400000010ff */
[----:B------:R-:W-:Y:S01]  /*dab0*/  LOP3.LUT R60, R60, R0, RZ, 0xc0, !PT ;  /* 0x000000003c3c7212 */ /* 0x000fe200078ec0ff */
[----:B------:R-:W-:Y:S01]  /*dac0*/  IMAD.WIDE.U32 R40, R40, -0x326172a9, RZ ;  /* 0xcd9e8d5728287825 */ /* 0x000fe200078e00ff */
[--C-:B------:R-:W-:Y:S02]  /*dad0*/  HSET2.LE.AND R63, R189, R77.reuse, PT ;  /* 0x0000004dbd3f7233 */ /* 0x100fe40003803000 */
[----:B------:R-:W-:Y:S01]  /*dae0*/  LOP3.LUT R57, R57, R3, RZ, 0xc0, !PT ;  /* 0x0000000339397212 */ /* 0x000fe200078ec0ff */
[----:B------:R-:W-:Y:S01]  /*daf0*/  IMAD.MOV.U32 R189, RZ, RZ, R156 ;  /* 0x000000ffffbd7224 */ /* 0x000fe200078e009c */
[----:B------:R-:W-:Y:S01]  /*db00*/  F2FP.BF16.F32.PACK_AB R0, R150, R152 ;  /* 0x000000989600723e */ /* 0x000fe200000010ff */
[----:B------:R-:W-:Y:S01]  /*db10*/  IMAD.MOV.U32 R156, RZ, RZ, R89 ;  /* 0x000000ffff9c7224 */ /* 0x000fe200078e0059 */
[----:B------:R-:W-:Y:S02]  /*db20*/  LOP3.LUT R66, R66, R2, RZ, 0xc0, !PT ;  /* 0x0000000242427212 */ /* 0x000fe400078ec0ff */
[----:B------:R-:W-:Y:S02]  /*db30*/  F2FP.BF16.F32.PACK_AB R3, R151, R153 ;  /* 0x000000999703723e */ /* 0x000fe400000010ff */
[----:B------:R-:W-:Y:S02]  /*db40*/  F2FP.BF16.F32.PACK_AB R2, R172, R149 ;  /* 0x00000095ac02723e */ /* 0x000fe400000010ff */
[----:B------:R-:W-:Y:S02]  /*db50*/  LOP3.LUT R63, R63, R0, RZ, 0xc0, !PT ;  /* 0x000000003f3f7212 */ /* 0x000fe400078ec0ff */
[--C-:B------:R-:W-:Y:S02]  /*db60*/  HSET2.LE.AND R67, R71, R77.reuse, PT ;  /* 0x0000004d47437233 */ /* 0x100fe40003803000 */
[----:B------:R-:W-:Y:S02]  /*db70*/  LOP3.LUT R62, R62, R3, RZ, 0xc0, !PT ;  /* 0x000000033e3e7212 */ /* 0x000fe400078ec0ff */
[----:B------:R-:W-:Y:S02]  /*db80*/  F2FP.BF16.F32.PACK_AB R0, R168, R170 ;  /* 0x000000aaa800723e */ /* 0x000fe400000010ff */
[----:B------:R-:W-:Y:S02]  /*db90*/  LOP3.LUT R64, R64, R2, RZ, 0xc0, !PT ;  /* 0x0000000240407212 */ /* 0x000fe400078ec0ff */
[----:B--2---:R-:W-:Y:S02]  /*dba0*/  LOP3.LUT R3, R41, UR14, R96, 0x96, !PT ;  /* 0x0000000e29037c12 */ /* 0x004fe4000f8e9660 */
[----:B------:R-:W-:Y:S02]  /*dbb0*/  F2FP.BF16.F32.PACK_AB R2, R163, R164 ;  /* 0x000000a4a302723e */ /* 0x000fe400000010ff */
[----:B------:R-:W-:Y:S01]  /*dbc0*/  LOP3.LUT R67, R67, R0, RZ, 0xc0, !PT ;  /* 0x0000000043437212 */ /* 0x000fe200078ec0ff */
[----:B------:R-:W-:Y:S01]  /*dbd0*/  IMAD.WIDE.U32 R42, R3, -0x2daee0ad, RZ ;  /* 0xd2511f53032a7825 */ /* 0x000fe200078e00ff */
[----:B------:R-:W-:Y:S02]  /*dbe0*/  F2FP.BF16.F32.PACK_AB R0, R165, R148 ;  /* 0x00000094a500723e */ /* 0x000fe400000010ff */
[----:B------:R-:W-:Y:S02]  /*dbf0*/  LOP3.LUT R68, R68, R2, RZ, 0xc0, !PT ;  /* 0x0000000244447212 */ /* 0x000fe400078ec0ff */
[--C-:B------:R-:W-:Y:S01]  /*dc00*/  HSET2.LE.AND R70, R180, R77.reuse, PT ;  /* 0x0000004db4467233 */ /* 0x100fe20003803000 */
[----:B------:R-:W-:Y:S01]  /*dc10*/  IMAD.MOV.U32 R180, RZ, RZ, R198 ;  /* 0x000000ffffb47224 */ /* 0x000fe200078e00c6 */
[----:B------:R-:W-:Y:S01]  /*dc20*/  F2FP.BF16.F32.PACK_AB R2, R159, R160 ;  /* 0x000000a09f02723e */ /* 0x000fe200000010ff */
[----:B------:R-:W-:Y:S01]  /*dc30*/  IMAD.MOV.U32 R198, RZ, RZ, R91 ;  /* 0x000000ffffc67224 */ /* 0x000fe200078e005b */
[----:B------:R-:W-:Y:S01]  /*dc40*/  LOP3.LUT R79, R179, UR12, R40, 0x96, !PT ;  /* 0x0000000cb34f7c12 */ /* 0x000fe2000f8e9628 */
[----:B------:R-:W-:Y:S01]  /*dc50*/  IMAD.MOV.U32 R239, RZ, RZ, R180 ;  /* 0x000000ffffef7224 */ /* 0x000fe200078e00b4 */
[----:B------:R-:W-:Y:S01]  /*dc60*/  LOP3.LUT R65, R65, R0, RZ, 0xc0, !PT ;  /* 0x0000000041417212 */ /* 0x000fe200078ec0ff */
[----:B------:R-:W-:Y:S01]  /*dc70*/  IMAD.MOV.U32 R180, RZ, RZ, R183 ;  /* 0x000000ffffb47224 */ /* 0x000fe200078e00b7 */
[----:B------:R-:W-:Y:S01]  /*dc80*/  LOP3.LUT R40, R185, UR12, R40, 0x96, !PT ;  /* 0x0000000cb9287c12 */ /* 0x000fe2000f8e9628 */
[----:B------:R-:W-:Y:S01]  /*dc90*/  IMAD.MOV.U32 R183, RZ, RZ, R147 ;  /* 0x000000ffffb77224 */ /* 0x000fe200078e0093 */
[----:B------:R-:W-:Y:S01]  /*dca0*/  F2FP.BF16.F32.PACK_AB R0, R161, R162 ;  /* 0x000000a2a100723e */ /* 0x000fe200000010ff */
[----:B------:R-:W-:Y:S01]  /*dcb0*/  IMAD.MOV.U32 R147, RZ, RZ, R84 ;  /* 0x000000ffff937224 */ /* 0x000fe200078e0054 */
[----:B------:R-:W-:Y:S01]  /*dcc0*/  LOP3.LUT R70, R70, R2, RZ, 0xc0, !PT ;  /* 0x0000000246467212 */ /* 0x000fe200078ec0ff */
[----:B------:R-:W-:Y:S01]  /*dcd0*/  IMAD.WIDE.U32 R72, R40, -0x2daee0ad, RZ ;  /* 0xd2511f5328487825 */ /* 0x000fe200078e00ff */
[----:B------:R-:W-:Y:S02]  /*dce0*/  LOP3.LUT R2, R43, UR11, R228, 0x96, !PT ;  /* 0x0000000b2b027c12 */ /* 0x000fe4000f8e96e4 */
[----:B------:R-:W-:Y:S01]  /*dcf0*/  LOP3.LUT R69, R69, R0, RZ, 0xc0, !PT ;  /* 0x0000000045457212 */ /* 0x000fe200078ec0ff */
[----:B------:R-:W-:Y:S01]  /*dd00*/  MUFU.EX2 R147, R147 ;  /* 0x0000009300937308 */ /* 0x000fe20000000800 */
[--C-:B------:R-:W-:Y:S01]  /*dd10*/  HSET2.LE.AND R71, R182, R77.reuse, PT ;  /* 0x0000004db6477233 */ /* 0x100fe20003803000 */
[----:B------:R-:W-:Y:S01]  /*dd20*/  IMAD.MOV.U32 R182, RZ, RZ, R199 ;  /* 0x000000ffffb67224 */ /* 0x000fe200078e00c7 */
[----:B----4-:R-:W-:Y:S01]  /*dd30*/  LOP3.LUT R78, R41, UR14, R86, 0x96, !PT ;  /* 0x0000000e294e7c12 */ /* 0x010fe2000f8e9656 */
[----:B------:R-:W-:Y:S01]  /*dd40*/  IMAD.MOV.U32 R199, RZ, RZ, R95 ;  /* 0x000000ffffc77224 */ /* 0x000fe200078e005f */
[----:B------:R-:W-:Y:S01]  /*dd50*/  F2FP.BF16.F32.PACK_AB R0, R157, R158 ;  /* 0x0000009e9d00723e */ /* 0x000fe200000010ff */
[----:B------:R-:W-:Y:S03]  /*dd60*/  IMAD.WIDE.U32 R40, R2, -0x326172a9, RZ ;  /* 0xcd9e8d5702287825 */ /* 0x000fe600078e00ff */
[----:B------:R-:W-:Y:S02]  /*dd70*/  LOP3.LUT R71, R71, R0, RZ, 0xc0, !PT ;  /* 0x0000000047477212 */ /* 0x000fe400078ec0ff */
[----:B------:R-:W-:Y:S02]  /*dd80*/  LOP3.LUT R0, R73, UR9, R42, 0x96, !PT ;  /* 0x0000000949007c12 */ /* 0x000fe4000f8e962a */
[----:B------:R-:W-:Y:S03]  /*dd90*/  LOP3.LUT R2, R41, UR10, R184, 0x96, !PT ;  /* 0x0000000a29027c12 */ /* 0x000fe6000f8e96b8 */
[----:B------:R-:W-:Y:S04]  /*dda0*/  IMAD.WIDE.U32 R42, R0, -0x326172a9, RZ ;  /* 0xcd9e8d57002a7825 */ /* 0x000fe800078e00ff */
[----:B------:R-:W-:Y:S01]  /*ddb0*/  IMAD.WIDE.U32 R2, R2, -0x2daee0ad, RZ ;  /* 0xd2511f5302027825 */ /* 0x000fe200078e00ff */
[----:B------:R-:W-:Y:S04]  /*ddc0*/  LOP3.LUT R0, R43, UR8, R40, 0x96, !PT ;  /* 0x000000082b007c12 */ /* 0x000fe8000f8e9628 */
[----:B------:R-:W-:Y:S05]  /*ddd0*/  LOP3.LUT R40, R3, UR7, R72, 0x96, !PT ;  /* 0x0000000703287c12 */ /* 0x000fea000f8e9648 */
[----:B------:R-:W-:Y:S05]  /*dde0*/  IMAD.WIDE.U32 R40, R40, -0x326172a9, RZ ;  /* 0xcd9e8d5728287825 */ /* 0x000fea00078e00ff */
[----:B------:R-:W-:Y:S01]  /*ddf0*/  LOP3.LUT R41, R41, UR6, R42, 0x96, !PT ;  /* 0x0000000629297c12 */ /* 0x000fe2000f8e962a */
[----:B------:R-:W-:Y:S05]  /*de00*/  IMAD.WIDE.U32 R42, R0, -0x2daee0ad, RZ ;  /* 0xd2511f53002a7825 */ /* 0x000fea00078e00ff */
[----:B------:R-:W-:Y:S05]  /*de10*/  LOP3.LUT R2, R43, UR5, R2, 0x96, !PT ;  /* 0x000000052b027c12 */ /* 0x000fea000f8e9602 */
[----:B------:R-:W-:Y:S05]  /*de20*/  IMAD.WIDE.U32 R2, R2, -0x326172a9, RZ ;  /* 0xcd9e8d5702027825 */ /* 0x000fea00078e00ff */
[----:B------:R-:W-:Y:S02]  /*de30*/  LOP3.LUT R0, R3, UR16, R40, 0x96, !PT ;  /* 0x0000001003007c12 */ /* 0x000fe4000f8e9628 */
[C---:B------:R-:W-:Y:S02]  /*de40*/  LOP3.LUT R73, R2.reuse, 0xffff, RZ, 0xc0, !PT ;  /* 0x0000ffff02497812 */ /* 0x040fe400078ec0ff */
[----:B------:R-:W-:Y:S02]  /*de50*/  LOP3.LUT R76, R2, 0xff, RZ, 0xc0, !PT ;  /* 0x000000ff024c7812 */ /* 0x000fe400078ec0ff */
[--C-:B------:R-:W-:Y:S02]  /*de60*/  SHF.R.U32.HI R75, RZ, 0x10, R2.reuse ;  /* 0x00000010ff4b7819 */ /* 0x100fe40000011602 */
[----:B------:R-:W-:Y:S01]  /*de70*/  SHF.R.U32.HI R74, RZ, 0x18, R2 ;  /* 0x00000018ff4a7819 */ /* 0x000fe20000011602 */
[----:B------:R-:W-:Y:S05]  /*de80*/  IMAD.WIDE.U32 R2, R41, -0x2daee0ad, RZ ;  /* 0xd2511f5329027825 */ /* 0x000fea00078e00ff */
[----:B------:R-:W-:Y:S02]  /*de90*/  LOP3.LUT R41, R3, UR17, R42, 0x96, !PT ;  /* 0x0000001103297c12 */ /* 0x000fe4000f8e962a */
[C---:B------:R-:W-:Y:S02]  /*dea0*/  LOP3.LUT R40, R2.reuse, 0xffff, RZ, 0xc0, !PT ;  /* 0x0000ffff02287812 */ /* 0x040fe400078ec0ff */
[----:B------:R-:W-:Y:S02]  /*deb0*/  LOP3.LUT R72, R2, 0xff, RZ, 0xc0, !PT ;  /* 0x000000ff02487812 */ /* 0x000fe400078ec0ff */
[--C-:B------:R-:W-:Y:S02]  /*dec0*/  SHF.R.U32.HI R43, RZ, 0x10, R2.reuse ;  /* 0x00000010ff2b7819 */ /* 0x100fe40000011602 */
[----:B------:R-:W-:Y:S02]  /*ded0*/  SHF.R.U32.HI R42, RZ, 0x18, R2 ;  /* 0x00000018ff2a7819 */ /* 0x000fe40000011602 */
        /* <DEDUP_REMOVED lines=8> */
[----:B------:R-:W-:Y:S01]  /*df60*/  IMAD.WIDE.U32 R2, R78, -0x2daee0ad, RZ ;  /* 0xd2511f534e027825 */ /* 0x000fe200078e00ff */
[----:B------:R-:W-:Y:S04]  /*df70*/  SHF.R.U32.HI R0, RZ, 0x8, R73 ;  /* 0x00000008ff007819 */ /* 0x000fe80000011649 */
[----:B------:R-:W-:Y:S02]  /*df80*/  PRMT R90, R76, 0x5410, R0 ;  /* 0x000054104c5a7816 */ /* 0x000fe40000000000 */
[----:B------:R-:W-:Y:S04]  /*df90*/  LOP3.LUT R0, R75, 0xff, RZ, 0xc0, !PT ;  /* 0x000000ff4b007812 */ /* 0x000fe800078ec0ff */
[----:B------:R-:W-:Y:S02]  /*dfa0*/  PRMT R100, R0, 0x5410, R74 ;  /* 0x0000541000647816 */ /* 0x000fe4000000004a */
[----:B------:R-:W-:Y:S04]  /*dfb0*/  SHF.R.U32.HI R0, RZ, 0x8, R40 ;  /* 0x00000008ff007819 */ /* 0x000fe80000011628 */
[----:B------:R-:W-:Y:S02]  /*dfc0*/  PRMT R103, R72, 0x5410, R0 ;  /* 0x0000541048677816 */ /* 0x000fe40000000000 */
[----:B------:R-:W-:Y:S04]  /*dfd0*/  LOP3.LUT R0, R43, 0xff, RZ, 0xc0, !PT ;  /* 0x000000ff2b007812 */ /* 0x000fe800078ec0ff */
[----:B------:R-:W-:Y:S01]  /*dfe0*/  PRMT R104, R0, 0x5410, R42 ;  /* 0x0000541000687816 */ /* 0x000fe2000000002a */
[----:B------:R-:W-:Y:S01]  /*dff0*/  IMAD.WIDE.U32 R42, R79, -0x2daee0ad, RZ ;  /* 0xd2511f534f2a7825 */ /* 0x000fe200078e00ff */
[----:B------:R-:W-:Y:S04]  /*e000*/  LOP3.LUT R0, R3, UR11, R230, 0x96, !PT ;  /* 0x0000000b03007c12 */ /* 0x000fe8000f8e96e6 */
[----:B------:R-:W-:Y:S01]  /*e010*/  LOP3.LUT R40, R43, UR9, R2, 0x96, !PT ;  /* 0x000000092b287c12 */ /* 0x000fe2000f8e9602 */
[----:B------:R-:W-:Y:S04]  /*e020*/  IMAD.WIDE.U32 R72, R0, -0x326172a9, RZ ;  /* 0xcd9e8d5700487825 */ /* 0x000fe800078e00ff */
        /* <DEDUP_REMOVED lines=21> */
[----:B------:R-:W-:Y:S01]  /*e180*/  LOP3.LUT R0, R3, UR17, R72, 0x96, !PT ;  /* 0x0000001103007c12 */ /* 0x000fe2000f8e9648 */
[----:B------:R-:W-:Y:S01]  /*e190*/  IMAD.MOV.U32 R72, RZ, RZ, R86 ;  /* 0x000000ffff487224 */ /* 0x000fe200078e0056 */
        /* <DEDUP_REMOVED lines=32> */
[----:B------:R-:W-:Y:S05]  /*e3a0*/  IMAD.U32 R0, RZ, RZ, UR21 ;  /* 0x00000015ff007e24 */ /* 0x000fea000f8e00ff */
[----:B------:R-:W-:Y:S05]  /*e3b0*/  LOP3.LUT R0, R223, UR25, R0, 0x96, !PT ;  /* 0x00000019df007c12 */ /* 0x000fea000f8e9600 */
[----:B------:R-:W-:Y:S05]  /*e3c0*/  IMAD.WIDE.U32 R74, R0, -0x326172a9, RZ ;  /* 0xcd9e8d57004a7825 */ /* 0x000fea00078e00ff */
[----:B------:R-:W-:Y:S02]  /*e3d0*/  LOP3.LUT R2, R75, UR14, R72, 0x96, !PT ;  /* 0x0000000e4b027c12 */ /* 0x000fe4000f8e9648 */
[----:B------:R-:W-:Y:S01]  /*e3e0*/  LOP3.LUT R0, R179, UR12, R74, 0x96, !PT ;  /* 0x0000000cb3007c12 */ /* 0x000fe2000f8e964a */
[----:B------:R-:W-:Y:S02]  /*e3f0*/  IMAD.MOV.U32 R179, RZ, RZ, R97 ;  /* 0x000000ffffb37224 */ /* 0x000fe400078e0061 */
[----:B------:R-:W-:Y:S04]  /*e400*/  IMAD.WIDE.U32 R2, R2, -0x2daee0ad, RZ ;  /* 0xd2511f5302027825 */ /* 0x000fe800078e00ff */
[----:B------:R-:W-:Y:S01]  /*e410*/  IMAD.WIDE.U32 R42, R0, -0x2daee0ad, RZ ;  /* 0xd2511f53002a7825 */ /* 0x000fe200078e00ff */
[----:B------:R-:W-:Y:S03]  /*e420*/  LOP3.LUT R40, R3, UR11, R230, 0x96, !PT ;  /* 0x0000000b03287c12 */ /* 0x000fe6000f8e96e6 */
        /* <DEDUP_REMOVED lines=14> */
[----:B------:R-:W-:Y:S01]  /*e510*/  LOP3.LUT R0, R41, UR6, R72, 0x96, !PT ;  /* 0x0000000629007c12 */ /* 0x000fe2000f8e9648 */
[----:B------:R-:W-:Y:S01]  /*e520*/  IMAD.WIDE.U32 R2, R2, -0x326172a9, RZ ;  /* 0xcd9e8d5702027825 */ /* 0x000fe200078e00ff */
[----:B------:R-:W-:Y:S04]  /*e530*/  MUFU.EX2 R126, R112 ;  /* 0x00000070007e7308 */ /* 0x000fe80000000800 */
[----:B------:R-:W-:Y:S02]  /*e540*/  LOP3.LUT R40, R3, UR16, R40, 0x96, !PT ;  /* 0x0000001003287c12 */ /* 0x000fe4000f8e9628 */
[C---:B------:R-:W-:Y:S02]  /*e550*/  LOP3.LUT R3, R2.reuse, 0xffff, RZ, 0xc0, !PT ;  /* 0x0000ffff02037812 */ /* 0x040fe400078ec0ff */
[----:B------:R-:W-:Y:S02]  /*e560*/  LOP3.LUT R41, R2, 0xff, RZ, 0xc0, !PT ;  /* 0x000000ff02297812 */ /* 0x000fe400078ec0ff */
[----:B------:R-:W-:Y:S01]  /*e570*/  MUFU.EX2 R112, R212 ;  /* 0x000000d400707308 */ /* 0x000fe20000000800 */
        /* <DEDUP_REMOVED lines=33> */
[----:B------:R-:W-:Y:S01]  /*e790*/  PRMT R95, R0, 0x5410, R2 ;  /* 0x00005410005f7816 */ /* 0x000fe20000000002 */
[----:B------:R-:W-:Y:S01]  /*e7a0*/  MUFU.EX2 R122, R242 ;  /* 0x000000f2007a7308 */ /* 0x000fe20000000800 */
[----:B------:R-:W-:Y:S01]  /*e7b0*/  LOP3.LUT R0, R75, UR14, R178, 0x96, !PT ;  /* 0x0000000e4b007c12 */ /* 0x000fe2000f8e96b2 */
[----:B------:R-:W-:Y:S04]  /*e7c0*/  IMAD.WIDE.U32 R72, R3, -0x2daee0ad, RZ ;  /* 0xd2511f5303487825 */ /* 0x000fe800078e00ff */
[----:B------:R-:W-:Y:S04]  /*e7d0*/  IMAD.WIDE.U32 R42, R0, -0x2daee0ad, RZ ;  /* 0xd2511f53002a7825 */ /* 0x000fe800078e00ff */
[----:B------:R-:W-:Y:S01]  /*e7e0*/  IMAD.MOV.U32 R178, RZ, RZ, R123 ;  /* 0x000000ffffb27224 */ /* 0x000fe200078e007b */
[----:B------:R-:W-:Y:S01]  /*e7f0*/  LOP3.LUT R40, R43, UR11, R228, 0x96, !PT ;  /* 0x0000000b2b287c12 */ /* 0x000fe2000f8e96e4 */
[----:B------:R-:W2:Y:S01]  /*e800*/  MUFU.EX2 R123, R234 ;  /* 0x000000ea007b7308 */ /* 0x000ea20000000800 */
[----:B------:R-:W-:Y:S03]  /*e810*/  LOP3.LUT R0, R73, UR9, R42, 0x96, !PT ;  /* 0x0000000949007c12 */ /* 0x000fe6000f8e962a */
[----:B------:R-:W-:Y:S05]  /*e820*/  IMAD.WIDE.U32 R40, R40, -0x326172a9, RZ ;  /* 0xcd9e8d5728287825 */ /* 0x000fea00078e00ff */
[----:B------:R-:W-:Y:S01]  /*e830*/  LOP3.LUT R2, R41, UR10, R184, 0x96, !PT ;  /* 0x0000000a29027c12 */ /* 0x000fe2000f8e96b8 */
[----:B------:R-:W-:Y:S02]  /*e840*/  IMAD.MOV.U32 R184, RZ, RZ, R199 ;  /* 0x000000ffffb87224 */ /* 0x000fe400078e00c7 */
[----:B------:R-:W-:Y:S02]  /*e850*/  IMAD.MOV.U32 R199, RZ, RZ, R125 ;  /* 0x000000ffffc77224 */ /* 0x000fe400078e007d */
[----:B------:R-:W-:Y:S01]  /*e860*/  IMAD.WIDE.U32 R2, R2, -0x2daee0ad, RZ ;  /* 0xd2511f5302027825 */ /* 0x000fe200078e00ff */
[----:B------:R3:W4:Y:S04]  /*e870*/  MUFU.EX2 R125, R251 ;  /* 0x000000fb007d7308 */ /* 0x0007280000000800 */
[----:B------:R-:W-:Y:S01]  /*e880*/  LOP3.LUT R41, R3, UR7, R72, 0x96, !PT ;  /* 0x0000000703297c12 */ /* 0x000fe2000f8e9648 */
[----:B------:R-:W-:Y:S05]  /*e890*/  IMAD.WIDE.U32 R72, R0, -0x326172a9, RZ ;  /* 0xcd9e8d5700487825 */ /* 0x000fea00078e00ff */
[----:B------:R-:W-:Y:S05]  /*e8a0*/  LOP3.LUT R40, R73, UR8, R40, 0x96, !PT ;  /* 0x0000000849287c12 */ /* 0x000fea000f8e9628 */
[----:B------:R-:W-:Y:S04]  /*e8b0*/  IMAD.WIDE.U32 R42, R40, -0x2daee0ad, RZ ;  /* 0xd2511f53282a7825 */ /* 0x000fe800078e00ff */
[----:B------:R-:W-:Y:S01]  /*e8c0*/  IMAD.WIDE.U32 R40, R41, -0x326172a9, RZ ;  /* 0xcd9e8d5729287825 */ /* 0x000fe200078e00ff */
[----:B------:R-:W-:Y:S03]  /*e8d0*/  LOP3.LUT R2, R43, UR5, R2, 0x96, !PT ;  /* 0x000000052b027c12 */ /* 0x000fe6000f8e9602 */
[----:B---3--:R-:W-:Y:S01]  /*e8e0*/  IMAD.MOV.U32 R251, RZ, RZ, R211 ;  /* 0x000000fffffb7224 */ /* 0x008fe200078e00d3 */
[----:B------:R-:W-:Y:S01]  /*e8f0*/  LOP3.LUT R0, R41, UR6, R72, 0x96, !PT ;  /* 0x0000000629007c12 */ /* 0x000fe2000f8e9648 */
[----:B------:R-:W-:Y:S05]  /*e900*/  IMAD.WIDE.U32 R2, R2, -0x326172a9, RZ ;  /* 0xcd9e8d5702027825 */ /* 0x000fea00078e00ff */
        /* <DEDUP_REMOVED lines=11> */
[----:B------:R-:W3:Y:S01]  /*e9c0*/  LDSM.16.MT88.4 R40, [R209+0x4000] ;  /* 0x00400000d128783b */ /* 0x000ee20000004200 */
[C---:B------:R-:W-:Y:S04]  /*e9d0*/  LOP3.LUT R0, R2.reuse, 0xffff, RZ, 0xc0, !PT ;  /* 0x0000ffff02007812 */ /* 0x040fe800078ec0ff */
[----:B------:R-:W-:Y:S02]  /*e9e0*/  SHF.R.U32.HI R3, RZ, 0x8, R0 ;  /* 0x00000008ff037819 */ /* 0x000fe40000011600 */
[----:B------:R-:W-:Y:S04]  /*e9f0*/  LOP3.LUT R0, R2, 0xff, RZ, 0xc0, !PT ;  /* 0x000000ff02007812 */ /* 0x000fe800078ec0ff */
[----:B------:R-:W-:Y:S01]  /*ea00*/  PRMT R75, R0, 0x5410, R3 ;  /* 0x00005410004b7816 */ /* 0x000fe20000000003 */
[----:B------:R-:W-:Y:S01]  /*ea10*/  IMAD.MOV.U32 R3, RZ, RZ, R185 ;  /* 0x000000ffff037224 */ /* 0x000fe200078e00b9 */
[--C-:B------:R-:W-:Y:S01]  /*ea20*/  SHF.R.U32.HI R0, RZ, 0x10, R2.reuse ;  /* 0x00000010ff007819 */ /* 0x100fe20000011602 */
[----:B------:R-:W-:Y:S01]  /*ea30*/  IMAD.MOV.U32 R185, RZ, RZ, R175 ;  /* 0x000000ffffb97224 */ /* 0x000fe200078e00af */
[----:B------:R-:W-:Y:S01]  /*ea40*/  SHF.R.U32.HI R2, RZ, 0x18, R2 ;  /* 0x00000018ff027819 */ /* 0x000fe20000011602 */
[----:B------:R-:W-:Y:S01]  /*ea50*/  IMAD.MOV.U32 R175, RZ, RZ, R142 ;  /* 0x000000ffffaf7224 */ /* 0x000fe200078e008e */
[----:B------:R-:W-:Y:S01]  /*ea60*/  LOP3.LUT R0, R0, 0xff, RZ, 0xc0, !PT ;  /* 0x000000ff00007812 */ /* 0x000fe200078ec0ff */
[----:B------:R-:W-:Y:S02]  /*ea70*/  IMAD.MOV.U32 R142, RZ, RZ, R144 ;  /* 0x000000ffff8e7224 */ /* 0x000fe400078e0090 */
[----:B------:R-:W-:Y:S01]  /*ea80*/  MUFU.EX2 R144, R109 ;  /* 0x0000006d00907308 */ /* 0x000fe20000000800 */
[----:B------:R-:W-:Y:S01]  /*ea90*/  PRMT R79, R0, 0x5410, R2 ;  /* 0x00005410004f7816 */ /* 0x000fe20000000002 */
[----:B------:R-:W-:Y:S02]  /*eaa0*/  IMAD.MOV.U32 R2, RZ, RZ, R178 ;  /* 0x000000ffff027224 */ /* 0x000fe400078e00b2 */
[----:B------:R-:W-:Y:S02]  /*eab0*/  IMAD.MOV.U32 R178, RZ, RZ, R191 ;  /* 0x000000ffffb27224 */ /* 0x000fe400078e00bf */
[----:B------:R-:W-:Y:S01]  /*eac0*/  IMAD.MOV.U32 R191, RZ, RZ, R146 ;  /* 0x000000ffffbf7224 */ /* 0x000fe200078e0092 */
[--C-:B------:R-:W-:Y:S03]  /*ead0*/  HSET2.LE.AND R79, R79, R77.reuse, PT ;  /* 0x0000004d4f4f7233 */ /* 0x100fe60003803000 */
[----:B------:R-:W-:Y:S01]  /*eae0*/  MUFU.EX2 R109, R250 ;  /* 0x000000fa006d7308 */ /* 0x000fe20000000800 */
[----:B------:R-:W-:Y:S02]  /*eaf0*/  IMAD.MOV.U32 R0, RZ, RZ, R198 ;  /* 0x000000ffff007224 */ /* 0x000fe400078e00c6 */
[----:B------:R-:W-:Y:S07]  /*eb00*/  IMAD.MOV.U32 R198, RZ, RZ, R145 ;  /* 0x000000ffffc67224 */ /* 0x000fee00078e0091 */
[----:B------:R-:W-:Y:S01]  /*eb10*/  MUFU.EX2 R145, R129 ;  /* 0x0000008100917308 */ /* 0x000fe20000000800 */
[-C--:B---3--:R-:W-:Y:S09]  /*eb20*/  HMMA.16816.F32.BF16 R4, R36, R40.reuse, R4 ;  /* 0x000000282404723c */ /* 0x088ff20000041804 */
[----:B------:R-:W-:Y:S01]  /*eb30*/  MUFU.EX2 R146, R108 ;  /* 0x0000006c00927308 */ /* 0x000fe20000000800 */
[C---:B------:R-:W-:Y:S06]  /*eb40*/  HMMA.16816.F32.BF16 R8, R44.reuse, R40, R8 ;  /* 0x000000282c08723c */ /* 0x040fec0000041808 */
[-C--:B------:R-:W-:Y:S06]  /*eb50*/  HMMA.16816.F32.BF16 R12, R44, R42.reuse, R12 ;  /* 0x0000002a2c0c723c */ /* 0x080fec000004180c */
[C---:B------:R-:W-:Y:S01]  /*eb60*/  HMMA.16816.F32.BF16 R16, R36.reuse, R42, R16 ;  /* 0x0000002a2410723c */ /* 0x040fe20000041810 */
[----:B------:R-:W3:Y:S05]  /*eb70*/  LDSM.16.MT88.4 R40, [R210+0x4000] ;  /* 0x00400000d228783b */ /* 0x000eea0000004200 */
[-C--:B---3--:R-:W-:Y:S06]  /*eb80*/  HMMA.16816.F32.BF16 R20, R36, R40.reuse, R20 ;  /* 0x000000282414723c */ /* 0x088fec0000041814 */
[C---:B------:R-:W-:Y:S06]  /*eb90*/  HMMA.16816.F32.BF16 R24, R44.reuse, R40, R24 ;  /* 0x000000282c18723c */ /* 0x040fec0000041818 */
[-C--:B------:R-:W-:Y:S05]  /*eba0*/  HMMA.16816.F32.BF16 R28, R44, R42.reuse, R28 ;  /* 0x0000002a2c1c723c */ /* 0x080fea000004181c */
[----:B------:R-:W-:Y:S01]  /*ebb0*/  IMAD.MOV.U32 R41, RZ, RZ, R189 ;  /* 0x000000ffff297224 */ /* 0x000fe200078e00bd */
[----:B------:R-:W-:Y:S01]  /*ebc0*/  HMMA.16816.F32.BF16 R32, R36, R42, R32 ;  /* 0x0000002a2420723c */ /* 0x000fe20000041820 */
[----:B------:R-:W3:Y:S04]  /*ebd0*/  LDSM.16.MT88.4 R36, [R209+0x4400] ;  /* 0x00440000d124783b */ /* 0x000ee80000004200 */
[----:B------:R-:W-:Y:S01]  /*ebe0*/  IMAD.MOV.U32 R40, RZ, RZ, R174 ;  /* 0x000000ffff287224 */ /* 0x000fe200078e00ae */
[--C-:B------:R-:W-:Y:S01]  /*ebf0*/  HSET2.LE.AND R46, R83, R77.reuse, PT ;  /* 0x0000004d532e7233 */ /* 0x100fe20003803000 */
[----:B------:R-:W-:Y:S01]  /*ec00*/  IMAD.MOV.U32 R42, RZ, RZ, R215 ;  /* 0x000000ffff2a7224 */ /* 0x000fe200078e00d7 */
[--C-:B------:R-:W-:Y:S03]  /*ec10*/  HSET2.LE.AND R45, R78, R77.reuse, PT ;  /* 0x0000004d4e2d7233 */ /* 0x100fe60003803000 */
[----:B------:R-:W-:Y:S01]  /*ec20*/  IMAD.MOV.U32 R47, RZ, RZ, R0 ;  /* 0x000000ffff2f7224 */ /* 0x000fe200078e0000 */
[--C-:B------:R-:W-:Y:S01]  /*ec30*/  HSET2.LE.AND R44, R76, R77.reuse, PT ;  /* 0x0000004d4c2c7233 */ /* 0x100fe20003803000 */
[----:B------:R-:W-:Y:S01]  /*ec40*/  IMAD.MOV.U32 R189, RZ, RZ, R156 ;  /* 0x000000ffffbd7224 */ /* 0x000fe200078e009c */
[--C-:B------:R-:W-:Y:S01]  /*ec50*/  HSET2.LE.AND R78, R75, R77.reuse, PT ;  /* 0x0000004d4b4e7233 */ /* 0x100fe20003803000 */
[----:B------:R-:W-:Y:S01]  /*ec60*/  IMAD.MOV.U32 R43, RZ, RZ, R47 ;  /* 0x000000ffff2b7224 */ /* 0x000fe200078e002f */
[--C-:B------:R-:W-:Y:S01]  /*ec70*/  HSET2.LE.AND R47, R81, R77.reuse, PT ;  /* 0x0000004d512f7233 */ /* 0x100fe20003803000 */
[----:B------:R-:W-:Y:S01]  /*ec80*/  IMAD.MOV.U32 R174, RZ, RZ, R127 ;  /* 0x000000ffffae7224 */ /* 0x000fe200078e007f */
[----:B------:R-:W4:Y:S01]  /*ec90*/  MUFU.EX2 R156, R128 ;  /* 0x00000080009c7308 */ /* 0x000f220000000800 */
[----:B------:R-:W-:Y:S01]  /*eca0*/  IMAD.MOV.U32 R0, RZ, RZ, R2 ;  /* 0x000000ffff007224 */ /* 0x000fe200078e0002 */
[--C-:B------:R-:W-:Y:S01]  /*ecb0*/  HSET2.LE.AND R75, R95, R77.reuse, PT ;  /* 0x0000004d5f4b7233 */ /* 0x100fe20003803000 */
[----:B------:R-:W-:Y:S02]  /*ecc0*/  IMAD.MOV.U32 R2, RZ, RZ, R3 ;  /* 0x000000ffff027224 */ /* 0x000fe400078e0003 */
[----:B------:R-:W-:Y:S02]  /*ecd0*/  IMAD.MOV.U32 R3, RZ, RZ, R192 ;  /* 0x000000ffff037224 */ /* 0x000fe400078e00c0 */
[----:B------:R-:W-:Y:S02]  /*ece0*/  IMAD.MOV.U32 R192, RZ, RZ, R80 ;  /* 0x000000ffffc07224 */ /* 0x000fe400078e0050 */
[----:B------:R-:W-:Y:S01]  /*ecf0*/  FADD.FTZ R80, R216, R105 ;  /* 0x00000069d8507221 */ /* 0x000fe20000010000 */
[----:B------:R-:W-:Y:S01]  /*ed00*/  MUFU.EX2 R127, R118 ;  /* 0x00000076007f7308 */ /* 0x000fe20000000800 */
[----:B------:R1:W5:Y:S04]  /*ed10*/  LDL.LU R216, [R1+0x8c] ;  /* 0x00008c0001d87983 */ /* 0x0003680000300800 */
[----:B------:R1:W5:Y:S05]  /*ed20*/  LDL.LU R215, [R1+0x88] ;  /* 0x0000880001d77983 */ /* 0x00036a0000300800 */
[----:B------:R-:W4:Y:S01]  /*ed30*/  MUFU.EX2 R118, R249 ;  /* 0x000000f900767308 */ /* 0x000f220000000800 */
        /* <DEDUP_REMOVED lines=8> */
[-C--:B------:R-:W-:Y:S06]  /*edc0*/  HMMA.16816.F32.BF16 R28, R52, R38.reuse, R28 ;  /* 0x00000026341c723c */ /* 0x080fec000004181c */
[----:B------:R-:W-:Y:S01]  /*edd0*/  HMMA.16816.F32.BF16 R32, R48, R38, R32 ;  /* 0x000000263020723c */ /* 0x000fe20000041820 */
[----:B------:R-:W3:Y:S04]  /*ede0*/  LDSM.16.MT88.4 R36, [R209+0x4800] ;  /* 0x00480000d124783b */ /* 0x000ee80000004200 */
[----:B------:R-:W-:Y:S02]  /*edf0*/  IMAD.MOV.U32 R52, RZ, RZ, R42 ;  /* 0x000000ffff347224 */ /* 0x000fe400078e002a */
[----:B------:R-:W-:Y:S01]  /*ee00*/  IMAD.MOV.U32 R42, RZ, RZ, R40 ;  /* 0x000000ffff2a7224 */ /* 0x000fe200078e0028 */
[----:B------:R-:W-:Y:S03]  /*ee10*/  F2FP.BF16.F32.PACK_AB R40, R130, R131 ;  /* 0x000000838228723e */ /* 0x000fe600000010ff */
[--C-:B------:R-:W-:Y:S01]  /*ee20*/  HSET2.LE.AND R50, R90, R77.reuse, PT ;  /* 0x0000004d5a327233 */ /* 0x100fe20003803000 */
[----:B------:R-:W-:Y:S01]  /*ee30*/  IMAD.MOV.U32 R53, RZ, RZ, R0 ;  /* 0x000000ffff357224 */ /* 0x000fe200078e0000 */
[----:B------:R-:W-:Y:S01]  /*ee40*/  F2FP.BF16.F32.PACK_AB R0, R243, R244 ;  /* 0x000000f4f300723e */ /* 0x000fe200000010ff */
[----:B------:R-:W-:Y:S01]  /*ee50*/  IMAD.MOV.U32 R55, RZ, RZ, R2 ;  /* 0x000000ffff377224 */ /* 0x000fe200078e0002 */
[----:B-1----:R-:W-:Y:S01]  /*ee60*/  F2FP.BF16.F32.PACK_AB R2, R225, R226 ;  /* 0x000000e2e102723e */ /* 0x002fe200000010ff */
[----:B------:R-:W-:Y:S01]  /*ee70*/  IMAD.MOV.U32 R51, RZ, RZ, R53 ;  /* 0x000000ffff337224 */ /* 0x000fe200078e0035 */
[----:B------:R-:W-:Y:S01]  /*ee80*/  LOP3.LUT R50, R50, R40, RZ, 0xc0, !PT ;  /* 0x0000002832327212 */ /* 0x000fe200078ec0ff */
[----:B------:R-:W-:Y:S01]  /*ee90*/  IMAD.MOV.U32 R53, RZ, RZ, R43 ;  /* 0x000000ffff357224 */ /* 0x000fe200078e002b */
[----:B------:R-:W-:Y:S01]  /*eea0*/  LOP3.LUT R46, R46, R0, RZ, 0xc0, !PT ;  /* 0x000000002e2e7212 */ /* 0x000fe200078ec0ff */
[----:B------:R-:W-:Y:S01]  /*eeb0*/  IMAD.MOV.U32 R43, RZ, RZ, R41 ;  /* 0x000000ffff2b7224 */ /* 0x000fe200078e0029 */
[----:B------:R1:W4:Y:S01]  /*eec0*/  MUFU.EX2 R129, R51 ;  /* 0x0000003300817308 */ /* 0x0003220000000800 */
[----:B------:R-:W-:Y:S01]  /*eed0*/  IMAD.MOV.U32 R41, RZ, RZ, R179 ;  /* 0x000000ffff297224 */ /* 0x000fe200078e00b3 */
[----:B------:R-:W-:Y:S01]  /*eee0*/  LOP3.LUT R47, R47, R2, RZ, 0xc0, !PT ;  /* 0x000000022f2f7212 */ /* 0x000fe200078ec0ff */
[----:B------:R-:W-:Y:S01]  /*eef0*/  IMAD.MOV.U32 R179, RZ, RZ, R239 ;  /* 0x000000ffffb37224 */ /* 0x000fe200078e00ef */
[----:B--2---:R-:W-:Y:S01]  /*ef00*/  F2FP.BF16.F32.PACK_AB R0, R227, R123 ;  /* 0x0000007be300723e */ /* 0x004fe200000010ff */
[----:B------:R-:W-:Y:S01]  /*ef10*/  IMAD.MOV.U32 R239, RZ, RZ, R186 ;  /* 0x000000ffffef7224 */ /* 0x000fe200078e00ba */
[--C-:B------:R-:W-:Y:S01]  /*ef20*/  HSET2.LE.AND R48, R94, R77.reuse, PT ;  /* 0x0000004d5e307233 */ /* 0x100fe20003803000 */
[----:B------:R-:W-:Y:S01]  /*ef30*/  IMAD.MOV.U32 R186, RZ, RZ, R195 ;  /* 0x000000ffffba7224 */ /* 0x000fe200078e00c3 */
[----:B------:R-:W-:Y:S01]  /*ef40*/  LOP3.LUT R45, R45, R0, RZ, 0xc0, !PT ;  /* 0x000000002d2d7212 */ /* 0x000fe200078ec0ff */
[----:B------:R-:W-:Y:S01]  /*ef50*/  IMAD.MOV.U32 R195, RZ, RZ, R214 ;  /* 0x000000ffffc37224 */ /* 0x000fe200078e00d6 */
[----:B------:R-:W-:Y:S01]  /*ef60*/  F2FP.BF16.F32.PACK_AB R0, R126, R113 ;  /* 0x000000717e00723e */ /* 0x000fe200000010ff */
[----:B------:R2:W5:Y:S01]  /*ef70*/  LDL.LU R214, [R1+0x84] ;  /* 0x0000840001d67983 */ /* 0x0005620000300800 */
[----:B------:R-:W-:Y:S01]  /*ef80*/  F2FP.BF16.F32.PACK_AB R2, R177, R181 ;  /* 0x000000b5b102723e */ /* 0x000fe200000010ff */
[----:B------:R-:W-:Y:S01]  /*ef90*/  IMAD.MOV.U32 R54, RZ, RZ, R3 ;  /* 0x000000ffff367224 */ /* 0x000fe200078e0003 */
[----:B------:R-:W-:Y:S01]  /*efa0*/  F2FP.BF16.F32.PACK_AB R3, R124, R122 ;  /* 0x0000007a7c03723e */ /* 0x000fe200000010ff */
[----:B------:R4:W-:Y:S01]  /*efb0*/  MUFU.EX2 R94, R251 ;  /* 0x000000fb005e7308 */ /* 0x0009e20000000800 */
[----:B------:R-:W-:Y:S01]  /*efc0*/  LOP3.LUT R48, R48, R2, RZ, 0xc0, !PT ;  /* 0x0000000230307212 */ /* 0x000fe200078ec0ff */
[----:B-1----:R-:W-:Y:S01]  /*efd0*/  IMAD.MOV.U32 R51, RZ, RZ, R43 ;  /* 0x000000ffff337224 */ /* 0x002fe200078e002b */
[----:B------:R-:W-:Y:S01]  /*efe0*/  LOP3.LUT R44, R44, R3, RZ, 0xc0, !PT ;  /* 0x000000032c2c7212 */ /* 0x000fe200078ec0ff */
[-C--:B---3--:R-:W-:Y:S06]  /*eff0*/  HMMA.16816.F32.BF16 R4, R56, R36.reuse, R4 ;  /* 0x000000243804723c */ /* 0x088fec0000041804 */
[----:B------:R-:W-:Y:S01]  /*f000*/  MUFU.EX2 R90, R120 ;  /* 0x00000078005a7308 */ /* 0x000fe20000000800 */
[----:B------:R-:W-:Y:S01]  /*f010*/  IMAD.MOV.U32 R241, RZ, RZ, R51 ;  /* 0x000000fffff17224 */ /* 0x000fe200078e0033 */
[C---:B------:R-:W-:Y:S04]  /*f020*/  HMMA.16816.F32.BF16 R8, R60.reuse, R36, R8 ;  /* 0x000000243c08723c */ /* 0x040fe80000041808 */
[--C-:B------:R-:W-:Y:S02]  /*f030*/  HSET2.LE.AND R51, R100, R77.reuse, PT ;  /* 0x0000004d64337233 */ /* 0x100fe40003803000 */
[-C--:B------:R-:W-:Y:S02]  /*f040*/  HMMA.16816.F32.BF16 R12, R60, R38.reuse, R12 ;  /* 0x000000263c0c723c */ /* 0x080fe4000004180c */
[----:B------:R-:W-:Y:S03]  /*f050*/  MUFU.EX2 R100, R245 ;  /* 0x000000f500647308 */ /* 0x000fe60000000800 */
[----:B------:R-:W-:Y:S01]  /*f060*/  LOP3.LUT R51, R51, R0, RZ, 0xc0, !PT ;  /* 0x0000000033337212 */ /* 0x000fe200078ec0ff */
[C---:B------:R-:W-:Y:S01]  /*f070*/  HMMA.16816.F32.BF16 R16, R56.reuse, R38, R16 ;  /* 0x000000263810723c */ /* 0x040fe20000041810 */
[----:B------:R-:W1:Y:S04]  /*f080*/  LDSM.16.MT88.4 R36, [R210+0x4800] ;  /* 0x00480000d224783b */ /* 0x000e680000004200 */
[----:B------:R-:W-:Y:S01]  /*f090*/  F2FP.BF16.F32.PACK_AB R2, R252, R147 ;  /* 0x00000093fc02723e */ /* 0x000fe200000010ff */
[----:B----4-:R-:W-:Y:S01]  /*f0a0*/  IMAD.MOV.U32 R251, RZ, RZ, R241 ;  /* 0x000000fffffb7224 */ /* 0x010fe200078e00f1 */
[C---:B------:R-:W-:Y:S04]  /*f0b0*/  LOP3.LUT R0, R72.reuse, 0xffff, RZ, 0xc0, !PT ;  /* 0x0000ffff48007812 */ /* 0x040fe800078ec0ff */
[--C-:B------:R-:W-:Y:S02]  /*f0c0*/  HSET2.LE.AND R49, R93, R77.reuse, PT ;  /* 0x0000004d5d317233 */ /* 0x100fe40003803000 */
[----:B------:R-:W-:Y:S01]  /*f0d0*/  F2FP.BF16.F32.PACK_AB R3, R115, R116 ;  /* 0x000000747303723e */ /* 0x000fe200000010ff */
[----:B------:R-:W-:Y:S03]  /*f0e0*/  MUFU.EX2 R93, R107 ;  /* 0x0000006b005d7308 */ /* 0x000fe60000000800 */
[----:B------:R-:W-:Y:S02]  /*f0f0*/  LOP3.LUT R49, R49, R3, RZ, 0xc0, !PT ;  /* 0x0000000331317212 */ /* 0x000fe400078ec0ff */
[----:B------:R-:W-:Y:S05]  /*f100*/  LOP3.LUT R3, R72, 0xff, RZ, 0xc0, !PT ;  /* 0x000000ff48037812 */ /* 0x000fea00078ec0ff */
[----:B------:R-:W-:Y:S01]  /*f110*/  MUFU.EX2 R107, R251 ;  /* 0x000000fb006b7308 */ /* 0x000fe20000000800 */
[-C--:B-1----:R-:W-:Y:S06]  /*f120*/  HMMA.16816.F32.BF16 R20, R56, R36.reuse, R20 ;  /* 0x000000243814723c */ /* 0x082fec0000041814 */
[C---:B------:R-:W-:Y:S06]  /*f130*/  HMMA.16816.F32.BF16 R24, R60.reuse, R36, R24 ;  /* 0x000000243c18723c */ /* 0x040fec0000041818 */
[-C--:B------:R-:W-:Y:S06]  /*f140*/  HMMA.16816.F32.BF16 R28, R60, R38.reuse, R28 ;  /* 0x000000263c1c723c */ /* 0x080fec000004181c */
[----:B------:R-:W-:Y:S01]  /*f150*/  HMMA.16816.F32.BF16 R32, R56, R38, R32 ;  /* 0x000000263820723c */ /* 0x000fe20000041820 */
[----:B------:R-:W1:Y:S04]  /*f160*/  LDSM.16.MT88.4 R36, [R209+0x4c00] ;  /* 0x004c0000d124783b */ /* 0x000e680000004200 */
[----:B------:R-:W-:Y:S02]  /*f170*/  IMAD.MOV.U32 R62, RZ, RZ, R53 ;  /* 0x000000ffff3e7224 */ /* 0x000fe400078e0035 */
[----:B------:R-:W-:Y:S04]  /*f180*/  IMAD.MOV.U32 R53, RZ, RZ, R179 ;  /* 0x000000ffff357224 */ /* 0x000fe800078e00b3 */
[----:B------:R-:W-:Y:S02]  /*f190*/  IMAD.MOV.U32 R179, RZ, RZ, R239 ;  /* 0x000000ffffb37224 */ /* 0x000fe400078e00ef */
[----:B------:R-:W-:Y:S02]  /*f1a0*/  IMAD.MOV.U32 R239, RZ, RZ, R240 ;  /* 0x000000ffffef7224 */ /* 0x000fe400078e00f0 */
[----:B------:R-:W-:Y:S02]  /*f1b0*/  IMAD.MOV.U32 R240, RZ, RZ, R182 ;  /* 0x000000fffff07224 */ /* 0x000fe400078e00b6 */
[----:B------:R-:W-:Y:S02]  /*f1c0*/  IMAD.MOV.U32 R182, RZ, RZ, R180 ;  /* 0x000000ffffb67224 */ /* 0x000fe400078e00b4 */
[----:B------:R-:W-:Y:S02]  /*f1d0*/  IMAD.MOV.U32 R180, RZ, RZ, R173 ;  /* 0x000000ffffb47224 */ /* 0x000fe400078e00ad */
[----:B------:R-:W-:Y:S02]  /*f1e0*/  IMAD.MOV.U32 R173, RZ, RZ, R187 ;  /* 0x000000ffffad7224 */ /* 0x000fe400078e00bb */
[----:B------:R-:W-:Y:S02]  /*f1f0*/  IMAD.MOV.U32 R63, RZ, RZ, R42 ;  /* 0x000000ffff3f7224 */ /* 0x000fe400078e002a */
[----:B------:R-:W-:Y:S02]  /*f200*/  IMAD.MOV.U32 R187, RZ, RZ, R213 ;  /* 0x000000ffffbb7224 */ /* 0x000fe400078e00d5 */
[----:B------:R2:W5:Y:S01]  /*f210*/  LDL.LU R213, [R1+0x80] ;  /* 0x0000800001d57983 */ /* 0x0005620000300800 */
[----:B------:R-:W-:Y:S01]  /*f220*/  IMAD.MOV.U32 R234, RZ, RZ, R53 ;  /* 0x000000ffffea7224 */ /* 0x000fe200078e0035 */
[----:B------:R-:W-:Y:S01]  /*f230*/  F2FP.BF16.F32.PACK_AB R53, R190, R236 ;  /* 0x000000ecbe35723e */ /* 0x000fe200000010ff */
[----:B------:R-:W-:Y:S01]  /*f240*/  IMAD.MOV.U32 R242, RZ, RZ, R63 ;  /* 0x000000fffff27224 */ /* 0x000fe200078e003f */
[----:B------:R2:W5:Y:S01]  /*f250*/  LDL.LU R212, [R1+0x7c] ;  /* 0x00007c0001d47983 */ /* 0x0005620000300800 */
[----:B------:R-:W-:Y:S02]  /*f260*/  IMAD.MOV.U32 R61, RZ, RZ, R52 ;  /* 0x000000ffff3d7224 */ /* 0x000fe400078e0034 */
[----:B------:R-:W-:Y:S01]  /*f270*/  IMAD.MOV.U32 R52, RZ, RZ, R41 ;  /* 0x000000ffff347224 */ /* 0x000fe200078e0029 */
[----:B------:R2:W5:Y:S01]  /*f280*/  LDL.LU R211, [R1+0x78] ;  /* 0x0000780001d37983 */ /* 0x0005620000300800 */
[----:B------:R-:W-:Y:S01]  /*f290*/  IMAD.MOV.U32 R106, RZ, RZ, R234 ;  /* 0x000000ffff6a7224 */ /* 0x000fe200078e00ea */
[----:B------:R3:W4:Y:S01]  /*f2a0*/  MUFU.EX2 R108, R61 ;  /* 0x0000003d006c7308 */ /* 0x0007220000000800 */
[----:B------:R-:W-:Y:S01]  /*f2b0*/  IMAD.MOV.U32 R234, RZ, RZ, R242 ;  /* 0x000000ffffea7224 */ /* 0x000fe200078e00f2 */
[----:B------:R-:W4:Y:S01]  /*f2c0*/  LDSM.16.MT88.4 R40, [R210+0x4c00] ;  /* 0x004c0000d228783b */ /* 0x000f220000004200 */
[----:B------:R-:W-:Y:S01]  /*f2d0*/  IMAD.MOV.U32 R242, RZ, RZ, R184 ;  /* 0x000000fffff27224 */ /* 0x000fe200078e00b8 */
[-C--:B-1----:R-:W-:Y:S06]  /*f2e0*/  HMMA.16816.F32.BF16 R4, R64, R36.reuse, R4 ;  /* 0x000000244004723c */ /* 0x082fec0000041804 */
[----:B------:R-:W-:Y:S01]  /*f2f0*/  MUFU.EX2 R106, R106 ;  /* 0x0000006a006a7308 */ /* 0x000fe20000000800 */
[----:B------:R-:W-:Y:S01]  /*f300*/  IMAD.MOV.U32 R184, RZ, RZ, R189 ;  /* 0x000000ffffb87224 */ /* 0x000fe200078e00bd */
[C---:B------:R-:W-:Y:S04]  /*f310*/  HMMA.16816.F32.BF16 R8, R68.reuse, R36, R8 ;  /* 0x000000244408723c */ /* 0x040fe80000041808 */
[----:B------:R-:W-:Y:S02]  /*f320*/  IMAD.MOV.U32 R189, RZ, RZ, R199 ;  /* 0x000000ffffbd7224 */ /* 0x000fe400078e00c7 */
[-C--:B------:R-:W-:Y:S02]  /*f330*/  HMMA.16816.F32.BF16 R12, R68, R38.reuse, R12 ;  /* 0x00000026440c723c */ /* 0x080fe4000004180c */
[----:B------:R-:W-:Y:S03]  /*f340*/  MUFU.EX2 R105, R234 ;  /* 0x000000ea00697308 */ /* 0x000fe60000000800 */
[----:B------:R-:W-:Y:S01]  /*f350*/  IMAD.MOV.U32 R199, RZ, RZ, R208 ;  /* 0x000000ffffc77224 */ /* 0x000fe200078e00d0 */
[C---:B------:R-:W-:Y:S01]  /*f360*/  HMMA.16816.F32.BF16 R16, R64.reuse, R38, R16 ;  /* 0x000000264010723c */ /* 0x040fe20000041810 */
[----:B------:R2:W5:Y:S04]  /*f370*/  LDL.LU R208, [R1+0x74] ;  /* 0x0000740001d07983 */ /* 0x0005680000300800 */
[----:B------:R-:W1:Y:S01]  /*f380*/  LDSM.16.MT88.4 R36, [R209+0x5000] ;  /* 0x00500000d124783b */ /* 0x000e620000004200 */
[----:B------:R-:W-:Y:S01]  /*f390*/  FADD.FTZ R56, R242, R121 ;  /* 0x00000079f2387221 */ /* 0x000fe20000010000 */
[----:B------:R-:W-:Y:S01]  /*f3a0*/  IMAD.MOV.U32 R241, RZ, RZ, R62 ;  /* 0x000000fffff17224 */ /* 0x000fe200078e003e */
[--C-:B------:R-:W-:Y:S03]  /*f3b0*/  HSET2.LE.AND R62, R103, R77.reuse, PT ;  /* 0x0000004d673e7233 */ /* 0x100fe60003803000 */
[----:B------:R-:W-:Y:S01]  /*f3c0*/  FADD.FTZ R57, R241, R133 ;  /* 0x00000085f1397221 */ /* 0x000fe20000010000 */
[----:B------:R-:W-:Y:S01]  /*f3d0*/  IMAD.MOV.U32 R60, RZ, RZ, R54 ;  /* 0x000000ffff3c7224 */ /* 0x000fe200078e0036 */
[--C-:B------:R-:W-:Y:S01]  /*f3e0*/  HSET2.LE.AND R54, R85, R77.reuse, PT ;  /* 0x0000004d55367233 */ /* 0x100fe20003803000 */
[----:B------:R-:W-:Y:S01]  /*f3f0*/  IMAD.MOV.U32 R63, RZ, RZ, R52 ;  /* 0x000000ffff3f7224 */ /* 0x000fe200078e0034 */
[----:B------:R-:W-:Y:S01]  /*f400*/  MUFU.EX2 R85, R174 ;  /* 0x000000ae00557308 */ /* 0x000fe20000000800 */
[--C-:B------:R-:W-:Y:S01]  /*f410*/  HSET2.LE.AND R52, R87, R77.reuse, PT ;  /* 0x0000004d57347233 */ /* 0x100fe20003803000 */
[----:B---3--:R-:W-:Y:S01]  /*f420*/  IMAD.MOV.U32 R61, RZ, RZ, R55 ;  /* 0x000000ffff3d7224 */ /* 0x008fe200078e0037 */
[----:B------:R-:W-:Y:S01]  /*f430*/  LOP3.LUT R54, R54, R2, RZ, 0xc0, !PT ;  /* 0x0000000236367212 */ /* 0x000fe200078ec0ff */
[----:B------:R-:W-:Y:S01]  /*f440*/  FADD.FTZ R80, R63, R80 ;  /* 0x000000503f507221 */ /* 0x000fe20000010000 */
[-C--:B----4-:R-:W-:Y:S05]  /*f450*/  HMMA.16816.F32.BF16 R20, R64, R40.reuse, R20 ;  /* 0x000000284014723c */ /* 0x090fea0000041814 */
[----:B------:R3:W4:Y:S01]  /*f460*/  MUFU.EX2 R103, R60 ;  /* 0x0000003c00677308 */ /* 0x0007220000000800 */
[----:B------:R-:W-:Y:S01]  /*f470*/  SHF.R.U32.HI R2, RZ, 0x8, R0 ;  /* 0x00000008ff027819 */ /* 0x000fe20000011600 */
[----:B------:R-:W-:Y:S01]  /*f480*/  FADD.FTZ R82, R61, R82 ;  /* 0x000000523d527221 */ /* 0x000fe20000010000 */
[C---:B------:R-:W-:Y:S04]  /*f490*/  HMMA.16816.F32.BF16 R24, R68.reuse, R40, R24 ;  /* 0x000000284418723c */ /* 0x040fe80000041818 */
[----:B------:R-:W-:Y:S02]  /*f4a0*/  PRMT R59, R3, 0x5410, R2 ;  /* 0x00005410033b7816 */ /* 0x000fe40000000002 */
[-C--:B------:R-:W-:Y:S01]  /*f4b0*/  HMMA.16816.F32.BF16 R28, R68, R42.reuse, R28 ;  /* 0x0000002a441c723c */ /* 0x080fe2000004181c */
[----:B------:R-:W-:Y:S04]  /*f4c0*/  MUFU.EX2 R87, R179 ;  /* 0x000000b300577308 */ /* 0x000fe80000000800 */
[--C-:B------:R-:W-:Y:S01]  /*f4d0*/  HSET2.LE.AND R55, R88, R77.reuse, PT ;  /* 0x0000004d58377233 */ /* 0x100fe20003803000 */
[----:B------:R-:W-:Y:S01]  /*f4e0*/  HMMA.16816.F32.BF16 R32, R64, R42, R32 ;  /* 0x0000002a4020723c */ /* 0x000fe20000041820 */
[----:B------:R-:W2:Y:S04]  /*f4f0*/  LDSM.16.MT88.4 R40, [R210+0x5000] ;  /* 0x00500000d228783b */ /* 0x000ea80000004200 */
[----:B------:R-:W4:Y:S01]  /*f500*/  MUFU.EX2 R88, R184 ;  /* 0x000000b800587308 */ /* 0x000f220000000800 */
[----:B------:R-:W-:Y:S01]  /*f510*/  F2FP.BF16.F32.PACK_AB R0, R237, R238 ;  /* 0x000000eeed00723e */ /* 0x000fe200000010ff */
[----:B------:R-:W-:Y:S01]  /*f520*/  IMAD.MOV.U32 R133, RZ, RZ, R137 ;  /* 0x000000ffff857224 */ /* 0x000fe200078e0089 */
[-C--:B-1----:R-:W-:Y:S05]  /*f530*/  HMMA.16816.F32.BF16 R4, R44, R36.reuse, R4 ;  /* 0x000000242c04723c */ /* 0x082fea0000041804 */
[----:B------:R-:W-:Y:S01]  /*f540*/  LOP3.LUT R55, R55, R0, RZ, 0xc0, !PT ;  /* 0x0000000037377212 */ /* 0x000fe200078ec0ff */
[C---:B------:R-:W-:Y:S05]  /*f550*/  HMMA.16816.F32.BF16 R8, R48.reuse, R36, R8 ;  /* 0x000000243008723c */ /* 0x040fea0000041808 */
[----:B------:R-:W-:Y:S01]  /*f560*/  F2FP.BF16.F32.PACK_AB R0, R248, R125 ;  /* 0x0000007df800723e */ /* 0x000fe200000010ff */
[-C--:B------:R-:W-:Y:S05]  /*f570*/  HMMA.16816.F32.BF16 R12, R48, R38.reuse, R12 ;  /* 0x00000026300c723c */ /* 0x080fea000004180c */
[--C-:B------:R-:W-:Y:S01]  /*f580*/  HSET2.LE.AND R2, R86, R77.reuse, PT ;  /* 0x0000004d56027233 */ /* 0x100fe20003803000 */
[C---:B------:R-:W-:Y:S01]  /*f590*/  HMMA.16816.F32.BF16 R16, R44.reuse, R38, R16 ;  /* 0x000000262c10723c */ /* 0x040fe20000041810 */
[----:B------:R-:W1:Y:S04]  /*f5a0*/  MUFU.EX2 R86, R239 ;  /* 0x000000ef00567308 */ /* 0x000e680000000800 */
[----:B------:R-:W-:Y:S01]  /*f5b0*/  LOP3.LUT R52, R52, R0, RZ, 0xc0, !PT ;  /* 0x0000000034347212 */ /* 0x000fe200078ec0ff */
[----:B------:R-:W-:Y:S01]  /*f5c0*/  FADD.FTZ R65, R185, R57 ;  /* 0x00000039b9417221 */ /* 0x000fe20000010000 */
[----:B------:R-:W-:Y:S01]  /*f5d0*/  SHF.R.U32.HI R0, RZ, 0x10, R72 ;  /* 0x00000010ff007819 */ /* 0x000fe20000011648 */
[----:B------:R-:W-:Y:S03]  /*f5e0*/  FADD.FTZ R64, R178, R56 ;  /* 0x00000038b2407221 */ /* 0x000fe60000010000 */
[----:B------:R-:W-:Y:S01]  /*f5f0*/  LOP3.LUT R53, R2, R53, RZ, 0xc0, !PT ;  /* 0x0000003502357212 */ /* 0x000fe200078ec0ff */
[----:B------:R-:W-:Y:S01]  /*f600*/  FADD.FTZ R37, R182, R80 ;  /* 0x00000050b6257221 */ /* 0x000fe20000010000 */
[----:B------:R-:W-:Y:S01]  /*f610*/  SHF.R.U32.HI R3, RZ, 0x18, R72 ;  /* 0x00000018ff037819 */ /* 0x000fe20000011648 */
[----:B------:R-:W-:Y:S01]  /*f620*/  FADD.FTZ R83, R180, R65 ;  /* 0x00000041b4537221 */ /* 0x000fe20000010000 */
[----:B------:R-:W-:Y:S01]  /*f630*/  LOP3.LUT R2, R0, 0xff, RZ, 0xc0, !PT ;  /* 0x000000ff00027812 */ /* 0x000fe200078ec0ff */
[-C--:B--2---:R-:W-:Y:S03]  /*f640*/  HMMA.16816.F32.BF16 R20, R44, R40.reuse, R20 ;  /* 0x000000282c14723c */ /* 0x084fe60000041814 */
[----:B------:R-:W-:Y:S01]  /*f650*/  PRMT R58, R2, 0x5410, R3 ;  /* 0x00005410023a7816 */ /* 0x000fe20000000003 */
[----:B------:R-:W-:Y:S01]  /*f660*/  FADD.FTZ R80, R189, R37 ;  /* 0x00000025bd507221 */ /* 0x000fe20000010000 */
[--C-:B------:R-:W-:Y:S01]  /*f670*/  HSET2.LE.AND R70, R59, R77.reuse, PT ;  /* 0x0000004d3b467233 */ /* 0x100fe20003803000 */
[C---:B------:R-:W-:Y:S05]  /*f680*/  HMMA.16816.F32.BF16 R24, R48.reuse, R40, R24 ;  /* 0x000000283018723c */ /* 0x040fea0000041818 */
[--C-:B------:R-:W-:Y:S01]  /*f690*/  HSET2.LE.AND R71, R58, R77.reuse, PT ;  /* 0x0000004d3a477233 */ /* 0x100fe20003803000 */
[-C--:B------:R-:W-:Y:S01]  /*f6a0*/  HMMA.16816.F32.BF16 R28, R48, R42.reuse, R28 ;  /* 0x0000002a301c723c */ /* 0x080fe2000004181c */
[----:B------:R-:W2:Y:S04]  /*f6b0*/  LDSM.16.MT88.4 R56, [R209+0x5400] ;  /* 0x00540000d138783b */ /* 0x000ea80000004200 */
[----:B------:R-:W-:Y:S01]  /*f6c0*/  F2FP.BF16.F32.PACK_AB R0, R156, R145 ;  /* 0x000000919c00723e */ /* 0x000fe200000010ff */
[----:B------:R-:W-:Y:S05]  /*f6d0*/  HMMA.16816.F32.BF16 R32, R44, R42, R32 ;  /* 0x0000002a2c20723c */ /* 0x000fea0000041820 */
[----:B------:R-:W-:Y:S01]  /*f6e0*/  LOP3.LUT R62, R62, R0, RZ, 0xc0, !PT ;  /* 0x000000003e3e7212 */ /* 0x000fe200078ec0ff */
[----:B------:R-:W-:Y:S01]  /*f6f0*/  FADD.FTZ R41, R176, R80 ;  /* 0x00000050b0297221 */ /* 0x000fe20000010000 */
[C---:B------:R-:W-:Y:S01]  /*f700*/  LOP3.LUT R0, R73.reuse, 0xffff, RZ, 0xc0, !PT ;  /* 0x0000ffff49007812 */ /* 0x040fe200078ec0ff */
[----:B------:R-:W-:Y:S03]  /*f710*/  MUFU.EX2 R80, R186 ;  /* 0x000000ba00507308 */ /* 0x000fe60000000800 */
[----:B------:R-:W-:Y:S02]  /*f720*/  LOP3.LUT R2, R73, 0xff, RZ, 0xc0, !PT ;  /* 0x000000ff49027812 */ /* 0x000fe400078ec0ff */
[----:B------:R-:W-:Y:S02]  /*f730*/  SHF.R.U32.HI R0, RZ, 0x8, R0 ;  /* 0x00000008ff007819 */ /* 0x000fe40000011600 */
[--C-:B------:R-:W-:Y:S02]  /*f740*/  HSET2.LE.AND R36, R89, R77.reuse, PT ;  /* 0x0000004d59247233 */ /* 0x100fe40003803000 */
[----:B------:R-:W-:Y:S02]  /*f750*/  PRMT R76, R2, 0x5410, R0 ;  /* 0x00005410024c7816 */ /* 0x000fe40000000000 */
[--C-:B------:R-:W-:Y:S02]  /*f760*/  SHF.R.U32.HI R0, RZ, 0x10, R73.reuse ;  /* 0x00000010ff007819 */ /* 0x100fe40000011649 */
[----:B------:R-:W-:Y:S02]  /*f770*/  F2FP.BF16.F32.PACK_AB R65, R118, R109 ;  /* 0x0000006d7641723e */ /* 0x000fe400000010ff */
[----:B------:R-:W-:Y:S02]  /*f780*/  SHF.R.U32.HI R2, RZ, 0x18, R73 ;  /* 0x00000018ff027819 */ /* 0x000fe40000011649 */
[----:B------:R-:W-:Y:S02]  /*f790*/  LOP3.LUT R0, R0, 0xff, RZ, 0xc0, !PT ;  /* 0x000000ff00007812 */ /* 0x000fe400078ec0ff */
[----:B------:R-:W-:Y:S02]  /*f7a0*/  LOP3.LUT R65, R36, R65, RZ, 0xc0, !PT ;  /* 0x0000004124417212 */ /* 0x000fe400078ec0ff */
[----:B------:R-:W-:Y:S01]  /*f7b0*/  PRMT R81, R0, 0x5410, R2 ;  /* 0x0000541000517816 */ /* 0x000fe20000000002 */
[----:B------:R-:W4:Y:S01]  /*f7c0*/  LDSM.16.MT88.4 R36, [R210+0x5400] ;  /* 0x00540000d224783b */ /* 0x000f220000004200 */
[--C-:B------:R-:W-:Y:S02]  /*f7d0*/  HSET2.LE.AND R63, R104, R77.reuse, PT ;  /* 0x0000004d683f7233 */ /* 0x100fe40003803000 */
[----:B------:R-:W-:Y:S01]  /*f7e0*/  F2FP.BF16.F32.PACK_AB R0, R146, R144 ;  /* 0x000000909200723e */ /* 0x000fe200000010ff */
[-C--:B--2---:R-:W-:Y:S05]  /*f7f0*/  HMMA.16816.F32.BF16 R4, R52, R56.reuse, R4 ;  /* 0x000000383404723c */ /* 0x084fea0000041804 */
[----:B------:R-:W-:Y:S02]  /*f800*/  LOP3.LUT R63, R63, R0, RZ, 0xc0, !PT ;  /* 0x000000003f3f7212 */ /* 0x000fe400078ec0ff */
[--C-:B------:R-:W-:Y:S04]  /*f810*/  HSET2.LE.AND R0, R99, R77.reuse, PT ;  /* 0x0000004d63007233 */ /* 0x100fe80003803000 */
[--C-:B---3--:R-:W-:Y:S02]  /*f820*/  HSET2.LE.AND R60, R102, R77.reuse, PT ;  /* 0x0000004d663c7233 */ /* 0x108fe40003803000 */
[----:B------:R-:W-:Y:S02]  /*f830*/  F2FP.BF16.F32.PACK_AB R66, R129, R139 ;  /* 0x0000008b8142723e */ /* 0x000fe400000010ff */
[--C-:B------:R-:W-:Y:S02]  /*f840*/  HSET2.LE.AND R61, R101, R77.reuse, PT ;  /* 0x0000004d653d7233 */ /* 0x100fe40003803000 */
[----:B------:R-:W-:Y:S02]  /*f850*/  F2FP.BF16.F32.PACK_AB R2, R127, R119 ;  /* 0x000000777f02723e */ /* 0x000fe400000010ff */
[----:B------:R-:W-:Y:S02]  /*f860*/  F2FP.BF16.F32.PACK_AB R3, R117, R114 ;  /* 0x000000727503723e */ /* 0x000fe400000010ff */
[----:B------:R-:W-:Y:S01]  /*f870*/  LOP3.LUT R66, R0, R66, RZ, 0xc0, !PT ;  /* 0x0000004200427212 */ /* 0x000fe200078ec0ff */
[----:B------:R-:W-:Y:S01]  /*f880*/  FADD.FTZ R0, R240, R82 ;  /* 0x00000052f0007221 */ /* 0x000fe20000010000 */
[----:B------:R-:W-:Y:S01]  /*f890*/  LOP3.LUT R60, R60, R2, RZ, 0xc0, !PT ;  /* 0x000000023c3c7212 */ /* 0x000fe200078ec0ff */
[----:B------:R-:W-:Y:S01]  /*f8a0*/  FADD.FTZ R82, R173, R64 ;  /* 0x00000040ad527221 */ /* 0x000fe20000010000 */
[----:B------:R-:W-:Y:S02]  /*f8b0*/  LOP3.LUT R61, R61, R3, RZ, 0xc0, !PT ;  /* 0x000000033d3d7212 */ /* 0x000fe400078ec0ff */
[--C-:B------:R-:W-:Y:S02]  /*f8c0*/  HSET2.LE.AND R2, R97, R77.reuse, PT ;  /* 0x0000004d61027233 */ /* 0x100fe40003803000 */
[--C-:B------:R-:W-:Y:S02]  /*f8d0*/  HSET2.LE.AND R69, R74, R77.reuse, PT ;  /* 0x0000004d4a457233 */ /* 0x100fe40003803000 */
[--C-:B------:R-:W-:Y:S01]  /*f8e0*/  HSET2.LE.AND R3, R91, R77.reuse, PT ;  /* 0x0000004d5b037233 */ /* 0x100fe20003803000 */
[C---:B------:R-:W-:Y:S01]  /*f8f0*/  HMMA.16816.F32.BF16 R8, R60.reuse, R56, R8 ;  /* 0x000000383c08723c */ /* 0x040fe20000041808 */
[----:B------:R-:W-:Y:S03]  /*f900*/  MUFU.EX2 R57, R203 ;  /* 0x000000cb00397308 */ /* 0x000fe60000000800 */
[--C-:B------:R-:W-:Y:S02]  /*f910*/  HSET2.LE.AND R68, R84, R77.reuse, PT ;  /* 0x0000004d54447233 */ /* 0x100fe40003803000 */
[-C--:B------:R-:W-:Y:S05]  /*f920*/  HMMA.16816.F32.BF16 R12, R60, R58.reuse, R12 ;  /* 0x0000003a3c0c723c */ /* 0x080fea000004180c */
[----:B------:R-:W2:Y:S01]  /*f930*/  MUFU.EX2 R84, R175 ;  /* 0x000000af00547308 */ /* 0x000ea20000000800 */
[--C-:B------:R-:W-:Y:S01]  /*f940*/  HSET2.LE.AND R72, R98, R77.reuse, PT ;  /* 0x0000004d62487233 */ /* 0x100fe20003803000 */
[C---:B------:R-:W-:Y:S04]  /*f950*/  HMMA.16816.F32.BF16 R16, R52.reuse, R58, R16 ;  /* 0x0000003a3410723c */ /* 0x040fe80000041810 */
[--C-:B------:R-:W-:Y:S02]  /*f960*/  HSET2.LE.AND R73, R96, R77.reuse, PT ;  /* 0x0000004d60497233 */ /* 0x100fe40003803000 */
[-C--:B----4-:R-:W-:Y:S02]  /*f970*/  HMMA.16816.F32.BF16 R20, R52, R36.reuse, R20 ;  /* 0x000000243414723c */ /* 0x090fe40000041814 */
[----:B------:R-:W-:Y:S03]  /*f980*/  MUFU.EX2 R58, R195 ;  /* 0x000000c3003a7308 */ /* 0x000fe60000000800 */
[--C-:B------:R-:W-:Y:S01]  /*f990*/  HSET2.LE.AND R74, R92, R77.reuse, PT ;  /* 0x0000004d5c4a7233 */ /* 0x100fe20003803000 */
[C---:B------:R-:W-:Y:S05]  /*f9a0*/  HMMA.16816.F32.BF16 R24, R60.reuse, R36, R24 ;  /* 0x000000243c18723c */ /* 0x040fea0000041818 */
[--C-:B------:R-:W-:Y:S01]  /*f9b0*/  HSET2.LE.AND R76, R76, R77.reuse, PT ;  /* 0x0000004d4c4c7233 */ /* 0x100fe20003803000 */
[-C--:B------:R-:W-:Y:S05]  /*f9c0*/  HMMA.16816.F32.BF16 R28, R60, R38.reuse, R28 ;  /* 0x000000263c1c723c */ /* 0x080fea000004181c */
[----:B------:R-:W-:Y:S01]  /*f9d0*/  F2FP.BF16.F32.PACK_AB R67, R246, R128 ;  /* 0x00000080f643723e */ /* 0x000fe200000010ff */
[----:B------:R-:W-:Y:S05]  /*f9e0*/  HMMA.16816.F32.BF16 R32, R52, R38, R32 ;  /* 0x000000263420723c */ /* 0x000fea0000041820 */
[----:B------:R-:W-:Y:S01]  /*f9f0*/  HSET2.LE.AND R77, R81, R77, PT ;  /* 0x0000004d514d7233 */ /* 0x000fe20003803000 */
[----:B------:R-:W-:Y:S01]  /*fa00*/  FADD.FTZ R81, R187, R0 ;  /* 0x00000000bb517221 */ /* 0x000fe20000010000 */
[----:B------:R-:W-:Y:S01]  /*fa10*/  LOP3.LUT R67, R2, R67, RZ, 0xc0, !PT ;  /* 0x0000004302437212 */ /* 0x000fe200078ec0ff */
[----:B------:R-:W-:Y:S03]  /*fa20*/  FADD.FTZ R0, R191, R83 ;  /* 0x00000053bf007221 */ /* 0x000fe60000010000 */
[----:B------:R-:W-:Y:S01]  /*fa30*/  F2FP.BF16.F32.PACK_AB R64, R112, R108 ;  /* 0x0000006c7040723e */ /* 0x000fe200000010ff */
        /* <DEDUP_REMOVED lines=8> */
[----:B------:R-:W3:Y:S01]  /*fac0*/  LDSM.16.MT88.4 R40, [R209+0x5800] ;  /* 0x00580000d128783b */ /* 0x000ee20000004200 */
[----:B------:R-:W-:Y:S01]  /*fad0*/  FADD.FTZ R49, R202, R0 ;  /* 0x00000000ca317221 */ /* 0x000fe20000010000 */
[----:B------:R-:W-:Y:S01]  /*fae0*/  FADD.FTZ R48, R143, R2 ;  /* 0x000000028f307221 */ /* 0x000fe20000010000 */
[----:B------:R-:W-:Y:S01]  /*faf0*/  FADD.FTZ R0, R194, R50 ;  /* 0x00000032c2007221 */ /* 0x000fe20000010000 */
[----:B------:R-:W-:Y:S01]  /*fb00*/  F2FP.BF16.F32.PACK_AB R46, R204, R235 ;  /* 0x000000ebcc2e723e */ /* 0x000fe200000010ff */
[----:B------:R-:W-:Y:S01]  /*fb10*/  FADD.FTZ R2, R201, R49 ;  /* 0x00000031c9027221 */ /* 0x000fe20000010000 */
[----:B------:R-:W-:Y:S01]  /*fb20*/  FADD.FTZ R56, R141, R48 ;  /* 0x000000308d387221 */ /* 0x000fe20000010000 */
[----:B------:R-:W-:Y:S01]  /*fb30*/  FADD.FTZ R3, R200, R3 ;  /* 0x00000003c8037221 */ /* 0x000fe20000010000 */
[----:B------:R-:W4:Y:S01]  /*fb40*/  LDSM.16.MT88.4 R48, [R210+0x5800] ;  /* 0x00580000d230783b */ /* 0x000f220000004200 */
        /* <DEDUP_REMOVED lines=20> */
[----:B------:R1:W-:Y:S01]  /*fc90*/  MUFU.EX2 R68, R142 ;  /* 0x0000008e00447308 */ /* 0x0003e20000000800 */
[----:B------:R-:W-:Y:S01]  /*fca0*/  FADD.FTZ R37, R149, R0 ;  /* 0x0000000095257221 */ /* 0x000fe20000010000 */
[----:B------:R-:W-:Y:S01]  /*fcb0*/  F2FP.BF16.F32.PACK_AB R143, R103, R105 ;  /* 0x00000069678f723e */ /* 0x000fe200000010ff */
[----:B------:R-:W-:Y:S01]  /*fcc0*/  FADD.FTZ R0, R148, R2 ;  /* 0x0000000294007221 */ /* 0x000fe20000010000 */
[----:B------:R-:W-:Y:S01]  /*fcd0*/  FADD.FTZ R2, R164, R3 ;  /* 0x00000003a4027221 */ /* 0x000fe20000010000 */
[----:B------:R-:W2:Y:S01]  /*fce0*/  LDSM.16.MT88.4 R148, [R209+0x5c00] ;  /* 0x005c0000d194783b */ /* 0x000ea20000004200 */
[----:B------:R-:W-:Y:S01]  /*fcf0*/  FADD.FTZ R3, R162, R36 ;  /* 0x00000024a2037221 */ /* 0x000fe20000010000 */
[----:B------:R-:W-:Y:S01]  /*fd00*/  FADD.FTZ R36, R172, R37 ;  /* 0x00000025ac247221 */ /* 0x000fe20000010000 */
[----:B------:R-:W-:Y:S01]  /*fd10*/  FADD.FTZ R0, R165, R0 ;  /* 0x00000000a5007221 */ /* 0x000fe20000010000 */
[----:B------:R-:W-:Y:S01]  /*fd20*/  FADD.FTZ R2, R163, R2 ;  /* 0x00000002a3027221 */ /* 0x000fe20000010000 */
[----:B------:R-:W-:Y:S01]  /*fd30*/  FADD.FTZ R3, R161, R3 ;  /* 0x00000003a1037221 */ /* 0x000fe20000010000 */
[-C--:B---3--:R-:W-:Y:S01]  /*fd40*/  HMMA.16816.F32.BF16 R4, R64, R40.reuse, R4 ;  /* 0x000000284004723c */ /* 0x088fe20000041804 */
[----:B------:R-:W3:Y:S04]  /*fd50*/  MUFU.EX2 R69, R192 ;  /* 0x000000c000457308 */ /* 0x000ee80000000800 */
[----:B------:R-:W-:Y:S01]  /*fd60*/  FADD.FTZ R36, R171, R36 ;  /* 0x00000024ab247221 */ /* 0x000fe20000010000 */
[C---:B------:R-:W-:Y:S05]  /*fd70*/  HMMA.16816.F32.BF16 R8, R44.reuse, R40, R8 ;  /* 0x000000282c08723c */ /* 0x040fea0000041808 */
[----:B------:R-:W-:Y:S01]  /*fd80*/  FADD.FTZ R36, R169, R36 ;  /* 0x00000024a9247221 */ /* 0x000fe20000010000 */
[-C--:B------:R-:W-:Y:S05]  /*fd90*/  HMMA.16816.F32.BF16 R12, R44, R42.reuse, R12 ;  /* 0x0000002a2c0c723c */ /* 0x080fea000004180c */
[----:B------:R-:W-:Y:S01]  /*fda0*/  FADD.FTZ R37, R170, R0 ;  /* 0x00000000aa257221 */ /* 0x000fe20000010000 */
[C---:B------:R-:W-:Y:S05]  /*fdb0*/  HMMA.16816.F32.BF16 R16, R64.reuse, R42, R16 ;  /* 0x0000002a4010723c */ /* 0x040fea0000041810 */
[----:B------:R-:W-:Y:S01]  /*fdc0*/  FADD.FTZ R37, R168, R37 ;  /* 0x00000025a8257221 */ /* 0x000fe20000010000 */
[-C--:B----4-:R-:W-:Y:S05]  /*fdd0*/  HMMA.16816.F32.BF16 R20, R64, R48.reuse, R20 ;  /* 0x000000304014723c */ /* 0x090fea0000041814 */
[----:B------:R-:W-:Y:S01]  /*fde0*/  FADD.FTZ R41, R123, R37 ;  /* 0x000000257b297221 */ /* 0x000fe20000010000 */
[----:B------:R-:W-:Y:S01]  /*fdf0*/  FADD.FTZ R0, R160, R2 ;  /* 0x00000002a0007221 */ /* 0x000fe20000010000 */
[----:B------:R-:W-:Y:S01]  /*fe00*/  FADD.FTZ R2, R158, R3 ;  /* 0x000000039e027221 */ /* 0x000fe20000010000 */
[C---:B------:R-:W-:Y:S04]  /*fe10*/  HMMA.16816.F32.BF16 R24, R44.reuse, R48, R24 ;  /* 0x000000302c18723c */ /* 0x040fe80000041818 */
[----:B------:R-:W-:Y:S01]  /*fe20*/  FADD.FTZ R3, R159, R0 ;  /* 0x000000009f037221 */ /* 0x000fe20000010000 */
[----:B------:R-:W-:Y:S01]  /*fe30*/  FADD.FTZ R0, R157, R2 ;  /* 0x000000029d007221 */ /* 0x000fe20000010000 */
[----:B------:R-:W-:Y:S01]  /*fe40*/  FADD.FTZ R2, R122, R36 ;  /* 0x000000247a027221 */ /* 0x000fe20000010000 */
[----:B------:R-:W-:Y:S01]  /*fe50*/  LOP3.LUT R143, R73, R143, RZ, 0xc0, !PT ;  /* 0x0000008f498f7212 */ /* 0x000fe200078ec0ff */
[----:B------:R-:W4:Y:S01]  /*fe60*/  LDSM.16.MT88.4 R36, [R210+0x5c00] ;  /* 0x005c0000d224783b */ /* 0x000f220000004200 */
[-C--:B------:R-:W-:Y:S03]  /*fe70*/  HMMA.16816.F32.BF16 R28, R44, R50.reuse, R28 ;  /* 0x000000322c1c723c */ /* 0x080fe6000004181c */
[----:B-1----:R-:W-:Y:S01]  /*fe80*/  F2FP.BF16.F32.PACK_AB R142, R107, R106 ;  /* 0x0000006a6b8e723e */ /* 0x002fe200000010ff */
[----:B------:R-:W-:Y:S01]  /*fe90*/  FADD.FTZ R3, R181, R3 ;  /* 0x00000003b5037221 */ /* 0x000fe20000010000 */
[----:B------:R-:W-:Y:S01]  /*fea0*/  F2FP.BF16.F32.PACK_AB R140, R135, R88 ;  /* 0x00000058878c723e */ /* 0x000fe200000010ff */
[----:B------:R-:W-:Y:S05]  /*feb0*/  HMMA.16816.F32.BF16 R32, R64, R50, R32 ;  /* 0x000000324020723c */ /* 0x000fea0000041820 */
[----:B------:R-:W-:Y:S01]  /*fec0*/  LOP3.LUT R142, R72, R142, RZ, 0xc0, !PT ;  /* 0x0000008e488e7212 */ /* 0x000fe200078ec0ff */
        /* <DEDUP_REMOVED lines=11> */
[----:B------:R-:W-:Y:S01]  /*ff80*/  F2FP.BF16.F32.PACK_AB R154, R85, R86 ;  /* 0x00000056559a723e */ /* 0x000fe200000010ff */
[----:B------:R-:W-:Y:S01]  /*ff90*/  FADD.FTZ R2, R226, R2 ;  /* 0x00000002e2027221 */ /* 0x000fe20000010000 */
[----:B--2---:R-:W-:Y:S01]  /*ffa0*/  F2FP.BF16.F32.PACK_AB R155, R80, R84 ;  /* 0x00000054509b723e */ /* 0x004fe200000010ff */
[-C--:B------:R-:W-:Y:S05]  /*ffb0*/  HMMA.16816.F32.BF16 R160, R140, R148.reuse, R4 ;  /* 0x000000948ca0723c */ /* 0x080fea0000041804 */
        /* <DEDUP_REMOVED lines=21> */
[----:B---3--:R-:W-:Y:S01]  /*10110*/  F2FP.BF16.F32.PACK_AB R152, R68, R69 ;  /* 0x000000454498723e */ /* 0x008fe200000010ff */
        /* <DEDUP_REMOVED lines=25> */
[-C--:B----4-:R-:W-:Y:S05]  /*102b0*/  HMMA.16816.F32.BF16 R144, R140, R36.reuse, R20 ;  /* 0x000000248c90723c */ /* 0x090fea0000041814 */
        /* <DEDUP_REMOVED lines=13> */
[----:B------:R-:W-:Y:S01]  /*10390*/  HMMA.16816.F32.BF16 R140, R140, R38, R32 ;  /* 0x000000268c8c723c */ /* 0x000fe20000041820 */
[----:B------:R-:W-:Y:S03]  /*103a0*/  STL [R1+0x10], R5 ;  /* 0x0000100501007387 */ /* 0x000fe60000100800 */
[----:B------:R-:W-:Y:S01]  /*103b0*/  FADD.FTZ R3, R103, R4 ;  /* 0x0000000467037221 */ /* 0x000fe20000010000 */
[----:B------:R-:W-:Y:S01]  /*103c0*/  FADD.FTZ R2, R85, R2 ;  /* 0x0000000255027221 */ /* 0x000fe20000010000 */
[----:B------:R-:W-:Y:S01]  /*103d0*/  FADD.FTZ R0, R80, R0 ;  /* 0x0000000050007221 */ /* 0x000fe20000010000 */
[----:B------:R-:W-:Y:S02]  /*103e0*/  IMAD.MOV.U32 R135, RZ, RZ, R132 ;  /* 0x000000ffff877224 */ /* 0x000fe400078e0084 */
[----:B------:R1:W-:Y:S02]  /*103f0*/  STL [R1+0x14], R3 ;  /* 0x0000140301007387 */ /* 0x0003e40000100800 */
[----:B------:R-:W-:Y:S02]  /*10400*/  IMAD.MOV.U32 R134, RZ, RZ, R136 ;  /* 0x000000ffff867224 */ /* 0x000fe400078e0088 */
[----:B------:R3:W-:Y:S04]  /*10410*/  STL [R1+0x18], R2 ;  /* 0x0000180201007387 */ /* 0x0007e80000100800 */
[----:B------:R3:W-:Y:S01]  /*10420*/  STL [R1+0x1c], R0 ;  /* 0x00001c0001007387 */ /* 0x0007e20000100800 */
[----:B-1----:R-:W-:Y:S01]  /*10430*/  IMAD.MOV.U32 R3, RZ, RZ, R138 ;  /* 0x000000ffff037224 */ /* 0x002fe200078e008a */
[----:B------:R-:W-:Y:S06]  /*10440*/  @P5 BRA `(.L_x_436) ;  /* 0xffffff94002c5947 */ /* 0x000fec000383ffff */
.L_x_435:
[----:B------:R-:W3:Y:S01]  /*10450*/  LDL.LU R8, [R1+0x10] ;  /* 0x0000100001087983 */ /* 0x000ee20000300800 */
[----:B------:R-:W-:-:S03]  /*10460*/  ULDC UR4, c[0x0][0x38c] ;  /* 0x0000e30000047ab9 */ /* 0x000fc60000000800 */
[----:B------:R-:W2:Y:S04]  /*10470*/  LDL.LU R7, [R1+0x14] ;  /* 0x0000140001077983 */ /* 0x000ea80000300800 */
[----:B------:R-:W4:Y:S04]  /*10480*/  LDL.LU R6, [R1+0x18] ;  /* 0x0000180001067983 */ /* 0x000f280000300800 */
[----:B------:R-:W4:Y:S04]  /*10490*/  LDL.LU R5, [R1+0x1c] ;  /* 0x00001c0001057983 */ /* 0x000f280000300800 */
[----:B------:R-:W4:Y:S01]  /*104a0*/  LDL R24, [R1+0x6c] ;  /* 0x00006c0001187983 */ /* 0x000f220000100800 */
[----:B------:R-:W1:Y:S02]  /*104b0*/  S2R R9, SR_TID.X ;  /* 0x0000000000097919 */ /* 0x000e640000002100 */
[----:B-1----:R-:W-:Y:S01]  /*104c0*/  SHF.R.S32.HI R17, RZ, 0x1f, R9 ;  /* 0x0000001fff117819 */ /* 0x002fe20000011409 */
[----:B------:R-:W-:Y:S01]  /*104d0*/  UMOV UR5, 0x400 ;  /* 0x0000040000057882 */ /* 0x000fe20000000000 */
[----:B------:R-:W-:Y:S01]  /*104e0*/  MOV R10, 0x10 ;  /* 0x00000010000a7802 */ /* 0x000fe20000000f00 */
[----:B---3--:R-:W1:Y:S04]  /*104f0*/  SHFL.BFLY PT, R2, R8, 0x2, 0x1f ;  /* 0x0c401f0008027f89 */ /* 0x008e6800000e0000 */
[----:B--2---:R-:W2:Y:S04]  /*10500*/  SHFL.BFLY PT, R0, R7, 0x2, 0x1f ;  /* 0x0c401f0007007f89 */ /* 0x004ea800000e0000 */
[----:B----4-:R-:W3:Y:S04]  /*10510*/  SHFL.BFLY PT, R3, R6, 0x2, 0x1f ;  /* 0x0c401f0006037f89 */ /* 0x010ee800000e0000 */
[----:B------:R-:W4:Y:S01]  /*10520*/  SHFL.BFLY PT, R4, R5, 0x2, 0x1f ;  /* 0x0c401f0005047f89 */ /* 0x000f2200000e0000 */
[----:B-1----:R-:W-:Y:S01]  /*10530*/  FADD.FTZ R2, R2, R8 ;  /* 0x0000000802027221 */ /* 0x002fe20000010000 */
[----:B--2---:R-:W-:-:S04]  /*10540*/  FADD.FTZ R0, R0, R7 ;  /* 0x0000000700007221 */ /* 0x004fc80000010000 */
[----:B------:R-:W-:Y:S01]  /*10550*/  SHFL.BFLY PT, R8, R2, 0x1, 0x1f ;  /* 0x0c201f0002087f89 */ /* 0x000fe200000e0000 */
[----:B---3--:R-:W-:-:S03]  /*10560*/  FADD.FTZ R3, R3, R6 ;  /* 0x0000000603037221 */ /* 0x008fc60000010000 */
[----:B------:R-:W1:Y:S01]  /*10570*/  SHFL.BFLY PT, R7, R0, 0x1, 0x1f ;  /* 0x0c201f0000077f89 */ /* 0x000e6200000e0000 */
[----:B----4-:R-:W-:-:S03]  /*10580*/  FADD.FTZ R4, R4, R5 ;  /* 0x0000000504047221 */ /* 0x010fc60000010000 */
[----:B------:R-:W2:Y:S04]  /*10590*/  SHFL.BFLY PT, R6, R3, 0x1, 0x1f ;  /* 0x0c201f0003067f89 */ /* 0x000ea800000e0000 */
[----:B------:R-:W3:Y:S01]  /*105a0*/  SHFL.BFLY PT, R5, R4, 0x1, 0x1f ;  /* 0x0c201f0004057f89 */ /* 0x000ee200000e0000 */
[----:B-1----:R-:W-:Y:S01]  /*105b0*/  FADD.FTZ R19, R0, R7 ;  /* 0x0000000700137221 */ /* 0x002fe20000010000 */
[----:B------:R-:W-:Y:S01]  /*105c0*/  FADD.FTZ R18, R2, R8 ;  /* 0x0000000802127221 */ /* 0x000fe20000010000 */
[----:B--2---:R-:W-:-:S03]  /*105d0*/  FADD.FTZ R20, R3, R6 ;  /* 0x0000000603147221 */ /* 0x004fc60000010000 */
[----:B------:R-:W-:Y:S01]  /*105e0*/  FSETP.NE.FTZ.AND P4, PT, R19, RZ, PT ;  /* 0x000000ff1300720b */ /* 0x000fe20003f95000 */
[----:B---3--:R-:W-:Y:S01]  /*105f0*/  FADD.FTZ R21, R4, R5 ;  /* 0x0000000504157221 */ /* 0x008fe20000010000 */
[----:B------:R-:W-:Y:S02]  /*10600*/  FSETP.NE.FTZ.AND P5, PT, R18, RZ, PT ;  /* 0x000000ff1200720b */ /* 0x000fe40003fb5000 */
[----:B------:R-:W-:Y:S02]  /*10610*/  FSETP.NE.FTZ.AND P3, PT, R20, RZ, PT ;  /* 0x000000ff1400720b */ /* 0x000fe40003f75000 */
[----:B------:R-:W-:Y:S02]  /*10620*/  FSETP.NE.FTZ.AND P2, PT, R21, RZ, PT ;  /* 0x000000ff1500720b */ /* 0x000fe40003f55000 */
[----:B------:R-:W-:Y:S01]  /*10630*/  MOV R2, 0x3f800000 ;  /* 0x3f80000000027802 */ /* 0x000fe20000000f00 */
[----:B------:R-:W-:Y:S01]  /*10640*/  IMAD.MOV.U32 R3, RZ, RZ, 0x3f800000 ;  /* 0x3f800000ff037424 */ /* 0x000fe200078e00ff */
[----:B------:R-:W-:-:S02]  /*10650*/  MOV R0, 0x3f800000 ;  /* 0x3f80000000007802 */ /* 0x000fc40000000f00 */
[----:B------:R-:W-:Y:S02]  /*10660*/  MOV R4, 0x3f800000 ;  /* 0x3f80000000047802 */ /* 0x000fe40000000f00 */
[----:B------:R-:W1:Y:S01]  /*10670*/  @P4 MUFU.RCP R2, R19 ;  /* 0x0000001300024308 */ /* 0x000e620000001000 */
[----:B------:R-:W-:-:S04]  /*10680*/  LEA.HI R5, R17, R9, RZ, 0x2 ;  /* 0x0000000911057211 */ /* 0x000fc800078f10ff */
[----:B------:R-:W-:-:S03]  /*10690*/  SHF.R.S32.HI R28, RZ, 0x2, R5 ;  /* 0x00000002ff1c7819 */ /* 0x000fc60000011405 */
[----:B------:R-:W2:Y:S01]  /*106a0*/  @P5 MUFU.RCP R0, R18 ;  /* 0x0000001200005308 */ /* 0x000ea20000001000 */
[----:B------:R-:W-:Y:S02]  /*106b0*/  LOP3.LUT R7, R5, 0xfffffffc, RZ, 0xc0, !PT ;  /* 0xfffffffc05077812 */ /* 0x000fe400078ec0ff */
[----:B------:R-:W-:-:S05]  /*106c0*/  SHF.R.S32.HI R5, RZ, 0x1f, R28 ;  /* 0x0000001fff057819 */ /* 0x000fca000001141c */
[----:B------:R-:W3:Y:S08]  /*106d0*/  @P3 MUFU.RCP R3, R20 ;  /* 0x0000001400033308 */ /* 0x000ef00000001000 */
[----:B------:R-:W4:Y:S01]  /*106e0*/  @P2 MUFU.RCP R4, R21 ;  /* 0x0000001500042308 */ /* 0x000f220000001000 */
[----:B------:R-:W-:Y:S01]  /*106f0*/  LEA.HI R5, R5, R28, RZ, 0x3 ;  /* 0x0000001c05057211 */ /* 0x000fe200078f18ff */
[----:B-1----:R-:W-:-:S03]  /*10700*/  FMUL.FTZ R2, R2, UR4 ;  /* 0x0000000402027c20 */ /* 0x002fc60008410000 */
[----:B------:R-:W-:Y:S01]  /*10710*/  LOP3.LUT R5, R5, 0xfffffff8, RZ, 0xc0, !PT ;  /* 0xfffffff805057812 */ /* 0x000fe200078ec0ff */
        /* <DEDUP_REMOVED lines=8> */
[----:B--2---:R-:W-:Y:S01]  /*107a0*/  FMUL.FTZ R0, R0, UR4 ;  /* 0x0000000400007c20 */ /* 0x004fe20008410000 */
[----:B---3--:R-:W-:Y:S01]  /*107b0*/  FMUL.FTZ R3, R3, UR4 ;  /* 0x0000000403037c20 */ /* 0x008fe20008410000 */
[----:B------:R-:W-:-:S02]  /*107c0*/  IMAD.IADD R5, R28, 0x1, -R5 ;  /* 0x000000011c057824 */ /* 0x000fc400078e0a05 */
[----:B----4-:R-:W-:Y:S01]  /*107d0*/  FMUL.FTZ R2, R4, UR4 ;  /* 0x0000000404027c20 */ /* 0x010fe20008410000 */
[----:B------:R-:W1:Y:S01]  /*107e0*/  S2UR UR4, SR_CgaCtaId ;  /* 0x00000000000479c3 */ /* 0x000e620000008800 */
[----:B------:R-:W-:Y:S02]  /*107f0*/  LEA.HI R17, R17, R9, RZ, 0x5 ;  /* 0x0000000911117211 */ /* 0x000fe400078f28ff */
[----:B------:R-:W-:Y:S01]  /*10800*/  LEA.HI R4, R5, R5, RZ, 0x1 ;  /* 0x0000000505047211 */ /* 0x000fe200078f08ff */
[C---:B------:R-:W-:Y:S01]  /*10810*/  FMUL.FTZ R160, R0.reuse, R160 ;  /* 0x000000a000a07220 */ /* 0x040fe20000410000 */
[----:B------:R-:W-:Y:S01]  /*10820*/  IADD3 R7, -R7, R9, RZ ;  /* 0x0000000907077210 */ /* 0x000fe20007ffe1ff */
[C---:B------:R-:W-:Y:S01]  /*10830*/  FMUL.FTZ R15, R0.reuse, R161 ;  /* 0x000000a1000f7220 */ /* 0x040fe20000410000 */
[C---:B------:R-:W-:Y:S01]  /*10840*/  FMUL.FTZ R148, R0.reuse, R148 ;  /* 0x0000009400947220 */ /* 0x040fe20000410000 */
[C---:B------:R-:W-:Y:S01]  /*10850*/  FMUL.FTZ R14, R0.reuse, R149 ;  /* 0x00000095000e7220 */ /* 0x040fe20000410000 */
[C---:B------:R-:W-:Y:S01]  /*10860*/  FMUL.FTZ R144, R0.reuse, R144 ;  /* 0x0000009000907220 */ /* 0x040fe20000410000 */
[C---:B------:R-:W-:Y:S01]  /*10870*/  FMUL.FTZ R9, R0.reuse, R145 ;  /* 0x0000009100097220 */ /* 0x040fe20000410000 */
[C---:B------:R-:W-:Y:S01]  /*10880*/  FMUL.FTZ R140, R0.reuse, R140 ;  /* 0x0000008c008c7220 */ /* 0x040fe20000410000 */
[----:B------:R-:W-:Y:S01]  /*10890*/  FMUL.FTZ R141, R0, R141 ;  /* 0x0000008d008d7220 */ /* 0x000fe20000410000 */
[----:B------:R-:W-:-:S02]  /*108a0*/  SHF.R.S32.HI R0, RZ, 0x1, R4 ;  /* 0x00000001ff007819 */ /* 0x000fc40000011404 */
[----:B------:R-:W-:Y:S02]  /*108b0*/  LOP3.LUT R4, R4, 0x3fffffe, RZ, 0xc0, !PT ;  /* 0x03fffffe04047812 */ /* 0x000fe400078ec0ff */
[----:B------:R-:W-:Y:S02]  /*108c0*/  SHF.R.S32.HI R17, RZ, 0x5, R17 ;  /* 0x00000005ff117819 */ /* 0x000fe40000011411 */
[----:B------:R-:W-:Y:S02]  /*108d0*/  SHF.L.U32 R6, R0, 0x6, RZ ;  /* 0x0000000600067819 */ /* 0x000fe400000006ff */
[----:B------:R-:W-:Y:S01]  /*108e0*/  IADD3 R5, R5, -R4, RZ ;  /* 0x8000000405057210 */ /* 0x000fe20007ffe0ff */
[----:B------:R-:W-:Y:S01]  /*108f0*/  IMAD R4, R17, 0x100, R7 ;  /* 0x0000010011047824 */ /* 0x000fe200078e0207 */
[----:B------:R-:W-:-:S04]  /*10900*/  LOP3.LUT R6, R6, 0xc0, RZ, 0xc0, !PT ;  /* 0x000000c006067812 */ /* 0x000fc800078ec0ff */
[----:B------:R-:W-:Y:S02]  /*10910*/  LEA R4, R5, R4, 0x4 ;  /* 0x0000000405047211 */ /* 0x000fe400078e20ff */
[----:B------:R-:W-:Y:S02]  /*10920*/  LEA.HI R5, R6, R6, RZ, 0x1d ;  /* 0x0000000606057211 */ /* 0x000fe400078fe8ff */
[C---:B------:R-:W-:Y:S01]  /*10930*/  LOP3.LUT R7, R0.reuse, 0x1, RZ, 0xc0, !PT ;  /* 0x0000000100077812 */ /* 0x040fe200078ec0ff */
[----:B-1----:R-:W-:Y:S01]  /*10940*/  ULEA UR4, UR4, UR5, 0x18 ;  /* 0x0000000504047291 */ /* 0x002fe2000f8ec03f */
[----:B------:R-:W-:Y:S01]  /*10950*/  LOP3.LUT P0, RZ, R0, 0x2, RZ, 0xc0, !PT ;  /* 0x0000000200ff7812 */ /* 0x000fe2000780c0ff */
[----:B------:R-:W-:Y:S01]  /*10960*/  IMAD.U32 R4, R4, 0x2, R5 ;  /* 0x0000000204047824 */ /* 0x000fe200078e0005 */
[----:B------:R-:W-:Y:S02]  /*10970*/  ISETP.NE.U32.AND P6, PT, R7, 0x1, PT ;  /* 0x000000010700780c */ /* 0x000fe40003fc5070 */
[----:B------:R-:W-:-:S02]  /*10980*/  ISETP.NE.AND P1, PT, R24, -0x1, PT ;  /* 0xffffffff1800780c */ /* 0x000fc40003f25270 */
[----:B------:R-:W-:Y:S02]  /*10990*/  SEL R10, R10, 0xfffffff0, P6 ;  /* 0xfffffff00a0a7807 */ /* 0x000fe40003000000 */
[----:B------:R-:W-:Y:S02]  /*109a0*/  LEA R0, R4, UR4, 0x1 ;  /* 0x0000000404007c11 */ /* 0x000fe4000f8e08ff */
[----:B------:R-:W-:Y:S02]  /*109b0*/  F2FP.BF16.F32.PACK_AB R15, R15, R160 ;  /* 0x000000a00f0f723e */ /* 0x000fe400000010ff */
[----:B------:R-:W-:Y:S02]  /*109c0*/  F2FP.BF16.F32.PACK_AB R16, R16, R162 ;  /* 0x000000a21010723e */ /* 0x000fe400000010ff */
[----:B------:R-:W-:Y:S02]  /*109d0*/  F2FP.BF16.F32.PACK_AB R14, R14, R148 ;  /* 0x000000940e0e723e */ /* 0x000fe400000010ff */
[----:B------:R-:W-:Y:S01]  /*109e0*/  IADD3 R4, R0, R10, RZ ;  /* 0x0000000a00047210 */ /* 0x000fe20007ffe0ff */
[C---:B------:R-:W-:Y:S01]  /*109f0*/  FMUL.FTZ R168, R3.reuse, R168 ;  /* 0x000000a803a87220 */ /* 0x040fe20000410000 */
[C---:B------:R-:W-:Y:S01]  /*10a00*/  FMUL.FTZ R169, R3.reuse, R169 ;  /* 0x000000a903a97220 */ /* 0x040fe20000410000 */
[C---:B------:R-:W-:Y:S01]  /*10a10*/  FMUL.FTZ R170, R2.reuse, R170 ;  /* 0x000000aa02aa7220 */ /* 0x040fe20000410000 */
[C---:B------:R-:W-:Y:S01]  /*10a20*/  FMUL.FTZ R171, R2.reuse, R171 ;  /* 0x000000ab02ab7220 */ /* 0x040fe20000410000 */
[C---:B------:R-:W-:Y:S01]  /*10a30*/  FMUL.FTZ R164, R3.reuse, R164 ;  /* 0x000000a403a47220 */ /* 0x040fe20000410000 */
[----:B------:R-:W-:Y:S01]  /*10a40*/  FMUL.FTZ R12, R3, R165 ;  /* 0x000000a5030c7220 */ /* 0x000fe20000410000 */
[C---:B------:R-:W-:Y:S01]  /*10a50*/  FMUL.FTZ R166, R2.reuse, R166 ;  /* 0x000000a602a67220 */ /* 0x040fe20000410000 */
[----:B------:R-:W-:Y:S01]  /*10a60*/  FMUL.FTZ R11, R2, R167 ;  /* 0x000000a7020b7220 */ /* 0x000fe20000410000 */
[----:B------:R-:W-:Y:S01]  /*10a70*/  STS [R0], R15 ;  /* 0x0000000f00007388 */ /* 0x000fe20000000800 */
[C---:B------:R-:W-:Y:S01]  /*10a80*/  IADD3 R6, R0.reuse, 0x20, RZ ;  /* 0x0000002000067810 */ /* 0x040fe20007ffe0ff */
[----:B------:R-:W-:-:S02]  /*10a90*/  @P0 VIADD R6, R0, 0xffffffe0 ;  /* 0xffffffe000060836 */ /* 0x000fc40000000000 */
[----:B------:R-:W-:Y:S01]  /*10aa0*/  STS [R0+0x200], R16 ;  /* 0x0002001000007388 */ /* 0x000fe20000000800 */
[----:B------:R-:W-:-:S03]  /*10ab0*/  F2FP.BF16.F32.PACK_AB R13, R13, R150 ;  /* 0x000000960d0d723e */ /* 0x000fc600000010ff */
[----:B------:R1:W-:Y:S01]  /*10ac0*/  STS [R4], R14 ;  /* 0x0000000e04007388 */ /* 0x0003e20000000800 */
[----:B------:R-:W-:Y:S02]  /*10ad0*/  F2FP.BF16.F32.PACK_AB R168, R169, R168 ;  /* 0x000000a8a9a8723e */ /* 0x000fe400000010ff */
[----:B------:R-:W-:Y:S02]  /*10ae0*/  F2FP.BF16.F32.PACK_AB R171, R171, R170 ;  /* 0x000000aaabab723e */ /* 0x000fe400000010ff */
[----:B------:R-:W-:Y:S02]  /*10af0*/  F2FP.BF16.F32.PACK_AB R12, R12, R164 ;  /* 0x000000a40c0c723e */ /* 0x000fe400000010ff */
[----:B------:R-:W-:Y:S02]  /*10b00*/  F2FP.BF16.F32.PACK_AB R11, R11, R166 ;  /* 0x000000a60b0b723e */ /* 0x000fe400000010ff */
[----:B------:R-:W-:Y:S02]  /*10b10*/  F2FP.BF16.F32.PACK_AB R9, R9, R144 ;  /* 0x000000900909723e */ /* 0x000fe400000010ff */
[----:B------:R-:W-:Y:S01]  /*10b20*/  F2FP.BF16.F32.PACK_AB R8, R8, R146 ;  /* 0x000000920808723e */ /* 0x000fe200000010ff */
[----:B------:R-:W-:Y:S01]  /*10b30*/  STS [R4+0x200], R13 ;  /* 0x0002000d04007388 */ /* 0x000fe20000000800 */
[----:B------:R-:W-:-:S02]  /*10b40*/  F2FP.BF16.F32.PACK_AB R5, R143, R142 ;  /* 0x0000008e8f05723e */ /* 0x000fc400000010ff */
[----:B------:R-:W-:Y:S01]  /*10b50*/  IADD3 R10, R10, R6, RZ ;  /* 0x000000060a0a7210 */ /* 0x000fe20007ffe0ff */
[----:B------:R-:W-:Y:S01]  /*10b60*/  STS [R0+0x1000], R168 ;  /* 0x001000a800007388 */ /* 0x000fe20000000800 */
[----:B-1----:R-:W1:Y:S03]  /*10b70*/  @P1 LDC.64 R14, c[0x0][0x298] ;  /* 0x0000a600ff0e1b82 */ /* 0x002e660000000a00 */
[----:B------:R2:W-:Y:S04]  /*10b80*/  STS [R0+0x1200], R171 ;  /* 0x001200ab00007388 */ /* 0x0005e80000000800 */
[----:B------:R-:W-:Y:S04]  /*10b90*/  STS [R4+0x1000], R12 ;  /* 0x0010000c04007388 */ /* 0x000fe80000000800 */
[----:B------:R-:W-:Y:S04]  /*10ba0*/  STS [R4+0x1200], R11 ;  /* 0x0012000b04007388 */ /* 0x000fe80000000800 */
[----:B------:R3:W-:Y:S04]  /*10bb0*/  STS [R6], R9 ;  /* 0x0000000906007388 */ /* 0x0007e80000000800 */
[----:B------:R4:W-:Y:S04]  /*10bc0*/  STS [R6+0x200], R8 ;  /* 0x0002000806007388 */ /* 0x0009e80000000800 */
[----:B------:R-:W-:Y:S01]  /*10bd0*/  STS [R10+0x200], R5 ;  /* 0x000200050a007388 */ /* 0x000fe20000000800 */
[----:B------:R-:W-:Y:S01]  /*10be0*/  F2FP.BF16.F32.PACK_AB R7, R141, R140 ;  /* 0x0000008c8d07723e */ /* 0x000fe200000010ff */
[C---:B------:R-:W-:Y:S01]  /*10bf0*/  FMUL.FTZ R156, R3.reuse, R156 ;  /* 0x0000009c039c7220 */ /* 0x040fe20000410000 */
[C---:B------:R-:W-:Y:S01]  /*10c00*/  FMUL.FTZ R152, R3.reuse, R152 ;  /* 0x0000009803987220 */ /* 0x040fe20000410000 */
[C---:B------:R-:W-:Y:S01]  /*10c10*/  FMUL.FTZ R158, R2.reuse, R158 ;  /* 0x0000009e029e7220 */ /* 0x040fe20000410000 */
[C---:B------:R-:W-:Y:S01]  /*10c20*/  FMUL.FTZ R154, R2.reuse, R154 ;  /* 0x0000009a029a7220 */ /* 0x040fe20000410000 */
[----:B------:R1:W-:Y:S01]  /*10c30*/  STS [R10], R7 ;  /* 0x000000070a007388 */ /* 0x0003e20000000800 */
[C---:B--2---:R-:W-:Y:S01]  /*10c40*/  FMUL.FTZ R0, R2.reuse, R155 ;  /* 0x0000009b02007220 */ /* 0x044fe20000410000 */
[----:B---3--:R-:W-:Y:S01]  /*10c50*/  FMUL.FTZ R9, R3, R157 ;  /* 0x0000009d03097220 */ /* 0x008fe20000410000 */
[----:B----4-:R-:W-:-:S04]  /*10c60*/  FMUL.FTZ R8, R2, R159 ;  /* 0x0000009f02087220 */ /* 0x010fc80000410000 */
[----:B------:R-:W-:Y:S02]  /*10c70*/  F2FP.BF16.F32.PACK_AB R9, R9, R156 ;  /* 0x0000009c0909723e */ /* 0x000fe400000010ff */
[----:B------:R-:W-:Y:S01]  /*10c80*/  F2FP.BF16.F32.PACK_AB R0, R0, R154 ;  /* 0x0000009a0000723e */ /* 0x000fe200000010ff */
[----:B-1----:R-:W-:Y:S01]  /*10c90*/  FMUL.FTZ R7, R3, R153 ;  /* 0x0000009903077220 */ /* 0x002fe20000410000 */
[----:B------:R-:W-:Y:S01]  /*10ca0*/  @P1 IMAD.WIDE.U32 R2, R24, R14, RZ ;  /* 0x0000000e18021225 */ /* 0x000fe200078e00ff */
[----:B------:R-:W-:-:S03]  /*10cb0*/  F2FP.BF16.F32.PACK_AB R8, R8, R158 ;  /* 0x0000009e0808723e */ /* 0x000fc600000010ff */
        /* <DEDUP_REMOVED lines=12> */
.L_x_439:
[----:B------:R1:W-:Y:S01]  /*10d80*/  STS [R6+0x1200], R8 ;  /* 0x0012000806007388 */ /* 0x0003e20000000800 */
[----:B------:R-:W-:Y:S01]  /*10d90*/  ULDC.U8 UR5, c[0x0][0x3d8] ;  /* 0x0000f60000057ab9 */ /* 0x000fe20000000000 */
[----:B------:R-:W2:Y:S01]  /*10da0*/  @P5 LDC R14, c[0x0][0x2e8] ;  /* 0x0000ba00ff0e5b82 */ /* 0x000ea20000000800 */
[----:B------:R-:W-:Y:S01]  /*10db0*/  ISETP.NE.AND P0, PT, RZ, UR5, PT ;  /* 0x00000005ff007c0c */ /* 0x000fe2000bf05270 */
[----:B------:R-:W3:Y:S01]  /*10dc0*/  S2R R31, SR_CTAID.Z ;  /* 0x00000000001f7919 */ /* 0x000ee20000002700 */
[----:B------:R-:W-:Y:S02]  /*10dd0*/  ULDC.U8 UR4, c[0x0][0x3d9] ;  /* 0x0000f64000047ab9 */ /* 0x000fe40000000000 */
[----:B------:R-:W-:Y:S01]  /*10de0*/  ISETP.EQ.AND P0, PT, RZ, UR4, P0 ;  /* 0x00000004ff007c0c */ /* 0x000fe20008702270 */
[----:B------:R-:W4:Y:S01]  /*10df0*/  S2R R23, SR_CTAID.X ;  /* 0x0000000000177919 */ /* 0x000f220000002500 */
[----:B------:R-:W-:Y:S01]  /*10e00*/  ISETP.NE.AND P6, PT, RZ, UR4, PT ;  /* 0x00000004ff007c0c */ /* 0x000fe2000bfc5270 */
[----:B------:R-:W2:Y:S01]  /*10e10*/  @P4 LDC R12, c[0x0][0x2e8] ;  /* 0x0000ba00ff0c4b82 */ /* 0x000ea20000000800 */
[----:B------:R-:W2:Y:S01]  /*10e20*/  S2R R22, SR_TID.X ;  /* 0x0000000000167919 */ /* 0x000ea20000002100 */
[----:B------:R3:W-:Y:S04]  /*10e30*/  STS [R6+0x1000], R9 ;  /* 0x0010000906007388 */ /* 0x0007e80000000800 */
[----:B------:R-:W-:Y:S04]  /*10e40*/  STS [R10+0x1000], R7 ;  /* 0x001000070a007388 */ /* 0x000fe80000000800 */
[----:B------:R-:W-:-:S02]  /*10e50*/  @!P0 CS2R R2, SRZ ;  /* 0x0000000000028805 */ /* 0x000fc4000001ff00 */
[----:B------:R-:W2:Y:S01]  /*10e60*/  @P6 LDC.64 R4, c[0x0][0x2c0] ;  /* 0x0000b000ff046b82 */ /* 0x000ea20000000a00 */
[----:B------:R4:W-:Y:S01]  /*10e70*/  STS [R10+0x1200], R0 ;  /* 0x001200000a007388 */ /* 0x0009e20000000800 */
[----:B-1----:R-:W1:Y:S01]  /*10e80*/  S2R R8, SR_CTAID.Y ;  /* 0x0000000000087919 */ /* 0x002e620000002600 */
[----:B---3--:R3:W1:Y:S01]  /*10e90*/  @P4 MUFU.LG2 R9, R19 ;  /* 0x0000001300094308 */ /* 0x0086620000000c00 */
[----:B------:R-:W-:Y:S02]  /*10ea0*/  P2R R6, PR, RZ, 0x40 ;  /* 0x00000040ff067803 */ /* 0x000fe40000000000 */
[----:B------:R-:W-:-:S05]  /*10eb0*/  @!P0 PLOP3.LUT P6, PT, PT, PT, PT, 0x8, 0x0 ;  /* 0x000000000000881c */ /* 0x000fca0003fce170 */
[----:B----4-:R3:W4:Y:S01]  /*10ec0*/  @P5 MUFU.LG2 R10, R18 ;  /* 0x00000012000a5308 */ /* 0x0107220000000c00 */
[----:B------:R-:W-:Y:S07]  /*10ed0*/  @!P0 BRA `(.L_x_440) ;  /* 0x0000000000188947 */ /* 0x000fee0003800000 */
[----:B------:R-:W1:Y:S01]  /*10ee0*/  S2R R2, SR_CTAID.Y ;  /* 0x0000000000027919 */ /* 0x000e620000002600 */
[----:B------:R-:W1:Y:S01]  /*10ef0*/  LDC R0, c[0x0][0x2c4] ;  /* 0x0000b100ff007b82 */ /* 0x000e620000000800 */
[----:B------:R-:W-:Y:S01]  /*10f00*/  PLOP3.LUT P6, PT, PT, PT, PT, 0x80, 0x0 ;  /* 0x000000000000781c */ /* 0x000fe20003fcf070 */
[----:B-1----:R-:W-:-:S05]  /*10f10*/  IMAD R2, R2, R0, RZ ;  /* 0x0000000002027224 */ /* 0x002fca00078e02ff */
[----:B------:R-:W-:-:S04]  /*10f20*/  SEL R2, R2, R24, !P1 ;  /* 0x0000001802027207 */ /* 0x000fc80004800000 */
[----:B------:R-:W-:-:S07]  /*10f30*/  SHF.R.S32.HI R3, RZ, 0x1f, R2 ;  /* 0x0000001fff037819 */ /* 0x000fce0000011402 */
.L_x_440:
[----:B------:R-:W-:Y:S02]  /*10f40*/  ISETP.NE.AND P0, PT, R6, RZ, PT ;  /* 0x000000ff0600720c */ /* 0x000fe40003f05270 */
[----:B--2---:R-:W-:-:S11]  /*10f50*/  SHF.R.S32.HI R29, RZ, 0x1f, R22 ;  /* 0x0000001fff1d7819 */ /* 0x004fd60000011416 */
[----:B------:R-:W2:Y:S01]  /*10f60*/  @P0 LDC R6, c[0x0][0x2c0] ;  /* 0x0000b000ff060b82 */ /* 0x000ea20000000800 */
[----:B------:R-:W-:Y:S01]  /*10f70*/  @P0 IMAD R0, R5, R4, RZ ;  /* 0x0000000405000224 */ /* 0x000fe200078e02ff */
[----:B------:R-:W-:Y:S01]  /*10f80*/  @P0 MOV R4, 0x1 ;  /* 0x0000000100040802 */ /* 0x000fe20000000f00 */
[----:B------:R-:W-:Y:S06]  /*10f90*/  @P0 BRA `(.L_x_441) ;  /* 0x0000000000180947 */ /* 0x000fec0003800000 */
[----:B------:R-:W1:Y:S01]  /*10fa0*/  LDC R0, c[0x0][0x2c4] ;  /* 0x0000b100ff007b82 */ /* 0x000e620000000800 */
[----:B------:R-:W-:Y:S02]  /*10fb0*/  ISETP.NE.AND P0, PT, RZ, UR5, PT ;  /* 0x00000005ff007c0c */ /* 0x000fe4000bf05270 */
[----:B--2---:R-:W-:-:S05]  /*10fc0*/  MOV R6, 0x1 ;  /* 0x0000000100067802 */ /* 0x004fca0000000f00 */
[----:B------:R-:W2:Y:S08]  /*10fd0*/  LDC R4, c[0x0][0x270] ;  /* 0x00009c00ff047b82 */ /* 0x000eb00000000800 */
[----:B-1----:R-:W2:Y:S02]  /*10fe0*/  @P0 LDC R0, c[0x0][0x2e4] ;  /* 0x0000b900ff000b82 */ /* 0x002ea40000000800 */
[----:B--2---:R-:W-:-:S07]  /*10ff0*/  IMAD R4, R0, R4, RZ ;  /* 0x0000000400047224 */ /* 0x004fce00078e02ff */
.L_x_441:
[----:B------:R2:W5:Y:S01]  /*11000*/  LDL R36, [R1+0x70] ;  /* 0x0000700001247983 */ /* 0x0005620000100800 */
[CC--:B------:R-:W-:Y:S01]  /*11010*/  LEA.HI R5, R29.reuse, R22.reuse, RZ, 0x5 ;  /* 0x000000161d057211 */ /* 0x0c0fe200078f28ff */
[----:B------:R-:W3:Y:S01]  /*11020*/  @P3 LDC R16, c[0x0][0x2e8] ;  /* 0x0000ba00ff103b82 */ /* 0x000ee20000000800 */
[----:B------:R-:W-:-:S07]  /*11030*/  LEA.HI R29, R29, R22, RZ, 0x2 ;  /* 0x000000161d1d7211 */ /* 0x000fce00078f10ff */
[----:B------:R-:W-:Y:S01]  /*11040*/  BAR.SYNC.DEFER_BLOCKING 0x0 ;  /* 0x0000000000007b1d */ /* 0x000fe20000010000 */
[----:B-1----:R-:W-:Y:S01]  /*11050*/  IMAD R7, R8, R4, RZ ;  /* 0x0000000408077224 */ /* 0x002fe200078e02ff */
[----:B------:R-:W-:Y:S01]  /*11060*/  LOP3.LUT R4, R5, 0xffffffe0, RZ, 0xc0, !PT ;  /* 0xffffffe005047812 */ /* 0x000fe200078ec0ff */
[----:B------:R-:W-:Y:S01]  /*11070*/  @P4 FMUL.FTZ R9, R9, 0.69314718246459960938 ;  /* 0x3f31721809094820 */ /* 0x000fe20000410000 */
[----:B------:R-:W-:Y:S01]  /*11080*/  LOP3.LUT R5, R29, 0xfffffffc, RZ, 0xc0, !PT ;  /* 0xfffffffc1d057812 */ /* 0x000fe200078ec0ff */
[----:B------:R-:W-:-:S03]  /*11090*/  IMAD.MOV.U32 R24, RZ, RZ, 0x7f800000 ;  /* 0x7f800000ff187424 */ /* 0x000fc600078e00ff */
[----:B------:R-:W1:Y:S01]  /*110a0*/  @P2 LDC R15, c[0x0][0x2e8] ;  /* 0x0000ba00ff0f2b82 */ /* 0x000e620000000800 */
[----:B------:R-:W4:Y:S01]  /*110b0*/  @P3 MUFU.LG2 R13, R20 ;  /* 0x00000014000d3308 */ /* 0x000f220000000c00 */
[----:B------:R-:W-:Y:S01]  /*110c0*/  IADD3 R4, -R4, R22, RZ ;  /* 0x0000001604047210 */ /* 0x000fe20007ffe1ff */
[----:B------:R-:W-:Y:S01]  /*110d0*/  @P4 FFMA.FTZ R24, R137, R12, R9 ;  /* 0x0000000c89184223 */ /* 0x000fe20000010009 */
[----:B------:R-:W-:Y:S01]  /*110e0*/  SEL R8, R7, RZ, !P6 ;  /* 0x000000ff07087207 */ /* 0x000fe20007000000 */
[----:B------:R-:W-:Y:S01]  /*110f0*/  IMAD.IADD R7, R22, 0x1, -R5 ;  /* 0x0000000116077824 */ /* 0x000fe200078e0a05 */
[----:B------:R-:W-:Y:S01]  /*11100*/  LOP3.LUT P4, RZ, R4, 0x3, RZ, 0xc0, !PT ;  /* 0x0000000304ff7812 */ /* 0x000fe2000788c0ff */
[----:B--2---:R-:W-:Y:S02]  /*11110*/  IMAD R5, R23, R6, RZ ;  /* 0x0000000617057224 */ /* 0x004fe400078e02ff */
[----:B----4-:R-:W-:Y:S01]  /*11120*/  @P5 FMUL.FTZ R10, R10, 0.69314718246459960938 ;  /* 0x3f3172180a0a5820 */ /* 0x010fe20000410000 */
[----:B------:R-:W2:Y:S01]  /*11130*/  @P2 MUFU.LG2 R11, R21 ;  /* 0x00000015000b2308 */ /* 0x000ea20000000c00 */
[----:B------:R-:W-:Y:S01]  /*11140*/  IMAD R0, R31, R0, R8 ;  /* 0x000000001f007224 */ /* 0x000fe200078e0208 */
[----:B------:R-:W-:Y:S01]  /*11150*/  SHF.L.U32 R12, R7, 0x3, RZ ;  /* 0x00000003070c7819 */ /* 0x000fe200000006ff */
[----:B------:R-:W-:Y:S01]  /*11160*/  BSSY B0, `(.L_x_442) ;  /* 0x000003c000007945 */ /* 0x000fe20003800000 */
[----:B------:R-:W-:Y:S01]  /*11170*/  SHF.L.U32 R8, R5, 0x7, RZ ;  /* 0x0000000705087819 */ /* 0x000fe200000006ff */
[----:B------:R-:W-:Y:S01]  /*11180*/  IMAD.MOV.U32 R25, RZ, RZ, 0x7f800000 ;  /* 0x7f800000ff197424 */ /* 0x000fe200078e00ff */
[----:B------:R-:W-:Y:S01]  /*11190*/  MOV R22, 0x7f800000 ;  /* 0x7f80000000167802 */ /* 0x000fe20000000f00 */
[----:B------:R-:W-:Y:S01]  /*111a0*/  IMAD.MOV.U32 R23, RZ, RZ, 0x7f800000 ;  /* 0x7f800000ff177424 */ /* 0x000fe200078e00ff */
[----:B------:R-:W-:Y:S01]  /*111b0*/  SHF.R.S32.HI R9, RZ, 0x1f, R8 ;  /* 0x0000001fff097819 */ /* 0x000fe20000011408 */
[----:B-----5:R4:W4:Y:S01]  /*111c0*/  LDS.128 R32, [R221+0x1800] ;  /* 0x00180000dd207984 */ /* 0x0209220000000c00 */
[----:B------:R-:W-:Y:S01]  /*111d0*/  @P3 FMUL.FTZ R7, R13, 0.69314718246459960938 ;  /* 0x3f3172180d073820 */ /* 0x000fe20000410000 */
[----:B------:R-:W-:Y:S01]  /*111e0*/  IADD3 R8, P1, P0, R8, R2, R0 ;  /* 0x0000000208087210 */ /* 0x000fe2000783e000 */
[----:B------:R-:W-:Y:S01]  /*111f0*/  @P5 FFMA.FTZ R25, R138, R14, R10 ;  /* 0x0000000e8a195223 */ /* 0x000fe2000001000a */
[----:B------:R-:W-:Y:S01]  /*11200*/  SHF.R.S32.HI R0, RZ, 0x1f, R0 ;  /* 0x0000001fff007819 */ /* 0x000fe20000011400 */
[----:B---3--:R-:W-:Y:S01]  /*11210*/  @P3 FFMA.FTZ R22, R136, R16, R7 ;  /* 0x0000001088163223 */ /* 0x008fe20000010007 */
[----:B------:R-:W-:Y:S01]  /*11220*/  SHF.R.S32.HI R30, RZ, 0x1f, R12 ;  /* 0x0000001fff1e7819 */ /* 0x000fe2000001140c */
[----:B--2---:R-:W-:Y:S01]  /*11230*/  @P2 FMUL.FTZ R5, R11, 0.69314718246459960938 ;  /* 0x3f3172180b052820 */ /* 0x004fe20000410000 */
[----:B------:R-:W-:-:S03]  /*11240*/  IADD3.X R7, R9, R3, R0, P1, P0 ;  /* 0x0000000309077210 */ /* 0x000fc60000fe0400 */
[----:B-1----:R-:W-:Y:S01]  /*11250*/  @P2 FFMA.FTZ R23, R132, R15, R5 ;  /* 0x0000000f84172223 */ /* 0x002fe20000010005 */
        /* <DEDUP_REMOVED lines=27> */
[C---:B------:R-:W-:Y:S02]  /*11410*/  @!P0 IADD3 R10, P6, R5.reuse, R8, RZ ;  /* 0x00000008050a8210 */ /* 0x040fe40007fde0ff */
[-C--:B------:R-:W-:Y:S02]  /*11420*/  @!P2 LEA.HI.X.SX32 R2, R2, R7.reuse, 0x1, P5 ;  /* 0x000000070202a211 */ /* 0x080fe400028f0eff */
[-C--:B------:R-:W-:Y:S02]  /*11430*/  @!P1 LEA.HI.X.SX32 R13, R0, R7.reuse, 0x1, P4 ;  /* 0x00000007000d9211 */ /* 0x080fe400020f0eff */
[----:B------:R-:W-:Y:S01]  /*11440*/  @!P0 LEA.HI.X.SX32 R0, R5, R7, 0x1, P6 ;  /* 0x0000000705008211 */ /* 0x000fe200030f0eff */
[----:B------:R-:W5:Y:S01]  /*11450*/  @!P0 LDC.64 R20, c[0x0][0x2b0] ;  /* 0x0000ac00ff148b82 */ /* 0x000f620000000a00 */
        /* <DEDUP_REMOVED lines=8> */
[----:B-----5:R-:W-:-:S03]  /*114e0*/  @!P0 LEA R2, P4, R10, R20, 0x2 ;  /* 0x000000140a028211 */ /* 0x020fc600078810ff */
[----:B------:R1:W-:Y:S01]  /*114f0*/  @!P1 STG.E desc[UR18][R4.64], R22 ;  /* 0x0000001604009986 */ /* 0x0003e2000c101912 */
[----:B------:R-:W-:-:S05]  /*11500*/  @!P0 LEA.HI.X R3, R10, R21, R0, 0x2, P4 ;  /* 0x000000150a038211 */ /* 0x000fca00020f1400 */
[----:B------:R1:W-:Y:S04]  /*11510*/  @!P0 STG.E desc[UR18][R2.64], R23 ;  /* 0x0000001702008986 */ /* 0x0003e8000c101912 */
.L_x_443:
[----:B------:R-:W-:Y:S05]  /*11520*/  BSYNC B0 ;  /* 0x0000000000007941 */ /* 0x000fea0003800000 */
.L_x_442:
[----:B------:R-:W-:Y:S01]  /*11530*/  ULDC UR4, c[0x0][0x2d0] ;  /* 0x0000b40000047ab9 */ /* 0x000fe20000000800 */
[C---:B-1----:R-:W-:Y:S01]  /*11540*/  IADD3 R4, P1, R12.reuse, R26, RZ ;  /* 0x0000001a0c047210 */ /* 0x042fe20007f3e0ff */
[----:B------:R-:W1:Y:S01]  /*11550*/  S2R R7, SR_CTAID.X ;  /* 0x0000000000077919 */ /* 0x000e620000002500 */
[----:B------:R-:W-:Y:S01]  /*11560*/  ISETP.GE.AND P0, PT, R12, UR4, PT ;  /* 0x000000040c007c0c */ /* 0x000fe2000bf06270 */
[----:B------:R-:W-:Y:S01]  /*11570*/  ULDC.64 UR4, c[0x0][0x2a0] ;  /* 0x0000a80000047ab9 */ /* 0x000fe20000000a00 */
[----:B------:R-:W-:Y:S01]  /*11580*/  SHF.R.S32.HI R2, RZ, 0x2, R29 ;  /* 0x00000002ff027819 */ /* 0x000fe2000001141d */
[----:B------:R2:W3:Y:S01]  /*11590*/  LDS.128 R12, [R221] ;  /* 0x00000000dd0c7984 */ /* 0x0004e20000000c00 */
[----:B------:R-:W-:Y:S01]  /*115a0*/  IMAD.X R5, R30, 0x1, R27, P1 ;  /* 0x000000011e057824 */ /* 0x000fe200008e061b */
[----:B------:R-:W-:Y:S01]  /*115b0*/  ISETP.GE.OR P1, PT, R28, R36, P0 ;  /* 0x000000241c00720c */ /* 0x000fe20000726670 */
[----:B------:R-:W-:Y:S01]  /*115c0*/  BSSY B0, `(.L_x_444) ;  /* 0x0000019000007945 */ /* 0x000fe20003800000 */
[C---:B------:R-:W-:Y:S01]  /*115d0*/  VIADD R0, R2.reuse, 0x20 ;  /* 0x0000002002007836 */ /* 0x040fe20000000000 */
[----:B------:R-:W-:Y:S01]  /*115e0*/  SHF.R.S32.HI R6, RZ, 0x1f, R31 ;  /* 0x0000001fff067819 */ /* 0x000fe2000001141f */
[----:B------:R-:W-:-:S02]  /*115f0*/  VIADD R3, R2, 0x40 ;  /* 0x0000004002037836 */ /* 0x000fc40000000000 */
[----:B------:R-:W-:Y:S01]  /*11600*/  IMAD.WIDE.U32 R8, R31, UR4, R4 ;  /* 0x000000041f087c25 */ /* 0x000fe2000f8e0004 */
[-C--:B------:R-:W-:Y:S02]  /*11610*/  ISETP.GE.OR P2, PT, R0, R36.reuse, P0 ;  /* 0x000000240000720c */ /* 0x080fe40000746670 */
[----:B------:R-:W-:Y:S01]  /*11620*/  ISETP.GE.OR P3, PT, R3, R36, P0 ;  /* 0x000000240300720c */ /* 0x000fe20000766670 */
[----:B------:R-:W-:Y:S01]  /*11630*/  VIADD R0, R2, 0x60 ;  /* 0x0000006002007836 */ /* 0x000fe20000000000 */
[----:B------:R-:W-:Y:S01]  /*11640*/  SHF.R.S32.HI R3, RZ, 0x1f, R2 ;  /* 0x0000001fff037819 */ /* 0x000fe20000011402 */
[----:B------:R-:W-:-:S03]  /*11650*/  IMAD R6, R6, UR4, RZ ;  /* 0x0000000406067c24 */ /* 0x000fc6000f8e02ff */
[----:B------:R-:W-:Y:S01]  /*11660*/  ISETP.GE.OR P4, PT, R0, R36, P0 ;  /* 0x000000240000720c */ /* 0x000fe20000786670 */
[----:B------:R-:W-:-:S04]  /*11670*/  IMAD R0, R31, UR5, R6 ;  /* 0x000000051f007c24 */ /* 0x000fc8000f8e0206 */
[----:B------:R-:W-:Y:S02]  /*11680*/  IMAD.IADD R5, R9, 0x1, R0 ;  /* 0x0000000109057824 */ /* 0x000fe400078e0200 */
        /* <DEDUP_REMOVED lines=12> */
.L_x_445:
[----:B------:R-:W-:Y:S05]  /*11750*/  BSYNC B0 ;  /* 0x0000000000007941 */ /* 0x000fea0003800000 */
.L_x_444:
        /* <DEDUP_REMOVED lines=16> */
.L_x_447:
[----:B------:R-:W-:Y:S05]  /*11860*/  BSYNC B0 ;  /* 0x0000000000007941 */ /* 0x000fea0003800000 */
.L_x_446:
        /* <DEDUP_REMOVED lines=16> */
.L_x_449:
[----:B------:R-:W-:Y:S05]  /*11970*/  BSYNC B0 ;  /* 0x0000000000007941 */ /* 0x000fea0003800000 */
.L_x_448:
        /* <DEDUP_REMOVED lines=13> */
[----:B----4-:R-:W-:Y:S01]  /*11a50*/  STG.E.128 desc[UR18][R2.64], R32 ;  /* 0x0000002002007986 */ /* 0x010fe2000c101d12 */
[----:B------:R-:W-:Y:S05]  /*11a60*/  EXIT ;  /* 0x000000000000794d */ /* 0x000fea0003800000 */
.L_x_405:
[----:B------:R-:W2:Y:S01]  /*11a70*/  LDL.LU R19, [R1+0x6c] ;  /* 0x00006c0001137983 */ /* 0x000ea20000300800 */
[----:B------:R-:W1:Y:S01]  /*11a80*/  LDC.U8 R2, c[0x0][0x3d9] ;  /* 0x0000f640ff027b82 */ /* 0x000e620000000000 */
[----:B------:R-:W-:Y:S01]  /*11a90*/  LEA.HI R14, R13, R180, RZ, 0x2 ;  /* 0x000000b40d0e7211 */ /* 0x000fe200078f10ff */
[----:B------:R-:W-:Y:S01]  /*11aa0*/  IMAD.IADD R12, R12, 0x1, -R26 ;  /* 0x000000010c0c7824 */ /* 0x000fe200078e0a1a */
[----:B------:R-:W3:Y:S01]  /*11ab0*/  S2R R27, SR_CTAID.X ;  /* 0x00000000001b7919 */ /* 0x000ee20000002500 */
[----:B------:R-:W-:Y:S01]  /*11ac0*/  ULDC UR6, c[0x0][0x2d0] ;  /* 0x0000b40000067ab9 */ /* 0x000fe20000000800 */
[----:B------:R-:W-:Y:S01]  /*11ad0*/  ULDC.64 UR4, c[0x0][0x2a0] ;  /* 0x0000a80000047ab9 */ /* 0x000fe20000000a00 */
[----:B------:R-:W-:Y:S02]  /*11ae0*/  BSSY B0, `(.L_x_450) ;  /* 0x000004d000007945 */ /* 0x000fe40003800000 */
[----:B------:R-:W4:Y:S01]  /*11af0*/  LDC.U8 R0, c[0x0][0x3d8] ;  /* 0x0000f600ff007b82 */ /* 0x000f220000000000 */
[----:B-1----:R-:W-:-:S02]  /*11b00*/  ISETP.NE.AND P5, PT, R2, RZ, PT ;  /* 0x000000ff0200720c */ /* 0x002fc40003fa5270 */
[C---:B----4-:R-:W-:Y:S02]  /*11b10*/  ISETP.NE.AND P1, PT, R0.reuse, RZ, PT ;  /* 0x000000ff0000720c */ /* 0x050fe40003f25270 */
[----:B------:R-:W-:Y:S02]  /*11b20*/  ISETP.NE.AND P2, PT, R0, RZ, !P5 ;  /* 0x000000ff0000720c */ /* 0x000fe40006f45270 */
[----:B------:R-:W-:-:S07]  /*11b30*/  ISETP.EQ.AND P1, PT, R2, RZ, P1 ;  /* 0x000000ff0200720c */ /* 0x000fce0000f22270 */
[----:B------:R-:W1:Y:S08]  /*11b40*/  @!P5 LDC R6, c[0x0][0x2c4] ;  /* 0x0000b100ff06db82 */ /* 0x000e700000000800 */
[----:B------:R-:W4:Y:S08]  /*11b50*/  @P5 LDC.64 R10, c[0x0][0x2c0] ;  /* 0x0000b000ff0a5b82 */ /* 0x000f300000000a00 */
[----:B------:R-:W5:Y:S08]  /*11b60*/  @P1 LDC R15, c[0x0][0x2c4] ;  /* 0x0000b100ff0f1b82 */ /* 0x000f700000000800 */
[----:B-1----:R-:W1:Y:S08]  /*11b70*/  @P2 LDC R6, c[0x0][0x2e4] ;  /* 0x0000b900ff062b82 */ /* 0x002e700000000800 */
[----:B------:R-:W2:Y:S01]  /*11b80*/  @P5 LDC R18, c[0x0][0x2c0] ;  /* 0x0000b000ff125b82 */ /* 0x000ea20000000800 */
[----:B----4-:R-:W-:-:S02]  /*11b90*/  @P5 IMAD R13, R11, R10, RZ ;  /* 0x0000000a0b0d5224 */ /* 0x010fc400078e02ff */
[----:B-1----:R-:W-:Y:S02]  /*11ba0*/  @!P5 IMAD.MOV.U32 R13, RZ, RZ, R6 ;  /* 0x000000ffff0dd224 */ /* 0x002fe400078e0006 */
[----:B------:R-:W-:Y:S01]  /*11bb0*/  @!P5 IMAD.MOV.U32 R18, RZ, RZ, 0x1 ;  /* 0x00000001ff12d424 */ /* 0x000fe200078e00ff */
[C---:B--2---:R-:W-:Y:S02]  /*11bc0*/  ISETP.NE.AND P0, PT, R19.reuse, -0x1, PT ;  /* 0xffffffff1300780c */ /* 0x044fe40003f05270 */
[----:B------:R-:W-:-:S11]  /*11bd0*/  ISETP.NE.OR P2, PT, R19, -0x1, !P1 ;  /* 0xffffffff1300780c */ /* 0x000fd60004f45670 */
[----:B------:R-:W1:Y:S01]  /*11be0*/  @!P0 LDC.64 R4, c[0x0][0x290] ;  /* 0x0000a400ff048b82 */ /* 0x000e620000000a00 */
[----:B------:R-:W-:-:S07]  /*11bf0*/  @!P0 SHF.R.S32.HI R0, RZ, 0x1f, R31 ;  /* 0x0000001fff008819 */ /* 0x000fce000001141f */
[----:B------:R-:W2:Y:S01]  /*11c00*/  @P0 LDC.64 R8, c[0x0][0x298] ;  /* 0x0000a600ff080b82 */ /* 0x000ea20000000a00 */
[----:B-1----:R-:W-:-:S04]  /*11c10*/  @!P0 IMAD R0, R0, R4, RZ ;  /* 0x0000000400008224 */ /* 0x002fc800078e02ff */
[C---:B------:R-:W-:Y:S01]  /*11c20*/  @!P0 IMAD R7, R31.reuse, R5, R0 ;  /* 0x000000051f078224 */ /* 0x040fe200078e0200 */
[----:B------:R-:W-:Y:S01]  /*11c30*/  LOP3.LUT R0, R14, 0xfffffffc, RZ, 0xc0, !PT ;  /* 0xfffffffc0e007812 */ /* 0x000fe200078ec0ff */
[----:B------:R-:W-:-:S04]  /*11c40*/  @!P0 IMAD.WIDE.U32 R4, R31, R4, RZ ;  /* 0x000000041f048225 */ /* 0x000fc800078e00ff */
[----:B--2---:R-:W-:Y:S01]  /*11c50*/  @P0 IMAD.WIDE.U32 R2, R19, R8, RZ ;  /* 0x0000000813020225 */ /* 0x004fe200078e00ff */
[----:B------:R-:W-:-:S03]  /*11c60*/  SHF.R.S32.HI R8, RZ, 0x2, R14 ;  /* 0x00000002ff087819 */ /* 0x000fc6000001140e */
[----:B------:R-:W-:Y:S01]  /*11c70*/  @P0 IMAD R9, R19, R9, R3 ;  /* 0x0000000913090224 */ /* 0x000fe200078e0203 */
[CC--:B------:R-:W-:Y:S01]  /*11c80*/  ISETP.GE.AND P4, PT, R8.reuse, R12.reuse, PT ;  /* 0x0000000c0800720c */ /* 0x0c0fe20003f86270 */
[----:B-----5:R-:W-:Y:S02]  /*11c90*/  @!P2 IMAD R19, R31, R15, RZ ;  /* 0x0000000f1f13a224 */ /* 0x020fe400078e02ff */
[C---:B------:R-:W-:Y:S02]  /*11ca0*/  VIADD R20, R8.reuse, 0x20 ;  /* 0x0000002008147836 */ /* 0x040fe40000000000 */
[C---:B------:R-:W-:Y:S01]  /*11cb0*/  VIADD R21, R8.reuse, 0x40 ;  /* 0x0000004008157836 */ /* 0x040fe20000000000 */
[----:B------:R1:W-:Y:S01]  /*11cc0*/  @!P2 STL [R1+0x6c], R19 ;  /* 0x00006c130100a387 */ /* 0x0003e20000100800 */
[----:B------:R-:W-:Y:S01]  /*11cd0*/  VIADD R22, R8, 0x60 ;  /* 0x0000006008167836 */ /* 0x000fe20000000000 */
[-C--:B------:R-:W-:Y:S01]  /*11ce0*/  ISETP.GE.AND P3, PT, R20, R12.reuse, PT ;  /* 0x0000000c1400720c */ /* 0x080fe20003f66270 */
[----:B------:R-:W-:Y:S01]  /*11cf0*/  @P0 IMAD.MOV.U32 R3, RZ, RZ, R2 ;  /* 0x000000ffff030224 */ /* 0x000fe200078e0002 */
[----:B------:R-:W-:Y:S01]  /*11d00*/  ISETP.GE.AND P2, PT, R21, R12, PT ;  /* 0x0000000c1500720c */ /* 0x000fe20003f46270 */
[----:B------:R-:W-:-:S02]  /*11d10*/  IMAD.IADD R0, R180, 0x1, -R0 ;  /* 0x00000001b4007824 */ /* 0x000fc400078e0a00 */
[----:B------:R-:W-:Y:S02]  /*11d20*/  @!P0 IMAD.IADD R9, R5, 0x1, R7 ;  /* 0x0000000105098824 */ /* 0x000fe400078e0207 */
[----:B------:R-:W-:Y:S01]  /*11d30*/  @!P0 IMAD.MOV.U32 R3, RZ, RZ, R4 ;  /* 0x000000ffff038224 */ /* 0x000fe200078e0004 */
[----:B------:R-:W-:Y:S01]  /*11d40*/  ISETP.GE.AND P0, PT, R22, R12, PT ;  /* 0x0000000c1600720c */ /* 0x000fe20003f06270 */
[----:B------:R-:W-:Y:S01]  /*11d50*/  @P5 IMAD.MOV.U32 R2, RZ, RZ, 0x1 ;  /* 0x00000001ff025424 */ /* 0x000fe200078e00ff */
[----:B------:R-:W-:Y:S01]  /*11d60*/  ISETP.NE.OR P6, PT, R0, RZ, P4 ;  /* 0x000000ff0000720c */ /* 0x000fe200027c5670 */
[----:B------:R-:W-:Y:S01]  /*11d70*/  @!P5 IMAD R2, R6, R16, RZ ;  /* 0x000000100602d224 */ /* 0x000fe200078e02ff */
[C---:B------:R-:W-:Y:S02]  /*11d80*/  ISETP.NE.OR P3, PT, R0.reuse, RZ, P3 ;  /* 0x000000ff0000720c */ /* 0x040fe40001f65670 */
[----:B------:R-:W-:Y:S02]  /*11d90*/  @!P1 CS2R R16, SRZ ;  /* 0x0000000000109805 */ /* 0x000fe4000001ff00 */
[C---:B------:R-:W-:Y:S01]  /*11da0*/  ISETP.NE.OR P2, PT, R0.reuse, RZ, P2 ;  /* 0x000000ff0000720c */ /* 0x040fe20001745670 */
[----:B------:R-:W-:Y:S01]  /*11db0*/  IMAD R5, R31, R2, RZ ;  /* 0x000000021f057224 */ /* 0x000fe200078e02ff */
[C---:B------:R-:W-:Y:S01]  /*11dc0*/  ISETP.NE.OR P0, PT, R0.reuse, RZ, P0 ;  /* 0x000000ff0000720c */ /* 0x040fe20000705670 */
[----:B------:R-:W-:Y:S01]  /*11dd0*/  IMAD.SHL.U32 R0, R0, 0x8, RZ ;  /* 0x0000000800007824 */ /* 0x000fe200078e00ff */
[----:B------:R-:W-:Y:S01]  /*11de0*/  P2R R24, PR, RZ, 0x4 ;  /* 0x00000004ff187803 */ /* 0x000fe20000000000 */
[----:B------:R-:W-:Y:S01]  /*11df0*/  @P1 IMAD.MOV.U32 R16, RZ, RZ, R19 ;  /* 0x000000ffff101224 */ /* 0x000fe200078e0013 */
[----:B------:R-:W-:-:S02]  /*11e00*/  P2R R25, PR, RZ, 0x1 ;  /* 0x00000001ff197803 */ /* 0x000fc40000000000 */
[C---:B------:R-:W-:Y:S02]  /*11e10*/  IADD3 R2, P0, R0.reuse, R3, RZ ;  /* 0x0000000300027210 */ /* 0x040fe40007f1e0ff */
[C---:B------:R-:W-:Y:S02]  /*11e20*/  ISETP.GE.AND P2, PT, R0.reuse, UR6, PT ;  /* 0x0000000600007c0c */ /* 0x040fe4000bf46270 */
[----:B------:R-:W-:Y:S02]  /*11e30*/  LEA.HI.X.SX32 R3, R0, R9, 0x1, P0 ;  /* 0x0000000900037211 */ /* 0x000fe400000f0eff */
[----:B------:R-:W-:Y:S02]  /*11e40*/  ISETP.GE.OR P0, PT, R8, R12, P2 ;  /* 0x0000000c0800720c */ /* 0x000fe40001706670 */
[----:B------:R-:W-:Y:S01]  /*11e50*/  SHF.R.S32.HI R4, RZ, 0x1f, R32 ;  /* 0x0000001fff047819 */ /* 0x000fe20000011420 */
[----:B------:R-:W-:Y:S01]  /*11e60*/  IMAD.WIDE.U32 R6, R32, UR4, R2 ;  /* 0x0000000420067c25 */ /* 0x000fe2000f8e0002 */
[----:B------:R-:W-:-:S02]  /*11e70*/  SHF.R.S32.HI R9, RZ, 0x1f, R8 ;  /* 0x0000001fff097819 */ /* 0x000fc40000011408 */
[----:B------:R-:W-:Y:S01]  /*11e80*/  @P1 SHF.R.S32.HI R17, RZ, 0x1f, R19 ;  /* 0x0000001fff111819 */ /* 0x000fe20000011413 */
[----:B------:R-:W-:Y:S01]  /*11e90*/  IMAD R4, R4, UR4, RZ ;  /* 0x0000000404047c24 */ /* 0x000fe2000f8e02ff */
[----:B------:R-:W-:Y:S01]  /*11ea0*/  P2R R23, PR, RZ, 0x8 ;  /* 0x00000008ff177803 */ /* 0x000fe20000000000 */
[----:B---3--:R-:W-:Y:S01]  /*11eb0*/  IMAD.WIDE R2, R27, 0x80, R8 ;  /* 0x000000801b027825 */ /* 0x008fe200078e0208 */
[----:B-1----:R-:W-:Y:S02]  /*11ec0*/  SEL R19, R5, RZ, !P1 ;  /* 0x000000ff05137207 */ /* 0x002fe40004800000 */
[----:B------:R-:W-:Y:S01]  /*11ed0*/  ISETP.GE.OR P3, PT, R20, R12, P2 ;  /* 0x0000000c1400720c */ /* 0x000fe20001766670 */
[----:B------:R-:W-:-:S04]  /*11ee0*/  IMAD R4, R32, UR5, R4 ;  /* 0x0000000520047c24 */ /* 0x000fc8000f8e0204 */
[----:B------:R-:W-:Y:S01]  /*11ef0*/  IMAD.IADD R5, R4, 0x1, R7 ;  /* 0x0000000104057824 */ /* 0x000fe200078e0207 */
[----:B------:R-:W-:Y:S07]  /*11f00*/  @P0 BRA `(.L_x_451) ;  /* 0x0000000000280947 */ /* 0x000fee0003800000 */
        /* <DEDUP_REMOVED lines=10> */
.L_x_451:
[----:B------:R-:W-:Y:S05]  /*11fb0*/  BSYNC B0 ;  /* 0x0000000000007941 */ /* 0x000fea0003800000 */
.L_x_450:
        /* <DEDUP_REMOVED lines=19> */
.L_x_453:
[----:B------:R-:W-:Y:S05]  /*120f0*/  BSYNC B0 ;  /* 0x0000000000007941 */ /* 0x000fea0003800000 */
.L_x_452:
        /* <DEDUP_REMOVED lines=15> */
.L_x_455:
[----:B------:R-:W-:Y:S05]  /*121f0*/  BSYNC B0 ;  /* 0x0000000000007941 */ /* 0x000fea0003800000 */
.L_x_454:
        /* <DEDUP_REMOVED lines=17> */
.L_x_457:
[----:B------:R-:W-:Y:S05]  /*12310*/  BSYNC B0 ;  /* 0x0000000000007941 */ /* 0x000fea0003800000 */
.L_x_456:
        /* <DEDUP_REMOVED lines=11> */
.L_x_459:
[----:B------:R-:W-:Y:S05]  /*123d0*/  BSYNC B0 ;  /* 0x0000000000007941 */ /* 0x000fea0003800000 */
.L_x_458:
[----:B------:R-:W-:Y:S01]  /*123e0*/  ISETP.NE.AND P0, PT, R23, RZ, PT ;  /* 0x000000ff1700720c */ /* 0x000fe20003f05270 */
[----:B------:R-:W-:-:S12]  /*123f0*/  BSSY B0, `(.L_x_460) ;  /* 0x000000a000007945 */ /* 0x000fd80003800000 */
        /* <DEDUP_REMOVED lines=9> */
.L_x_461:
[----:B------:R-:W-:Y:S05]  /*12490*/  BSYNC B0 ;  /* 0x0000000000007941 */ /* 0x000fea0003800000 */
.L_x_460:
        /* <DEDUP_REMOVED lines=11> */
.L_x_463:
[----:B------:R-:W-:Y:S05]  /*12550*/  BSYNC B0 ;  /* 0x0000000000007941 */ /* 0x000fea0003800000 */
.L_x_462:
        /* <DEDUP_REMOVED lines=11> */
.L_x_464:
        /* <DEDUP_REMOVED lines=15> */
.L_x_1313:


//--------------------- .text._ZN5flash16flash_fwd_kernelI23Flash_fwd_kernel_traitsILi32ELi128ELi128ELi4ELb0ELb0EN7cutlass10bfloat16_tE19Flash_kernel_traitsILi32ELi128ELi128ELi4ES3_EELb1ELb0ELb1ELb0ELb0ELb0ELb0ELb0EEEvNS_16Flash_fwd_paramsE --------------------------
	.section	.text._ZN5flash16flash_fwd_kernelI23Flash_fwd_kernel_traitsILi32ELi128ELi128ELi4ELb0ELb0EN7cutlass10bfloat16_tE19Flash_kernel_traitsILi32ELi128ELi128ELi4ES3_EELb1ELb0ELb1ELb0ELb0ELb0ELb0ELb0EEEvNS_16Flash_fwd_paramsE,"ax",@progbits
	.align	128
        .global         _ZN5flash16flash_fwd_kernelI23Flash_fwd_kernel_traitsILi32ELi128ELi128ELi4ELb0ELb0EN7cutlass10bfloat16_tE19Flash_kernel_traitsILi32ELi128ELi128ELi4ES3_EELb1ELb0ELb1ELb0ELb0ELb0ELb0ELb0EEEvNS_16Flash_fwd_paramsE
        .type           _ZN5flash16flash_fwd_kernelI23Flash_fwd_kernel_traitsILi32ELi128ELi128ELi4ELb0ELb0EN7cutlass10bfloat16_tE19Flash_kernel_traitsILi32ELi128ELi128ELi4ES3_EELb1ELb0ELb1ELb0ELb0ELb0ELb0ELb0EEEvNS_16Flash_fwd_paramsE,@function
        .size           _ZN5flash16flash_fwd_kernelI23Flash_fwd_kernel_traitsILi32ELi128ELi128ELi4ELb0ELb0EN7cutlass10bfloat16_tE19Flash_kernel_traitsILi32ELi128ELi128ELi4ES3_EELb1ELb0ELb1ELb0ELb0ELb0ELb0ELb0EEEvNS_16Flash_fwd_paramsE,(.L_x_1314 - _ZN5flash16flash_fwd_kernelI23Flash_fwd_kernel_traitsILi32ELi128ELi128ELi4ELb0ELb0EN7cutlass10bfloat16_tE19Flash_kernel_traitsILi32ELi128ELi128ELi4ES3_EELb1ELb0ELb1ELb0ELb0ELb0ELb0ELb0EEEvNS_16Flash_fwd_paramsE)
        .other          _ZN5flash16flash_fwd_kernelI23Flash_fwd_kernel_traitsILi32ELi128ELi128ELi4ELb0ELb0EN7cutlass10bfloat16_tE19Flash_kernel_traitsILi32ELi128ELi128ELi4ES3_EELb1ELb0ELb1ELb0ELb0ELb0ELb0ELb0EEEvNS_16Flash_fwd_paramsE,@"STO_CUDA_ENTRY STV_DEFAULT"
_ZN5flash16flash_fwd_kernelI23Flash_fwd_kernel_traitsILi32ELi128ELi128ELi4ELb0ELb0EN7cutlass10bfloat16_tE19Flash_kernel_traitsILi32ELi128ELi128ELi4ES3_EELb1ELb0ELb1ELb0ELb0ELb0ELb0ELb0EEEvNS_16Flash_fwd_paramsE:
.text._ZN5flash16flash_fwd_kernelI23Flash_fwd_kernel_traitsILi32ELi128ELi128ELi4ELb0ELb0EN7cutlass10bfloat16_tE19Flash_kernel_traitsILi32ELi128ELi128ELi4ES3_EELb1ELb0ELb1ELb0ELb0ELb0ELb0ELb0EEEvNS_16Flash_fwd_paramsE:
        /* <DEDUP_REMOVED lines=9> */
[----:B------:R-:W4:Y:S01]  /*0090*/  S2R R178, SR_TID.X ;  /* 0x0000000000b27919 */ /* 0x000f220000002100 */
[----:B------:R-:W-:Y:S01]  /*00a0*/  ULDC.64 UR6, c[0x0][0x2f0] ;  /* 0x0000bc0000067ab9 */ /* 0x000fe20000000a00 */
[----:B------:R-:W-:Y:S01]  /*00b0*/  ULDC.64 UR8, c[0x0][0x2f0] ;  /* 0x0000bc0000087ab9 */ /* 0x000fe20000000a00 */
[----:B-1----:R-:W-:-:S04]  /*00c0*/  VIADD R1, R1, 0xffffff28 ;  /* 0xffffff2801017836 */ /* 0x002fc80000000000 */
[----:B------:R2:W5:Y:S01]  /*00d0*/  @P2 LDG.E.64 R4, desc[UR20][R2.64] ;  /* 0x0000001402042981 */ /* 0x000562000c1e1b00 */
[----:B------:R-:W-:Y:S08]  /*00e0*/  S2UR UR14, SR_CTAID.X ;  /* 0x00000000000e79c3 */ /* 0x000ff00000002500 */
[----:B------:R-:W1:Y:S08]  /*00f0*/  S2UR UR33, SR_CTAID.Y ;  /* 0x00000000002179c3 */ /* 0x000e700000002600 */
[----:B------:R-:W4:Y:S01]  /*0100*/  S2UR UR31, SR_CTAID.Z ;  /* 0x00000000001f79c3 */ /* 0x000f220000002700 */
[----:B--2---:R-:W-:-:S07]  /*0110*/  @P2 IMAD.MOV.U32 R2, RZ, RZ, R6 ;  /* 0x000000ffff022224 */ /* 0x004fce00078e0006 */
[----:B------:R-:W2:Y:S01]  /*0120*/  @P2 LDC R0, c[0x0][0x3b0] ;  /* 0x0000ec00ff002b82 */ /* 0x000ea20000000800 */
[----:B---3--:R-:W-:-:S06]  /*0130*/  @P2 IMAD.MOV.U32 R3, RZ, RZ, R7 ;  /* 0x000000ffff032224 */ /* 0x008fcc00078e0007 */
[----:B------:R-:W2:Y:S01]  /*0140*/  @P2 LDG.E.64 R2, desc[UR20][R2.64] ;  /* 0x0000001402022981 */ /* 0x000ea2000c1e1b00 */
[----:B------:R-:W-:Y:S02]  /*0150*/  UISETP.NE.U32.AND UP2, UPT, UR6, URZ, UPT ;  /* 0x0000003f0600728c */ /* 0x000fe4000bf45070 */
[----:B-1----:R-:W-:Y:S02]  /*0160*/  UIMAD.WIDE UR8, UR33, 0x4, UR8 ;  /* 0x00000004210878a5 */ /* 0x002fe4000f8e0208 */
[----:B------:R-:W-:Y:S01]  /*0170*/  UISETP.NE.AND.EX UP2, UPT, UR7, URZ, UPT, UP2 ;  /* 0x0000003f0700728c */ /* 0x000fe2000bf45320 */
[----:B------:R-:W-:Y:S01]  /*0180*/  ULDC.U8 UR6, c[0x0][0x3c2] ;  /* 0x0000f08000067ab9 */ /* 0x000fe20000000000 */
[----:B----4-:R-:W-:Y:S02]  /*0190*/  ULOP3.LUT UR4, UR31, UR14, UR33, 0xfe, !UPT ;  /* 0x0000000e1f047292 */ /* 0x010fe4000f8efe21 */
[----:B------:R-:W-:Y:S02]  /*01a0*/  UISETP.NE.AND UP3, UPT, UR6, URZ, UPT ;  /* 0x0000003f0600728c */ /* 0x000fe4000bf65270 */
[----:B------:R-:W-:Y:S01]  /*01b0*/  PLOP3.LUT P0, PT, PT, PT, UP2, 0x80, 0x0 ;  /* 0x000000000000781c */ /* 0x000fe20003f0f028 */
[----:B------:R-:W-:Y:S01]  /*01c0*/  ULDC.64 UR6, c[0x0][0x2f8] ;  /* 0x0000be0000067ab9 */ /* 0x000fe20000000a00 */
[----:B------:R-:W-:Y:S01]  /*01d0*/  LOP3.LUT P3, RZ, R178, UR4, RZ, 0xfc, !PT ;  /* 0x00000004b2ff7c12 */ /* 0x000fe2000f86fcff */
[----:B------:R-:W-:-:S02]  /*01e0*/  ULDC.64 UR4, c[0x0][0x300] ;  /* 0x0000c00000047ab9 */ /* 0x000fc40000000a00 */
[----:B------:R-:W-:-:S04]  /*01f0*/  UISETP.NE.U32.AND UP1, UPT, UR4, URZ, UPT ;  /* 0x0000003f0400728c */ /* 0x000fc8000bf25070 */
[----:B------:R-:W-:-:S03]  /*0200*/  UISETP.NE.AND.EX UP1, UPT, UR5, URZ, UPT, UP1 ;  /* 0x0000003f0500728c */ /* 0x000fc6000bf25310 */
[----:B------:R-:W-:Y:S02]  /*0210*/  ULDC.64 UR4, c[0x0][0x2f8] ;  /* 0x0000be0000047ab9 */ /* 0x000fe40000000a00 */
[----:B------:R-:W-:Y:S01]  /*0220*/  UISETP.EQ.U32.AND UP0, UPT, UR4, URZ, UPT ;  /* 0x0000003f0400728c */ /* 0x000fe2000bf02070 */
[----:B------:R-:W1:Y:S03]  /*0230*/  @!P3 LDC.64 R8, c[0x0][0x3b8] ;  /* 0x0000ee00ff08bb82 */ /* 0x000e660000000a00 */
[----:B------:R-:W-:Y:S02]  /*0240*/  UISETP.EQ.OR.EX UP0, UPT, UR5, URZ, !UP3, UP0 ;  /* 0x0000003f0500728c */ /* 0x000fe4000df02700 */
[----:B------:R-:W-:Y:S01]  /*0250*/  UIMAD.WIDE UR6, UR33, 0x4, UR6 ;  /* 0x00000004210678a5 */ /* 0x000fe2000f8e0206 */
[----:B-----5:R-:W-:Y:S02]  /*0260*/  @P2 R2UR UR26, R4 ;  /* 0x00000000041a22ca */ /* 0x020fe400000e0000 */
[----:B------:R-:W-:-:S11]  /*0270*/  @P2 R2UR UR27, R5 ;  /* 0x00000000051b22ca */ /* 0x000fd600000e0000 */
[----:B------:R-:W-:Y:S02]  /*0280*/  IMAD.U32 R4, RZ, RZ, UR26 ;  /* 0x0000001aff047e24 */ /* 0x000fe4000f8e00ff */
[----:B------:R-:W-:-:S05]  /*0290*/  IMAD.U32 R5, RZ, RZ, UR27 ;  /* 0x0000001bff057e24 */ /* 0x000fca000f8e00ff */
[----:B-1----:R1:W-:Y:S01]  /*02a0*/  @!P3 STG.E.64 desc[UR20][R8.64], R4 ;  /* 0x000000040800b986 */ /* 0x0023e2000c101b14 */
[----:B--2---:R-:W-:Y:S01]  /*02b0*/  @P2 IADD3 R6, P1, R2, R0, RZ ;  /* 0x0000000002062210 */ /* 0x004fe20007f3e0ff */
[----:B------:R-:W-:-:S04]  /*02c0*/  IMAD.U32 R2, RZ, RZ, UR8 ;  /* 0x00000008ff027e24 */ /* 0x000fc8000f8e00ff */
[----:B------:R-:W-:Y:S01]  /*02d0*/  @P2 IMAD.X R7, RZ, RZ, R3, P1 ;  /* 0x000000ffff072224 */ /* 0x000fe200008e0603 */
[----:B------:R-:W-:Y:S01]  /*02e0*/  PLOP3.LUT P1, PT, PT, PT, UP1, 0x80, 0x0 ;  /* 0x000000000000781c */ /* 0x000fe20003f2f018 */
[----:B------:R-:W-:Y:S01]  /*02f0*/  IMAD.U32 R3, RZ, RZ, UR9 ;  /* 0x00000009ff037e24 */ /* 0x000fe2000f8e00ff */
[----:B------:R-:W-:Y:S02]  /*0300*/  @UP1 ULDC.64 UR8, c[0x0][0x300] ;  /* 0x0000c00000081ab9 */ /* 0x000fe40000000a00 */
[----:B------:R-:W-:Y:S01]  /*0310*/  @UP1 UIMAD.WIDE UR8, UR33, 0x4, UR8 ;  /* 0x00000004210818a5 */ /* 0x000fe2000f8e0208 */
[----:B-1----:R-:W-:Y:S02]  /*0320*/  @!P3 IMAD.MOV.U32 R4, RZ, RZ, R6 ;  /* 0x000000ffff04b224 */ /* 0x002fe400078e0006 */
[----:B------:R-:W-:Y:S01]  /*0330*/  @!P3 IMAD.MOV.U32 R5, RZ, RZ, R7 ;  /* 0x000000ffff05b224 */ /* 0x000fe200078e0007 */
[----:B------:R-:W-:-:S04]  /*0340*/  PLOP3.LUT P2, PT, PT, PT, UP0, 0x80, 0x0 ;  /* 0x000000000000781c */ /* 0x000fc80003f4f008 */
[----:B------:R1:W-:Y:S04]  /*0350*/  @!P3 STG.E.64 desc[UR20][R8.64+0x8], R4 ;  /* 0x000008040800b986 */ /* 0x0003e8000c101b14 */
[----:B-1----:R-:W2:Y:S04]  /*0360*/  @P0 LDG.E R8, desc[UR20][R2.64] ;  /* 0x0000001402080981 */ /* 0x002ea8000c1e1900 */
[----:B------:R1:W3:Y:S02]  /*0370*/  @P0 LDG.E R5, desc[UR20][R2.64+0x4] ;  /* 0x0000041402050981 */ /* 0x0002e4000c1e1900 */
[----:B-1----:R-:W-:-:S02]  /*0380*/  IMAD.U32 R2, RZ, RZ, UR8 ;  /* 0x00000008ff027e24 */ /* 0x002fc4000f8e00ff */
[----:B------:R-:W-:-:S05]  /*0390*/  IMAD.U32 R3, RZ, RZ, UR9 ;  /* 0x00000009ff037e24 */ /* 0x000fca000f8e00ff */
[----:B------:R1:W4:Y:S02]  /*03a0*/  @P1 LDG.E R0, desc[UR20][R2.64] ;  /* 0x0000001402001981 */ /* 0x000324000c1e1900 */
[----:B-1----:R-:W-:Y:S01]  /*03b0*/  IMAD.U32 R2, RZ, RZ, UR6 ;  /* 0x00000006ff027e24 */ /* 0x002fe2000f8e00ff */
[----:B------:R-:W-:Y:S01]  /*03c0*/  SHF.R.S32.HI R17, RZ, 0x1f, R178 ;  /* 0x0000001fff117819 */ /* 0x000fe200000114b2 */
[----:B------:R-:W-:Y:S01]  /*03d0*/  IMAD.U32 R3, RZ, RZ, UR7 ;  /* 0x00000007ff037e24 */ /* 0x000fe2000f8e00ff */
[----:B------:R-:W-:-:S04]  /*03e0*/  ULDC UR6, c[0x0][0x270] ;  /* 0x00009c0000067ab9 */ /* 0x000fc80000000800 */
[----:B------:R-:W5:Y:S01]  /*03f0*/  @!P2 LDG.E R4, desc[UR20][R2.64] ;  /* 0x000000140204a981 */ /* 0x000f62000c1e1900 */
[----:B------:R-:W-:Y:S01]  /*0400*/  UMOV UR34, URZ ;  /* 0x0000003f00227c82 */ /* 0x000fe20008000000 */
[----:B------:R-:W-:Y:S01]  /*0410*/  UIMAD UR7, UR33, UR6, UR31 ;  /* 0x00000006210772a4 */ /* 0x000fe2000f8e021f */
[----:B------:R-:W-:Y:S01]  /*0420*/  UMOV UR13, 0xffffffff ;  /* 0xffffffff000d7882 */ /* 0x000fe20000000000 */
[----:B------:R-:W-:Y:S01]  /*0430*/  UMOV UR8, 0xffffffff ;  /* 0xffffffff00087882 */ /* 0x000fe20000000000 */
[----:B--2---:R-:W-:Y:S02]  /*0440*/  @P0 R2UR UR13, R8 ;  /* 0x00000000080d02ca */ /* 0x004fe400000e0000 */
[----:B---3--:R-:W-:Y:S02]  /*0450*/  @P0 R2UR UR24, R5 ;  /* 0x00000000051802ca */ /* 0x008fe400000e0000 */
[----:B------:R-:W-:Y:S02]  /*0460*/  LEA.HI R5, R17, R178, RZ, 0x5 ;  /* 0x000000b211057211 */ /* 0x000fe400078f28ff */
[----:B------:R-:W-:Y:S01]  /*0470*/  ISETP.NE.U32.AND P0, PT, RZ, UR4, PT ;  /* 0x00000004ff007c0c */ /* 0x000fe2000bf05070 */
[----:B------:R-:W-:-:S08]  /*0480*/  USHF.L.U32 UR4, UR7, 0x5, URZ ;  /* 0x0000000507047899 */ /* 0x000fd0000800063f */
[----:B------:R-:W-:-:S07]  /*0490*/  @UP2 UIADD3 UR24, UR24, -UR13, URZ ;  /* 0x8000000d18182290 */ /* 0x000fce000fffe03f */
[----:B------:R-:W-:Y:S01]  /*04a0*/  @!UP2 ULDC UR24, c[0x0][0x2c4] ;  /* 0x0000b1000018aab9 */ /* 0x000fe20000000800 */
[----:B----4-:R-:W-:Y:S02]  /*04b0*/  @P1 R2UR UR34, R0 ;  /* 0x00000000002212ca */ /* 0x010fe400000e0000 */
[----:B------:R-:W-:-:S05]  /*04c0*/  LOP3.LUT R0, R5, 0xffffffe0, RZ, 0xc0, !PT ;  /* 0xffffffe005007812 */ /* 0x000fca00078ec0ff */
[----:B------:R-:W-:-:S05]  /*04d0*/  IMAD.IADD R133, R178, 0x1, -R0 ;  /* 0x00000001b2857824 */ /* 0x000fca00078e0a00 */
[--C-:B------:R-:W-:Y:S02]  /*04e0*/  SHF.R.S32.HI R0, RZ, 0x1f, R133.reuse ;  /* 0x0000001fff007819 */ /* 0x100fe40000011485 */
[----:B-----5:R-:W-:Y:S02]  /*04f0*/  @!P2 R2UR UR8, R4 ;  /* 0x000000000408a2ca */ /* 0x020fe400000e0000 */
[----:B------:R-:W-:Y:S01]  /*0500*/  ISETP.NE.AND.EX P2, PT, RZ, UR5, PT, P0 ;  /* 0x00000005ff007c0c */ /* 0x000fe2000bf45300 */
[----:B------:R-:W-:Y:S01]  /*0510*/  USHF.R.S32.HI UR5, URZ, 0x1f, UR4 ;  /* 0x0000001f3f057899 */ /* 0x000fe20008011404 */
[----:B------:R-:W-:-:S05]  /*0520*/  IADD3 R185, P1, P0, R6, UR4, R133 ;  /* 0x0000000406b97c10 */ /* 0x000fca000f83e085 */
[----:B------:R1:W-:Y:S01]  /*0530*/  STL [R1+0x98], R185 ;  /* 0x000098b901007387 */ /* 0x0003e20000100800 */
[----:B------:R-:W-:-:S05]  /*0540*/  IADD3.X R184, R7, UR5, R0, P1, P0 ;  /* 0x0000000507b87c10 */ /* 0x000fca0008fe0400 */
[----:B------:R-:W-:Y:S05]  /*0550*/  @!P2 BRA `(.L_x_465) ;  /* 0x00000000001ca947 */ /* 0x000fea0003800000 */
[----:B------:R-:W-:-:S13]  /*0560*/  PLOP3.LUT P0, PT, PT, PT, UP3, 0x80, 0x0 ;  /* 0x000000000000781c */ /* 0x000fda0003f0f038 */
[----:B------:R-:W2:Y:S04]  /*0570*/  @P0 LDG.E R0, desc[UR20][R2.64+0x4] ;  /* 0x0000041402000981 */ /* 0x000ea8000c1e1900 */
[----:B------:R-:W3:Y:S01]  /*0580*/  @!P0 LDG.E R2, desc[UR20][R2.64] ;  /* 0x0000001402028981 */ /* 0x000ee2000c1e1900 */
[----:B--2---:R-:W-:-:S13]  /*0590*/  @P0 R2UR UR7, R0 ;  /* 0x00000000000702ca */ /* 0x004fda00000e0000 */
[----:B------:R-:W-:-:S07]  /*05a0*/  @UP3 UIADD3 UR7, UR7, -UR8, URZ ;  /* 0x8000000807073290 */ /* 0x000fce000fffe03f */
[----:B---3--:R-:W-:Y:S01]  /*05b0*/  @!P0 R2UR UR7, R2 ;  /* 0x00000000020782ca */ /* 0x008fe200000e0000 */
[----:B------:R-:W-:-:S14]  /*05c0*/  BRA `(.L_x_466) ;  /* 0x0000000000047947 */ /* 0x000fdc0003800000 */
.L_x_465:
[----:B------:R-:W-:Y:S01]  /*05d0*/  ULDC UR7, c[0x0][0x2c8] ;  /* 0x0000b20000077ab9 */ /* 0x000fe20000000800 */
.L_x_466:
        /* <DEDUP_REMOVED lines=45> */
[----:B------:R-:W-:Y:S01]  /*08b0*/  LEA.HI R2, R17, R178, RZ, 0x2 ;  /* 0x000000b211027211 */ /* 0x000fe200078f10ff */
[----:B------:R-:W-:Y:S01]  /*08c0*/  ULDC.U8 UR7, c[0x0][0x3d9] ;  /* 0x0000f64000077ab9 */ /* 0x000fe20000000000 */
[----:B------:R-:W-:Y:S01]  /*08d0*/  USHF.R.S32.HI UR15, URZ, 0x1f, UR31 ;  /* 0x0000001f3f0f7899 */ /* 0x000fe2000801141f */
[----:B------:R-:W-:Y:S01]  /*08e0*/  BSSY B0, `(.L_x_468) ;  /* 0x0000053000007945 */ /* 0x000fe20003800000 */
[----:B------:R-:W-:Y:S01]  /*08f0*/  UISETP.NE.AND UP2, UPT, UR7, URZ, UPT ;  /* 0x0000003f0700728c */ /* 0x000fe2000bf45270 */
[----:B------:R-:W-:Y:S01]  /*0900*/  LOP3.LUT R0, R2, 0xfffffffc, RZ, 0xc0, !PT ;  /* 0xfffffffc02007812 */ /* 0x000fe200078ec0ff */
[----:B------:R-:W-:Y:S01]  /*0910*/  UIADD3 UR24, -UR22, UR24, URZ ;  /* 0x0000001816187290 */ /* 0x000fe2000fffe13f */
[----:B------:R-:W-:-:S03]  /*0920*/  SHF.R.S32.HI R2, RZ, 0x2, R2 ;  /* 0x00000002ff027819 */ /* 0x000fc60000011402 */
[----:B------:R-:W-:Y:S01]  /*0930*/  @!UP1 USHF.R.S32.HI UR12, URZ, 0x1f, UR33 ;  /* 0x0000001f3f0c9899 */ /* 0x000fe20008011421 */
[----:B------:R-:W-:Y:S01]  /*0940*/  IMAD.IADD R0, R178, 0x1, -R0 ;  /* 0x00000001b2007824 */ /* 0x000fe200078e0a00 */
[----:B------:R-:W-:Y:S01]  /*0950*/  @UP1 ULDC.64 UR8, c[0x0][0x298] ;  /* 0x0000a60000081ab9 */ /* 0x000fe20000000a00 */
[----:B------:R-:W-:Y:S01]  /*0960*/  @!UP1 ULDC.64 UR4, c[0x0][0x290] ;  /* 0x0000a40000049ab9 */ /* 0x000fe20000000a00 */
[----:B------:R-:W-:Y:S01]  /*0970*/  @UP1 UIMAD.WIDE.U32 UR10, UR13, UR8, URZ ;  /* 0x000000080d0a12a5 */ /* 0x000fe2000f8e003f */
[----:B------:R-:W-:Y:S01]  /*0980*/  IMAD.SHL.U32 R4, R0, 0x8, RZ ;  /* 0x0000000800047824 */ /* 0x000fe200078e00ff */
[----:B------:R-:W-:Y:S01]  /*0990*/  @!UP1 UIMAD UR8, UR12, UR4, URZ ;  /* 0x000000040c0892a4 */ /* 0x000fe2000f8e023f */
[C---:B------:R-:W-:Y:S01]  /*09a0*/  VIADD R14, R2.reuse, 0x20 ;  /* 0x00000020020e7836 */ /* 0x040fe20000000000 */
[----:B------:R-:W-:Y:S01]  /*09b0*/  @!UP1 UIMAD.WIDE.U32 UR16, UR33, UR4, URZ ;  /* 0x00000004211092a5 */ /* 0x000fe2000f8e003f */
[C---:B------:R-:W-:Y:S01]  /*09c0*/  VIADD R15, R2.reuse, 0x40 ;  /* 0x00000040020f7836 */ /* 0x040fe20000000000 */
[----:B------:R-:W-:Y:S01]  /*09d0*/  ULDC.U8 UR12, c[0x0][0x3d8] ;  /* 0x0000f600000c7ab9 */ /* 0x000fe20000000000 */
[----:B------:R-:W-:Y:S01]  /*09e0*/  @!UP1 UIMAD UR8, UR33, UR5, UR8 ;  /* 0x00000005210892a4 */ /* 0x000fe2000f8e0208 */
[C---:B------:R-:W-:Y:S01]  /*09f0*/  VIADD R16, R2.reuse, 0x60 ;  /* 0x0000006002107836 */ /* 0x040fe20000000000 */
[----:B------:R-:W-:Y:S01]  /*0a00*/  UISETP.NE.AND UP3, UPT, UR12, URZ, UPT ;  /* 0x0000003f0c00728c */ /* 0x000fe2000bf65270 */
[----:B------:R-:W-:Y:S01]  /*0a10*/  ISETP.GE.AND P4, PT, R2, UR24, PT ;  /* 0x0000001802007c0c */ /* 0x000fe2000bf86270 */
[----:B------:R-:W-:Y:S01]  /*0a20*/  UISETP.NE.AND UP0, UPT, UR12, URZ, !UP2 ;  /* 0x0000003f0c00728c */ /* 0x000fe2000d705270 */
[----:B------:R-:W-:Y:S01]  /*0a30*/  ISETP.GE.AND P3, PT, R14, UR24, PT ;  /* 0x000000180e007c0c */ /* 0x000fe2000bf66270 */
[----:B------:R-:W-:Y:S01]  /*0a40*/  @UP2 ULDC.64 UR4, c[0x0][0x2c0] ;  /* 0x0000b00000042ab9 */ /* 0x000fe20000000a00 */
[----:B------:R-:W-:Y:S01]  /*0a50*/  UISETP.EQ.AND UP3, UPT, UR7, URZ, UP3 ;  /* 0x0000003f0700728c */ /* 0x000fe20009f62270 */
[----:B------:R-:W-:Y:S01]  /*0a60*/  ISETP.GE.AND P2, PT, R15, UR24, PT ;  /* 0x000000180f007c0c */ /* 0x000fe2000bf46270 */
[----:B------:R-:W-:Y:S01]  /*0a70*/  @UP2 UIMAD UR18, UR5, UR4, URZ ;  /* 0x00000004051222a4 */ /* 0x000fe2000f8e023f */
[----:B------:R-:W-:Y:S01]  /*0a80*/  ISETP.GE.AND P1, PT, R16, UR24, PT ;  /* 0x0000001810007c0c */ /* 0x000fe2000bf26270 */
[----:B------:R-:W-:Y:S01]  /*0a90*/  @UP2 UMOV UR7, 0x1 ;  /* 0x0000000100072882 */ /* 0x000fe20000000000 */
[----:B------:R-:W-:Y:S01]  /*0aa0*/  ULDC.64 UR4, c[0x0][0x2a0] ;  /* 0x0000a80000047ab9 */ /* 0x000fe20000000a00 */
[----:B------:R-:W-:Y:S01]  /*0ab0*/  @UP1 UIMAD UR9, UR13, UR9, UR11 ;  /* 0x000000090d0912a4 */ /* 0x000fe2000f8e020b */
[----:B------:R-:W-:Y:S01]  /*0ac0*/  IMAD.U32 R3, RZ, RZ, UR4 ;  /* 0x00000004ff037e24 */ /* 0x000fe2000f8e00ff */
[----:B------:R-:W-:Y:S01]  /*0ad0*/  UIMAD UR15, UR15, UR4, URZ ;  /* 0x000000040f0f72a4 */ /* 0x000fe2000f8e023f */
[----:B------:R-:W-:Y:S01]  /*0ae0*/  ISETP.NE.OR P4, PT, R0, RZ, P4 ;  /* 0x000000ff0000720c */ /* 0x000fe20002785670 */
[----:B------:R-:W-:Y:S01]  /*0af0*/  ULDC UR11, c[0x0][0x2d0] ;  /* 0x0000b400000b7ab9 */ /* 0x000fe20000000800 */
[----:B------:R-:W-:Y:S01]  /*0b00*/  @!UP2 ULDC UR4, c[0x0][0x2c4] ;  /* 0x0000b1000004aab9 */ /* 0x000fe20000000800 */
[----:B------:R-:W-:Y:S01]  /*0b10*/  @UP0 ULDC UR4, c[0x0][0x2e4] ;  /* 0x0000b90000040ab9 */ /* 0x000fe20000000800 */
[----:B------:R-:W-:Y:S01]  /*0b20*/  UIMAD UR5, UR31, UR5, UR15 ;  /* 0x000000051f0572a4 */ /* 0x000fe2000f8e020f */
[----:B------:R-:W-:Y:S01]  /*0b30*/  ISETP.GE.AND P5, PT, R4, UR11, PT ;  /* 0x0000000b04007c0c */ /* 0x000fe2000bfa6270 */
[----:B------:R-:W-:Y:S01]  /*0b40*/  @!UP2 UIMAD UR7, UR4, UR6, URZ ;  /* 0x000000060407a2a4 */ /* 0x000fe2000f8e023f */
[----:B------:R-:W-:Y:S01]  /*0b50*/  ISETP.NE.OR P3, PT, R0, RZ, P3 ;  /* 0x000000ff0000720c */ /* 0x000fe20001f65670 */
[----:B------:R-:W-:Y:S01]  /*0b60*/  @UP1 UMOV UR15, UR10 ;  /* 0x0000000a000f1c82 */ /* 0x000fe20008000000 */
[----:B------:R-:W-:Y:S01]  /*0b70*/  @UP3 ULDC UR10, c[0x0][0x2c4] ;  /* 0x0000b100000a3ab9 */ /* 0x000fe20000000800 */
[----:B------:R-:W-:Y:S01]  /*0b80*/  UIMAD UR7, UR33, UR7, URZ ;  /* 0x00000007210772a4 */ /* 0x000fe2000f8e023f */
[----:B------:R-:W-:Y:S01]  /*0b90*/  ISETP.GE.OR P6, PT, R2, UR24, P5 ;  /* 0x0000001802007c0c */ /* 0x000fe2000afc6670 */
[----:B------:R-:W-:Y:S01]  /*0ba0*/  @UP3 UIMAD UR10, UR33, UR10, URZ ;  /* 0x0000000a210a32a4 */ /* 0x000fe2000f8e023f */
[C---:B------:R-:W-:Y:S01]  /*0bb0*/  ISETP.NE.OR P2, PT, R0.reuse, RZ, P2 ;  /* 0x000000ff0000720c */ /* 0x040fe20001745670 */
[----:B------:R-:W-:Y:S01]  /*0bc0*/  @!UP1 UIADD3 UR9, UR17, UR8, URZ ;  /* 0x0000000811099290 */ /* 0x000fe2000fffe03f */
[----:B------:R-:W-:Y:S01]  /*0bd0*/  ISETP.NE.OR P1, PT, R0, RZ, P1 ;  /* 0x000000ff0000720c */ /* 0x000fe20000f25670 */
[----:B------:R-:W-:Y:S01]  /*0be0*/  @!UP1 UMOV UR15, UR16 ;  /* 0x00000010000f9c82 */ /* 0x000fe20008000000 */
[----:B------:R-:W-:Y:S01]  /*0bf0*/  @UP3 USEL UR10, UR10, UR13, !UP1 ;  /* 0x0000000d0a0a3287 */ /* 0x000fe2000c800000 */
[C---:B------:R-:W-:Y:S01]  /*0c00*/  IADD3 R8, P0, R4.reuse, UR15, RZ ;  /* 0x0000000f04087c10 */ /* 0x040fe2000ff1e0ff */
[----:B------:R-:W-:Y:S01]  /*0c10*/  @UP2 ULDC UR12, c[0x0][0x2c0] ;  /* 0x0000b000000c2ab9 */ /* 0x000fe20000000800 */
[----:B------:R-:W-:Y:S01]  /*0c20*/  USEL UR7, UR7, URZ, !UP3 ;  /* 0x0000003f07077287 */ /* 0x000fe2000d800000 */
[----:B------:R-:W-:Y:S01]  /*0c30*/  @!UP2 UMOV UR12, 0x1 ;  /* 0x00000001000ca882 */ /* 0x000fe20000000000 */
[----:B------:R-:W-:Y:S01]  /*0c40*/  @!UP2 UMOV UR18, UR4 ;  /* 0x000000040012ac82 */ /* 0x000fe20008000000 */
[----:B------:R-:W-:Y:S01]  /*0c50*/  UIMAD UR22, UR22, UR12, URZ ;  /* 0x0000000c161672a4 */ /* 0x000fe2000f8e023f */
[----:B------:R-:W-:Y:S01]  /*0c60*/  LEA.HI.X.SX32 R9, R4, UR9, 0x1, P0 ;  /* 0x0000000904097c11 */ /* 0x000fe200080f0eff */
[----:B------:R-:W-:Y:S01]  /*0c70*/  UIMAD UR7, UR31, UR18, UR7 ;  /* 0x000000121f0772a4 */ /* 0x000fe2000f8e0207 */
[----:B------:R-:W-:Y:S01]  /*0c80*/  IMAD.U32 R4, RZ, RZ, UR14 ;  /* 0x0000000eff047e24 */ /* 0x000fe2000f8e00ff */
[----:B------:R-:W-:Y:S01]  /*0c90*/  @!UP3 UMOV UR26, URZ ;  /* 0x0000003f001abc82 */ /* 0x000fe20008000000 */
[----:B------:R-:W-:Y:S01]  /*0ca0*/  @UP3 UMOV UR26, UR10 ;  /* 0x0000000a001a3c82 */ /* 0x000fe20008000000 */
[----:B------:R-:W-:Y:S01]  /*0cb0*/  @!UP3 UMOV UR27, URZ ;  /* 0x0000003f001bbc82 */ /* 0x000fe20008000000 */
[----:B------:R-:W-:Y:S01]  /*0cc0*/  USHF.R.S32.HI UR4, URZ, 0x1f, UR22 ;  /* 0x0000001f3f047899 */ /* 0x000fe20008011416 */
[----:B------:R-:W-:Y:S01]  /*0cd0*/  IMAD.WIDE.U32 R8, R3, UR31, R8 ;  /* 0x0000001f03087c25 */ /* 0x000fe2000f8e0008 */
[----:B------:R-:W-:Y:S01]  /*0ce0*/  @UP3 USHF.R.S32.HI UR27, URZ, 0x1f, UR10 ;  /* 0x0000001f3f1b3899 */ /* 0x000fe2000801140a */
[--C-:B------:R-:W-:Y:S01]  /*0cf0*/  SHF.R.S32.HI R3, RZ, 0x1f, R2.reuse ;  /* 0x0000001fff037819 */ /* 0x100fe20000011402 */
[----:B------:R-:W-:Y:S01]  /*0d00*/  USHF.R.S32.HI UR6, URZ, 0x1f, UR7 ;  /* 0x0000001f3f067899 */ /* 0x000fe20008011407 */
[----:B------:R-:W-:Y:S01]  /*0d10*/  VIADD R7, R9, UR5 ;  /* 0x0000000509077c36 */ /* 0x000fe20008000000 */
        /* <DEDUP_REMOVED lines=15> */
.L_x_469:
[----:B------:R-:W-:Y:S05]  /*0e10*/  BSYNC B0 ;  /* 0x0000000000007941 */ /* 0x000fea0003800000 */
.L_x_468:
        /* <DEDUP_REMOVED lines=17> */
.L_x_471:
[----:B------:R-:W-:Y:S05]  /*0f30*/  BSYNC B0 ;  /* 0x0000000000007941 */ /* 0x000fea0003800000 */
.L_x_470:
        /* <DEDUP_REMOVED lines=15> */
.L_x_473:
[----:B------:R-:W-:Y:S05]  /*1030*/  BSYNC B0 ;  /* 0x0000000000007941 */ /* 0x000fea0003800000 */
.L_x_472:
        /* <DEDUP_REMOVED lines=14> */
.L_x_475:
[----:B------:R-:W-:Y:S05]  /*1120*/  BSYNC B0 ;  /* 0x0000000000007941 */ /* 0x000fea0003800000 */
.L_x_474:
        /* <DEDUP_REMOVED lines=10> */
.L_x_477:
[----:B------:R-:W-:Y:S05]  /*11d0*/  BSYNC B0 ;  /* 0x0000000000007941 */ /* 0x000fea0003800000 */
.L_x_476:
        /* <DEDUP_REMOVED lines=10> */
.L_x_479:
[----:B------:R-:W-:Y:S05]  /*1280*/  BSYNC B0 ;  /* 0x0000000000007941 */ /* 0x000fea0003800000 */
.L_x_478:
        /* <DEDUP_REMOVED lines=10> */
.L_x_481:
[----:B------:R-:W-:Y:S05]  /*1330*/  BSYNC B0 ;  /* 0x0000000000007941 */ /* 0x000fea0003800000 */
.L_x_480:
        /* <DEDUP_REMOVED lines=10> */
.L_x_467:
[----:B------:R-:W2:Y:S01]  /*13e0*/  LDC R23, c[0x0][0x278] ;  /* 0x00009e00ff177b82 */ /* 0x000ea20000000800 */
[CC--:B------:R-:W-:Y:S01]  /*13f0*/  LEA.HI R6, R17.reuse, R178.reuse, RZ, 0x2 ;  /* 0x000000b211067211 */ /* 0x0c0fe200078f10ff */
[----:B------:R-:W-:Y:S01]  /*1400*/  UISETP.NE.AND UP0, UPT, UR13, -0x1, UPT ;  /* 0xffffffff0d00788c */ /* 0x000fe2000bf05270 */
[----:B------:R-:W3:Y:S01]  /*1410*/  S2R R15, SR_CTAID.Z ;  /* 0x00000000000f7919 */ /* 0x000ee20000002700 */
[----:B------:R-:W-:Y:S01]  /*1420*/  UISETP.NE.AND UP1, UPT, UR8, -0x1, UPT ;  /* 0xffffffff0800788c */ /* 0x000fe2000bf25270 */
[----:B------:R-:W-:Y:S01]  /*1430*/  LOP3.LUT R4, R6, 0xfffffffc, RZ, 0xc0, !PT ;  /* 0xfffffffc06047812 */ /* 0x000fe200078ec0ff */
[----:B------:R-:W-:Y:S01]  /*1440*/  UIADD3 UR16, UR17, -0x1, URZ ;  /* 0xffffffff11107890 */ /* 0x000fe2000fffe03f */
[----:B------:R-:W-:Y:S02]  /*1450*/  LEA.HI R20, R17, R178, RZ, 0x3 ;  /* 0x000000b211147211 */ /* 0x000fe400078f18ff */
[----:B------:R-:W-:Y:S01]  /*1460*/  SHF.R.S32.HI R132, RZ, 0x5, R5 ;  /* 0x00000005ff847819 */ /* 0x000fe20000011405 */
[----:B------:R-:W-:Y:S01]  /*1470*/  IMAD.IADD R4, R178, 0x1, -R4 ;  /* 0x00000001b2047824 */ /* 0x000fe200078e0a04 */
[----:B------:R-:W-:Y:S01]  /*1480*/  PLOP3.LUT P0, PT, PT, PT, UP1, 0x80, 0x0 ;  /* 0x000000000000781c */ /* 0x000fe20003f0f018 */
[----:B------:R-:W-:Y:S01]  /*1490*/  UIMAD UR15, UR16, -0x80, UR23 ;  /* 0xffffff80100f78a4 */ /* 0x000fe2000f8e0217 */
[----:B------:R-:W-:Y:S01]  /*14a0*/  SHF.R.S32.HI R19, RZ, 0x3, R20 ;  /* 0x00000003ff137819 */ /* 0x000fe20000011414 */
[----:B------:R-:W-:Y:S01]  /*14b0*/  IMAD.SHL.U32 R8, R4, 0x8, RZ ;  /* 0x0000000804087824 */ /* 0x000fe200078e00ff */
[----:B------:R-:W-:Y:S01]  /*14c0*/  @UP0 ULDC.64 UR4, c[0x0][0x240] ;  /* 0x0000900000040ab9 */ /* 0x000fe20000000a00 */
[----:B------:R-:W-:-:S02]  /*14d0*/  @UP1 UIADD3 UR25, UR34, UR8, URZ ;  /* 0x0000000822191290 */ /* 0x000fc4000fffe03f */
[----:B------:R-:W-:Y:S01]  /*14e0*/  @UP0 UIMAD.WIDE.U32 UR28, UR13, UR4, URZ ;  /* 0x000000040d1c02a5 */ /* 0x000fe2000f8e003f */
[----:B------:R4:W-:Y:S01]  /*14f0*/  STL [R1+0x80], R8 ;  /* 0x0000800801007387 */ /* 0x0009e20000100800 */
[----:B------:R-:W-:Y:S01]  /*1500*/  @!UP0 ULDC.64 UR6, c[0x0][0x228] ;  /* 0x00008a0000068ab9 */ /* 0x000fe20000000a00 */
[----:B------:R-:W-:Y:S01]  /*1510*/  @UP1 ULDC.64 UR10, c[0x0][0x248] ;  /* 0x00009200000a1ab9 */ /* 0x000fe20000000a00 */
[----:B------:R-:W-:Y:S01]  /*1520*/  @UP0 UIMAD UR4, UR13, UR5, UR29 ;  /* 0x000000050d0402a4 */ /* 0x000fe2000f8e021d */
[----:B------:R-:W-:Y:S01]  /*1530*/  IMAD.SHL.U32 R5, R19, 0x40, RZ ;  /* 0x0000004013057824 */ /* 0x000fe200078e00ff */
[----:B--2---:R-:W-:Y:S01]  /*1540*/  IABS R0, R23 ;  /* 0x0000001700007213 */ /* 0x004fe20000000000 */
[----:B------:R-:W-:Y:S02]  /*1550*/  @!UP0 USHF.R.S32.HI UR5, URZ, 0x1f, UR33 ;  /* 0x0000001f3f058899 */ /* 0x000fe40008011421 */
[----:B------:R-:W-:Y:S01]  /*1560*/  @!UP0 UIMAD.WIDE.U32 UR36, UR33, UR6, URZ ;  /* 0x00000006212482a5 */ /* 0x000fe2000f8e003f */
[----:B------:R-:W-:Y:S01]  /*1570*/  LOP3.LUT R4, R5, 0xc0, RZ, 0xc0, !PT ;  /* 0x000000c005047812 */ /* 0x000fe200078ec0ff */
[----:B------:R-:W-:Y:S01]  /*1580*/  IMAD.MOV.U32 R22, RZ, RZ, R0 ;  /* 0x000000ffff167224 */ /* 0x000fe200078e0000 */
[----:B------:R-:W-:-:S02]  /*1590*/  @!UP0 UIMAD UR5, UR5, UR6, URZ ;  /* 0x00000006050582a4 */ /* 0x000fc4000f8e023f */
[----:B------:R-:W-:Y:S01]  /*15a0*/  @UP1 UIMAD.WIDE.U32 UR38, UR25, UR10, URZ ;  /* 0x0000000a192612a5 */ /* 0x000fe2000f8e003f */
[----:B------:R-:W2:Y:S01]  /*15b0*/  I2F.RP R2, R22 ;  /* 0x0000001600027306 */ /* 0x000ea20000209400 */
[----:B------:R-:W-:Y:S01]  /*15c0*/  @!UP0 UIMAD UR7, UR33, UR7, UR5 ;  /* 0x00000007210782a4 */ /* 0x000fe2000f8e0205 */
[----:B---3--:R-:W-:Y:S01]  /*15d0*/  IABS R15, R15 ;  /* 0x0000000f000f7213 */ /* 0x008fe20000000000 */
[----:B------:R-:W-:Y:S01]  /*15e0*/  @UP1 UIMAD UR25, UR25, UR11, URZ ;  /* 0x0000000b191912a4 */ /* 0x000fe2000f8e023f */
[----:B------:R-:W-:Y:S01]  /*15f0*/  @UP0 UMOV UR32, UR28 ;  /* 0x0000001c00200c82 */ /* 0x000fe20008000000 */
[----:B------:R-:W-:Y:S02]  /*1600*/  UIADD3 UR5, -UR22, UR24, URZ ;  /* 0x0000001816057290 */ /* 0x000fe4000fffe13f */
[----:B------:R-:W-:Y:S01]  /*1610*/  @UP1 UIADD3 UR25, UR39, UR25, URZ ;  /* 0x0000001927191290 */ /* 0x000fe2000fffe03f */
[----:B------:R-:W-:Y:S01]  /*1620*/  @UP1 UMOV UR28, UR38 ;  /* 0x00000026001c1c82 */ /* 0x000fe20008000000 */
[----:B------:R-:W-:Y:S01]  /*1630*/  @!UP0 UIADD3 UR4, UR37, UR7, URZ ;  /* 0x0000000725048290 */ /* 0x000fe2000fffe03f */
[----:B------:R-:W-:Y:S01]  /*1640*/  @!UP0 UMOV UR32, UR36 ;  /* 0x0000002400208c82 */ /* 0x000fe20008000000 */
[----:B--2---:R-:W2:Y:S02]  /*1650*/  MUFU.RCP R2, R2 ;  /* 0x0000000200027308 */ /* 0x004ea40000001000 */
[----:B--2---:R-:W-:-:S06]  /*1660*/  VIADD R2, R2, 0xffffffe ;  /* 0x0ffffffe02027836 */ /* 0x004fcc0000000000 */
[----:B------:R-:W2:Y:S02]  /*1670*/  F2I.FTZ.U32.TRUNC.NTZ R3, R2 ;  /* 0x0000000200037305 */ /* 0x000ea4000021f000 */
[----:B--2---:R-:W-:Y:S02]  /*1680*/  IMAD.MOV R0, RZ, RZ, -R3 ;  /* 0x000000ffff007224 */ /* 0x004fe400078e0a03 */
[----:B------:R-:W-:Y:S02]  /*1690*/  IMAD.MOV.U32 R2, RZ, RZ, RZ ;  /* 0x000000ffff027224 */ /* 0x000fe400078e00ff */
[----:B------:R-:W-:-:S04]  /*16a0*/  IMAD R0, R0, R22, RZ ;  /* 0x0000001600007224 */ /* 0x000fc800078e02ff */
[----:B------:R-:W-:Y:S01]  /*16b0*/  IMAD.HI.U32 R3, R3, R0, R2 ;  /* 0x0000000003037227 */ /* 0x000fe200078e0002 */
[----:B------:R-:W-:-:S04]  /*16c0*/  SHF.R.S32.HI R2, RZ, 0x2, R6 ;  /* 0x00000002ff027819 */ /* 0x000fc80000011406 */
[----:B------:R-:W-:Y:S01]  /*16d0*/  LEA.HI R6, R6, R2, RZ, 0x1 ;  /* 0x0000000206067211 */ /* 0x000fe200078f08ff */
[----:B------:R-:W-:Y:S01]  /*16e0*/  VIADD R0, R2, 0x20 ;  /* 0x0000002002007836 */ /* 0x000fe20000000000 */
[----:B----4-:R-:W-:Y:S06]  /*16f0*/  @P0 BRA `(.L_x_482) ;  /* 0x0000000000300947 */ /* 0x010fec0003800000 */
        /* <DEDUP_REMOVED lines=12> */
.L_x_482:
[----:B------:R-:W-:Y:S01]  /*17c0*/  @UP1 UIADD3 UR29, UR34, UR8, URZ ;  /* 0x00000008221d1290 */ /* 0x000fe2000fffe03f */
[----:B------:R-:W-:Y:S01]  /*17d0*/  IMAD.MOV.U32 R234, RZ, RZ, R8 ;  /* 0x000000ffffea7224 */ /* 0x000fe200078e0008 */
[----:B------:R-:W-:Y:S01]  /*17e0*/  LOP3.LUT R5, R6, 0x7fffffe, RZ, 0xc0, !PT ;  /* 0x07fffffe06057812 */ /* 0x000fe200078ec0ff */
[----:B------:R-:W-:Y:S01]  /*17f0*/  @UP1 ULDC.64 UR8, c[0x0][0x250] ;  /* 0x0000940000081ab9 */ /* 0x000fe20000000a00 */
[----:B------:R-:W-:Y:S01]  /*1800*/  MOV R234, R8 ;  /* 0x0000000800ea7202 */ /* 0x000fe20000000f00 */
[----:B------:R-:W-:Y:S01]  /*1810*/  @UP1 UIMAD.WIDE.U32 UR6, UR29, UR8, URZ ;  /* 0x000000081d0612a5 */ /* 0x000fe2000f8e003f */
[----:B------:R-:W-:Y:S01]  /*1820*/  LOP3.LUT R21, R23, UR31, RZ, 0x3c, !PT ;  /* 0x0000001f17157c12 */ /* 0x000fe2000f8e3cff */
[----:B------:R-:W-:Y:S01]  /*1830*/  @UP1 UIMAD UR29, UR29, UR9, URZ ;  /* 0x000000091d1d12a4 */ /* 0x000fe2000f8e023f */
[----:B------:R-:W-:Y:S01]  /*1840*/  LOP3.LUT R6, R4, 0x18, R234, 0xf8, !PT ;  /* 0x0000001804067812 */ /* 0x000fe200078ef8ea */
[----:B------:R-:W-:Y:S01]  /*1850*/  USHF.R.S32.HI UR35, URZ, 0x1f, UR31 ;  /* 0x0000001f3f237899 */ /* 0x000fe2000801141f */
[----:B------:R-:W-:Y:S01]  /*1860*/  IMAD.MOV.U32 R235, RZ, RZ, R9 ;  /* 0x000000ffffeb7224 */ /* 0x000fe200078e0009 */
[----:B------:R-:W-:Y:S01]  /*1870*/  @UP1 UIADD3 UR29, UR7, UR29, URZ ;  /* 0x0000001d071d1290 */ /* 0x000fe2000fffe03f */
[----:B------:R-:W-:Y:S01]  /*1880*/  SHF.R.U32.HI R4, RZ, 0x3, R4 ;  /* 0x00000003ff047819 */ /* 0x000fe20000011604 */
[----:B------:R-:W-:Y:S01]  /*1890*/  @UP1 UMOV UR30, UR6 ;  /* 0x00000006001e1c82 */ /* 0x000fe20008000000 */
[----:B------:R-:W-:-:S02]  /*18a0*/  IMAD.IADD R5, R2, 0x1, -R5 ;  /* 0x0000000102057824 */ /* 0x000fc400078e0a05 */
[----:B------:R-:W-:Y:S01]  /*18b0*/  IMAD.HI.U32 R16, R3, R15, RZ ;  /* 0x0000000f03107227 */ /* 0x000fe200078e00ff */
[----:B------:R-:W-:Y:S06]  /*18c0*/  @P0 BRA `(.L_x_483) ;  /* 0x0000000000340947 */ /* 0x000fec0003800000 */
        /* <DEDUP_REMOVED lines=13> */
.L_x_483:
[----:B------:R-:W2:Y:S01]  /*19a0*/  S2UR UR33, SR_CgaCtaId ;  /* 0x00000000002179c3 */ /* 0x000ea20000008800 */
[----:B------:R-:W-:Y:S01]  /*19b0*/  SHF.R.S32.HI R235, RZ, 0x1f, R234 ;  /* 0x0000001fffeb7819 */ /* 0x000fe200000114ea */
[----:B------:R-:W-:Y:S01]  /*19c0*/  ULDC.64 UR6, c[0x0][0x258] ;  /* 0x0000960000067ab9 */ /* 0x000fe20000000a00 */
[----:B------:R-:W-:Y:S01]  /*19d0*/  IADD3 R8, P3, R234, UR32, RZ ;  /* 0x00000020ea087c10 */ /* 0x000fe2000ff7e0ff */
[----:B------:R-:W-:Y:S01]  /*19e0*/  UIMAD UR35, UR35, UR6, URZ ;  /* 0x00000006232372a4 */ /* 0x000fe2000f8e023f */
[----:B------:R-:W-:Y:S01]  /*19f0*/  ISETP.GE.AND P1, PT, R2, UR5, PT ;  /* 0x0000000502007c0c */ /* 0x000fe2000bf26270 */
[----:B------:R3:W-:Y:S01]  /*1a00*/  STL [R1+0x84], R235 ;  /* 0x000084eb01007387 */ /* 0x0007e20000100800 */
[C---:B------:R-:W-:Y:S01]  /*1a10*/  ISETP.GE.AND P6, PT, R0.reuse, UR5, PT ;  /* 0x0000000500007c0c */ /* 0x040fe2000bfc6270 */
[----:B------:R-:W-:Y:S01]  /*1a20*/  IMAD.MOV R3, RZ, RZ, -R16 ;  /* 0x000000ffff037224 */ /* 0x000fe200078e0a10 */
[C---:B------:R-:W-:Y:S01]  /*1a30*/  ISETP.GE.AND P4, PT, R0.reuse, UR15, PT ;  /* 0x0000000f00007c0c */ /* 0x040fe2000bf86270 */
[----:B------:R-:W-:Y:S01]  /*1a40*/  UIMAD UR7, UR31, UR7, UR35 ;  /* 0x000000071f0772a4 */ /* 0x000fe2000f8e0223 */
[----:B------:R-:W-:Y:S01]  /*1a50*/  ISETP.GE.AND P2, PT, R0, UR15, PT ;  /* 0x0000000f00007c0c */ /* 0x000fe2000bf46270 */
[----:B------:R-:W-:Y:S01]  /*1a60*/  IMAD.U32 R0, RZ, RZ, UR6 ;  /* 0x00000006ff007e24 */ /* 0x000fe2000f8e00ff */
[----:B------:R-:W-:Y:S01]  /*1a70*/  IADD3.X R9, R235, UR4, RZ, P3, !PT ;  /* 0x00000004eb097c10 */ /* 0x000fe20009ffe4ff */
[----:B------:R-:W-:Y:S01]  /*1a80*/  UMOV UR4, 0x400 ;  /* 0x0000040000047882 */ /* 0x000fe20000000000 */
[----:B------:R-:W-:Y:S01]  /*1a90*/  LOP3.LUT R6, R6, R4, RZ, 0x3c, !PT ;  /* 0x0000000406067212 */ /* 0x000fe200078e3cff */
[----:B------:R-:W-:Y:S01]  /*1aa0*/  IMAD R4, R132, 0x8, R5 ;  /* 0x0000000884047824 */ /* 0x000fe200078e0205 */
[----:B------:R-:W-:Y:S01]  /*1ab0*/  BSSY B0, `(.L_x_484) ;  /* 0x0000022000007945 */ /* 0x000fe20003800000 */
[----:B------:R-:W-:-:S04]  /*1ac0*/  IMAD.WIDE.U32 R8, R0, UR31, R8 ;  /* 0x0000001f00087c25 */ /* 0x000fc8000f8e0008 */
[----:B------:R-:W-:Y:S01]  /*1ad0*/  IMAD R15, R22, R3, R15 ;  /* 0x00000003160f7224 */ /* 0x000fe200078e020f */
[----:B------:R-:W-:Y:S01]  /*1ae0*/  SHF.R.S32.HI R3, RZ, 0x1f, R2 ;  /* 0x0000001fff037819 */ /* 0x000fe20000011402 */
[----:B--2---:R-:W-:Y:S01]  /*1af0*/  ULEA UR4, UR33, UR4, 0x18 ;  /* 0x0000000421047291 */ /* 0x004fe2000f8ec03f */
[----:B------:R-:W-:Y:S02]  /*1b00*/  IMAD.U32 R6, R4, 0x20, R6 ;  /* 0x0000002004067824 */ /* 0x000fe400078e0006 */
[----:B------:R-:W-:Y:S01]  /*1b10*/  VIADD R14, R2, 0x40 ;  /* 0x00000040020e7836 */ /* 0x000fe20000000000 */
[----:B------:R-:W-:Y:S01]  /*1b20*/  ISETP.GT.U32.AND P5, PT, R22, R15, PT ;  /* 0x0000000f1600720c */ /* 0x000fe20003fa4070 */
[----:B------:R-:W-:Y:S01]  /*1b30*/  IMAD.U32 R4, RZ, RZ, UR14 ;  /* 0x0000000eff047e24 */ /* 0x000fe2000f8e00ff */
[----:B------:R-:W-:Y:S01]  /*1b40*/  LEA R196, R6, UR4, 0x1 ;  /* 0x0000000406c47c11 */ /* 0x000fe2000f8e08ff */
[----:B------:R-:W-:Y:S01]  /*1b50*/  VIADD R7, R9, UR7 ;  /* 0x0000000709077c36 */ /* 0x000fe20008000000 */
[----:B------:R-:W-:Y:S01]  /*1b60*/  ISETP.GE.AND P0, PT, R14, UR5, PT ;  /* 0x000000050e007c0c */ /* 0x000fe2000bf06270 */
[----:B------:R-:W-:Y:S01]  /*1b70*/  IMAD.WIDE R4, R4, 0x80, R2 ;  /* 0x0000008004047825 */ /* 0x000fe200078e0202 */
[----:B------:R-:W-:Y:S01]  /*1b80*/  ISETP.GE.AND P3, PT, R14, UR15, PT ;  /* 0x0000000f0e007c0c */ /* 0x000fe2000bf66270 */
[----:B---3--:R-:W-:-:S12]  /*1b90*/  @P1 BRA `(.L_x_485) ;  /* 0x00000000004c1947 */ /* 0x008fd80003800000 */
        /* <DEDUP_REMOVED lines=19> */
.L_x_485:
[----:B------:R-:W-:Y:S05]  /*1cd0*/  BSYNC B0 ;  /* 0x0000000000007941 */ /* 0x000fea0003800000 */
.L_x_484:
[----:B------:R-:W-:Y:S01]  /*1ce0*/  ISETP.GE.AND P1, PT, R14, UR15, PT ;  /* 0x0000000f0e007c0c */ /* 0x000fe2000bf26270 */
[----:B------:R-:W-:Y:S01]  /*1cf0*/  BSSY B0, `(.L_x_486) ;  /* 0x0000019000007945 */ /* 0x000fe20003800000 */
[----:B------:R-:W-:Y:S01]  /*1d00*/  LEA.HI R14, R17, R178, RZ, 0x4 ;  /* 0x000000b2110e7211 */ /* 0x000fe200078f20ff */
[----:B------:R-:W-:-:S03]  /*1d10*/  @!P5 IMAD.IADD R15, R15, 0x1, -R22 ;  /* 0x000000010f0fd824 */ /* 0x000fc600078e0a16 */
[----:B------:R-:W-:Y:S01]  /*1d20*/  LOP3.LUT R18, R14, 0xfffffff0, RZ, 0xc0, !PT ;  /* 0xfffffff00e127812 */ /* 0x000fe200078ec0ff */
        /* <DEDUP_REMOVED lines=21> */
.L_x_487:
[----:B------:R-:W-:Y:S05]  /*1e80*/  BSYNC B0 ;  /* 0x0000000000007941 */ /* 0x000fea0003800000 */
.L_x_486:
[----:B------:R-:W-:Y:S01]  /*1e90*/  SHF.R.S32.HI R17, RZ, 0x4, R14 ;  /* 0x00000004ff117819 */ /* 0x000fe2000001140e */
[----:B------:R-:W-:Y:S01]  /*1ea0*/  IMAD.IADD R0, R178, 0x1, -R18 ;  /* 0x00000001b2007824 */ /* 0x000fe200078e0a12 */
[----:B------:R-:W-:Y:S01]  /*1eb0*/  BSSY B0, `(.L_x_488) ;  /* 0x000001a000007945 */ /* 0x000fe20003800000 */
[----:B------:R-:W-:Y:S01]  /*1ec0*/  ISETP.GE.U32.AND P6, PT, R15, R22, PT ;  /* 0x000000160f00720c */ /* 0x000fe20003fc6070 */
[----:B------:R-:W-:Y:S01]  /*1ed0*/  VIADD R18, R2, 0x60 ;  /* 0x0000006002127836 */ /* 0x000fe20000000000 */
[----:B------:R-:W-:Y:S02]  /*1ee0*/  LEA.HI R15, R14, R17, RZ, 0x1 ;  /* 0x000000110e0f7211 */ /* 0x000fe400078f08ff */
[----:B------:R-:W-:Y:S01]  /*1ef0*/  LEA.HI R14, R0, R0, RZ, 0x1 ;  /* 0x00000000000e7211 */ /* 0x000fe200078f08ff */
[----:B------:R-:W-:Y:S05]  /*1f00*/  @P0 BRA `(.L_x_489) ;  /* 0x0000000000500947 */ /* 0x000fea0003800000 */
[----:B------:R-:W-:Y:S02]  /*1f10*/  ULDC UR6, c[0x0][0x2d0] ;  /* 0x0000b40000067ab9 */ /* 0x000fe40000000800 */
[----:B------:R-:W-:-:S13]  /*1f20*/  ISETP.GE.AND P0, PT, R234, UR6, PT ;  /* 0x00000006ea007c0c */ /* 0x000fda000bf06270 */
[----:B------:R1:W-:Y:S01]  /*1f30*/  @P0 STS.128 [R196+0x1000], RZ ;  /* 0x001000ffc4000388 */ /* 0x0003e20000000c00 */
[----:B------:R-:W-:Y:S05]  /*1f40*/  @P0 BRA `(.L_x_489) ;  /* 0x0000000000400947 */ /* 0x000fea0003800000 */
[----:B---3--:R-:W-:Y:S01]  /*1f50*/  IADD3 R12, P0, R4, 0x40, RZ ;  /* 0x00000040040c7810 */ /* 0x008fe20007f1e0ff */
[----:B------:R-:W-:Y:S01]  /*1f60*/  ULDC.64 UR6, c[0x0][0x240] ;  /* 0x0000900000067ab9 */ /* 0x000fe20000000a00 */
[----:B------:R-:W-:-:S03]  /*1f70*/  MOV R11, R7 ;  /* 0x00000007000b7202 */ /* 0x000fc60000000f00 */
[----:B------:R-:W-:-:S04]  /*1f80*/  IMAD.X R10, RZ, RZ, R5, P0 ;  /* 0x000000ffff0a7224 */ /* 0x000fc800000e0605 */
[----:B------:R-:W-:Y:S02]  /*1f90*/  IMAD R13, R10, UR6, RZ ;  /* 0x000000060a0d7c24 */ /* 0x000fe4000f8e02ff */
[----:B------:R-:W-:Y:S02]  /*1fa0*/  IMAD.MOV.U32 R10, RZ, RZ, R8 ;  /* 0x000000ffff0a7224 */ /* 0x000fe400078e0008 */
[C---:B------:R-:W-:Y:S02]  /*1fb0*/  IMAD R13, R12.reuse, UR7, R13 ;  /* 0x000000070c0d7c24 */ /* 0x040fe4000f8e020d */
[----:B------:R-:W-:Y:S01]  /*1fc0*/  IMAD.WIDE.U32 R10, R12, UR6, R10 ;  /* 0x000000060c0a7c25 */ /* 0x000fe2000f8e000a */
        /* <DEDUP_REMOVED lines=8> */
.L_x_489:
[----:B------:R-:W-:Y:S05]  /*2050*/  BSYNC B0 ;  /* 0x0000000000007941 */ /* 0x000fea0003800000 */
.L_x_488:
[----:B------:R-:W-:Y:S01]  /*2060*/  ISETP.GE.AND P0, PT, R18, UR5, PT ;  /* 0x0000000512007c0c */ /* 0x000fe2000bf06270 */
[----:B------:R-:W-:Y:S01]  /*2070*/  BSSY B0, `(.L_x_490) ;  /* 0x000001c000007945 */ /* 0x000fe20003800000 */
[----:B------:R-:W-:Y:S02]  /*2080*/  LOP3.LUT R10, R14, 0x7fffffe, RZ, 0xc0, !PT ;  /* 0x07fffffe0e0a7812 */ /* 0x000fe400078ec0ff */
[----:B------:R-:W-:Y:S02]  /*2090*/  LOP3.LUT R15, R15, 0xfffffffe, RZ, 0xc0, !PT ;  /* 0xfffffffe0f0f7812 */ /* 0x000fe400078ec0ff */
[----:B------:R-:W-:Y:S01]  /*20a0*/  SHF.R.S32.HI R11, RZ, 0x1f, R0 ;  /* 0x0000001fff0b7819 */ /* 0x000fe20000011400 */
[----:B------:R-:W-:Y:S01]  /*20b0*/  IMAD.IADD R177, R0, 0x1, -R10 ;  /* 0x0000000100b17824 */ /* 0x000fe200078e0a0a */
[----:B------:R-:W-:Y:S01]  /*20c0*/  LOP3.LUT R10, R20, 0xfffffff8, RZ, 0xc0, !PT ;  /* 0xfffffff8140a7812 */ /* 0x000fe200078ec0ff */
[----:B------:R-:W-:Y:S01]  /*20d0*/  IMAD.IADD R15, R17, 0x1, -R15 ;  /* 0x00000001110f7824 */ /* 0x000fe200078e0a0f */
[----:B---3--:R-:W-:-:S03]  /*20e0*/  LEA.HI R13, R11, R0, RZ, 0x3 ;  /* 0x000000000b0d7211 */ /* 0x008fc600078f18ff */
        /* <DEDUP_REMOVED lines=20> */
.L_x_491:
[----:B------:R-:W-:Y:S05]  /*2230*/  BSYNC B0 ;  /* 0x0000000000007941 */ /* 0x000fea0003800000 */
.L_x_490:
[----:B------:R-:W-:Y:S01]  /*2240*/  @!P5 VIADD R16, R16, 0x1 ;  /* 0x000000011010d836 */ /* 0x000fe20000000000 */
[----:B------:R-:W-:Y:S01]  /*2250*/  ISETP.GE.AND P0, PT, R21, RZ, PT ;  /* 0x000000ff1500720c */ /* 0x000fe20003f06270 */
[----:B------:R-:W-:Y:S01]  /*2260*/  IMAD R6, R3, UR10, RZ ;  /* 0x0000000a03067c24 */ /* 0x000fe2000f8e02ff */
[----:B------:R-:W-:Y:S01]  /*2270*/  ISETP.NE.AND P5, PT, R23, RZ, PT ;  /* 0x000000ff1700720c */ /* 0x000fe20003fa5270 */
[----:B-1----:R-:W-:Y:S01]  /*2280*/  IMAD.WIDE.U32 R4, R2, UR10, R234 ;  /* 0x0000000a02047c25 */ /* 0x002fe2000f8e00ea */
[--C-:B------:R-:W-:Y:S01]  /*2290*/  SHF.R.S32.HI R7, RZ, 0x1, R14.reuse ;  /* 0x00000001ff077819 */ /* 0x100fe2000001140e */
[----:B------:R-:W-:Y:S01]  /*22a0*/  ULDC.64 UR6, c[0x0][0x260] ;  /* 0x0000980000067ab9 */ /* 0x000fe20000000a00 */
[----:B------:R-:W-:Y:S01]  /*22b0*/  SHF.R.S32.HI R0, RZ, 0x1f, R14 ;  /* 0x0000001fff007819 */ /* 0x000fe2000001140e */
[----:B------:R-:W-:Y:S01]  /*22c0*/  IMAD R3, R3, UR8, RZ ;  /* 0x0000000803037c24 */ /* 0x000fe2000f8e02ff */
[----:B------:R-:W-:Y:S01]  /*22d0*/  @P6 IADD3 R16, R16, 0x1, RZ ;  /* 0x0000000110106810 */ /* 0x000fe20007ffe0ff */
[----:B------:R-:W-:Y:S01]  /*22e0*/  IMAD.IADD R12, R178, 0x1, -R10 ;  /* 0x00000001b20c7824 */ /* 0x000fe200078e0a0a */
[----:B------:R-:W-:Y:S01]  /*22f0*/  LEA.HI R8, R0, R7, RZ, 0x2 ;  /* 0x0000000700087211 */ /* 0x000fe200078f10ff */
[----:B------:R-:W-:Y:S01]  /*2300*/  USHF.R.S32.HI UR31, URZ, 0x1f, UR16 ;  /* 0x0000001f3f1f7899 */ /* 0x000fe20008011410 */
[----:B------:R-:W-:Y:S01]  /*2310*/  BSSY B0, `(.L_x_492) ;  /* 0x0000036000007945 */ /* 0x000fe20003800000 */
[----:B------:R-:W-:Y:S01]  /*2320*/  IMAD.MOV.U32 R0, RZ, RZ, R16 ;  /* 0x000000ffff007224 */ /* 0x000fe200078e0010 */
[----:B------:R-:W-:Y:S01]  /*2330*/  LOP3.LUT R9, R8, 0xfffffffc, RZ, 0xc0, !PT ;  /* 0xfffffffc08097812 */ /* 0x000fe200078ec0ff */
[----:B------:R-:W-:Y:S01]  /*2340*/  IMAD R8, R2, UR11, R6 ;  /* 0x0000000b02087c24 */ /* 0x000fe2000f8e0206 */
[----:B------:R-:W-:Y:S01]  /*2350*/  LEA.HI R11, R12, R12, RZ, 0x1 ;  /* 0x0000000c0c0b7211 */ /* 0x000fe200078f08ff */
[----:B------:R-:W-:Y:S01]  /*2360*/  @!P0 IMAD.MOV R0, RZ, RZ, -R0 ;  /* 0x000000ffff008224 */ /* 0x000fe200078e0a00 */
[----:B------:R-:W-:Y:S01]  /*2370*/  IADD3 R6, P0, R4, UR28, RZ ;  /* 0x0000001c04067c10 */ /* 0x000fe2000ff1e0ff */
[----:B------:R-:W-:Y:S01]  /*2380*/  IMAD.IADD R17, R7, 0x1, -R9 ;  /* 0x0000000107117824 */ /* 0x000fe200078e0a09 */
[----:B------:R-:W-:Y:S01]  /*2390*/  @!P5 LOP3.LUT R0, RZ, R23, RZ, 0x33, !PT ;  /* 0x00000017ff00d212 */ /* 0x000fe200078e33ff */
[----:B------:R-:W-:Y:S01]  /*23a0*/  USHF.L.U32 UR28, UR10, 0x7, URZ ;  /* 0x000000070a1c7899 */ /* 0x000fe2000800063f */
[----:B------:R-:W-:Y:S01]  /*23b0*/  IADD3.X R7, R5, UR25, R8, P0, !PT ;  /* 0x0000001905077c10 */ /* 0x000fe200087fe408 */
[C---:B------:R-:W-:Y:S01]  /*23c0*/  IMAD.WIDE.U32 R4, R2.reuse, UR8, R234 ;  /* 0x0000000802047c25 */ /* 0x040fe2000f8e00ea */
[----:B------:R-:W-:Y:S01]  /*23d0*/  SHF.R.S32.HI R8, RZ, 0x1f, R0 ;  /* 0x0000001fff087819 */ /* 0x000fe20000011400 */
[----:B------:R-:W-:Y:S01]  /*23e0*/  USHF.L.U64.HI UR25, UR10, 0x7, UR11 ;  /* 0x000000070a197899 */ /* 0x000fe2000801020b */
[----:B------:R-:W-:Y:S01]  /*23f0*/  ISETP.GE.AND P0, PT, R2, UR15, PT ;  /* 0x0000000f02007c0c */ /* 0x000fe2000bf06270 */
[----:B------:R-:W-:Y:S01]  /*2400*/  IMAD.WIDE.U32 R24, R0, UR6, R6 ;  /* 0x0000000600187c25 */ /* 0x000fe2000f8e0006 */
[----:B------:R-:W-:-:S02]  /*2410*/  ISETP.GE.AND P5, PT, R2, UR15, PT ;  /* 0x0000000f02007c0c */ /* 0x000fc4000bfa6270 */
[----:B------:R-:W-:Y:S01]  /*2420*/  IADD3 R4, P6, R4, UR30, RZ ;  /* 0x0000001e04047c10 */ /* 0x000fe2000ffde0ff */
[----:B------:R-:W-:Y:S01]  /*2430*/  IMAD R9, R8, UR6, RZ ;  /* 0x0000000608097c24 */ /* 0x000fe2000f8e02ff */
[----:B------:R1:W-:Y:S01]  /*2440*/  STL.64 [R1+0x90], R24 ;  /* 0x0000901801007387 */ /* 0x0003e20000100a00 */
[----:B------:R-:W-:Y:S01]  /*2450*/  IMAD R2, R2, UR9, R3 ;  /* 0x0000000902027c24 */ /* 0x000fe2000f8e0203 */
[----:B------:R-:W-:Y:S01]  /*2460*/  LOP3.LUT R10, R11, 0x3fffffe, RZ, 0xc0, !PT ;  /* 0x03fffffe0b0a7812 */ /* 0x000fe200078ec0ff */
[----:B------:R-:W-:Y:S01]  /*2470*/  IMAD R3, R0, UR7, R9 ;  /* 0x0000000700037c24 */ /* 0x000fe2000f8e0209 */
[----:B------:R-:W-:Y:S01]  /*2480*/  ULDC.64 UR6, c[0x0][0x268] ;  /* 0x00009a0000067ab9 */ /* 0x000fe20000000a00 */
[----:B------:R-:W-:Y:S01]  /*2490*/  IMAD.MOV.U32 R232, RZ, RZ, R24 ;  /* 0x000000ffffe87224 */ /* 0x000fe200078e0018 */
[----:B------:R-:W-:Y:S01]  /*24a0*/  IADD3.X R5, R5, UR29, R2, P6, !PT ;  /* 0x0000001d05057c10 */ /* 0x000fe2000b7fe402 */
[----:B------:R-:W-:Y:S01]  /*24b0*/  UIMAD UR29, UR25, UR16, URZ ;  /* 0x00000010191d72a4 */ /* 0x000fe2000f8e023f */
[----:B------:R-:W-:Y:S01]  /*24c0*/  IADD3 R233, R25, R3, RZ ;  /* 0x0000000319e97210 */ /* 0x000fe20007ffe0ff */
[----:B------:R-:W-:Y:S01]  /*24d0*/  IMAD.U32 R2, RZ, RZ, UR16 ;  /* 0x00000010ff027e24 */ /* 0x000fe2000f8e00ff */
[----:B------:R-:W-:Y:S01]  /*24e0*/  IADD3 R10, R12, -R10, RZ ;  /* 0x8000000a0c0a7210 */ /* 0x000fe20007ffe0ff */
[----:B------:R-:W-:Y:S01]  /*24f0*/  IMAD.WIDE.U32 R22, R0, UR6, R4 ;  /* 0x0000000600167c25 */ /* 0x000fe2000f8e0004 */
[----:B------:R-:W-:Y:S01]  /*2500*/  UIMAD UR29, UR31, UR28, UR29 ;  /* 0x0000001c1f1d72a4 */ /* 0x000fe2000f8e021d */
[----:B------:R1:W-:Y:S01]  /*2510*/  STL.64 [R1+0x88], R232 ;  /* 0x000088e801007387 */ /* 0x0003e20000100a00 */
[----:B------:R-:W-:Y:S01]  /*2520*/  ISETP.GE.AND P6, PT, R18, UR15, PT ;  /* 0x0000000f12007c0c */ /* 0x000fe2000bfc6270 */
[----:B------:R-:W-:Y:S01]  /*2530*/  IMAD.WIDE.U32 R2, R2, UR28, R232 ;  /* 0x0000001c02027c25 */ /* 0x000fe2000f8e00e8 */
[----:B------:R-:W-:Y:S01]  /*2540*/  SHF.R.S32.HI R16, RZ, 0x1, R11 ;  /* 0x00000001ff107819 */ /* 0x000fe2000001140b */
[----:B------:R1:W-:Y:S02]  /*2550*/  STL.64 [R1+0xa0], R22 ;  /* 0x0000a01601007387 */ /* 0x0003e40000100a00 */
[----:B------:R-:W-:Y:S01]  /*2560*/  IMAD R6, R8, UR6, RZ ;  /* 0x0000000608067c24 */ /* 0x000fe2000f8e02ff */
[----:B------:R-:W-:-:S03]  /*2570*/  IADD3 R5, R3, UR29, RZ ;  /* 0x0000001d03057c10 */ /* 0x000fc6000fffe0ff */
[----:B------:R-:W-:Y:S01]  /*2580*/  IMAD R9, R0, UR7, R6 ;  /* 0x0000000700097c24 */ /* 0x000fe2000f8e0206 */
        /* <DEDUP_REMOVED lines=14> */
.L_x_493:
[----:B------:R-:W-:Y:S05]  /*2670*/  BSYNC B0 ;  /* 0x0000000000007941 */ /* 0x000fea0003800000 */
.L_x_492:
[----:B------:R-:W-:Y:S01]  /*2680*/  USHF.L.U64.HI UR29, UR10, 0x5, UR11 ;  /* 0x000000050a1d7899 */ /* 0x000fe2000801020b */
[----:B------:R-:W-:Y:S01]  /*2690*/  BSSY B0, `(.L_x_494) ;  /* 0x0000011000007945 */ /* 0x000fe20003800000 */
[----:B------:R-:W-:Y:S01]  /*26a0*/  USHF.L.U32 UR30, UR10, 0x5, URZ ;  /* 0x000000050a1e7899 */ /* 0x000fe2000800063f */
[----:B------:R-:W-:Y:S02]  /*26b0*/  SHF.L.U32 R8, R16, 0x6, RZ ;  /* 0x0000000610087819 */ /* 0x000fe400000006ff */
[----:B------:R-:W-:Y:S05]  /*26c0*/  @P4 BRA `(.L_x_495) ;  /* 0x0000000000344947 */ /* 0x000fea0003800000 */
[----:B------:R-:W-:Y:S02]  /*26d0*/  ULDC UR6, c[0x0][0x2d0] ;  /* 0x0000b40000067ab9 */ /* 0x000fe40000000800 */
[----:B------:R-:W-:-:S13]  /*26e0*/  ISETP.GE.AND P0, PT, R234, UR6, PT ;  /* 0x00000006ea007c0c */ /* 0x000fda000bf06270 */
[----:B------:R1:W-:Y:S01]  /*26f0*/  @P0 STS.128 [R196+0x2800], RZ ;  /* 0x002800ffc4000388 */ /* 0x0003e20000000c00 */
[----:B------:R-:W-:Y:S05]  /*2700*/  @P0 BRA `(.L_x_495) ;  /* 0x0000000000240947 */ /* 0x000fea0003800000 */
[----:B------:R-:W-:Y:S01]  /*2710*/  IADD3 R0, P0, R2, UR30, RZ ;  /* 0x0000001e02007c10 */ /* 0x000fe2000ff1e0ff */
[----:B------:R-:W-:-:S03]  /*2720*/  ULDC.64 UR6, c[0x0][0x218] ;  /* 0x0000860000067ab9 */ /* 0x000fc60000000a00 */
[----:B-1----:R-:W-:Y:S02]  /*2730*/  IADD3.X R7, R5, UR29, RZ, P0, !PT ;  /* 0x0000001d05077c10 */ /* 0x002fe400087fe4ff */
[----:B------:R-:W-:-:S04]  /*2740*/  LEA R6, P0, R0, UR6, 0x1 ;  /* 0x0000000600067c11 */ /* 0x000fc8000f8008ff */
[----:B------:R-:W-:-:S05]  /*2750*/  LEA.HI.X R7, R0, UR7, R7, 0x1, P0 ;  /* 0x0000000700077c11 */ /* 0x000fca00080f0c07 */
[----:B------:R-:W-:Y:S01]  /*2760*/  @!PT LDS RZ, [RZ] ;  /* 0x00000000fffff984 */ /* 0x000fe20000000800 */
[----:B------:R-:W-:Y:S01]  /*2770*/  @!PT LDS RZ, [RZ] ;  /* 0x00000000fffff984 */ /* 0x000fe20000000800 */
[----:B------:R-:W-:Y:S01]  /*2780*/  @!PT LDS RZ, [RZ] ;  /* 0x00000000fffff984 */ /* 0x000fe20000000800 */
[----:B------:R1:W-:Y:S04]  /*2790*/  LDGSTS.E.BYPASS.LTC128B.128 [R196+0x2800], desc[UR20][R6.64] ;  /* 0x0280000006c47fae */ /* 0x0003e8000b901d54 */
.L_x_495:
[----:B------:R-:W-:Y:S05]  /*27a0*/  BSYNC B0 ;  /* 0x0000000000007941 */ /* 0x000fea0003800000 */
.L_x_494:
        /* <DEDUP_REMOVED lines=18> */
.L_x_497:
[----:B------:R-:W-:Y:S05]  /*28d0*/  BSYNC B0 ;  /* 0x0000000000007941 */ /* 0x000fea0003800000 */
.L_x_496:
        /* <DEDUP_REMOVED lines=18> */
.L_x_499:
[----:B------:R-:W-:Y:S05]  /*2a00*/  BSYNC B0 ;  /* 0x0000000000007941 */ /* 0x000fea0003800000 */
.L_x_498:
[----:B------:R-:W0:Y:S01]  /*2a10*/  LDGDEPBAR ;  /* 0x00000000000079af */ /* 0x000e220000000000 */
[----:B------:R-:W-:Y:S01]  /*2a20*/  IMAD.SHL.U32 R3, R19, 0x8, RZ ;  /* 0x0000000813037824 */ /* 0x000fe200078e00ff */
[----:B------:R-:W-:Y:S01]  /*2a30*/  LOP3.LUT R0, R8, 0xc0, RZ, 0xc0, !PT ;  /* 0x000000c008007812 */ /* 0x000fe200078ec0ff */
[----:B------:R-:W-:Y:S01]  /*2a40*/  IMAD.SHL.U32 R2, R17, 0x40, RZ ;  /* 0x0000004011027824 */ /* 0x000fe200078e00ff */
[----:B------:R-:W-:Y:S01]  /*2a50*/  IADD3 R21, R23, R9, RZ ;  /* 0x0000000917157210 */ /* 0x000fe20007ffe0ff */
[----:B-1----:R-:W-:Y:S01]  /*2a60*/  IMAD.SHL.U32 R4, R13, 0x20, RZ ;  /* 0x000000200d047824 */ /* 0x002fe200078e00ff */
[----:B------:R-:W-:Y:S01]  /*2a70*/  MOV R20, R22 ;  /* 0x0000001600147202 */ /* 0x000fe20000000f00 */
[----:B------:R-:W-:Y:S01]  /*2a80*/  IMAD.SHL.U32 R5, R15, 0x8, RZ ;  /* 0x000000080f057824 */ /* 0x000fe200078e00ff */
[----:B------:R-:W-:Y:S01]  /*2a90*/  LOP3.LUT R3, R0, 0x8, R3, 0xf8, !PT ;  /* 0x0000000800037812 */ /* 0x000fe200078ef803 */
[----:B------:R-:W-:Y:S01]  /*2aa0*/  USHF.L.U64.HI UR32, UR8, 0x7, UR9 ;  /* 0x0000000708207899 */ /* 0x000fe20008010209 */
[----:B------:R-:W-:Y:S01]  /*2ab0*/  SHF.R.U32.HI R0, RZ, 0x3, R0 ;  /* 0x00000003ff007819 */ /* 0x000fe20000011600 */
[----:B------:R1:W-:Y:S01]  /*2ac0*/  STL.64 [R1+0x40], R20 ;  /* 0x0000401401007387 */ /* 0x0003e20000100a00 */
[----:B------:R-:W-:Y:S01]  /*2ad0*/  LOP3.LUT R2, R2, 0xc0, RZ, 0xc0, !PT ;  /* 0x000000c002027812 */ /* 0x000fe200078ec0ff */
[----:B------:R-:W-:Y:S01]  /*2ae0*/  USHF.L.U32 UR33, UR8, 0x7, URZ ;  /* 0x0000000708217899 */ /* 0x000fe2000800063f */
[----:B------:R-:W-:Y:S01]  /*2af0*/  LOP3.LUT R176, R4, 0xffffff00, RZ, 0xc0, !PT ;  /* 0xffffff0004b07812 */ /* 0x000fe200078ec0ff */
[----:B------:R-:W-:Y:S01]  /*2b00*/  UIMAD UR6, UR32, UR16, URZ ;  /* 0x00000010200672a4 */ /* 0x000fe2000f8e023f */
[----:B------:R-:W-:Y:S01]  /*2b10*/  LOP3.LUT R0, R3, R0, RZ, 0x3c, !PT ;  /* 0x0000000003007212 */ /* 0x000fe200078e3cff */
[----:B------:R-:W-:Y:S01]  /*2b20*/  BSSY B0, `(.L_x_500) ;  /* 0x0000022000007945 */ /* 0x000fe20003800000 */
[----:B------:R-:W-:Y:S01]  /*2b30*/  LOP3.LUT R4, R2, 0x8, R5, 0xf8, !PT ;  /* 0x0000000802047812 */ /* 0x000fe200078ef805 */
[----:B------:R-:W-:Y:S01]  /*2b40*/  UIMAD UR6, UR31, UR33, UR6 ;  /* 0x000000211f0672a4 */ /* 0x000fe2000f8e0206 */
[----:B------:R-:W-:Y:S01]  /*2b50*/  SHF.R.U32.HI R3, RZ, 0x3, R2 ;  /* 0x00000003ff037819 */ /* 0x000fe20000011602 */
[----:B------:R-:W-:Y:S01]  /*2b60*/  IMAD R2, R132, 0x200, R176 ;  /* 0x0000020084027824 */ /* 0x000fe200078e02b0 */
[----:B------:R-:W-:Y:S01]  /*2b70*/  LEA R6, R15, R10, 0x3 ;  /* 0x0000000a0f067211 */ /* 0x000fe200078e18ff */
[----:B------:R-:W-:-:S04]  /*2b80*/  DEPBAR.LE SB0, 0x0 ;  /* 0x000080000000791a */ /* 0x000fc80000000000 */
[----:B------:R-:W-:Y:S01]  /*2b90*/  BAR.SYNC.DEFER_BLOCKING 0x0 ;  /* 0x0000000000007b1d */ /* 0x000fe20000010000 */
[----:B------:R-:W-:Y:S01]  /*2ba0*/  LOP3.LUT R134, R4, R3, RZ, 0x3c, !PT ;  /* 0x0000000304867212 */ /* 0x000fe200078e3cff */
[----:B------:R-:W-:Y:S01]  /*2bb0*/  IMAD.U32 R4, RZ, RZ, UR16 ;  /* 0x00000010ff047e24 */ /* 0x000fe2000f8e00ff */
[----:B------:R-:W-:Y:S01]  /*2bc0*/  ISETP.GE.AND P0, PT, R18, UR15, PT ;  /* 0x0000000f12007c0c */ /* 0x000fe2000bf06270 */
[----:B------:R-:W-:Y:S02]  /*2bd0*/  IMAD.U32 R0, R6, 0x20, R0 ;  /* 0x0000002006007824 */ /* 0x000fe400078e0000 */
[----:B------:R-:W-:-:S03]  /*2be0*/  IMAD.WIDE.U32 R4, R4, UR33, R20 ;  /* 0x0000002104047c25 */ /* 0x000fc6000f8e0014 */
[----:B------:R-:W-:Y:S01]  /*2bf0*/  LEA R135, R0, UR4, 0x1 ;  /* 0x0000000400877c11 */ /* 0x000fe2000f8e08ff */
[----:B------:R-:W-:Y:S02]  /*2c00*/  IMAD R2, R177, 0x20, R2 ;  /* 0x00000020b1027824 */ /* 0x000fe400078e0202 */
[----:B------:R-:W-:Y:S02]  /*2c10*/  VIADD R3, R5, UR6 ;  /* 0x0000000605037c36 */ /* 0x000fe40008000000 */
[----:B------:R-:W-:Y:S01]  /*2c20*/  IMAD.IADD R2, R134, 0x1, R2 ;  /* 0x0000000186027824 */ /* 0x000fe200078e0202 */
        /* <DEDUP_REMOVED lines=17> */
.L_x_501:
[----:B------:R-:W-:Y:S05]  /*2d40*/  BSYNC B0 ;  /* 0x0000000000007941 */ /* 0x000fea0003800000 */
.L_x_500:
        /* <DEDUP_REMOVED lines=19> */
.L_x_503:
[----:B------:R-:W-:Y:S05]  /*2e80*/  BSYNC B0 ;  /* 0x0000000000007941 */ /* 0x000fea0003800000 */
.L_x_502:
        /* <DEDUP_REMOVED lines=19> */
.L_x_505:
[----:B------:R-:W-:Y:S05]  /*2fc0*/  BSYNC B0 ;  /* 0x0000000000007941 */ /* 0x000fea0003800000 */
.L_x_504:
        /* <DEDUP_REMOVED lines=19> */
.L_x_507:
[----:B------:R-:W-:Y:S05]  /*3100*/  BSYNC B0 ;  /* 0x0000000000007941 */ /* 0x000fea0003800000 */
.L_x_506:
[----:B------:R-:W-:Y:S01]  /*3110*/  LDSM.16.M88.4 R12, [R186] ;  /* 0x00000000ba0c783b */ /* 0x000fe20000000200 */
[----:B------:R-:W-:Y:S01]  /*3120*/  LOP3.LUT P0, RZ, R16, 0x2, RZ, 0xc0, !PT ;  /* 0x0000000210ff7812 */ /* 0x000fe2000780c0ff */
[----:B------:R-:W-:Y:S01]  /*3130*/  IMAD.MOV.U32 R0, RZ, RZ, 0x10 ;  /* 0x00000010ff007424 */ /* 0x000fe200078e00ff */
[----:B------:R-:W-:Y:S01]  /*3140*/  LOP3.LUT P1, RZ, R17, 0x2, RZ, 0xc0, !PT ;  /* 0x0000000211ff7812 */ /* 0x000fe2000782c0ff */
[----:B-1----:R-:W1:Y:S01]  /*3150*/  LDSM.16.M88.4 R4, [R135+0x2000] ;  /* 0x002000008704783b */ /* 0x002e620000000200 */
[C---:B------:R-:W-:Y:S01]  /*3160*/  VIADD R2, R135.reuse, 0x2000 ;  /* 0x0000200087027836 */ /* 0x040fe20000000000 */
[----:B------:R-:W-:Y:S01]  /*3170*/  UIADD3 UR6, UR23, 0x1, -UR24 ;  /* 0x0000000117067890 */ /* 0x000fe2000fffe818 */
[----:B------:R-:W-:Y:S01]  /*3180*/  SEL R0, R0, 0xfffffff0, !P1 ;  /* 0xfffffff000007807 */ /* 0x000fe20004800000 */
[----:B------:R-:W5:Y:S01]  /*3190*/  LDSM.16.M88.4 R8, [R186+0x1000] ;  /* 0x00100000ba08783b */ /* 0x000f620000000200 */
[----:B------:R-:W-:Y:S01]  /*31a0*/  VIADD R188, R135, 0x2020 ;  /* 0x0000202087bc7836 */ /* 0x000fe20000000000 */
[----:B------:R-:W-:Y:S01]  /*31b0*/  UIADD3 UR6, UR6, UR18, URZ ;  /* 0x0000001206067290 */ /* 0x000fe2000fffe03f */
[----:B------:R-:W-:Y:S01]  /*31c0*/  IMAD.SHL.U32 R178, R178, 0x2, RZ ;  /* 0x00000002b2b27824 */ /* 0x000fe200078e00ff */
[----:B------:R-:W2:Y:S01]  /*31d0*/  LDSM.16.M88.4 R72, [R135+0x2800] ;  /* 0x002800008748783b */ /* 0x000ea20000000200 */
[----:B------:R-:W-:Y:S01]  /*31e0*/  IMAD R187, R0, 0x2, R186 ;  /* 0x0000000200bb7824 */ /* 0x000fe200078e02ba */
[----:B------:R-:W-:Y:S01]  /*31f0*/  UIADD3 UR19, UR23, -UR19, -UR24 ;  /* 0x8000001317137290 */ /* 0x000fe2000fffe818 */
[----:B------:R-:W-:Y:S01]  /*3200*/  @P0 VIADD R188, R2, 0xffffffe0 ;  /* 0xffffffe002bc0836 */ /* 0x000fe20000000000 */
[----:B------:R-:W3:Y:S01]  /*3210*/  LDSM.16.M88.4 R68, [R135+0x2c00] ;  /* 0x002c00008744783b */ /* 0x000ee20000000200 */
[----:B------:R-:W-:Y:S01]  /*3220*/  SHF.R.S32.HI R2, RZ, 0x1f, R133 ;  /* 0x0000001fff027819 */ /* 0x000fe20000011485 */
[----:B------:R-:W-:Y:S01]  /*3230*/  IMAD.U32 R3, RZ, RZ, UR14 ;  /* 0x0000000eff037e24 */ /* 0x000fe2000f8e00ff */
[----:B------:R-:W-:Y:S01]  /*3240*/  LOP3.LUT R179, R178, 0x6, RZ, 0xc0, !PT ;  /* 0x00000006b2b37812 */ /* 0x000fe200078ec0ff */
[----:B------:R-:W4:Y:S01]  /*3250*/  LDSM.16.M88.4 R76, [R135+0x2400] ;  /* 0x00240000874c783b */ /* 0x000f220000000200 */
[----:B------:R-:W-:Y:S01]  /*3260*/  LEA.HI R2, R2, R133, RZ, 0x2 ;  /* 0x0000008502027211 */ /* 0x000fe200078f10ff */
[----:B------:R-:W-:Y:S01]  /*3270*/  UISETP.GT.AND UP0, UPT, UR16, UR12, UPT ;  /* 0x0000000c1000728c */ /* 0x000fe2000bf04270 */
[C---:B------:R-:W-:Y:S01]  /*3280*/  VIADD R191, R188.reuse, 0x1400 ;  /* 0x00001400bcbf7836 */ /* 0x040fe20000000000 */
[----:B------:R-:W4:Y:S01]  /*3290*/  LDSM.16.M88.4 R64, [R135+0x3000] ;  /* 0x003000008740783b */ /* 0x000f220000000200 */
[----:B------:R-:W-:Y:S01]  /*32a0*/  SHF.R.S32.HI R2, RZ, 0x2, R2 ;  /* 0x00000002ff027819 */ /* 0x000fe20000011402 */
[----:B------:R-:W-:Y:S01]  /*32b0*/  UIADD3 UR35, UR27, 0x646e171e, URZ ;  /* 0x646e171e1b237890 */ /* 0x000fe2000fffe03f */
[C---:B------:R-:W-:Y:S01]  /*32c0*/  VIADD R190, R188.reuse, 0x1800 ;  /* 0x00001800bcbe7836 */ /* 0x040fe20000000000 */
[----:B------:R-:W4:Y:S01]  /*32d0*/  LDSM.16.M88.4 R52, [R135+0x3400] ;  /* 0x003400008734783b */ /* 0x000f220000000200 */
[----:B------:R-:W-:Y:S01]  /*32e0*/  UIADD3 UR36, UR26, -0x4ab325aa, URZ ;  /* 0xb54cda561a247890 */ /* 0x000fe2000fffe03f */
[----:B------:R-:W-:-:S02]  /*32f0*/  VIADD R189, R188, 0x1c00 ;  /* 0x00001c00bcbd7836 */ /* 0x000fc40000000000 */
[----:B------:R-:W4:Y:S04]  /*3300*/  LDSM.16.M88.4 R48, [R135+0x3800] ;  /* 0x003800008730783b */ /* 0x000f280000000200 */
[----:B------:R-:W4:Y:S04]  /*3310*/  LDSM.16.M88.4 R44, [R135+0x3c00] ;  /* 0x003c0000872c783b */ /* 0x000f280000000200 */
[----:B------:R-:W-:Y:S01]  /*3320*/  LDSM.16.M88.4 R32, [R188+0x800] ;  /* 0x00080000bc20783b */ /* 0x000fe20000000200 */
[-C--:B-1----:R-:W-:Y:S03]  /*3330*/  HMMA.16816.F32.BF16 R156, R12, R4.reuse, RZ ;  /* 0x000000040c9c723c */ /* 0x082fe600000418ff */
[----:B------:R-:W-:Y:S04]  /*3340*/  LDSM.16.M88.4 R28, [R188+0xc00] ;  /* 0x000c0000bc1c783b */ /* 0x000fe80000000200 */
[----:B------:R-:W-:Y:S01]  /*3350*/  LDSM.16.M88.4 R36, [R188+0x400] ;  /* 0x00040000bc24783b */ /* 0x000fe20000000200 */
[----:B-----5:R-:W-:Y:S03]  /*3360*/  HMMA.16816.F32.BF16 R148, R8, R4, RZ ;  /* 0x000000040894723c */ /* 0x020fe600000418ff */
[----:B------:R-:W-:Y:S03]  /*3370*/  LDSM.16.M88.4 R24, [R188+0x1000] ;  /* 0x00100000bc18783b */ /* 0x000fe60000000200 */
[-C--:B------:R-:W-:Y:S01]  /*3380*/  HMMA.16816.F32.BF16 R164, R12, R6.reuse, RZ ;  /* 0x000000060ca4723c */ /* 0x080fe200000418ff */
[----:B------:R-:W-:Y:S04]  /*3390*/  LDSM.16.M88.4 R20, [R188+0x1400] ;  /* 0x00140000bc14783b */ /* 0x000fe80000000200 */
[----:B------:R-:W-:Y:S01]  /*33a0*/  LDSM.16.M88.4 R56, [R188+0x1800] ;  /* 0x00180000bc38783b */ /* 0x000fe20000000200 */
[C---:B------:R-:W-:Y:S03]  /*33b0*/  HMMA.16816.F32.BF16 R140, R8.reuse, R6, RZ ;  /* 0x00000006088c723c */ /* 0x040fe600000418ff */
[----:B------:R-:W1:Y:S03]  /*33c0*/  LDSM.16.M88.4 R4, [R187+0x1000] ;  /* 0x00100000bb04783b */ /* 0x000e660000000200 */
[C---:B--2---:R-:W-:Y:S01]  /*33d0*/  HMMA.16816.F32.BF16 R124, R8.reuse, R72, RZ ;  /* 0x00000048087c723c */ /* 0x044fe200000418ff */
[----:B------:R-:W-:Y:S04]  /*33e0*/  LDSM.16.M88.4 R40, [R188] ;  /* 0x00000000bc28783b */ /* 0x000fe80000000200 */
[----:B------:R-:W2:Y:S01]  /*33f0*/  LDSM.16.M88.4 R60, [R188+0x1c00] ;  /* 0x001c0000bc3c783b */ /* 0x000ea20000000200 */
[C---:B---3--:R-:W-:Y:S03]  /*3400*/  HMMA.16816.F32.BF16 R116, R8.reuse, R68, RZ ;  /* 0x000000440874723c */ /* 0x048fe600000418ff */
[----:B------:R-:W3:Y:S03]  /*3410*/  LDSM.16.M88.4 R16, [R187] ;  /* 0x00000000bb10783b */ /* 0x000ee60000000200 */
[C---:B----4-:R-:W-:Y:S01]  /*3420*/  HMMA.16816.F32.BF16 R128, R8.reuse, R78, RZ ;  /* 0x0000004e0880723c */ /* 0x050fe200000418ff */
[----:B------:R-:W0:Y:S05]  /*3430*/  LDGDEPBAR ;  /* 0x00000000000079af */ /* 0x000e2a0000000000 */
        /* <DEDUP_REMOVED lines=35> */
[----:B--2---:R-:W-:Y:S06]  /*3670*/  HMMA.16816.F32.BF16 R92, R4, R60, R84 ;  /* 0x0000003c045c723c */ /* 0x004fec0000041854 */
[-C--:B---3--:R-:W-:Y:S06]  /*3680*/  HMMA.16816.F32.BF16 R76, R16, R40.reuse, R156 ;  /* 0x00000028104c723c */ /* 0x088fec000004189c */
[C---:B------:R-:W-:Y:S06]  /*3690*/  HMMA.16816.F32.BF16 R148, R4.reuse, R40, R148 ;  /* 0x000000280494723c */ /* 0x040fec0000041894 */
[C---:B------:R-:W-:Y:S06]  /*36a0*/  HMMA.16816.F32.BF16 R140, R4.reuse, R42, R140 ;  /* 0x0000002a048c723c */ /* 0x040fec000004188c */
[C---:B------:R-:W-:Y:S06]  /*36b0*/  HMMA.16816.F32.BF16 R136, R4.reuse, R36, R136 ;  /* 0x000000240488723c */ /* 0x040fec0000041888 */
[C---:B------:R-:W-:Y:S06]  /*36c0*/  HMMA.16816.F32.BF16 R104, R4.reuse, R22, R96 ;  /* 0x000000160468723c */ /* 0x040fec0000041860 */
[C---:B------:R-:W-:Y:S06]  /*36d0*/  HMMA.16816.F32.BF16 R88, R4.reuse, R58, R88 ;  /* 0x0000003a0458723c */ /* 0x040fec0000041858 */
[----:B------:R-:W-:Y:S06]  /*36e0*/  HMMA.16816.F32.BF16 R84, R4, R62, R80 ;  /* 0x0000003e0454723c */ /* 0x000fec0000041850 */
[----:B------:R-:W-:Y:S01]  /*36f0*/  HMMA.16816.F32.BF16 R44, R16, R36, R8 ;  /* 0x00000024102c723c */ /* 0x000fe20000041808 */
[----:B------:R-:W-:Y:S01]  /*3700*/  LEA R6, R132, UR22, 0x4 ;  /* 0x0000001684067c11 */ /* 0x000fe2000f8e20ff */
[----:B------:R-:W-:-:S02]  /*3710*/  IMAD.U32 R7, RZ, RZ, UR6 ;  /* 0x00000006ff077e24 */ /* 0x000fc4000f8e00ff */
[----:B------:R-:W-:Y:S02]  /*3720*/  IMAD R4, R177, 0x20, R176 ;  /* 0x00000020b1047824 */ /* 0x000fe400078e02b0 */
[C---:B------:R-:W-:Y:S01]  /*3730*/  HMMA.16816.F32.BF16 R72, R16.reuse, R38, R144 ;  /* 0x000000261048723c */ /* 0x040fe20000041890 */
[----:B------:R-:W-:Y:S02]  /*3740*/  IMAD.IADD R6, R2, 0x1, R6 ;  /* 0x0000000102067824 */ /* 0x000fe400078e0206 */
[----:B------:R-:W-:Y:S02]  /*3750*/  IMAD.U32 R10, RZ, RZ, UR6 ;  /* 0x00000006ff0a7e24 */ /* 0x000fe4000f8e00ff */
[----:B------:R-:W-:Y:S01]  /*3760*/  IMAD.U32 R9, RZ, RZ, UR6 ;  /* 0x00000006ff097e24 */ /* 0x000fe2000f8e00ff */
[C---:B------:R-:W-:Y:S01]  /*3770*/  HMMA.16816.F32.BF16 R36, R16.reuse, R28, R168 ;  /* 0x0000001c1024723c */ /* 0x040fe200000418a8 */
[----:B------:R-:W-:Y:S01]  /*3780*/  IMAD.U32 R8, RZ, RZ, UR6 ;  /* 0x00000006ff087e24 */ /* 0x000fe2000f8e00ff */
[C---:B------:R-:W-:Y:S01]  /*3790*/  VIADDMNMX R199, R6.reuse, UR19, RZ, !PT ;  /* 0x0000001306c77c46 */ /* 0x040fe2000f8001ff */
[----:B------:R-:W-:Y:S01]  /*37a0*/  VIADD R11, R6, 0x8 ;  /* 0x00000008060b7836 */ /* 0x000fe20000000000 */
[----:B------:R-:W-:Y:S01]  /*37b0*/  IADD3 R10, R10, 0x8, R6 ;  /* 0x000000080a0a7810 */ /* 0x000fe20007ffe006 */
[----:B------:R-:W-:Y:S01]  /*37c0*/  IMAD.IADD R2, R134, 0x1, R4 ;  /* 0x0000000186027824 */ /* 0x000fe200078e0204 */
[----:B------:R-:W-:Y:S01]  /*37d0*/  HMMA.16816.F32.BF16 R64, R16, R30, R172 ;  /* 0x0000001e1040723c */ /* 0x000fe200000418ac */
[----:B------:R-:W-:-:S02]  /*37e0*/  IADD3 R9, R9, 0x40, R6 ;  /* 0x0000004009097810 */ /* 0x000fc40007ffe006 */
[----:B------:R-:W-:-:S03]  /*37f0*/  VIADDMNMX R197, R11, UR19, RZ, !PT ;  /* 0x000000130bc57c46 */ /* 0x000fc6000f8001ff */
[C---:B------:R-:W-:Y:S06]  /*3800*/  HMMA.16816.F32.BF16 R28, R16.reuse, R20, R200 ;  /* 0x00000014101c723c */ /* 0x040fec00000418c8 */
[C---:B------:R-:W-:Y:S06]  /*3810*/  HMMA.16816.F32.BF16 R48, R16.reuse, R22, R204 ;  /* 0x000000161030723c */ /* 0x040fec00000418cc */
[----:B------:R-:W-:Y:S01]  /*3820*/  HMMA.16816.F32.BF16 R20, R16, R60, R212 ;  /* 0x0000003c1014723c */ /* 0x000fe200000418d4 */
[----:B------:R-:W-:-:S05]  /*3830*/  VIMNMX R207, R9, UR23, PT ;  /* 0x0000001709cf7c48 */ /* 0x000fca000bfe0100 */
[----:B------:R-:W-:Y:S01]  /*3840*/  HMMA.16816.F32.BF16 R80, R16, R42, R164 ;  /* 0x0000002a1050723c */ /* 0x000fe200000418a4 */
[----:B------:R-:W-:Y:S02]  /*3850*/  IMAD R215, R3, 0x8, R132 ;  /* 0x0000000803d77824 */ /* 0x000fe400078e0284 */
[----:B------:R-:W-:-:S03]  /*3860*/  IMAD.U32 R3, RZ, RZ, UR16 ;  /* 0x00000010ff037e24 */ /* 0x000fc6000f8e00ff */
[----:B------:R-:W-:Y:S01]  /*3870*/  HMMA.16816.F32.BF16 R40, R16, R32, R152 ;  /* 0x000000201028723c */ /* 0x000fe20000041898 */
[----:B------:R-:W-:-:S04]  /*3880*/  IMAD R3, R3, 0x80, R179 ;  /* 0x0000008003037824 */ /* 0x000fc800078e02b3 */
[C---:B------:R-:W-:Y:S01]  /*3890*/  VIADD R5, R3.reuse, 0x1 ;  /* 0x0000000103057836 */ /* 0x040fe20000000000 */
[C---:B------:R-:W-:Y:S01]  /*38a0*/  HMMA.16816.F32.BF16 R68, R16.reuse, R34, R160 ;  /* 0x000000221044723c */ /* 0x040fe200000418a0 */
[----:B------:R-:W-:Y:S01]  /*38b0*/  VIADD R4, R3, 0x8 ;  /* 0x0000000803047836 */ /* 0x000fe20000000000 */
[----:B------:R-:W-:Y:S02]  /*38c0*/  BAR.SYNC.DEFER_BLOCKING 0x0 ;  /* 0x0000000000007b1d */ /* 0x000fe40000010000 */
[----:B------:R-:W-:Y:S02]  /*38d0*/  ISETP.GE.AND P6, PT, R5, R207, PT ;  /* 0x000000cf0500720c */ /* 0x000fe40003fc6270 */
[C---:B------:R-:W-:Y:S06]  /*38e0*/  HMMA.16816.F32.BF16 R32, R16.reuse, R24, R180 ;  /* 0x000000181020723c */ /* 0x040fec00000418b4 */
[C---:B------:R-:W-:Y:S06]  /*38f0*/  HMMA.16816.F32.BF16 R52, R16.reuse, R26, R192 ;  /* 0x0000001a1034723c */ /* 0x040fec00000418c0 */
[----:B------:R-:W-:Y:S01]  /*3900*/  HMMA.16816.F32.BF16 R24, R16, R56, R208 ;  /* 0x000000381018723c */ /* 0x000fe200000418d0 */
[----:B------:R-:W-:-:S02]  /*3910*/  VIADD R195, R188, 0x400 ;  /* 0x00000400bcc37836 */ /* 0x000fc40000000000 */
[C---:B------:R-:W-:Y:S02]  /*3920*/  VIADD R194, R188.reuse, 0x800 ;  /* 0x00000800bcc27836 */ /* 0x040fe40000000000 */
[----:B------:R-:W-:Y:S01]  /*3930*/  VIADD R193, R188, 0xc00 ;  /* 0x00000c00bcc17836 */ /* 0x000fe20000000000 */
[C---:B------:R-:W-:Y:S01]  /*3940*/  HMMA.16816.F32.BF16 R56, R16.reuse, R58, R216 ;  /* 0x0000003a1038723c */ /* 0x040fe200000418d8 */
[----:B------:R-:W-:Y:S01]  /*3950*/  VIADDMNMX R211, R6, R7, UR23, PT ;  /* 0x0000001706d37e46 */ /* 0x000fe2000b800107 */
[----:B------:R-:W-:Y:S01]  /*3960*/  VIADD R192, R188, 0x1000 ;  /* 0x00001000bcc07836 */ /* 0x000fe20000000000 */
[----:B------:R-:W-:Y:S02]  /*3970*/  IADD3 R7, R8, 0x48, R6 ;  /* 0x0000004808077810 */ /* 0x000fe40007ffe006 */
[----:B------:R-:W-:Y:S01]  /*3980*/  ISETP.GE.AND P0, PT, R3, R211, PT ;  /* 0x000000d30300720c */ /* 0x000fe20003f06270 */
[----:B------:R-:W-:Y:S01]  /*3990*/  HMMA.16816.F32.BF16 R16, R16, R62, R12 ;  /* 0x0000003e1010723c */ /* 0x000fe2000004180c */
[----:B------:R-:W-:-:S02]  /*39a0*/  VIMNMX R209, R10, UR23, PT ;  /* 0x000000170ad17c48 */ /* 0x000fc4000bfe0100 */
[----:B------:R-:W-:Y:S02]  /*39b0*/  ISETP.LT.OR P0, PT, R3, R199, P0 ;  /* 0x000000c70300720c */ /* 0x000fe40000701670 */
[----:B------:R-:W-:Y:S02]  /*39c0*/  VIMNMX R205, R7, UR23, PT ;  /* 0x0000001707cd7c48 */ /* 0x000fe4000bfe0100 */
[----:B------:R-:W-:Y:S01]  /*39d0*/  VIADD R12, R6, 0x40 ;  /* 0x00000040060c7836 */ /* 0x000fe20000000000 */
[----:B------:R-:W-:Y:S01]  /*39e0*/  FSEL R60, R76, -INF , !P0 ;  /* 0xff8000004c3c7808 */ /* 0x000fe20004000000 */
[----:B------:R-:W-:Y:S01]  /*39f0*/  VIADD R13, R6, 0x48 ;  /* 0x00000048060d7836 */ /* 0x000fe20000000000 */
[----:B------:R-:W-:Y:S01]  /*3a00*/  ISETP.GE.AND P5, PT, R5, R211, PT ;  /* 0x000000d30500720c */ /* 0x000fe20003fa6270 */
[----:B------:R-:W-:Y:S01]  /*3a10*/  VIADD R6, R3, 0x71 ;  /* 0x0000007103067836 */ /* 0x000fe20000000000 */
[----:B------:R-:W-:Y:S02]  /*3a20*/  VIADDMNMX R203, R12, UR19, RZ, !PT ;  /* 0x000000130ccb7c46 */ /* 0x000fe4000f8001ff */
[----:B------:R-:W-:-:S02]  /*3a30*/  VIADDMNMX R201, R13, UR19, RZ, !PT ;  /* 0x000000130dc97c46 */ /* 0x000fc4000f8001ff */
[C---:B------:R-:W-:Y:S02]  /*3a40*/  ISETP.GE.AND P1, PT, R5.reuse, R209, PT ;  /* 0x000000d10500720c */ /* 0x040fe40003f26270 */
[----:B------:R-:W-:Y:S02]  /*3a50*/  ISETP.GE.AND P3, PT, R5, R205, PT ;  /* 0x000000cd0500720c */ /* 0x000fe40003f66270 */
[C---:B------:R-:W-:Y:S02]  /*3a60*/  ISETP.GE.AND P0, PT, R3.reuse, R207, PT ;  /* 0x000000cf0300720c */ /* 0x040fe40003f06270 */
[----:B------:R-:W-:Y:S02]  /*3a70*/  ISETP.GE.AND P4, PT, R3, R209, PT ;  /* 0x000000d10300720c */ /* 0x000fe40003f86270 */
[C---:B------:R-:W-:Y:S02]  /*3a80*/  ISETP.LT.OR P5, PT, R5.reuse, R199, P5 ;  /* 0x000000c70500720c */ /* 0x040fe40002fa1670 */
[----:B------:R-:W-:-:S02]  /*3a90*/  ISETP.LT.OR P1, PT, R5, R197, P1 ;  /* 0x000000c50500720c */ /* 0x000fc40000f21670 */
[C---:B------:R-:W-:Y:S02]  /*3aa0*/  ISETP.LT.OR P6, PT, R5.reuse, R203, P6 ;  /* 0x000000cb0500720c */ /* 0x040fe400037c1670 */
[----:B------:R-:W-:Y:S01]  /*3ab0*/  ISETP.LT.OR P3, PT, R5, R201, P3 ;  /* 0x000000c90500720c */ /* 0x000fe20001f61670 */
[C---:B------:R-:W-:Y:S01]  /*3ac0*/  VIADD R5, R3.reuse, 0x9 ;  /* 0x0000000903057836 */ /* 0x040fe20000000000 */
[C---:B------:R-:W-:Y:S02]  /*3ad0*/  ISETP.LT.OR P0, PT, R3.reuse, R203, P0 ;  /* 0x000000cb0300720c */ /* 0x040fe40000701670 */
[----:B------:R-:W-:Y:S02]  /*3ae0*/  ISETP.LT.OR P4, PT, R3, R197, P4 ;  /* 0x000000c50300720c */ /* 0x000fe40002781670 */
[----:B------:R-:W-:Y:S02]  /*3af0*/  FSEL R132, R77, -INF , !P5 ;  /* 0xff8000004d847808 */ /* 0x000fe40006800000 */
[----:B------:R-:W-:-:S02]  /*3b00*/  FSEL R146, R79, -INF , !P1 ;  /* 0xff8000004f927808 */ /* 0x000fc40004800000 */
[----:B------:R-:W-:Y:S02]  /*3b10*/  FSEL R61, R148, -INF , !P0 ;  /* 0xff800000943d7808 */ /* 0x000fe40004000000 */
[----:B------:R-:W-:Y:S02]  /*3b20*/  ISETP.GE.AND P2, PT, R4, R211, PT ;  /* 0x000000d30400720c */ /* 0x000fe40003f46270 */
[----:B------:R-:W-:Y:S02]  /*3b30*/  FSEL R144, R78, -INF , !P4 ;  /* 0xff8000004e907808 */ /* 0x000fe40006000000 */
[C---:B------:R-:W-:Y:S02]  /*3b40*/  ISETP.GE.AND P1, PT, R4.reuse, R209, PT ;  /* 0x000000d10400720c */ /* 0x040fe40003f26270 */
[C---:B------:R-:W-:Y:S02]  /*3b50*/  ISETP.GE.AND P5, PT, R4.reuse, R207, PT ;  /* 0x000000cf0400720c */ /* 0x040fe40003fa6270 */
[----:B------:R-:W-:-:S02]  /*3b60*/  ISETP.GE.AND P0, PT, R4, R205, PT ;  /* 0x000000cd0400720c */ /* 0x000fc40003f06270 */
[----:B------:R-:W-:Y:S02]  /*3b70*/  FSEL R96, R151, -INF , !P3 ;  /* 0xff80000097607808 */ /* 0x000fe40005800000 */
[----:B------:R-:W-:Y:S02]  /*3b80*/  ISETP.GE.AND P4, PT, R3, R205, PT ;  /* 0x000000cd0300720c */ /* 0x000fe40003f86270 */
[----:B------:R-:W-:Y:S02]  /*3b90*/  ISETP.GE.AND P3, PT, R5, R211, PT ;  /* 0x000000d30500720c */ /* 0x000fe40003f66270 */
[C---:B------:R-:W-:Y:S02]  /*3ba0*/  ISETP.LT.OR P2, PT, R4.reuse, R199, P2 ;  /* 0x000000c70400720c */ /* 0x040fe40001741670 */
[C---:B------:R-:W-:Y:S02]  /*3bb0*/  ISETP.LT.OR P1, PT, R4.reuse, R197, P1 ;  /* 0x000000c50400720c */ /* 0x040fe40000f21670 */
[----:B------:R-:W-:-:S02]  /*3bc0*/  ISETP.LT.OR P5, PT, R4, R203, P5 ;  /* 0x000000cb0400720c */ /* 0x000fc40002fa1670 */
[-C--:B------:R-:W-:Y:S01]  /*3bd0*/  ISETP.LT.OR P0, PT, R4, R201.reuse, P0 ;  /* 0x000000c90400720c */ /* 0x080fe20000701670 */
[C---:B------:R-:W-:Y:S01]  /*3be0*/  VIADD R4, R3.reuse, 0x10 ;  /* 0x0000001003047836 */ /* 0x040fe20000000000 */
[----:B------:R-:W-:Y:S02]  /*3bf0*/  ISETP.LT.OR P4, PT, R3, R201, P4 ;  /* 0x000000c90300720c */ /* 0x000fe40002781670 */
[----:B------:R-:W-:Y:S02]  /*3c00*/  ISETP.LT.OR P3, PT, R5, R199, P3 ;  /* 0x000000c70500720c */ /* 0x000fe40001f61670 */
[----:B------:R-:W-:Y:S02]  /*3c10*/  FSEL R77, R150, -INF , !P4 ;  /* 0xff800000964d7808 */ /* 0x000fe40006000000 */
[----:B------:R-:W-:Y:S02]  /*3c20*/  FSEL R145, R82, -INF , !P1 ;  /* 0xff80000052917808 */ /* 0x000fe40004800000 */
[----:B------:R-:W-:-:S02]  /*3c30*/  FSEL R63, R140, -INF , !P5 ;  /* 0xff8000008c3f7808 */ /* 0x000fc40006800000 */
[----:B------:R-:W-:Y:S02]  /*3c40*/  FSEL R78, R142, -INF , !P0 ;  /* 0xff8000008e4e7808 */ /* 0x000fe40004000000 */
[----:B------:R-:W-:Y:S02]  /*3c50*/  FSEL R134, R81, -INF , !P3 ;  /* 0xff80000051867808 */ /* 0x000fe40005800000 */
[----:B------:R-:W-:Y:S02]  /*3c60*/  FSEL R62, R149, -INF , !P6 ;  /* 0xff800000953e7808 */ /* 0x000fe40007000000 */
[----:B------:R-:W-:Y:S02]  /*3c70*/  ISETP.GE.AND P4, PT, R5, R207, PT ;  /* 0x000000cf0500720c */ /* 0x000fe40003f86270 */
[----:B------:R-:W-:Y:S02]  /*3c80*/  FSEL R133, R80, -INF , !P2 ;  /* 0xff80000050857808 */ /* 0x000fe40005000000 */
[----:B------:R-:W-:-:S02]  /*3c90*/  ISETP.GE.AND P1, PT, R4, R211, PT ;  /* 0x000000d30400720c */ /* 0x000fc40003f26270 */
[C---:B------:R-:W-:Y:S02]  /*3ca0*/  ISETP.GE.AND P5, PT, R4.reuse, R209, PT ;  /* 0x000000d10400720c */ /* 0x040fe40003fa6270 */
[C---:B------:R-:W-:Y:S02]  /*3cb0*/  ISETP.GE.AND P0, PT, R4.reuse, R207, PT ;  /* 0x000000cf0400720c */ /* 0x040fe40003f06270 */
[----:B------:R-:W-:Y:S02]  /*3cc0*/  ISETP.GE.AND P3, PT, R4, R205, PT ;  /* 0x000000cd0400720c */ /* 0x000fe40003f66270 */
[C---:B------:R-:W-:Y:S02]  /*3cd0*/  ISETP.GE.AND P6, PT, R5.reuse, R209, PT ;  /* 0x000000d10500720c */ /* 0x040fe40003fc6270 */
[C---:B------:R-:W-:Y:S02]  /*3ce0*/  ISETP.GE.AND P2, PT, R5.reuse, R205, PT ;  /* 0x000000cd0500720c */ /* 0x040fe40003f46270 */
[----:B------:R-:W-:-:S02]  /*3cf0*/  ISETP.LT.OR P4, PT, R5, R203, P4 ;  /* 0x000000cb0500720c */ /* 0x000fc40002781670 */
[C---:B------:R-:W-:Y:S02]  /*3d00*/  ISETP.LT.OR P1, PT, R4.reuse, R199, P1 ;  /* 0x000000c70400720c */ /* 0x040fe40000f21670 */
[C---:B------:R-:W-:Y:S02]  /*3d10*/  ISETP.LT.OR P5, PT, R4.reuse, R197, P5 ;  /* 0x000000c50400720c */ /* 0x040fe40002fa1670 */
[C---:B------:R-:W-:Y:S02]  /*3d20*/  ISETP.LT.OR P0, PT, R4.reuse, R203, P0 ;  /* 0x000000cb0400720c */ /* 0x040fe40000701670 */
[----:B------:R-:W-:Y:S01]  /*3d30*/  ISETP.LT.OR P3, PT, R4, R201, P3 ;  /* 0x000000c90400720c */ /* 0x000fe20001f61670 */
[----:B------:R-:W-:Y:S01]  /*3d40*/  VIADD R4, R3, 0x11 ;  /* 0x0000001103047836 */ /* 0x000fe20000000000 */
        /* <DEDUP_REMOVED lines=23> */
[----:B------:R-:W-:Y:S02]  /*3ec0*/  ISETP.GE.AND P0, PT, R4, R205, PT ;  /* 0x000000cd0400720c */ /* 0x000fe40003f06270 */
[----:B------:R-:W-:Y:S02]  /*3ed0*/  FSEL R98, R138, -INF , !P3 ;  /* 0xff8000008a627808 */ /* 0x000fe40005800000 */
[----:B------:R-:W-:Y:S02]  /*3ee0*/  FSEL R99, R139, -INF , !P1 ;  /* 0xff8000008b637808 */ /* 0x000fe40004800000 */
[C---:B------:R-:W-:Y:S02]  /*3ef0*/  ISETP.GE.AND P1, PT, R5.reuse, R211, PT ;  /* 0x000000d30500720c */ /* 0x040fe40003f26270 */
[----:B------:R-:W-:Y:S02]  /*3f00*/  ISETP.GE.AND P3, PT, R5, R207, PT ;  /* 0x000000cf0500720c */ /* 0x000fe40003f66270 */
[----:B------:R-:W-:-:S02]  /*3f10*/  ISETP.LT.OR P5, PT, R4, R199, P5 ;  /* 0x000000c70400720c */ /* 0x000fc40002fa1670 */
[C---:B------:R-:W-:Y:S02]  /*3f20*/  ISETP.LT.OR P6, PT, R4.reuse, R197, P6 ;  /* 0x000000c50400720c */ /* 0x040fe400037c1670 */
[C---:B------:R-:W-:Y:S02]  /*3f30*/  ISETP.LT.OR P2, PT, R4.reuse, R203, P2 ;  /* 0x000000cb0400720c */ /* 0x040fe40001741670 */
[----:B------:R-:W-:Y:S01]  /*3f40*/  ISETP.LT.OR P0, PT, R4, R201, P0 ;  /* 0x000000c90400720c */ /* 0x000fe20000701670 */
[----:B------:R-:W-:Y:S01]  /*3f50*/  VIADD R4, R3, 0x20 ;  /* 0x0000002003047836 */ /* 0x000fe20000000000 */
[C---:B------:R-:W-:Y:S02]  /*3f60*/  ISETP.LT.OR P1, PT, R5.reuse, R199, P1 ;  /* 0x000000c70500720c */ /* 0x040fe40000f21670 */
[----:B------:R-:W-:Y:S02]  /*3f70*/  ISETP.LT.OR P3, PT, R5, R203, P3 ;  /* 0x000000cb0500720c */ /* 0x000fe40001f61670 */
[----:B------:R-:W-:-:S02]  /*3f80*/  FSEL R45, R137, -INF , !P4 ;  /* 0xff800000892d7808 */ /* 0x000fc40006000000 */
[----:B------:R-:W-:Y:S02]  /*3f90*/  FSEL R97, R222, -INF , !P0 ;  /* 0xff800000de617808 */ /* 0x000fe40004000000 */
[----:B------:R-:W-:Y:S02]  /*3fa0*/  FSEL R136, R72, -INF , !P5 ;  /* 0xff80000048887808 */ /* 0x000fe40006800000 */
[----:B------:R-:W-:Y:S02]  /*3fb0*/  FSEL R137, R73, -INF , !P1 ;  /* 0xff80000049897808 */ /* 0x000fe40004800000 */
[----:B------:R-:W-:Y:S02]  /*3fc0*/  FSEL R47, R221, -INF , !P3 ;  /* 0xff800000dd2f7808 */ /* 0x000fe40005800000 */
[----:B------:R-:W-:Y:S02]  /*3fd0*/  FSEL R46, R220, -INF , !P2 ;  /* 0xff800000dc2e7808 */ /* 0x000fe40005000000 */
[----:B------:R-:W-:-:S02]  /*3fe0*/  ISETP.GE.AND P0, PT, R4, R211, PT ;  /* 0x000000d30400720c */ /* 0x000fc40003f06270 */
        /* <DEDUP_REMOVED lines=241> */
[----:B------:R-:W-:Y:S02]  /*4f00*/  FSEL R102, R20, -INF , !P6 ;  /* 0xff80000014667808 */ /* 0x000fe40007000000 */
[----:B------:R-:W-:Y:S02]  /*4f10*/  FSEL R179, R22, -INF , !P3 ;  /* 0xff80000016b37808 */ /* 0x000fe40005800000 */
[C---:B------:R-:W-:Y:S02]  /*4f20*/  ISETP.GE.AND P6, PT, R4.reuse, R207, PT ;  /* 0x000000cf0400720c */ /* 0x040fe40003fc6270 */
[C---:B------:R-:W-:Y:S02]  /*4f30*/  ISETP.GE.AND P3, PT, R4.reuse, R205, PT ;  /* 0x000000cd0400720c */ /* 0x040fe40003f66270 */
[C---:B------:R-:W-:Y:S02]  /*4f40*/  ISETP.LT.OR P6, PT, R4.reuse, R203, P6 ;  /* 0x000000cb0400720c */ /* 0x040fe400037c1670 */
[----:B------:R-:W-:Y:S01]  /*4f50*/  ISETP.LT.OR P3, PT, R4, R201, P3 ;  /* 0x000000c90400720c */ /* 0x000fe20001f61670 */
[----:B------:R-:W-:Y:S01]  /*4f60*/  VIADD R4, R3, 0x69 ;  /* 0x0000006903047836 */ /* 0x000fe20000000000 */
[----:B------:R-:W-:-:S02]  /*4f70*/  FSEL R174, R26, -INF , !P5 ;  /* 0xff8000001aae7808 */ /* 0x000fc40006800000 */
[----:B------:R-:W-:Y:S02]  /*4f80*/  FSEL R216, R92, -INF , !P6 ;  /* 0xff8000005cd87808 */ /* 0x000fe40007000000 */
[----:B------:R-:W-:Y:S02]  /*4f90*/  FSEL R231, R94, -INF , !P3 ;  /* 0xff8000005ee77808 */ /* 0x000fe40005800000 */
[C---:B------:R-:W-:Y:S02]  /*4fa0*/  ISETP.GE.AND P1, PT, R5.reuse, R207, PT ;  /* 0x000000cf0500720c */ /* 0x040fe40003f26270 */
[----:B------:R-:W-:Y:S02]  /*4fb0*/  ISETP.GE.AND P5, PT, R5, R205, PT ;  /* 0x000000cd0500720c */ /* 0x000fe40003fa6270 */
[C---:B------:R-:W-:Y:S02]  /*4fc0*/  ISETP.GE.AND P6, PT, R6.reuse, R209, PT ;  /* 0x000000d10600720c */ /* 0x040fe40003fc6270 */
[----:B------:R-:W-:-:S02]  /*4fd0*/  ISETP.GE.AND P3, PT, R6, R207, PT ;  /* 0x000000cf0600720c */ /* 0x000fc40003f66270 */
[C---:B------:R-:W-:Y:S02]  /*4fe0*/  ISETP.LT.OR P1, PT, R5.reuse, R203, P1 ;  /* 0x000000cb0500720c */ /* 0x040fe40000f21670 */
[----:B------:R-:W-:Y:S02]  /*4ff0*/  ISETP.LT.OR P5, PT, R5, R201, P5 ;  /* 0x000000c90500720c */ /* 0x000fe40002fa1670 */
[C---:B------:R-:W-:Y:S02]  /*5000*/  ISETP.LT.OR P6, PT, R6.reuse, R197, P6 ;  /* 0x000000c50600720c */ /* 0x040fe400037c1670 */
[----:B------:R-:W-:Y:S02]  /*5010*/  ISETP.LT.OR P3, PT, R6, R203, P3 ;  /* 0x000000cb0600720c */ /* 0x000fe40001f61670 */
[----:B------:R-:W-:Y:S02]  /*5020*/  FSEL R177, R23, -INF , !P6 ;  /* 0xff80000017b17808 */ /* 0x000fe40007000000 */
[----:B------:R-:W-:-:S02]  /*5030*/  FSEL R212, R88, -INF , !P1 ;  /* 0xff80000058d47808 */ /* 0x000fc40004800000 */
[----:B------:R-:W-:Y:S01]  /*5040*/  FSEL R223, R90, -INF , !P5 ;  /* 0xff8000005adf7808 */ /* 0x000fe20006800000 */
[----:B------:R-:W1:Y:S01]  /*5050*/  LDC.U8 R88, c[0x0][0x388] ;  /* 0x0000e200ff587b82 */ /* 0x000e620000000000 */
        /* <DEDUP_REMOVED lines=8> */
[C---:B------:R-:W-:Y:S02]  /*50e0*/  ISETP.LT.OR P1, PT, R4.reuse, R199, P1 ;  /* 0x000000c70400720c */ /* 0x040fe40000f21670 */
[C---:B------:R-:W-:Y:S02]  /*50f0*/  ISETP.LT.OR P6, PT, R4.reuse, R203, P6 ;  /* 0x000000cb0400720c */ /* 0x040fe400037c1670 */
[----:B------:R-:W-:-:S02]  /*5100*/  ISETP.LT.OR P5, PT, R4, R201, P5 ;  /* 0x000000c90400720c */ /* 0x000fc40002fa1670 */
[----:B------:R-:W-:Y:S01]  /*5110*/  ISETP.LT.OR P3, PT, R4, R197, P3 ;  /* 0x000000c50400720c */ /* 0x000fe20001f61670 */
[----:B------:R-:W-:Y:S01]  /*5120*/  VIADD R4, R3, 0x78 ;  /* 0x0000007803047836 */ /* 0x000fe20000000000 */
[----:B------:R-:W-:Y:S01]  /*5130*/  ISETP.LT.OR P0, PT, R5, R199, P4 ;  /* 0x000000c70500720c */ /* 0x000fe20002701670 */
[----:B------:R-:W-:Y:S01]  /*5140*/  VIADD R3, R3, 0x79 ;  /* 0x0000007903037836 */ /* 0x000fe20000000000 */
[----:B------:R-:W-:Y:S01]  /*5150*/  FSEL R213, R101, -INF , !P2 ;  /* 0xff80000065d57808 */ /* 0x000fe20005000000 */
[----:B-1----:R-:W-:Y:S01]  /*5160*/  IMAD R183, R88, 0x10000, R88 ;  /* 0x0001000058b77824 */ /* 0x002fe200078e0258 */
[----:B------:R-:W-:Y:S02]  /*5170*/  ISETP.GE.AND P2, PT, R6, R211, PT ;  /* 0x000000d30600720c */ /* 0x000fe40003f46270 */
[----:B------:R-:W-:Y:S02]  /*5180*/  FSEL R214, R89, -INF , !P6 ;  /* 0xff80000059d67808 */ /* 0x000fe40007000000 */
[----:B------:R-:W-:-:S02]  /*5190*/  FSEL R89, R56, -INF , !P0 ;  /* 0xff80000038597808 */ /* 0x000fc40004000000 */
[----:B------:R-:W-:Y:S02]  /*51a0*/  ISETP.GE.AND P0, PT, R4, R207, PT ;  /* 0x000000cf0400720c */ /* 0x000fe40003f06270 */
[----:B------:R-:W-:Y:S02]  /*51b0*/  ISETP.LT.OR P2, PT, R6, R199, P2 ;  /* 0x000000c70600720c */ /* 0x000fe40001741670 */
[----:B------:R-:W-:Y:S02]  /*51c0*/  ISETP.LT.OR P0, PT, R4, R203, P0 ;  /* 0x000000cb0400720c */ /* 0x000fe40000701670 */
[----:B------:R-:W-:Y:S02]  /*51d0*/  FSEL R101, R21, -INF , !P2 ;  /* 0xff80000015657808 */ /* 0x000fe40005000000 */
[----:B------:R-:W-:Y:S02]  /*51e0*/  ISETP.GE.AND P2, PT, R6, R205, PT ;  /* 0x000000cd0600720c */ /* 0x000fe40003f46270 */
[----:B------:R-:W-:-:S02]  /*51f0*/  FSEL R217, R84, -INF , !P0 ;  /* 0xff80000054d97808 */ /* 0x000fc40004000000 */
[C---:B------:R-:W-:Y:S02]  /*5200*/  ISETP.GE.AND P0, PT, R3.reuse, R205, PT ;  /* 0x000000cd0300720c */ /* 0x040fe40003f06270 */
[-C--:B------:R-:W-:Y:S02]  /*5210*/  ISETP.LT.OR P2, PT, R6, R201.reuse, P2 ;  /* 0x000000c90600720c */ /* 0x080fe40001741670 */
[----:B------:R-:W-:Y:S02]  /*5220*/  ISETP.LT.OR P0, PT, R3, R201, P0 ;  /* 0x000000c90300720c */ /* 0x000fe40000701670 */
[----:B------:R-:W-:Y:S02]  /*5230*/  FSEL R221, R91, -INF , !P5 ;  /* 0xff8000005bdd7808 */ /* 0x000fe40006800000 */
[----:B------:R-:W-:Y:S02]  /*5240*/  FSEL R228, R95, -INF , !P2 ;  /* 0xff8000005fe47808 */ /* 0x000fe40005000000 */
[----:B------:R-:W-:-:S02]  /*5250*/  FSEL R91, R57, -INF , !P1 ;  /* 0xff800000395b7808 */ /* 0x000fc40004800000 */
[C---:B------:R-:W-:Y:S02]  /*5260*/  ISETP.GE.AND P2, PT, R4.reuse, R205, PT ;  /* 0x000000cd0400720c */ /* 0x040fe40003f46270 */
[----:B------:R-:W-:Y:S02]  /*5270*/  ISETP.GE.AND P1, PT, R3, R207, PT ;  /* 0x000000cf0300720c */ /* 0x000fe40003f26270 */
[----:B------:R-:W-:Y:S02]  /*5280*/  FSEL R220, R87, -INF , !P0 ;  /* 0xff80000057dc7808 */ /* 0x000fe40004000000 */
[----:B------:R-:W-:Y:S02]  /*5290*/  PLOP3.LUT P0, PT, PT, PT, UP0, 0x80, 0x0 ;  /* 0x000000000000781c */ /* 0x000fe40003f0f008 */
[----:B------:R-:W-:Y:S02]  /*52a0*/  ISETP.LT.OR P2, PT, R4, R201, P2 ;  /* 0x000000c90400720c */ /* 0x000fe40001741670 */
[----:B------:R-:W-:-:S02]  /*52b0*/  ISETP.LT.OR P1, PT, R3, R203, P1 ;  /* 0x000000cb0300720c */ /* 0x000fc40000f21670 */
[----:B------:R-:W-:Y:S02]  /*52c0*/  FSEL R222, R86, -INF , !P2 ;  /* 0xff80000056de7808 */ /* 0x000fe40005000000 */
[----:B------:R-:W-:Y:S02]  /*52d0*/  FSEL R219, R85, -INF , !P1 ;  /* 0xff80000055db7808 */ /* 0x000fe40004800000 */
[----:B------:R-:W-:Y:S02]  /*52e0*/  ISETP.GE.AND P4, PT, R5, R209, PT ;  /* 0x000000d10500720c */ /* 0x000fe40003f86270 */
[CC--:B------:R-:W-:Y:S02]  /*52f0*/  ISETP.GE.AND P6, PT, R4.reuse, R211.reuse, PT ;  /* 0x000000d30400720c */ /* 0x0c0fe40003fc6270 */
[----:B------:R-:W-:Y:S02]  /*5300*/  ISETP.GE.AND P5, PT, R3, R211, PT ;  /* 0x000000d30300720c */ /* 0x000fe40003fa6270 */
[----:B------:R-:W-:-:S02]  /*5310*/  ISETP.GE.AND P2, PT, R4, R209, PT ;  /* 0x000000d10400720c */ /* 0x000fc40003f46270 */
[----:B------:R-:W-:Y:S02]  /*5320*/  ISETP.GE.AND P1, PT, R3, R209, PT ;  /* 0x000000d10300720c */ /* 0x000fe40003f26270 */
[----:B------:R-:W-:Y:S02]  /*5330*/  ISETP.LT.OR P4, PT, R5, R197, P4 ;  /* 0x000000c50500720c */ /* 0x000fe40002781670 */
[C---:B------:R-:W-:Y:S02]  /*5340*/  ISETP.LT.OR P6, PT, R4.reuse, R199, P6 ;  /* 0x000000c70400720c */ /* 0x040fe400037c1670 */
[----:B------:R-:W-:Y:S02]  /*5350*/  ISETP.LT.OR P2, PT, R4, R197, P2 ;  /* 0x000000c50400720c */ /* 0x000fe40001741670 */
[C---:B------:R-:W-:Y:S02]  /*5360*/  ISETP.LT.OR P5, PT, R3.reuse, R199, P5 ;  /* 0x000000c70300720c */ /* 0x040fe40002fa1670 */
[----:B------:R-:W-:-:S02]  /*5370*/  ISETP.LT.OR P1, PT, R3, R197, P1 ;  /* 0x000000c50300720c */ /* 0x000fc40000f21670 */
[----:B------:R-:W-:Y:S02]  /*5380*/  FSEL R103, R58, -INF , !P4 ;  /* 0xff8000003a677808 */ /* 0x000fe40006000000 */
[----:B------:R-:W-:Y:S02]  /*5390*/  FSEL R108, R59, -INF , !P3 ;  /* 0xff8000003b6c7808 */ /* 0x000fe40005800000 */
[----:B------:R-:W-:Y:S02]  /*53a0*/  FSEL R90, R16, -INF , !P6 ;  /* 0xff800000105a7808 */ /* 0x000fe40007000000 */
        /* <DEDUP_REMOVED lines=61> */
.L_x_510:
[----:B------:R-:W-:Y:S05]  /*5780*/  BSYNC B0 ;  /* 0x0000000000007941 */ /* 0x000fea0003800000 */
.L_x_509:
[----:B------:R-:W0:Y:S02]  /*5790*/  LDGDEPBAR ;  /* 0x00000000000079af */ /* 0x000e240000000000 */
.L_x_508:
[----:B-1----:R-:W-:Y:S01]  /*57a0*/  FMNMX.FTZ R4, R60, R132, !PT ;  /* 0x000000843c047209 */ /* 0x002fe20007810000 */
[----:B--2---:R-:W-:Y:S01]  /*57b0*/  VIADD R9, R215, 0x4 ;  /* 0x00000004d7097836 */ /* 0x004fe20000000000 */
[----:B------:R-:W-:Y:S01]  /*57c0*/  FMNMX.FTZ R3, R61, R62, !PT ;  /* 0x0000003e3d037209 */ /* 0x000fe20007810000 */
[----:B------:R-:W-:Y:S01]  /*57d0*/  USHF.L.U32 UR37, UR16, 0x2, URZ ;  /* 0x0000000210257899 */ /* 0x000fe2000800063f */
[----:B------:R-:W-:Y:S01]  /*57e0*/  FMNMX.FTZ R4, R133, R4, !PT ;  /* 0x0000000485047209 */ /* 0x000fe20007810000 */
[----:B------:R-:W-:Y:S01]  /*57f0*/  IMAD.WIDE.U32 R82, R9, -0x326172a9, RZ ;  /* 0xcd9e8d5709527825 */ /* 0x000fe200078e00ff */
[----:B------:R-:W-:Y:S01]  /*5800*/  FMNMX.FTZ R3, R63, R3, !PT ;  /* 0x000000033f037209 */ /* 0x000fe20007810000 */
[----:B------:R-:W-:Y:S01]  /*5810*/  STL [R1+0xd0], R195 ;  /* 0x0000d0c301007387 */ /* 0x000fe20000100800 */
        /* <DEDUP_REMOVED lines=9> */
[----:B------:R-:W-:Y:S01]  /*58b0*/  UIADD3 UR15, UR27, -0x4498517b, URZ ;  /* 0xbb67ae851b0f7890 */ /* 0x000fe2000fffe03f */
[----:B------:R-:W-:Y:S01]  /*58c0*/  FMNMX.FTZ R3, R45, R3, !PT ;  /* 0x000000032d037209 */ /* 0x000fe20007810000 */
[----:B------:R-:W-:Y:S01]  /*58d0*/  STL [R1+0xc4], R192 ;  /* 0x0000c4c001007387 */ /* 0x000fe20000100800 */
[----:B------:R-:W-:Y:S01]  /*58e0*/  FMNMX.FTZ R5, R136, R5, !PT ;  /* 0x0000000588057209 */ /* 0x000fe20007810000 */
[----:B------:R-:W-:Y:S01]  /*58f0*/  UIADD3 UR28, UR26, -0x61c88647, URZ ;  /* 0x9e3779b91a1c7890 */ /* 0x000fe2000fffe03f */
[----:B------:R-:W-:Y:S01]  /*5900*/  FMNMX.FTZ R3, R46, R3, !PT ;  /* 0x000000032e037209 */ /* 0x000fe20007810000 */
[----:B------:R-:W-:Y:S01]  /*5910*/  STL [R1+0xc0], R191 ;  /* 0x0000c0bf01007387 */ /* 0x000fe20000100800 */
[----:B------:R-:W-:Y:S01]  /*5920*/  FMNMX.FTZ R5, R137, R5, !PT ;  /* 0x0000000589057209 */ /* 0x000fe20007810000 */
[----:B------:R-:W-:Y:S01]  /*5930*/  UIADD3 UR7, UR26, 0x3c6ef372, URZ ;  /* 0x3c6ef3721a077890 */ /* 0x000fe2000fffe03f */
        /* <DEDUP_REMOVED lines=11> */
[----:B------:R-:W-:Y:S01]  /*59f0*/  ULDC UR25, c[0x0][0x2ec] ;  /* 0x0000bb0000197ab9 */ /* 0x000fe20000000800 */
        /* <DEDUP_REMOVED lines=11> */
[----:B------:R-:W-:Y:S01]  /*5ab0*/  UIADD3 UR19, UR27, -0x126145ec, URZ ;  /* 0xed9eba141b137890 */ /* 0x000fe2000fffe03f */
[----:B------:R-:W-:Y:S01]  /*5ac0*/  FMNMX.FTZ R3, R125, R3, !PT ;  /* 0x000000037d037209 */ /* 0x000fe20007810000 */
[----:B------:R-:W-:Y:S01]  /*5ad0*/  UIADD3 UR18, UR26, 0x1715609d, URZ ;  /* 0x1715609d1a127890 */ /* 0x000fe2000fffe03f */
        /* <DEDUP_REMOVED lines=42> */
[----:B------:R-:W1:Y:S01]  /*5d80*/  SHFL.BFLY PT, R6, R4, 0x2, 0x1f ;  /* 0x0c401f0004067f89 */ /* 0x000e6200000e0000 */
[----:B------:R-:W-:-:S02]  /*5d90*/  FMNMX.FTZ R5, R72, R5, !PT ;  /* 0x0000000548057209 */ /* 0x000fc40007810000 */
[----:B------:R-:W-:Y:S01]  /*5da0*/  LOP3.LUT R8, R184, UR26, RZ, 0x3c, !PT ;  /* 0x0000001ab8087c12 */ /* 0x000fe2000f8e3cff */
[----:B------:R-:W2:Y:S01]  /*5db0*/  SHFL.BFLY PT, R7, R3, 0x2, 0x1f ;  /* 0x0c401f0003077f89 */ /* 0x000ea200000e0000 */
[----:B------:R-:W-:Y:S02]  /*5dc0*/  FMNMX.FTZ R5, R226, R5, !PT ;  /* 0x00000005e2057209 */ /* 0x000fe40007810000 */
[----:B------:R-:W-:Y:S01]  /*5dd0*/  LEA R184, R2, UR4, 0x1 ;  /* 0x0000000402b87c11 */ /* 0x000fe2000f8e08ff */
[----:B------:R3:W-:Y:S01]  /*5de0*/  STL [R1+0x1c], R8 ;  /* 0x00001c0801007387 */ /* 0x0007e20000100800 */
[----:B------:R-:W-:Y:S01]  /*5df0*/  FMNMX.FTZ R5, R227, R5, !PT ;  /* 0x00000005e3057209 */ /* 0x000fe20007810000 */
[----:B------:R-:W-:Y:S02]  /*5e00*/  UIADD3 UR4, UR37, 0x1, URZ ;  /* 0x0000000125047890 */ /* 0x000fe4000fffe03f */
[----:B------:R-:W-:Y:S01]  /*5e10*/  IMAD R185, R0, 0x2, R184 ;  /* 0x0000000200b97824 */ /* 0x000fe200078e02b8 */
[----:B------:R-:W-:Y:S01]  /*5e20*/  FMNMX.FTZ R5, R130, R5, !PT ;  /* 0x0000000582057209 */ /* 0x000fe20007810000 */
[----:B------:R-:W-:Y:S03]  /*5e30*/  LDSM.16.MT88.4 R56, [R184+0x4400] ;  /* 0x00440000b838783b */ /* 0x000fe60000004200 */
[----:B------:R-:W-:Y:S01]  /*5e40*/  FMNMX.FTZ R5, R131, R5, !PT ;  /* 0x0000000583057209 */ /* 0x000fe20007810000 */
[----:B------:R-:W-:Y:S03]  /*5e50*/  LDSM.16.MT88.4 R48, [R185+0x4000] ;  /* 0x00400000b930783b */ /* 0x000fe60000004200 */
[----:B------:R-:W-:-:S02]  /*5e60*/  FMNMX.FTZ R5, R126, R5, !PT ;  /* 0x000000057e057209 */ /* 0x000fc40007810000 */
[----:B-1----:R-:W-:Y:S02]  /*5e70*/  FMNMX.FTZ R13, R4, R6, !PT ;  /* 0x00000006040d7209 */ /* 0x002fe40007810000 */
[----:B------:R-:W-:Y:S02]  /*5e80*/  FMNMX.FTZ R4, R127, R5, !PT ;  /* 0x000000057f047209 */ /* 0x000fe40007810000 */
[----:B------:R-:W-:Y:S01]  /*5e90*/  FMNMX.FTZ R5, R144, R146, !PT ;  /* 0x0000009290057209 */ /* 0x000fe20007810000 */
[----:B------:R-:W1:Y:S01]  /*5ea0*/  SHFL.BFLY PT, R39, R13, 0x1, 0x1f ;  /* 0x0c201f000d277f89 */ /* 0x000e6200000e0000 */
[----:B--2---:R-:W-:Y:S01]  /*5eb0*/  FMNMX.FTZ R12, R3, R7, !PT ;  /* 0x00000007030c7209 */ /* 0x004fe20007810000 */
[----:B------:R-:W-:Y:S01]  /*5ec0*/  IMAD.U32 R7, RZ, RZ, UR37 ;  /* 0x00000025ff077e24 */ /* 0x000fe2000f8e00ff */
[----:B------:R-:W-:Y:S02]  /*5ed0*/  FMNMX.FTZ R3, R122, R4, !PT ;  /* 0x000000047a037209 */ /* 0x000fe40007810000 */
[----:B------:R-:W-:Y:S01]  /*5ee0*/  FMNMX.FTZ R4, R145, R5, !PT ;  /* 0x0000000591047209 */ /* 0x000fe20007810000 */
[----:B------:R-:W2:Y:S01]  /*5ef0*/  SHFL.BFLY PT, R37, R12, 0x1, 0x1f ;  /* 0x0c201f000c257f89 */ /* 0x000ea200000e0000 */
        /* <DEDUP_REMOVED lines=12> */
[----:B------:R-:W-:-:S02]  /*5fc0*/  LOP3.LUT R5, R83, R8, RZ, 0x3c, !PT ;  /* 0x0000000853057212 */ /* 0x000fc400078e3cff */
[----:B------:R-:W-:Y:S02]  /*5fd0*/  FMNMX.FTZ R3, R204, R3, !PT ;  /* 0x00000003cc037209 */ /* 0x000fe40007810000 */
[----:B------:R-:W-:Y:S01]  /*5fe0*/  LOP3.LUT R6, R251, R8, RZ, 0x3c, !PT ;  /* 0x00000008fb067212 */ /* 0x000fe200078e3cff */
[----:B------:R-:W-:Y:S01]  /*5ff0*/  IMAD.WIDE.U32 R84, R5, -0x2daee0ad, RZ ;  /* 0xd2511f5305547825 */ /* 0x000fe200078e00ff */
[----:B------:R-:W-:Y:S02]  /*6000*/  FMNMX.FTZ R4, R155, R4, !PT ;  /* 0x000000049b047209 */ /* 0x000fe40007810000 */
[----:B------:R-:W-:Y:S01]  /*6010*/  LOP3.LUT R7, R87, UR27, R7, 0x96, !PT ;  /* 0x0000001b57077c12 */ /* 0x000fe2000f8e9607 */
[----:B------:R-:W-:Y:S01]  /*6020*/  IMAD.WIDE.U32 R80, R6, -0x2daee0ad, RZ ;  /* 0xd2511f5306507825 */ /* 0x000fe200078e00ff */
[----:B------:R-:W-:Y:S02]  /*6030*/  FMNMX.FTZ R3, R206, R3, !PT ;  /* 0x00000003ce037209 */ /* 0x000fe40007810000 */
[----:B------:R-:W-:Y:S01]  /*6040*/  FMNMX.FTZ R4, R152, R4, !PT ;  /* 0x0000000498047209 */ /* 0x000fe20007810000 */
[----:B---3--:R-:W-:Y:S01]  /*6050*/  IMAD.WIDE.U32 R8, R7, -0x326172a9, RZ ;  /* 0xcd9e8d5707087825 */ /* 0x008fe200078e00ff */
[----:B------:R-:W-:-:S02]  /*6060*/  LOP3.LUT R5, R85, UR15, R86, 0x96, !PT ;  /* 0x0000000f55057c12 */ /* 0x000fc4000f8e9656 */
[----:B------:R-:W-:Y:S02]  /*6070*/  FMNMX.FTZ R3, R208, R3, !PT ;  /* 0x00000003d0037209 */ /* 0x000fe40007810000 */
[----:B------:R-:W-:Y:S01]  /*6080*/  FMNMX.FTZ R4, R153, R4, !PT ;  /* 0x0000000499047209 */ /* 0x000fe20007810000 */
[----:B------:R-:W-:Y:S01]  /*6090*/  IMAD.WIDE.U32 R66, R5, -0x326172a9, RZ ;  /* 0xcd9e8d5705427825 */ /* 0x000fe200078e00ff */
[----:B------:R-:W-:Y:S01]  /*60a0*/  LOP3.LUT R6, R81, UR15, R86, 0x96, !PT ;  /* 0x0000000f51067c12 */ /* 0x000fe2000f8e9656 */
[----:B------:R-:W-:Y:S01]  /*60b0*/  UIADD3 UR15, UR27, -0x56f99767, URZ ;  /* 0xa90668991b0f7890 */ /* 0x000fe2000fffe03f */
[----:B------:R-:W-:Y:S02]  /*60c0*/  FMNMX.FTZ R3, R229, R3, !PT ;  /* 0x00000003e5037209 */ /* 0x000fe40007810000 */
[----:B------:R-:W-:Y:S01]  /*60d0*/  FMNMX.FTZ R4, R162, R4, !PT ;  /* 0x00000004a2047209 */ /* 0x000fe20007810000 */
[----:B------:R-:W-:Y:S01]  /*60e0*/  IMAD.WIDE.U32 R64, R6, -0x326172a9, RZ ;  /* 0xcd9e8d5706407825 */ /* 0x000fe200078e00ff */
[----:B------:R-:W-:-:S02]  /*60f0*/  LOP3.LUT R5, R9, UR28, R82, 0x96, !PT ;  /* 0x0000001c09057c12 */ /* 0x000fc4000f8e9652 */
[----:B------:R-:W-:Y:S02]  /*6100*/  FMNMX.FTZ R3, R230, R3, !PT ;  /* 0x00000003e6037209 */ /* 0x000fe40007810000 */
[----:B------:R-:W-:Y:S01]  /*6110*/  FMNMX.FTZ R6, R163, R4, !PT ;  /* 0x00000004a3067209 */ /* 0x000fe20007810000 */
[----:B------:R-:W-:Y:S01]  /*6120*/  IMAD.WIDE.U32 R4, R5, -0x2daee0ad, RZ ;  /* 0xd2511f5305047825 */ /* 0x000fe200078e00ff */
[----:B------:R-:W-:Y:S02]  /*6130*/  LOP3.LUT R10, R67, UR7, R8, 0x96, !PT ;  /* 0x00000007430a7c12 */ /* 0x000fe4000f8e9608 */
        /* <DEDUP_REMOVED lines=9> */
[----:B------:R-:W-:Y:S02]  /*61d0*/  FMNMX.FTZ R4, R170, R5, !PT ;  /* 0x00000005aa047209 */ /* 0x000fe40007810000 */
[----:B-1----:R-:W-:-:S02]  /*61e0*/  FMNMX.FTZ R39, R13, R39, !PT ;  /* 0x000000270d277209 */ /* 0x002fc40007810000 */
[----:B------:R-:W-:Y:S02]  /*61f0*/  FMNMX.FTZ R3, R228, R3, !PT ;  /* 0x00000003e4037209 */ /* 0x000fe40007810000 */
[----:B------:R-:W-:Y:S01]  /*6200*/  FMNMX.FTZ R4, R171, R4, !PT ;  /* 0x00000004ab047209 */ /* 0x000fe20007810000 */
[C---:B------:R-:W-:Y:S01]  /*6210*/  FMUL.FTZ R5, R39.reuse, UR25 ;  /* 0x0000001927057c20 */ /* 0x040fe20008410000 */
[----:B------:R-:W-:Y:S02]  /*6220*/  FMNMX.FTZ R3, R222, R3, !PT ;  /* 0x00000003de037209 */ /* 0x000fe40007810000 */
[----:B--2---:R-:W-:Y:S02]  /*6230*/  FMNMX.FTZ R37, R12, R37, !PT ;  /* 0x000000250c257209 */ /* 0x004fe40007810000 */
[----:B------:R-:W-:Y:S02]  /*6240*/  FMNMX.FTZ R4, R168, R4, !PT ;  /* 0x00000004a8047209 */ /* 0x000fe40007810000 */
[----:B------:R-:W-:-:S02]  /*6250*/  FSETP.NEU.FTZ.AND P1, PT, R39, -INF , PT ;  /* 0xff8000002700780b */ /* 0x000fc40003f3d000 */
[----:B------:R-:W-:Y:S02]  /*6260*/  FMNMX.FTZ R3, R220, R3, !PT ;  /* 0x00000003dc037209 */ /* 0x000fe40007810000 */
[----:B------:R-:W-:Y:S01]  /*6270*/  FMNMX.FTZ R11, R169, R4, !PT ;  /* 0x00000004a90b7209 */ /* 0x000fe20007810000 */
[----:B------:R-:W-:Y:S01]  /*6280*/  FMUL.FTZ R4, R37, UR25 ;  /* 0x0000001925047c20 */ /* 0x000fe20008410000 */
[----:B------:R-:W-:Y:S01]  /*6290*/  FSEL R5, R5, RZ, P1 ;  /* 0x000000ff05057208 */ /* 0x000fe20000800000 */
[----:B------:R-:W1:Y:S01]  /*62a0*/  SHFL.BFLY PT, R17, R3, 0x2, 0x1f ;  /* 0x0c401f0003117f89 */ /* 0x000e6200000e0000 */
[----:B------:R-:W-:Y:S02]  /*62b0*/  FSETP.NEU.FTZ.AND P1, PT, R37, -INF , PT ;  /* 0xff8000002500780b */ /* 0x000fe40003f3d000 */
[----:B------:R-:W-:Y:S01]  /*62c0*/  FMNMX.FTZ R11, R176, R11, !PT ;  /* 0x0000000bb00b7209 */ /* 0x000fe20007810000 */
[----:B------:R-:W-:Y:S01]  /*62d0*/  FFMA.FTZ R12, R60, UR25, -R5 ;  /* 0x000000193c0c7c23 */ /* 0x000fe20008010805 */
[----:B------:R-:W-:-:S02]  /*62e0*/  FSEL R4, R4, RZ, P1 ;  /* 0x000000ff04047208 */ /* 0x000fc40000800000 */
[----:B------:R-:W-:Y:S01]  /*62f0*/  FMNMX.FTZ R11, R180, R11, !PT ;  /* 0x0000000bb40b7209 */ /* 0x000fe20007810000 */
[----:B------:R2:W3:Y:S01]  /*6300*/  MUFU.EX2 R22, R12 ;  /* 0x0000000c00167308 */ /* 0x0004e20000000800 */
[----:B------:R-:W-:Y:S01]  /*6310*/  LOP3.LUT R14, R7, UR24, R66, 0x96, !PT ;  /* 0x00000018070e7c12 */ /* 0x000fe2000f8e9642 */
[----:B------:R-:W-:Y:S01]  /*6320*/  FFMA.FTZ R7, R61, UR25, -R4 ;  /* 0x000000193d077c23 */ /* 0x000fe20008010804 */
[----:B------:R-:W-:Y:S02]  /*6330*/  FMNMX.FTZ R11, R111, R11, !PT ;  /* 0x0000000b6f0b7209 */ /* 0x000fe40007810000 */
[----:B------:R-:W-:Y:S02]  /*6340*/  LOP3.LUT R15, R65, UR7, R8, 0x96, !PT ;  /* 0x00000007410f7c12 */ /* 0x000fe4000f8e9608 */
[----:B------:R-:W-:Y:S01]  /*6350*/  LOP3.LUT R9, R9, UR28, R250, 0x96, !PT ;  /* 0x0000001c09097c12 */ /* 0x000fe2000f8e96fa */
[----:B------:R4:W-:Y:S02]  /*6360*/  MUFU.EX2 R192, R7 ;  /* 0x0000000700c07308 */ /* 0x0009e40000000800 */
[----:B------:R-:W-:-:S04]  /*6370*/  IMAD.WIDE.U32 R52, R15, -0x2daee0ad, RZ ;  /* 0xd2511f530f347825 */ /* 0x000fc800078e00ff */
[----:B------:R-:W-:Y:S01]  /*6380*/  IMAD.WIDE.U32 R14, R14, -0x2daee0ad, RZ ;  /* 0xd2511f530e0e7825 */ /* 0x000fe200078e00ff */
[----:B-1----:R-:W-:-:S03]  /*6390*/  FMNMX.FTZ R3, R3, R17, !PT ;  /* 0x0000001103037209 */ /* 0x002fc60007810000 */
[----:B--2---:R-:W-:Y:S01]  /*63a0*/  IMAD.WIDE.U32 R12, R16, -0x326172a9, RZ ;  /* 0xcd9e8d57100c7825 */ /* 0x004fe200078e00ff */
[----:B------:R-:W-:Y:S01]  /*63b0*/  LOP3.LUT R10, R15, UR19, R10, 0x96, !PT ;  /* 0x000000130f0a7c12 */ /* 0x000fe2000f8e960a */
[----:B------:R-:W1:Y:S02]  /*63c0*/  SHFL.BFLY PT, R36, R3, 0x1, 0x1f ;  /* 0x0c201f0003247f89 */ /* 0x000e6400000e0000 */
[----:B------:R-:W-:Y:S01]  /*63d0*/  IMAD.WIDE.U32 R8, R9, -0x2daee0ad, RZ ;  /* 0xd2511f5309087825 */ /* 0x000fe200078e00ff */
[----:B------:R-:W-:Y:S02]  /*63e0*/  LOP3.LUT R16, R13, UR22, R6, 0x96, !PT ;  /* 0x000000160d107c12 */ /* 0x000fe4000f8e9606 */
[----:B----4-:R-:W-:Y:S01]  /*63f0*/  FMNMX.FTZ R7, R175, R11, !PT ;  /* 0x0000000baf077209 */ /* 0x010fe20007810000 */
[----:B------:R-:W-:Y:S01]  /*6400*/  IMAD.WIDE.U32 R10, R10, -0x326172a9, RZ ;  /* 0xcd9e8d570a0a7825 */ /* 0x000fe200078e00ff */
[----:B------:R-:W-:-:S03]  /*6410*/  LOP3.LUT R18, R53, UR23, R8, 0x96, !PT ;  /* 0x0000001735127c12 */ /* 0x000fc6000f8e9608 */
[----:B------:R-:W-:Y:S01]  /*6420*/  FFMA.FTZ R8, R62, UR25, -R4 ;  /* 0x000000193e087c23 */ /* 0x000fe20008010804 */
[----:B------:R-:W-:Y:S01]  /*6430*/  FMNMX.FTZ R6, R174, R7, !PT ;  /* 0x00000007ae067209 */ /* 0x000fe20007810000 */
[----:B------:R-:W-:Y:S01]  /*6440*/  IMAD.WIDE.U32 R16, R16, -0x2daee0ad, RZ ;  /* 0xd2511f5310107825 */ /* 0x000fe200078e00ff */
[----:B------:R-:W-:-:S03]  /*6450*/  LOP3.LUT R13, R11, UR18, R12, 0x96, !PT ;  /* 0x000000120b0d7c12 */ /* 0x000fc6000f8e960c */
[--C-:B------:R-:W-:Y:S01]  /*6460*/  FFMA.FTZ R11, R44, UR25, -R4.reuse ;  /* 0x000000192c0b7c23 */ /* 0x100fe20008010804 */
[----:B------:R-:W-:Y:S01]  /*6470*/  FMNMX.FTZ R7, R178, R6, !PT ;  /* 0x00000006b2077209 */ /* 0x000fe20007810000 */
[----:B------:R-:W-:Y:S01]  /*6480*/  FFMA.FTZ R6, R63, UR25, -R4 ;  /* 0x000000193f067c23 */ /* 0x000fe20008010804 */
[----:B------:R-:W-:Y:S01]  /*6490*/  LOP3.LUT R14, R17, UR15, R14, 0x96, !PT ;  /* 0x0000000f110e7c12 */ /* 0x000fe2000f8e960e */
[----:B------:R-:W-:Y:S01]  /*64a0*/  MUFU.EX2 R239, R11 ;  /* 0x0000000b00ef7308 */ /* 0x000fe20000000800 */
[----:B------:R-:W-:Y:S01]  /*64b0*/  FMNMX.FTZ R7, R103, R7, !PT ;  /* 0x0000000767077209 */ /* 0x000fe20007810000 */
[----:B------:R-:W-:Y:S01]  /*64c0*/  IMAD.WIDE.U32 R54, R18, -0x326172a9, RZ ;  /* 0xcd9e8d5712367825 */ /* 0x000fe200078e00ff */
[----:B------:R-:W-:Y:S01]  /*64d0*/  LOP3.LUT R9, R9, UR6, R80, 0x96, !PT ;  /* 0x0000000609097c12 */ /* 0x000fe2000f8e9650 */
[----:B------:R-:W-:Y:S04]  /*64e0*/  LDSM.16.MT88.4 R60, [R185+0x4400] ;  /* 0x00440000b93c783b */ /* 0x000fe80000004200 */
[----:B------:R2:W-:Y:S01]  /*64f0*/  MUFU.EX2 R187, R6 ;  /* 0x0000000600bb7308 */ /* 0x0005e20000000800 */
[----:B-1----:R-:W-:-:S04]  /*6500*/  FMNMX.FTZ R36, R3, R36, !PT ;  /* 0x0000002403247209 */ /* 0x002fc80007810000 */
[C---:B------:R-:W-:Y:S01]  /*6510*/  FSETP.NEU.FTZ.AND P1, PT, R36.reuse, -INF , PT ;  /* 0xff8000002400780b */ /* 0x040fe20003f3d000 */
[----:B------:R-:W-:Y:S02]  /*6520*/  FMUL.FTZ R3, R36, UR25 ;  /* 0x0000001924037c20 */ /* 0x000fe40008410000 */
[----:B------:R1:W-:Y:S03]  /*6530*/  MUFU.EX2 R193, R8 ;  /* 0x0000000800c17308 */ /* 0x0003e60000000800 */
[----:B------:R-:W-:-:S05]  /*6540*/  FSEL R3, R3, RZ, P1 ;  /* 0x000000ff03037208 */ /* 0x000fca0000800000 */
[----:B------:R-:W-:Y:S01]  /*6550*/  FFMA.FTZ R2, R79, UR25, -R3 ;  /* 0x000000194f027c23 */ /* 0x000fe20008010803 */
[----:B--2---:R-:W-:Y:S01]  /*6560*/  FMNMX.FTZ R6, R108, R7, !PT ;  /* 0x000000076c067209 */ /* 0x004fe20007810000 */
[----:B------:R-:W-:Y:S02]  /*6570*/  FFMA.FTZ R7, R76, UR25, -R4 ;  /* 0x000000194c077c23 */ /* 0x000fe40008010804 */
[----:B------:R2:W-:Y:S01]  /*6580*/  MUFU.EX2 R244, R2 ;  /* 0x0000000200f47308 */ /* 0x0005e20000000800 */
[----:B------:R-:W-:-:S04]  /*6590*/  FMNMX.FTZ R6, R179, R6, !PT ;  /* 0x00000006b3067209 */ /* 0x000fc80007810000 */
[----:B------:R-:W-:Y:S01]  /*65a0*/  FMNMX.FTZ R12, R177, R6, !PT ;  /* 0x00000006b10c7209 */ /* 0x000fe20007810000 */
[----:B-1----:R-:W-:Y:S02]  /*65b0*/  IMAD.WIDE.U32 R8, R9, -0x326172a9, RZ ;  /* 0xcd9e8d5709087825 */ /* 0x002fe400078e00ff */
[----:B------:R1:W4:Y:S01]  /*65c0*/  MUFU.EX2 R232, R7 ;  /* 0x0000000700e87308 */ /* 0x0003220000000800 */
[----:B------:R-:W-:Y:S02]  /*65d0*/  FMNMX.FTZ R12, R110, R12, !PT ;  /* 0x0000000c6e0c7209 */ /* 0x000fe40007810000 */
[----:B------:R-:W-:Y:S02]  /*65e0*/  LOP3.LUT R21, R9, UR24, R64, 0x96, !PT ;  /* 0x0000001809157c12 */ /* 0x000fe4000f8e9640 */
[----:B------:R-:W-:Y:S01]  /*65f0*/  FMNMX.FTZ R11, R109, R12, !PT ;  /* 0x0000000c6d0b7209 */ /* 0x000fe20007810000 */
[----:B------:R-:W-:Y:S01]  /*6600*/  FFMA.FTZ R12, R45, UR25, -R4 ;  /* 0x000000192d0c7c23 */ /* 0x000fe20008010804 */
[----:B------:R-:W-:Y:S01]  /*6610*/  LOP3.LUT R28, R55, UR22, R8, 0x96, !PT ;  /* 0x00000016371c7c12 */ /* 0x000fe2000f8e9608 */
[----:B------:R-:W-:-:S04]  /*6620*/  IMAD.WIDE.U32 R8, R13, -0x2daee0ad, RZ ;  /* 0xd2511f530d087825 */ /* 0x000fc800078e00ff */
[----:B--2---:R-:W-:Y:S01]  /*6630*/  FFMA.FTZ R2, R96, UR25, -R3 ;  /* 0x0000001960027c23 */ /* 0x004fe20008010803 */
[----:B------:R-:W2:Y:S01]  /*6640*/  SHFL.BFLY PT, R18, R11, 0x2, 0x1f ;  /* 0x0c401f000b127f89 */ /* 0x000ea200000e0000 */
[----:B------:R3:W-:Y:S01]  /*6650*/  MUFU.EX2 R233, R12 ;  /* 0x0000000c00e97308 */ /* 0x0007e20000000800 */
[----:B------:R-:W-:Y:S01]  /*6660*/  IMAD.WIDE.U32 R28, R28, -0x2daee0ad, RZ ;  /* 0xd2511f531c1c7825 */ /* 0x000fe200078e00ff */
[----:B------:R-:W-:Y:S02]  /*6670*/  LOP3.LUT R13, R8, 0xff, RZ, 0xc0, !PT ;  /* 0x000000ff080d7812 */ /* 0x000fe400078ec0ff */
[----:B------:R-:W-:Y:S01]  /*6680*/  SHF.R.U32.HI R15, RZ, 0x18, R8 ;  /* 0x00000018ff0f7819 */ /* 0x000fe20000011608 */
[----:B-1----:R-:W-:-:S03]  /*6690*/  IMAD.WIDE.U32 R6, R14, -0x326172a9, RZ ;  /* 0xcd9e8d570e067825 */ /* 0x002fc600078e00ff */
[----:B------:R-:W-:Y:S02]  /*66a0*/  MUFU.EX2 R247, R2 ;  /* 0x0000000200f77308 */ /* 0x000fe40000000800 */
[----:B------:R-:W-:Y:S02]  /*66b0*/  LOP3.LUT R10, R7, UR36, R10, 0x96, !PT ;  /* 0x00000024070a7c12 */ /* 0x000fe4000f8e960a */
[----:B------:R-:W-:Y:S01]  /*66c0*/  LOP3.LUT R14, R6, 0xffff, RZ, 0xc0, !PT ;  /* 0x0000ffff060e7812 */ /* 0x000fe200078ec0ff */
[----:B------:R-:W-:Y:S01]  /*66d0*/  FFMA.FTZ R7, R46, UR25, -R4 ;  /* 0x000000192e077c23 */ /* 0x000fe20008010804 */
[----:B------:R-:W-:Y:S02]  /*66e0*/  LOP3.LUT R19, R6, 0xff, RZ, 0xc0, !PT ;  /* 0x000000ff06137812 */ /* 0x000fe400078ec0ff */
[--C-:B---3--:R-:W-:Y:S01]  /*66f0*/  SHF.R.U32.HI R12, RZ, 0x10, R6.reuse ;  /* 0x00000010ff0c7819 */ /* 0x108fe20000011606 */
[----:B------:R1:W-:Y:S01]  /*6700*/  MUFU.EX2 R237, R7 ;  /* 0x0000000700ed7308 */ /* 0x0003e20000000800 */
[----:B------:R-:W-:-:S02]  /*6710*/  SHF.R.U32.HI R17, RZ, 0x18, R6 ;  /* 0x00000018ff117819 */ /* 0x000fc40000011606 */
[----:B------:R-:W-:Y:S02]  /*6720*/  LOP3.LUT R6, R9, UR35, R16, 0x96, !PT ;  /* 0x0000002309067c12 */ /* 0x000fe4000f8e9610 */
[----:B------:R-:W-:Y:S02]  /*6730*/  LOP3.LUT R9, R8, 0xffff, RZ, 0xc0, !PT ;  /* 0x0000ffff08097812 */ /* 0x000fe400078ec0ff */
[----:B------:R-:W-:Y:S02]  /*6740*/  SHF.R.U32.HI R14, RZ, 0x8, R14 ;  /* 0x00000008ff0e7819 */ /* 0x000fe4000001160e */
[----:B------:R-:W-:Y:S02]  /*6750*/  LOP3.LUT R12, R12, 0xff, RZ, 0xc0, !PT ;  /* 0x000000ff0c0c7812 */ /* 0x000fe400078ec0ff */
[----:B------:R-:W-:Y:S02]  /*6760*/  SHF.R.U32.HI R9, RZ, 0x8, R9 ;  /* 0x00000008ff097819 */ /* 0x000fe40000011609 */
[----:B------:R-:W-:-:S02]  /*6770*/  SHF.R.U32.HI R16, RZ, 0x10, R8 ;  /* 0x00000010ff107819 */ /* 0x000fc40000011608 */
[----:B------:R-:W-:Y:S01]  /*6780*/  PRMT R20, R19, 0x5410, R14 ;  /* 0x0000541013147816 */ /* 0x000fe2000000000e */
[----:B-1----:R-:W-:Y:S01]  /*6790*/  FFMA.FTZ R7, R47, UR25, -R4 ;  /* 0x000000192f077c23 */ /* 0x002fe20008010804 */
[----:B------:R-:W-:Y:S01]  /*67a0*/  LOP3.LUT R8, R10, 0xffff, RZ, 0xc0, !PT ;  /* 0x0000ffff0a087812 */ /* 0x000fe200078ec0ff */
[----:B------:R-:W-:Y:S01]  /*67b0*/  LDSM.16.MT88.4 R44, [R184+0x4000] ;  /* 0x00400000b82c783b */ /* 0x000fe20000004200 */
[----:B------:R-:W-:Y:S01]  /*67c0*/  PRMT R19, R12, 0x5410, R17 ;  /* 0x000054100c137816 */ /* 0x000fe20000000011 */
[----:B------:R1:W-:Y:S01]  /*67d0*/  MUFU.EX2 R240, R7 ;  /* 0x0000000700f07308 */ /* 0x0003e20000000800 */
[----:B------:R-:W-:Y:S01]  /*67e0*/  PRMT R17, R13, 0x5410, R9 ;  /* 0x000054100d117816 */ /* 0x000fe20000000009 */
[----:B------:R-:W-:Y:S01]  /*67f0*/  FFMA.FTZ R12, R78, UR25, -R3 ;  /* 0x000000194e0c7c23 */ /* 0x000fe20008010803 */
[----:B------:R-:W-:Y:S02]  /*6800*/  LOP3.LUT R9, R16, 0xff, RZ, 0xc0, !PT ;  /* 0x000000ff10097812 */ /* 0x000fe400078ec0ff */
[----:B------:R-:W-:-:S02]  /*6810*/  SHF.R.U32.HI R8, RZ, 0x8, R8 ;  /* 0x00000008ff087819 */ /* 0x000fc40000011608 */
[----:B------:R-:W-:Y:S01]  /*6820*/  LOP3.LUT R0, R6, 0xffff, RZ, 0xc0, !PT ;  /* 0x0000ffff06007812 */ /* 0x000fe200078ec0ff */
[----:B------:R3:W4:Y:S03]  /*6830*/  MUFU.EX2 R186, R12 ;  /* 0x0000000c00ba7308 */ /* 0x0007260000000800 */
[----:B------:R-:W-:Y:S01]  /*6840*/  SHF.R.U32.HI R2, RZ, 0x8, R0 ;  /* 0x00000008ff027819 */ /* 0x000fe20000011600 */
[----:B-1----:R-:W-:-:S04]  /*6850*/  FFMA.FTZ R7, R77, UR25, -R3 ;  /* 0x000000194d077c23 */ /* 0x002fc80008010803 */
[----:B------:R2:W1:Y:S01]  /*6860*/  MUFU.EX2 R246, R7 ;  /* 0x0000000700f67308 */ /* 0x0004620000000800 */
[----:B---3--:R-:W-:Y:S02]  /*6870*/  LOP3.LUT R12, R6, 0xff, RZ, 0xc0, !PT ;  /* 0x000000ff060c7812 */ /* 0x008fe400078ec0ff */
[----:B--2---:R-:W-:Y:S02]  /*6880*/  FMNMX.FTZ R7, R11, R18, !PT ;  /* 0x000000120b077209 */ /* 0x004fe40007810000 */
[----:B------:R-:W-:Y:S02]  /*6890*/  LOP3.LUT R11, R10, 0xff, RZ, 0xc0, !PT ;  /* 0x000000ff0a0b7812 */ /* 0x000fe400078ec0ff */
[----:B------:R-:W-:Y:S01]  /*68a0*/  PRMT R18, R9, 0x5410, R15 ;  /* 0x0000541009127816 */ /* 0x000fe2000000000f */
[----:B------:R-:W2:Y:S01]  /*68b0*/  SHFL.BFLY PT, R14, R7, 0x1, 0x1f ;  /* 0x0c201f00070e7f89 */ /* 0x000ea200000e0000 */
[----:B------:R-:W-:Y:S02]  /*68c0*/  PRMT R16, R11, 0x5410, R8 ;  /* 0x000054100b107816 */ /* 0x000fe40000000008 */
[----:B------:R-:W-:-:S02]  /*68d0*/  SHF.R.U32.HI R9, RZ, 0x10, R10 ;  /* 0x00000010ff097819 */ /* 0x000fc4000001160a */
[----:B------:R-:W-:Y:S02]  /*68e0*/  SHF.R.U32.HI R8, RZ, 0x10, R6 ;  /* 0x00000010ff087819 */ /* 0x000fe40000011606 */
[----:B------:R-:W-:Y:S02]  /*68f0*/  SHF.R.U32.HI R11, RZ, 0x18, R10 ;  /* 0x00000018ff0b7819 */ /* 0x000fe4000001160a */
[----:B------:R-:W-:Y:S02]  /*6900*/  LOP3.LUT R10, R9, 0xff, RZ, 0xc0, !PT ;  /* 0x000000ff090a7812 */ /* 0x000fe400078ec0ff */
[----:B------:R-:W-:Y:S01]  /*6910*/  SHF.R.U32.HI R9, RZ, 0x18, R6 ;  /* 0x00000018ff097819 */ /* 0x000fe20000011606 */
[----:B------:R-:W-:Y:S01]  /*6920*/  FFMA.FTZ R6, R97, UR25, -R3 ;  /* 0x0000001961067c23 */ /* 0x000fe20008010803 */
[----:B------:R-:W-:Y:S01]  /*6930*/  LOP3.LUT R0, R8, 0xff, RZ, 0xc0, !PT ;  /* 0x000000ff08007812 */ /* 0x000fe200078ec0ff */
[----:B------:R-:W-:Y:S01]  /*6940*/  IMAD.MOV.U32 R97, RZ, RZ, R22 ;  /* 0x000000ffff617224 */ /* 0x000fe200078e0016 */
[----:B------:R-:W-:Y:S01]  /*6950*/  PRMT R15, R12, 0x5410, R2 ;  /* 0x000054100c0f7816 */ /* 0x000fe20000000002 */
[----:B------:R3:W-:Y:S01]  /*6960*/  MUFU.EX2 R241, R6 ;  /* 0x0000000600f17308 */ /* 0x0007e20000000800 */
[----:B------:R-:W-:Y:S01]  /*6970*/  PRMT R30, R0, 0x5410, R9 ;  /* 0x00005410001e7816 */ /* 0x000fe20000000009 */
[--C-:B------:R-:W-:Y:S01]  /*6980*/  FFMA.FTZ R9, R72, UR25, -R3.reuse ;  /* 0x0000001948097c23 */ /* 0x100fe20008010803 */
[----:B------:R-:W-:Y:S01]  /*6990*/  HSET2.LE.AND R0, R20, R183, PT ;  /* 0x000000b714007233 */ /* 0x000fe20003803000 */
[----:B------:R-:W-:Y:S01]  /*69a0*/  FFMA.FTZ R12, R99, UR25, -R3 ;  /* 0x00000019630c7c23 */ /* 0x000fe20008010803 */
[----:B----4-:R-:W-:-:S02]  /*69b0*/  F2FP.BF16.F32.PACK_AB R2, R232, R187 ;  /* 0x000000bbe802723e */ /* 0x010fc400000010ff */
[----:B------:R-:W-:Y:S01]  /*69c0*/  PRMT R13, R10, 0x5410, R11 ;  /* 0x000054100a0d7816 */ /* 0x000fe2000000000b */
[----:B------:R4:W1:Y:S01]  /*69d0*/  MUFU.EX2 R245, R9 ;  /* 0x0000000900f57308 */ /* 0x0008620000000800 */
[----:B------:R-:W-:Y:S01]  /*69e0*/  LOP3.LUT R10, R0, R2, RZ, 0xc0, !PT ;  /* 0x00000002000a7212 */ /* 0x000fe200078ec0ff */
[----:B------:R-:W-:Y:S01]  /*69f0*/  FFMA.FTZ R2, R98, UR25, -R3 ;  /* 0x0000001962027c23 */ /* 0x000fe20008010803 */
[----:B--2---:R-:W-:Y:S02]  /*6a00*/  FMNMX.FTZ R38, R7, R14, !PT ;  /* 0x0000000e07267209 */ /* 0x004fe40007810000 */
[--C-:B------:R-:W-:Y:S02]  /*6a10*/  HSET2.LE.AND R8, R17, R183.reuse, PT ;  /* 0x000000b711087233 */ /* 0x100fe40003803000 */
[----:B------:R-:W-:Y:S01]  /*6a20*/  F2FP.BF16.F32.PACK_AB R7, R244, R186 ;  /* 0x000000baf407723e */ /* 0x000fe200000010ff */
[----:B------:R2:W-:Y:S01]  /*6a30*/  MUFU.EX2 R238, R2 ;  /* 0x0000000200ee7308 */ /* 0x0005e20000000800 */
[----:B---3--:R-:W-:-:S02]  /*6a40*/  HSET2.LE.AND R6, R19, R183, PT ;  /* 0x000000b713067233 */ /* 0x008fc40003803000 */
[--C-:B------:R-:W-:Y:S01]  /*6a50*/  HSET2.LE.AND R0, R16, R183.reuse, PT ;  /* 0x000000b710007233 */ /* 0x100fe20003803000 */
[----:B------:R-:W-:Y:S01]  /*6a60*/  IMAD.WIDE.U32 R16, R21, -0x2daee0ad, RZ ;  /* 0xd2511f5315107825 */ /* 0x000fe200078e00ff */
[----:B------:R-:W-:Y:S02]  /*6a70*/  FSETP.NEU.FTZ.AND P1, PT, R38, -INF , PT ;  /* 0xff8000002600780b */ /* 0x000fe40003f3d000 */
[----:B------:R-:W-:Y:S01]  /*6a80*/  LOP3.LUT R11, R6, R7, RZ, 0xc0, !PT ;  /* 0x00000007060b7212 */ /* 0x000fe200078ec0ff */
[----:B------:R3:W3:Y:S01]  /*6a90*/  MUFU.EX2 R234, R12 ;  /* 0x0000000c00ea7308 */ /* 0x0006e20000000800 */
[----:B----4-:R-:W-:Y:S02]  /*6aa0*/  F2FP.BF16.F32.PACK_AB R9, R240, R237 ;  /* 0x000000edf009723e */ /* 0x010fe400000010ff */
[----:B------:R-:W-:Y:S02]  /*6ab0*/  HSET2.LE.AND R6, R13, R183, PT ;  /* 0x000000b70d067233 */ /* 0x000fe40003803000 */
[----:B------:R-:W-:-:S02]  /*6ac0*/  LOP3.LUT R14, R8, R9, RZ, 0xc0, !PT ;  /* 0x00000009080e7212 */ /* 0x000fc400078ec0ff */
[----:B-1----:R-:W-:Y:S02]  /*6ad0*/  F2FP.BF16.F32.PACK_AB R7, R247, R246 ;  /* 0x000000f6f707723e */ /* 0x002fe400000010ff */
[----:B--2---:R-:W-:Y:S02]  /*6ae0*/  F2FP.BF16.F32.PACK_AB R2, R193, R192 ;  /* 0x000000c0c102723e */ /* 0x004fe400000010ff */
[----:B------:R-:W-:Y:S02]  /*6af0*/  LOP3.LUT R9, R6, R7, RZ, 0xc0, !PT ;  /* 0x0000000706097212 */ /* 0x000fe400078ec0ff */
[----:B------:R-:W-:Y:S02]  /*6b00*/  LOP3.LUT R8, R0, R2, RZ, 0xc0, !PT ;  /* 0x0000000200087212 */ /* 0x000fe400078ec0ff */
[--C-:B------:R-:W-:Y:S01]  /*6b10*/  HSET2.LE.AND R0, R18, R183.reuse, PT ;  /* 0x000000b712007233 */ /* 0x100fe20003803000 */
[--C-:B------:R-:W-:Y:S01]  /*6b20*/  FFMA.FTZ R18, R134, UR25, -R5.reuse ;  /* 0x0000001986127c23 */ /* 0x100fe20008010805 */
[----:B------:R-:W-:Y:S01]  /*6b30*/  F2FP.BF16.F32.PACK_AB R2, R245, R241 ;  /* 0x000000f1f502723e */ /* 0x000fe200000010ff */
[--C-:B---3--:R-:W-:Y:S01]  /*6b40*/  FFMA.FTZ R12, R132, UR25, -R5.reuse ;  /* 0x00000019840c7c23 */ /* 0x108fe20008010805 */
[--C-:B------:R-:W-:Y:S01]  /*6b50*/  HSET2.LE.AND R6, R15, R183.reuse, PT ;  /* 0x000000b70f067233 */ /* 0x100fe20003803000 */
[C---:B------:R-:W-:Y:S01]  /*6b60*/  HMMA.16816.F32.BF16 R24, R8.reuse, R44, RZ ;  /* 0x0000002c0818723c */ /* 0x040fe200000418ff */
[----:B------:R-:W-:Y:S01]  /*6b70*/  LOP3.LUT R15, R0, R2, RZ, 0xc0, !PT ;  /* 0x00000002000f7212 */ /* 0x000fe200078ec0ff */
[----:B------:R-:W-:Y:S01]  /*6b80*/  FFMA.FTZ R2, R133, UR25, -R5 ;  /* 0x0000001985027c23 */ /* 0x000fe20008010805 */
[----:B------:R-:W-:Y:S01]  /*6b90*/  F2FP.BF16.F32.PACK_AB R7, R233, R239 ;  /* 0x000000efe907723e */ /* 0x000fe200000010ff */
[----:B------:R1:W-:Y:S01]  /*6ba0*/  MUFU.EX2 R96, R12 ;  /* 0x0000000c00607308 */ /* 0x0003e20000000800 */
[----:B------:R-:W-:Y:S01]  /*6bb0*/  HSET2.LE.AND R0, R30, R183, PT ;  /* 0x000000b71e007233 */ /* 0x000fe20003803000 */
[----:B------:R-:W-:Y:S01]  /*6bc0*/  HMMA.16816.F32.BF16 R20, R8, R48, RZ ;  /* 0x000000300814723c */ /* 0x000fe200000418ff */
[----:B------:R-:W-:-:S05]  /*6bd0*/  IMAD.MOV.U32 R132, RZ, RZ, R247 ;  /* 0x000000ffff847224 */ /* 0x000fca00078e00f7 */
[----:B------:R2:W-:Y:S01]  /*6be0*/  MUFU.EX2 R189, R2 ;  /* 0x0000000200bd7308 */ /* 0x0005e20000000800 */
[C---:B------:R-:W-:Y:S06]  /*6bf0*/  HMMA.16816.F32.BF16 R40, R8.reuse, R46, RZ ;  /* 0x0000002e0828723c */ /* 0x040fec00000418ff */
[----:B------:R-:W-:Y:S01]  /*6c00*/  HMMA.16816.F32.BF16 R32, R8, R50, RZ ;  /* 0x000000320820723c */ /* 0x000fe200000418ff */
[----:B------:R-:W3:Y:S01]  /*6c10*/  MUFU.EX2 R243, R18 ;  /* 0x0000001200f37308 */ /* 0x000ee20000000800 */
[----:B-1----:R-:W-:Y:S01]  /*6c20*/  LOP3.LUT R12, R6, R7, RZ, 0xc0, !PT ;  /* 0x00000007060c7212 */ /* 0x002fe200078ec0ff */
[----:B------:R-:W-:Y:S01]  /*6c30*/  FMUL.FTZ R6, R38, UR25 ;  /* 0x0000001926067c20 */ /* 0x000fe20008410000 */
[----:B------:R-:W-:-:S03]  /*6c40*/  LOP3.LUT R7, R29, UR15, R16, 0x96, !PT ;  /* 0x0000000f1d077c12 */ /* 0x000fc6000f8e9610 */
[----:B------:R-:W-:Y:S02]  /*6c50*/  LOP3.LUT R11, R17, UR19, R52, 0x96, !PT ;  /* 0x00000013110b7c12 */ /* 0x000fe4000f8e9634 */
[----:B--2---:R-:W-:-:S03]  /*6c60*/  F2FP.BF16.F32.PACK_AB R2, R234, R238 ;  /* 0x000000eeea02723e */ /* 0x004fc600000010ff */
[----:B------:R-:W-:Y:S01]  /*6c70*/  IMAD.WIDE.U32 R16, R11, -0x326172a9, RZ ;  /* 0xcd9e8d570b107825 */ /* 0x000fe200078e00ff */
[----:B------:R-:W-:Y:S02]  /*6c80*/  LOP3.LUT R13, R0, R2, RZ, 0xc0, !PT ;  /* 0x00000002000d7212 */ /* 0x000fe400078ec0ff */
[----:B------:R-:W-:Y:S01]  /*6c90*/  FSEL R0, R6, RZ, P1 ;  /* 0x000000ff06007208 */ /* 0x000fe20000800000 */
[----:B------:R-:W-:-:S04]  /*6ca0*/  IMAD.WIDE.U32 R6, R7, -0x326172a9, RZ ;  /* 0xcd9e8d5707067825 */ /* 0x000fc800078e00ff */
[--C-:B------:R-:W-:Y:S01]  /*6cb0*/  FFMA.FTZ R8, R144, UR25, -R0.reuse ;  /* 0x0000001990087c23 */ /* 0x100fe20008010800 */
[C---:B------:R-:W-:Y:S01]  /*6cc0*/  LOP3.LUT R2, R6.reuse, 0xffff, RZ, 0xc0, !PT ;  /* 0x0000ffff06027812 */ /* 0x040fe200078ec0ff */
[----:B------:R-:W-:Y:S01]  /*6cd0*/  FFMA.FTZ R9, R145, UR25, -R0 ;  /* 0x0000001991097c23 */ /* 0x000fe20008010800 */
[----:B------:R-:W-:Y:S01]  /*6ce0*/  LOP3.LUT R10, R6, 0xff, RZ, 0xc0, !PT ;  /* 0x000000ff060a7812 */ /* 0x000fe200078ec0ff */
[----:B------:R1:W-:Y:S01]  /*6cf0*/  MUFU.EX2 R194, R8 ;  /* 0x0000000800c27308 */ /* 0x0003e20000000800 */
[----:B------:R-:W-:Y:S01]  /*6d00*/  HMMA.16816.F32.BF16 R92, R12, R56, R24 ;  /* 0x000000380c5c723c */ /* 0x000fe20000041818 */
[----:B------:R-:W-:-:S05]  /*6d10*/  IMAD.MOV.U32 R145, RZ, RZ, R240 ;  /* 0x000000ffff917224 */ /* 0x000fca00078e00f0 */
[C---:B------:R-:W-:Y:S01]  /*6d20*/  HMMA.16816.F32.BF16 R76, R12.reuse, R60, R20 ;  /* 0x0000003c0c4c723c */ /* 0x040fe20000041814 */
[----:B------:R-:W-:Y:S05]  /*6d30*/  MUFU.EX2 R242, R9 ;  /* 0x0000000900f27308 */ /* 0x000fea0000000800 */
[----:B------:R-:W-:Y:S01]  /*6d40*/  HMMA.16816.F32.BF16 R68, R12, R58, R40 ;  /* 0x0000003a0c44723c */ /* 0x000fe20000041828 */
[----:B-1----:R-:W-:Y:S02]  /*6d50*/  SHF.R.U32.HI R8, RZ, 0x8, R2 ;  /* 0x00000008ff087819 */ /* 0x002fe40000011602 */
[----:B------:R-:W-:-:S03]  /*6d60*/  SHF.R.U32.HI R2, RZ, 0x10, R6 ;  /* 0x00000010ff027819 */ /* 0x000fc60000011606 */
[----:B------:R-:W-:Y:S01]  /*6d70*/  HMMA.16816.F32.BF16 R72, R12, R62, R32 ;  /* 0x0000003e0c48723c */ /* 0x000fe20000041820 */
[----:B------:R-:W-:Y:S02]  /*6d80*/  PRMT R18, R10, 0x5410, R8 ;  /* 0x000054100a127816 */ /* 0x000fe40000000008 */
[----:B------:R-:W-:Y:S01]  /*6d90*/  LOP3.LUT R8, R2, 0xff, RZ, 0xc0, !PT ;  /* 0x000000ff02087812 */ /* 0x000fe200078ec0ff */
[----:B------:R-:W-:Y:S01]  /*6da0*/  FFMA.FTZ R2, R140, UR25, -R0 ;  /* 0x000000198c027c23 */ /* 0x000fe20008010800 */
[----:B------:R-:W-:Y:S01]  /*6db0*/  SHF.R.U32.HI R6, RZ, 0x18, R6 ;  /* 0x00000018ff067819 */ /* 0x000fe20000011606 */
[----:B------:R-:W-:Y:S02]  /*6dc0*/  IMAD.MOV.U32 R140, RZ, RZ, R239 ;  /* 0x000000ffff8c7224 */ /* 0x000fe400078e00ef */
[----:B------:R-:W-:Y:S01]  /*6dd0*/  FFMA.FTZ R13, R141, UR25, -R5 ;  /* 0x000000198d0d7c23 */ /* 0x000fe20008010805 */
[----:B------:R1:W2:Y:S01]  /*6de0*/  MUFU.EX2 R88, R2 ;  /* 0x0000000200587308 */ /* 0x0002a20000000800 */
[----:B------:R-:W-:Y:S01]  /*6df0*/  PRMT R11, R8, 0x5410, R6 ;  /* 0x00005410080b7816 */ /* 0x000fe20000000006 */
[----:B------:R-:W-:Y:S01]  /*6e00*/  FFMA.FTZ R8, R146, UR25, -R0 ;  /* 0x0000001992087c23 */ /* 0x000fe20008010800 */
[----:B------:R-:W-:-:S05]  /*6e10*/  IMAD.MOV.U32 R141, RZ, RZ, R238 ;  /* 0x000000ffff8d7224 */ /* 0x000fca00078e00ee */
[----:B------:R4:W2:Y:S08]  /*6e20*/  MUFU.EX2 R195, R8 ;  /* 0x0000000800c37308 */ /* 0x0008b00000000800 */
[----:B------:R-:W-:Y:S01]  /*6e30*/  MUFU.EX2 R146, R13 ;  /* 0x0000000d00927308 */ /* 0x000fe20000000800 */
[----:B-1----:R-:W-:-:S04]  /*6e40*/  LOP3.LUT R2, R7, UR36, R16, 0x96, !PT ;  /* 0x0000002407027c12 */ /* 0x002fc8000f8e9610 */
[C---:B------:R-:W-:Y:S02]  /*6e50*/  LOP3.LUT R6, R2.reuse, 0xffff, RZ, 0xc0, !PT ;  /* 0x0000ffff02067812 */ /* 0x040fe400078ec0ff */
[--C-:B------:R-:W-:Y:S02]  /*6e60*/  SHF.R.U32.HI R7, RZ, 0x10, R2.reuse ;  /* 0x00000010ff077819 */ /* 0x100fe40000011602 */
[----:B------:R-:W-:Y:S02]  /*6e70*/  LOP3.LUT R10, R2, 0xff, RZ, 0xc0, !PT ;  /* 0x000000ff020a7812 */ /* 0x000fe400078ec0ff */
[----:B------:R-:W-:Y:S02]  /*6e80*/  SHF.R.U32.HI R9, RZ, 0x18, R2 ;  /* 0x00000018ff097819 */ /* 0x000fe40000011602 */
[----:B----4-:R-:W-:Y:S02]  /*6e90*/  SHF.R.U32.HI R8, RZ, 0x8, R6 ;  /* 0x00000008ff087819 */ /* 0x010fe40000011606 */
[----:B------:R-:W-:-:S02]  /*6ea0*/  HSET2.LE.AND R2, R18, R183, PT ;  /* 0x000000b712027233 */ /* 0x000fc40003803000 */
[----:B---3--:R-:W-:Y:S02]  /*6eb0*/  F2FP.BF16.F32.PACK_AB R6, R243, R189 ;  /* 0x000000bdf306723e */ /* 0x008fe400000010ff */
[----:B------:R-:W-:Y:S02]  /*6ec0*/  PRMT R8, R10, 0x5410, R8 ;  /* 0x000054100a087816 */ /* 0x000fe40000000008 */
[----:B------:R-:W-:Y:S02]  /*6ed0*/  LOP3.LUT R10, R2, R6, RZ, 0xc0, !PT ;  /* 0x00000006020a7212 */ /* 0x000fe400078ec0ff */
[----:B------:R-:W-:Y:S02]  /*6ee0*/  HSET2.LE.AND R2, R11, R183, PT ;  /* 0x000000b70b027233 */ /* 0x000fe40003803000 */
[----:B--2---:R-:W-:Y:S02]  /*6ef0*/  F2FP.BF16.F32.PACK_AB R6, R88, R242 ;  /* 0x000000f25806723e */ /* 0x004fe400000010ff */
[----:B------:R-:W-:-:S02]  /*6f00*/  LOP3.LUT R7, R7, 0xff, RZ, 0xc0, !PT ;  /* 0x000000ff07077812 */ /* 0x000fc400078ec0ff */
[----:B------:R-:W-:Y:S01]  /*6f10*/  LOP3.LUT R11, R2, R6, RZ, 0xc0, !PT ;  /* 0x00000006020b7212 */ /* 0x000fe200078ec0ff */
[----:B------:R-:W-:Y:S01]  /*6f20*/  FFMA.FTZ R2, R142, UR25, -R5 ;  /* 0x000000198e027c23 */ /* 0x000fe20008010805 */
[----:B------:R-:W-:Y:S01]  /*6f30*/  PRMT R9, R7, 0x5410, R9 ;  /* 0x0000541007097816 */ /* 0x000fe20000000009 */
[----:B------:R-:W-:Y:S01]  /*6f40*/  FFMA.FTZ R6, R136, UR25, -R5 ;  /* 0x0000001988067c23 */ /* 0x000fe20008010805 */
[--C-:B------:R-:W-:Y:S01]  /*6f50*/  HSET2.LE.AND R7, R8, R183.reuse, PT ;  /* 0x000000b708077233 */ /* 0x100fe20003803000 */
[----:B------:R1:W2:Y:S01]  /*6f60*/  MUFU.EX2 R31, R2 ;  /* 0x00000002001f7308 */ /* 0x0002a20000000800 */
[----:B------:R-:W-:Y:S02]  /*6f70*/  F2FP.BF16.F32.PACK_AB R8, R96, R97 ;  /* 0x000000616008723e */ /* 0x000fe400000010ff */
[----:B------:R-:W-:Y:S02]  /*6f80*/  HSET2.LE.AND R9, R9, R183, PT ;  /* 0x000000b709097233 */ /* 0x000fe40003803000 */
[----:B------:R-:W-:-:S02]  /*6f90*/  F2FP.BF16.F32.PACK_AB R12, R195, R194 ;  /* 0x000000c2c30c723e */ /* 0x000fc400000010ff */
[----:B------:R-:W-:Y:S01]  /*6fa0*/  LOP3.LUT R8, R7, R8, RZ, 0xc0, !PT ;  /* 0x0000000807087212 */ /* 0x000fe200078ec0ff */
[----:B------:R3:W-:Y:S01]  /*6fb0*/  MUFU.EX2 R235, R6 ;  /* 0x0000000600eb7308 */ /* 0x0007e20000000800 */
[----:B------:R-:W-:Y:S01]  /*6fc0*/  LOP3.LUT R9, R9, R12, RZ, 0xc0, !PT ;  /* 0x0000000c09097212 */ /* 0x000fe200078ec0ff */
[----:B------:R-:W-:-:S06]  /*6fd0*/  FFMA.FTZ R12, R143, UR25, -R0 ;  /* 0x000000198f0c7c23 */ /* 0x000fcc0008010800 */
[----:B------:R-:W-:Y:S01]  /*6fe0*/  HMMA.16816.F32.BF16 R20, R8, R44, RZ ;  /* 0x0000002c0814723c */ /* 0x000fe200000418ff */
[----:B-1----:R-:W-:Y:S01]  /*6ff0*/  LOP3.LUT R2, R17, UR18, R54, 0x96, !PT ;  /* 0x0000001211027c12 */ /* 0x002fe2000f8e9636 */
[----:B------:R-:W-:Y:S01]  /*7000*/  MUFU.EX2 R136, R12 ;  /* 0x0000000c00887308 */ /* 0x000fe20000000800 */
[----:B--2---:R-:W-:-:S03]  /*7010*/  IMAD.MOV.U32 R143, RZ, RZ, R31 ;  /* 0x000000ffff8f7224 */ /* 0x004fc600078e001f */
[----:B------:R-:W-:Y:S01]  /*7020*/  HMMA.16816.F32.BF16 R32, R8, R46, RZ ;  /* 0x0000002e0820723c */ /* 0x000fe200000418ff */
[----:B---3--:R-:W-:-:S04]  /*7030*/  IMAD.WIDE.U32 R6, R2, -0x2daee0ad, RZ ;  /* 0xd2511f5302067825 */ /* 0x008fc800078e00ff */
[----:B------:R-:W-:Y:S01]  /*7040*/  FFMA.FTZ R2, R137, UR25, -R5 ;  /* 0x0000001989027c23 */ /* 0x000fe20008010805 */
[C---:B------:R-:W-:Y:S03]  /*7050*/  HMMA.16816.F32.BF16 R16, R8.reuse, R48, RZ ;  /* 0x000000300810723c */ /* 0x040fe600000418ff */
[----:B------:R1:W2:Y:S03]  /*7060*/  MUFU.EX2 R134, R2 ;  /* 0x0000000200867308 */ /* 0x0002a60000000800 */
[----:B------:R-:W-:Y:S07]  /*7070*/  HMMA.16816.F32.BF16 R24, R8, R50, RZ ;  /* 0x000000320818723c */ /* 0x000fee00000418ff */
[----:B------:R-:W-:-:S02]  /*7080*/  LOP3.LUT R10, R6, 0xff, RZ, 0xc0, !PT ;  /* 0x000000ff060a7812 */ /* 0x000fc400078ec0ff */
[--C-:B------:R-:W-:Y:S02]  /*7090*/  SHF.R.U32.HI R8, RZ, 0x10, R6.reuse ;  /* 0x00000010ff087819 */ /* 0x100fe40000011606 */
[----:B------:R-:W-:Y:S02]  /*70a0*/  SHF.R.U32.HI R9, RZ, 0x18, R6 ;  /* 0x00000018ff097819 */ /* 0x000fe40000011606 */
[----:B-1----:R-:W-:Y:S02]  /*70b0*/  LOP3.LUT R2, R7, UR35, R28, 0x96, !PT ;  /* 0x0000002307027c12 */ /* 0x002fe4000f8e961c */
[----:B------:R-:W-:Y:S02]  /*70c0*/  LOP3.LUT R7, R6, 0xffff, RZ, 0xc0, !PT ;  /* 0x0000ffff06077812 */ /* 0x000fe400078ec0ff */
[----:B------:R-:W-:Y:S02]  /*70d0*/  LOP3.LUT R8, R8, 0xff, RZ, 0xc0, !PT ;  /* 0x000000ff08087812 */ /* 0x000fe400078ec0ff */
[----:B------:R-:W-:Y:S01]  /*70e0*/  SHF.R.U32.HI R6, RZ, 0x8, R7 ;  /* 0x00000008ff067819 */ /* 0x000fe20000011607 */
[--C-:B------:R-:W-:Y:S01]  /*70f0*/  FFMA.FTZ R7, R138, UR25, -R0.reuse ;  /* 0x000000198a077c23 */ /* 0x100fe20008010800 */
[----:B------:R-:W-:Y:S01]  /*7100*/  PRMT R12, R8, 0x5410, R9 ;  /* 0x00005410080c7816 */ /* 0x000fe20000000009 */
[----:B------:R-:W-:Y:S01]  /*7110*/  FFMA.FTZ R8, R139, UR25, -R0 ;  /* 0x000000198b087c23 */ /* 0x000fe20008010800 */
[----:B------:R-:W-:Y:S01]  /*7120*/  PRMT R10, R10, 0x5410, R6 ;  /* 0x000054100a0a7816 */ /* 0x000fe20000000006 */
[----:B------:R1:W-:Y:S01]  /*7130*/  MUFU.EX2 R236, R7 ;  /* 0x0000000700ec7308 */ /* 0x0003e20000000800 */
[----:B------:R-:W-:-:S02]  /*7140*/  LOP3.LUT R6, R2, 0xffff, RZ, 0xc0, !PT ;  /* 0x0000ffff02067812 */ /* 0x000fc400078ec0ff */
[----:B------:R-:W-:-:S05]  /*7150*/  LOP3.LUT R9, R2, 0xff, RZ, 0xc0, !PT ;  /* 0x000000ff02097812 */ /* 0x000fca00078ec0ff */
[----:B------:R3:W4:Y:S01]  /*7160*/  MUFU.EX2 R144, R8 ;  /* 0x0000000800907308 */ /* 0x0007220000000800 */
[----:B-1----:R-:W-:Y:S02]  /*7170*/  SHF.R.U32.HI R7, RZ, 0x8, R6 ;  /* 0x00000008ff077819 */ /* 0x002fe40000011606 */
[----:B------:R-:W-:Y:S02]  /*7180*/  SHF.R.U32.HI R6, RZ, 0x10, R2 ;  /* 0x00000010ff067819 */ /* 0x000fe40000011602 */
[----:B------:R-:W-:Y:S01]  /*7190*/  PRMT R11, R9, 0x5410, R7 ;  /* 0x00005410090b7816 */ /* 0x000fe20000000007 */
[----:B------:R-:W-:Y:S01]  /*71a0*/  FFMA.FTZ R9, R147, UR25, -R0 ;  /* 0x0000001993097c23 */ /* 0x000fe20008010800 */
[----:B------:R-:W-:Y:S02]  /*71b0*/  LOP3.LUT R7, R6, 0xff, RZ, 0xc0, !PT ;  /* 0x000000ff06077812 */ /* 0x000fe400078ec0ff */
[----:B---3--:R-:W-:Y:S01]  /*71c0*/  SHF.R.U32.HI R8, RZ, 0x18, R2 ;  /* 0x00000018ff087819 */ /* 0x008fe20000011602 */
[----:B------:R1:W3:Y:S01]  /*71d0*/  MUFU.EX2 R137, R9 ;  /* 0x0000000900897308 */ /* 0x0002e20000000800 */
[----:B------:R-:W-:-:S02]  /*71e0*/  HSET2.LE.AND R2, R10, R183, PT ;  /* 0x000000b70a027233 */ /* 0x000fc40003803000 */
[----:B--2---:R-:W-:-:S04]  /*71f0*/  F2FP.BF16.F32.PACK_AB R6, R134, R235 ;  /* 0x000000eb8606723e */ /* 0x004fc800000010ff */
[----:B------:R-:W-:Y:S02]  /*7200*/  LOP3.LUT R10, R2, R6, RZ, 0xc0, !PT ;  /* 0x00000006020a7212 */ /* 0x000fe400078ec0ff */
[--C-:B------:R-:W-:Y:S02]  /*7210*/  HSET2.LE.AND R2, R12, R183.reuse, PT ;  /* 0x000000b70c027233 */ /* 0x100fe40003803000 */
[----:B----4-:R-:W-:Y:S02]  /*7220*/  F2FP.BF16.F32.PACK_AB R6, R144, R236 ;  /* 0x000000ec9006723e */ /* 0x010fe400000010ff */
[----:B-1----:R-:W-:Y:S02]  /*7230*/  PRMT R9, R7, 0x5410, R8 ;  /* 0x0000541007097816 */ /* 0x002fe40000000008 */
[----:B------:R-:W-:Y:S02]  /*7240*/  HSET2.LE.AND R7, R11, R183, PT ;  /* 0x000000b70b077233 */ /* 0x000fe40003803000 */
[----:B------:R-:W-:-:S02]  /*7250*/  F2FP.BF16.F32.PACK_AB R8, R143, R146 ;  /* 0x000000928f08723e */ /* 0x000fc400000010ff */
[----:B------:R-:W-:Y:S02]  /*7260*/  LOP3.LUT R11, R2, R6, RZ, 0xc0, !PT ;  /* 0x00000006020b7212 */ /* 0x000fe400078ec0ff */
[----:B------:R-:W-:Y:S01]  /*7270*/  LOP3.LUT R8, R7, R8, RZ, 0xc0, !PT ;  /* 0x0000000807087212 */ /* 0x000fe200078ec0ff */
[----:B------:R-:W-:Y:S01]  /*7280*/  IMAD.U32 R7, RZ, RZ, UR4 ;  /* 0x00000004ff077e24 */ /* 0x000fe2000f8e00ff */
[----:B------:R-:W-:Y:S01]  /*7290*/  HSET2.LE.AND R2, R9, R183, PT ;  /* 0x000000b709027233 */ /* 0x000fe20003803000 */
[----:B------:R-:W-:Y:S01]  /*72a0*/  UIADD3 UR4, UR37, 0x2, URZ ;  /* 0x0000000225047890 */ /* 0x000fe2000fffe03f */
[----:B---3--:R-:W-:Y:S01]  /*72b0*/  F2FP.BF16.F32.PACK_AB R6, R137, R136 ;  /* 0x000000888906723e */ /* 0x008fe200000010ff */
[----:B------:R-:W-:Y:S01]  /*72c0*/  UIADD3 UR37, UR37, 0x3, URZ ;  /* 0x0000000325257890 */ /* 0x000fe2000fffe03f */
[----:B------:R-:W-:Y:S02]  /*72d0*/  LOP3.LUT R7, R87, UR27, R7, 0x96, !PT ;  /* 0x0000001b57077c12 */ /* 0x000fe4000f8e9607 */
[----:B------:R-:W-:-:S03]  /*72e0*/  LOP3.LUT R9, R2, R6, RZ, 0xc0, !PT ;  /* 0x0000000602097212 */ /* 0x000fc600078ec0ff */
[----:B------:R-:W-:-:S04]  /*72f0*/  IMAD.WIDE.U32 R14, R7, -0x326172a9, RZ ;  /* 0xcd9e8d57070e7825 */ /* 0x000fc800078e00ff */
[----:B------:R-:W-:Y:S01]  /*7300*/  HMMA.16816.F32.BF16 R40, R8, R56, R20 ;  /* 0x000000380828723c */ /* 0x000fe20000041814 */
[----:B------:R-:W-:Y:S01]  /*7310*/  LOP3.LUT R2, R15, UR28, R82, 0x96, !PT ;  /* 0x0000001c0f027c12 */ /* 0x000fe2000f8e9652 */
[----:B------:R-:W1:Y:S01]  /*7320*/  LDSM.16.MT88.4 R20, [R184+0x4800] ;  /* 0x00480000b814783b */ /* 0x000e620000004200 */
[----:B------:R-:W-:-:S03]  /*7330*/  LOP3.LUT R12, R67, UR7, R14, 0x96, !PT ;  /* 0x00000007430c7c12 */ /* 0x000fc6000f8e960e */
[----:B------:R-:W-:Y:S01]  /*7340*/  IMAD.WIDE.U32 R6, R2, -0x2daee0ad, RZ ;  /* 0xd2511f5302067825 */ /* 0x000fe200078e00ff */
[C---:B------:R-:W-:Y:S01]  /*7350*/  HMMA.16816.F32.BF16 R44, R8.reuse, R60, R16 ;  /* 0x0000003c082c723c */ /* 0x040fe20000041810 */
[----:B------:R-:W2:Y:S02]  /*7360*/  LDSM.16.MT88.4 R16, [R185+0x4800] ;  /* 0x00480000b910783b */ /* 0x000ea40000004200 */
[----:B------:R-:W-:Y:S01]  /*7370*/  IMAD.WIDE.U32 R12, R12, -0x2daee0ad, RZ ;  /* 0xd2511f530c0c7825 */ /* 0x000fe200078e00ff */
[----:B------:R-:W-:Y:S02]  /*7380*/  LOP3.LUT R7, R7, UR6, R84, 0x96, !PT ;  /* 0x0000000607077c12 */ /* 0x000fe4000f8e9654 */
[----:B------:R-:W-:Y:S02]  /*7390*/  HMMA.16816.F32.BF16 R32, R8, R58, R32 ;  /* 0x0000003a0820723c */ /* 0x000fe40000041820 */
[----:B------:R-:W-:Y:S01]  /*73a0*/  LOP3.LUT R2, R13, UR23, R6, 0x96, !PT ;  /* 0x000000170d027c12 */ /* 0x000fe2000f8e9606 */
[----:B------:R-:W-:-:S03]  /*73b0*/  IMAD.WIDE.U32 R6, R7, -0x326172a9, RZ ;  /* 0xcd9e8d5707067825 */ /* 0x000fc600078e00ff */
[----:B------:R-:W-:Y:S01]  /*73c0*/  HMMA.16816.F32.BF16 R48, R8, R62, R24 ;  /* 0x0000003e0830723c */ /* 0x000fe20000041818 */
[----:B------:R-:W-:Y:S01]  /*73d0*/  IMAD.WIDE.U32 R30, R2, -0x326172a9, RZ ;  /* 0xcd9e8d57021e7825 */ /* 0x000fe200078e00ff */
[----:B------:R-:W-:-:S03]  /*73e0*/  LOP3.LUT R7, R7, UR24, R66, 0x96, !PT ;  /* 0x0000001807077c12 */ /* 0x000fc6000f8e9642 */
[----:B------:R-:W-:Y:S01]  /*73f0*/  FFMA.FTZ R2, R224, UR25, -R4 ;  /* 0x00000019e0027c23 */ /* 0x000fe20008010804 */
[----:B------:R-:W-:Y:S01]  /*7400*/  LOP3.LUT R13, R31, UR22, R6, 0x96, !PT ;  /* 0x000000161f0d7c12 */ /* 0x000fe2000f8e9606 */
[----:B------:R-:W-:Y:S02]  /*7410*/  IMAD.WIDE.U32 R6, R7, -0x2daee0ad, RZ ;  /* 0xd2511f5307067825 */ /* 0x000fe400078e00ff */
[----:B------:R3:W-:Y:S02]  /*7420*/  MUFU.EX2 R135, R2 ;  /* 0x0000000200877308 */ /* 0x0007e40000000800 */
[----:B------:R-:W-:Y:S01]  /*7430*/  FFMA.FTZ R8, R128, UR25, -R4 ;  /* 0x0000001980087c23 */ /* 0x000fe20008010804 */
[----:B------:R-:W-:-:S05]  /*7440*/  IMAD.WIDE.U32 R28, R13, -0x2daee0ad, RZ ;  /* 0xd2511f530d1c7825 */ /* 0x000fca00078e00ff */
[----:B------:R-:W-:Y:S01]  /*7450*/  LOP3.LUT R6, R29, UR15, R6, 0x96, !PT ;  /* 0x0000000f1d067c12 */ /* 0x000fe2000f8e9606 */
[----:B------:R4:W-:Y:S01]  /*7460*/  MUFU.EX2 R133, R8 ;  /* 0x0000000800857308 */ /* 0x0009e20000000800 */
[----:B---3--:R-:W-:-:S07]  /*7470*/  FFMA.FTZ R2, R225, UR25, -R4 ;  /* 0x00000019e1027c23 */ /* 0x008fce0008010804 */
[----:B------:R3:W-:Y:S01]  /*7480*/  MUFU.EX2 R98, R2 ;  /* 0x0000000200627308 */ /* 0x0007e20000000800 */
[----:B----4-:R-:W-:Y:S01]  /*7490*/  FFMA.FTZ R8, R129, UR25, -R4 ;  /* 0x0000001981087c23 */ /* 0x010fe20008010804 */
[----:B------:R-:W-:-:S06]  /*74a0*/  IMAD.MOV.U32 R129, RZ, RZ, R245 ;  /* 0x000000ffff817224 */ /* 0x000fcc00078e00f5 */
[----:B------:R4:W-:Y:S01]  /*74b0*/  MUFU.EX2 R142, R8 ;  /* 0x00000008008e7308 */ /* 0x0009e20000000800 */
[----:B---3--:R-:W-:Y:S01]  /*74c0*/  LOP3.LUT R2, R7, UR19, R12, 0x96, !PT ;  /* 0x0000001307027c12 */ /* 0x008fe2000f8e960c */
[----:B------:R-:W-:-:S04]  /*74d0*/  IMAD.WIDE.U32 R6, R6, -0x326172a9, RZ ;  /* 0xcd9e8d5706067825 */ /* 0x000fc800078e00ff */
[----:B------:R-:W-:Y:S01]  /*74e0*/  IMAD.WIDE.U32 R12, R2, -0x326172a9, RZ ;  /* 0xcd9e8d57020c7825 */ /* 0x000fe200078e00ff */
[C---:B------:R-:W-:Y:S02]  /*74f0*/  LOP3.LUT R2, R6.reuse, 0xffff, RZ, 0xc0, !PT ;  /* 0x0000ffff06027812 */ /* 0x040fe400078ec0ff */
[--C-:B------:R-:W-:Y:S02]  /*7500*/  SHF.R.U32.HI R10, RZ, 0x10, R6.reuse ;  /* 0x00000010ff0a7819 */ /* 0x100fe40000011606 */
[----:B------:R-:W-:Y:S02]  /*7510*/  LOP3.LUT R11, R6, 0xff, RZ, 0xc0, !PT ;  /* 0x000000ff060b7812 */ /* 0x000fe400078ec0ff */
[----:B------:R-:W-:Y:S01]  /*7520*/  SHF.R.U32.HI R9, RZ, 0x18, R6 ;  /* 0x00000018ff097819 */ /* 0x000fe20000011606 */
[--C-:B------:R-:W-:Y:S01]  /*7530*/  FFMA.FTZ R6, R226, UR25, -R3.reuse ;  /* 0x00000019e2067c23 */ /* 0x100fe20008010803 */
[----:B----4-:R-:W-:Y:S02]  /*7540*/  SHF.R.U32.HI R8, RZ, 0x8, R2 ;  /* 0x00000008ff087819 */ /* 0x010fe40000011602 */
[----:B------:R-:W-:Y:S01]  /*7550*/  LOP3.LUT R2, R7, UR36, R12, 0x96, !PT ;  /* 0x0000002407027c12 */ /* 0x000fe2000f8e960c */
[----:B------:R3:W4:Y:S01]  /*7560*/  MUFU.EX2 R52, R6 ;  /* 0x0000000600347308 */ /* 0x0007220000000800 */
[----:B------:R-:W-:Y:S01]  /*7570*/  LOP3.LUT R7, R10, 0xff, RZ, 0xc0, !PT ;  /* 0x000000ff0a077812 */ /* 0x000fe200078ec0ff */
[----:B------:R-:W-:Y:S01]  /*7580*/  FFMA.FTZ R10, R130, UR25, -R3 ;  /* 0x00000019820a7c23 */ /* 0x000fe20008010803 */
[----:B------:R-:W-:-:S02]  /*7590*/  PRMT R12, R11, 0x5410, R8 ;  /* 0x000054100b0c7816 */ /* 0x000fc40000000008 */
[----:B------:R-:W-:Y:S02]  /*75a0*/  PRMT R11, R7, 0x5410, R9 ;  /* 0x00005410070b7816 */ /* 0x000fe40000000009 */
[----:B------:R-:W-:Y:S01]  /*75b0*/  SHF.R.U32.HI R7, RZ, 0x10, R2 ;  /* 0x00000010ff077819 */ /* 0x000fe20000011602 */
[----:B------:R-:W-:Y:S01]  /*75c0*/  MUFU.EX2 R130, R10 ;  /* 0x0000000a00827308 */ /* 0x000fe20000000800 */
[C---:B------:R-:W-:Y:S02]  /*75d0*/  LOP3.LUT R8, R2.reuse, 0xff, RZ, 0xc0, !PT ;  /* 0x000000ff02087812 */ /* 0x040fe400078ec0ff */
[----:B---3--:R-:W-:-:S04]  /*75e0*/  LOP3.LUT R6, R2, 0xffff, RZ, 0xc0, !PT ;  /* 0x0000ffff02067812 */ /* 0x008fc800078ec0ff */
[----:B------:R-:W-:Y:S02]  /*75f0*/  SHF.R.U32.HI R9, RZ, 0x8, R6 ;  /* 0x00000008ff097819 */ /* 0x000fe40000011606 */
[----:B------:R-:W-:Y:S02]  /*7600*/  SHF.R.U32.HI R6, RZ, 0x18, R2 ;  /* 0x00000018ff067819 */ /* 0x000fe40000011602 */
[----:B------:R-:W-:Y:S01]  /*7610*/  LOP3.LUT R2, R7, 0xff, RZ, 0xc0, !PT ;  /* 0x000000ff07027812 */ /* 0x000fe200078ec0ff */
[----:B------:R-:W-:Y:S01]  /*7620*/  FFMA.FTZ R7, R131, UR25, -R3 ;  /* 0x0000001983077c23 */ /* 0x000fe20008010803 */
[----:B------:R-:W-:Y:S01]  /*7630*/  PRMT R8, R8, 0x5410, R9 ;  /* 0x0000541008087816 */ /* 0x000fe20000000009 */
[----:B----4-:R-:W-:Y:S01]  /*7640*/  IMAD.MOV.U32 R131, RZ, RZ, R52 ;  /* 0x000000ffff837224 */ /* 0x010fe200078e0034 */
[----:B------:R-:W-:Y:S01]  /*7650*/  PRMT R9, R2, 0x5410, R6 ;  /* 0x0000541002097816 */ /* 0x000fe20000000006 */
[----:B------:R-:W3:Y:S01]  /*7660*/  MUFU.EX2 R138, R7 ;  /* 0x00000007008a7308 */ /* 0x000ee20000000800 */
[----:B------:R-:W-:Y:S01]  /*7670*/  FFMA.FTZ R6, R227, UR25, -R3 ;  /* 0x00000019e3067c23 */ /* 0x000fe20008010803 */
[----:B------:R-:W-:-:S06]  /*7680*/  HSET2.LE.AND R2, R12, R183, PT ;  /* 0x000000b70c027233 */ /* 0x000fcc0003803000 */
[----:B------:R4:W1:Y:S02]  /*7690*/  MUFU.EX2 R190, R6 ;  /* 0x0000000600be7308 */ /* 0x0008640000000800 */
[----:B----4-:R-:W-:-:S04]  /*76a0*/  F2FP.BF16.F32.PACK_AB R6, R142, R133 ;  /* 0x000000858e06723e */ /* 0x010fc800000010ff */
[----:B------:R-:W-:Y:S02]  /*76b0*/  LOP3.LUT R10, R2, R6, RZ, 0xc0, !PT ;  /* 0x00000006020a7212 */ /* 0x000fe400078ec0ff */
[----:B------:R-:W-:Y:S02]  /*76c0*/  HSET2.LE.AND R2, R11, R183, PT ;  /* 0x000000b70b027233 */ /* 0x000fe40003803000 */
[----:B---3--:R-:W-:-:S04]  /*76d0*/  F2FP.BF16.F32.PACK_AB R6, R138, R130 ;  /* 0x000000828a06723e */ /* 0x008fc800000010ff */
[----:B------:R-:W-:Y:S02]  /*76e0*/  LOP3.LUT R11, R2, R6, RZ, 0xc0, !PT ;  /* 0x00000006020b7212 */ /* 0x000fe400078ec0ff */
[----:B------:R-:W-:Y:S02]  /*76f0*/  HSET2.LE.AND R2, R8, R183, PT ;  /* 0x000000b708027233 */ /* 0x000fe40003803000 */
[----:B------:R-:W-:-:S04]  /*7700*/  F2FP.BF16.F32.PACK_AB R6, R98, R135 ;  /* 0x000000876206723e */ /* 0x000fc800000010ff */
[----:B------:R-:W-:Y:S02]  /*7710*/  LOP3.LUT R8, R2, R6, RZ, 0xc0, !PT ;  /* 0x0000000602087212 */ /* 0x000fe400078ec0ff */
[----:B------:R-:W-:Y:S02]  /*7720*/  HSET2.LE.AND R2, R9, R183, PT ;  /* 0x000000b709027233 */ /* 0x000fe40003803000 */
[----:B-1----:R-:W-:-:S04]  /*7730*/  F2FP.BF16.F32.PACK_AB R6, R190, R131 ;  /* 0x00000083be06723e */ /* 0x002fc800000010ff */
[----:B------:R-:W-:Y:S02]  /*7740*/  LOP3.LUT R9, R2, R6, RZ, 0xc0, !PT ;  /* 0x0000000602097212 */ /* 0x000fe400078ec0ff */
[----:B------:R-:W-:-:S05]  /*7750*/  LOP3.LUT R2, R15, UR28, R250, 0x96, !PT ;  /* 0x0000001c0f027c12 */ /* 0x000fca000f8e96fa */
[----:B------:R-:W-:Y:S01]  /*7760*/  HMMA.16816.F32.BF16 R52, R8, R20, R92 ;  /* 0x000000140834723c */ /* 0x000fe2000004185c */
[----:B------:R-:W-:-:S05]  /*7770*/  IMAD.WIDE.U32 R6, R2, -0x2daee0ad, RZ ;  /* 0xd2511f5302067825 */ /* 0x000fca00078e00ff */
[----:B--2---:R-:W-:Y:S01]  /*7780*/  HMMA.16816.F32.BF16 R56, R8, R16, R76 ;  /* 0x000000100838723c */ /* 0x004fe2000004184c */
[----:B------:R-:W-:-:S05]  /*7790*/  LOP3.LUT R7, R7, UR6, R80, 0x96, !PT ;  /* 0x0000000607077c12 */ /* 0x000fca000f8e9650 */
[C---:B------:R-:W-:Y:S06]  /*77a0*/  HMMA.16816.F32.BF16 R60, R8.reuse, R22, R68 ;  /* 0x00000016083c723c */ /* 0x040fec0000041844 */
[----:B------:R-:W-:Y:S07]  /*77b0*/  HMMA.16816.F32.BF16 R72, R8, R18, R72 ;  /* 0x000000120848723c */ /* 0x000fee0000041848 */
[----:B------:R-:W-:-:S05]  /*77c0*/  LOP3.LUT R8, R65, UR7, R14, 0x96, !PT ;  /* 0x0000000741087c12 */ /* 0x000fca000f8e960e */
[----:B------:R-:W-:-:S05]  /*77d0*/  IMAD.WIDE.U32 R8, R8, -0x2daee0ad, RZ ;  /* 0xd2511f5308087825 */ /* 0x000fca00078e00ff */
[----:B------:R-:W-:Y:S01]  /*77e0*/  LOP3.LUT R2, R9, UR23, R6, 0x96, !PT ;  /* 0x0000001709027c12 */ /* 0x000fe2000f8e9606 */
[----:B------:R-:W-:-:S04]  /*77f0*/  IMAD.WIDE.U32 R6, R7, -0x326172a9, RZ ;  /* 0xcd9e8d5707067825 */ /* 0x000fc800078e00ff */
[----:B------:R-:W-:Y:S01]  /*7800*/  FFMA.FTZ R9, R150, UR25, -R5 ;  /* 0x0000001996097c23 */ /* 0x000fe20008010805 */
[----:B------:R-:W-:Y:S01]  /*7810*/  IMAD.WIDE.U32 R24, R2, -0x326172a9, RZ ;  /* 0xcd9e8d5702187825 */ /* 0x000fe200078e00ff */
[----:B------:R-:W-:Y:S02]  /*7820*/  LOP3.LUT R7, R7, UR24, R64, 0x96, !PT ;  /* 0x0000001807077c12 */ /* 0x000fe4000f8e9640 */
[----:B------:R1:W2:Y:S01]  /*7830*/  MUFU.EX2 R128, R9 ;  /* 0x0000000900807308 */ /* 0x0002a20000000800 */
[----:B------:R-:W-:Y:S01]  /*7840*/  IMAD.MOV.U32 R150, RZ, RZ, R235 ;  /* 0x000000ffff967224 */ /* 0x000fe200078e00eb */
[----:B------:R-:W-:Y:S01]  /*7850*/  LOP3.LUT R2, R25, UR22, R6, 0x96, !PT ;  /* 0x0000001619027c12 */ /* 0x000fe2000f8e9606 */
[----:B------:R-:W-:-:S04]  /*7860*/  IMAD.WIDE.U32 R6, R7, -0x2daee0ad, RZ ;  /* 0xd2511f5307067825 */ /* 0x000fc800078e00ff */
[----:B------:R-:W-:Y:S01]  /*7870*/  IMAD.WIDE.U32 R26, R2, -0x2daee0ad, RZ ;  /* 0xd2511f53021a7825 */ /* 0x000fe200078e00ff */
[----:B------:R-:W-:-:S03]  /*7880*/  LOP3.LUT R10, R7, UR19, R8, 0x96, !PT ;  /* 0x00000013070a7c12 */ /* 0x000fc6000f8e9608 */
[----:B------:R-:W-:Y:S01]  /*7890*/  FFMA.FTZ R8, R148, UR25, -R5 ;  /* 0x0000001994087c23 */ /* 0x000fe20008010805 */
[----:B------:R-:W-:Y:S01]  /*78a0*/  IMAD.MOV.U32 R148, RZ, RZ, R237 ;  /* 0x000000ffff947224 */ /* 0x000fe200078e00ed */
[----:B------:R-:W-:Y:S01]  /*78b0*/  LOP3.LUT R2, R27, UR15, R6, 0x96, !PT ;  /* 0x0000000f1b027c12 */ /* 0x000fe2000f8e9606 */
[----:B------:R-:W-:Y:S01]  /*78c0*/  FFMA.FTZ R6, R151, UR25, -R5 ;  /* 0x0000001997067c23 */ /* 0x000fe20008010805 */
[----:B------:R-:W-:Y:S01]  /*78d0*/  MUFU.EX2 R191, R8 ;  /* 0x0000000800bf7308 */ /* 0x000fe20000000800 */
[----:B------:R-:W-:-:S04]  /*78e0*/  IMAD.WIDE.U32 R14, R10, -0x326172a9, RZ ;  /* 0xcd9e8d570a0e7825 */ /* 0x000fc800078e00ff */
[----:B-1----:R-:W-:Y:S01]  /*78f0*/  FFMA.FTZ R9, R149, UR25, -R5 ;  /* 0x0000001995097c23 */ /* 0x002fe20008010805 */
[----:B------:R-:W-:Y:S02]  /*7900*/  IMAD.MOV.U32 R151, RZ, RZ, R236 ;  /* 0x000000ffff977224 */ /* 0x000fe400078e00ec */
[----:B------:R1:W-:Y:S08]  /*7910*/  MUFU.EX2 R99, R6 ;  /* 0x0000000600637308 */ /* 0x0003f00000000800 */
[----:B------:R3:W4:Y:S01]  /*7920*/  MUFU.EX2 R139, R9 ;  /* 0x00000009008b7308 */ /* 0x0007220000000800 */
[----:B-1----:R-:W-:-:S03]  /*7930*/  IMAD.WIDE.U32 R6, R2, -0x326172a9, RZ ;  /* 0xcd9e8d5702067825 */ /* 0x002fc600078e00ff */
[----:B------:R-:W-:Y:S02]  /*7940*/  LOP3.LUT R2, R6, 0xffff, RZ, 0xc0, !PT ;  /* 0x0000ffff06027812 */ /* 0x000fe400078ec0ff */
[----:B------:R-:W-:Y:S01]  /*7950*/  SHF.R.U32.HI R10, RZ, 0x18, R6 ;  /* 0x00000018ff0a7819 */ /* 0x000fe20000011606 */
[----:B---3--:R-:W-:Y:S01]  /*7960*/  FFMA.FTZ R9, R154, UR25, -R0 ;  /* 0x000000199a097c23 */ /* 0x008fe20008010800 */
[----:B------:R-:W-:Y:S01]  /*7970*/  SHF.R.U32.HI R8, RZ, 0x8, R2 ;  /* 0x00000008ff087819 */ /* 0x000fe20000011602 */
[----:B--2---:R-:W-:Y:S01]  /*7980*/  IMAD.MOV.U32 R154, RZ, RZ, R128 ;  /* 0x000000ffff9a7224 */ /* 0x004fe200078e0080 */
[----:B------:R-:W-:Y:S01]  /*7990*/  LOP3.LUT R2, R6, 0xff, RZ, 0xc0, !PT ;  /* 0x000000ff06027812 */ /* 0x000fe200078ec0ff */
[----:B------:R1:W-:Y:S01]  /*79a0*/  MUFU.EX2 R251, R9 ;  /* 0x0000000900fb7308 */ /* 0x0003e20000000800 */
[----:B------:R-:W-:Y:S02]  /*79b0*/  IMAD.MOV.U32 R128, RZ, RZ, R244 ;  /* 0x000000ffff807224 */ /* 0x000fe400078e00f4 */
[----:B------:R-:W-:Y:S01]  /*79c0*/  PRMT R12, R2, 0x5410, R8 ;  /* 0x00005410020c7816 */ /* 0x000fe20000000008 */
[----:B----4-:R-:W-:Y:S01]  /*79d0*/  IMAD.MOV.U32 R27, RZ, RZ, R139 ;  /* 0x000000ffff1b7224 */ /* 0x010fe200078e008b */
[----:B------:R-:W-:-:S02]  /*79e0*/  SHF.R.U32.HI R8, RZ, 0x10, R6 ;  /* 0x00000010ff087819 */ /* 0x000fc40000011606 */
[----:B------:R-:W-:Y:S01]  /*79f0*/  LOP3.LUT R2, R7, UR36, R14, 0x96, !PT ;  /* 0x0000002407027c12 */ /* 0x000fe2000f8e960e */
[----:B------:R-:W-:Y:S01]  /*7a00*/  FFMA.FTZ R7, R155, UR25, -R0 ;  /* 0x000000199b077c23 */ /* 0x000fe20008010800 */
[----:B------:R-:W-:Y:S01]  /*7a10*/  LOP3.LUT R6, R8, 0xff, RZ, 0xc0, !PT ;  /* 0x000000ff08067812 */ /* 0x000fe200078ec0ff */
[----:B------:R-:W-:Y:S01]  /*7a20*/  IMAD.MOV.U32 R155, RZ, RZ, R232 ;  /* 0x000000ffff9b7224 */ /* 0x000fe200078e00e8 */
[----:B------:R-:W-:Y:S01]  /*7a30*/  SHF.R.U32.HI R8, RZ, 0x18, R2 ;  /* 0x00000018ff087819 */ /* 0x000fe20000011602 */
[----:B------:R2:W3:Y:S01]  /*7a40*/  MUFU.EX2 R188, R7 ;  /* 0x0000000700bc7308 */ /* 0x0004e20000000800 */
[----:B------:R-:W-:Y:S02]  /*7a50*/  PRMT R11, R6, 0x5410, R10 ;  /* 0x00005410060b7816 */ /* 0x000fe4000000000a */
[C---:B------:R-:W-:Y:S02]  /*7a60*/  LOP3.LUT R6, R2.reuse, 0xffff, RZ, 0xc0, !PT ;  /* 0x0000ffff02067812 */ /* 0x040fe400078ec0ff */
[----:B-1----:R-:W-:-:S02]  /*7a70*/  LOP3.LUT R9, R2, 0xff, RZ, 0xc0, !PT ;  /* 0x000000ff02097812 */ /* 0x002fc400078ec0ff */
[----:B--2---:R-:W-:Y:S02]  /*7a80*/  SHF.R.U32.HI R7, RZ, 0x10, R2 ;  /* 0x00000010ff077819 */ /* 0x004fe40000011602 */
[----:B------:R-:W-:Y:S02]  /*7a90*/  SHF.R.U32.HI R2, RZ, 0x8, R6 ;  /* 0x00000008ff027819 */ /* 0x000fe40000011606 */
[----:B------:R-:W-:Y:S01]  /*7aa0*/  LOP3.LUT R6, R7, 0xff, RZ, 0xc0, !PT ;  /* 0x000000ff07067812 */ /* 0x000fe200078ec0ff */
[----:B------:R-:W-:Y:S01]  /*7ab0*/  FFMA.FTZ R7, R152, UR25, -R0 ;  /* 0x0000001998077c23 */ /* 0x000fe20008010800 */
[----:B------:R-:W-:Y:S01]  /*7ac0*/  PRMT R2, R9, 0x5410, R2 ;  /* 0x0000541009027816 */ /* 0x000fe20000000002 */
[----:B------:R-:W-:Y:S02]  /*7ad0*/  IMAD.MOV.U32 R152, RZ, RZ, R99 ;  /* 0x000000ffff987224 */ /* 0x000fe400078e0063 */
[----:B------:R1:W-:Y:S01]  /*7ae0*/  MUFU.EX2 R76, R7 ;  /* 0x00000007004c7308 */ /* 0x0003e20000000800 */
[----:B------:R-:W-:Y:S01]  /*7af0*/  IMAD.MOV.U32 R99, RZ, RZ, R246 ;  /* 0x000000ffff637224 */ /* 0x000fe200078e00f6 */
[----:B------:R-:W-:-:S02]  /*7b00*/  HSET2.LE.AND R2, R2, R183, PT ;  /* 0x000000b702027233 */ /* 0x000fc40003803000 */
[----:B-1----:R-:W-:Y:S01]  /*7b10*/  PRMT R7, R6, 0x5410, R8 ;  /* 0x0000541006077816 */ /* 0x002fe20000000008 */
[----:B------:R-:W-:Y:S01]  /*7b20*/  FFMA.FTZ R6, R153, UR25, -R0 ;  /* 0x0000001999067c23 */ /* 0x000fe20008010800 */
[----:B------:R-:W-:-:S03]  /*7b30*/  IMAD.MOV.U32 R153, RZ, RZ, R242 ;  /* 0x000000ffff997224 */ /* 0x000fc600078e00f2 */
[----:B------:R1:W2:Y:S02]  /*7b40*/  MUFU.EX2 R252, R6 ;  /* 0x0000000600fc7308 */ /* 0x0002a40000000800 */
[----:B-1----:R-:W-:-:S04]  /*7b50*/  F2FP.BF16.F32.PACK_AB R6, R152, R154 ;  /* 0x0000009a9806723e */ /* 0x002fc800000010ff */
[----:B------:R-:W-:Y:S02]  /*7b60*/  LOP3.LUT R8, R2, R6, RZ, 0xc0, !PT ;  /* 0x0000000602087212 */ /* 0x000fe400078ec0ff */
[----:B------:R-:W-:Y:S02]  /*7b70*/  HSET2.LE.AND R2, R7, R183, PT ;  /* 0x000000b707027233 */ /* 0x000fe40003803000 */
[----:B---3--:R-:W-:-:S04]  /*7b80*/  F2FP.BF16.F32.PACK_AB R6, R188, R251 ;  /* 0x000000fbbc06723e */ /* 0x008fc800000010ff */
[----:B------:R-:W-:Y:S02]  /*7b90*/  LOP3.LUT R9, R2, R6, RZ, 0xc0, !PT ;  /* 0x0000000602097212 */ /* 0x000fe400078ec0ff */
[----:B------:R-:W-:Y:S02]  /*7ba0*/  HSET2.LE.AND R2, R12, R183, PT ;  /* 0x000000b70c027233 */ /* 0x000fe40003803000 */
[----:B------:R-:W-:Y:S01]  /*7bb0*/  F2FP.BF16.F32.PACK_AB R6, R139, R191 ;  /* 0x000000bf8b06723e */ /* 0x000fe200000010ff */
[----:B------:R-:W-:-:S03]  /*7bc0*/  IMAD.MOV.U32 R139, RZ, RZ, R234 ;  /* 0x000000ffff8b7224 */ /* 0x000fc600078e00ea */
[----:B------:R-:W-:Y:S02]  /*7bd0*/  LOP3.LUT R10, R2, R6, RZ, 0xc0, !PT ;  /* 0x00000006020a7212 */ /* 0x000fe400078ec0ff */
[----:B------:R-:W-:Y:S02]  /*7be0*/  HSET2.LE.AND R2, R11, R183, PT ;  /* 0x000000b70b027233 */ /* 0x000fe40003803000 */
[----:B--2---:R-:W-:-:S04]  /*7bf0*/  F2FP.BF16.F32.PACK_AB R6, R252, R76 ;  /* 0x0000004cfc06723e */ /* 0x004fc800000010ff */
[----:B------:R-:W-:Y:S01]  /*7c00*/  LOP3.LUT R11, R2, R6, RZ, 0xc0, !PT ;  /* 0x00000006020b7212 */ /* 0x000fe200078ec0ff */
[--C-:B------:R-:W-:Y:S01]  /*7c10*/  FFMA.FTZ R2, R124, UR25, -R4.reuse ;  /* 0x000000197c027c23 */ /* 0x100fe20008010804 */
[----:B------:R-:W-:Y:S01]  /*7c20*/  FFMA.FTZ R6, R125, UR25, -R4 ;  /* 0x000000197d067c23 */ /* 0x000fe20008010804 */
[----:B------:R-:W-:Y:S02]  /*7c30*/  IMAD.MOV.U32 R125, RZ, RZ, R133 ;  /* 0x000000ffff7d7224 */ /* 0x000fe400078e0085 */
[----:B------:R1:W-:Y:S01]  /*7c40*/  MUFU.EX2 R249, R2 ;  /* 0x0000000200f97308 */ /* 0x0003e20000000800 */
[----:B------:R-:W-:Y:S01]  /*7c50*/  IMAD.MOV.U32 R133, RZ, RZ, R241 ;  /* 0x000000ffff857224 */ /* 0x000fe200078e00f1 */
[----:B------:R-:W-:Y:S01]  /*7c60*/  HMMA.16816.F32.BF16 R40, R8, R20, R40 ;  /* 0x000000140828723c */ /* 0x000fe20000041828 */
[----:B------:R-:W-:Y:S02]  /*7c70*/  IMAD.MOV.U32 R124, RZ, RZ, R146 ;  /* 0x000000ffff7c7224 */ /* 0x000fe400078e0092 */
[----:B------:R-:W-:-:S03]  /*7c80*/  IMAD.MOV.U32 R149, RZ, RZ, R133 ;  /* 0x000000ffff957224 */ /* 0x000fc600078e0085 */
[----:B------:R2:W-:Y:S01]  /*7c90*/  MUFU.EX2 R246, R6 ;  /* 0x0000000600f67308 */ /* 0x0005e20000000800 */
[C---:B------:R-:W-:Y:S01]  /*7ca0*/  HMMA.16816.F32.BF16 R32, R8.reuse, R22, R32 ;  /* 0x000000160820723c */ /* 0x040fe20000041820 */
[----:B------:R-:W-:Y:S05]  /*7cb0*/  LDSM.16.MT88.4 R20, [R185+0x4c00] ;  /* 0x004c0000b914783b */ /* 0x000fea0000004200 */
[----:B------:R-:W-:Y:S01]  /*7cc0*/  HMMA.16816.F32.BF16 R44, R8, R16, R44 ;  /* 0x00000010082c723c */ /* 0x000fe2000004182c */
[----:B-1----:R-:W-:-:S05]  /*7cd0*/  LOP3.LUT R2, R13, UR18, R30, 0x96, !PT ;  /* 0x000000120d027c12 */ /* 0x002fca000f8e961e */
[----:B------:R-:W-:Y:S01]  /*7ce0*/  HMMA.16816.F32.BF16 R48, R8, R18, R48 ;  /* 0x000000120830723c */ /* 0x000fe20000041830 */
[----:B------:R-:W1:Y:S01]  /*7cf0*/  LDSM.16.MT88.4 R16, [R184+0x4c00] ;  /* 0x004c0000b810783b */ /* 0x000e620000004200 */
[----:B--2---:R-:W-:-:S04]  /*7d00*/  IMAD.WIDE.U32 R6, R2, -0x2daee0ad, RZ ;  /* 0xd2511f5302067825 */ /* 0x004fc800078e00ff */
[--C-:B------:R-:W-:Y:S01]  /*7d10*/  FFMA.FTZ R2, R120, UR25, -R4.reuse ;  /* 0x0000001978027c23 */ /* 0x100fe20008010804 */
[----:B------:R-:W-:Y:S01]  /*7d20*/  FFMA.FTZ R8, R121, UR25, -R4 ;  /* 0x0000001979087c23 */ /* 0x000fe20008010804 */
[----:B------:R-:W-:Y:S02]  /*7d30*/  IMAD.MOV.U32 R121, RZ, RZ, R243 ;  /* 0x000000ffff797224 */ /* 0x000fe400078e00f3 */
[----:B------:R2:W-:Y:S01]  /*7d40*/  MUFU.EX2 R247, R2 ;  /* 0x0000000200f77308 */ /* 0x0005e20000000800 */
[----:B------:R-:W-:Y:S01]  /*7d50*/  LOP3.LUT R10, R6, 0xff, RZ, 0xc0, !PT ;  /* 0x000000ff060a7812 */ /* 0x000fe200078ec0ff */
[----:B------:R-:W-:Y:S01]  /*7d60*/  IMAD.MOV.U32 R120, RZ, RZ, R134 ;  /* 0x000000ffff787224 */ /* 0x000fe200078e0086 */
[----:B------:R-:W-:-:S05]  /*7d70*/  SHF.R.U32.HI R12, RZ, 0x18, R6 ;  /* 0x00000018ff0c7819 */ /* 0x000fca0000011606 */
[----:B------:R3:W4:Y:S01]  /*7d80*/  MUFU.EX2 R248, R8 ;  /* 0x0000000800f87308 */ /* 0x0007220000000800 */
[----:B--2---:R-:W-:-:S04]  /*7d90*/  LOP3.LUT R2, R6, 0xffff, RZ, 0xc0, !PT ;  /* 0x0000ffff06027812 */ /* 0x004fc800078ec0ff */
[----:B------:R-:W-:Y:S02]  /*7da0*/  SHF.R.U32.HI R9, RZ, 0x8, R2 ;  /* 0x00000008ff097819 */ /* 0x000fe40000011602 */
[----:B------:R-:W-:Y:S01]  /*7db0*/  LOP3.LUT R2, R7, UR35, R28, 0x96, !PT ;  /* 0x0000002307027c12 */ /* 0x000fe2000f8e961c */
[----:B------:R-:W-:Y:S01]  /*7dc0*/  FFMA.FTZ R7, R122, UR25, -R3 ;  /* 0x000000197a077c23 */ /* 0x000fe20008010803 */
[----:B---3--:R-:W-:Y:S01]  /*7dd0*/  SHF.R.U32.HI R8, RZ, 0x10, R6 ;  /* 0x00000010ff087819 */ /* 0x008fe20000011606 */
[----:B------:R-:W-:Y:S01]  /*7de0*/  LDSM.16.MT88.4 R28, [R184+0x5000] ;  /* 0x00500000b81c783b */ /* 0x000fe20000004200 */
[----:B------:R-:W-:Y:S01]  /*7df0*/  PRMT R13, R10, 0x5410, R9 ;  /* 0x000054100a0d7816 */ /* 0x000fe20000000009 */
[----:B------:R-:W-:Y:S01]  /*7e00*/  FFMA.FTZ R9, R123, UR25, -R3 ;  /* 0x000000197b097c23 */ /* 0x000fe20008010803 */
[----:B------:R-:W-:Y:S01]  /*7e10*/  LOP3.LUT R6, R2, 0xffff, RZ, 0xc0, !PT ;  /* 0x0000ffff02067812 */ /* 0x000fe200078ec0ff */
[----:B------:R2:W-:Y:S01]  /*7e20*/  MUFU.EX2 R245, R7 ;  /* 0x0000000700f57308 */ /* 0x0005e20000000800 */
[----:B------:R-:W-:Y:S01]  /*7e30*/  LOP3.LUT R10, R8, 0xff, RZ, 0xc0, !PT ;  /* 0x000000ff080a7812 */ /* 0x000fe200078ec0ff */
[----:B------:R-:W-:Y:S01]  /*7e40*/  IMAD.MOV.U32 R123, RZ, RZ, R145 ;  /* 0x000000ffff7b7224 */ /* 0x000fe200078e0091 */
[----:B------:R-:W-:Y:S01]  /*7e50*/  SHF.R.U32.HI R8, RZ, 0x10, R2 ;  /* 0x00000010ff087819 */ /* 0x000fe20000011602 */
[----:B------:R-:W-:Y:S01]  /*7e60*/  IMAD.MOV.U32 R122, RZ, RZ, R144 ;  /* 0x000000ffff7a7224 */ /* 0x000fe200078e0090 */
[----:B------:R-:W-:-:S02]  /*7e70*/  LOP3.LUT R11, R2, 0xff, RZ, 0xc0, !PT ;  /* 0x000000ff020b7812 */ /* 0x000fc400078ec0ff */
[----:B------:R-:W-:Y:S01]  /*7e80*/  SHF.R.U32.HI R6, RZ, 0x8, R6 ;  /* 0x00000008ff067819 */ /* 0x000fe20000011606 */
[----:B------:R3:W1:Y:S01]  /*7e90*/  MUFU.EX2 R244, R9 ;  /* 0x0000000900f47308 */ /* 0x0006620000000800 */
[----:B--2---:R-:W-:Y:S02]  /*7ea0*/  SHF.R.U32.HI R7, RZ, 0x18, R2 ;  /* 0x00000018ff077819 */ /* 0x004fe40000011602 */
[----:B------:R-:W-:Y:S02]  /*7eb0*/  LOP3.LUT R2, R8, 0xff, RZ, 0xc0, !PT ;  /* 0x000000ff08027812 */ /* 0x000fe400078ec0ff */
[----:B------:R-:W-:Y:S02]  /*7ec0*/  PRMT R8, R10, 0x5410, R12 ;  /* 0x000054100a087816 */ /* 0x000fe4000000000c */
[----:B------:R-:W-:Y:S01]  /*7ed0*/  PRMT R12, R2, 0x5410, R7 ;  /* 0x00005410020c7816 */ /* 0x000fe20000000007 */
[--C-:B------:R-:W-:Y:S01]  /*7ee0*/  FFMA.FTZ R7, R126, UR25, -R3.reuse ;  /* 0x000000197e077c23 */ /* 0x100fe20008010803 */
[----:B---3--:R-:W-:Y:S01]  /*7ef0*/  PRMT R9, R11, 0x5410, R6 ;  /* 0x000054100b097816 */ /* 0x008fe20000000006 */
[----:B------:R-:W-:Y:S01]  /*7f00*/  FFMA.FTZ R6, R127, UR25, -R3 ;  /* 0x000000197f067c23 */ /* 0x000fe20008010803 */
[----:B------:R-:W-:Y:S01]  /*7f10*/  HSET2.LE.AND R2, R13, R183, PT ;  /* 0x000000b70d027233 */ /* 0x000fe20003803000 */
[----:B------:R-:W-:Y:S01]  /*7f20*/  MUFU.EX2 R242, R7 ;  /* 0x0000000700f27308 */ /* 0x000fe20000000800 */
[----:B------:R-:W-:-:S02]  /*7f30*/  IMAD.MOV.U32 R126, RZ, RZ, R143 ;  /* 0x000000ffff7e7224 */ /* 0x000fc400078e008f */
[----:B------:R-:W-:-:S05]  /*7f40*/  IMAD.MOV.U32 R127, RZ, RZ, R140 ;  /* 0x000000ffff7f7224 */ /* 0x000fca00078e008c */
[----:B------:R4:W2:Y:S02]  /*7f50*/  MUFU.EX2 R243, R6 ;  /* 0x0000000600f37308 */ /* 0x0008a40000000800 */
[----:B----4-:R-:W-:-:S04]  /*7f60*/  F2FP.BF16.F32.PACK_AB R6, R248, R247 ;  /* 0x000000f7f806723e */ /* 0x010fc800000010ff */
[----:B------:R-:W-:Y:S02]  /*7f70*/  LOP3.LUT R10, R2, R6, RZ, 0xc0, !PT ;  /* 0x00000006020a7212 */ /* 0x000fe400078ec0ff */
[----:B------:R-:W-:Y:S02]  /*7f80*/  HSET2.LE.AND R2, R8, R183, PT ;  /* 0x000000b708027233 */ /* 0x000fe40003803000 */
[----:B-1----:R-:W-:-:S04]  /*7f90*/  F2FP.BF16.F32.PACK_AB R6, R244, R245 ;  /* 0x000000f5f406723e */ /* 0x002fc800000010ff */
[----:B------:R-:W-:Y:S02]  /*7fa0*/  LOP3.LUT R11, R2, R6, RZ, 0xc0, !PT ;  /* 0x00000006020b7212 */ /* 0x000fe400078ec0ff */
[----:B------:R-:W-:Y:S02]  /*7fb0*/  HSET2.LE.AND R2, R9, R183, PT ;  /* 0x000000b709027233 */ /* 0x000fe40003803000 */
[----:B------:R-:W-:-:S04]  /*7fc0*/  F2FP.BF16.F32.PACK_AB R6, R246, R249 ;  /* 0x000000f9f606723e */ /* 0x000fc800000010ff */
[----:B------:R-:W-:Y:S02]  /*7fd0*/  LOP3.LUT R8, R2, R6, RZ, 0xc0, !PT ;  /* 0x0000000602087212 */ /* 0x000fe400078ec0ff */
[----:B------:R-:W-:Y:S02]  /*7fe0*/  HSET2.LE.AND R2, R12, R183, PT ;  /* 0x000000b70c027233 */ /* 0x000fe40003803000 */
[----:B--2---:R-:W-:-:S04]  /*7ff0*/  F2FP.BF16.F32.PACK_AB R6, R243, R242 ;  /* 0x000000f2f306723e */ /* 0x004fc800000010ff */
[----:B------:R-:W-:Y:S01]  /*8000*/  LOP3.LUT R9, R2, R6, RZ, 0xc0, !PT ;  /* 0x0000000602097212 */ /* 0x000fe200078ec0ff */
[--C-:B------:R-:W-:Y:S01]  /*8010*/  FFMA.FTZ R2, R161, UR25, -R5.reuse ;  /* 0x00000019a1027c23 */ /* 0x100fe20008010805 */
[----:B------:R-:W-:Y:S01]  /*8020*/  FFMA.FTZ R6, R157, UR25, -R5 ;  /* 0x000000199d067c23 */ /* 0x000fe20008010805 */
[----:B------:R-:W-:Y:S02]  /*8030*/  IMAD.MOV.U32 R161, RZ, RZ, R141 ;  /* 0x000000ffffa17224 */ /* 0x000fe400078e008d */
[----:B------:R1:W-:Y:S02]  /*8040*/  MUFU.EX2 R239, R2 ;  /* 0x0000000200ef7308 */ /* 0x0003e40000000800 */
[C---:B------:R-:W-:Y:S06]  /*8050*/  HMMA.16816.F32.BF16 R68, R8.reuse, R16, R52 ;  /* 0x000000100844723c */ /* 0x040fec0000041834 */
[C---:B------:R-:W-:Y:S01]  /*8060*/  HMMA.16816.F32.BF16 R60, R8.reuse, R18, R60 ;  /* 0x00000012083c723c */ /* 0x040fe2000004183c */
[----:B------:R-:W-:Y:S05]  /*8070*/  MUFU.EX2 R238, R6 ;  /* 0x0000000600ee7308 */ /* 0x000fea0000000800 */
[----:B------:R-:W-:Y:S01]  /*8080*/  HMMA.16816.F32.BF16 R56, R8, R20, R56 ;  /* 0x000000140838723c */ /* 0x000fe20000041838 */
[----:B-1----:R-:W-:-:S05]  /*8090*/  FFMA.FTZ R2, R159, UR25, -R5 ;  /* 0x000000199f027c23 */ /* 0x002fca0008010805 */
[----:B------:R-:W-:Y:S01]  /*80a0*/  HMMA.16816.F32.BF16 R52, R8, R22, R72 ;  /* 0x000000160834723c */ /* 0x000fe20000041848 */
[----:B------:R1:W-:Y:S01]  /*80b0*/  MUFU.EX2 R241, R2 ;  /* 0x0000000200f17308 */ /* 0x0003e20000000800 */
[----:B------:R-:W2:Y:S05]  /*80c0*/  LDSM.16.MT88.4 R72, [R185+0x5000] ;  /* 0x00500000b948783b */ /* 0x000eaa0000004200 */
[----:B------:R-:W-:-:S04]  /*80d0*/  FFMA.FTZ R8, R156, UR25, -R5 ;  /* 0x000000199c087c23 */ /* 0x000fc80008010805 */
[----:B------:R3:W4:Y:S01]  /*80e0*/  MUFU.EX2 R240, R8 ;  /* 0x0000000800f07308 */ /* 0x0007220000000800 */
[----:B-1----:R-:W-:Y:S01]  /*80f0*/  LOP3.LUT R2, R15, UR18, R24, 0x96, !PT ;  /* 0x000000120f027c12 */ /* 0x002fe2000f8e9618 */
[----:B------:R-:W-:Y:S02]  /*8100*/  IMAD.MOV.U32 R15, RZ, RZ, R138 ;  /* 0x000000ffff0f7224 */ /* 0x000fe400078e008a */
[----:B------:R-:W-:Y:S02]  /*8110*/  IMAD.MOV.U32 R138, RZ, RZ, R233 ;  /* 0x000000ffff8a7224 */ /* 0x000fe400078e00e9 */
[----:B------:R-:W-:-:S04]  /*8120*/  IMAD.WIDE.U32 R6, R2, -0x2daee0ad, RZ ;  /* 0xd2511f5302067825 */ /* 0x000fc800078e00ff */
[----:B---3--:R-:W-:Y:S01]  /*8130*/  FFMA.FTZ R8, R162, UR25, -R0 ;  /* 0x00000019a2087c23 */ /* 0x008fe20008010800 */
[----:B------:R-:W-:Y:S01]  /*8140*/  LOP3.LUT R2, R7, UR35, R26, 0x96, !PT ;  /* 0x0000002307027c12 */ /* 0x000fe2000f8e961a */
[----:B------:R-:W-:Y:S01]  /*8150*/  IMAD.MOV.U32 R26, RZ, RZ, R76 ;  /* 0x000000ffff1a7224 */ /* 0x000fe200078e004c */
[C---:B------:R-:W-:Y:S01]  /*8160*/  LOP3.LUT R7, R6.reuse, 0xffff, RZ, 0xc0, !PT ;  /* 0x0000ffff06077812 */ /* 0x040fe200078ec0ff */
[----:B------:R1:W-:Y:S01]  /*8170*/  MUFU.EX2 R236, R8 ;  /* 0x0000000800ec7308 */ /* 0x0003e20000000800 */
[----:B------:R-:W-:Y:S01]  /*8180*/  LOP3.LUT R10, R6, 0xff, RZ, 0xc0, !PT ;  /* 0x000000ff060a7812 */ /* 0x000fe200078ec0ff */
[----:B------:R-:W-:Y:S01]  /*8190*/  IMAD.MOV.U32 R162, RZ, RZ, R142 ;  /* 0x000000ffffa27224 */ /* 0x000fe200078e008e */
[--C-:B------:R-:W-:Y:S02]  /*81a0*/  SHF.R.U32.HI R9, RZ, 0x18, R6.reuse ;  /* 0x00000018ff097819 */ /* 0x100fe40000011606 */
[----:B-1----:R-:W-:Y:S02]  /*81b0*/  SHF.R.U32.HI R8, RZ, 0x10, R6 ;  /* 0x00000010ff087819 */ /* 0x002fe40000011606 */
[----:B------:R-:W-:Y:S01]  /*81c0*/  SHF.R.U32.HI R6, RZ, 0x8, R7 ;  /* 0x00000008ff067819 */ /* 0x000fe20000011607 */
[----:B------:R-:W-:Y:S01]  /*81d0*/  FFMA.FTZ R7, R158, UR25, -R0 ;  /* 0x000000199e077c23 */ /* 0x000fe20008010800 */
[----:B------:R-:W-:-:S02]  /*81e0*/  LOP3.LUT R8, R8, 0xff, RZ, 0xc0, !PT ;  /* 0x000000ff08087812 */ /* 0x000fc400078ec0ff */
[----:B------:R-:W-:Y:S01]  /*81f0*/  PRMT R10, R10, 0x5410, R6 ;  /* 0x000054100a0a7816 */ /* 0x000fe20000000006 */
[----:B------:R1:W-:Y:S01]  /*8200*/  MUFU.EX2 R237, R7 ;  /* 0x0000000700ed7308 */ /* 0x0003e20000000800 */
[----:B------:R-:W-:Y:S02]  /*8210*/  LOP3.LUT R6, R2, 0xffff, RZ, 0xc0, !PT ;  /* 0x0000ffff02067812 */ /* 0x000fe400078ec0ff */
[----:B------:R-:W-:Y:S01]  /*8220*/  PRMT R12, R8, 0x5410, R9 ;  /* 0x00005410080c7816 */ /* 0x000fe20000000009 */
[----:B------:R-:W-:Y:S01]  /*8230*/  FFMA.FTZ R8, R160, UR25, -R0 ;  /* 0x00000019a0087c23 */ /* 0x000fe20008010800 */
[----:B------:R-:W-:Y:S01]  /*8240*/  LOP3.LUT R9, R2, 0xff, RZ, 0xc0, !PT ;  /* 0x000000ff02097812 */ /* 0x000fe200078ec0ff */
[----:B------:R-:W-:Y:S02]  /*8250*/  IMAD.MOV.U32 R160, RZ, RZ, R125 ;  /* 0x000000ffffa07224 */ /* 0x000fe400078e007d */
[----:B------:R3:W2:Y:S01]  /*8260*/  MUFU.EX2 R235, R8 ;  /* 0x0000000800eb7308 */ /* 0x0006a20000000800 */
[----:B------:R-:W-:-:S02]  /*8270*/  IMAD.MOV.U32 R125, RZ, RZ, R154 ;  /* 0x000000ffff7d7224 */ /* 0x000fc400078e009a */
[----:B------:R-:W-:Y:S01]  /*8280*/  IMAD.MOV.U32 R154, RZ, RZ, R132 ;  /* 0x000000ffff9a7224 */ /* 0x000fe200078e0084 */
        /* <DEDUP_REMOVED lines=8> */
[----:B----4-:R-:W-:-:S04]  /*8310*/  F2FP.BF16.F32.PACK_AB R6, R240, R238 ;  /* 0x000000eef006723e */ /* 0x010fc800000010ff */
[----:B------:R-:W-:Y:S02]  /*8320*/  LOP3.LUT R10, R2, R6, RZ, 0xc0, !PT ;  /* 0x00000006020a7212 */ /* 0x000fe400078ec0ff */
[--C-:B------:R-:W-:Y:S02]  /*8330*/  HSET2.LE.AND R2, R12, R183.reuse, PT ;  /* 0x000000b70c027233 */ /* 0x100fe40003803000 */
[----:B--2---:R-:W-:Y:S02]  /*8340*/  F2FP.BF16.F32.PACK_AB R6, R235, R237 ;  /* 0x000000edeb06723e */ /* 0x004fe400000010ff */
[----:B-1----:R-:W-:Y:S02]  /*8350*/  PRMT R9, R7, 0x5410, R8 ;  /* 0x0000541007097816 */ /* 0x002fe40000000008 */
[----:B------:R-:W-:Y:S02]  /*8360*/  HSET2.LE.AND R7, R11, R183, PT ;  /* 0x000000b70b077233 */ /* 0x000fe40003803000 */
[----:B------:R-:W-:-:S02]  /*8370*/  F2FP.BF16.F32.PACK_AB R8, R241, R239 ;  /* 0x000000eff108723e */ /* 0x000fc400000010ff */
[----:B------:R-:W-:Y:S02]  /*8380*/  LOP3.LUT R11, R2, R6, RZ, 0xc0, !PT ;  /* 0x00000006020b7212 */ /* 0x000fe400078ec0ff */
[----:B------:R-:W-:Y:S01]  /*8390*/  LOP3.LUT R8, R7, R8, RZ, 0xc0, !PT ;  /* 0x0000000807087212 */ /* 0x000fe200078ec0ff */
[----:B------:R-:W-:Y:S01]  /*83a0*/  IMAD.U32 R7, RZ, RZ, UR4 ;  /* 0x00000004ff077e24 */ /* 0x000fe2000f8e00ff */
[----:B------:R-:W-:Y:S02]  /*83b0*/  HSET2.LE.AND R2, R9, R183, PT ;  /* 0x000000b709027233 */ /* 0x000fe40003803000 */
[----:B---3--:R-:W-:Y:S02]  /*83c0*/  F2FP.BF16.F32.PACK_AB R6, R234, R236 ;  /* 0x000000ecea06723e */ /* 0x008fe400000010ff */
[----:B------:R-:W-:Y:S02]  /*83d0*/  LOP3.LUT R7, R87, UR27, R7, 0x96, !PT ;  /* 0x0000001b57077c12 */ /* 0x000fe4000f8e9607 */
[----:B------:R-:W-:-:S03]  /*83e0*/  LOP3.LUT R9, R2, R6, RZ, 0xc0, !PT ;  /* 0x0000000602097212 */ /* 0x000fc600078ec0ff */
[----:B------:R-:W-:-:S04]  /*83f0*/  IMAD.WIDE.U32 R24, R7, -0x326172a9, RZ ;  /* 0xcd9e8d5707187825 */ /* 0x000fc800078e00ff */
[----:B------:R-:W-:Y:S01]  /*8400*/  HMMA.16816.F32.BF16 R76, R8, R16, R40 ;  /* 0x00000010084c723c */ /* 0x000fe20000041828 */
[----:B------:R-:W-:Y:S02]  /*8410*/  LOP3.LUT R2, R25, UR28, R82, 0x96, !PT ;  /* 0x0000001c19027c12 */ /* 0x000fe4000f8e9652 */
[----:B------:R-:W-:-:S03]  /*8420*/  LOP3.LUT R12, R67, UR7, R24, 0x96, !PT ;  /* 0x00000007430c7c12 */ /* 0x000fc6000f8e9618 */
[----:B------:R-:W-:Y:S01]  /*8430*/  IMAD.WIDE.U32 R6, R2, -0x2daee0ad, RZ ;  /* 0xd2511f5302067825 */ /* 0x000fe200078e00ff */
[C---:B------:R-:W-:Y:S03]  /*8440*/  HMMA.16816.F32.BF16 R32, R8.reuse, R18, R32 ;  /* 0x000000120820723c */ /* 0x040fe60000041820 */
[----:B------:R-:W-:Y:S01]  /*8450*/  IMAD.WIDE.U32 R12, R12, -0x2daee0ad, RZ ;  /* 0xd2511f530c0c7825 */ /* 0x000fe200078e00ff */
[----:B------:R-:W-:Y:S02]  /*8460*/  LOP3.LUT R7, R7, UR6, R84, 0x96, !PT ;  /* 0x0000000607077c12 */ /* 0x000fe4000f8e9654 */
[----:B------:R-:W-:Y:S02]  /*8470*/  HMMA.16816.F32.BF16 R156, R8, R20, R44 ;  /* 0x00000014089c723c */ /* 0x000fe4000004182c */
[----:B------:R-:W-:Y:S01]  /*8480*/  LOP3.LUT R2, R13, UR23, R6, 0x96, !PT ;  /* 0x000000170d027c12 */ /* 0x000fe2000f8e9606 */
[----:B------:R-:W-:-:S04]  /*8490*/  IMAD.WIDE.U32 R6, R7, -0x326172a9, RZ ;  /* 0xcd9e8d5707067825 */ /* 0x000fc800078e00ff */
[----:B------:R-:W-:Y:S01]  /*84a0*/  FFMA.FTZ R13, R116, UR25, -R4 ;  /* 0x00000019740d7c23 */ /* 0x000fe20008010804 */
[----:B------:R-:W-:Y:S01]  /*84b0*/  HMMA.16816.F32.BF16 R92, R8, R22, R48 ;  /* 0x00000016085c723c */ /* 0x000fe20000041830 */
[----:B------:R-:W-:Y:S01]  /*84c0*/  IMAD.WIDE.U32 R16, R2, -0x326172a9, RZ ;  /* 0xcd9e8d5702107825 */ /* 0x000fe200078e00ff */
[----:B------:R-:W-:Y:S01]  /*84d0*/  LOP3.LUT R7, R7, UR24, R66, 0x96, !PT ;  /* 0x0000001807077c12 */ /* 0x000fe2000f8e9642 */
[----:B------:R-:W-:Y:S02]  /*84e0*/  MUFU.EX2 R232, R13 ;  /* 0x0000000d00e87308 */ /* 0x000fe40000000800 */
[----:B------:R-:W-:Y:S01]  /*84f0*/  IMAD.MOV.U32 R46, RZ, RZ, R121 ;  /* 0x000000ffff2e7224 */ /* 0x000fe200078e0079 */
[----:B------:R-:W-:Y:S01]  /*8500*/  LOP3.LUT R2, R17, UR22, R6, 0x96, !PT ;  /* 0x0000001611027c12 */ /* 0x000fe2000f8e9606 */
[----:B------:R-:W-:-:S04]  /*8510*/  IMAD.WIDE.U32 R6, R7, -0x2daee0ad, RZ ;  /* 0xd2511f5307067825 */ /* 0x000fc800078e00ff */
[----:B------:R-:W-:Y:S01]  /*8520*/  FFMA.FTZ R8, R112, UR25, -R4 ;  /* 0x0000001970087c23 */ /* 0x000fe20008010804 */
[----:B------:R-:W-:-:S04]  /*8530*/  IMAD.WIDE.U32 R42, R2, -0x2daee0ad, RZ ;  /* 0xd2511f53022a7825 */ /* 0x000fc800078e00ff */
[----:B------:R-:W-:Y:S01]  /*8540*/  FFMA.FTZ R2, R117, UR25, -R4 ;  /* 0x0000001975027c23 */ /* 0x000fe20008010804 */
[----:B------:R1:W-:Y:S01]  /*8550*/  MUFU.EX2 R227, R8 ;  /* 0x0000000800e37308 */ /* 0x0003e20000000800 */
[----:B------:R-:W-:-:S07]  /*8560*/  LOP3.LUT R6, R43, UR15, R6, 0x96, !PT ;  /* 0x0000000f2b067c12 */ /* 0x000fce000f8e9606 */
[----:B------:R2:W-:Y:S01]  /*8570*/  MUFU.EX2 R233, R2 ;  /* 0x0000000200e97308 */ /* 0x0005e20000000800 */
[----:B-1----:R-:W-:-:S07]  /*8580*/  FFMA.FTZ R8, R113, UR25, -R4 ;  /* 0x0000001971087c23 */ /* 0x002fce0008010804 */
[----:B------:R1:W3:Y:S01]  /*8590*/  MUFU.EX2 R226, R8 ;  /* 0x0000000800e27308 */ /* 0x0002e20000000800 */
[----:B--2---:R-:W-:Y:S01]  /*85a0*/  LOP3.LUT R2, R7, UR19, R12, 0x96, !PT ;  /* 0x0000001307027c12 */ /* 0x004fe2000f8e960c */
[----:B------:R-:W-:-:S04]  /*85b0*/  IMAD.WIDE.U32 R6, R6, -0x326172a9, RZ ;  /* 0xcd9e8d5706067825 */ /* 0x000fc800078e00ff */
[----:B------:R-:W-:Y:S01]  /*85c0*/  IMAD.WIDE.U32 R12, R2, -0x326172a9, RZ ;  /* 0xcd9e8d57020c7825 */ /* 0x000fe200078e00ff */
[----:B------:R-:W-:Y:S02]  /*85d0*/  LOP3.LUT R2, R6, 0xffff, RZ, 0xc0, !PT ;  /* 0x0000ffff06027812 */ /* 0x000fe400078ec0ff */
[----:B------:R-:W-:Y:S02]  /*85e0*/  SHF.R.U32.HI R9, RZ, 0x10, R6 ;  /* 0x00000010ff097819 */ /* 0x000fe40000011606 */
[----:B------:R-:W-:Y:S02]  /*85f0*/  SHF.R.U32.HI R11, RZ, 0x8, R2 ;  /* 0x00000008ff0b7819 */ /* 0x000fe40000011602 */
[----:B------:R-:W-:Y:S01]  /*8600*/  LOP3.LUT R2, R7, UR36, R12, 0x96, !PT ;  /* 0x0000002407027c12 */ /* 0x000fe2000f8e960c */
[----:B------:R-:W-:Y:S01]  /*8610*/  FFMA.FTZ R7, R118, UR25, -R3 ;  /* 0x0000001976077c23 */ /* 0x000fe20008010803 */
[----:B------:R-:W-:Y:S02]  /*8620*/  LOP3.LUT R14, R6, 0xff, RZ, 0xc0, !PT ;  /* 0x000000ff060e7812 */ /* 0x000fe400078ec0ff */
[----:B------:R-:W-:Y:S01]  /*8630*/  SHF.R.U32.HI R10, RZ, 0x18, R6 ;  /* 0x00000018ff0a7819 */ /* 0x000fe20000011606 */
[----:B------:R2:W-:Y:S01]  /*8640*/  MUFU.EX2 R224, R7 ;  /* 0x0000000700e07308 */ /* 0x0005e20000000800 */
[----:B------:R-:W-:-:S02]  /*8650*/  LOP3.LUT R6, R9, 0xff, RZ, 0xc0, !PT ;  /* 0x000000ff09067812 */ /* 0x000fc400078ec0ff */
[----:B-1----:R-:W-:Y:S02]  /*8660*/  LOP3.LUT R8, R2, 0xffff, RZ, 0xc0, !PT ;  /* 0x0000ffff02087812 */ /* 0x002fe400078ec0ff */
[----:B------:R-:W-:Y:S01]  /*8670*/  PRMT R12, R6, 0x5410, R10 ;  /* 0x00005410060c7816 */ /* 0x000fe2000000000a */
[----:B------:R-:W-:Y:S01]  /*8680*/  FFMA.FTZ R10, R114, UR25, -R3 ;  /* 0x00000019720a7c23 */ /* 0x000fe20008010803 */
[----:B------:R-:W-:Y:S02]  /*8690*/  SHF.R.U32.HI R9, RZ, 0x8, R8 ;  /* 0x00000008ff097819 */ /* 0x000fe40000011608 */
[----:B------:R-:W-:Y:S01]  /*86a0*/  LOP3.LUT R8, R2, 0xff, RZ, 0xc0, !PT ;  /* 0x000000ff02087812 */ /* 0x000fe200078ec0ff */
[----:B------:R-:W-:Y:S01]  /*86b0*/  MUFU.EX2 R225, R10 ;  /* 0x0000000a00e17308 */ /* 0x000fe20000000800 */
[----:B------:R-:W-:Y:S02]  /*86c0*/  SHF.R.U32.HI R6, RZ, 0x18, R2 ;  /* 0x00000018ff067819 */ /* 0x000fe40000011602 */
[----:B------:R-:W-:-:S02]  /*86d0*/  PRMT R8, R8, 0x5410, R9 ;  /* 0x0000541008087816 */ /* 0x000fc40000000009 */
[----:B------:R-:W-:Y:S02]  /*86e0*/  PRMT R11, R14, 0x5410, R11 ;  /* 0x000054100e0b7816 */ /* 0x000fe4000000000b */
[----:B--2---:R-:W-:Y:S02]  /*86f0*/  SHF.R.U32.HI R7, RZ, 0x10, R2 ;  /* 0x00000010ff077819 */ /* 0x004fe40000011602 */
[----:B------:R-:W-:Y:S02]  /*8700*/  LOP3.LUT R43, R13, UR18, R16, 0x96, !PT ;  /* 0x000000120d2b7c12 */ /* 0x000fe4000f8e9610 */
[----:B------:R-:W-:Y:S01]  /*8710*/  LOP3.LUT R2, R7, 0xff, RZ, 0xc0, !PT ;  /* 0x000000ff07027812 */ /* 0x000fe200078ec0ff */
[----:B------:R-:W-:-:S03]  /*8720*/  FFMA.FTZ R7, R115, UR25, -R3 ;  /* 0x0000001973077c23 */ /* 0x000fc60008010803 */
[----:B------:R-:W-:Y:S01]  /*8730*/  PRMT R9, R2, 0x5410, R6 ;  /* 0x0000541002097816 */ /* 0x000fe20000000006 */
[----:B------:R-:W1:Y:S01]  /*8740*/  MUFU.EX2 R134, R7 ;  /* 0x0000000700867308 */ /* 0x000e620000000800 */
[----:B------:R-:W-:Y:S01]  /*8750*/  FFMA.FTZ R6, R119, UR25, -R3 ;  /* 0x0000001977067c23 */ /* 0x000fe20008010803 */
[----:B------:R-:W-:-:S06]  /*8760*/  HSET2.LE.AND R2, R11, R183, PT ;  /* 0x000000b70b027233 */ /* 0x000fcc0003803000 */
[----:B------:R3:W2:Y:S02]  /*8770*/  MUFU.EX2 R133, R6 ;  /* 0x0000000600857308 */ /* 0x0006a40000000800 */
[----:B---3--:R-:W-:-:S04]  /*8780*/  F2FP.BF16.F32.PACK_AB R6, R226, R227 ;  /* 0x000000e3e206723e */ /* 0x008fc800000010ff */
        /* <DEDUP_REMOVED lines=10> */
[----:B------:R-:W-:-:S05]  /*8830*/  IMAD.U32 R2, RZ, RZ, UR37 ;  /* 0x00000025ff027e24 */ /* 0x000fca000f8e00ff */
[----:B------:R-:W-:Y:S01]  /*8840*/  LOP3.LUT R12, R87, UR27, R2, 0x96, !PT ;  /* 0x0000001b570c7c12 */ /* 0x000fe2000f8e9602 */
[----:B------:R-:W-:Y:S01]  /*8850*/  HMMA.16816.F32.BF16 R140, R8, R72, R56 ;  /* 0x00000048088c723c */ /* 0x000fe20000041838 */
[----:B------:R-:W-:-:S03]  /*8860*/  LOP3.LUT R2, R25, UR28, R250, 0x96, !PT ;  /* 0x0000001c19027c12 */ /* 0x000fc6000f8e96fa */
[----:B------:R-:W-:Y:S02]  /*8870*/  IMAD.WIDE.U32 R12, R12, -0x326172a9, RZ ;  /* 0xcd9e8d570c0c7825 */ /* 0x000fe400078e00ff */
[----:B------:R-:W-:Y:S02]  /*8880*/  HMMA.16816.F32.BF16 R68, R8, R28, R68 ;  /* 0x0000001c0844723c */ /* 0x000fe40000041844 */
[----:B------:R-:W-:-:S04]  /*8890*/  IMAD.WIDE.U32 R6, R2, -0x2daee0ad, RZ ;  /* 0xd2511f5302067825 */ /* 0x000fc800078e00ff */
[----:B------:R-:W-:Y:S01]  /*88a0*/  HMMA.16816.F32.BF16 R144, R8, R30, R60 ;  /* 0x0000001e0890723c */ /* 0x000fe2000004183c */
[----:B------:R-:W-:-:S05]  /*88b0*/  LOP3.LUT R7, R7, UR6, R80, 0x96, !PT ;  /* 0x0000000607077c12 */ /* 0x000fca000f8e9650 */
[----:B------:R-:W-:Y:S07]  /*88c0*/  HMMA.16816.F32.BF16 R56, R8, R74, R52 ;  /* 0x0000004a0838723c */ /* 0x000fee0000041834 */
[----:B------:R-:W-:Y:S01]  /*88d0*/  LOP3.LUT R8, R65, UR7, R24, 0x96, !PT ;  /* 0x0000000741087c12 */ /* 0x000fe2000f8e9618 */
[----:B------:R-:W-:Y:S02]  /*88e0*/  IMAD.MOV.U32 R54, RZ, RZ, R26 ;  /* 0x000000ffff367224 */ /* 0x000fe400078e001a */
[----:B------:R-:W-:Y:S01]  /*88f0*/  FFMA.FTZ R53, R220, UR25, -R3 ;  /* 0x00000019dc357c23 */ /* 0x000fe20008010803 */
[----:B------:R-:W-:-:S02]  /*8900*/  IMAD.MOV.U32 R26, RZ, RZ, R27 ;  /* 0x000000ffff1a7224 */ /* 0x000fc400078e001b */
[----:B------:R-:W-:-:S05]  /*8910*/  IMAD.WIDE.U32 R8, R8, -0x2daee0ad, RZ ;  /* 0xd2511f5308087825 */ /* 0x000fca00078e00ff */
[----:B------:R-:W-:Y:S01]  /*8920*/  LOP3.LUT R2, R9, UR23, R6, 0x96, !PT ;  /* 0x0000001709027c12 */ /* 0x000fe2000f8e9606 */
[----:B------:R-:W-:-:S04]  /*8930*/  IMAD.WIDE.U32 R6, R7, -0x326172a9, RZ ;  /* 0xcd9e8d5707067825 */ /* 0x000fc800078e00ff */
[----:B------:R-:W-:Y:S01]  /*8940*/  IMAD.WIDE.U32 R10, R2, -0x326172a9, RZ ;  /* 0xcd9e8d57020a7825 */ /* 0x000fe200078e00ff */
[----:B------:R-:W-:-:S04]  /*8950*/  LOP3.LUT R2, R7, UR24, R64, 0x96, !PT ;  /* 0x0000001807027c12 */ /* 0x000fc8000f8e9640 */
[----:B------:R-:W-:Y:S01]  /*8960*/  LOP3.LUT R9, R11, UR22, R6, 0x96, !PT ;  /* 0x000000160b097c12 */ /* 0x000fe2000f8e9606 */
[----:B------:R-:W-:-:S04]  /*8970*/  IMAD.WIDE.U32 R6, R2, -0x2daee0ad, RZ ;  /* 0xd2511f5302067825 */ /* 0x000fc800078e00ff */
[----:B------:R-:W-:Y:S01]  /*8980*/  IMAD.WIDE.U32 R18, R9, -0x2daee0ad, RZ ;  /* 0xd2511f5309127825 */ /* 0x000fe200078e00ff */
[----:B------:R-:W-:-:S04]  /*8990*/  LOP3.LUT R2, R7, UR19, R8, 0x96, !PT ;  /* 0x0000001307027c12 */ /* 0x000fc8000f8e9608 */
[----:B------:R-:W-:Y:S01]  /*89a0*/  LOP3.LUT R6, R19, UR15, R6, 0x96, !PT ;  /* 0x0000000f13067c12 */ /* 0x000fe2000f8e9606 */
[----:B------:R-:W-:-:S04]  /*89b0*/  IMAD.WIDE.U32 R8, R2, -0x326172a9, RZ ;  /* 0xcd9e8d5702087825 */ /* 0x000fc800078e00ff */
[----:B------:R-:W-:Y:S01]  /*89c0*/  FFMA.FTZ R2, R166, UR25, -R5 ;  /* 0x00000019a6027c23 */ /* 0x000fe20008010805 */
[----:B------:R-:W-:-:S03]  /*89d0*/  IMAD.WIDE.U32 R6, R6, -0x326172a9, RZ ;  /* 0xcd9e8d5706067825 */ /* 0x000fc600078e00ff */
[----:B------:R1:W-:Y:S01]  /*89e0*/  MUFU.EX2 R132, R2 ;  /* 0x0000000200847308 */ /* 0x0003e20000000800 */
[----:B------:R-:W-:Y:S01]  /*89f0*/  LOP3.LUT R27, R9, UR18, R10, 0x96, !PT ;  /* 0x00000012091b7c12 */ /* 0x000fe2000f8e960a */
[----:B------:R-:W-:Y:S01]  /*8a00*/  IMAD.MOV.U32 R166, RZ, RZ, R98 ;  /* 0x000000ffffa67224 */ /* 0x000fe200078e0062 */
[--C-:B------:R-:W-:Y:S02]  /*8a10*/  SHF.R.U32.HI R10, RZ, 0x10, R6.reuse ;  /* 0x00000010ff0a7819 */ /* 0x100fe40000011606 */
[C---:B------:R-:W-:Y:S02]  /*8a20*/  LOP3.LUT R11, R6.reuse, 0xff, RZ, 0xc0, !PT ;  /* 0x000000ff060b7812 */ /* 0x040fe400078ec0ff */
[----:B------:R-:W-:Y:S02]  /*8a30*/  SHF.R.U32.HI R9, RZ, 0x18, R6 ;  /* 0x00000018ff097819 */ /* 0x000fe40000011606 */
[----:B-1----:R-:W-:Y:S01]  /*8a40*/  LOP3.LUT R2, R7, UR36, R8, 0x96, !PT ;  /* 0x0000002407027c12 */ /* 0x002fe2000f8e9608 */
[----:B------:R-:W-:Y:S01]  /*8a50*/  FFMA.FTZ R8, R167, UR25, -R5 ;  /* 0x00000019a7087c23 */ /* 0x000fe20008010805 */
[----:B------:R-:W-:Y:S01]  /*8a60*/  LOP3.LUT R7, R6, 0xffff, RZ, 0xc0, !PT ;  /* 0x0000ffff06077812 */ /* 0x000fe200078ec0ff */
[----:B------:R-:W-:Y:S01]  /*8a70*/  IMAD.MOV.U32 R167, RZ, RZ, R160 ;  /* 0x000000ffffa77224 */ /* 0x000fe200078e00a0 */
[----:B------:R-:W-:Y:S01]  /*8a80*/  LOP3.LUT R6, R10, 0xff, RZ, 0xc0, !PT ;  /* 0x000000ff0a067812 */ /* 0x000fe200078ec0ff */
[----:B------:R-:W-:Y:S01]  /*8a90*/  IMAD.MOV.U32 R160, RZ, RZ, R26 ;  /* 0x000000ffffa07224 */ /* 0x000fe200078e001a */
[----:B------:R-:W-:Y:S01]  /*8aa0*/  SHF.R.U32.HI R7, RZ, 0x8, R7 ;  /* 0x00000008ff077819 */ /* 0x000fe20000011607 */
[----:B------:R-:W-:Y:S01]  /*8ab0*/  IMAD.MOV.U32 R26, RZ, RZ, R162 ;  /* 0x000000ffff1a7224 */ /* 0x000fe200078e00a2 */
[----:B------:R-:W-:Y:S01]  /*8ac0*/  PRMT R10, R6, 0x5410, R9 ;  /* 0x00005410060a7816 */ /* 0x000fe20000000009 */
[----:B------:R-:W-:Y:S01]  /*8ad0*/  IMAD.MOV.U32 R162, RZ, RZ, R15 ;  /* 0x000000ffffa27224 */ /* 0x000fe200078e000f */
[----:B------:R-:W-:Y:S01]  /*8ae0*/  PRMT R11, R11, 0x5410, R7 ;  /* 0x000054100b0b7816 */ /* 0x000fe20000000007 */
[----:B------:R-:W-:-:S02]  /*8af0*/  IMAD.MOV.U32 R15, RZ, RZ, R161 ;  /* 0x000000ffff0f7224 */ /* 0x000fc400078e00a1 */
[----:B------:R-:W-:Y:S01]  /*8b00*/  FFMA.FTZ R7, R165, UR25, -R5 ;  /* 0x00000019a5077c23 */ /* 0x000fe20008010805 */
[----:B------:R-:W-:Y:S01]  /*8b10*/  IMAD.MOV.U32 R161, RZ, RZ, R127 ;  /* 0x000000ffffa17224 */ /* 0x000fe200078e007f */
[----:B------:R-:W-:Y:S01]  /*8b20*/  LOP3.LUT R6, R2, 0xffff, RZ, 0xc0, !PT ;  /* 0x0000ffff02067812 */ /* 0x000fe200078ec0ff */
[----:B------:R-:W-:Y:S02]  /*8b30*/  IMAD.MOV.U32 R127, RZ, RZ, R123 ;  /* 0x000000ffff7f7224 */ /* 0x000fe400078e007b */
[----:B------:R-:W-:Y:S02]  /*8b40*/  IMAD.MOV.U32 R123, RZ, RZ, R122 ;  /* 0x000000ffff7b7224 */ /* 0x000fe400078e007a */
[----:B------:R-:W-:Y:S02]  /*8b50*/  IMAD.MOV.U32 R122, RZ, RZ, R120 ;  /* 0x000000ffff7a7224 */ /* 0x000fe400078e0078 */
[----:B------:R-:W-:Y:S02]  /*8b60*/  IMAD.MOV.U32 R165, RZ, RZ, R160 ;  /* 0x000000ffffa57224 */ /* 0x000fe400078e00a0 */
[----:B------:R-:W-:-:S02]  /*8b70*/  IMAD.MOV.U32 R120, RZ, RZ, R155 ;  /* 0x000000ffff787224 */ /* 0x000fc400078e009b */
[----:B------:R-:W-:Y:S02]  /*8b80*/  IMAD.MOV.U32 R160, RZ, RZ, R162 ;  /* 0x000000ffffa07224 */ /* 0x000fe400078e00a2 */
[----:B------:R-:W-:Y:S02]  /*8b90*/  IMAD.MOV.U32 R155, RZ, RZ, R131 ;  /* 0x000000ffff9b7224 */ /* 0x000fe400078e0083 */
[----:B------:R-:W-:Y:S01]  /*8ba0*/  IMAD.MOV.U32 R162, RZ, RZ, R161 ;  /* 0x000000ffffa27224 */ /* 0x000fe200078e00a1 */
[----:B------:R1:W2:Y:S01]  /*8bb0*/  MUFU.EX2 R131, R8 ;  /* 0x0000000800837308 */ /* 0x0002a20000000800 */
[----:B------:R-:W-:Y:S02]  /*8bc0*/  IMAD.MOV.U32 R161, RZ, RZ, R123 ;  /* 0x000000ffffa17224 */ /* 0x000fe400078e007b */
[----:B------:R-:W-:Y:S02]  /*8bd0*/  IMAD.MOV.U32 R123, RZ, RZ, R129 ;  /* 0x000000ffff7b7224 */ /* 0x000fe400078e0081 */
[----:B------:R-:W-:-:S02]  /*8be0*/  IMAD.MOV.U32 R163, RZ, RZ, R26 ;  /* 0x000000ffffa37224 */ /* 0x000fc400078e001a */
[----:B------:R-:W-:Y:S01]  /*8bf0*/  IMAD.MOV.U32 R26, RZ, RZ, R15 ;  /* 0x000000ffff1a7224 */ /* 0x000fe200078e000f */
[----:B------:R3:W-:Y:S01]  /*8c00*/  MUFU.EX2 R129, R7 ;  /* 0x0000000700817308 */ /* 0x0007e20000000800 */
[----:B------:R-:W-:Y:S02]  /*8c10*/  IMAD.MOV.U32 R15, RZ, RZ, R127 ;  /* 0x000000ffff0f7224 */ /* 0x000fe400078e007f */
[----:B------:R-:W-:Y:S02]  /*8c20*/  IMAD.MOV.U32 R127, RZ, RZ, R122 ;  /* 0x000000ffff7f7224 */ /* 0x000fe400078e007a */
[----:B------:R-:W-:Y:S02]  /*8c30*/  IMAD.MOV.U32 R122, RZ, RZ, R125 ;  /* 0x000000ffff7a7224 */ /* 0x000fe400078e007d */
[----:B------:R-:W-:Y:S02]  /*8c40*/  IMAD.MOV.U32 R125, RZ, RZ, R128 ;  /* 0x000000ffff7d7224 */ /* 0x000fe400078e0080 */
[----:B-1----:R-:W-:Y:S01]  /*8c50*/  FFMA.FTZ R8, R164, UR25, -R5 ;  /* 0x00000019a4087c23 */ /* 0x002fe20008010805 */
[----:B------:R-:W-:-:S02]  /*8c60*/  IMAD.MOV.U32 R164, RZ, RZ, R130 ;  /* 0x000000ffffa47224 */ /* 0x000fc400078e0082 */
[----:B------:R-:W-:Y:S01]  /*8c70*/  IMAD.MOV.U32 R47, RZ, RZ, R122 ;  /* 0x000000ffff2f7224 */ /* 0x000fe200078e007a */
[----:B------:R1:W-:Y:S01]  /*8c80*/  MUFU.EX2 R130, R8 ;  /* 0x0000000800827308 */ /* 0x0003e20000000800 */
[----:B------:R-:W-:Y:S01]  /*8c90*/  IMAD.MOV.U32 R45, RZ, RZ, R120 ;  /* 0x000000ffff2d7224 */ /* 0x000fe200078e0078 */
[----:B---3--:R-:W-:Y:S02]  /*8ca0*/  SHF.R.U32.HI R7, RZ, 0x8, R6 ;  /* 0x00000008ff077819 */ /* 0x008fe40000011606 */
[----:B------:R-:W-:-:S04]  /*8cb0*/  LOP3.LUT R6, R2, 0xff, RZ, 0xc0, !PT ;  /* 0x000000ff02067812 */ /* 0x000fc800078ec0ff */
[----:B------:R-:W-:Y:S01]  /*8cc0*/  PRMT R9, R6, 0x5410, R7 ;  /* 0x0000541006097816 */ /* 0x000fe20000000007 */
[----:B------:R-:W-:Y:S01]  /*8cd0*/  FFMA.FTZ R6, R171, UR25, -R0 ;  /* 0x00000019ab067c23 */ /* 0x000fe20008010800 */
[----:B------:R-:W-:Y:S01]  /*8ce0*/  SHF.R.U32.HI R7, RZ, 0x10, R2 ;  /* 0x00000010ff077819 */ /* 0x000fe20000011602 */
[----:B------:R-:W-:Y:S02]  /*8cf0*/  IMAD.MOV.U32 R171, RZ, RZ, R163 ;  /* 0x000000ffffab7224 */ /* 0x000fe400078e00a3 */
[----:B------:R-:W-:Y:S02]  /*8d00*/  IMAD.MOV.U32 R163, RZ, RZ, R123 ;  /* 0x000000ffffa37224 */ /* 0x000fe400078e007b */
[----:B-1----:R-:W-:Y:S01]  /*8d10*/  FFMA.FTZ R8, R170, UR25, -R0 ;  /* 0x00000019aa087c23 */ /* 0x002fe20008010800 */
[----:B------:R-:W-:Y:S02]  /*8d20*/  IMAD.MOV.U32 R170, RZ, RZ, R160 ;  /* 0x000000ffffaa7224 */ /* 0x000fe400078e00a0 */
[----:B------:R-:W-:Y:S01]  /*8d30*/  IMAD.MOV.U32 R160, RZ, RZ, R26 ;  /* 0x000000ffffa07224 */ /* 0x000fe200078e001a */
[----:B------:R-:W-:Y:S01]  /*8d40*/  MUFU.EX2 R128, R8 ;  /* 0x0000000800807308 */ /* 0x000fe20000000800 */
[----:B------:R-:W-:-:S02]  /*8d50*/  IMAD.MOV.U32 R26, RZ, RZ, R162 ;  /* 0x000000ffff1a7224 */ /* 0x000fc400078e00a2 */
[----:B------:R-:W-:Y:S02]  /*8d60*/  IMAD.MOV.U32 R162, RZ, RZ, R15 ;  /* 0x000000ffffa27224 */ /* 0x000fe400078e000f */
[----:B------:R-:W-:Y:S02]  /*8d70*/  IMAD.MOV.U32 R15, RZ, RZ, R161 ;  /* 0x000000ffff0f7224 */ /* 0x000fe400078e00a1 */
[----:B------:R-:W-:Y:S02]  /*8d80*/  IMAD.MOV.U32 R161, RZ, RZ, R127 ;  /* 0x000000ffffa17224 */ /* 0x000fe400078e007f */
[----:B------:R1:W3:Y:S02]  /*8d90*/  MUFU.EX2 R127, R6 ;  /* 0x00000006007f7308 */ /* 0x0002e40000000800 */
[----:B-1----:R-:W-:Y:S02]  /*8da0*/  SHF.R.U32.HI R6, RZ, 0x18, R2 ;  /* 0x00000018ff067819 */ /* 0x002fe40000011602 */
[----:B------:R-:W-:Y:S01]  /*8db0*/  LOP3.LUT R2, R7, 0xff, RZ, 0xc0, !PT ;  /* 0x000000ff07027812 */ /* 0x000fe200078ec0ff */
[----:B------:R-:W-:Y:S01]  /*8dc0*/  FFMA.FTZ R7, R168, UR25, -R0 ;  /* 0x00000019a8077c23 */ /* 0x000fe20008010800 */
[----:B------:R-:W-:-:S02]  /*8dd0*/  IMAD.MOV.U32 R168, RZ, RZ, R126 ;  /* 0x000000ffffa87224 */ /* 0x000fc400078e007e */
[----:B------:R-:W-:Y:S01]  /*8de0*/  PRMT R8, R2, 0x5410, R6 ;  /* 0x0000541002087816 */ /* 0x000fe20000000006 */
[----:B------:R-:W-:Y:S01]  /*8df0*/  FFMA.FTZ R6, R169, UR25, -R0 ;  /* 0x00000019a9067c23 */ /* 0x000fe20008010800 */
[----:B------:R-:W-:Y:S01]  /*8e00*/  IMAD.MOV.U32 R169, RZ, RZ, R160 ;  /* 0x000000ffffa97224 */ /* 0x000fe200078e00a0 */
[----:B------:R-:W-:Y:S01]  /*8e10*/  HSET2.LE.AND R2, R9, R183, PT ;  /* 0x000000b709027233 */ /* 0x000fe20003803000 */
[----:B------:R-:W-:Y:S01]  /*8e20*/  IMAD.MOV.U32 R160, RZ, RZ, R162 ;  /* 0x000000ffffa07224 */ /* 0x000fe200078e00a2 */
[----:B------:R1:W-:Y:S01]  /*8e30*/  MUFU.EX2 R126, R7 ;  /* 0x00000007007e7308 */ /* 0x0003e20000000800 */
[----:B------:R-:W-:Y:S02]  /*8e40*/  IMAD.MOV.U32 R162, RZ, RZ, R15 ;  /* 0x000000ffffa27224 */ /* 0x000fe400078e000f */
[----:B------:R-:W-:-:S05]  /*8e50*/  IMAD.MOV.U32 R15, RZ, RZ, R125 ;  /* 0x000000ffff0f7224 */ /* 0x000fca00078e007d */
[----:B------:R2:W4:Y:S01]  /*8e60*/  MUFU.EX2 R125, R6 ;  /* 0x00000006007d7308 */ /* 0x0005220000000800 */
[----:B-1----:R-:W-:Y:S01]  /*8e70*/  LOP3.LUT R7, R13, UR28, R250, 0x96, !PT ;  /* 0x0000001c0d077c12 */ /* 0x002fe2000f8e96fa */
[----:B------:R-:W-:Y:S01]  /*8e80*/  IMAD.MOV.U32 R250, RZ, RZ, R26 ;  /* 0x000000fffffa7224 */ /* 0x000fe200078e001a */
[----:B--2---:R-:W-:-:S04]  /*8e90*/  F2FP.BF16.F32.PACK_AB R6, R131, R132 ;  /* 0x000000848306723e */ /* 0x004fc800000010ff */
        /* <DEDUP_REMOVED lines=8> */
[----:B----4-:R-:W-:-:S04]  /*8f20*/  F2FP.BF16.F32.PACK_AB R6, R125, R126 ;  /* 0x0000007e7d06723e */ /* 0x010fc800000010ff */
[----:B------:R-:W-:Y:S01]  /*8f30*/  LOP3.LUT R23, R2, R6, RZ, 0xc0, !PT ;  /* 0x0000000602177212 */ /* 0x000fe200078ec0ff */
[----:B------:R-:W-:Y:S01]  /*8f40*/  IMAD.WIDE.U32 R6, R7, -0x2daee0ad, RZ ;  /* 0xd2511f5307067825 */ /* 0x000fe200078e00ff */
[----:B------:R-:W-:-:S04]  /*8f50*/  LOP3.LUT R2, R65, UR7, R12, 0x96, !PT ;  /* 0x0000000741027c12 */ /* 0x000fc8000f8e960c */
[----:B------:R-:W-:Y:S01]  /*8f60*/  LOP3.LUT R7, R7, UR6, R80, 0x96, !PT ;  /* 0x0000000607077c12 */ /* 0x000fe2000f8e9650 */
[----:B------:R-:W-:Y:S01]  /*8f70*/  IMAD.WIDE.U32 R8, R2, -0x2daee0ad, RZ ;  /* 0xd2511f5302087825 */ /* 0x000fe200078e00ff */
[C---:B------:R-:W-:Y:S04]  /*8f80*/  HMMA.16816.F32.BF16 R60, R20.reuse, R30, R32 ;  /* 0x0000001e143c723c */ /* 0x040fe80000041820 */
[----:B------:R-:W-:Y:S01]  /*8f90*/  LOP3.LUT R2, R9, UR23, R6, 0x96, !PT ;  /* 0x0000001709027c12 */ /* 0x000fe2000f8e9606 */
[----:B------:R-:W-:Y:S01]  /*8fa0*/  IMAD.WIDE.U32 R6, R7, -0x326172a9, RZ ;  /* 0xcd9e8d5707067825 */ /* 0x000fe200078e00ff */
[----:B------:R-:W-:Y:S03]  /*8fb0*/  HMMA.16816.F32.BF16 R76, R20, R28, R76 ;  /* 0x0000001c144c723c */ /* 0x000fe6000004184c */
[----:B------:R-:W-:Y:S01]  /*8fc0*/  IMAD.WIDE.U32 R10, R2, -0x326172a9, RZ ;  /* 0xcd9e8d57020a7825 */ /* 0x000fe200078e00ff */
[----:B------:R-:W-:-:S02]  /*8fd0*/  LOP3.LUT R7, R7, UR24, R64, 0x96, !PT ;  /* 0x0000001807077c12 */ /* 0x000fc4000f8e9640 */
[----:B------:R-:W-:Y:S02]  /*8fe0*/  HMMA.16816.F32.BF16 R156, R20, R72, R156 ;  /* 0x00000048149c723c */ /* 0x000fe4000004189c */
[----:B------:R-:W-:Y:S01]  /*8ff0*/  LOP3.LUT R2, R11, UR22, R6, 0x96, !PT ;  /* 0x000000160b027c12 */ /* 0x000fe2000f8e9606 */
[----:B------:R-:W-:Y:S01]  /*9000*/  IMAD.WIDE.U32 R6, R7, -0x2daee0ad, RZ ;  /* 0xd2511f5307067825 */ /* 0x000fe200078e00ff */
[----:B------:R-:W-:Y:S02]  /*9010*/  LOP3.LUT R11, R13, UR28, R82, 0x96, !PT ;  /* 0x0000001c0d0b7c12 */ /* 0x000fe4000f8e9652 */
[----:B------:R-:W-:Y:S01]  /*9020*/  LOP3.LUT R13, R67, UR7, R12, 0x96, !PT ;  /* 0x00000007430d7c12 */ /* 0x000fe2000f8e960c */
[----:B------:R-:W-:Y:S01]  /*9030*/  IMAD.WIDE.U32 R16, R2, -0x2daee0ad, RZ ;  /* 0xd2511f5302107825 */ /* 0x000fe200078e00ff */
[----:B------:R-:W-:-:S04]  /*9040*/  LOP3.LUT R7, R7, UR19, R8, 0x96, !PT ;  /* 0x0000001307077c12 */ /* 0x000fc8000f8e9608 */
[----:B------:R-:W-:Y:S01]  /*9050*/  LOP3.LUT R2, R17, UR15, R6, 0x96, !PT ;  /* 0x0000000f11027c12 */ /* 0x000fe2000f8e9606 */
[----:B------:R-:W-:-:S04]  /*9060*/  IMAD.WIDE.U32 R8, R7, -0x326172a9, RZ ;  /* 0xcd9e8d5707087825 */ /* 0x000fc800078e00ff */
[----:B------:R-:W-:Y:S01]  /*9070*/  IMAD.WIDE.U32 R6, R2, -0x326172a9, RZ ;  /* 0xcd9e8d5702067825 */ /* 0x000fe200078e00ff */
[----:B------:R-:W-:-:S04]  /*9080*/  LOP3.LUT R26, R9, UR18, R10, 0x96, !PT ;  /* 0x00000012091a7c12 */ /* 0x000fc8000f8e960a */
[----:B------:R-:W-:Y:S02]  /*9090*/  LOP3.LUT R12, R7, UR36, R8, 0x96, !PT ;  /* 0x00000024070c7c12 */ /* 0x000fe4000f8e9608 */
[C---:B------:R-:W-:Y:S02]  /*90a0*/  LOP3.LUT R17, R6.reuse, 0xffff, RZ, 0xc0, !PT ;  /* 0x0000ffff06117812 */ /* 0x040fe400078ec0ff */
[----:B------:R-:W-:Y:S02]  /*90b0*/  LOP3.LUT R25, R6, 0xff, RZ, 0xc0, !PT ;  /* 0x000000ff06197812 */ /* 0x000fe400078ec0ff */
[--C-:B------:R-:W-:Y:S02]  /*90c0*/  SHF.R.U32.HI R24, RZ, 0x10, R6.reuse ;  /* 0x00000010ff187819 */ /* 0x100fe40000011606 */
[----:B------:R-:W-:Y:S01]  /*90d0*/  SHF.R.U32.HI R19, RZ, 0x18, R6 ;  /* 0x00000018ff137819 */ /* 0x000fe20000011606 */
[----:B------:R-:W-:-:S04]  /*90e0*/  IMAD.WIDE.U32 R6, R11, -0x2daee0ad, RZ ;  /* 0xd2511f530b067825 */ /* 0x000fc800078e00ff */
[----:B------:R-:W-:Y:S01]  /*90f0*/  IMAD.WIDE.U32 R10, R13, -0x2daee0ad, RZ ;  /* 0xd2511f530d0a7825 */ /* 0x000fe200078e00ff */
[----:B------:R-:W-:-:S04]  /*9100*/  LOP3.LUT R7, R7, UR6, R84, 0x96, !PT ;  /* 0x0000000607077c12 */ /* 0x000fc8000f8e9654 */
[----:B------:R-:W-:Y:S01]  /*9110*/  LOP3.LUT R2, R11, UR23, R6, 0x96, !PT ;  /* 0x000000170b027c12 */ /* 0x000fe2000f8e9606 */
[----:B------:R-:W-:-:S04]  /*9120*/  IMAD.WIDE.U32 R6, R7, -0x326172a9, RZ ;  /* 0xcd9e8d5707067825 */ /* 0x000fc800078e00ff */
[----:B------:R-:W-:-:S04]  /*9130*/  IMAD.WIDE.U32 R8, R2, -0x326172a9, RZ ;  /* 0xcd9e8d5702087825 */ /* 0x000fc800078e00ff */
[----:B------:R-:W-:Y:S01]  /*9140*/  FFMA.FTZ R2, R172, UR25, -R5 ;  /* 0x00000019ac027c23 */ /* 0x000fe20008010805 */
[----:B------:R-:W-:Y:S01]  /*9150*/  LOP3.LUT R7, R7, UR24, R66, 0x96, !PT ;  /* 0x0000001807077c12 */ /* 0x000fe2000f8e9642 */
[----:B------:R-:W-:Y:S01]  /*9160*/  IMAD.MOV.U32 R172, RZ, RZ, R124 ;  /* 0x000000ffffac7224 */ /* 0x000fe200078e007c */
[----:B------:R-:W-:Y:S01]  /*9170*/  LOP3.LUT R9, R9, UR22, R6, 0x96, !PT ;  /* 0x0000001609097c12 */ /* 0x000fe2000f8e9606 */
[----:B------:R1:W-:Y:S02]  /*9180*/  MUFU.EX2 R124, R2 ;  /* 0x00000002007c7308 */ /* 0x0003e40000000800 */
[----:B------:R-:W-:Y:S01]  /*9190*/  IMAD.WIDE.U32 R6, R7, -0x2daee0ad, RZ ;  /* 0xd2511f5307067825 */ /* 0x000fe200078e00ff */
[----:B------:R-:W-:Y:S01]  /*91a0*/  HMMA.16816.F32.BF16 R64, R20, R74, R92 ;  /* 0x0000004a1440723c */ /* 0x000fe2000004185c */
[----:B------:R-:W2:Y:S03]  /*91b0*/  LDSM.16.MT88.4 R20, [R184+0x5400] ;  /* 0x00540000b814783b */ /* 0x000ea60000004200 */
[----:B------:R-:W-:-:S05]  /*91c0*/  LOP3.LUT R7, R7, UR19, R10, 0x96, !PT ;  /* 0x0000001307077c12 */ /* 0x000fca000f8e960a */
[----:B------:R-:W-:-:S05]  /*91d0*/  IMAD.WIDE.U32 R10, R7, -0x326172a9, RZ ;  /* 0xcd9e8d57070a7825 */ /* 0x000fca00078e00ff */
[----:B------:R-:W-:Y:S01]  /*91e0*/  LOP3.LUT R11, R11, UR18, R8, 0x96, !PT ;  /* 0x000000120b0b7c12 */ /* 0x000fe2000f8e9608 */
[----:B-1----:R-:W-:Y:S01]  /*91f0*/  FFMA.FTZ R2, R173, UR25, -R5 ;  /* 0x00000019ad027c23 */ /* 0x002fe20008010805 */
[----:B------:R-:W-:Y:S02]  /*9200*/  IMAD.MOV.U32 R173, RZ, RZ, R15 ;  /* 0x000000ffffad7224 */ /* 0x000fe400078e000f */
[----:B------:R-:W-:Y:S01]  /*9210*/  IMAD.WIDE.U32 R14, R9, -0x2daee0ad, RZ ;  /* 0xd2511f53090e7825 */ /* 0x000fe200078e00ff */
[----:B------:R1:W-:Y:S04]  /*9220*/  MUFU.EX2 R123, R2 ;  /* 0x00000002007b7308 */ /* 0x0003e80000000800 */
[----:B------:R-:W-:-:S05]  /*9230*/  LOP3.LUT R6, R15, UR15, R6, 0x96, !PT ;  /* 0x0000000f0f067c12 */ /* 0x000fca000f8e9606 */
[----:B------:R-:W-:-:S05]  /*9240*/  IMAD.WIDE.U32 R6, R6, -0x326172a9, RZ ;  /* 0xcd9e8d5706067825 */ /* 0x000fca00078e00ff */
[----:B------:R-:W-:Y:S02]  /*9250*/  LOP3.LUT R10, R7, UR36, R10, 0x96, !PT ;  /* 0x00000024070a7c12 */ /* 0x000fe4000f8e960a */
[----:B------:R-:W-:Y:S01]  /*9260*/  LOP3.LUT R31, R6, 0xffff, RZ, 0xc0, !PT ;  /* 0x0000ffff061f7812 */ /* 0x000fe200078ec0ff */
[----:B-1----:R-:W-:Y:S01]  /*9270*/  FFMA.FTZ R2, R104, UR25, -R5 ;  /* 0x0000001968027c23 */ /* 0x002fe20008010805 */
[----:B------:R-:W-:Y:S02]  /*9280*/  LOP3.LUT R41, R6, 0xff, RZ, 0xc0, !PT ;  /* 0x000000ff06297812 */ /* 0x000fe400078ec0ff */
[--C-:B------:R-:W-:Y:S01]  /*9290*/  SHF.R.U32.HI R40, RZ, 0x10, R6.reuse ;  /* 0x00000010ff287819 */ /* 0x100fe20000011606 */
[----:B------:R1:W-:Y:S01]  /*92a0*/  MUFU.EX2 R122, R2 ;  /* 0x00000002007a7308 */ /* 0x0003e20000000800 */
[----:B------:R-:W-:Y:S01]  /*92b0*/  SHF.R.U32.HI R35, RZ, 0x18, R6 ;  /* 0x00000018ff237819 */ /* 0x000fe20000011606 */
[----:B------:R-:W-:-:S03]  /*92c0*/  IMAD.WIDE.U32 R6, R27, -0x2daee0ad, RZ ;  /* 0xd2511f531b067825 */ /* 0x000fc600078e00ff */
[C---:B------:R-:W-:Y:S02]  /*92d0*/  LOP3.LUT R30, R6.reuse, 0xffff, RZ, 0xc0, !PT ;  /* 0x0000ffff061e7812 */ /* 0x040fe400078ec0ff */
[----:B------:R-:W-:Y:S02]  /*92e0*/  LOP3.LUT R33, R6, 0xff, RZ, 0xc0, !PT ;  /* 0x000000ff06217812 */ /* 0x000fe400078ec0ff */
[--C-:B------:R-:W-:Y:S02]  /*92f0*/  SHF.R.U32.HI R32, RZ, 0x10, R6.reuse ;  /* 0x00000010ff207819 */ /* 0x100fe40000011606 */
[----:B------:R-:W-:Y:S01]  /*9300*/  SHF.R.U32.HI R34, RZ, 0x18, R6 ;  /* 0x00000018ff227819 */ /* 0x000fe20000011606 */
[--C-:B------:R-:W-:Y:S01]  /*9310*/  FFMA.FTZ R6, R91, UR25, -R5.reuse ;  /* 0x000000195b067c23 */ /* 0x100fe20008010805 */
[----:B------:R-:W-:Y:S01]  /*9320*/  LOP3.LUT R9, R7, UR35, R18, 0x96, !PT ;  /* 0x0000002307097c12 */ /* 0x000fe2000f8e9612 */
[--C-:B-1----:R-:W-:Y:S02]  /*9330*/  FFMA.FTZ R2, R106, UR25, -R5.reuse ;  /* 0x000000196a027c23 */ /* 0x102fe40008010805 */
[----:B------:R1:W-:Y:S08]  /*9340*/  MUFU.EX2 R117, R6 ;  /* 0x0000000600757308 */ /* 0x0003f00000000800 */
[----:B------:R3:W-:Y:S01]  /*9350*/  MUFU.EX2 R121, R2 ;  /* 0x0000000200797308 */ /* 0x0007e20000000800 */
[----:B-1----:R-:W-:-:S07]  /*9360*/  FFMA.FTZ R6, R102, UR25, -R5 ;  /* 0x0000001966067c23 */ /* 0x002fce0008010805 */
[----:B------:R1:W-:Y:S01]  /*9370*/  MUFU.EX2 R115, R6 ;  /* 0x0000000600737308 */ /* 0x0003e20000000800 */
[----:B---3--:R-:W-:-:S07]  /*9380*/  FFMA.FTZ R2, R105, UR25, -R5 ;  /* 0x0000001969027c23 */ /* 0x008fce0008010805 */
[----:B------:R3:W-:Y:S01]  /*9390*/  MUFU.EX2 R119, R2 ;  /* 0x0000000200777308 */ /* 0x0007e20000000800 */
[----:B-1----:R-:W-:-:S05]  /*93a0*/  IMAD.WIDE.U32 R6, R26, -0x2daee0ad, RZ ;  /* 0xd2511f531a067825 */ /* 0x002fca00078e00ff */
[----:B------:R-:W-:Y:S02]  /*93b0*/  LOP3.LUT R8, R7, UR35, R16, 0x96, !PT ;  /* 0x0000002307087c12 */ /* 0x000fe4000f8e9610 */
[----:B------:R-:W-:Y:S01]  /*93c0*/  LOP3.LUT R15, R6, 0xffff, RZ, 0xc0, !PT ;  /* 0x0000ffff060f7812 */ /* 0x000fe200078ec0ff */
[--C-:B---3--:R-:W-:Y:S01]  /*93d0*/  FFMA.FTZ R2, R107, UR25, -R5.reuse ;  /* 0x000000196b027c23 */ /* 0x108fe20008010805 */
[--C-:B------:R-:W-:Y:S02]  /*93e0*/  SHF.R.U32.HI R27, RZ, 0x10, R6.reuse ;  /* 0x00000010ff1b7819 */ /* 0x100fe40000011606 */
[----:B------:R-:W-:Y:S01]  /*93f0*/  SHF.R.U32.HI R29, RZ, 0x18, R6 ;  /* 0x00000018ff1d7819 */ /* 0x000fe20000011606 */
[----:B------:R1:W-:Y:S02]  /*9400*/  MUFU.EX2 R120, R2 ;  /* 0x0000000200787308 */ /* 0x0003e40000000800 */
[----:B-1----:R-:W-:-:S06]  /*9410*/  FFMA.FTZ R2, R89, UR25, -R5 ;  /* 0x0000001959027c23 */ /* 0x002fcc0008010805 */
[----:B------:R1:W-:Y:S02]  /*9420*/  MUFU.EX2 R118, R2 ;  /* 0x0000000200767308 */ /* 0x0003e40000000800 */
[----:B-1----:R-:W-:-:S04]  /*9430*/  SHF.R.U32.HI R2, RZ, 0x8, R17 ;  /* 0x00000008ff027819 */ /* 0x002fc80000011611 */
[----:B------:R-:W-:Y:S02]  /*9440*/  PRMT R52, R25, 0x5410, R2 ;  /* 0x0000541019347816 */ /* 0x000fe40000000002 */
[----:B------:R-:W-:-:S04]  /*9450*/  LOP3.LUT R2, R24, 0xff, RZ, 0xc0, !PT ;  /* 0x000000ff18027812 */ /* 0x000fc800078ec0ff */
[----:B------:R-:W-:Y:S01]  /*9460*/  PRMT R51, R2, 0x5410, R19 ;  /* 0x0000541002337816 */ /* 0x000fe20000000013 */
[----:B------:R-:W-:Y:S01]  /*9470*/  FFMA.FTZ R2, R101, UR25, -R5 ;  /* 0x0000001965027c23 */ /* 0x000fe20008010805 */
[----:B------:R-:W-:Y:S01]  /*9480*/  LOP3.LUT R19, R6, 0xff, RZ, 0xc0, !PT ;  /* 0x000000ff06137812 */ /* 0x000fe200078ec0ff */
[----:B------:R-:W-:Y:S02]  /*9490*/  IMAD.WIDE.U32 R6, R43, -0x2daee0ad, RZ ;  /* 0xd2511f532b067825 */ /* 0x000fe400078e00ff */
[----:B------:R1:W-:Y:S01]  /*94a0*/  MUFU.EX2 R116, R2 ;  /* 0x0000000200747308 */ /* 0x0003e20000000800 */
[C---:B------:R-:W-:Y:S02]  /*94b0*/  LOP3.LUT R13, R6.reuse, 0xffff, RZ, 0xc0, !PT ;  /* 0x0000ffff060d7812 */ /* 0x040fe400078ec0ff */
[----:B------:R-:W-:Y:S02]  /*94c0*/  LOP3.LUT R18, R6, 0xff, RZ, 0xc0, !PT ;  /* 0x000000ff06127812 */ /* 0x000fe400078ec0ff */
[----:B------:R-:W-:-:S02]  /*94d0*/  SHF.R.U32.HI R17, RZ, 0x10, R6 ;  /* 0x00000010ff117819 */ /* 0x000fc40000011606 */
[----:B------:R-:W-:Y:S01]  /*94e0*/  SHF.R.U32.HI R16, RZ, 0x18, R6 ;  /* 0x00000018ff107819 */ /* 0x000fe20000011606 */
[----:B-1----:R-:W-:-:S04]  /*94f0*/  FFMA.FTZ R2, R90, UR25, -R5 ;  /* 0x000000195a027c23 */ /* 0x002fc80008010805 */
[----:B------:R1:W-:Y:S02]  /*9500*/  MUFU.EX2 R114, R2 ;  /* 0x0000000200727308 */ /* 0x0003e40000000800 */
[----:B-1----:R-:W-:Y:S01]  /*9510*/  FFMA.FTZ R2, R100, UR25, -R5 ;  /* 0x0000001964027c23 */ /* 0x002fe20008010805 */
[----:B------:R-:W-:Y:S01]  /*9520*/  FFMA.FTZ R5, R176, UR25, -R0 ;  /* 0x00000019b0057c23 */ /* 0x000fe20008010800 */
[----:B------:R-:W-:-:S04]  /*9530*/  IMAD.MOV.U32 R176, RZ, RZ, R45 ;  /* 0x000000ffffb07224 */ /* 0x000fc800078e002d */
[----:B------:R1:W-:Y:S08]  /*9540*/  MUFU.EX2 R113, R2 ;  /* 0x0000000200717308 */ /* 0x0003f00000000800 */
[----:B------:R3:W-:Y:S01]  /*9550*/  MUFU.EX2 R112, R5 ;  /* 0x0000000500707308 */ /* 0x0007e20000000800 */
[----:B-1----:R-:W-:Y:S01]  /*9560*/  LOP3.LUT R2, R7, UR35, R42, 0x96, !PT ;  /* 0x0000002307027c12 */ /* 0x002fe2000f8e962a */
[----:B------:R-:W-:Y:S01]  /*9570*/  IMAD.WIDE.U32 R6, R11, -0x2daee0ad, RZ ;  /* 0xd2511f530b067825 */ /* 0x000fe200078e00ff */
[----:B------:R-:W-:-:S02]  /*9580*/  LOP3.LUT R11, R10, 0xff, RZ, 0xc0, !PT ;  /* 0x000000ff0a0b7812 */ /* 0x000fc400078ec0ff */
[----:B------:R-:W-:Y:S01]  /*9590*/  LOP3.LUT R24, R6, 0xffff, RZ, 0xc0, !PT ;  /* 0x0000ffff06187812 */ /* 0x000fe200078ec0ff */
[----:B---3--:R-:W-:Y:S01]  /*95a0*/  FFMA.FTZ R5, R180, UR25, -R0 ;  /* 0x00000019b4057c23 */ /* 0x008fe20008010800 */
[----:B------:R-:W-:Y:S01]  /*95b0*/  LOP3.LUT R28, R6, 0xff, RZ, 0xc0, !PT ;  /* 0x000000ff061c7812 */ /* 0x000fe200078ec0ff */
[----:B------:R-:W-:Y:S01]  /*95c0*/  IMAD.MOV.U32 R180, RZ, RZ, R46 ;  /* 0x000000ffffb47224 */ /* 0x000fe200078e002e */
[--C-:B------:R-:W-:Y:S01]  /*95d0*/  SHF.R.U32.HI R26, RZ, 0x10, R6.reuse ;  /* 0x00000010ff1a7819 */ /* 0x100fe20000011606 */
[----:B------:R1:W-:Y:S01]  /*95e0*/  MUFU.EX2 R105, R5 ;  /* 0x0000000500697308 */ /* 0x0003e20000000800 */
[----:B------:R-:W-:Y:S01]  /*95f0*/  SHF.R.U32.HI R25, RZ, 0x18, R6 ;  /* 0x00000018ff197819 */ /* 0x000fe20000011606 */
[----:B------:R-:W-:Y:S01]  /*9600*/  FFMA.FTZ R6, R111, UR25, -R0 ;  /* 0x000000196f067c23 */ /* 0x000fe20008010800 */
[----:B------:R-:W-:Y:S01]  /*9610*/  LOP3.LUT R14, R7, UR35, R14, 0x96, !PT ;  /* 0x00000023070e7c12 */ /* 0x000fe2000f8e960e */
[----:B------:R-:W-:Y:S01]  /*9620*/  FFMA.FTZ R7, R175, UR25, -R0 ;  /* 0x00000019af077c23 */ /* 0x000fe20008010800 */
[----:B------:R-:W-:-:S02]  /*9630*/  IMAD.MOV.U32 R111, RZ, RZ, R47 ;  /* 0x000000ffff6f7224 */ /* 0x000fc400078e002f */
[----:B------:R-:W-:Y:S01]  /*9640*/  IMAD.MOV.U32 R175, RZ, RZ, R152 ;  /* 0x000000ffffaf7224 */ /* 0x000fe200078e0098 */
[----:B------:R3:W-:Y:S08]  /*9650*/  MUFU.EX2 R104, R6 ;  /* 0x0000000600687308 */ /* 0x0007f00000000800 */
[----:B------:R4:W-:Y:S01]  /*9660*/  MUFU.EX2 R107, R7 ;  /* 0x00000007006b7308 */ /* 0x0009e20000000800 */
[----:B-1----:R-:W-:-:S04]  /*9670*/  LOP3.LUT R5, R12, 0xffff, RZ, 0xc0, !PT ;  /* 0x0000ffff0c057812 */ /* 0x002fc800078ec0ff */
[----:B---3--:R-:W-:Y:S02]  /*9680*/  SHF.R.U32.HI R6, RZ, 0x8, R5 ;  /* 0x00000008ff067819 */ /* 0x008fe40000011605 */
[----:B------:R-:W-:-:S04]  /*9690*/  LOP3.LUT R5, R12, 0xff, RZ, 0xc0, !PT ;  /* 0x000000ff0c057812 */ /* 0x000fc800078ec0ff */
[----:B------:R-:W-:Y:S01]  /*96a0*/  PRMT R50, R5, 0x5410, R6 ;  /* 0x0000541005327816 */ /* 0x000fe20000000006 */
[----:B------:R-:W-:Y:S01]  /*96b0*/  FFMA.FTZ R5, R174, UR25, -R0 ;  /* 0x00000019ae057c23 */ /* 0x000fe20008010800 */
[--C-:B----4-:R-:W-:Y:S01]  /*96c0*/  SHF.R.U32.HI R7, RZ, 0x10, R12.reuse ;  /* 0x00000010ff077819 */ /* 0x110fe2000001160c */
[----:B------:R-:W-:Y:S01]  /*96d0*/  IMAD.MOV.U32 R174, RZ, RZ, R155 ;  /* 0x000000ffffae7224 */ /* 0x000fe200078e009b */
[----:B------:R-:W-:Y:S01]  /*96e0*/  SHF.R.U32.HI R6, RZ, 0x18, R12 ;  /* 0x00000018ff067819 */ /* 0x000fe2000001160c */
[----:B------:R1:W-:Y:S02]  /*96f0*/  MUFU.EX2 R106, R5 ;  /* 0x00000005006a7308 */ /* 0x0003e40000000800 */
[----:B-1----:R-:W-:Y:S01]  /*9700*/  LOP3.LUT R5, R7, 0xff, RZ, 0xc0, !PT ;  /* 0x000000ff07057812 */ /* 0x002fe200078ec0ff */
[----:B------:R-:W-:Y:S01]  /*9710*/  FFMA.FTZ R7, R178, UR25, -R0 ;  /* 0x00000019b2077c23 */ /* 0x000fe20008010800 */
[----:B------:R-:W-:Y:S02]  /*9720*/  IMAD.MOV.U32 R178, RZ, RZ, R153 ;  /* 0x000000ffffb27224 */ /* 0x000fe400078e0099 */
[----:B------:R-:W-:Y:S01]  /*9730*/  PRMT R43, R5, 0x5410, R6 ;  /* 0x00005410052b7816 */ /* 0x000fe20000000006 */
[----:B------:R-:W-:Y:S01]  /*9740*/  FFMA.FTZ R6, R103, UR25, -R0 ;  /* 0x0000001967067c23 */ /* 0x000fe20008010800 */
[----:B------:R-:W-:Y:S01]  /*9750*/  SHF.R.U32.HI R5, RZ, 0x8, R31 ;  /* 0x00000008ff057819 */ /* 0x000fe2000001161f */
[----:B------:R1:W-:Y:S01]  /*9760*/  MUFU.EX2 R102, R7 ;  /* 0x0000000700667308 */ /* 0x0003e20000000800 */
[----:B------:R-:W-:Y:S01]  /*9770*/  IMAD.MOV.U32 R103, RZ, RZ, R154 ;  /* 0x000000ffff677224 */ /* 0x000fe200078e009a */
[----:B------:R-:W-:-:S02]  /*9780*/  HSET2.LE.AND R43, R43, R183, PT ;  /* 0x000000b72b2b7233 */ /* 0x000fc40003803000 */
[----:B------:R-:W-:Y:S02]  /*9790*/  PRMT R48, R41, 0x5410, R5 ;  /* 0x0000541029307816 */ /* 0x000fe40000000005 */
[----:B------:R-:W-:Y:S02]  /*97a0*/  LOP3.LUT R5, R40, 0xff, RZ, 0xc0, !PT ;  /* 0x000000ff28057812 */ /* 0x000fe400078ec0ff */
[----:B------:R3:W-:Y:S01]  /*97b0*/  MUFU.EX2 R101, R6 ;  /* 0x0000000600657308 */ /* 0x0007e20000000800 */
[----:B------:R-:W-:Y:S02]  /*97c0*/  HSET2.LE.AND R40, R50, R183, PT ;  /* 0x000000b732287233 */ /* 0x000fe40003803000 */
[----:B------:R-:W-:Y:S02]  /*97d0*/  PRMT R49, R5, 0x5410, R35 ;  /* 0x0000541005317816 */ /* 0x000fe40000000023 */
[----:B------:R-:W-:-:S04]  /*97e0*/  SHF.R.U32.HI R5, RZ, 0x8, R30 ;  /* 0x00000008ff057819 */ /* 0x000fc8000001161e */
[----:B------:R-:W-:Y:S01]  /*97f0*/  PRMT R47, R33, 0x5410, R5 ;  /* 0x00005410212f7816 */ /* 0x000fe20000000005 */
[----:B-1----:R-:W-:Y:S01]  /*9800*/  FFMA.FTZ R7, R177, UR25, -R0 ;  /* 0x00000019b1077c23 */ /* 0x002fe20008010800 */
[----:B------:R-:W-:Y:S01]  /*9810*/  SHF.R.U32.HI R5, RZ, 0x8, R15 ;  /* 0x00000008ff057819 */ /* 0x000fe2000001160f */
[----:B------:R-:W-:Y:S01]  /*9820*/  IMAD.MOV.U32 R177, RZ, RZ, R96 ;  /* 0x000000ffffb17224 */ /* 0x000fe200078e0060 */
[----:B------:R-:W-:Y:S01]  /*9830*/  HSET2.LE.AND R15, R49, R183, PT ;  /* 0x000000b7310f7233 */ /* 0x000fe20003803000 */
[----:B------:R1:W-:Y:S01]  /*9840*/  MUFU.EX2 R98, R7 ;  /* 0x0000000700627308 */ /* 0x0003e20000000800 */
[----:B------:R-:W-:Y:S01]  /*9850*/  PRMT R45, R19, 0x5410, R5 ;  /* 0x00005410132d7816 */ /* 0x000fe20000000005 */
[--C-:B------:R-:W-:Y:S01]  /*9860*/  FFMA.FTZ R5, R110, UR25, -R0.reuse ;  /* 0x000000196e057c23 */ /* 0x100fe20008010800 */
[----:B---3--:R-:W-:Y:S01]  /*9870*/  FFMA.FTZ R6, R108, UR25, -R0 ;  /* 0x000000196c067c23 */ /* 0x008fe20008010800 */
[----:B------:R-:W-:Y:S02]  /*9880*/  IMAD.MOV.U32 R108, RZ, RZ, R99 ;  /* 0x000000ffff6c7224 */ /* 0x000fe400078e0063 */
[----:B------:R-:W-:-:S02]  /*9890*/  FFMA.FTZ R49, R228, UR25, -R3 ;  /* 0x00000019e4317c23 */ /* 0x000fc40008010803 */
[----:B------:R3:W-:Y:S01]  /*98a0*/  MUFU.EX2 R100, R6 ;  /* 0x0000000600647308 */ /* 0x0007e20000000800 */
[----:B-1----:R-:W-:-:S07]  /*98b0*/  FFMA.FTZ R7, R109, UR25, -R0 ;  /* 0x000000196d077c23 */ /* 0x002fce0008010800 */
[----:B------:R1:W-:Y:S01]  /*98c0*/  MUFU.EX2 R96, R7 ;  /* 0x0000000700607308 */ /* 0x0003e20000000800 */
[----:B---3--:R-:W-:Y:S01]  /*98d0*/  FFMA.FTZ R6, R179, UR25, -R0 ;  /* 0x00000019b3067c23 */ /* 0x008fe20008010800 */
[----:B------:R-:W-:Y:S01]  /*98e0*/  IMAD.MOV.U32 R179, RZ, RZ, R97 ;  /* 0x000000ffffb37224 */ /* 0x000fe200078e0061 */
[----:B------:R-:W-:-:S05]  /*98f0*/  LOP3.LUT R0, R17, 0xff, RZ, 0xc0, !PT ;  /* 0x000000ff11007812 */ /* 0x000fca00078ec0ff */
[----:B------:R3:W-:Y:S01]  /*9900*/  MUFU.EX2 R99, R6 ;  /* 0x0000000600637308 */ /* 0x0007e20000000800 */
[----:B------:R-:W-:Y:S02]  /*9910*/  PRMT R12, R0, 0x5410, R16 ;  /* 0x00005410000c7816 */ /* 0x000fe40000000010 */
[----:B------:R-:W-:-:S05]  /*9920*/  LOP3.LUT R0, R10, 0xffff, RZ, 0xc0, !PT ;  /* 0x0000ffff0a007812 */ /* 0x000fca00078ec0ff */
[----:B------:R4:W-:Y:S01]  /*9930*/  MUFU.EX2 R97, R5 ;  /* 0x0000000500617308 */ /* 0x0009e20000000800 */
[----:B-1----:R-:W-:Y:S02]  /*9940*/  SHF.R.U32.HI R7, RZ, 0x18, R10 ;  /* 0x00000018ff077819 */ /* 0x002fe4000001160a */
[----:B---3--:R-:W-:-:S04]  /*9950*/  LOP3.LUT R6, R32, 0xff, RZ, 0xc0, !PT ;  /* 0x000000ff20067812 */ /* 0x008fc800078ec0ff */
[----:B------:R-:W-:Y:S02]  /*9960*/  PRMT R46, R6, 0x5410, R34 ;  /* 0x00005410062e7816 */ /* 0x000fe40000000022 */
[----:B------:R-:W-:Y:S02]  /*9970*/  LOP3.LUT R6, R27, 0xff, RZ, 0xc0, !PT ;  /* 0x000000ff1b067812 */ /* 0x000fe400078ec0ff */
[----:B----4-:R-:W-:Y:S02]  /*9980*/  SHF.R.U32.HI R5, RZ, 0x8, R13 ;  /* 0x00000008ff057819 */ /* 0x010fe4000001160d */
[----:B------:R-:W-:Y:S02]  /*9990*/  PRMT R41, R6, 0x5410, R29 ;  /* 0x0000541006297816 */ /* 0x000fe4000000001d */
[----:B------:R-:W-:Y:S02]  /*99a0*/  PRMT R13, R18, 0x5410, R5 ;  /* 0x00005410120d7816 */ /* 0x000fe40000000005 */
[----:B------:R-:W-:Y:S01]  /*99b0*/  SHF.R.U32.HI R5, RZ, 0x10, R10 ;  /* 0x00000010ff057819 */ /* 0x000fe2000001160a */
[----:B------:R-:W1:Y:S01]  /*99c0*/  LDSM.16.MT88.4 R16, [R185+0x5400] ;  /* 0x00540000b910783b */ /* 0x000e620000004200 */
[----:B------:R-:W-:-:S02]  /*99d0*/  SHF.R.U32.HI R6, RZ, 0x8, R0 ;  /* 0x00000008ff067819 */ /* 0x000fc40000011600 */
[----:B------:R-:W-:Y:S01]  /*99e0*/  LOP3.LUT R0, R5, 0xff, RZ, 0xc0, !PT ;  /* 0x000000ff05007812 */ /* 0x000fe200078ec0ff */
[----:B------:R-:W-:Y:S01]  /*99f0*/  FFMA.FTZ R5, R181, UR25, -R4 ;  /* 0x00000019b5057c23 */ /* 0x000fe20008010804 */
[----:B------:R-:W-:Y:S02]  /*9a00*/  PRMT R44, R11, 0x5410, R6 ;  /* 0x000054100b2c7816 */ /* 0x000fe40000000006 */
[----:B------:R-:W-:Y:S01]  /*9a10*/  PRMT R42, R0, 0x5410, R7 ;  /* 0x00005410002a7816 */ /* 0x000fe20000000007 */
[----:B------:R3:W-:Y:S01]  /*9a20*/  MUFU.EX2 R91, R5 ;  /* 0x00000005005b7308 */ /* 0x0007e20000000800 */
[----:B------:R-:W-:Y:S01]  /*9a30*/  FFMA.FTZ R0, R182, UR25, -R4 ;  /* 0x00000019b6007c23 */ /* 0x000fe20008010804 */
[----:B------:R-:W-:Y:S02]  /*9a40*/  SHF.R.U32.HI R7, RZ, 0x18, R9 ;  /* 0x00000018ff077819 */ /* 0x000fe40000011609 */
[----:B------:R-:W-:Y:S01]  /*9a50*/  LOP3.LUT R10, R9, 0xff, RZ, 0xc0, !PT ;  /* 0x000000ff090a7812 */ /* 0x000fe200078ec0ff */
[----:B------:R-:W-:Y:S01]  /*9a60*/  IMAD.MOV.U32 R110, RZ, RZ, R103 ;  /* 0x000000ffff6e7224 */ /* 0x000fe200078e0067 */
[----:B------:R-:W-:-:S02]  /*9a70*/  HSET2.LE.AND R27, R51, R183, PT ;  /* 0x000000b7331b7233 */ /* 0x000fc40003803000 */
[----:B------:R4:W-:Y:S01]  /*9a80*/  MUFU.EX2 R90, R0 ;  /* 0x00000000005a7308 */ /* 0x0009e20000000800 */
[--C-:B------:R-:W-:Y:S02]  /*9a90*/  HSET2.LE.AND R41, R41, R183.reuse, PT ;  /* 0x000000b729297233 */ /* 0x100fe40003803000 */
[----:B---3--:R-:W-:Y:S01]  /*9aa0*/  SHF.R.U32.HI R5, RZ, 0x8, R24 ;  /* 0x00000008ff057819 */ /* 0x008fe20000011618 */
[----:B------:R-:W-:Y:S01]  /*9ab0*/  IMAD.MOV.U32 R103, RZ, RZ, R111 ;  /* 0x000000ffff677224 */ /* 0x000fe200078e006f */
[----:B------:R-:W-:Y:S02]  /*9ac0*/  HSET2.LE.AND R24, R48, R183, PT ;  /* 0x000000b730187233 */ /* 0x000fe40003803000 */
[----:B------:R-:W-:Y:S01]  /*9ad0*/  PRMT R35, R28, 0x5410, R5 ;  /* 0x000054101c237816 */ /* 0x000fe20000000005 */
[----:B------:R-:W-:Y:S01]  /*9ae0*/  FFMA.FTZ R5, R198, UR25, -R4 ;  /* 0x00000019c6057c23 */ /* 0x000fe20008010804 */
[----:B----4-:R-:W-:-:S03]  /*9af0*/  LOP3.LUT R0, R26, 0xff, RZ, 0xc0, !PT ;  /* 0x000000ff1a007812 */ /* 0x010fc600078ec0ff */
[----:B------:R3:W-:Y:S01]  /*9b00*/  MUFU.EX2 R89, R5 ;  /* 0x0000000500597308 */ /* 0x0007e20000000800 */
[----:B------:R-:W-:Y:S01]  /*9b10*/  IMAD.MOV.U32 R111, RZ, RZ, R173 ;  /* 0x000000ffff6f7224 */ /* 0x000fe200078e00ad */
[--C-:B------:R-:W-:Y:S02]  /*9b20*/  HSET2.LE.AND R50, R35, R183.reuse, PT ;  /* 0x000000b723327233 */ /* 0x100fe40003803000 */
[----:B------:R-:W-:Y:S02]  /*9b30*/  PRMT R34, R0, 0x5410, R25 ;  /* 0x0000541000227816 */ /* 0x000fe40000000019 */
[----:B------:R-:W-:Y:S02]  /*9b40*/  LOP3.LUT R0, R9, 0xffff, RZ, 0xc0, !PT ;  /* 0x0000ffff09007812 */ /* 0x000fe400078ec0ff */
[----:B------:R-:W-:Y:S02]  /*9b50*/  HSET2.LE.AND R26, R52, R183, PT ;  /* 0x000000b7341a7233 */ /* 0x000fe40003803000 */
[----:B---3--:R-:W-:Y:S01]  /*9b60*/  SHF.R.U32.HI R5, RZ, 0x10, R9 ;  /* 0x00000010ff057819 */ /* 0x008fe20000011609 */
[----:B------:R-:W-:Y:S01]  /*9b70*/  IMAD.MOV.U32 R173, RZ, RZ, R169 ;  /* 0x000000ffffad7224 */ /* 0x000fe200078e00a9 */
[----:B------:R-:W-:Y:S01]  /*9b80*/  SHF.R.U32.HI R6, RZ, 0x8, R0 ;  /* 0x00000008ff067819 */ /* 0x000fe20000011600 */
[----:B------:R-:W-:Y:S01]  /*9b90*/  FFMA.FTZ R52, R222, UR25, -R3 ;  /* 0x00000019de347c23 */ /* 0x000fe20008010803 */
[----:B------:R-:W-:Y:S01]  /*9ba0*/  LOP3.LUT R0, R5, 0xff, RZ, 0xc0, !PT ;  /* 0x000000ff05007812 */ /* 0x000fe200078ec0ff */
[----:B------:R-:W-:Y:S01]  /*9bb0*/  FFMA.FTZ R5, R200, UR25, -R4 ;  /* 0x00000019c8057c23 */ /* 0x000fe20008010804 */
[----:B------:R-:W-:-:S02]  /*9bc0*/  PRMT R33, R10, 0x5410, R6 ;  /* 0x000054100a217816 */ /* 0x000fc40000000006 */
[----:B------:R-:W-:Y:S01]  /*9bd0*/  PRMT R32, R0, 0x5410, R7 ;  /* 0x0000541000207816 */ /* 0x000fe20000000007 */
[----:B------:R3:W-:Y:S01]  /*9be0*/  MUFU.EX2 R87, R5 ;  /* 0x0000000500577308 */ /* 0x0007e20000000800 */
[C---:B------:R-:W-:Y:S02]  /*9bf0*/  LOP3.LUT R0, R8.reuse, 0xffff, RZ, 0xc0, !PT ;  /* 0x0000ffff08007812 */ /* 0x040fe400078ec0ff */
[--C-:B------:R-:W-:Y:S02]  /*9c00*/  SHF.R.U32.HI R6, RZ, 0x10, R8.reuse ;  /* 0x00000010ff067819 */ /* 0x100fe40000011608 */
[----:B------:R-:W-:Y:S02]  /*9c10*/  LOP3.LUT R9, R8, 0xff, RZ, 0xc0, !PT ;  /* 0x000000ff08097812 */ /* 0x000fe400078ec0ff */
[----:B------:R-:W-:Y:S02]  /*9c20*/  SHF.R.U32.HI R7, RZ, 0x18, R8 ;  /* 0x00000018ff077819 */ /* 0x000fe40000011608 */
[----:B------:R-:W-:-:S02]  /*9c30*/  LOP3.LUT R10, R2, 0xff, RZ, 0xc0, !PT ;  /* 0x000000ff020a7812 */ /* 0x000fc400078ec0ff */
[----:B------:R-:W-:Y:S02]  /*9c40*/  LOP3.LUT R8, R14, 0xff, RZ, 0xc0, !PT ;  /* 0x000000ff0e087812 */ /* 0x000fe400078ec0ff */
[--C-:B------:R-:W-:Y:S02]  /*9c50*/  HSET2.LE.AND R51, R34, R183.reuse, PT ;  /* 0x000000b722337233 */ /* 0x100fe40003803000 */
[----:B------:R-:W-:Y:S01]  /*9c60*/  HSET2.LE.AND R25, R45, R183, PT ;  /* 0x000000b72d197233 */ /* 0x000fe20003803000 */
[----:B------:R-:W-:Y:S02]  /*9c70*/  IMAD.MOV.U32 R169, RZ, RZ, R164 ;  /* 0x000000ffffa97224 */ /* 0x000fe400078e00a4 */
[--C-:B---3--:R-:W-:Y:S01]  /*9c80*/  FFMA.FTZ R5, R202, UR25, -R3.reuse ;  /* 0x00000019ca057c23 */ /* 0x108fe20008010803 */
[----:B------:R-:W-:-:S03]  /*9c90*/  FFMA.FTZ R45, R231, UR25, -R3 ;  /* 0x00000019e72d7c23 */ /* 0x000fc60008010803 */
[----:B------:R3:W-:Y:S02]  /*9ca0*/  MUFU.EX2 R86, R5 ;  /* 0x0000000500567308 */ /* 0x0007e40000000800 */
[----:B---3--:R-:W-:Y:S02]  /*9cb0*/  SHF.R.U32.HI R5, RZ, 0x8, R0 ;  /* 0x00000008ff057819 */ /* 0x008fe40000011600 */
[----:B------:R-:W-:Y:S01]  /*9cc0*/  LOP3.LUT R0, R6, 0xff, RZ, 0xc0, !PT ;  /* 0x000000ff06007812 */ /* 0x000fe200078ec0ff */
[----:B------:R-:W-:Y:S01]  /*9cd0*/  FFMA.FTZ R6, R204, UR25, -R3 ;  /* 0x00000019cc067c23 */ /* 0x000fe20008010803 */
[----:B------:R-:W-:Y:S01]  /*9ce0*/  PRMT R31, R9, 0x5410, R5 ;  /* 0x00005410091f7816 */ /* 0x000fe20000000005 */
[----:B------:R-:W-:Y:S01]  /*9cf0*/  FFMA.FTZ R5, R206, UR25, -R3 ;  /* 0x00000019ce057c23 */ /* 0x000fe20008010803 */
[----:B------:R-:W-:Y:S01]  /*9d00*/  PRMT R30, R0, 0x5410, R7 ;  /* 0x00005410001e7816 */ /* 0x000fe20000000007 */
[----:B------:R3:W4:Y:S01]  /*9d10*/  MUFU.EX2 R85, R6 ;  /* 0x0000000600557308 */ /* 0x0007220000000800 */
[----:B------:R-:W-:-:S02]  /*9d20*/  LOP3.LUT R0, R2, 0xffff, RZ, 0xc0, !PT ;  /* 0x0000ffff02007812 */ /* 0x000fc400078ec0ff */
[--C-:B------:R-:W-:Y:S02]  /*9d30*/  SHF.R.U32.HI R7, RZ, 0x10, R2.reuse ;  /* 0x00000010ff077819 */ /* 0x100fe40000011602 */
[----:B------:R-:W-:Y:S02]  /*9d40*/  SHF.R.U32.HI R9, RZ, 0x18, R2 ;  /* 0x00000018ff097819 */ /* 0x000fe40000011602 */
[----:B------:R-:W-:Y:S01]  /*9d50*/  SHF.R.U32.HI R2, RZ, 0x8, R0 ;  /* 0x00000008ff027819 */ /* 0x000fe20000011600 */
[----:B------:R2:W-:Y:S01]  /*9d60*/  MUFU.EX2 R84, R5 ;  /* 0x0000000500547308 */ /* 0x0005e20000000800 */
[----:B------:R-:W-:Y:S02]  /*9d70*/  LOP3.LUT R0, R7, 0xff, RZ, 0xc0, !PT ;  /* 0x000000ff07007812 */ /* 0x000fe400078ec0ff */
[----:B------:R-:W-:Y:S02]  /*9d80*/  HSET2.LE.AND R48, R30, R183, PT ;  /* 0x000000b71e307233 */ /* 0x000fe40003803000 */
[----:B---3--:R-:W-:-:S04]  /*9d90*/  LOP3.LUT R6, R14, 0xffff, RZ, 0xc0, !PT ;  /* 0x0000ffff0e067812 */ /* 0x008fc800078ec0ff */
[----:B------:R-:W-:Y:S02]  /*9da0*/  SHF.R.U32.HI R7, RZ, 0x8, R6 ;  /* 0x00000008ff077819 */ /* 0x000fe40000011606 */
[----:B------:R-:W-:Y:S01]  /*9db0*/  PRMT R6, R10, 0x5410, R2 ;  /* 0x000054100a067816 */ /* 0x000fe20000000002 */
[----:B--2---:R-:W-:Y:S01]  /*9dc0*/  FFMA.FTZ R5, R208, UR25, -R3 ;  /* 0x00000019d0057c23 */ /* 0x004fe20008010803 */
[----:B------:R-:W-:Y:S02]  /*9dd0*/  PRMT R2, R0, 0x5410, R9 ;  /* 0x0000541000027816 */ /* 0x000fe40000000009 */
[----:B------:R-:W-:Y:S01]  /*9de0*/  SHF.R.U32.HI R0, RZ, 0x10, R14 ;  /* 0x00000010ff007819 */ /* 0x000fe2000001160e */
[----:B------:R2:W3:Y:S01]  /*9df0*/  MUFU.EX2 R83, R5 ;  /* 0x0000000500537308 */ /* 0x0004e20000000800 */
[----:B------:R-:W-:Y:S01]  /*9e00*/  PRMT R29, R8, 0x5410, R7 ;  /* 0x00005410081d7816 */ /* 0x000fe20000000007 */
[----:B------:R-:W-:Y:S01]  /*9e10*/  FFMA.FTZ R7, R213, UR25, -R4 ;  /* 0x00000019d5077c23 */ /* 0x000fe20008010804 */
[----:B------:R-:W-:-:S02]  /*9e20*/  LOP3.LUT R8, R0, 0xff, RZ, 0xc0, !PT ;  /* 0x000000ff00087812 */ /* 0x000fc400078ec0ff */
[----:B------:R-:W-:Y:S02]  /*9e30*/  SHF.R.U32.HI R9, RZ, 0x18, R14 ;  /* 0x00000018ff097819 */ /* 0x000fe4000001160e */
[--C-:B------:R-:W-:Y:S01]  /*9e40*/  HSET2.LE.AND R0, R6, R183.reuse, PT ;  /* 0x000000b706007233 */ /* 0x100fe20003803000 */
[----:B------:R1:W-:Y:S01]  /*9e50*/  MUFU.EX2 R81, R7 ;  /* 0x0000000700517308 */ /* 0x0003e20000000800 */
[----:B------:R-:W-:Y:S02]  /*9e60*/  PRMT R28, R8, 0x5410, R9 ;  /* 0x00005410081c7816 */ /* 0x000fe40000000009 */
[----:B----4-:R-:W-:Y:S02]  /*9e70*/  F2FP.BF16.F32.PACK_AB R6, R85, R86 ;  /* 0x000000565506723e */ /* 0x010fe400000010ff */
[--C-:B------:R-:W-:Y:S02]  /*9e80*/  HSET2.LE.AND R14, R42, R183.reuse, PT ;  /* 0x000000b72a0e7233 */ /* 0x100fe40003803000 */
[----:B------:R-:W-:Y:S01]  /*9e90*/  HSET2.LE.AND R42, R31, R183, PT ;  /* 0x000000b71f2a7233 */ /* 0x000fe20003803000 */
[----:B--2---:R-:W-:-:S04]  /*9ea0*/  FFMA.FTZ R5, R210, UR25, -R4 ;  /* 0x00000019d2057c23 */ /* 0x004fc80008010804 */
[----:B------:R2:W4:Y:S01]  /*9eb0*/  MUFU.EX2 R82, R5 ;  /* 0x0000000500527308 */ /* 0x0005220000000800 */
[----:B-1----:R-:W-:-:S07]  /*9ec0*/  FFMA.FTZ R7, R212, UR25, -R4 ;  /* 0x00000019d4077c23 */ /* 0x002fce0008010804 */
[----:B------:R1:W-:Y:S01]  /*9ed0*/  MUFU.EX2 R80, R7 ;  /* 0x0000000700507308 */ /* 0x0003e20000000800 */
[----:B--2---:R-:W-:Y:S02]  /*9ee0*/  HSET2.LE.AND R5, R2, R183, PT ;  /* 0x000000b702057233 */ /* 0x004fe40003803000 */
[----:B------:R-:W-:-:S03]  /*9ef0*/  F2FP.BF16.F32.PACK_AB R2, R90, R91 ;  /* 0x0000005b5a02723e */ /* 0x000fc600000010ff */
[----:B------:R-:W-:Y:S02]  /*9f00*/  LOP3.LUT R9, R5, R6, RZ, 0xc0, !PT ;  /* 0x0000000605097212 */ /* 0x000fe400078ec0ff */
[----:B------:R-:W-:Y:S02]  /*9f10*/  LOP3.LUT R8, R0, R2, RZ, 0xc0, !PT ;  /* 0x0000000200087212 */ /* 0x000fe400078ec0ff */
[--C-:B------:R-:W-:Y:S02]  /*9f20*/  HSET2.LE.AND R0, R13, R183.reuse, PT ;  /* 0x000000b70d007233 */ /* 0x100fe40003803000 */
[----:B------:R-:W-:Y:S02]  /*9f30*/  F2FP.BF16.F32.PACK_AB R2, R87, R89 ;  /* 0x000000595702723e */ /* 0x000fe400000010ff */
[--C-:B------:R-:W-:Y:S02]  /*9f40*/  HSET2.LE.AND R5, R12, R183.reuse, PT ;  /* 0x000000b70c057233 */ /* 0x100fe40003803000 */
[----:B------:R-:W-:Y:S01]  /*9f50*/  LOP3.LUT R10, R0, R2, RZ, 0xc0, !PT ;  /* 0x00000002000a7212 */ /* 0x000fe200078ec0ff */
[--C-:B------:R-:W-:Y:S01]  /*9f60*/  FFMA.FTZ R0, R214, UR25, -R4.reuse ;  /* 0x00000019d6007c23 */ /* 0x100fe20008010804 */
[----:B---3--:R-:W-:Y:S01]  /*9f70*/  F2FP.BF16.F32.PACK_AB R6, R83, R84 ;  /* 0x000000545306723e */ /* 0x008fe200000010ff */
[----:B------:R-:W-:Y:S01]  /*9f80*/  FFMA.FTZ R2, R229, UR25, -R3 ;  /* 0x00000019e5027c23 */ /* 0x000fe20008010803 */
[--C-:B------:R-:W-:Y:S01]  /*9f90*/  HSET2.LE.AND R13, R44, R183.reuse, PT ;  /* 0x000000b72c0d7233 */ /* 0x100fe20003803000 */
[----:B------:R2:W-:Y:S01]  /*9fa0*/  MUFU.EX2 R75, R0 ;  /* 0x00000000004b7308 */ /* 0x0005e20000000800 */
[----:B------:R-:W-:Y:S01]  /*9fb0*/  LOP3.LUT R11, R5, R6, RZ, 0xc0, !PT ;  /* 0x00000006050b7212 */ /* 0x000fe200078ec0ff */
[----:B------:R-:W-:Y:S01]  /*9fc0*/  FFMA.FTZ R44, R219, UR25, -R4 ;  /* 0x00000019db2c7c23 */ /* 0x000fe20008010804 */
[----:B------:R-:W-:-:S02]  /*9fd0*/  HSET2.LE.AND R6, R47, R183, PT ;  /* 0x000000b72f067233 */ /* 0x000fc40003803000 */
[--C-:B-1----:R-:W-:Y:S02]  /*9fe0*/  HSET2.LE.AND R7, R46, R183.reuse, PT ;  /* 0x000000b72e077233 */ /* 0x102fe40003803000 */
[--C-:B------:R-:W-:Y:S01]  /*9ff0*/  HSET2.LE.AND R5, R33, R183.reuse, PT ;  /* 0x000000b721057233 */ /* 0x100fe20003803000 */
[C---:B------:R-:W-:Y:S01]  /*a000*/  HMMA.16816.F32.BF16 R152, R8.reuse, R20, R68 ;  /* 0x000000140898723c */ /* 0x040fe20000041844 */
[----:B------:R1:W-:Y:S01]  /*a010*/  MUFU.EX2 R69, R2 ;  /* 0x0000000200457308 */ /* 0x0003e20000000800 */
[--C-:B------:R-:W-:Y:S02]  /*a020*/  HSET2.LE.AND R12, R32, R183.reuse, PT ;  /* 0x000000b7200c7233 */ /* 0x100fe40003803000 */
[--C-:B------:R-:W-:Y:S01]  /*a030*/  HSET2.LE.AND R46, R28, R183.reuse, PT ;  /* 0x000000b71c2e7233 */ /* 0x100fe20003803000 */
[----:B------:R-:W-:Y:S01]  /*a040*/  FFMA.FTZ R28, R221, UR25, -R3 ;  /* 0x00000019dd1c7c23 */ /* 0x000fe20008010803 */
[----:B------:R-:W-:Y:S01]  /*a050*/  HMMA.16816.F32.BF16 R144, R8, R22, R144 ;  /* 0x000000160890723c */ /* 0x000fe20000041890 */
[----:B------:R-:W-:Y:S01]  /*a060*/  HSET2.LE.AND R47, R29, R183, PT ;  /* 0x000000b71d2f7233 */ /* 0x000fe20003803000 */
[----:B------:R-:W3:Y:S01]  /*a070*/  LDSM.16.MT88.4 R32, [R184+0x5800] ;  /* 0x00580000b820783b */ /* 0x000ee20000004200 */
[----:B--2---:R-:W-:-:S03]  /*a080*/  FFMA.FTZ R0, R216, UR25, -R4 ;  /* 0x00000019d8007c23 */ /* 0x004fc60008010804 */
[----:B------:R-:W-:Y:S01]  /*a090*/  HMMA.16816.F32.BF16 R140, R8, R16, R140 ;  /* 0x00000010088c723c */ /* 0x000fe2000004188c */
[----:B------:R2:W-:Y:S01]  /*a0a0*/  MUFU.EX2 R74, R0 ;  /* 0x00000000004a7308 */ /* 0x0005e20000000800 */
[----:B-1----:R-:W-:-:S04]  /*a0b0*/  F2FP.BF16.F32.PACK_AB R2, R107, R104 ;  /* 0x000000686b02723e */ /* 0x002fc800000010ff */
[----:B------:R-:W-:Y:S01]  /*a0c0*/  HMMA.16816.F32.BF16 R56, R8, R18, R56 ;  /* 0x000000120838723c */ /* 0x000fe20000041838 */
[----:B------:R-:W-:Y:S02]  /*a0d0*/  LOP3.LUT R7, R7, R2, RZ, 0xc0, !PT ;  /* 0x0000000207077212 */ /* 0x000fe400078ec0ff */
[----:B------:R-:W-:Y:S01]  /*a0e0*/  F2FP.BF16.F32.PACK_AB R2, R105, R112 ;  /* 0x000000706902723e */ /* 0x000fe200000010ff */
[----:B--2---:R-:W-:-:S04]  /*a0f0*/  FFMA.FTZ R0, R218, UR25, -R4 ;  /* 0x00000019da007c23 */ /* 0x004fc80008010804 */
[----:B------:R1:W-:Y:S02]  /*a100*/  MUFU.EX2 R73, R0 ;  /* 0x0000000000497308 */ /* 0x0003e40000000800 */
[----:B-1----:R-:W-:Y:S01]  /*a110*/  FFMA.FTZ R0, R217, UR25, -R4 ;  /* 0x00000019d9007c23 */ /* 0x002fe20008010804 */
[----:B------:R-:W-:-:S05]  /*a120*/  FFMA.FTZ R4, R223, UR25, -R3 ;  /* 0x00000019df047c23 */ /* 0x000fca0008010803 */
[----:B------:R1:W-:Y:S08]  /*a130*/  MUFU.EX2 R72, R0 ;  /* 0x0000000000487308 */ /* 0x0003f00000000800 */
[----:B------:R-:W-:Y:S01]  /*a140*/  MUFU.EX2 R55, R4 ;  /* 0x0000000400377308 */ /* 0x000fe20000000800 */
[----:B-1----:R-:W-:-:S07]  /*a150*/  FFMA.FTZ R0, R230, UR25, -R3 ;  /* 0x00000019e6007c23 */ /* 0x002fce0008010803 */
[----:B------:R1:W2:Y:S02]  /*a160*/  MUFU.EX2 R68, R0 ;  /* 0x0000000000447308 */ /* 0x0002a40000000800 */
[----:B-1----:R-:W-:-:S04]  /*a170*/  F2FP.BF16.F32.PACK_AB R0, R121, R122 ;  /* 0x0000007a7900723e */ /* 0x002fc800000010ff */
[----:B------:R-:W-:Y:S02]  /*a180*/  LOP3.LUT R6, R6, R0, RZ, 0xc0, !PT ;  /* 0x0000000006067212 */ /* 0x000fe400078ec0ff */
[----:B------:R-:W-:-:S04]  /*a190*/  F2FP.BF16.F32.PACK_AB R0, R123, R124 ;  /* 0x0000007c7b00723e */ /* 0x000fc800000010ff */
[----:B------:R-:W-:Y:S01]  /*a1a0*/  LOP3.LUT R4, R5, R0, RZ, 0xc0, !PT ;  /* 0x0000000005047212 */ /* 0x000fe200078ec0ff */
[----:B------:R-:W-:Y:S01]  /*a1b0*/  FADD.FTZ R0, R179, R177 ;  /* 0x000000b1b3007221 */ /* 0x000fe20000010000 */
[----:B------:R-:W-:Y:S01]  /*a1c0*/  IMAD.MOV.U32 R177, RZ, RZ, R108 ;  /* 0x000000ffffb17224 */ /* 0x000fe200078e006c */
[----:B------:R-:W-:Y:S01]  /*a1d0*/  LOP3.LUT R5, R12, R2, RZ, 0xc0, !PT ;  /* 0x000000020c057212 */ /* 0x000fe200078ec0ff */
[----:B------:R-:W-:Y:S02]  /*a1e0*/  IMAD.MOV.U32 R179, RZ, RZ, R178 ;  /* 0x000000ffffb37224 */ /* 0x000fe400078e00b2 */
[----:B------:R-:W-:Y:S01]  /*a1f0*/  FADD.FTZ R2, R194, R195 ;  /* 0x000000c3c2027221 */ /* 0x000fe20000010000 */
[----:B------:R-:W-:Y:S02]  /*a200*/  IMAD.MOV.U32 R108, RZ, RZ, R180 ;  /* 0x000000ffff6c7224 */ /* 0x000fe400078e00b4 */
[----:B------:R-:W-:Y:S01]  /*a210*/  FADD.FTZ R8, R177, R110 ;  /* 0x0000006eb1087221 */ /* 0x000fe20000010000 */
[----:B------:R-:W-:-:S02]  /*a220*/  IMAD.MOV.U32 R178, RZ, RZ, R176 ;  /* 0x000000ffffb27224 */ /* 0x000fc400078e00b0 */
[----:B------:R-:W-:Y:S01]  /*a230*/  FADD.FTZ R0, R189, R0 ;  /* 0x00000000bd007221 */ /* 0x000fe20000010000 */
[----:B------:R-:W-:Y:S02]  /*a240*/  IMAD.MOV.U32 R180, RZ, RZ, R172 ;  /* 0x000000ffffb47224 */ /* 0x000fe400078e00ac */
[----:B------:R-:W-:Y:S02]  /*a250*/  IMAD.MOV.U32 R164, RZ, RZ, R191 ;  /* 0x000000ffffa47224 */ /* 0x000fe400078e00bf */
[----:B------:R-:W-:Y:S01]  /*a260*/  FADD.FTZ R3, R192, R193 ;  /* 0x000000c1c0037221 */ /* 0x000fe20000010000 */
[----:B------:R-:W-:Y:S01]  /*a270*/  IMAD.MOV.U32 R172, RZ, RZ, R168 ;  /* 0x000000ffffac7224 */ /* 0x000fe200078e00a8 */
[----:B------:R-:W-:Y:S01]  /*a280*/  HMMA.16816.F32.BF16 R60, R4, R22, R60 ;  /* 0x00000016043c723c */ /* 0x000fe2000004183c */
[----:B------:R-:W-:Y:S01]  /*a290*/  IMAD.MOV.U32 R182, RZ, RZ, R179 ;  /* 0x000000ffffb67224 */ /* 0x000fe200078e00b3 */
[----:B------:R-:W-:Y:S01]  /*a2a0*/  MUFU.EX2 R44, R44 ;  /* 0x0000002c002c7308 */ /* 0x000fe20000000800 */
[----:B------:R-:W-:Y:S01]  /*a2b0*/  IMAD.MOV.U32 R168, RZ, RZ, R165 ;  /* 0x000000ffffa87224 */ /* 0x000fe200078e00a5 */
[----:B------:R1:W5:Y:S01]  /*a2c0*/  LDL.LU R195, [R1+0xd0] ;  /* 0x0000d00001c37983 */ /* 0x0003620000300800 */
[----:B------:R-:W-:-:S02]  /*a2d0*/  IMAD.MOV.U32 R181, RZ, RZ, R108 ;  /* 0x000000ffffb57224 */ /* 0x000fc400078e006c */
[----:B------:R-:W-:Y:S02]  /*a2e0*/  IMAD.MOV.U32 R165, RZ, RZ, R54 ;  /* 0x000000ffffa57224 */ /* 0x000fe400078e0036 */
[----:B------:R-:W-:Y:S01]  /*a2f0*/  FADD.FTZ R2, R182, R2 ;  /* 0x00000002b6027221 */ /* 0x000fe20000010000 */
[----:B------:R-:W-:Y:S01]  /*a300*/  IMAD.MOV.U32 R109, RZ, RZ, R178 ;  /* 0x000000ffff6d7224 */ /* 0x000fe200078e00b2 */
[----:B------:R4:W3:Y:S01]  /*a310*/  MUFU.EX2 R54, R28 ;  /* 0x0000001c00367308 */ /* 0x0008e20000000800 */
[----:B------:R-:W-:Y:S02]  /*a320*/  IMAD.MOV.U32 R110, RZ, RZ, R111 ;  /* 0x000000ffff6e7224 */ /* 0x000fe400078e006f */
[----:B------:R-:W-:Y:S02]  /*a330*/  IMAD.MOV.U32 R177, RZ, RZ, R180 ;  /* 0x000000ffffb17224 */ /* 0x000fe400078e00b4 */
[----:B------:R-:W-:Y:S02]  /*a340*/  IMAD.MOV.U32 R176, RZ, RZ, R250 ;  /* 0x000000ffffb07224 */ /* 0x000fe400078e00fa */
[----:B------:R-:W-:Y:S01]  /*a350*/  FADD.FTZ R8, R186, R8 ;  /* 0x00000008ba087221 */ /* 0x000fe20000010000 */
[----:B------:R-:W-:-:S02]  /*a360*/  IMAD.MOV.U32 R182, RZ, RZ, R181 ;  /* 0x000000ffffb67224 */ /* 0x000fc400078e00b5 */
[----:B------:R-:W-:Y:S01]  /*a370*/  FADD.FTZ R3, R187, R3 ;  /* 0x00000003bb037221 */ /* 0x000fe20000010000 */
[----:B------:R-:W-:Y:S01]  /*a380*/  IMAD.MOV.U32 R181, RZ, RZ, R109 ;  /* 0x000000ffffb57224 */ /* 0x000fe200078e006d */
[----:B------:R-:W-:Y:S01]  /*a390*/  HMMA.16816.F32.BF16 R156, R4, R16, R156 ;  /* 0x00000010049c723c */ /* 0x000fe2000004189c */
[----:B------:R-:W-:Y:S02]  /*a3a0*/  IMAD.MOV.U32 R109, RZ, RZ, R110 ;  /* 0x000000ffff6d7224 */ /* 0x000fe400078e006e */
[----:B------:R-:W-:Y:S01]  /*a3b0*/  FADD.FTZ R0, R182, R0 ;  /* 0x00000000b6007221 */ /* 0x000fe20000010000 */
[----:B------:R-:W-:Y:S08]  /*a3c0*/  MUFU.EX2 R45, R45 ;  /* 0x0000002d002d7308 */ /* 0x000ff00000000800 */
[----:B------:R-:W1:Y:S01]  /*a3d0*/  MUFU.EX2 R49, R49 ;  /* 0x0000003100317308 */ /* 0x000e620000000800 */
[----:B----4-:R-:W4:Y:S01]  /*a3e0*/  LDSM.16.MT88.4 R28, [R185+0x5800] ;  /* 0x00580000b91c783b */ /* 0x010f220000004200 */
[----:B------:R-:W-:-:S02]  /*a3f0*/  IMAD.MOV.U32 R110, RZ, RZ, R177 ;  /* 0x000000ffff6e7224 */ /* 0x000fc400078e00b1 */
[----:B------:R-:W-:Y:S01]  /*a400*/  IMAD.MOV.U32 R250, RZ, RZ, R167 ;  /* 0x000000fffffa7224 */ /* 0x000fe200078e00a7 */
[----:B------:R1:W5:Y:S01]  /*a410*/  LDL.LU R194, [R1+0xcc] ;  /* 0x0000cc0001c27983 */ /* 0x0003620000300800 */
[----:B------:R-:W-:Y:S02]  /*a420*/  IMAD.MOV.U32 R167, RZ, RZ, R190 ;  /* 0x000000ffffa77224 */ /* 0x000fe400078e00be */
[----:B------:R-:W-:Y:S01]  /*a430*/  FADD.FTZ R12, R110, R0 ;  /* 0x000000006e0c7221 */ /* 0x000fe20000010000 */
[----:B------:R-:W-:Y:S01]  /*a440*/  IMAD.MOV.U32 R179, RZ, RZ, R176 ;  /* 0x000000ffffb37224 */ /* 0x000fe200078e00b0 */
[----:B------:R-:W-:Y:S01]  /*a450*/  F2FP.BF16.F32.PACK_AB R0, R81, R82 ;  /* 0x000000525100723e */ /* 0x000fe200000010ff */
[----:B------:R-:W-:Y:S02]  /*a460*/  IMAD.MOV.U32 R108, RZ, RZ, R173 ;  /* 0x000000ffff6c7224 */ /* 0x000fe400078e00ad */
[----:B------:R-:W-:Y:S02]  /*a470*/  IMAD.MOV.U32 R178, RZ, RZ, R172 ;  /* 0x000000ffffb27224 */ /* 0x000fe400078e00ac */
[----:B------:R-:W-:-:S02]  /*a480*/  IMAD.MOV.U32 R180, RZ, RZ, R166 ;  /* 0x000000ffffb47224 */ /* 0x000fc400078e00a6 */
[----:B------:R-:W-:Y:S01]  /*a490*/  FADD.FTZ R22, R88, R2 ;  /* 0x0000000258167221 */ /* 0x000fe20000010000 */
[----:B------:R-:W-:Y:S01]  /*a4a0*/  IMAD.MOV.U32 R172, RZ, RZ, R165 ;  /* 0x000000ffffac7224 */ /* 0x000fe200078e00a5 */
[----:B------:R-:W-:Y:S01]  /*a4b0*/  HMMA.16816.F32.BF16 R16, R4, R18, R64 ;  /* 0x000000120410723c */ /* 0x000fe20000041840 */
[----:B------:R-:W-:Y:S01]  /*a4c0*/  IMAD.MOV.U32 R173, RZ, RZ, R164 ;  /* 0x000000ffffad7224 */ /* 0x000fe200078e00a4 */
[----:B------:R-:W-:Y:S01]  /*a4d0*/  MUFU.EX2 R52, R52 ;  /* 0x0000003400347308 */ /* 0x000fe20000000800 */
[----:B------:R-:W-:-:S07]  /*a4e0*/  IMAD.MOV.U32 R176, RZ, RZ, R167 ;  /* 0x000000ffffb07224 */ /* 0x000fce00078e00a7 */
[----:B------:R-:W4:Y:S01]  /*a4f0*/  MUFU.EX2 R53, R53 ;  /* 0x0000003500357308 */ /* 0x000f220000000800 */
[----:B------:R-:W-:Y:S01]  /*a500*/  HMMA.16816.F32.BF16 R164, R4, R20, R76 ;  /* 0x0000001404a4723c */ /* 0x000fe2000004184c */
[----:B--2---:R-:W-:Y:S01]  /*a510*/  F2FP.BF16.F32.PACK_AB R2, R68, R69 ;  /* 0x000000454402723e */ /* 0x004fe200000010ff */
[----:B------:R-:W-:Y:S01]  /*a520*/  IMAD.MOV.U32 R182, RZ, RZ, R151 ;  /* 0x000000ffffb67224 */ /* 0x000fe200078e0097 */
[----:B---3--:R-:W-:Y:S01]  /*a530*/  F2FP.BF16.F32.PACK_AB R11, R54, R55 ;  /* 0x00000037360b723e */ /* 0x008fe200000010ff */
[----:B------:R-:W-:Y:S01]  /*a540*/  IMAD.MOV.U32 R198, RZ, RZ, R150 ;  /* 0x000000ffffc67224 */ /* 0x000fe200078e0096 */
[----:B------:R2:W5:Y:S01]  /*a550*/  LDL.LU R193, [R1+0xc8] ;  /* 0x0000c80001c17983 */ /* 0x0005620000300800 */
[----:B------:R-:W-:Y:S02]  /*a560*/  IMAD.MOV.U32 R177, RZ, RZ, R179 ;  /* 0x000000ffffb17224 */ /* 0x000fe400078e00b3 */
[----:B------:R-:W-:Y:S01]  /*a570*/  FADD.FTZ R20, R109, R8 ;  /* 0x000000086d147221 */ /* 0x000fe20000010000 */
[----:B------:R-:W-:Y:S01]  /*a580*/  LOP3.LUT R8, R13, R0, RZ, 0xc0, !PT ;  /* 0x000000000d087212 */ /* 0x000fe200078ec0ff */
[----:B------:R-:W-:Y:S01]  /*a590*/  FADD.FTZ R21, R181, R3 ;  /* 0x00000003b5157221 */ /* 0x000fe20000010000 */
[----:B------:R-:W-:Y:S01]  /*a5a0*/  F2FP.BF16.F32.PACK_AB R0, R117, R118 ;  /* 0x000000767500723e */ /* 0x000fe200000010ff */
[----:B------:R-:W-:Y:S01]  /*a5b0*/  FADD.FTZ R23, R136, R22 ;  /* 0x0000001688177221 */ /* 0x000fe20000010000 */
        /* <DEDUP_REMOVED lines=8> */
[----:B------:R-:W-:Y:S01]  /*a640*/  F2FP.BF16.F32.PACK_AB R2, R100, R101 ;  /* 0x000000656402723e */ /* 0x000fe200000010ff */
[----:B------:R-:W-:Y:S01]  /*a650*/  IMAD.MOV.U32 R111, RZ, RZ, R188 ;  /* 0x000000ffff6f7224 */ /* 0x000fe200078e00bc */
[----:B------:R-:W-:Y:S01]  /*a660*/  LOP3.LUT R10, R24, R3, RZ, 0xc0, !PT ;  /* 0x00000003180a7212 */ /* 0x000fe200078ec0ff */
[----:B------:R2:W5:Y:S01]  /*a670*/  LDL.LU R192, [R1+0xc4] ;  /* 0x0000c40001c07983 */ /* 0x0005620000300800 */
[----:B------:R-:W-:Y:S01]  /*a680*/  LOP3.LUT R4, R40, R0, RZ, 0xc0, !PT ;  /* 0x0000000028047212 */ /* 0x000fe200078ec0ff */
[----:B------:R-:W3:Y:S01]  /*a690*/  LDC.U8 R88, c[0x0][0x388] ;  /* 0x0000e200ff587b82 */ /* 0x000ee20000000000 */
[----:B------:R-:W-:Y:S01]  /*a6a0*/  F2FP.BF16.F32.PACK_AB R3, R113, R114 ;  /* 0x000000727103723e */ /* 0x000fe200000010ff */
[----:B------:R-:W-:Y:S01]  /*a6b0*/  IMAD.MOV.U32 R181, RZ, RZ, R148 ;  /* 0x000000ffffb57224 */ /* 0x000fe200078e0094 */
[----:B------:R-:W-:Y:S01]  /*a6c0*/  F2FP.BF16.F32.PACK_AB R0, R96, R97 ;  /* 0x000000616000723e */ /* 0x000fe200000010ff */
[----:B------:R-:W-:Y:S01]  /*a6d0*/  IMAD.MOV.U32 R179, RZ, RZ, R108 ;  /* 0x000000ffffb37224 */ /* 0x000fe200078e006c */
[----:B------:R-:W-:-:S02]  /*a6e0*/  LOP3.LUT R7, R27, R2, RZ, 0xc0, !PT ;  /* 0x000000021b077212 */ /* 0x000fc400078ec0ff */
[----:B------:R-:W-:Y:S01]  /*a6f0*/  LOP3.LUT R11, R15, R11, RZ, 0xc0, !PT ;  /* 0x0000000b0f0b7212 */ /* 0x000fe200078ec0ff */
[----:B------:R-:W-:Y:S01]  /*a700*/  IMAD.MOV.U32 R109, RZ, RZ, R149 ;  /* 0x000000ffff6d7224 */ /* 0x000fe200078e0095 */
[----:B------:R-:W-:Y:S01]  /*a710*/  F2FP.BF16.F32.PACK_AB R2, R116, R115 ;  /* 0x000000737402723e */ /* 0x000fe200000010ff */
[----:B------:R-:W-:Y:S01]  /*a720*/  FADD.FTZ R22, R177, R21 ;  /* 0x00000015b1167221 */ /* 0x000fe20000010000 */
[----:B------:R-:W-:Y:S01]  /*a730*/  LOP3.LUT R150, R25, R3, RZ, 0xc0, !PT ;  /* 0x0000000319967212 */ /* 0x000fe200078ec0ff */
[----:B------:R2:W5:Y:S01]  /*a740*/  LDL.LU R191, [R1+0xc0] ;  /* 0x0000c00001bf7983 */ /* 0x0005620000300800 */
[----:B------:R-:W-:Y:S02]  /*a750*/  LOP3.LUT R151, R41, R0, RZ, 0xc0, !PT ;  /* 0x0000000029977212 */ /* 0x000fe400078ec0ff */
[----:B------:R-:W-:Y:S02]  /*a760*/  F2FP.BF16.F32.PACK_AB R3, R102, R106 ;  /* 0x0000006a6603723e */ /* 0x000fe400000010ff */
[----:B------:R-:W-:Y:S01]  /*a770*/  LOP3.LUT R148, R42, R2, RZ, 0xc0, !PT ;  /* 0x000000022a947212 */ /* 0x000fe200078ec0ff */
[----:B------:R-:W-:Y:S01]  /*a780*/  IMAD.MOV.U32 R108, RZ, RZ, R178 ;  /* 0x000000ffff6c7224 */ /* 0x000fe200078e00b2 */
[----:B------:R-:W-:Y:S01]  /*a790*/  F2FP.BF16.F32.PACK_AB R0, R73, R74 ;  /* 0x0000004a4900723e */ /* 0x000fe200000010ff */
[----:B------:R-:W-:Y:S01]  /*a7a0*/  FADD.FTZ R21, R179, R20 ;  /* 0x00000014b3157221 */ /* 0x000fe20000010000 */
[----:B------:R-:W-:Y:S01]  /*a7b0*/  F2FP.BF16.F32.PACK_AB R2, R98, R99 ;  /* 0x000000636202723e */ /* 0x000fe200000010ff */
[----:B------:R-:W-:Y:S01]  /*a7c0*/  HMMA.16816.F32.BF16 R152, R8, R32, R152 ;  /* 0x000000200898723c */ /* 0x000fe20000041898 */
[----:B------:R-:W-:Y:S01]  /*a7d0*/  LOP3.LUT R5, R43, R3, RZ, 0xc0, !PT ;  /* 0x000000032b057212 */ /* 0x000fe200078ec0ff */
[----:B------:R-:W-:Y:S01]  /*a7e0*/  IMAD.MOV.U32 R177, RZ, RZ, R162 ;  /* 0x000000ffffb17224 */ /* 0x000fe200078e00a2 */
[----:B------:R-:W-:Y:S01]  /*a7f0*/  LOP3.LUT R136, R47, R0, RZ, 0xc0, !PT ;  /* 0x000000002f887212 */ /* 0x000fe200078ec0ff */
[----:B------:R2:W5:Y:S01]  /*a800*/  LDL.LU R190, [R1+0xbc] ;  /* 0x0000bc0001be7983 */ /* 0x0005620000300800 */
[----:B------:R-:W-:-:S02]  /*a810*/  F2FP.BF16.F32.PACK_AB R0, R44, R72 ;  /* 0x000000482c00723e */ /* 0x000fc400000010ff */
[----:B-1----:R-:W-:Y:S02]  /*a820*/  F2FP.BF16.F32.PACK_AB R3, R49, R45 ;  /* 0x0000002d3103723e */ /* 0x002fe400000010ff */
[----:B------:R-:W-:Y:S01]  /*a830*/  LOP3.LUT R149, R48, R2, RZ, 0xc0, !PT ;  /* 0x0000000230957212 */ /* 0x000fe200078ec0ff */
[----:B------:R-:W-:Y:S01]  /*a840*/  FADD.FTZ R20, R108, R12 ;  /* 0x0000000c6c147221 */ /* 0x000fe20000010000 */
[----:B----4-:R-:W-:Y:S01]  /*a850*/  F2FP.BF16.F32.PACK_AB R2, R53, R52 ;  /* 0x000000343502723e */ /* 0x010fe200000010ff */
[C---:B------:R-:W-:Y:S01]  /*a860*/  HMMA.16816.F32.BF16 R144, R8.reuse, R34, R144 ;  /* 0x000000220890723c */ /* 0x040fe20000041890 */
[----:B------:R-:W-:Y:S01]  /*a870*/  LOP3.LUT R138, R50, R0, RZ, 0xc0, !PT ;  /* 0x00000000328a7212 */ /* 0x000fe200078ec0ff */
[----:B------:R-:W-:Y:S01]  /*a880*/  FADD.FTZ R0, R204, R23 ;  /* 0x00000017cc007221 */ /* 0x000fe20000010000 */
[----:B------:R-:W-:Y:S01]  /*a890*/  LOP3.LUT R137, R46, R3, RZ, 0xc0, !PT ;  /* 0x000000032e897212 */ /* 0x000fe200078ec0ff */
[----:B------:R-:W-:Y:S02]  /*a8a0*/  FADD.FTZ R3, R202, R22 ;  /* 0x00000016ca037221 */ /* 0x000fe40000010000 */
[----:B------:R-:W-:Y:S01]  /*a8b0*/  HMMA.16816.F32.BF16 R140, R8, R28, R140 ;  /* 0x0000001c088c723c */ /* 0x000fe2000004188c */
[----:B------:R-:W-:Y:S01]  /*a8c0*/  LOP3.LUT R139, R51, R2, RZ, 0xc0, !PT ;  /* 0x00000002338b7212 */ /* 0x000fe200078ec0ff */
[----:B------:R-:W-:Y:S01]  /*a8d0*/  FADD.FTZ R2, R200, R21 ;  /* 0x00000015c8027221 */ /* 0x000fe20000010000 */
[----:B------:R-:W-:-:S03]  /*a8e0*/  FADD.FTZ R0, R182, R0 ;  /* 0x00000000b6007221 */ /* 0x000fc60000010000 */
[----:B------:R-:W-:Y:S01]  /*a8f0*/  HMMA.16816.F32.BF16 R164, R4, R32, R164 ;  /* 0x0000002004a4723c */ /* 0x000fe200000418a4 */
[----:B------:R-:W-:Y:S01]  /*a900*/  IMAD.MOV.U32 R179, RZ, RZ, R160 ;  /* 0x000000ffffb37224 */ /* 0x000fe200078e00a0 */
[----:B------:R-:W-:Y:S04]  /*a910*/  LDSM.16.MT88.4 R12, [R185+0x5c00] ;  /* 0x005c0000b90c783b */ /* 0x000fe80000004200 */
[----:B------:R-:W-:Y:S06]  /*a920*/  HMMA.16816.F32.BF16 R8, R8, R30, R56 ;  /* 0x0000001e0808723c */ /* 0x000fec0000041838 */
[C---:B------:R-:W-:Y:S01]  /*a930*/  HMMA.16816.F32.BF16 R156, R4.reuse, R28, R156 ;  /* 0x0000001c049c723c */ /* 0x040fe2000004189c */
[----:B------:R-:W-:Y:S01]  /*a940*/  IMAD.MOV.U32 R108, RZ, RZ, R163 ;  /* 0x000000ffff6c7224 */ /* 0x000fe200078e00a3 */
[----:B------:R2:W5:Y:S04]  /*a950*/  LDL.LU R189, [R1+0xb8] ;  /* 0x0000b80001bd7983 */ /* 0x0005680000300800 */
[C---:B------:R-:W-:Y:S01]  /*a960*/  HMMA.16816.F32.BF16 R32, R4.reuse, R34, R60 ;  /* 0x000000220420723c */ /* 0x040fe2000004183c */
[----:B------:R-:W-:Y:S01]  /*a970*/  IMAD.MOV.U32 R178, RZ, RZ, R135 ;  /* 0x000000ffffb27224 */ /* 0x000fe200078e0087 */
[----:B------:R-:W1:Y:S04]  /*a980*/  LDSM.16.MT88.4 R160, [R184+0x5c00] ;  /* 0x005c0000b8a0783b */ /* 0x000e680000004200 */
[----:B------:R-:W-:Y:S01]  /*a990*/  HMMA.16816.F32.BF16 R28, R4, R30, R16 ;  /* 0x0000001e041c723c */ /* 0x000fe20000041810 */
[----:B------:R2:W5:Y:S04]  /*a9a0*/  LDL.LU R188, [R1+0xb4] ;  /* 0x0000b40001bc7983 */ /* 0x0005680000300800 */
[----:B------:R2:W5:Y:S02]  /*a9b0*/  LDL.LU R187, [R1+0xb0] ;  /* 0x0000b00001bb7983 */ /* 0x0005640000300800 */
        /* <DEDUP_REMOVED lines=105> */
[C---:B-1----:R-:W-:Y:S03]  /*b050*/  HMMA.16816.F32.BF16 R152, R136.reuse, R160, R152 ;  /* 0x000000a08898723c */ /* 0x042fe60000041898 */
[----:B------:R2:W-:Y:S03]  /*b060*/  STL [R1+0x50], R124 ;  /* 0x0000507c01007387 */ /* 0x0005e60000100800 */
[----:B------:R-:W-:Y:S01]  /*b070*/  HMMA.16816.F32.BF16 R144, R136, R162, R144 ;  /* 0x000000a28890723c */ /* 0x000fe20000041890 */
[----:B------:R2:W-:Y:S04]  /*b080*/  STL [R1+0x48], R2 ;  /* 0x0000480201007387 */ /* 0x0005e80000100800 */
[----:B------:R2:W-:Y:S01]  /*b090*/  STL [R1+0x54], R127 ;  /* 0x0000547f01007387 */ /* 0x0005e20000100800 */
[----:B------:R-:W-:Y:S03]  /*b0a0*/  HMMA.16816.F32.BF16 R164, R148, R160, R164 ;  /* 0x000000a094a4723c */ /* 0x000fe600000418a4 */
[----:B------:R2:W-:Y:S03]  /*b0b0*/  STL [R1+0x4c], R125 ;  /* 0x00004c7d01007387 */ /* 0x0005e60000100800 */
[----:B------:R-:W-:Y:S06]  /*b0c0*/  HMMA.16816.F32.BF16 R140, R136, R12, R140 ;  /* 0x0000000c888c723c */ /* 0x000fec000004188c */
[C---:B------:R-:W-:Y:S06]  /*b0d0*/  HMMA.16816.F32.BF16 R160, R148.reuse, R162, R32 ;  /* 0x000000a294a0723c */ /* 0x040fec0000041820 */
[----:B------:R-:W-:Y:S06]  /*b0e0*/  HMMA.16816.F32.BF16 R156, R148, R12, R156 ;  /* 0x0000000c949c723c */ /* 0x000fec000004189c */
[-C--:B------:R-:W-:Y:S06]  /*b0f0*/  HMMA.16816.F32.BF16 R136, R136, R14.reuse, R8 ;  /* 0x0000000e8888723c */ /* 0x080fec0000041808 */
[----:B------:R-:W-:Y:S01]  /*b100*/  HMMA.16816.F32.BF16 R148, R148, R14, R28 ;  /* 0x0000000e9494723c */ /* 0x000fe2000004181c */
[----:B------:R-:W-:-:S08]  /*b110*/  NOP ;  /* 0x0000000000007918 */ /* 0x000fd00000000000 */
[----:B--23--:R-:W-:-:S15]  /*b120*/  @!P0 BRA `(.L_x_511) ;  /* 0x0000008c00648947 */ /* 0x00cfde0003800000 */
[----:B------:R-:W2:Y:S01]  /*b130*/  LDL.64 R168, [R1+0x80] ;  /* 0x0000800001a87983 */ /* 0x000ea20000100a00 */
[----:B------:R-:W-:-:S03]  /*b140*/  ULDC UR4, c[0x0][0x2d0] ;  /* 0x0000b40000047ab9 */ /* 0x000fc60000000800 */
[----:B------:R-:W3:Y:S01]  /*b150*/  LDL.64 R170, [R1+0x40] ;  /* 0x0000400001aa7983 */ /* 0x000ee20000100a00 */
[----:B------:R-:W-:Y:S01]  /*b160*/  UIADD3 UR16, UR17, -0x2, URZ ;  /* 0xfffffffe11107890 */ /* 0x000fe2000fffe03f */
[----:B------:R-:W-:-:S04]  /*b170*/  DEPBAR.LE SB0, 0x0 ;  /* 0x000080000000791a */ /* 0x000fc80000000000 */
[----:B------:R-:W-:Y:S01]  /*b180*/  USHF.R.S32.HI UR6, URZ, 0x1f, UR16 ;  /* 0x0000001f3f067899 */ /* 0x000fe20008011410 */
[----:B------:R-:W-:Y:S02]  /*b190*/  IMAD.U32 R2, RZ, RZ, UR16 ;  /* 0x00000010ff027e24 */ /* 0x000fe4000f8e00ff */
[----:B------:R-:W-:Y:S02]  /*b1a0*/  IMAD.U32 R7, RZ, RZ, UR8 ;  /* 0x00000008ff077e24 */ /* 0x000fe4000f8e00ff */
[----:B------:R-:W-:Y:S02]  /*b1b0*/  IMAD.U32 R4, RZ, RZ, UR8 ;  /* 0x00000008ff047e24 */ /* 0x000fe4000f8e00ff */
[----:B------:R-:W-:Y:S01]  /*b1c0*/  IMAD.U32 R0, RZ, RZ, UR9 ;  /* 0x00000009ff007e24 */ /* 0x000fe2000f8e00ff */
[----:B------:R-:W-:Y:S01]  /*b1d0*/  BAR.SYNC.DEFER_BLOCKING 0x0 ;  /* 0x0000000000007b1d */ /* 0x000fe20000010000 */
[----:B--2---:R-:W-:Y:S01]  /*b1e0*/  ISETP.GE.AND P1, PT, R168, UR4, PT ;  /* 0x00000004a8007c0c */ /* 0x004fe2000bf26270 */
[----:B------:R-:W-:Y:S01]  /*b1f0*/  UIMAD UR4, UR32, UR16, URZ ;  /* 0x00000010200472a4 */ /* 0x000fe2000f8e023f */
[----:B---3--:R-:W-:-:S03]  /*b200*/  IMAD.WIDE.U32 R2, R2, UR33, R170 ;  /* 0x0000002102027c25 */ /* 0x008fc6000f8e00aa */
[----:B------:R-:W-:Y:S01]  /*b210*/  UIMAD UR4, UR6, UR33, UR4 ;  /* 0x00000021060472a4 */ /* 0x000fe2000f8e0204 */
[----:B------:R-:W1:Y:S05]  /*b220*/  S2R R170, SR_TID.X ;  /* 0x0000000000aa7919 */ /* 0x000e6a0000002100 */
[----:B------:R-:W-:Y:S02]  /*b230*/  VIADD R3, R3, UR4 ;  /* 0x0000000403037c36 */ /* 0x000fe40008000000 */
[----:B------:R-:W2:Y:S01]  /*b240*/  @!P1 LDC.64 R10, c[0x0][0x220] ;  /* 0x00008800ff0a9b82 */ /* 0x000ea20000000a00 */
[----:B------:R-:W-:Y:S01]  /*b250*/  @!P1 LEA R7, P0, R7, R2, 0x6 ;  /* 0x0000000207079211 */ /* 0x000fe200078030ff */
[----:B------:R-:W-:Y:S01]  /*b260*/  VOTEU.ALL UP0, P1 ;  /* 0x00000000003f7886 */ /* 0x000fe20000800000 */
[----:B------:R-:W-:Y:S02]  /*b270*/  @P1 STS [R196+0x4000], RZ ;  /* 0x004000ffc4001388 */ /* 0x000fe40000000800 */
[C---:B------:R-:W-:Y:S01]  /*b280*/  @!P1 LEA.HI.X R12, R4.reuse, R3, R0, 0x6, P0 ;  /* 0x00000003040c9211 */ /* 0x040fe200000f3400 */
[----:B------:R-:W-:Y:S01]  /*b290*/  @!P1 IMAD.WIDE.U32 R4, R4, 0x60, R2 ;  /* 0x0000006004049825 */ /* 0x000fe200078e0002 */
[----:B------:R-:W-:Y:S01]  /*b2a0*/  @!P1 IADD3 R0, P0, R2, UR34, RZ ;  /* 0x0000002202009c10 */ /* 0x000fe2000ff1e0ff */
[----:B------:R-:W3:Y:S01]  /*b2b0*/  @!P1 LDC.64 R14, c[0x0][0x220] ;  /* 0x00008800ff0e9b82 */ /* 0x000ee20000000a00 */
[----:B------:R-:W-:Y:S01]  /*b2c0*/  @!UP0 UIMAD UR4, UR9, 0x60, URZ ;  /* 0x00000060090488a4 */ /* 0x000fe2000f8e023f */
[----:B------:R-:W-:Y:S01]  /*b2d0*/  @P1 STS [R196+0x4004], RZ ;  /* 0x004004ffc4001388 */ /* 0x000fe20000000800 */
[----:B------:R-:W-:Y:S01]  /*b2e0*/  @!P1 IADD3.X R9, R3, UR31, RZ, P0, !PT ;  /* 0x0000001f03099c10 */ /* 0x000fe200087fe4ff */
[----:B------:R-:W-:-:S02]  /*b2f0*/  UISETP.GT.AND UP0, UPT, UR16, UR12, UPT ;  /* 0x0000000c1000728c */ /* 0x000fc4000bf04270 */
[----:B------:R-:W-:Y:S02]  /*b300*/  @P1 STS.64 [R196+0x4008], RZ ;  /* 0x004008ffc4001388 */ /* 0x000fe40000000a00 */
[----:B------:R-:W4:Y:S08]  /*b310*/  @!P1 LDC.64 R16, c[0x0][0x220] ;  /* 0x00008800ff109b82 */ /* 0x000f300000000a00 */
[----:B------:R-:W4:Y:S01]  /*b320*/  @!P1 LDC.64 R18, c[0x0][0x220] ;  /* 0x00008800ff129b82 */ /* 0x000f220000000a00 */
[----:B--2---:R-:W-:Y:S01]  /*b330*/  @!P1 LEA R10, P3, R2, R10, 0x1 ;  /* 0x0000000a020a9211 */ /* 0x004fe200078608ff */
[----:B-1----:R-:W-:-:S03]  /*b340*/  IMAD.SHL.U32 R170, R170, 0x2, RZ ;  /* 0x00000002aaaa7824 */ /* 0x002fc600078e00ff */
[----:B------:R-:W-:Y:S02]  /*b350*/  @!P1 LEA.HI.X R11, R2, R11, R3, 0x1, P3 ;  /* 0x0000000b020b9211 */ /* 0x000fe400018f0c03 */
[----:B------:R-:W-:Y:S02]  /*b360*/  LOP3.LUT R170, R170, 0x6, RZ, 0xc0, !PT ;  /* 0x00000006aaaa7812 */ /* 0x000fe400078ec0ff */
[C---:B---3--:R-:W-:Y:S01]  /*b370*/  @!P1 LEA R8, P2, R0.reuse, R14, 0x1 ;  /* 0x0000000e00089211 */ /* 0x048fe200078408ff */
[----:B------:R-:W-:Y:S01]  /*b380*/  @!PT LDS RZ, [RZ] ;  /* 0x00000000fffff984 */ /* 0x000fe20000000800 */
[----:B------:R-:W-:Y:S01]  /*b390*/  @!PT LDS RZ, [RZ] ;  /* 0x00000000fffff984 */ /* 0x000fe20000000800 */
[----:B------:R-:W-:Y:S01]  /*b3a0*/  @!PT LDS RZ, [RZ] ;  /* 0x00000000fffff984 */ /* 0x000fe20000000800 */
[----:B------:R-:W-:Y:S03]  /*b3b0*/  @!P1 LDGSTS.E.BYPASS.LTC128B.128 [R196+0x4000], desc[UR20][R10.64] ;  /* 0x040000000ac49fae */ /* 0x000fe6000b901d54 */
[----:B------:R-:W-:Y:S01]  /*b3c0*/  @!P1 LEA.HI.X R9, R0, R15, R9, 0x1, P2 ;  /* 0x0000000f00099211 */ /* 0x000fe200010f0c09 */
[----:B------:R-:W-:Y:S01]  /*b3d0*/  @!P1 VIADD R0, R5, UR4 ;  /* 0x0000000405009c36 */ /* 0x000fe20008000000 */
[----:B------:R-:W-:Y:S01]  /*b3e0*/  @P1 STS.128 [R196+0x4800], RZ ;  /* 0x004800ffc4001388 */ /* 0x000fe20000000c00 */
[----:B----4-:R-:W-:-:S03]  /*b3f0*/  @!P1 LEA R6, P0, R7, R16, 0x1 ;  /* 0x0000001007069211 */ /* 0x010fc600078008ff */
[----:B------:R-:W-:Y:S01]  /*b400*/  @!PT LDS RZ, [RZ] ;  /* 0x00000000fffff984 */ /* 0x000fe20000000800 */
[----:B------:R-:W-:Y:S01]  /*b410*/  @!PT LDS RZ, [RZ] ;  /* 0x00000000fffff984 */ /* 0x000fe20000000800 */
[----:B------:R-:W-:Y:S01]  /*b420*/  @!PT LDS RZ, [RZ] ;  /* 0x00000000fffff984 */ /* 0x000fe20000000800 */
[----:B------:R1:W-:Y:S01]  /*b430*/  @!P1 LDGSTS.E.BYPASS.LTC128B.128 [R196+0x4800], desc[UR20][R8.64] ;  /* 0x0480000008c49fae */ /* 0x0003e2000b901d54 */
[----:B------:R-:W-:-:S03]  /*b440*/  @!P1 LEA.HI.X R7, R7, R17, R12, 0x1, P0 ;  /* 0x0000001107079211 */ /* 0x000fc600000f0c0c */
        /* <DEDUP_REMOVED lines=15> */
[----:B-----5:R-:W-:Y:S03]  /*b540*/  LDSM.16.M88.4 R16, [R186] ;  /* 0x00000000ba10783b */ /* 0x020fe60000000200 */
[----:B------:R-:W-:Y:S01]  /*b550*/  ISETP.LT.OR P6, PT, R0, R197, P6 ;  /* 0x000000c50000720c */ /* 0x000fe200037c1670 */
[----:B------:R-:W4:Y:S04]  /*b560*/  LDSM.16.M88.4 R24, [R135+0x2000] ;  /* 0x002000008718783b */ /* 0x000f280000000200 */
[----:B------:R-:W4:Y:S04]  /*b570*/  LDSM.16.M88.4 R12, [R186+0x1000] ;  /* 0x00100000ba0c783b */ /* 0x000f280000000200 */
[----:B-1----:R-:W-:Y:S04]  /*b580*/  LDSM.16.M88.4 R8, [R187] ;  /* 0x00000000bb08783b */ /* 0x002fe80000000200 */
[----:B------:R-:W1:Y:S04]  /*b590*/  LDSM.16.M88.4 R20, [R188] ;  /* 0x00000000bc14783b */ /* 0x000e680000000200 */
[----:B--2---:R-:W2:Y:S01]  /*b5a0*/  LDSM.16.M88.4 R4, [R187+0x1000] ;  /* 0x00100000bb04783b */ /* 0x004ea20000000200 */
[----:B---3--:R-:W-:-:S03]  /*b5b0*/  IMAD.U32 R2, RZ, RZ, UR16 ;  /* 0x00000010ff027e24 */ /* 0x008fc6000f8e00ff */
[----:B------:R-:W3:Y:S01]  /*b5c0*/  LDSM.16.M88.4 R28, [R135+0x2400] ;  /* 0x00240000871c783b */ /* 0x000ee20000000200 */
[----:B------:R-:W-:-:S03]  /*b5d0*/  IMAD R3, R2, 0x80, R170 ;  /* 0x0000008002037824 */ /* 0x000fc600078e02aa */
[----:B------:R-:W3:Y:S01]  /*b5e0*/  LDSM.16.M88.4 R32, [R195] ;  /* 0x00000000c320783b */ /* 0x000ee20000000200 */
[C---:B------:R-:W-:Y:S01]  /*b5f0*/  VIADD R2, R0.reuse, 0x1 ;  /* 0x0000000100027836 */ /* 0x040fe20000000000 */
[----:B------:R-:W-:Y:S01]  /*b600*/  ISETP.GE.AND P5, PT, R3, R211, PT ;  /* 0x000000d30300720c */ /* 0x000fe20003fa6270 */
[----:B------:R-:W-:-:S03]  /*b610*/  VIADD R3, R0, 0x8 ;  /* 0x0000000800037836 */ /* 0x000fc60000000000 */
[----:B------:R-:W-:Y:S01]  /*b620*/  ISETP.GE.AND P2, PT, R2, R211, PT ;  /* 0x000000d30200720c */ /* 0x000fe20003f46270 */
[----:B------:R-:W0:Y:S01]  /*b630*/  LDGDEPBAR ;  /* 0x00000000000079af */ /* 0x000e220000000000 */
[----:B------:R-:W-:Y:S02]  /*b640*/  ISETP.LT.OR P5, PT, R0, R199, P5 ;  /* 0x000000c70000720c */ /* 0x000fe40002fa1670 */
[C---:B------:R-:W-:Y:S02]  /*b650*/  ISETP.GE.AND P4, PT, R2.reuse, R209, PT ;  /* 0x000000d10200720c */ /* 0x040fe40003f86270 */
[C---:B------:R-:W-:Y:S02]  /*b660*/  ISETP.GE.AND P0, PT, R2.reuse, R207, PT ;  /* 0x000000cf0200720c */ /* 0x040fe40003f06270 */
[C---:B------:R-:W-:Y:S01]  /*b670*/  ISETP.GE.AND P3, PT, R2.reuse, R205, PT ;  /* 0x000000cd0200720c */ /* 0x040fe20003f66270 */
[----:B----4-:R-:W-:Y:S01]  /*b680*/  HMMA.16816.F32.BF16 R56, R16, R24, RZ ;  /* 0x000000181038723c */ /* 0x010fe200000418ff */
[----:B------:R-:W-:-:S02]  /*b690*/  ISETP.LT.OR P2, PT, R2, R199, P2 ;  /* 0x000000c70200720c */ /* 0x000fc40001741670 */
[C---:B------:R-:W-:Y:S02]  /*b6a0*/  ISETP.LT.OR P4, PT, R2.reuse, R197, P4 ;  /* 0x000000c50200720c */ /* 0x040fe40002781670 */
[C---:B------:R-:W-:Y:S01]  /*b6b0*/  ISETP.LT.OR P0, PT, R2.reuse, R203, P0 ;  /* 0x000000cb0200720c */ /* 0x040fe20000701670 */
[----:B------:R-:W-:Y:S01]  /*b6c0*/  HMMA.16816.F32.BF16 R44, R12, R24, RZ ;  /* 0x000000180c2c723c */ /* 0x000fe200000418ff */
[----:B------:R-:W-:Y:S01]  /*b6d0*/  ISETP.LT.OR P3, PT, R2, R201, P3 ;  /* 0x000000c90200720c */ /* 0x000fe20001f61670 */
[----:B------:R-:W-:-:S04]  /*b6e0*/  VIADD R2, R0, 0x9 ;  /* 0x0000000900027836 */ /* 0x000fc80000000000 */
[-C--:B------:R-:W-:Y:S06]  /*b6f0*/  HMMA.16816.F32.BF16 R40, R16, R26.reuse, RZ ;  /* 0x0000001a1028723c */ /* 0x080fec00000418ff */
[----:B------:R-:W-:Y:S06]  /*b700*/  HMMA.16816.F32.BF16 R24, R12, R26, RZ ;  /* 0x0000001a0c18723c */ /* 0x000fec00000418ff */
[-C--:B-1----:R-:W-:Y:S06]  /*b710*/  HMMA.16816.F32.BF16 R64, R8, R20.reuse, R56 ;  /* 0x000000140840723c */ /* 0x082fec0000041838 */
[----:B--2---:R-:W-:Y:S06]  /*b720*/  HMMA.16816.F32.BF16 R60, R4, R20, R44 ;  /* 0x00000014043c723c */ /* 0x004fec000004182c */
[-C--:B------:R-:W-:Y:S06]  /*b730*/  HMMA.16816.F32.BF16 R40, R8, R22.reuse, R40 ;  /* 0x000000160828723c */ /* 0x080fec0000041828 */
[----:B------:R-:W-:Y:S01]  /*b740*/  HMMA.16816.F32.BF16 R56, R4, R22, R24 ;  /* 0x000000160438723c */ /* 0x000fe20000041818 */
[----:B------:R-:W1:Y:S05]  /*b750*/  LDSM.16.M88.4 R20, [R135+0x2800] ;  /* 0x002800008714783b */ /* 0x000e6a0000000200 */
[----:B---3--:R-:W-:Y:S01]  /*b760*/  HMMA.16816.F32.BF16 R24, R12, R30, RZ ;  /* 0x0000001e0c18723c */ /* 0x008fe200000418ff */
[----:B------:R-:W-:-:S02]  /*b770*/  FSEL R80, R64, -INF , !P5 ;  /* 0xff80000040507808 */ /* 0x000fc40006800000 */
[----:B------:R-:W-:Y:S02]  /*b780*/  ISETP.GE.AND P5, PT, R3, R211, PT ;  /* 0x000000d30300720c */ /* 0x000fe40003fa6270 */
[----:B------:R-:W-:Y:S01]  /*b790*/  FSEL R84, R65, -INF , !P2 ;  /* 0xff80000041547808 */ /* 0x000fe20005000000 */
[-C--:B------:R-:W-:Y:S01]  /*b7a0*/  HMMA.16816.F32.BF16 R52, R16, R28.reuse, RZ ;  /* 0x0000001c1034723c */ /* 0x080fe200000418ff */
[----:B------:R-:W-:Y:S02]  /*b7b0*/  ISETP.LT.OR P5, PT, R3, R199, P5 ;  /* 0x000000c70300720c */ /* 0x000fe40002fa1670 */
[----:B------:R-:W-:Y:S02]  /*b7c0*/  FSEL R82, R66, -INF , !P6 ;  /* 0xff80000042527808 */ /* 0x000fe40007000000 */
[----:B------:R-:W-:Y:S01]  /*b7d0*/  FSEL R91, R67, -INF , !P4 ;  /* 0xff800000435b7808 */ /* 0x000fe20006000000 */
[----:B------:R-:W-:Y:S01]  /*b7e0*/  HMMA.16816.F32.BF16 R48, R12, R28, RZ ;  /* 0x0000001c0c30723c */ /* 0x000fe200000418ff */
[----:B------:R-:W-:-:S02]  /*b7f0*/  FSEL R83, R40, -INF , !P5 ;  /* 0xff80000028537808 */ /* 0x000fc40006800000 */
[----:B------:R-:W-:Y:S02]  /*b800*/  ISETP.GE.AND P2, PT, R2, R211, PT ;  /* 0x000000d30200720c */ /* 0x000fe40003f46270 */
[C---:B------:R-:W-:Y:S01]  /*b810*/  ISETP.GE.AND P4, PT, R3.reuse, R209, PT ;  /* 0x000000d10300720c */ /* 0x040fe20003f86270 */
[----:B------:R-:W-:Y:S01]  /*b820*/  HMMA.16816.F32.BF16 R28, R16, R30, RZ ;  /* 0x0000001e101c723c */ /* 0x000fe200000418ff */
[----:B------:R-:W-:Y:S02]  /*b830*/  ISETP.GE.AND P5, PT, R0, R207, PT ;  /* 0x000000cf0000720c */ /* 0x000fe40003fa6270 */
[----:B------:R-:W-:Y:S02]  /*b840*/  ISETP.LT.OR P2, PT, R2, R199, P2 ;  /* 0x000000c70200720c */ /* 0x000fe40001741670 */
[----:B------:R-:W-:Y:S01]  /*b850*/  ISETP.LT.OR P4, PT, R3, R197, P4 ;  /* 0x000000c50300720c */ /* 0x000fe20002781670 */
[----:B------:R-:W-:Y:S01]  /*b860*/  HMMA.16816.F32.BF16 R64, R4, R34, R24 ;  /* 0x000000220440723c */ /* 0x000fe20000041818 */
[----:B------:R-:W2:Y:S01]  /*b870*/  LDSM.16.M88.4 R24, [R194] ;  /* 0x00000000c218783b */ /* 0x000ea20000000200 */
[----:B------:R-:W-:-:S02]  /*b880*/  ISETP.LT.OR P5, PT, R0, R203, P5 ;  /* 0x000000cb0000720c */ /* 0x000fc40002fa1670 */
[----:B------:R-:W-:Y:S02]  /*b890*/  FSEL R85, R41, -INF , !P2 ;  /* 0xff80000029557808 */ /* 0x000fe40005000000 */
[-C--:B------:R-:W-:Y:S01]  /*b8a0*/  HMMA.16816.F32.BF16 R72, R8, R32.reuse, R52 ;  /* 0x000000200848723c */ /* 0x080fe20000041834 */
[----:B------:R-:W-:Y:S02]  /*b8b0*/  FSEL R93, R42, -INF , !P4 ;  /* 0xff8000002a5d7808 */ /* 0x000fe40006000000 */
[----:B------:R-:W-:Y:S02]  /*b8c0*/  FSEL R81, R60, -INF , !P5 ;  /* 0xff8000003c517808 */ /* 0x000fe40006800000 */
[----:B------:R-:W-:Y:S01]  /*b8d0*/  FSEL R90, R61, -INF , !P0 ;  /* 0xff8000003d5a7808 */ /* 0x000fe20004000000 */
[----:B------:R-:W-:Y:S01]  /*b8e0*/  HMMA.16816.F32.BF16 R76, R4, R32, R48 ;  /* 0x00000020044c723c */ /* 0x000fe20000041830 */
[C---:B------:R-:W-:Y:S02]  /*b8f0*/  ISETP.GE.AND P6, PT, R3.reuse, R207, PT ;  /* 0x000000cf0300720c */ /* 0x040fe40003fc6270 */
[----:B------:R-:W-:-:S02]  /*b900*/  ISETP.GE.AND P2, PT, R3, R205, PT ;  /* 0x000000cd0300720c */ /* 0x000fc40003f46270 */
[C---:B------:R-:W-:Y:S01]  /*b910*/  ISETP.GE.AND P4, PT, R2.reuse, R209, PT ;  /* 0x000000d10200720c */ /* 0x040fe20003f86270 */
[----:B------:R-:W-:Y:S01]  /*b920*/  HMMA.16816.F32.BF16 R68, R8, R34, R28 ;  /* 0x000000220844723c */ /* 0x000fe2000004181c */
[----:B------:R-:W3:Y:S01]  /*b930*/  LDSM.16.M88.4 R32, [R135+0x2c00] ;  /* 0x002c00008720783b */ /* 0x000ee20000000200 */
[C---:B------:R-:W-:Y:S02]  /*b940*/  ISETP.GE.AND P5, PT, R2.reuse, R207, PT ;  /* 0x000000cf0200720c */ /* 0x040fe40003fa6270 */
[C---:B------:R-:W-:Y:S02]  /*b950*/  ISETP.GE.AND P0, PT, R2.reuse, R205, PT ;  /* 0x000000cd0200720c */ /* 0x040fe40003f06270 */
[C---:B------:R-:W-:Y:S01]  /*b960*/  ISETP.LT.OR P6, PT, R3.reuse, R203, P6 ;  /* 0x000000cb0300720c */ /* 0x040fe200037c1670 */
[-C--:B-1----:R-:W-:Y:S01]  /*b970*/  HMMA.16816.F32.BF16 R44, R16, R20.reuse, RZ ;  /* 0x00000014102c723c */ /* 0x082fe200000418ff */
[----:B------:R-:W-:Y:S02]  /*b980*/  ISETP.LT.OR P4, PT, R2, R197, P4 ;  /* 0x000000c50200720c */ /* 0x000fe40002781670 */
[----:B------:R-:W-:Y:S01]  /*b990*/  ISETP.LT.OR P2, PT, R3, R201, P2 ;  /* 0x000000c90300720c */ /* 0x000fe20001741670 */
[----:B------:R-:W-:Y:S01]  /*b9a0*/  VIADD R3, R0, 0x10 ;  /* 0x0000001000037836 */ /* 0x000fe20000000000 */
[C---:B------:R-:W-:Y:S01]  /*b9b0*/  ISETP.LT.OR P5, PT, R2.reuse, R203, P5 ;  /* 0x000000cb0200720c */ /* 0x040fe20002fa1670 */
[----:B------:R-:W-:Y:S01]  /*b9c0*/  HMMA.16816.F32.BF16 R28, R12, R20, RZ ;  /* 0x000000140c1c723c */ /* 0x000fe200000418ff */
[----:B------:R-:W-:Y:S01]  /*b9d0*/  ISETP.LT.OR P0, PT, R2, R201, P0 ;  /* 0x000000c90200720c */ /* 0x000fe20000701670 */
[----:B------:R-:W-:Y:S01]  /*b9e0*/  VIADD R2, R0, 0x11 ;  /* 0x0000001100027836 */ /* 0x000fe20000000000 */
[----:B------:R-:W-:-:S02]  /*b9f0*/  FSEL R86, R43, -INF , !P4 ;  /* 0xff8000002b567808 */ /* 0x000fc40006000000 */
[----:B------:R-:W-:Y:S01]  /*ba00*/  FSEL R96, R63, -INF , !P3 ;  /* 0xff8000003f607808 */ /* 0x000fe20005800000 */
[-C--:B------:R-:W-:Y:S01]  /*ba10*/  HMMA.16816.F32.BF16 R40, R12, R22.reuse, RZ ;  /* 0x000000160c28723c */ /* 0x080fe200000418ff */
[----:B------:R-:W-:Y:S02]  /*ba20*/  FSEL R94, R58, -INF , !P2 ;  /* 0xff8000003a5e7808 */ /* 0x000fe40005000000 */
[----:B------:R-:W-:Y:S02]  /*ba30*/  ISETP.GE.AND P4, PT, R0, R205, PT ;  /* 0x000000cd0000720c */ /* 0x000fe40003f86270 */
[-C--:B------:R-:W-:Y:S01]  /*ba40*/  ISETP.GE.AND P2, PT, R3, R211.reuse, PT ;  /* 0x000000d30300720c */ /* 0x080fe20003f46270 */
[----:B------:R-:W-:Y:S01]  /*ba50*/  HMMA.16816.F32.BF16 R48, R16, R22, RZ ;  /* 0x000000161030723c */ /* 0x000fe200000418ff */
[----:B------:R-:W-:Y:S01]  /*ba60*/  ISETP.GE.AND P3, PT, R2, R211, PT ;  /* 0x000000d30200720c */ /* 0x000fe20003f66270 */
[----:B------:R-:W1:Y:S01]  /*ba70*/  LDSM.16.M88.4 R20, [R193] ;  /* 0x00000000c114783b */ /* 0x000e620000000200 */
[----:B------:R-:W-:-:S02]  /*ba80*/  ISETP.LT.OR P4, PT, R0, R201, P4 ;  /* 0x000000c90000720c */ /* 0x000fc40002781670 */
[-C--:B------:R-:W-:Y:S02]  /*ba90*/  ISETP.LT.OR P2, PT, R3, R199.reuse, P2 ;  /* 0x000000c70300720c */ /* 0x080fe40001741670 */
[----:B------:R-:W-:Y:S02]  /*baa0*/  ISETP.LT.OR P3, PT, R2, R199, P3 ;  /* 0x000000c70200720c */ /* 0x000fe40001f61670 */
[----:B------:R-:W-:Y:S02]  /*bab0*/  FSEL R92, R62, -INF , !P4 ;  /* 0xff8000003e5c7808 */ /* 0x000fe40006000000 */
[----:B------:R-:W-:Y:S01]  /*bac0*/  FSEL R87, R56, -INF , !P6 ;  /* 0xff80000038577808 */ /* 0x000fe20007000000 */
[----:B--2---:R-:W-:Y:S01]  /*bad0*/  HMMA.16816.F32.BF16 R60, R8, R24, R44 ;  /* 0x00000018083c723c */ /* 0x004fe2000004182c */
[----:B------:R-:W-:Y:S02]  /*bae0*/  FSEL R89, R57, -INF , !P5 ;  /* 0xff80000039597808 */ /* 0x000fe40006800000 */
[----:B------:R-:W-:-:S02]  /*baf0*/  FSEL R95, R59, -INF , !P0 ;  /* 0xff8000003b5f7808 */ /* 0x000fc40004000000 */
[----:B------:R-:W-:Y:S01]  /*bb00*/  FSEL R108, R72, -INF , !P2 ;  /* 0xff800000486c7808 */ /* 0x000fe20005000000 */
[C---:B------:R-:W-:Y:S01]  /*bb10*/  HMMA.16816.F32.BF16 R52, R4.reuse, R24, R28 ;  /* 0x000000180434723c */ /* 0x040fe2000004181c */
[----:B------:R-:W-:Y:S01]  /*bb20*/  FSEL R107, R73, -INF , !P3 ;  /* 0xff800000496b7808 */ /* 0x000fe20005800000 */
[----:B------:R-:W2:Y:S01]  /*bb30*/  LDSM.16.M88.4 R28, [R135+0x3000] ;  /* 0x00300000871c783b */ /* 0x000ea20000000200 */
[CC--:B------:R-:W-:Y:S02]  /*bb40*/  ISETP.GE.AND P6, PT, R3.reuse, R209.reuse, PT ;  /* 0x000000d10300720c */ /* 0x0c0fe40003fc6270 */
[----:B------:R-:W-:Y:S01]  /*bb50*/  ISETP.GE.AND P4, PT, R2, R209, PT ;  /* 0x000000d10200720c */ /* 0x000fe20003f86270 */
[----:B------:R-:W-:Y:S01]  /*bb60*/  HMMA.16816.F32.BF16 R56, R4, R26, R40 ;  /* 0x0000001a0438723c */ /* 0x000fe20000041828 */
[C---:B------:R-:W-:Y:S02]  /*bb70*/  ISETP.GE.AND P0, PT, R3.reuse, R207, PT ;  /* 0x000000cf0300720c */ /* 0x040fe40003f06270 */
[----:B------:R-:W-:-:S02]  /*bb80*/  ISETP.GE.AND P5, PT, R3, R205, PT ;  /* 0x000000cd0300720c */ /* 0x000fc40003fa6270 */
[C---:B------:R-:W-:Y:S01]  /*bb90*/  ISETP.GE.AND P2, PT, R2.reuse, R207, PT ;  /* 0x000000cf0200720c */ /* 0x040fe20003f46270 */
[----:B------:R-:W-:Y:S01]  /*bba0*/  HMMA.16816.F32.BF16 R48, R8, R26, R48 ;  /* 0x0000001a0830723c */ /* 0x000fe20000041830 */
[----:B------:R-:W-:Y:S02]  /*bbb0*/  ISETP.GE.AND P3, PT, R2, R205, PT ;  /* 0x000000cd0200720c */ /* 0x000fe40003f66270 */
[C---:B------:R-:W-:Y:S02]  /*bbc0*/  ISETP.LT.OR P6, PT, R3.reuse, R197, P6 ;  /* 0x000000c50300720c */ /* 0x040fe400037c1670 */
[C---:B------:R-:W-:Y:S01]  /*bbd0*/  ISETP.LT.OR P0, PT, R3.reuse, R203, P0 ;  /* 0x000000cb0300720c */ /* 0x040fe20000701670 */
[----:B---3--:R-:W-:Y:S01]  /*bbe0*/  HMMA.16816.F32.BF16 R24, R12, R32, RZ ;  /* 0x000000200c18723c */ /* 0x008fe200000418ff */
[----:B------:R-:W-:Y:S01]  /*bbf0*/  ISETP.LT.OR P5, PT, R3, R201, P5 ;  /* 0x000000c90300720c */ /* 0x000fe20002fa1670 */
[----:B------:R-:W-:Y:S01]  /*bc00*/  VIADD R3, R0, 0x18 ;  /* 0x0000001800037836 */ /* 0x000fe20000000000 */
[----:B------:R-:W-:-:S02]  /*bc10*/  ISETP.LT.OR P4, PT, R2, R197, P4 ;  /* 0x000000c50200720c */ /* 0x000fc40002781670 */
[C---:B------:R-:W-:Y:S01]  /*bc20*/  ISETP.LT.OR P2, PT, R2.reuse, R203, P2 ;  /* 0x000000cb0200720c */ /* 0x040fe20001741670 */
[----:B------:R-:W-:Y:S01]  /*bc30*/  HMMA.16816.F32.BF16 R44, R16, R32, RZ ;  /* 0x00000020102c723c */ /* 0x000fe200000418ff */
[----:B------:R-:W-:Y:S01]  /*bc40*/  ISETP.LT.OR P3, PT, R2, R201, P3 ;  /* 0x000000c90200720c */ /* 0x000fe20001f61670 */
[----:B------:R-:W-:Y:S01]  /*bc50*/  VIADD R2, R0, 0x19 ;  /* 0x0000001900027836 */ /* 0x000fe20000000000 */
[----:B------:R-:W-:Y:S02]  /*bc60*/  FSEL R98, R76, -INF , !P0 ;  /* 0xff8000004c627808 */ /* 0x000fe40004000000 */
[----:B------:R-:W-:Y:S01]  /*bc70*/  FSEL R101, R78, -INF , !P5 ;  /* 0xff8000004e657808 */ /* 0x000fe20006800000 */
[----:B------:R-:W-:Y:S01]  /*bc80*/  HMMA.16816.F32.BF16 R40, R12, R34, RZ ;  /* 0x000000220c28723c */ /* 0x000fe200000418ff */
[-C--:B------:R-:W-:Y:S02]  /*bc90*/  ISETP.GE.AND P0, PT, R3, R207.reuse, PT ;  /* 0x000000cf0300720c */ /* 0x080fe40003f06270 */
[----:B------:R-:W-:-:S02]  /*bca0*/  ISETP.GE.AND P5, PT, R2, R207, PT ;  /* 0x000000cf0200720c */ /* 0x000fc40003fa6270 */
[----:B------:R-:W-:Y:S01]  /*bcb0*/  FSEL R102, R79, -INF , !P3 ;  /* 0xff8000004f667808 */ /* 0x000fe20005800000 */
[----:B------:R-:W-:Y:S01]  /*bcc0*/  HMMA.16816.F32.BF16 R32, R16, R34, RZ ;  /* 0x000000221020723c */ /* 0x000fe200000418ff */
[-C--:B------:R-:W-:Y:S02]  /*bcd0*/  ISETP.LT.OR P0, PT, R3, R203.reuse, P0 ;  /* 0x000000cb0300720c */ /* 0x080fe40000701670 */
[----:B------:R-:W-:Y:S02]  /*bce0*/  ISETP.LT.OR P3, PT, R2, R203, P5 ;  /* 0x000000cb0200720c */ /* 0x000fe40002f61670 */
[----:B------:R-:W-:Y:S02]  /*bcf0*/  FSEL R109, R74, -INF , !P6 ;  /* 0xff8000004a6d7808 */ /* 0x000fe40007000000 */
[----:B------:R-:W-:Y:S02]  /*bd00*/  FSEL R110, R75, -INF , !P4 ;  /* 0xff8000004b6e7808 */ /* 0x000fe40006000000 */
[----:B------:R-:W-:-:S02]  /*bd10*/  FSEL R97, R77, -INF , !P2 ;  /* 0xff8000004d617808 */ /* 0x000fc40005000000 */
[----:B------:R-:W-:Y:S02]  /*bd20*/  FSEL R78, R64, -INF , !P0 ;  /* 0xff800000404e7808 */ /* 0x000fe40004000000 */
[----:B------:R-:W-:Y:S02]  /*bd30*/  FSEL R79, R65, -INF , !P3 ;  /* 0xff800000414f7808 */ /* 0x000fe40005800000 */
[C---:B------:R-:W-:Y:S02]  /*bd40*/  ISETP.GE.AND P6, PT, R3.reuse, R211, PT ;  /* 0x000000d30300720c */ /* 0x040fe40003fc6270 */
[C---:B------:R-:W-:Y:S02]  /*bd50*/  ISETP.GE.AND P4, PT, R3.reuse, R209, PT ;  /* 0x000000d10300720c */ /* 0x040fe40003f86270 */
[----:B------:R-:W-:Y:S02]  /*bd60*/  ISETP.GE.AND P2, PT, R3, R205, PT ;  /* 0x000000cd0300720c */ /* 0x000fe40003f46270 */
[----:B------:R-:W-:-:S02]  /*bd70*/  ISETP.GE.AND P5, PT, R2, R211, PT ;  /* 0x000000d30200720c */ /* 0x000fc40003fa6270 */
[C---:B------:R-:W-:Y:S01]  /*bd80*/  ISETP.GE.AND P0, PT, R2.reuse, R205, PT ;  /* 0x000000cd0200720c */ /* 0x040fe20003f06270 */
[----:B-1----:R-:W-:Y:S01]  /*bd90*/  HMMA.16816.F32.BF16 R72, R8, R22, R32 ;  /* 0x000000160848723c */ /* 0x002fe20000041820 */
[----:B------:R-:W-:Y:S01]  /*bda0*/  ISETP.GE.AND P3, PT, R2, R209, PT ;  /* 0x000000d10200720c */ /* 0x000fe20003f66270 */
[----:B------:R-:W-:Y:S01]  /*bdb0*/  LDSM.16.M88.4 R32, [R135+0x3400] ;  /* 0x003400008720783b */ /* 0x000fe20000000200 */
[C---:B------:R-:W-:Y:S02]  /*bdc0*/  ISETP.LT.OR P6, PT, R3.reuse, R199, P6 ;  /* 0x000000c70300720c */ /* 0x040fe400037c1670 */
[C---:B------:R-:W-:Y:S02]  /*bdd0*/  ISETP.LT.OR P4, PT, R3.reuse, R197, P4 ;  /* 0x000000c50300720c */ /* 0x040fe40002781670 */
[----:B------:R-:W-:Y:S01]  /*bde0*/  ISETP.LT.OR P2, PT, R3, R201, P2 ;  /* 0x000000c90300720c */ /* 0x000fe20001741670 */
[----:B------:R-:W-:Y:S01]  /*bdf0*/  VIADD R3, R0, 0x20 ;  /* 0x0000002000037836 */ /* 0x000fe20000000000 */
[----:B------:R-:W-:-:S02]  /*be00*/  ISETP.LT.OR P5, PT, R2, R199, P5 ;  /* 0x000000c70200720c */ /* 0x000fc40002fa1670 */
[C---:B------:R-:W-:Y:S02]  /*be10*/  ISETP.LT.OR P0, PT, R2.reuse, R201, P0 ;  /* 0x000000c90200720c */ /* 0x040fe40000701670 */
[----:B------:R-:W-:Y:S01]  /*be20*/  ISETP.LT.OR P3, PT, R2, R197, P3 ;  /* 0x000000c50200720c */ /* 0x000fe20001f61670 */
[----:B------:R-:W-:Y:S01]  /*be30*/  VIADD R2, R0, 0x21 ;  /* 0x0000002100027836 */ /* 0x000fe20000000000 */
[----:B------:R-:W-:Y:S02]  /*be40*/  FSEL R99, R66, -INF , !P2 ;  /* 0xff80000042637808 */ /* 0x000fe40005000000 */
[----:B------:R-:W-:Y:S02]  /*be50*/  FSEL R106, R71, -INF , !P3 ;  /* 0xff800000476a7808 */ /* 0x000fe40005800000 */
[-C--:B------:R-:W-:Y:S02]  /*be60*/  ISETP.GE.AND P2, PT, R3, R211.reuse, PT ;  /* 0x000000d30300720c */ /* 0x080fe40003f46270 */
[----:B------:R-:W-:-:S02]  /*be70*/  ISETP.GE.AND P3, PT, R2, R211, PT ;  /* 0x000000d30200720c */ /* 0x000fc40003f66270 */
[-C--:B------:R-:W-:Y:S02]  /*be80*/  ISETP.LT.OR P2, PT, R3, R199.reuse, P2 ;  /* 0x000000c70300720c */ /* 0x080fe40001741670 */
[----:B------:R-:W-:Y:S02]  /*be90*/  ISETP.LT.OR P3, PT, R2, R199, P3 ;  /* 0x000000c70200720c */ /* 0x000fe40001f61670 */
        /* <DEDUP_REMOVED lines=8> */
[----:B------:R-:W1:Y:S01]  /*bf20*/  LDSM.16.M88.4 R24, [R192] ;  /* 0x00000000c018783b */ /* 0x000e620000000200 */
[CC--:B------:R-:W-:Y:S02]  /*bf30*/  ISETP.GE.AND P6, PT, R3.reuse, R209.reuse, PT ;  /* 0x000000d10300720c */ /* 0x0c0fe40003fc6270 */
[----:B------:R-:W-:Y:S01]  /*bf40*/  ISETP.GE.AND P4, PT, R2, R209, PT ;  /* 0x000000d10200720c */ /* 0x000fe20003f86270 */
[----:B--2---:R-:W-:Y:S01]  /*bf50*/  HMMA.16816.F32.BF16 R44, R12, R30, RZ ;  /* 0x0000001e0c2c723c */ /* 0x004fe200000418ff */
[C---:B------:R-:W-:Y:S02]  /*bf60*/  ISETP.GE.AND P0, PT, R3.reuse, R207, PT ;  /* 0x000000cf0300720c */ /* 0x040fe40003f06270 */
[----:B------:R-:W-:-:S02]  /*bf70*/  ISETP.GE.AND P5, PT, R3, R205, PT ;  /* 0x000000cd0300720c */ /* 0x000fc40003fa6270 */
        /* <DEDUP_REMOVED lines=14> */
[----:B------:R-:W-:Y:S02]  /*c060*/  FSEL R129, R55, -INF , !P3 ;  /* 0xff80000037817808 */ /* 0x000fe40005800000 */
[-C--:B------:R-:W-:Y:S02]  /*c070*/  ISETP.LT.OR P0, PT, R3, R203.reuse, P0 ;  /* 0x000000cb0300720c */ /* 0x080fe40000701670 */
[----:B------:R-:W-:Y:S02]  /*c080*/  ISETP.LT.OR P3, PT, R2, R203, P5 ;  /* 0x000000cb0200720c */ /* 0x000fe40002f61670 */
[----:B------:R-:W-:Y:S02]  /*c090*/  FSEL R116, R62, -INF , !P6 ;  /* 0xff8000003e747808 */ /* 0x000fe40007000000 */
[----:B------:R-:W-:Y:S02]  /*c0a0*/  FSEL R118, R63, -INF , !P4 ;  /* 0xff8000003f767808 */ /* 0x000fe40006000000 */
[----:B------:R-:W-:Y:S01]  /*c0b0*/  FSEL R128, R53, -INF , !P2 ;  /* 0xff80000035807808 */ /* 0x000fe20005000000 */
[----:B------:R-:W-:Y:S01]  /*c0c0*/  HMMA.16816.F32.BF16 R60, R4, R22, R40 ;  /* 0x00000016043c723c */ /* 0x000fe20000041828 */
[----:B------:R-:W-:-:S02]  /*c0d0*/  FSEL R119, R56, -INF , !P0 ;  /* 0xff80000038777808 */ /* 0x000fc40004000000 */
[----:B------:R-:W-:Y:S02]  /*c0e0*/  FSEL R120, R57, -INF , !P3 ;  /* 0xff80000039787808 */ /* 0x000fe40005800000 */
[C---:B------:R-:W-:Y:S01]  /*c0f0*/  ISETP.GE.AND P6, PT, R3.reuse, R211, PT ;  /* 0x000000d30300720c */ /* 0x040fe20003fc6270 */
[-C--:B------:R-:W-:Y:S01]  /*c100*/  HMMA.16816.F32.BF16 R20, R12, R28.reuse, RZ ;  /* 0x0000001c0c14723c */ /* 0x080fe200000418ff */
[C---:B------:R-:W-:Y:S02]  /*c110*/  ISETP.GE.AND P4, PT, R3.reuse, R209, PT ;  /* 0x000000d10300720c */ /* 0x040fe40003f86270 */
[----:B------:R-:W-:Y:S02]  /*c120*/  ISETP.GE.AND P2, PT, R3, R205, PT ;  /* 0x000000cd0300720c */ /* 0x000fe40003f46270 */
[C---:B------:R-:W-:Y:S01]  /*c130*/  ISETP.GE.AND P5, PT, R2.reuse, R211, PT ;  /* 0x000000d30200720c */ /* 0x040fe20003fa6270 */
[----:B------:R-:W-:Y:S01]  /*c140*/  HMMA.16816.F32.BF16 R40, R16, R28, RZ ;  /* 0x0000001c1028723c */ /* 0x000fe200000418ff */
[----:B------:R-:W-:-:S02]  /*c150*/  ISETP.GE.AND P0, PT, R2, R205, PT ;  /* 0x000000cd0200720c */ /* 0x000fc40003f06270 */
[----:B------:R-:W-:Y:S02]  /*c160*/  ISETP.GE.AND P3, PT, R2, R209, PT ;  /* 0x000000d10200720c */ /* 0x000fe40003f66270 */
[C---:B------:R-:W-:Y:S01]  /*c170*/  ISETP.LT.OR P6, PT, R3.reuse, R199, P6 ;  /* 0x000000c70300720c */ /* 0x040fe200037c1670 */
[----:B------:R-:W-:Y:S01]  /*c180*/  HMMA.16816.F32.BF16 R28, R16, R30, RZ ;  /* 0x0000001e101c723c */ /* 0x000fe200000418ff */
[C---:B------:R-:W-:Y:S02]  /*c190*/  ISETP.LT.OR P4, PT, R3.reuse, R197, P4 ;  /* 0x000000c50300720c */ /* 0x040fe40002781670 */
[----:B------:R-:W-:Y:S01]  /*c1a0*/  ISETP.LT.OR P2, PT, R3, R201, P2 ;  /* 0x000000c90300720c */ /* 0x000fe20001741670 */
[----:B------:R-:W-:Y:S01]  /*c1b0*/  VIADD R3, R0, 0x30 ;  /* 0x0000003000037836 */ /* 0x000fe20000000000 */
[C---:B------:R-:W-:Y:S02]  /*c1c0*/  ISETP.LT.OR P5, PT, R2.reuse, R199, P5 ;  /* 0x000000c70200720c */ /* 0x040fe40002fa1670 */
[----:B------:R-:W-:-:S02]  /*c1d0*/  ISETP.LT.OR P0, PT, R2, R201, P0 ;  /* 0x000000c90200720c */ /* 0x000fc40000701670 */
[----:B------:R-:W-:Y:S01]  /*c1e0*/  ISETP.LT.OR P3, PT, R2, R197, P3 ;  /* 0x000000c50200720c */ /* 0x000fe20001f61670 */
[----:B------:R-:W-:Y:S01]  /*c1f0*/  VIADD R2, R0, 0x31 ;  /* 0x0000003100027836 */ /* 0x000fe20000000000 */
[----:B------:R-:W-:Y:S02]  /*c200*/  FSEL R121, R58, -INF , !P2 ;  /* 0xff8000003a797808 */ /* 0x000fe40005000000 */
[----:B------:R-:W-:Y:S02]  /*c210*/  FSEL R114, R51, -INF , !P3 ;  /* 0xff80000033727808 */ /* 0x000fe40005800000 */
[CC--:B------:R-:W-:Y:S02]  /*c220*/  ISETP.GE.AND P2, PT, R3.reuse, R211.reuse, PT ;  /* 0x000000d30300720c */ /* 0x0c0fe40003f46270 */
[----:B------:R-:W-:Y:S01]  /*c230*/  ISETP.GE.AND P3, PT, R2, R211, PT ;  /* 0x000000d30200720c */ /* 0x000fe20003f66270 */
[----:B-1----:R-:W-:Y:S01]  /*c240*/  HMMA.16816.F32.BF16 R52, R8, R24, R40 ;  /* 0x000000180834723c */ /* 0x002fe20000041828 */
        /* <DEDUP_REMOVED lines=10> */
[CC--:B------:R-:W-:Y:S01]  /*c2f0*/  ISETP.GE.AND P6, PT, R3.reuse, R209.reuse, PT ;  /* 0x000000d10300720c */ /* 0x0c0fe20003fc6270 */
[----:B------:R-:W-:Y:S01]  /*c300*/  HMMA.16816.F32.BF16 R48, R4, R24, R20 ;  /* 0x000000180430723c */ /* 0x000fe20000041814 */
[C---:B------:R-:W-:Y:S01]  /*c310*/  ISETP.GE.AND P4, PT, R2.reuse, R209, PT ;  /* 0x000000d10200720c */ /* 0x040fe20003f86270 */
[----:B------:R-:W1:Y:S01]  /*c320*/  LDSM.16.M88.4 R20, [R191] ;  /* 0x00000000bf14783b */ /* 0x000e620000000200 */
[C---:B------:R-:W-:Y:S02]  /*c330*/  ISETP.GE.AND P0, PT, R3.reuse, R207, PT ;  /* 0x000000cf0300720c */ /* 0x040fe40003f06270 */
[----:B------:R-:W-:Y:S01]  /*c340*/  ISETP.GE.AND P5, PT, R3, R205, PT ;  /* 0x000000cd0300720c */ /* 0x000fe20003fa6270 */
        /* <DEDUP_REMOVED lines=8> */
[C---:B------:R-:W-:Y:S01]  /*c3d0*/  ISETP.LT.OR P4, PT, R2.reuse, R197, P4 ;  /* 0x000000c50200720c */ /* 0x040fe20002781670 */
[----:B------:R-:W-:Y:S01]  /*c3e0*/  HMMA.16816.F32.BF16 R44, R12, R34, RZ ;  /* 0x000000220c2c723c */ /* 0x000fe200000418ff */
[----:B------:R-:W-:-:S02]  /*c3f0*/  ISETP.LT.OR P2, PT, R2, R203, P2 ;  /* 0x000000cb0200720c */ /* 0x000fc40001741670 */
[----:B------:R-:W-:Y:S01]  /*c400*/  ISETP.LT.OR P3, PT, R2, R201, P3 ;  /* 0x000000c90200720c */ /* 0x000fe20001f61670 */
[----:B------:R-:W-:Y:S01]  /*c410*/  VIADD R2, R0, 0x39 ;  /* 0x0000003900027836 */ /* 0x000fe20000000000 */
[----:B------:R-:W-:Y:S02]  /*c420*/  FSEL R134, R68, -INF , !P0 ;  /* 0xff80000044867808 */ /* 0x000fe40004000000 */
[----:B------:R-:W-:Y:S02]  /*c430*/  FSEL R170, R70, -INF , !P5 ;  /* 0xff80000046aa7808 */ /* 0x000fe40006800000 */
[-C--:B------:R-:W-:Y:S02]  /*c440*/  ISETP.GE.AND P0, PT, R3, R207.reuse, PT ;  /* 0x000000cf0300720c */ /* 0x080fe40003f06270 */
[----:B------:R-:W-:Y:S02]  /*c450*/  ISETP.GE.AND P5, PT, R2, R207, PT ;  /* 0x000000cf0200720c */ /* 0x000fe40003fa6270 */
[----:B------:R-:W-:-:S02]  /*c460*/  FSEL R171, R71, -INF , !P3 ;  /* 0xff80000047ab7808 */ /* 0x000fc40005800000 */
[-C--:B------:R-:W-:Y:S02]  /*c470*/  ISETP.LT.OR P0, PT, R3, R203.reuse, P0 ;  /* 0x000000cb0300720c */ /* 0x080fe40000701670 */
[----:B------:R-:W-:Y:S02]  /*c480*/  ISETP.LT.OR P3, PT, R2, R203, P5 ;  /* 0x000000cb0200720c */ /* 0x000fe40002f61670 */
[----:B------:R-:W-:Y:S02]  /*c490*/  FSEL R180, R66, -INF , !P6 ;  /* 0xff80000042b47808 */ /* 0x000fe40007000000 */
[----:B------:R-:W-:Y:S02]  /*c4a0*/  FSEL R181, R67, -INF , !P4 ;  /* 0xff80000043b57808 */ /* 0x000fe40006000000 */
[----:B------:R-:W-:Y:S01]  /*c4b0*/  FSEL R133, R69, -INF , !P2 ;  /* 0xff80000045857808 */ /* 0x000fe20005000000 */
[----:B-1----:R-:W-:Y:S01]  /*c4c0*/  HMMA.16816.F32.BF16 R64, R8, R20, R28 ;  /* 0x000000140840723c */ /* 0x002fe2000004181c */
[----:B------:R-:W-:Y:S01]  /*c4d0*/  FSEL R131, R60, -INF , !P0 ;  /* 0xff8000003c837808 */ /* 0x000fe20004000000 */
[----:B------:R-:W-:Y:S01]  /*c4e0*/  LDSM.16.M88.4 R28, [R190] ;  /* 0x00000000be1c783b */ /* 0x000fe20000000200 */
[----:B------:R-:W-:-:S02]  /*c4f0*/  FSEL R132, R61, -INF , !P3 ;  /* 0xff8000003d847808 */ /* 0x000fc40005800000 */
[C---:B------:R-:W-:Y:S01]  /*c500*/  ISETP.GE.AND P6, PT, R3.reuse, R211, PT ;  /* 0x000000d30300720c */ /* 0x040fe20003fc6270 */
[----:B------:R-:W-:Y:S01]  /*c510*/  HMMA.16816.F32.BF16 R68, R4, R20, R24 ;  /* 0x000000140444723c */ /* 0x000fe20000041818 */
[C---:B------:R-:W-:Y:S01]  /*c520*/  ISETP.GE.AND P4, PT, R3.reuse, R209, PT ;  /* 0x000000d10300720c */ /* 0x040fe20003f86270 */
[----:B------:R-:W1:Y:S01]  /*c530*/  LDSM.16.M88.4 R24, [R135+0x3800] ;  /* 0x003800008718783b */ /* 0x000e620000000200 */
[----:B------:R-:W-:Y:S02]  /*c540*/  ISETP.GE.AND P2, PT, R3, R205, PT ;  /* 0x000000cd0300720c */ /* 0x000fe40003f46270 */
[C---:B------:R-:W-:Y:S02]  /*c550*/  ISETP.GE.AND P5, PT, R2.reuse, R211, PT ;  /* 0x000000d30200720c */ /* 0x040fe40003fa6270 */
[C---:B------:R-:W-:Y:S02]  /*c560*/  ISETP.GE.AND P0, PT, R2.reuse, R205, PT ;  /* 0x000000cd0200720c */ /* 0x040fe40003f06270 */
[----:B------:R-:W-:-:S02]  /*c570*/  ISETP.GE.AND P3, PT, R2, R209, PT ;  /* 0x000000d10200720c */ /* 0x000fc40003f66270 */
[C---:B------:R-:W-:Y:S02]  /*c580*/  ISETP.LT.OR P6, PT, R3.reuse, R199, P6 ;  /* 0x000000c70300720c */ /* 0x040fe400037c1670 */
[C---:B------:R-:W-:Y:S02]  /*c590*/  ISETP.LT.OR P4, PT, R3.reuse, R197, P4 ;  /* 0x000000c50300720c */ /* 0x040fe40002781670 */
[----:B------:R-:W-:Y:S01]  /*c5a0*/  ISETP.LT.OR P2, PT, R3, R201, P2 ;  /* 0x000000c90300720c */ /* 0x000fe20001741670 */
[----:B------:R-:W-:Y:S01]  /*c5b0*/  VIADD R3, R0, 0x40 ;  /* 0x0000004000037836 */ /* 0x000fe20000000000 */
[C---:B------:R-:W-:Y:S02]  /*c5c0*/  ISETP.LT.OR P5, PT, R2.reuse, R199, P5 ;  /* 0x000000c70200720c */ /* 0x040fe40002fa1670 */
[C---:B------:R-:W-:Y:S02]  /*c5d0*/  ISETP.LT.OR P0, PT, R2.reuse, R201, P0 ;  /* 0x000000c90200720c */ /* 0x040fe40000701670 */
[----:B------:R-:W-:Y:S01]  /*c5e0*/  ISETP.LT.OR P3, PT, R2, R197, P3 ;  /* 0x000000c50200720c */ /* 0x000fe20001f61670 */
[----:B------:R-:W-:Y:S01]  /*c5f0*/  VIADD R2, R0, 0x41 ;  /* 0x0000004100027836 */ /* 0x000fe20000000000 */
[----:B------:R-:W-:-:S02]  /*c600*/  FSEL R169, R63, -INF , !P0 ;  /* 0xff8000003fa97808 */ /* 0x000fc40004000000 */
[----:B------:R-:W-:Y:S02]  /*c610*/  FSEL R175, R75, -INF , !P3 ;  /* 0xff8000004baf7808 */ /* 0x000fe40005800000 */
[CC--:B------:R-:W-:Y:S02]  /*c620*/  ISETP.GE.AND P3, PT, R3.reuse, R211.reuse, PT ;  /* 0x000000d30300720c */ /* 0x0c0fe40003f66270 */
[C---:B------:R-:W-:Y:S02]  /*c630*/  ISETP.GE.AND P0, PT, R2.reuse, R211, PT ;  /* 0x000000d30200720c */ /* 0x040fe40003f06270 */
[-C--:B------:R-:W-:Y:S02]  /*c640*/  ISETP.LT.OR P3, PT, R3, R199.reuse, P3 ;  /* 0x000000c70300720c */ /* 0x080fe40001f61670 */
[----:B------:R-:W-:Y:S02]  /*c650*/  ISETP.LT.OR P0, PT, R2, R199, P0 ;  /* 0x000000c70200720c */ /* 0x000fe40000701670 */
[----:B------:R-:W-:-:S02]  /*c660*/  FSEL R173, R73, -INF , !P5 ;  /* 0xff80000049ad7808 */ /* 0x000fc40006800000 */
[----:B------:R-:W-:Y:S02]  /*c670*/  FSEL R237, R52, -INF , !P3 ;  /* 0xff80000034ed7808 */ /* 0x000fe40005800000 */
[----:B------:R-:W-:Y:S02]  /*c680*/  FSEL R240, R53, -INF , !P0 ;  /* 0xff80000035f07808 */ /* 0x000fe40004000000 */
[C---:B------:R-:W-:Y:S02]  /*c690*/  ISETP.GE.AND P5, PT, R2.reuse, R209, PT ;  /* 0x000000d10200720c */ /* 0x040fe40003fa6270 */
[C---:B------:R-:W-:Y:S02]  /*c6a0*/  ISETP.GE.AND P3, PT, R2.reuse, R207, PT ;  /* 0x000000cf0200720c */ /* 0x040fe40003f66270 */
[C---:B------:R-:W-:Y:S02]  /*c6b0*/  ISETP.GE.AND P0, PT, R2.reuse, R205, PT ;  /* 0x000000cd0200720c */ /* 0x040fe40003f06270 */
[----:B------:R-:W-:-:S02]  /*c6c0*/  ISETP.LT.OR P5, PT, R2, R197, P5 ;  /* 0x000000c50200720c */ /* 0x000fc40002fa1670 */
[C---:B------:R-:W-:Y:S02]  /*c6d0*/  ISETP.LT.OR P3, PT, R2.reuse, R203, P3 ;  /* 0x000000cb0200720c */ /* 0x040fe40001f61670 */
[----:B------:R-:W-:Y:S01]  /*c6e0*/  ISETP.LT.OR P0, PT, R2, R201, P0 ;  /* 0x000000c90200720c */ /* 0x000fe20000701670 */
[----:B------:R-:W-:Y:S01]  /*c6f0*/  VIADD R2, R0, 0x49 ;  /* 0x0000004900027836 */ /* 0x000fe20000000000 */
[----:B------:R-:W-:Y:S02]  /*c700*/  FSEL R168, R62, -INF , !P2 ;  /* 0xff8000003ea87808 */ /* 0x000fe40005000000 */
[----:B------:R-:W-:Y:S01]  /*c710*/  FSEL R172, R72, -INF , !P6 ;  /* 0xff80000048ac7808 */ /* 0x000fe20007000000 */
[----:B-1----:R-:W-:Y:S01]  /*c720*/  HMMA.16816.F32.BF16 R60, R12, R24, RZ ;  /* 0x000000180c3c723c */ /* 0x002fe200000418ff */
[----:B------:R-:W-:Y:S02]  /*c730*/  FSEL R174, R74, -INF , !P4 ;  /* 0xff8000004aae7808 */ /* 0x000fe40006000000 */
[----:B------:R-:W-:-:S02]  /*c740*/  ISETP.GE.AND P6, PT, R3, R209, PT ;  /* 0x000000d10300720c */ /* 0x000fc40003fc6270 */
[C---:B------:R-:W-:Y:S02]  /*c750*/  ISETP.GE.AND P4, PT, R3.reuse, R207, PT ;  /* 0x000000cf0300720c */ /* 0x040fe40003f86270 */
[----:B------:R-:W-:Y:S02]  /*c760*/  ISETP.GE.AND P2, PT, R3, R205, PT ;  /* 0x000000cd0300720c */ /* 0x000fe40003f46270 */
[----:B------:R-:W-:Y:S02]  /*c770*/  FSEL R208, R51, -INF , !P0 ;  /* 0xff80000033d07808 */ /* 0x000fe40004000000 */
[----:B------:R-:W-:Y:S02]  /*c780*/  ISETP.GE.AND P0, PT, R2, R207, PT ;  /* 0x000000cf0200720c */ /* 0x000fe40003f06270 */
[C---:B------:R-:W-:Y:S02]  /*c790*/  ISETP.LT.OR P6, PT, R3.reuse, R197, P6 ;  /* 0x000000c50300720c */ /* 0x040fe400037c1670 */
[----:B------:R-:W-:-:S02]  /*c7a0*/  ISETP.LT.OR P4, PT, R3, R203, P4 ;  /* 0x000000cb0300720c */ /* 0x000fc40002781670 */
[----:B------:R-:W-:Y:S01]  /*c7b0*/  ISETP.LT.OR P2, PT, R3, R201, P2 ;  /* 0x000000c90300720c */ /* 0x000fe20001741670 */
[----:B------:R-:W-:Y:S01]  /*c7c0*/  VIADD R3, R0, 0x48 ;  /* 0x0000004800037836 */ /* 0x000fe20000000000 */
[----:B------:R-:W-:Y:S02]  /*c7d0*/  ISETP.LT.OR P0, PT, R2, R203, P0 ;  /* 0x000000cb0200720c */ /* 0x000fe40000701670 */
[----:B------:R-:W-:Y:S02]  /*c7e0*/  FSEL R183, R49, -INF , !P3 ;  /* 0xff80000031b77808 */ /* 0x000fe40005800000 */
[----:B------:R-:W-:Y:S01]  /*c7f0*/  FSEL R202, R50, -INF , !P2 ;  /* 0xff80000032ca7808 */ /* 0x000fe20005000000 */
[----:B------:R-:W-:Y:S01]  /*c800*/  HMMA.16816.F32.BF16 R60, R4, R28, R60 ;  /* 0x0000001c043c723c */ /* 0x000fe2000004183c */
[----:B------:R-:W-:Y:S02]  /*c810*/  FSEL R200, R41, -INF , !P0 ;  /* 0xff80000029c87808 */ /* 0x000fe40004000000 */
[----:B------:R-:W-:-:S02]  /*c820*/  FSEL R73, R54, -INF , !P6 ;  /* 0xff80000036497808 */ /* 0x000fc40007000000 */
[----:B------:R-:W-:Y:S02]  /*c830*/  FSEL R182, R48, -INF , !P4 ;  /* 0xff80000030b67808 */ /* 0x000fe40006000000 */
[C---:B------:R-:W-:Y:S02]  /*c840*/  ISETP.GE.AND P3, PT, R3.reuse, R207, PT ;  /* 0x000000cf0300720c */ /* 0x040fe40003f66270 */
[CC--:B------:R-:W-:Y:S02]  /*c850*/  ISETP.GE.AND P2, PT, R3.reuse, R205.reuse, PT ;  /* 0x000000cd0300720c */ /* 0x0c0fe40003f46270 */
[----:B------:R-:W-:Y:S02]  /*c860*/  ISETP.GE.AND P0, PT, R2, R205, PT ;  /* 0x000000cd0200720c */ /* 0x000fe40003f06270 */
[C---:B------:R-:W-:Y:S02]  /*c870*/  ISETP.GE.AND P6, PT, R3.reuse, R211, PT ;  /* 0x000000d30300720c */ /* 0x040fe40003fc6270 */
[----:B------:R-:W-:-:S02]  /*c880*/  ISETP.GE.AND P4, PT, R3, R209, PT ;  /* 0x000000d10300720c */ /* 0x000fc40003f86270 */
[C---:B------:R-:W-:Y:S02]  /*c890*/  ISETP.LT.OR P3, PT, R3.reuse, R203, P3 ;  /* 0x000000cb0300720c */ /* 0x040fe40001f61670 */
[CC--:B------:R-:W-:Y:S02]  /*c8a0*/  ISETP.LT.OR P2, PT, R3.reuse, R201.reuse, P2 ;  /* 0x000000c90300720c */ /* 0x0c0fe40001741670 */
[----:B------:R-:W-:Y:S02]  /*c8b0*/  ISETP.LT.OR P0, PT, R2, R201, P0 ;  /* 0x000000c90200720c */ /* 0x000fe40000701670 */
[C---:B------:R-:W-:Y:S02]  /*c8c0*/  ISETP.LT.OR P6, PT, R3.reuse, R199, P6 ;  /* 0x000000c70300720c */ /* 0x040fe400037c1670 */
[----:B------:R-:W-:Y:S01]  /*c8d0*/  ISETP.LT.OR P4, PT, R3, R197, P4 ;  /* 0x000000c50300720c */ /* 0x000fe20002781670 */
[----:B------:R-:W-:Y:S01]  /*c8e0*/  VIADD R3, R0, 0x50 ;  /* 0x0000005000037836 */ /* 0x000fe20000000000 */
[----:B------:R-:W-:-:S02]  /*c8f0*/  FSEL R198, R40, -INF , !P3 ;  /* 0xff80000028c67808 */ /* 0x000fc40005800000 */
[----:B------:R-:W-:Y:S02]  /*c900*/  FSEL R204, R42, -INF , !P2 ;  /* 0xff8000002acc7808 */ /* 0x000fe40005000000 */
[----:B------:R-:W-:Y:S02]  /*c910*/  FSEL R206, R43, -INF , !P0 ;  /* 0xff8000002bce7808 */ /* 0x000fe40004000000 */
[----:B------:R-:W-:Y:S01]  /*c920*/  FSEL R74, R55, -INF , !P5 ;  /* 0xff800000374a7808 */ /* 0x000fe20006800000 */
[----:B------:R-:W-:Y:S01]  /*c930*/  HMMA.16816.F32.BF16 R40, R16, R34, RZ ;  /* 0x000000221028723c */ /* 0x000fe200000418ff */
[C---:B------:R-:W-:Y:S01]  /*c940*/  ISETP.GE.AND P5, PT, R2.reuse, R211, PT ;  /* 0x000000d30200720c */ /* 0x040fe20003fa6270 */
[----:B------:R-:W1:Y:S01]  /*c950*/  LDSM.16.M88.4 R32, [R135+0x3c00] ;  /* 0x003c00008720783b */ /* 0x000e620000000200 */
[C---:B------:R-:W-:Y:S02]  /*c960*/  ISETP.GE.AND P3, PT, R2.reuse, R209, PT ;  /* 0x000000d10200720c */ /* 0x040fe40003f66270 */
[----:B------:R-:W-:Y:S01]  /*c970*/  ISETP.GE.AND P2, PT, R3, R211, PT ;  /* 0x000000d30300720c */ /* 0x000fe20003f46270 */
[----:B------:R-:W-:Y:S01]  /*c980*/  HMMA.16816.F32.BF16 R52, R4, R22, R44 ;  /* 0x000000160434723c */ /* 0x000fe2000004182c */
[----:B------:R-:W-:-:S02]  /*c990*/  ISETP.LT.OR P5, PT, R2, R199, P5 ;  /* 0x000000c70200720c */ /* 0x000fc40002fa1670 */
[----:B------:R-:W-:Y:S01]  /*c9a0*/  ISETP.LT.OR P3, PT, R2, R197, P3 ;  /* 0x000000c50200720c */ /* 0x000fe20001f61670 */
[----:B------:R-:W-:Y:S01]  /*c9b0*/  VIADD R2, R0, 0x51 ;  /* 0x0000005100027836 */ /* 0x000fe20000000000 */
[C---:B------:R-:W-:Y:S02]  /*c9c0*/  ISETP.LT.OR P2, PT, R3.reuse, R199, P2 ;  /* 0x000000c70300720c */ /* 0x040fe40001741670 */
[CC--:B------:R-:W-:Y:S02]  /*c9d0*/  ISETP.GE.AND P0, PT, R3.reuse, R207.reuse, PT ;  /* 0x000000cf0300720c */ /* 0x0c0fe40003f06270 */
[----:B------:R-:W-:Y:S02]  /*c9e0*/  FSEL R228, R64, -INF , !P2 ;  /* 0xff80000040e47808 */ /* 0x000fe40005000000 */
[----:B------:R-:W-:Y:S02]  /*c9f0*/  ISETP.GE.AND P2, PT, R2, R207, PT ;  /* 0x000000cf0200720c */ /* 0x000fe40003f46270 */
[----:B------:R-:W-:-:S02]  /*ca00*/  ISETP.LT.OR P0, PT, R3, R203, P0 ;  /* 0x000000cb0300720c */ /* 0x000fc40000701670 */
[----:B------:R-:W-:Y:S02]  /*ca10*/  ISETP.LT.OR P2, PT, R2, R203, P2 ;  /* 0x000000cb0200720c */ /* 0x000fe40001741670 */
[----:B------:R-:W-:Y:S01]  /*ca20*/  FSEL R21, R68, -INF , !P0 ;  /* 0xff80000044157808 */ /* 0x000fe20004000000 */
[----:B------:R-:W-:Y:S01]  /*ca30*/  HMMA.16816.F32.BF16 R48, R8, R22, R40 ;  /* 0x000000160830723c */ /* 0x000fe20000041828 */
[----:B------:R-:W-:Y:S02]  /*ca40*/  FSEL R20, R69, -INF , !P2 ;  /* 0xff80000045147808 */ /* 0x000fe40005000000 */
[----:B------:R-:W-:Y:S01]  /*ca50*/  FSEL R229, R56, -INF , !P6 ;  /* 0xff80000038e57808 */ /* 0x000fe20007000000 */
[----:B------:R-:W-:Y:S01]  /*ca60*/  STL [R1+0x10], R21 ;  /* 0x0000101501007387 */ /* 0x000fe20000100800 */
[----:B------:R-:W-:Y:S02]  /*ca70*/  FSEL R230, R57, -INF , !P5 ;  /* 0xff80000039e67808 */ /* 0x000fe40006800000 */
[----:B------:R-:W-:Y:S01]  /*ca80*/  FSEL R77, R58, -INF , !P4 ;  /* 0xff8000003a4d7808 */ /* 0x000fe20006000000 */
[----:B------:R-:W-:Y:S01]  /*ca90*/  STL [R1+0xc], R20 ;  /* 0x00000c1401007387 */ /* 0x000fe20000100800 */
[----:B------:R-:W-:-:S02]  /*caa0*/  FSEL R76, R59, -INF , !P3 ;  /* 0xff8000003b4c7808 */ /* 0x000fc40005800000 */
[----:B------:R-:W-:Y:S01]  /*cab0*/  HMMA.16816.F32.BF16 R56, R16, R24, RZ ;  /* 0x000000181038723c */ /* 0x000fe200000418ff */
[C---:B------:R-:W-:Y:S01]  /*cac0*/  ISETP.GE.AND P3, PT, R2.reuse, R211, PT ;  /* 0x000000d30200720c */ /* 0x040fe20003f66270 */
[----:B------:R-:W2:Y:S01]  /*cad0*/  LDSM.16.M88.4 R20, [R189] ;  /* 0x00000000bd14783b */ /* 0x000ea20000000200 */
[----:B------:R-:W-:Y:S01]  /*cae0*/  ISETP.GE.AND P4, PT, R2, R209, PT ;  /* 0x000000d10200720c */ /* 0x000fe20003f86270 */
[----:B------:R-:W-:-:S04]  /*caf0*/  DEPBAR.LE SB0, 0x0 ;  /* 0x000080000000791a */ /* 0x000fc80000000000 */
[----:B------:R-:W-:Y:S01]  /*cb00*/  BAR.SYNC.DEFER_BLOCKING 0x0 ;  /* 0x0000000000007b1d */ /* 0x000fe20000010000 */
[C---:B------:R-:W-:Y:S01]  /*cb10*/  ISETP.LT.OR P3, PT, R2.reuse, R199, P3 ;  /* 0x000000c70200720c */ /* 0x040fe20001f61670 */
[-C--:B-1----:R-:W-:Y:S01]  /*cb20*/  HMMA.16816.F32.BF16 R44, R16, R32.reuse, RZ ;  /* 0x00000020102c723c */ /* 0x082fe200000418ff */
[----:B------:R-:W-:Y:S02]  /*cb30*/  ISETP.GE.AND P6, PT, R3, R209, PT ;  /* 0x000000d10300720c */ /* 0x000fe40003fc6270 */
[----:B------:R-:W-:Y:S02]  /*cb40*/  FSEL R233, R65, -INF , !P3 ;  /* 0xff80000041e97808 */ /* 0x000fe40005800000 */
[CC--:B------:R-:W-:Y:S01]  /*cb50*/  ISETP.GE.AND P3, PT, R2.reuse, R205.reuse, PT ;  /* 0x000000cd0200720c */ /* 0x0c0fe20003f66270 */
[----:B------:R-:W-:Y:S01]  /*cb60*/  HMMA.16816.F32.BF16 R40, R12, R32, RZ ;  /* 0x000000200c28723c */ /* 0x000fe200000418ff */
[----:B------:R-:W-:Y:S02]  /*cb70*/  ISETP.GE.AND P5, PT, R3, R205, PT ;  /* 0x000000cd0300720c */ /* 0x000fe40003fa6270 */
[----:B------:R-:W-:-:S02]  /*cb80*/  ISETP.LT.OR P4, PT, R2, R197, P4 ;  /* 0x000000c50200720c */ /* 0x000fc40002781670 */
[----:B------:R-:W-:Y:S01]  /*cb90*/  ISETP.LT.OR P3, PT, R2, R201, P3 ;  /* 0x000000c90200720c */ /* 0x000fe20001f61670 */
[C---:B------:R-:W-:Y:S01]  /*cba0*/  VIADD R2, R0.reuse, 0x59 ;  /* 0x0000005900027836 */ /* 0x040fe20000000000 */
[C---:B------:R-:W-:Y:S01]  /*cbb0*/  ISETP.LT.OR P6, PT, R3.reuse, R197, P6 ;  /* 0x000000c50300720c */ /* 0x040fe200037c1670 */
[----:B------:R-:W-:Y:S01]  /*cbc0*/  HMMA.16816.F32.BF16 R56, R8, R28, R56 ;  /* 0x0000001c0838723c */ /* 0x000fe20000041838 */
[----:B------:R-:W-:Y:S01]  /*cbd0*/  ISETP.LT.OR P5, PT, R3, R201, P5 ;  /* 0x000000c90300720c */ /* 0x000fe20002fa1670 */
[----:B------:R-:W-:Y:S01]  /*cbe0*/  VIADD R3, R0, 0x58 ;  /* 0x0000005800037836 */ /* 0x000fe20000000000 */
[----:B------:R-:W-:Y:S02]  /*cbf0*/  FSEL R72, R66, -INF , !P6 ;  /* 0xff80000042487808 */ /* 0x000fe40007000000 */
[----:B------:R-:W-:Y:S02]  /*cc00*/  FSEL R68, R70, -INF , !P5 ;  /* 0xff80000046447808 */ /* 0x000fe40006800000 */
[----:B------:R-:W-:-:S02]  /*cc10*/  ISETP.GE.AND P5, PT, R2, R207, PT ;  /* 0x000000cf0200720c */ /* 0x000fc40003fa6270 */
[----:B------:R-:W-:Y:S02]  /*cc20*/  ISETP.GE.AND P0, PT, R3, R207, PT ;  /* 0x000000cf0300720c */ /* 0x000fe40003f06270 */
[----:B------:R-:W-:Y:S02]  /*cc30*/  FSEL R126, R67, -INF , !P4 ;  /* 0xff800000437e7808 */ /* 0x000fe40006000000 */
[----:B------:R-:W-:Y:S02]  /*cc40*/  FSEL R71, R71, -INF , !P3 ;  /* 0xff80000047477808 */ /* 0x000fe40005800000 */
[C---:B------:R-:W-:Y:S02]  /*cc50*/  ISETP.GE.AND P6, PT, R3.reuse, R211, PT ;  /* 0x000000d30300720c */ /* 0x040fe40003fc6270 */
[C---:B------:R-:W-:Y:S01]  /*cc60*/  ISETP.GE.AND P4, PT, R3.reuse, R209, PT ;  /* 0x000000d10300720c */ /* 0x040fe20003f86270 */
[----:B--2---:R-:W-:Y:S01]  /*cc70*/  HMMA.16816.F32.BF16 R44, R8, R20, R44 ;  /* 0x00000014082c723c */ /* 0x004fe2000004182c */
[----:B------:R-:W-:-:S02]  /*cc80*/  ISETP.GE.AND P2, PT, R3, R205, PT ;  /* 0x000000cd0300720c */ /* 0x000fc40003f46270 */
[-C--:B------:R-:W-:Y:S02]  /*cc90*/  ISETP.LT.OR P3, PT, R2, R203.reuse, P5 ;  /* 0x000000cb0200720c */ /* 0x080fe40002f61670 */
[C---:B------:R-:W-:Y:S01]  /*cca0*/  ISETP.LT.OR P0, PT, R3.reuse, R203, P0 ;  /* 0x000000cb0300720c */ /* 0x040fe20000701670 */
[----:B------:R-:W-:Y:S01]  /*ccb0*/  HMMA.16816.F32.BF16 R40, R4, R20, R40 ;  /* 0x000000140428723c */ /* 0x000fe20000041828 */
[C---:B------:R-:W-:Y:S02]  /*ccc0*/  ISETP.LT.OR P6, PT, R3.reuse, R199, P6 ;  /* 0x000000c70300720c */ /* 0x040fe400037c1670 */
[C---:B------:R-:W-:Y:S02]  /*ccd0*/  ISETP.LT.OR P4, PT, R3.reuse, R197, P4 ;  /* 0x000000c50300720c */ /* 0x040fe40002781670 */
[----:B------:R-:W-:Y:S02]  /*cce0*/  ISETP.LT.OR P2, PT, R3, R201, P2 ;  /* 0x000000c90300720c */ /* 0x000fe40001741670 */
[----:B------:R-:W-:-:S02]  /*ccf0*/  FSEL R70, R53, -INF , !P3 ;  /* 0xff80000035467808 */ /* 0x000fc40005800000 */
[----:B------:R-:W-:Y:S02]  /*cd00*/  ISETP.GE.AND P5, PT, R2, R211, PT ;  /* 0x000000d30200720c */ /* 0x000fe40003fa6270 */
[----:B------:R-:W-:Y:S02]  /*cd10*/  FSEL R3, R52, -INF , !P0 ;  /* 0xff80000034037808 */ /* 0x000fe40004000000 */
[C---:B------:R-:W-:Y:S02]  /*cd20*/  ISETP.GE.AND P3, PT, R2.reuse, R209, PT ;  /* 0x000000d10200720c */ /* 0x040fe40003f66270 */
[C---:B------:R-:W-:Y:S01]  /*cd30*/  ISETP.GE.AND P0, PT, R2.reuse, R205, PT ;  /* 0x000000cd0200720c */ /* 0x040fe20003f06270 */
[----:B------:R1:W-:Y:S01]  /*cd40*/  STL [R1+0x8], R3 ;  /* 0x0000080301007387 */ /* 0x0003e20000100800 */
[C---:B------:R-:W-:Y:S02]  /*cd50*/  ISETP.LT.OR P5, PT, R2.reuse, R199, P5 ;  /* 0x000000c70200720c */ /* 0x040fe40002fa1670 */
[----:B------:R-:W-:-:S02]  /*cd60*/  ISETP.LT.OR P3, PT, R2, R197, P3 ;  /* 0x000000c50200720c */ /* 0x000fc40001f61670 */
[----:B------:R-:W-:Y:S01]  /*cd70*/  ISETP.LT.OR P0, PT, R2, R201, P0 ;  /* 0x000000c90200720c */ /* 0x000fe20000701670 */
[----:B------:R-:W-:Y:S01]  /*cd80*/  VIADD R2, R0, 0x61 ;  /* 0x0000006100027836 */ /* 0x000fe20000000000 */
[----:B------:R-:W-:Y:S02]  /*cd90*/  FSEL R223, R48, -INF , !P6 ;  /* 0xff80000030df7808 */ /* 0x000fe40007000000 */
[----:B------:R-:W-:Y:S02]  /*cda0*/  FSEL R224, R49, -INF , !P5 ;  /* 0xff80000031e07808 */ /* 0x000fe40006800000 */
[----:B------:R-:W-:Y:S02]  /*cdb0*/  FSEL R248, R50, -INF , !P4 ;  /* 0xff80000032f87808 */ /* 0x000fe40006000000 */
[----:B------:R-:W-:Y:S02]  /*cdc0*/  FSEL R249, R51, -INF , !P3 ;  /* 0xff80000033f97808 */ /* 0x000fe40005800000 */
[----:B------:R-:W-:Y:S01]  /*cdd0*/  HMMA.16816.F32.BF16 R48, R12, R26, RZ ;  /* 0x0000001a0c30723c */ /* 0x000fe200000418ff */
[----:B------:R-:W-:-:S02]  /*cde0*/  FSEL R55, R55, -INF , !P0 ;  /* 0xff80000037377808 */ /* 0x000fc40004000000 */
[----:B------:R-:W-:Y:S02]  /*cdf0*/  ISETP.GE.AND P0, PT, R2, R211, PT ;  /* 0x000000d30200720c */ /* 0x000fe40003f06270 */
[----:B------:R-:W-:Y:S01]  /*ce00*/  FSEL R54, R54, -INF , !P2 ;  /* 0xff80000036367808 */ /* 0x000fe20005000000 */
[----:B------:R-:W-:Y:S01]  /*ce10*/  HMMA.16816.F32.BF16 R24, R16, R26, RZ ;  /* 0x0000001a1018723c */ /* 0x000fe200000418ff */
[C---:B------:R-:W-:Y:S02]  /*ce20*/  ISETP.LT.OR P0, PT, R2.reuse, R199, P0 ;  /* 0x000000c70200720c */ /* 0x040fe40000701670 */
[----:B------:R-:W-:Y:S01]  /*ce30*/  ISETP.GE.AND P2, PT, R2, R209, PT ;  /* 0x000000d10200720c */ /* 0x000fe20003f46270 */
[----:B-1----:R-:W-:Y:S01]  /*ce40*/  VIADD R3, R0, 0x60 ;  /* 0x0000006000037836 */ /* 0x002fe20000000000 */
[----:B------:R-:W-:Y:S01]  /*ce50*/  FSEL R225, R57, -INF , !P0 ;  /* 0xff80000039e17808 */ /* 0x000fe20004000000 */
[----:B------:R-:W-:Y:S01]  /*ce60*/  HMMA.16816.F32.BF16 R12, R12, R34, RZ ;  /* 0x000000220c0c723c */ /* 0x000fe200000418ff */
[----:B------:R-:W-:-:S02]  /*ce70*/  ISETP.GE.AND P0, PT, R2, R205, PT ;  /* 0x000000cd0200720c */ /* 0x000fc40003f06270 */
[C---:B------:R-:W-:Y:S02]  /*ce80*/  ISETP.GE.AND P5, PT, R3.reuse, R211, PT ;  /* 0x000000d30300720c */ /* 0x040fe40003fa6270 */
[C---:B------:R-:W-:Y:S01]  /*ce90*/  ISETP.GE.AND P4, PT, R3.reuse, R209, PT ;  /* 0x000000d10300720c */ /* 0x040fe20003f86270 */
[----:B------:R-:W-:Y:S01]  /*cea0*/  HMMA.16816.F32.BF16 R16, R16, R34, RZ ;  /* 0x000000221010723c */ /* 0x000fe200000418ff */
[----:B------:R-:W-:Y:S02]  /*ceb0*/  ISETP.LT.OR P5, PT, R3, R199, P5 ;  /* 0x000000c70300720c */ /* 0x000fe40002fa1670 */
[----:B------:R-:W-:Y:S02]  /*cec0*/  ISETP.LT.OR P2, PT, R2, R197, P2 ;  /* 0x000000c50200720c */ /* 0x000fe40001741670 */
[----:B------:R-:W-:Y:S01]  /*ced0*/  FSEL R222, R56, -INF , !P5 ;  /* 0xff80000038de7808 */ /* 0x000fe20006800000 */
[----:B------:R-:W-:Y:S01]  /*cee0*/  HMMA.16816.F32.BF16 R48, R4, R30, R48 ;  /* 0x0000001e0430723c */ /* 0x000fe20000041830 */
[----:B------:R-:W-:-:S02]  /*cef0*/  ISETP.GE.AND P5, PT, R2, R207, PT ;  /* 0x000000cf0200720c */ /* 0x000fc40003fa6270 */
[C---:B------:R-:W-:Y:S02]  /*cf00*/  ISETP.LT.OR P0, PT, R2.reuse, R201, P0 ;  /* 0x000000c90200720c */ /* 0x040fe40000701670 */
[----:B------:R-:W-:Y:S01]  /*cf10*/  ISETP.LT.OR P5, PT, R2, R203, P5 ;  /* 0x000000cb0200720c */ /* 0x000fe20002fa1670 */
[----:B------:R-:W-:Y:S01]  /*cf20*/  VIADD R2, R0, 0x70 ;  /* 0x0000007000027836 */ /* 0x000fe20000000000 */
[C---:B------:R-:W-:Y:S01]  /*cf30*/  ISETP.LT.OR P4, PT, R3.reuse, R197, P4 ;  /* 0x000000c50300720c */ /* 0x040fe20002781670 */
[----:B------:R-:W-:Y:S01]  /*cf40*/  HMMA.16816.F32.BF16 R24, R8, R30, R24 ;  /* 0x0000001e0818723c */ /* 0x000fe20000041818 */
[C---:B------:R-:W-:Y:S02]  /*cf50*/  ISETP.GE.AND P3, PT, R3.reuse, R207, PT ;  /* 0x000000cf0300720c */ /* 0x040fe40003f66270 */
[----:B------:R-:W-:Y:S02]  /*cf60*/  ISETP.GE.AND P6, PT, R3, R205, PT ;  /* 0x000000cd0300720c */ /* 0x000fe40003fc6270 */
[----:B------:R-:W-:Y:S01]  /*cf70*/  FSEL R242, R58, -INF , !P4 ;  /* 0xff8000003af27808 */ /* 0x000fe20006000000 */
[----:B------:R-:W-:Y:S01]  /*cf80*/  HMMA.16816.F32.BF16 R4, R4, R22, R12 ;  /* 0x000000160404723c */ /* 0x000fe2000004180c */
[----:B------:R-:W-:-:S02]  /*cf90*/  ISETP.GE.AND P4, PT, R2, R211, PT ;  /* 0x000000d30200720c */ /* 0x000fc40003f86270 */
[C---:B------:R-:W-:Y:S02]  /*cfa0*/  ISETP.LT.OR P3, PT, R3.reuse, R203, P3 ;  /* 0x000000cb0300720c */ /* 0x040fe40001f61670 */
[----:B------:R-:W-:Y:S01]  /*cfb0*/  ISETP.LT.OR P6, PT, R3, R201, P6 ;  /* 0x000000c90300720c */ /* 0x000fe200037c1670 */
[----:B------:R-:W-:Y:S01]  /*cfc0*/  VIADD R3, R0, 0x71 ;  /* 0x0000007100037836 */ /* 0x000fe20000000000 */
[----:B------:R-:W-:Y:S01]  /*cfd0*/  ISETP.LT.OR P4, PT, R2, R199, P4 ;  /* 0x000000c70200720c */ /* 0x000fe20002781670 */
[----:B------:R-:W-:Y:S01]  /*cfe0*/  HMMA.16816.F32.BF16 R8, R8, R22, R16 ;  /* 0x000000160808723c */ /* 0x000fe20000041810 */
[----:B------:R-:W-:Y:S02]  /*cff0*/  FSEL R251, R60, -INF , !P3 ;  /* 0xff8000003cfb7808 */ /* 0x000fe40005800000 */
[----:B------:R-:W-:Y:S02]  /*d000*/  FSEL R250, R61, -INF , !P5 ;  /* 0xff8000003dfa7808 */ /* 0x000fe40006800000 */
[----:B------:R-:W-:-:S02]  /*d010*/  FSEL R62, R62, -INF , !P6 ;  /* 0xff8000003e3e7808 */ /* 0x000fc40007000000 */
[C---:B------:R-:W-:Y:S02]  /*d020*/  ISETP.GE.AND P3, PT, R2.reuse, R209, PT ;  /* 0x000000d10200720c */ /* 0x040fe40003f66270 */
[C---:B------:R-:W-:Y:S02]  /*d030*/  ISETP.GE.AND P5, PT, R2.reuse, R207, PT ;  /* 0x000000cf0200720c */ /* 0x040fe40003fa6270 */
[----:B------:R-:W-:Y:S02]  /*d040*/  ISETP.GE.AND P6, PT, R2, R205, PT ;  /* 0x000000cd0200720c */ /* 0x000fe40003fc6270 */
[----:B------:R-:W-:Y:S02]  /*d050*/  FSEL R252, R63, -INF , !P0 ;  /* 0xff8000003ffc7808 */ /* 0x000fe40004000000 */
[----:B------:R-:W-:Y:S02]  /*d060*/  FSEL R216, R44, -INF , !P4 ;  /* 0xff8000002cd87808 */ /* 0x000fe40006000000 */
[----:B------:R-:W-:-:S02]  /*d070*/  FSEL R245, R59, -INF , !P2 ;  /* 0xff8000003bf57808 */ /* 0x000fc40005000000 */
[C---:B------:R-:W-:Y:S02]  /*d080*/  ISETP.GE.AND P0, PT, R3.reuse, R209, PT ;  /* 0x000000d10300720c */ /* 0x040fe40003f06270 */
        /* <DEDUP_REMOVED lines=17> */
[-C--:B------:R-:W-:Y:S02]  /*d1a0*/  ISETP.GE.AND P4, PT, R2, R205.reuse, PT ;  /* 0x000000cd0200720c */ /* 0x080fe40003f86270 */
[----:B------:R-:W-:-:S02]  /*d1b0*/  ISETP.GE.AND P2, PT, R3, R205, PT ;  /* 0x000000cd0300720c */ /* 0x000fc40003f46270 */
[C---:B------:R-:W-:Y:S02]  /*d1c0*/  ISETP.LT.OR P0, PT, R2.reuse, R203, P0 ;  /* 0x000000cb0200720c */ /* 0x040fe40000701670 */
[C---:B------:R-:W-:Y:S02]  /*d1d0*/  ISETP.LT.OR P3, PT, R2.reuse, R199, P3 ;  /* 0x000000c70200720c */ /* 0x040fe40001f61670 */
[C---:B------:R-:W-:Y:S02]  /*d1e0*/  ISETP.LT.OR P5, PT, R2.reuse, R197, P5 ;  /* 0x000000c50200720c */ /* 0x040fe40002fa1670 */
[-C--:B------:R-:W-:Y:S01]  /*d1f0*/  ISETP.LT.OR P4, PT, R2, R201.reuse, P4 ;  /* 0x000000c90200720c */ /* 0x080fe20002781670 */
[----:B------:R-:W-:Y:S01]  /*d200*/  VIADD R2, R0, 0x69 ;  /* 0x0000006900027836 */ /* 0x000fe20000000000 */
[----:B------:R-:W-:Y:S02]  /*d210*/  ISETP.LT.OR P2, PT, R3, R201, P2 ;  /* 0x000000c90300720c */ /* 0x000fe40001741670 */
        /* <DEDUP_REMOVED lines=12> */
[C---:B------:R-:W-:Y:S01]  /*d2e0*/  VIADD R2, R0.reuse, 0x78 ;  /* 0x0000007800027836 */ /* 0x040fe20000000000 */
[----:B------:R-:W-:Y:S01]  /*d2f0*/  FSEL R221, R27, -INF , !P0 ;  /* 0xff8000001bdd7808 */ /* 0x000fe20004000000 */
[----:B------:R-:W-:Y:S01]  /*d300*/  VIADD R0, R0, 0x79 ;  /* 0x0000007900007836 */ /* 0x000fe20000000000 */
[----:B------:R-:W-:-:S02]  /*d310*/  FSEL R213, R24, -INF , !P3 ;  /* 0xff80000018d57808 */ /* 0x000fc40005800000 */
[----:B------:R-:W-:Y:S02]  /*d320*/  FSEL R214, R25, -INF , !P2 ;  /* 0xff80000019d67808 */ /* 0x000fe40005000000 */
[-C--:B------:R-:W-:Y:S02]  /*d330*/  ISETP.GE.AND P0, PT, R0, R207.reuse, PT ;  /* 0x000000cf0000720c */ /* 0x080fe40003f06270 */
[----:B------:R-:W-:Y:S02]  /*d340*/  ISETP.GE.AND P3, PT, R2, R207, PT ;  /* 0x000000cf0200720c */ /* 0x000fe40003f66270 */
[----:B------:R-:W-:Y:S02]  /*d350*/  ISETP.LT.OR P0, PT, R0, R203, P0 ;  /* 0x000000cb0000720c */ /* 0x000fe40000701670 */
[----:B------:R-:W-:Y:S02]  /*d360*/  ISETP.GE.AND P2, PT, R2, R205, PT ;  /* 0x000000cd0200720c */ /* 0x000fe40003f46270 */
[----:B------:R-:W-:-:S02]  /*d370*/  FSEL R226, R5, -INF , !P0 ;  /* 0xff80000005e27808 */ /* 0x000fc40004000000 */
[----:B------:R-:W-:Y:S02]  /*d380*/  PLOP3.LUT P0, PT, PT, PT, UP0, 0x80, 0x0 ;  /* 0x000000000000781c */ /* 0x000fe40003f0f008 */
[C---:B------:R-:W-:Y:S02]  /*d390*/  ISETP.LT.OR P3, PT, R2.reuse, R203, P3 ;  /* 0x000000cb0200720c */ /* 0x040fe40001f61670 */
[----:B------:R-:W-:Y:S02]  /*d3a0*/  ISETP.LT.OR P2, PT, R2, R201, P2 ;  /* 0x000000c90200720c */ /* 0x000fe40001741670 */
[----:B------:R-:W-:Y:S02]  /*d3b0*/  FSEL R234, R49, -INF , !P6 ;  /* 0xff80000031ea7808 */ /* 0x000fe40007000000 */
[----:B------:R-:W-:Y:S02]  /*d3c0*/  FSEL R236, R51, -INF , !P4 ;  /* 0xff80000033ec7808 */ /* 0x000fe40006000000 */
[----:B------:R-:W-:-:S02]  /*d3d0*/  FSEL R220, R26, -INF , !P5 ;  /* 0xff8000001adc7808 */ /* 0x000fc40006800000 */
[----:B------:R-:W-:Y:S02]  /*d3e0*/  FSEL R227, R4, -INF , !P3 ;  /* 0xff80000004e37808 */ /* 0x000fe40005800000 */
[----:B------:R-:W-:Y:S02]  /*d3f0*/  FSEL R232, R6, -INF , !P2 ;  /* 0xff80000006e87808 */ /* 0x000fe40005000000 */
[C---:B------:R-:W-:Y:S02]  /*d400*/  ISETP.GE.AND P6, PT, R2.reuse, R211, PT ;  /* 0x000000d30200720c */ /* 0x040fe40003fc6270 */
[----:B------:R-:W-:Y:S02]  /*d410*/  ISETP.GE.AND P4, PT, R2, R209, PT ;  /* 0x000000d10200720c */ /* 0x000fe40003f86270 */
[C---:B------:R-:W-:Y:S02]  /*d420*/  ISETP.GE.AND P5, PT, R0.reuse, R211, PT ;  /* 0x000000d30000720c */ /* 0x040fe40003fa6270 */
[----:B------:R-:W-:-:S02]  /*d430*/  ISETP.GE.AND P3, PT, R0, R209, PT ;  /* 0x000000d10000720c */ /* 0x000fc40003f66270 */
[----:B------:R-:W-:Y:S02]  /*d440*/  ISETP.GE.AND P2, PT, R0, R205, PT ;  /* 0x000000cd0000720c */ /* 0x000fe40003f46270 */
[C---:B------:R-:W-:Y:S02]  /*d450*/  ISETP.LT.OR P6, PT, R2.reuse, R199, P6 ;  /* 0x000000c70200720c */ /* 0x040fe400037c1670 */
[----:B------:R-:W-:Y:S02]  /*d460*/  ISETP.LT.OR P4, PT, R2, R197, P4 ;  /* 0x000000c50200720c */ /* 0x000fe40002781670 */
[C---:B------:R-:W-:Y:S02]  /*d470*/  ISETP.LT.OR P5, PT, R0.reuse, R199, P5 ;  /* 0x000000c70000720c */ /* 0x040fe40002fa1670 */
[C---:B------:R-:W-:Y:S02]  /*d480*/  ISETP.LT.OR P3, PT, R0.reuse, R197, P3 ;  /* 0x000000c50000720c */ /* 0x040fe40001f61670 */
[----:B------:R-:W-:-:S02]  /*d490*/  ISETP.LT.OR P2, PT, R0, R201, P2 ;  /* 0x000000c90000720c */ /* 0x000fc40001741670 */
        /* <DEDUP_REMOVED lines=66> */
.L_x_514:
[----:B------:R-:W-:Y:S05]  /*d8c0*/  BSYNC B0 ;  /* 0x0000000000007941 */ /* 0x000fea0003800000 */
.L_x_513:
[----:B------:R-:W0:Y:S02]  /*d8d0*/  LDGDEPBAR ;  /* 0x00000000000079af */ /* 0x000e240000000000 */
.L_x_512:
[----:B------:R-:W3:Y:S04]  /*d8e0*/  LDL R12, [R1+0x1c] ;  /* 0x00001c00010c7983 */ /* 0x000ee80000100800 */
[----:B------:R-:W4:Y:S04]  /*d8f0*/  LDL R3, [R1+0x98] ;  /* 0x0000980001037983 */ /* 0x000f280000100800 */
[----:B------:R-:W-:Y:S04]  /*d900*/  STL [R1+0xc4], R192 ;  /* 0x0000c4c001007387 */ /* 0x000fe80000100800 */
[----:B------:R-:W-:Y:S04]  /*d910*/  STL [R1+0xc0], R191 ;  /* 0x0000c0bf01007387 */ /* 0x000fe80000100800 */
[----:B------:R1:W-:Y:S04]  /*d920*/  STL [R1+0xbc], R190 ;  /* 0x0000bcbe01007387 */ /* 0x0003e80000100800 */
[----:B------:R2:W-:Y:S04]  /*d930*/  STL [R1+0xb8], R189 ;  /* 0x0000b8bd01007387 */ /* 0x0005e80000100800 */
[----:B------:R-:W-:Y:S04]  /*d940*/  STL [R1+0xb4], R188 ;  /* 0x0000b4bc01007387 */ /* 0x000fe80000100800 */
[----:B------:R2:W-:Y:S04]  /*d950*/  STL [R1+0xb0], R187 ;  /* 0x0000b0bb01007387 */ /* 0x0005e80000100800 */
[----:B------:R-:W-:Y:S04]  /*d960*/  STL [R1+0xac], R186 ;  /* 0x0000acba01007387 */ /* 0x000fe80000100800 */
[----:B------:R-:W-:Y:S04]  /*d970*/  STL [R1+0xa8], R135 ;  /* 0x0000a88701007387 */ /* 0x000fe80000100800 */
[----:B-1----:R-:W4:Y:S04]  /*d980*/  LDL.LU R190, [R1+0x10] ;  /* 0x0000100001be7983 */ /* 0x002f280000300800 */
[----:B--2---:R-:W2:Y:S04]  /*d990*/  LDL.LU R189, [R1+0xc] ;  /* 0x00000c0001bd7983 */ /* 0x004ea80000300800 */
[----:B------:R-:W2:Y:S01]  /*d9a0*/  LDL.LU R187, [R1+0x8] ;  /* 0x0000080001bb7983 */ /* 0x000ea20000300800 */
[----:B------:R-:W-:Y:S01]  /*d9b0*/  IMAD.WIDE.U32 R6, R215, -0x326172a9, RZ ;  /* 0xcd9e8d57d7067825 */ /* 0x000fe200078e00ff */
[----:B------:R-:W-:-:S02]  /*d9c0*/  USHF.L.U32 UR36, UR16, 0x2, URZ ;  /* 0x0000000210247899 */ /* 0x000fc4000800063f */
[----:B------:R-:W-:Y:S01]  /*d9d0*/  UIADD3 UR17, UR27, -0x4498517b, URZ ;  /* 0xbb67ae851b117890 */ /* 0x000fe2000fffe03f */
[----:B------:R-:W-:Y:S02]  /*d9e0*/  IMAD.U32 R0, RZ, RZ, UR27 ;  /* 0x0000001bff007e24 */ /* 0x000fe4000f8e00ff */
[----:B------:R-:W-:Y:S01]  /*d9f0*/  IMAD.MOV.U32 R8, RZ, RZ, R74 ;  /* 0x000000ffff087224 */ /* 0x000fe200078e004a */
[----:B------:R-:W-:Y:S02]  /*da00*/  UIADD3 UR7, UR26, -0x61c88647, URZ ;  /* 0x9e3779b91a077890 */ /* 0x000fe4000fffe03f */
[----:B------:R-:W-:Y:S02]  /*da10*/  UIADD3 UR6, UR26, 0x3c6ef372, URZ ;  /* 0x3c6ef3721a067890 */ /* 0x000fe4000fffe03f */
[----:B------:R-:W-:Y:S01]  /*da20*/  UIADD3 UR4, UR27, 0x76cf5d0a, URZ ;  /* 0x76cf5d0a1b047890 */ /* 0x000fe2000fffe03f */
[----:B------:R-:W-:-:S04]  /*da30*/  VIADD R10, R215, 0x4 ;  /* 0x00000004d70a7836 */ /* 0x000fc80000000000 */
[----:B------:R-:W-:-:S04]  /*da40*/  IMAD.WIDE.U32 R10, R10, -0x326172a9, RZ ;  /* 0xcd9e8d570a0a7825 */ /* 0x000fc800078e00ff */
[----:B------:R-:W-:Y:S02]  /*da50*/  IMAD.MOV.U32 R9, RZ, RZ, R73 ;  /* 0x000000ffff097224 */ /* 0x000fe400078e0049 */
        /* <DEDUP_REMOVED lines=8> */
[----:B---3--:R-:W-:Y:S01]  /*dae0*/  LOP3.LUT R2, R7, R12, RZ, 0x3c, !PT ;  /* 0x0000000c07027212 */ /* 0x008fe200078e3cff */
[----:B----4-:R-:W-:-:S04]  /*daf0*/  IMAD.WIDE.U32 R176, R3, -0x2daee0ad, RZ ;  /* 0xd2511f5303b07825 */ /* 0x010fc800078e00ff */
        /* <DEDUP_REMOVED lines=13> */
[----:B------:R-:W-:Y:S02]  /*dbd0*/  LOP3.LUT R0, R11, R12, RZ, 0x3c, !PT ;  /* 0x0000000c0b007212 */ /* 0x000fe400078e3cff */
[----:B------:R-:W-:Y:S02]  /*dbe0*/  LOP3.LUT R3, R3, UR24, R66, 0x96, !PT ;  /* 0x0000001803037c12 */ /* 0x000fe4000f8e9642 */
[----:B------:R-:W-:Y:S01]  /*dbf0*/  LOP3.LUT R7, R49, UR22, R2, 0x96, !PT ;  /* 0x0000001631077c12 */ /* 0x000fe2000f8e9602 */
[----:B------:R-:W-:-:S04]  /*dc00*/  IMAD.WIDE.U32 R72, R0, -0x2daee0ad, RZ ;  /* 0xd2511f5300487825 */ /* 0x000fc800078e00ff */
[----:B------:R-:W-:-:S04]  /*dc10*/  IMAD.WIDE.U32 R2, R3, -0x2daee0ad, RZ ;  /* 0xd2511f5303027825 */ /* 0x000fc800078e00ff */
[----:B------:R-:W-:Y:S01]  /*dc20*/  IMAD.WIDE.U32 R50, R7, -0x2daee0ad, RZ ;  /* 0xd2511f5307327825 */ /* 0x000fe200078e00ff */
[----:B------:R-:W-:-:S04]  /*dc30*/  LOP3.LUT R0, R73, UR17, R176, 0x96, !PT ;  /* 0x0000001149007c12 */ /* 0x000fc8000f8e96b0 */
[----:B------:R-:W-:Y:S01]  /*dc40*/  LOP3.LUT R2, R51, UR15, R2, 0x96, !PT ;  /* 0x0000000f33027c12 */ /* 0x000fe2000f8e9602 */
[----:B------:R-:W-:Y:S01]  /*dc50*/  IMAD.WIDE.U32 R64, R0, -0x326172a9, RZ ;  /* 0xcd9e8d5700407825 */ /* 0x000fe200078e00ff */
[----:B------:R-:W-:-:S03]  /*dc60*/  LOP3.LUT R6, R3, UR19, R6, 0x96, !PT ;  /* 0x0000001303067c12 */ /* 0x000fc6000f8e9606 */
[----:B------:R-:W-:Y:S01]  /*dc70*/  IMAD.WIDE.U32 R2, R2, -0x326172a9, RZ ;  /* 0xcd9e8d5702027825 */ /* 0x000fe200078e00ff */
[----:B------:R-:W-:Y:S01]  /*dc80*/  UIADD3 UR17, UR26, -0x4ab325aa, URZ ;  /* 0xb54cda561a117890 */ /* 0x000fe2000fffe03f */
[----:B------:R-:W-:Y:S02]  /*dc90*/  LOP3.LUT R11, R5, UR7, R10, 0x96, !PT ;  /* 0x00000007050b7c12 */ /* 0x000fe4000f8e960a */
[----:B------:R-:W-:Y:S01]  /*dca0*/  IMAD.WIDE.U32 R30, R6, -0x326172a9, RZ ;  /* 0xcd9e8d57061e7825 */ /* 0x000fe200078e00ff */
[----:B------:R-:W-:Y:S02]  /*dcb0*/  LOP3.LUT R10, R65, UR6, R4, 0x96, !PT ;  /* 0x00000006410a7c12 */ /* 0x000fe4000f8e9604 */
[----:B------:R-:W-:Y:S02]  /*dcc0*/  LOP3.LUT R4, R2, 0xffff, RZ, 0xc0, !PT ;  /* 0x0000ffff02047812 */ /* 0x000fe400078ec0ff */
[----:B------:R-:W-:Y:S02]  /*dcd0*/  FMNMX.FTZ R5, R39, R80, !PT ;  /* 0x0000005027057209 */ /* 0x000fe40007810000 */
[----:B------:R-:W-:-:S02]  /*dce0*/  FMNMX.FTZ R6, R38, R82, !PT ;  /* 0x0000005226067209 */ /* 0x000fc40007810000 */
[----:B------:R-:W-:Y:S02]  /*dcf0*/  LOP3.LUT R0, R3, UR17, R30, 0x96, !PT ;  /* 0x0000001103007c12 */ /* 0x000fe4000f8e961e */
[----:B------:R-:W-:Y:S02]  /*dd00*/  LOP3.LUT R8, R2, 0xff, RZ, 0xc0, !PT ;  /* 0x000000ff02087812 */ /* 0x000fe400078ec0ff */
[----:B------:R-:W-:Y:S02]  /*dd10*/  SHF.R.U32.HI R7, RZ, 0x10, R2 ;  /* 0x00000010ff077819 */ /* 0x000fe40000011602 */
[----:B------:R-:W-:Y:S02]  /*dd20*/  SHF.R.U32.HI R4, RZ, 0x8, R4 ;  /* 0x00000008ff047819 */ /* 0x000fe40000011604 */
[----:B------:R-:W-:Y:S02]  /*dd30*/  SHF.R.U32.HI R9, RZ, 0x18, R2 ;  /* 0x00000018ff097819 */ /* 0x000fe40000011602 */
[----:B------:R-:W-:-:S02]  /*dd40*/  FMNMX.FTZ R3, R84, R5, !PT ;  /* 0x0000000554037209 */ /* 0x000fc40007810000 */
[----:B------:R-:W-:Y:S02]  /*dd50*/  FMNMX.FTZ R2, R91, R6, !PT ;  /* 0x000000065b027209 */ /* 0x000fe40007810000 */
[----:B------:R-:W-:Y:S02]  /*dd60*/  PRMT R14, R8, 0x5410, R4 ;  /* 0x00005410080e7816 */ /* 0x000fe40000000004 */
[----:B------:R-:W-:Y:S02]  /*dd70*/  FMNMX.FTZ R5, R83, R3, !PT ;  /* 0x0000000353057209 */ /* 0x000fe40007810000 */
[----:B------:R-:W-:Y:S01]  /*dd80*/  FMNMX.FTZ R4, R93, R2, !PT ;  /* 0x000000025d047209 */ /* 0x000fe20007810000 */
[----:B------:R-:W-:Y:S01]  /*dd90*/  IMAD.WIDE.U32 R2, R11, -0x2daee0ad, RZ ;  /* 0xd2511f530b027825 */ /* 0x000fe200078e00ff */
[----:B------:R-:W-:Y:S02]  /*dda0*/  LOP3.LUT R6, R7, 0xff, RZ, 0xc0, !PT ;  /* 0x000000ff07067812 */ /* 0x000fe400078ec0ff */
[----:B------:R-:W-:Y:S01]  /*ddb0*/  FMNMX.FTZ R5, R85, R5, !PT ;  /* 0x0000000555057209 */ /* 0x000fe20007810000 */
[----:B------:R-:W-:Y:S01]  /*ddc0*/  IMAD.WIDE.U32 R10, R10, -0x2daee0ad, RZ ;  /* 0xd2511f530a0a7825 */ /* 0x000fe200078e00ff */
[----:B------:R-:W-:-:S02]  /*ddd0*/  FMNMX.FTZ R4, R86, R4, !PT ;  /* 0x0000000456047209 */ /* 0x000fc40007810000 */
[----:B------:R-:W-:Y:S02]  /*dde0*/  LOP3.LUT R7, R3, UR4, R72, 0x96, !PT ;  /* 0x0000000403077c12 */ /* 0x000fe4000f8e9648 */
[----:B------:R-:W-:Y:S02]  /*ddf0*/  LOP3.LUT R3, R0, 0xffff, RZ, 0xc0, !PT ;  /* 0x0000ffff00037812 */ /* 0x000fe400078ec0ff */
[----:B------:R-:W-:Y:S02]  /*de00*/  PRMT R15, R6, 0x5410, R9 ;  /* 0x00005410060f7816 */ /* 0x000fe40000000009 */
[----:B------:R-:W-:Y:S02]  /*de10*/  FMNMX.FTZ R5, R108, R5, !PT ;  /* 0x000000056c057209 */ /* 0x000fe40007810000 */
[----:B------:R-:W-:Y:S02]  /*de20*/  LOP3.LUT R6, R11, UR23, R2, 0x96, !PT ;  /* 0x000000170b067c12 */ /* 0x000fe4000f8e9602 */
[----:B------:R-:W-:-:S02]  /*de30*/  FMNMX.FTZ R4, R109, R4, !PT ;  /* 0x000000046d047209 */ /* 0x000fc40007810000 */
[----:B------:R-:W-:Y:S02]  /*de40*/  SHF.R.U32.HI R3, RZ, 0x8, R3 ;  /* 0x00000008ff037819 */ /* 0x000fe40000011603 */
[----:B------:R-:W-:Y:S02]  /*de50*/  LOP3.LUT R2, R0, 0xff, RZ, 0xc0, !PT ;  /* 0x000000ff00027812 */ /* 0x000fe400078ec0ff */
[----:B------:R-:W-:Y:S02]  /*de60*/  FMNMX.FTZ R5, R107, R5, !PT ;  /* 0x000000056b057209 */ /* 0x000fe40007810000 */
[----:B------:R-:W-:Y:S02]  /*de70*/  FMNMX.FTZ R4, R110, R4, !PT ;  /* 0x000000046e047209 */ /* 0x000fe40007810000 */
[----:B------:R-:W-:Y:S02]  /*de80*/  PRMT R21, R2, 0x5410, R3 ;  /* 0x0000541002157816 */ /* 0x000fe40000000003 */
[----:B------:R-:W-:-:S02]  /*de90*/  SHF.R.U32.HI R2, RZ, 0x10, R0 ;  /* 0x00000010ff027819 */ /* 0x000fc40000011600 */
[----:B------:R-:W-:Y:S02]  /*dea0*/  FMNMX.FTZ R3, R103, R5, !PT ;  /* 0x0000000567037209 */ /* 0x000fe40007810000 */
[----:B------:R-:W-:Y:S02]  /*deb0*/  FMNMX.FTZ R5, R105, R4, !PT ;  /* 0x0000000469057209 */ /* 0x000fe40007810000 */
[----:B------:R-:W-:Y:S02]  /*dec0*/  SHF.R.U32.HI R4, RZ, 0x18, R0 ;  /* 0x00000018ff047819 */ /* 0x000fe40000011600 */
[----:B------:R-:W-:Y:S02]  /*ded0*/  LOP3.LUT R0, R2, 0xff, RZ, 0xc0, !PT ;  /* 0x000000ff02007812 */ /* 0x000fe400078ec0ff */
[----:B------:R-:W-:Y:S02]  /*dee0*/  FMNMX.FTZ R3, R104, R3, !PT ;  /* 0x0000000368037209 */ /* 0x000fe40007810000 */
[----:B------:R-:W-:-:S02]  /*def0*/  FMNMX.FTZ R2, R106, R5, !PT ;  /* 0x000000056a027209 */ /* 0x000fc40007810000 */
[----:B------:R-:W-:Y:S02]  /*df00*/  PRMT R13, R0, 0x5410, R4 ;  /* 0x00005410000d7816 */ /* 0x000fe40000000004 */
[----:B------:R-:W-:Y:S02]  /*df10*/  FMNMX.FTZ R4, R115, R3, !PT ;  /* 0x0000000373047209 */ /* 0x000fe40007810000 */
[----:B------:R-:W-:Y:S01]  /*df20*/  FMNMX.FTZ R0, R116, R2, !PT ;  /* 0x0000000274007209 */ /* 0x000fe20007810000 */
[----:B------:R-:W-:Y:S01]  /*df30*/  IMAD.WIDE.U32 R2, R7, -0x326172a9, RZ ;  /* 0xcd9e8d5707027825 */ /* 0x000fe200078e00ff */
[----:B------:R-:W-:-:S03]  /*df40*/  FMNMX.FTZ R4, R117, R4, !PT ;  /* 0x0000000475047209 */ /* 0x000fc60007810000 */
[----:B------:R-:W-:Y:S01]  /*df50*/  IMAD.WIDE.U32 R28, R6, -0x326172a9, RZ ;  /* 0xcd9e8d57061c7825 */ /* 0x000fe200078e00ff */
[----:B------:R-:W-:Y:S02]  /*df60*/  LOP3.LUT R8, R3, UR24, R64, 0x96, !PT ;  /* 0x0000001803087c12 */ /* 0x000fe4000f8e9640 */
[----:B------:R-:W-:Y:S02]  /*df70*/  FMNMX.FTZ R0, R118, R0, !PT ;  /* 0x0000000076007209 */ /* 0x000fe40007810000 */
[----:B------:R-:W-:Y:S02]  /*df80*/  FMNMX.FTZ R3, R111, R4, !PT ;  /* 0x000000046f037209 */ /* 0x000fe40007810000 */
[----:B------:R-:W-:Y:S02]  /*df90*/  LOP3.LUT R26, R29, UR22, R2, 0x96, !PT ;  /* 0x000000161d1a7c12 */ /* 0x000fe4000f8e9602 */
        /* <DEDUP_REMOVED lines=81> */
[----:B------:R-:W-:Y:S01]  /*e4b0*/  FMNMX.FTZ R4, R218, R4, !PT ;  /* 0x00000004da047209 */ /* 0x000fe20007810000 */
[----:B------:R-:W1:Y:S01]  /*e4c0*/  SHFL.BFLY PT, R7, R0, 0x2, 0x1f ;  /* 0x0c401f0000077f89 */ /* 0x000e6200000e0000 */
[----:B------:R-:W-:Y:S02]  /*e4d0*/  FMNMX.FTZ R2, R190, R2, !PT ;  /* 0x00000002be027209 */ /* 0x000fe40007810000 */
[----:B------:R-:W-:Y:S01]  /*e4e0*/  FMNMX.FTZ R3, R206, R3, !PT ;  /* 0x00000003ce037209 */ /* 0x000fe20007810000 */
[----:B------:R-:W3:Y:S01]  /*e4f0*/  SHFL.BFLY PT, R9, R4, 0x2, 0x1f ;  /* 0x0c401f0004097f89 */ /* 0x000ee200000e0000 */
[----:B--2---:R-:W-:Y:S02]  /*e500*/  FMNMX.FTZ R2, R189, R2, !PT ;  /* 0x00000002bd027209 */ /* 0x004fe40007810000 */
[----:B------:R-:W-:-:S02]  /*e510*/  FMNMX.FTZ R5, R46, R3, !PT ;  /* 0x000000032e057209 */ /* 0x000fc40007810000 */
[----:B------:R-:W-:Y:S01]  /*e520*/  FMNMX.FTZ R6, R187, R2, !PT ;  /* 0x00000002bb067209 */ /* 0x000fe20007810000 */
[----:B------:R-:W-:Y:S01]  /*e530*/  IMAD.WIDE.U32 R2, R8, -0x2daee0ad, RZ ;  /* 0xd2511f5308027825 */ /* 0x000fe200078e00ff */
[----:B------:R-:W-:Y:S02]  /*e540*/  FMNMX.FTZ R5, R41, R5, !PT ;  /* 0x0000000529057209 */ /* 0x000fe40007810000 */
[----:B------:R-:W-:Y:S02]  /*e550*/  FMNMX.FTZ R6, R70, R6, !PT ;  /* 0x0000000646067209 */ /* 0x000fe40007810000 */
[----:B------:R-:W-:Y:S02]  /*e560*/  LOP3.LUT R12, R3, UR19, R10, 0x96, !PT ;  /* 0x00000013030c7c12 */ /* 0x000fe4000f8e960a */
[----:B------:R-:W-:Y:S01]  /*e570*/  FMNMX.FTZ R3, R54, R5, !PT ;  /* 0x0000000536037209 */ /* 0x000fe20007810000 */
[----:B------:R-:W-:Y:S01]  /*e580*/  IMAD.WIDE.U32 R26, R26, -0x2daee0ad, RZ ;  /* 0xd2511f531a1a7825 */ /* 0x000fe200078e00ff */
[----:B------:R-:W-:-:S02]  /*e590*/  FMNMX.FTZ R5, R251, R6, !PT ;  /* 0x00000006fb057209 */ /* 0x000fc40007810000 */
[----:B------:R-:W-:Y:S02]  /*e5a0*/  FMNMX.FTZ R3, R55, R3, !PT ;  /* 0x0000000337037209 */ /* 0x000fe40007810000 */
[----:B------:R-:W-:Y:S02]  /*e5b0*/  FMNMX.FTZ R5, R250, R5, !PT ;  /* 0x00000005fa057209 */ /* 0x000fe40007810000 */
[----:B------:R-:W-:Y:S02]  /*e5c0*/  LOP3.LUT R8, R27, UR15, R2, 0x96, !PT ;  /* 0x0000000f1b087c12 */ /* 0x000fe4000f8e9602 */
[----:B------:R-:W-:Y:S02]  /*e5d0*/  FMNMX.FTZ R2, R62, R3, !PT ;  /* 0x000000033e027209 */ /* 0x000fe40007810000 */
[----:B-1----:R-:W-:Y:S02]  /*e5e0*/  FMNMX.FTZ R0, R0, R7, !PT ;  /* 0x0000000700007209 */ /* 0x002fe40007810000 */
[----:B------:R-:W-:-:S02]  /*e5f0*/  FMNMX.FTZ R3, R235, R5, !PT ;  /* 0x00000005eb037209 */ /* 0x000fc40007810000 */
[----:B---3--:R-:W-:Y:S02]  /*e600*/  FMNMX.FTZ R6, R4, R9, !PT ;  /* 0x0000000904067209 */ /* 0x008fe40007810000 */
[----:B------:R-:W-:Y:S01]  /*e610*/  FMNMX.FTZ R3, R234, R3, !PT ;  /* 0x00000003ea037209 */ /* 0x000fe20007810000 */
[----:B------:R-:W1:Y:S03]  /*e620*/  SHFL.BFLY PT, R9, R0, 0x1, 0x1f ;  /* 0x0c201f0000097f89 */ /* 0x000e6600000e0000 */
[----:B------:R-:W-:Y:S02]  /*e630*/  FMNMX.FTZ R3, R244, R3, !PT ;  /* 0x00000003f4037209 */ /* 0x000fe40007810000 */
[----:B------:R-:W-:Y:S02]  /*e640*/  FMNMX.FTZ R2, R252, R2, !PT ;  /* 0x00000002fc027209 */ /* 0x000fe40007810000 */
[----:B------:R-:W-:-:S02]  /*e650*/  FMNMX.FTZ R4, R243, R3, !PT ;  /* 0x00000003f3047209 */ /* 0x000fc40007810000 */
[----:B------:R-:W-:Y:S02]  /*e660*/  FMNMX.FTZ R2, R241, R2, !PT ;  /* 0x00000002f1027209 */ /* 0x000fe40007810000 */
[----:B------:R-:W-:Y:S02]  /*e670*/  FMNMX.FTZ R5, R227, R4, !PT ;  /* 0x00000004e3057209 */ /* 0x000fe40007810000 */
[----:B------:R-:W-:Y:S02]  /*e680*/  FMNMX.FTZ R7, R236, R2, !PT ;  /* 0x00000002ec077209 */ /* 0x000fe40007810000 */
[----:B------:R-:W-:Y:S01]  /*e690*/  FMNMX.FTZ R5, R226, R5, !PT ;  /* 0x00000005e2057209 */ /* 0x000fe20007810000 */
[----:B------:R-:W-:-:S04]  /*e6a0*/  IMAD.WIDE.U32 R2, R8, -0x326172a9, RZ ;  /* 0xcd9e8d5708027825 */ /* 0x000fc800078e00ff */
[----:B------:R-:W2:Y:S01]  /*e6b0*/  SHFL.BFLY PT, R11, R5, 0x2, 0x1f ;  /* 0x0c401f00050b7f89 */ /* 0x000ea200000e0000 */
[----:B------:R-:W-:Y:S01]  /*e6c0*/  IMAD.MOV.U32 R18, RZ, RZ, R127 ;  /* 0x000000ffff127224 */ /* 0x000fe200078e007f */
[----:B------:R-:W-:Y:S02]  /*e6d0*/  LOP3.LUT R4, R2, 0xffff, RZ, 0xc0, !PT ;  /* 0x0000ffff02047812 */ /* 0x000fe400078ec0ff */
[----:B-1----:R-:W-:Y:S02]  /*e6e0*/  FMNMX.FTZ R127, R0, R9, !PT ;  /* 0x00000009007f7209 */ /* 0x002fe40007810000 */
[----:B------:R-:W-:Y:S01]  /*e6f0*/  FMNMX.FTZ R7, R247, R7, !PT ;  /* 0x00000007f7077209 */ /* 0x000fe20007810000 */
[----:B------:R-:W1:Y:S01]  /*e700*/  SHFL.BFLY PT, R9, R6, 0x1, 0x1f ;  /* 0x0c201f0006097f89 */ /* 0x000e6200000e0000 */
[----:B------:R-:W-:Y:S02]  /*e710*/  SHF.R.U32.HI R8, RZ, 0x8, R4 ;  /* 0x00000008ff087819 */ /* 0x000fe40000011604 */
[----:B------:R-:W-:-:S04]  /*e720*/  FMNMX.FTZ R4, R246, R7, !PT ;  /* 0x00000007f6047209 */ /* 0x000fc80007810000 */
[----:B------:R-:W-:-:S04]  /*e730*/  FMNMX.FTZ R4, R232, R4, !PT ;  /* 0x00000004e8047209 */ /* 0x000fc80007810000 */
[----:B------:R-:W-:-:S05]  /*e740*/  FMNMX.FTZ R0, R231, R4, !PT ;  /* 0x00000004e7007209 */ /* 0x000fca0007810000 */
[----:B------:R-:W3:Y:S01]  /*e750*/  SHFL.BFLY PT, R10, R0, 0x2, 0x1f ;  /* 0x0c401f00000a7f89 */ /* 0x000ee200000e0000 */
[----:B--2---:R-:W-:Y:S02]  /*e760*/  FMNMX.FTZ R5, R5, R11, !PT ;  /* 0x0000000b05057209 */ /* 0x004fe40007810000 */
[----:B------:R-:W-:Y:S01]  /*e770*/  LOP3.LUT R7, R2, 0xff, RZ, 0xc0, !PT ;  /* 0x000000ff02077812 */ /* 0x000fe200078ec0ff */
[C---:B------:R-:W-:Y:S01]  /*e780*/  FMUL.FTZ R4, R127.reuse, UR25 ;  /* 0x000000197f047c20 */ /* 0x040fe20008410000 */
[----:B------:R-:W-:Y:S02]  /*e790*/  FSETP.NEU.FTZ.AND P2, PT, R127, -INF , PT ;  /* 0xff8000007f00780b */ /* 0x000fe40003f5d000 */
[----:B------:R-:W-:Y:S02]  /*e7a0*/  PRMT R20, R7, 0x5410, R8 ;  /* 0x0000541007147816 */ /* 0x000fe40000000008 */
[----:B-1----:R-:W-:Y:S02]  /*e7b0*/  FMNMX.FTZ R126, R6, R9, !PT ;  /* 0x00000009067e7209 */ /* 0x002fe40007810000 */
[----:B------:R-:W1:Y:S01]  /*e7c0*/  SHFL.BFLY PT, R9, R5, 0x1, 0x1f ;  /* 0x0c201f0005097f89 */ /* 0x000e6200000e0000 */
[--C-:B------:R-:W-:Y:S01]  /*e7d0*/  SHF.R.U32.HI R7, RZ, 0x10, R2.reuse ;  /* 0x00000010ff077819 */ /* 0x100fe20000011602 */
[----:B------:R-:W-:Y:S01]  /*e7e0*/  IMAD.WIDE.U32 R24, R12, -0x326172a9, RZ ;  /* 0xcd9e8d570c187825 */ /* 0x000fe200078e00ff */
[----:B------:R-:W-:-:S02]  /*e7f0*/  SHF.R.U32.HI R2, RZ, 0x18, R2 ;  /* 0x00000018ff027819 */ /* 0x000fc40000011602 */
[----:B------:R-:W-:Y:S02]  /*e800*/  LOP3.LUT R7, R7, 0xff, RZ, 0xc0, !PT ;  /* 0x000000ff07077812 */ /* 0x000fe400078ec0ff */
[----:B------:R-:W-:Y:S02]  /*e810*/  FSEL R4, R4, RZ, P2 ;  /* 0x000000ff04047208 */ /* 0x000fe40001000000 */
[----:B------:R-:W-:Y:S01]  /*e820*/  PRMT R19, R7, 0x5410, R2 ;  /* 0x0000541007137816 */ /* 0x000fe20000000002 */
[----:B------:R-:W-:Y:S01]  /*e830*/  FMUL.FTZ R6, R126, UR25 ;  /* 0x000000197e067c20 */ /* 0x000fe20008410000 */
[----:B------:R-:W-:Y:S01]  /*e840*/  LOP3.LUT R2, R3, UR17, R24, 0x96, !PT ;  /* 0x0000001103027c12 */ /* 0x000fe2000f8e9618 */
[--C-:B------:R-:W-:Y:S01]  /*e850*/  FFMA.FTZ R7, R84, UR25, -R4.reuse ;  /* 0x0000001954077c23 */ /* 0x100fe20008010804 */
[--C-:B------:R-:W-:Y:S01]  /*e860*/  FFMA.FTZ R3, R83, UR25, -R4.reuse ;  /* 0x0000001953037c23 */ /* 0x100fe20008010804 */
[----:B------:R-:W-:Y:S01]  /*e870*/  FFMA.FTZ R8, R80, UR25, -R4 ;  /* 0x0000001950087c23 */ /* 0x000fe20008010804 */
[----:B------:R-:W-:Y:S01]  /*e880*/  FSETP.NEU.FTZ.AND P1, PT, R126, -INF , PT ;  /* 0xff8000007e00780b */ /* 0x000fe20003f3d000 */
[----:B------:R2:W-:Y:S01]  /*e890*/  MUFU.EX2 R16, R7 ;  /* 0x0000000700107308 */ /* 0x0005e20000000800 */
[----:B---3--:R-:W-:-:S07]  /*e8a0*/  FMNMX.FTZ R0, R0, R10, !PT ;  /* 0x0000000a00007209 */ /* 0x008fce0007810000 */
[----:B------:R3:W-:Y:S01]  /*e8b0*/  MUFU.EX2 R57, R3 ;  /* 0x0000000300397308 */ /* 0x0007e20000000800 */
[----:B------:R-:W4:Y:S07]  /*e8c0*/  SHFL.BFLY PT, R10, R0, 0x1, 0x1f ;  /* 0x0c201f00000a7f89 */ /* 0x000f2e00000e0000 */
[----:B------:R4:W4:Y:S01]  /*e8d0*/  MUFU.EX2 R22, R8 ;  /* 0x0000000800167308 */ /* 0x0009220000000800 */
[----:B--2---:R-:W-:Y:S01]  /*e8e0*/  FFMA.FTZ R7, R85, UR25, -R4 ;  /* 0x0000001955077c23 */ /* 0x004fe20008010804 */
[----:B------:R-:W-:Y:S01]  /*e8f0*/  IMAD.MOV.U32 R17, RZ, RZ, R125 ;  /* 0x000000ffff117224 */ /* 0x000fe200078e007d */
[----:B---3--:R-:W-:-:S02]  /*e900*/  FSEL R3, R6, RZ, P1 ;  /* 0x000000ff06037208 */ /* 0x008fc40000800000 */
[----:B------:R-:W-:-:S03]  /*e910*/  LOP3.LUT R6, R2, 0xffff, RZ, 0xc0, !PT ;  /* 0x0000ffff02067812 */ /* 0x000fc600078ec0ff */
[----:B------:R2:W3:Y:S01]  /*e920*/  MUFU.EX2 R45, R7 ;  /* 0x00000007002d7308 */ /* 0x0004e20000000800 */
[----:B-1----:R-:W-:Y:S01]  /*e930*/  FMNMX.FTZ R125, R5, R9, !PT ;  /* 0x00000009057d7209 */ /* 0x002fe20007810000 */
[--C-:B----4-:R-:W-:Y:S01]  /*e940*/  FFMA.FTZ R8, R82, UR25, -R3.reuse ;  /* 0x0000001952087c23 */ /* 0x110fe20008010803 */
[----:B------:R-:W-:-:S05]  /*e950*/  FFMA.FTZ R5, R91, UR25, -R3 ;  /* 0x000000195b057c23 */ /* 0x000fca0008010803 */
[----:B------:R1:W-:Y:S01]  /*e960*/  MUFU.EX2 R82, R8 ;  /* 0x0000000800527308 */ /* 0x0003e20000000800 */
[----:B--2---:R-:W-:Y:S02]  /*e970*/  SHF.R.U32.HI R7, RZ, 0x8, R6 ;  /* 0x00000008ff077819 */ /* 0x004fe40000011606 */
[----:B------:R-:W-:-:S05]  /*e980*/  LOP3.LUT R6, R2, 0xff, RZ, 0xc0, !PT ;  /* 0x000000ff02067812 */ /* 0x000fca00078ec0ff */
[----:B------:R2:W-:Y:S01]  /*e990*/  MUFU.EX2 R186, R5 ;  /* 0x0000000500ba7308 */ /* 0x0005e20000000800 */
[----:B-1----:R-:W-:Y:S02]  /*e9a0*/  PRMT R8, R6, 0x5410, R7 ;  /* 0x0000541006087816 */ /* 0x002fe40000000007 */
[--C-:B------:R-:W-:Y:S02]  /*e9b0*/  SHF.R.U32.HI R6, RZ, 0x10, R2.reuse ;  /* 0x00000010ff067819 */ /* 0x100fe40000011602 */
[----:B------:R-:W-:Y:S02]  /*e9c0*/  FSETP.NEU.FTZ.AND P0, PT, R125, -INF , PT ;  /* 0xff8000007d00780b */ /* 0x000fe40003f1d000 */
[----:B--2---:R-:W-:Y:S02]  /*e9d0*/  SHF.R.U32.HI R5, RZ, 0x18, R2 ;  /* 0x00000018ff057819 */ /* 0x004fe40000011602 */
[----:B------:R-:W-:Y:S01]  /*e9e0*/  LOP3.LUT R2, R6, 0xff, RZ, 0xc0, !PT ;  /* 0x000000ff06027812 */ /* 0x000fe200078ec0ff */
[----:B------:R-:W-:Y:S01]  /*e9f0*/  FFMA.FTZ R6, R93, UR25, -R3 ;  /* 0x000000195d067c23 */ /* 0x000fe20008010803 */
[----:B------:R-:W-:-:S02]  /*ea00*/  IMAD.MOV.U32 R93, RZ, RZ, R22 ;  /* 0x000000ffff5d7224 */ /* 0x000fc400078e0016 */
[----:B------:R-:W-:Y:S01]  /*ea10*/  IMAD.MOV.U32 R22, RZ, RZ, R18 ;  /* 0x000000ffff167224 */ /* 0x000fe200078e0012 */
[----:B------:R-:W-:Y:S01]  /*ea20*/  PRMT R18, R2, 0x5410, R5 ;  /* 0x0000541002127816 */ /* 0x000fe20000000005 */
[----:B------:R-:W-:Y:S01]  /*ea30*/  FMUL.FTZ R2, R125, UR25 ;  /* 0x000000197d027c20 */ /* 0x000fe20008410000 */
[----:B------:R-:W-:Y:S01]  /*ea40*/  FFMA.FTZ R5, R86, UR25, -R3 ;  /* 0x0000001956057c23 */ /* 0x000fe20008010803 */
[----:B------:R-:W-:-:S03]  /*ea50*/  IMAD.MOV.U32 R23, RZ, RZ, R124 ;  /* 0x000000ffff177224 */ /* 0x000fc600078e007c */
[----:B------:R-:W-:Y:S01]  /*ea60*/  FSEL R2, R2, RZ, P0 ;  /* 0x000000ff02027208 */ /* 0x000fe20000000000 */
[----:B------:R1:W-:Y:S01]  /*ea70*/  MUFU.EX2 R58, R5 ;  /* 0x00000005003a7308 */ /* 0x0003e20000000800 */
[----:B------:R-:W-:-:S03]  /*ea80*/  FMNMX.FTZ R124, R0, R10, !PT ;  /* 0x0000000a007c7209 */ /* 0x000fc60007810000 */
[----:B------:R-:W-:Y:S01]  /*ea90*/  FFMA.FTZ R0, R81, UR25, -R2 ;  /* 0x0000001951007c23 */ /* 0x000fe20008010802 */
[----:B------:R-:W-:-:S03]  /*eaa0*/  IMAD.MOV.U32 R32, RZ, RZ, R17 ;  /* 0x000000ffff207224 */ /* 0x000fc600078e0011 */
[----:B------:R2:W-:Y:S01]  /*eab0*/  MUFU.EX2 R81, R0 ;  /* 0x0000000000517308 */ /* 0x0005e20000000800 */
[----:B-1----:R-:W-:-:S05]  /*eac0*/  FSEL R5, R126, RZ, P1 ;  /* 0x000000ff7e057208 */ /* 0x002fca0000800000 */
[----:B------:R-:W-:Y:S01]  /*ead0*/  FADD.FTZ R17, R38, -R5 ;  /* 0x8000000526117221 */ /* 0x000fe20000010000 */
[----:B------:R-:W-:Y:S01]  /*eae0*/  FSEL R5, R125, RZ, P0 ;  /* 0x000000ff7d057208 */ /* 0x000fe20000000000 */
[----:B--2---:R-:W-:Y:S01]  /*eaf0*/  FFMA.FTZ R0, R90, UR25, -R2 ;  /* 0x000000195a007c23 */ /* 0x004fe20008010802 */
[----:B------:R-:W-:-:S03]  /*eb00*/  FSETP.NEU.FTZ.AND P0, PT, R124, -INF , PT ;  /* 0xff8000007c00780b */ /* 0x000fc60003f1d000 */
[----:B------:R1:W-:Y:S01]  /*eb10*/  MUFU.EX2 R11, R0 ;  /* 0x00000000000b7308 */ /* 0x0003e20000000800 */
[----:B------:R-:W-:Y:S01]  /*eb20*/  FADD.FTZ R7, R37, -R5 ;  /* 0x8000000525077221 */ /* 0x000fe20000010000 */
[----:B------:R-:W-:Y:S01]  /*eb30*/  FFMA.FTZ R5, R87, UR25, -R2 ;  /* 0x0000001957057c23 */ /* 0x000fe20008010802 */
[----:B------:R-:W-:-:S05]  /*eb40*/  IMAD.MOV.U32 R87, RZ, RZ, R16 ;  /* 0x000000ffff577224 */ /* 0x000fca00078e0010 */
[----:B------:R2:W4:Y:S01]  /*eb50*/  MUFU.EX2 R135, R6 ;  /* 0x0000000600877308 */ /* 0x0005220000000800 */
[----:B-1----:R-:W-:-:S05]  /*eb60*/  FSEL R0, R124, RZ, P0 ;  /* 0x000000ff7c007208 */ /* 0x002fca0000000000 */
[----:B------:R-:W-:Y:S01]  /*eb70*/  FADD.FTZ R16, R36, -R0 ;  /* 0x8000000024107221 */ /* 0x000fe20000010000 */
[----:B------:R-:W-:Y:S01]  /*eb80*/  FMUL.FTZ R0, R124, UR25 ;  /* 0x000000197c007c20 */ /* 0x000fe20008410000 */
[----:B--2---:R-:W-:Y:S02]  /*eb90*/  FSEL R6, R127, RZ, P2 ;  /* 0x000000ff7f067208 */ /* 0x004fe40001000000 */
[----:B------:R-:W-:Y:S02]  /*eba0*/  PRMT R176, R88, 0x7054, R88 ;  /* 0x0000705458b07816 */ /* 0x000fe40000000058 */
[----:B------:R-:W-:Y:S01]  /*ebb0*/  FSEL R0, R0, RZ, P0 ;  /* 0x000000ff00007208 */ /* 0x000fe20000000000 */
[----:B------:R-:W-:Y:S01]  /*ebc0*/  FADD.FTZ R9, R39, -R6 ;  /* 0x8000000627097221 */ /* 0x000fe20000010000 */
[----:B------:R-:W-:Y:S01]  /*ebd0*/  FFMA.FTZ R6, R89, UR25, -R2 ;  /* 0x0000001959067c23 */ /* 0x000fe20008010802 */
[--C-:B------:R-:W-:Y:S01]  /*ebe0*/  HSET2.LE.AND R14, R14, R176.reuse, PT ;  /* 0x000000b00e0e7233 */ /* 0x100fe20003803000 */
[----:B------:R3:W-:Y:S01]  /*ebf0*/  MUFU.EX2 R88, R5 ;  /* 0x0000000500587308 */ /* 0x0007e20000000800 */
[----:B------:R-:W-:Y:S01]  /*ec00*/  IMAD.MOV.U32 R47, RZ, RZ, R23 ;  /* 0x000000ffff2f7224 */ /* 0x000fe200078e0017 */
[--C-:B------:R-:W-:Y:S01]  /*ec10*/  HSET2.LE.AND R12, R21, R176.reuse, PT ;  /* 0x000000b0150c7233 */ /* 0x100fe20003803000 */
[----:B------:R-:W-:Y:S01]  /*ec20*/  IMAD.MOV.U32 R52, RZ, RZ, R22 ;  /* 0x000000ffff347224 */ /* 0x000fe200078e0016 */
[----:B------:R-:W-:-:S02]  /*ec30*/  HSET2.LE.AND R10, R20, R176, PT ;  /* 0x000000b0140a7233 */ /* 0x000fc40003803000 */
[----:B------:R-:W1:Y:S02]  /*ec40*/  LDSM.16.MT88.4 R20, [R184+0x4000] ;  /* 0x00400000b814783b */ /* 0x000e640000004200 */
[----:B------:R2:W1:Y:S01]  /*ec50*/  MUFU.EX2 R192, R6 ;  /* 0x0000000600c07308 */ /* 0x0004620000000800 */
[----:B------:R-:W-:Y:S01]  /*ec60*/  HSET2.LE.AND R15, R15, R176, PT ;  /* 0x000000b00f0f7233 */ /* 0x000fe20003803000 */
[----:B------:R-:W-:Y:S01]  /*ec70*/  FMUL.FTZ R9, R9, UR25 ;  /* 0x0000001909097c20 */ /* 0x000fe20008410000 */
[----:B---3--:R-:W-:Y:S01]  /*ec80*/  F2FP.BF16.F32.PACK_AB R5, R45, R57 ;  /* 0x000000392d05723e */ /* 0x008fe200000010ff */
[----:B--2---:R-:W-:-:S03]  /*ec90*/  FFMA.FTZ R6, R94, UR25, -R0 ;  /* 0x000000195e067c23 */ /* 0x004fc60008010800 */
[----:B------:R-:W-:Y:S01]  /*eca0*/  LOP3.LUT R14, R14, R5, RZ, 0xc0, !PT ;  /* 0x000000050e0e7212 */ /* 0x000fe200078ec0ff */
[----:B------:R2:W-:Y:S01]  /*ecb0*/  MUFU.EX2 R68, R6 ;  /* 0x0000000600447308 */ /* 0x0005e20000000800 */
[----:B----4-:R-:W-:Y:S01]  /*ecc0*/  F2FP.BF16.F32.PACK_AB R5, R58, R135 ;  /* 0x000000873a05723e */ /* 0x010fe200000010ff */
[----:B------:R-:W-:Y:S01]  /*ecd0*/  FMUL.FTZ R17, R17, UR25 ;  /* 0x0000001911117c20 */ /* 0x000fe20008410000 */
[----:B------:R-:W-:Y:S02]  /*ece0*/  FMUL.FTZ R16, R16, UR25 ;  /* 0x0000001910107c20 */ /* 0x000fe40008410000 */
[----:B------:R-:W-:Y:S01]  /*ecf0*/  LOP3.LUT R15, R15, R5, RZ, 0xc0, !PT ;  /* 0x000000050f0f7212 */ /* 0x000fe200078ec0ff */
[----:B------:R-:W-:Y:S01]  /*ed00*/  IMAD.MOV.U32 R89, RZ, RZ, R11 ;  /* 0x000000ffff597224 */ /* 0x000fe200078e000b */
[----:B------:R-:W-:Y:S01]  /*ed10*/  F2FP.BF16.F32.PACK_AB R5, R87, R93 ;  /* 0x0000005d5705723e */ /* 0x000fe200000010ff */
[----:B------:R3:W-:Y:S01]  /*ed20*/  MUFU.EX2 R76, R9 ;  /* 0x00000009004c7308 */ /* 0x0007e20000000800 */
[----:B------:R-:W-:Y:S01]  /*ed30*/  HSET2.LE.AND R11, R19, R176, PT ;  /* 0x000000b0130b7233 */ /* 0x000fe20003803000 */
[----:B--2---:R-:W-:-:S06]  /*ed40*/  FFMA.FTZ R6, R95, UR25, -R0 ;  /* 0x000000195f067c23 */ /* 0x004fcc0008010800 */
[----:B------:R2:W4:Y:S01]  /*ed50*/  MUFU.EX2 R90, R6 ;  /* 0x00000006005a7308 */ /* 0x0005220000000800 */
[----:B------:R-:W-:Y:S02]  /*ed60*/  LOP3.LUT R12, R12, R5, RZ, 0xc0, !PT ;  /* 0x000000050c0c7212 */ /* 0x000fe400078ec0ff */
[--C-:B---3--:R-:W-:Y:S02]  /*ed70*/  HSET2.LE.AND R9, R18, R176.reuse, PT ;  /* 0x000000b012097233 */ /* 0x108fe40003803000 */
[----:B------:R-:W-:-:S03]  /*ed80*/  HSET2.LE.AND R13, R13, R176, PT ;  /* 0x000000b00d0d7233 */ /* 0x000fc60003803000 */
[----:B------:R-:W3:Y:S01]  /*ed90*/  MUFU.EX2 R75, R17 ;  /* 0x00000011004b7308 */ /* 0x000ee20000000800 */
[----:B------:R-:W-:Y:S01]  /*eda0*/  F2FP.BF16.F32.PACK_AB R5, R186, R82 ;  /* 0x00000052ba05723e */ /* 0x000fe200000010ff */
[----:B--2---:R-:W-:-:S06]  /*edb0*/  FFMA.FTZ R6, R92, UR25, -R0 ;  /* 0x000000195c067c23 */ /* 0x004fcc0008010800 */
[----:B------:R2:W-:Y:S01]  /*edc0*/  MUFU.EX2 R77, R16 ;  /* 0x00000010004d7308 */ /* 0x0005e20000000800 */
[----:B------:R-:W-:-:S07]  /*edd0*/  LOP3.LUT R13, R13, R5, RZ, 0xc0, !PT ;  /* 0x000000050d0d7212 */ /* 0x000fce00078ec0ff */
[----:B------:R4:W-:Y:S01]  /*ede0*/  MUFU.EX2 R80, R6 ;  /* 0x0000000600507308 */ /* 0x0009e20000000800 */
[----:B-1----:R-:W-:Y:S01]  /*edf0*/  F2FP.BF16.F32.PACK_AB R5, R192, R88 ;  /* 0x00000058c005723e */ /* 0x002fe200000010ff */
[----:B--2---:R-:W1:Y:S01]  /*ee00*/  LDSM.16.MT88.4 R16, [R185+0x4000] ;  /* 0x00400000b910783b */ /* 0x004e620000004200 */
[----:B----4-:R-:W-:-:S05]  /*ee10*/  FFMA.FTZ R6, R96, UR25, -R0 ;  /* 0x0000001960067c23 */ /* 0x010fca0008010800 */
[----:B------:R-:W2:Y:S01]  /*ee20*/  MUFU.EX2 R95, R6 ;  /* 0x00000006005f7308 */ /* 0x000ea20000000800 */
[----:B------:R-:W-:Y:S01]  /*ee30*/  LOP3.LUT R10, R10, R5, RZ, 0xc0, !PT ;  /* 0x000000050a0a7212 */ /* 0x000fe200078ec0ff */
[----:B------:R-:W-:Y:S01]  /*ee40*/  FMUL.FTZ R7, R7, UR25 ;  /* 0x0000001907077c20 */ /* 0x000fe20008410000 */
[----:B------:R-:W-:Y:S02]  /*ee50*/  F2FP.BF16.F32.PACK_AB R5, R90, R68 ;  /* 0x000000445a05723e */ /* 0x000fe400000010ff */
[----:B------:R-:W-:Y:S02]  /*ee60*/  HSET2.LE.AND R8, R8, R176, PT ;  /* 0x000000b008087233 */ /* 0x000fe40003803000 */
[----:B------:R-:W-:Y:S01]  /*ee70*/  LOP3.LUT R11, R11, R5, RZ, 0xc0, !PT ;  /* 0x000000050b0b7212 */ /* 0x000fe200078ec0ff */
[----:B------:R4:W1:Y:S01]  /*ee80*/  MUFU.EX2 R73, R7 ;  /* 0x0000000700497308 */ /* 0x0008620000000800 */
[----:B------:R-:W-:Y:S01]  /*ee90*/  F2FP.BF16.F32.PACK_AB R5, R89, R81 ;  /* 0x000000515905723e */ /* 0x000fe200000010ff */
[-C--:B------:R-:W-:Y:S01]  /*eea0*/  FMUL.FTZ R164, R164, R76.reuse ;  /* 0x0000004ca4a47220 */ /* 0x080fe20000410000 */
[----:B------:R-:W-:-:S02]  /*eeb0*/  FMUL.FTZ R165, R165, R76 ;  /* 0x0000004ca5a57220 */ /* 0x000fc40000410000 */
[----:B------:R-:W-:Y:S01]  /*eec0*/  LOP3.LUT R8, R8, R5, RZ, 0xc0, !PT ;  /* 0x0000000508087212 */ /* 0x000fe200078ec0ff */
[-C--:B---3--:R-:W-:Y:S01]  /*eed0*/  FMUL.FTZ R166, R166, R75.reuse ;  /* 0x0000004ba6a67220 */ /* 0x088fe20000410000 */
[----:B------:R-:W-:Y:S01]  /*eee0*/  FMUL.FTZ R167, R167, R75 ;  /* 0x0000004ba7a77220 */ /* 0x000fe20000410000 */
[----:B--2---:R-:W-:Y:S02]  /*eef0*/  F2FP.BF16.F32.PACK_AB R5, R95, R80 ;  /* 0x000000505f05723e */ /* 0x004fe400000010ff */
[----:B------:R-:W-:Y:S02]  /*ef00*/  LOP3.LUT R6, R25, UR18, R28, 0x96, !PT ;  /* 0x0000001219067c12 */ /* 0x000fe4000f8e961c */
[----:B------:R-:W-:Y:S01]  /*ef10*/  LOP3.LUT R9, R9, R5, RZ, 0xc0, !PT ;  /* 0x0000000509097212 */ /* 0x000fe200078ec0ff */
[----:B------:R-:W-:Y:S01]  /*ef20*/  FFMA.FTZ R5, R98, UR25, -R2 ;  /* 0x0000001962057c23 */ /* 0x000fe20008010802 */
[----:B------:R-:W-:Y:S01]  /*ef30*/  IMAD.MOV.U32 R44, RZ, RZ, R32 ;  /* 0x000000ffff2c7224 */ /* 0x000fe200078e0020 */
[----:B------:R-:W-:Y:S01]  /*ef40*/  UIADD3 UR28, UR27, 0x646e171e, URZ ;  /* 0x646e171e1b1c7890 */ /* 0x000fe2000fffe03f */
[----:B------:R-:W-:Y:S01]  /*ef50*/  HMMA.16816.F32.BF16 R32, R12, R20, R164 ;  /* 0x000000140c20723c */ /* 0x000fe200000418a4 */
[----:B------:R2:W-:Y:S01]  /*ef60*/  MUFU.EX2 R165, R5 ;  /* 0x0000000500a57308 */ /* 0x0005e20000000800 */
[----:B----4-:R-:W-:-:S04]  /*ef70*/  IMAD.WIDE.U32 R6, R6, -0x2daee0ad, RZ ;  /* 0xd2511f5306067825 */ /* 0x010fc800078e00ff */
[-C--:B-1----:R-:W-:Y:S01]  /*ef80*/  FMUL.FTZ R152, R152, R73.reuse ;  /* 0x0000004998987220 */ /* 0x082fe20000410000 */
[----:B------:R-:W-:Y:S01]  /*ef90*/  FMUL.FTZ R153, R153, R73 ;  /* 0x0000004999997220 */ /* 0x000fe20000410000 */
[-C--:B------:R-:W-:Y:S01]  /*efa0*/  FMUL.FTZ R154, R154, R77.reuse ;  /* 0x0000004d9a9a7220 */ /* 0x080fe20000410000 */
[----:B------:R-:W-:Y:S01]  /*efb0*/  FMUL.FTZ R155, R155, R77 ;  /* 0x0000004d9b9b7220 */ /* 0x000fe20000410000 */
[-C--:B------:R-:W-:Y:S01]  /*efc0*/  FMUL.FTZ R144, R144, R73.reuse ;  /* 0x0000004990907220 */ /* 0x080fe20000410000 */
[-C--:B------:R-:W-:Y:S01]  /*efd0*/  FMUL.FTZ R145, R145, R73.reuse ;  /* 0x0000004991917220 */ /* 0x080fe20000410000 */
[-C--:B------:R-:W-:Y:S01]  /*efe0*/  FMUL.FTZ R140, R140, R73.reuse ;  /* 0x000000498c8c7220 */ /* 0x080fe20000410000 */
[-C--:B------:R-:W-:Y:S01]  /*eff0*/  FMUL.FTZ R141, R141, R73.reuse ;  /* 0x000000498d8d7220 */ /* 0x080fe20000410000 */
[-C--:B------:R-:W-:Y:S01]  /*f000*/  FMUL.FTZ R136, R136, R73.reuse ;  /* 0x0000004988887220 */ /* 0x080fe20000410000 */
[----:B------:R-:W-:Y:S01]  /*f010*/  FMUL.FTZ R137, R137, R73 ;  /* 0x0000004989897220 */ /* 0x000fe20000410000 */
[-C--:B------:R-:W-:Y:S01]  /*f020*/  FMUL.FTZ R146, R146, R77.reuse ;  /* 0x0000004d92927220 */ /* 0x080fe20000410000 */
[-C--:B------:R-:W-:Y:S01]  /*f030*/  FMUL.FTZ R147, R147, R77.reuse ;  /* 0x0000004d93937220 */ /* 0x080fe20000410000 */
[-C--:B------:R-:W-:Y:S01]  /*f040*/  FMUL.FTZ R142, R142, R77.reuse ;  /* 0x0000004d8e8e7220 */ /* 0x080fe20000410000 */
[-C--:B------:R-:W-:Y:S01]  /*f050*/  FMUL.FTZ R143, R143, R77.reuse ;  /* 0x0000004d8f8f7220 */ /* 0x080fe20000410000 */
[-C--:B------:R-:W-:Y:S01]  /*f060*/  FMUL.FTZ R138, R138, R77.reuse ;  /* 0x0000004d8a8a7220 */ /* 0x080fe20000410000 */
[----:B--2---:R-:W-:Y:S01]  /*f070*/  FFMA.FTZ R5, R97, UR25, -R2 ;  /* 0x0000001961057c23 */ /* 0x004fe20008010802 */
[----:B------:R-:W-:Y:S01]  /*f080*/  FMUL.FTZ R139, R139, R77 ;  /* 0x0000004d8b8b7220 */ /* 0x000fe20000410000 */
[----:B------:R-:W-:-:S02]  /*f090*/  FMUL.FTZ R160, R160, R76 ;  /* 0x0000004ca0a07220 */ /* 0x000fc40000410000 */
[----:B------:R1:W-:Y:S01]  /*f0a0*/  MUFU.EX2 R83, R5 ;  /* 0x0000000500537308 */ /* 0x0003e20000000800 */
[-C--:B------:R-:W-:Y:S01]  /*f0b0*/  FMUL.FTZ R161, R161, R76.reuse ;  /* 0x0000004ca1a17220 */ /* 0x080fe20000410000 */
[-C--:B------:R-:W-:Y:S01]  /*f0c0*/  FMUL.FTZ R162, R162, R75.reuse ;  /* 0x0000004ba2a27220 */ /* 0x080fe20000410000 */
[-C--:B------:R-:W-:Y:S01]  /*f0d0*/  FMUL.FTZ R163, R163, R75.reuse ;  /* 0x0000004ba3a37220 */ /* 0x080fe20000410000 */
[-C--:B------:R-:W-:Y:S01]  /*f0e0*/  FMUL.FTZ R156, R156, R76.reuse ;  /* 0x0000004c9c9c7220 */ /* 0x080fe20000410000 */
[-C--:B------:R-:W-:Y:S01]  /*f0f0*/  FMUL.FTZ R157, R157, R76.reuse ;  /* 0x0000004c9d9d7220 */ /* 0x080fe20000410000 */
[-C--:B------:R-:W-:Y:S01]  /*f100*/  FMUL.FTZ R158, R158, R75.reuse ;  /* 0x0000004b9e9e7220 */ /* 0x080fe20000410000 */
[-C--:B------:R-:W-:Y:S01]  /*f110*/  FMUL.FTZ R159, R159, R75.reuse ;  /* 0x0000004b9f9f7220 */ /* 0x080fe20000410000 */
[-C--:B------:R-:W-:Y:S01]  /*f120*/  FMUL.FTZ R148, R148, R76.reuse ;  /* 0x0000004c94947220 */ /* 0x080fe20000410000 */
[----:B------:R-:W-:Y:S01]  /*f130*/  FMUL.FTZ R149, R149, R76 ;  /* 0x0000004c95957220 */ /* 0x000fe20000410000 */
[-C--:B------:R-:W-:Y:S01]  /*f140*/  FMUL.FTZ R150, R150, R75.reuse ;  /* 0x0000004b96967220 */ /* 0x080fe20000410000 */
[----:B------:R-:W-:Y:S01]  /*f150*/  FMUL.FTZ R151, R151, R75 ;  /* 0x0000004b97977220 */ /* 0x000fe20000410000 */
[----:B------:R-:W-:Y:S01]  /*f160*/  HMMA.16816.F32.BF16 R152, R8, R20, R152 ;  /* 0x000000140898723c */ /* 0x000fe20000041898 */
[----:B-1----:R-:W-:-:S02]  /*f170*/  LOP3.LUT R5, R7, UR28, R26, 0x96, !PT ;  /* 0x0000001c07057c12 */ /* 0x002fc4000f8e961a */
[----:B------:R-:W-:-:S03]  /*f180*/  LOP3.LUT R7, R6, 0xffff, RZ, 0xc0, !PT ;  /* 0x0000ffff06077812 */ /* 0x000fc600078ec0ff */
[C---:B------:R-:W-:Y:S06]  /*f190*/  HMMA.16816.F32.BF16 R144, R8.reuse, R22, R144 ;  /* 0x000000160890723c */ /* 0x040fec0000041890 */
[C---:B------:R-:W-:Y:S06]  /*f1a0*/  HMMA.16816.F32.BF16 R140, R8.reuse, R16, R140 ;  /* 0x00000010088c723c */ /* 0x040fec000004188c */
[----:B------:R-:W-:Y:S07]  /*f1b0*/  HMMA.16816.F32.BF16 R136, R8, R18, R136 ;  /* 0x000000120888723c */ /* 0x000fee0000041888 */
[----:B------:R-:W-:-:S02]  /*f1c0*/  LOP3.LUT R11, R6, 0xff, RZ, 0xc0, !PT ;  /* 0x000000ff060b7812 */ /* 0x000fc400078ec0ff */
[--C-:B------:R-:W-:Y:S02]  /*f1d0*/  SHF.R.U32.HI R10, RZ, 0x10, R6.reuse ;  /* 0x00000010ff0a7819 */ /* 0x100fe40000011606 */
[----:B------:R-:W-:Y:S02]  /*f1e0*/  SHF.R.U32.HI R9, RZ, 0x18, R6 ;  /* 0x00000018ff097819 */ /* 0x000fe40000011606 */
[----:B------:R-:W-:Y:S01]  /*f1f0*/  SHF.R.U32.HI R6, RZ, 0x8, R7 ;  /* 0x00000008ff067819 */ /* 0x000fe20000011607 */
[C---:B------:R-:W-:Y:S06]  /*f200*/  HMMA.16816.F32.BF16 R160, R12.reuse, R22, R160 ;  /* 0x000000160ca0723c */ /* 0x040fec00000418a0 */
[C---:B------:R-:W-:Y:S06]  /*f210*/  HMMA.16816.F32.BF16 R156, R12.reuse, R16, R156 ;  /* 0x000000100c9c723c */ /* 0x040fec000004189c */
[----:B------:R-:W-:Y:S01]  /*f220*/  HMMA.16816.F32.BF16 R148, R12, R18, R148 ;  /* 0x000000120c94723c */ /* 0x000fe20000041894 */
[--C-:B------:R-:W-:Y:S01]  /*f230*/  FFMA.FTZ R8, R78, UR25, -R2.reuse ;  /* 0x000000194e087c23 */ /* 0x100fe20008010802 */
[----:B------:R-:W-:Y:S01]  /*f240*/  FFMA.FTZ R7, R79, UR25, -R2 ;  /* 0x000000194f077c23 */ /* 0x000fe20008010802 */
[----:B------:R-:W1:Y:S04]  /*f250*/  LDSM.16.MT88.4 R16, [R184+0x4400] ;  /* 0x00440000b810783b */ /* 0x000e680000004200 */
[----:B------:R-:W-:Y:S01]  /*f260*/  PRMT R12, R11, 0x5410, R6 ;  /* 0x000054100b0c7816 */ /* 0x000fe20000000006 */
[----:B------:R-:W2:Y:S01]  /*f270*/  LDSM.16.MT88.4 R20, [R185+0x4400] ;  /* 0x00440000b914783b */ /* 0x000ea20000004200 */
[----:B------:R-:W-:-:S04]  /*f280*/  LOP3.LUT R6, R10, 0xff, RZ, 0xc0, !PT ;  /* 0x000000ff0a067812 */ /* 0x000fc800078ec0ff */
[----:B------:R-:W-:Y:S02]  /*f290*/  PRMT R11, R6, 0x5410, R9 ;  /* 0x00005410060b7816 */ /* 0x000fe40000000009 */
[----:B------:R-:W-:Y:S01]  /*f2a0*/  LOP3.LUT R6, R5, 0xffff, RZ, 0xc0, !PT ;  /* 0x0000ffff05067812 */ /* 0x000fe200078ec0ff */
[----:B------:R3:W-:Y:S08]  /*f2b0*/  MUFU.EX2 R98, R8 ;  /* 0x0000000800627308 */ /* 0x0007f00000000800 */
[----:B------:R4:W1:Y:S01]  /*f2c0*/  MUFU.EX2 R188, R7 ;  /* 0x0000000700bc7308 */ /* 0x0008620000000800 */
[----:B---3--:R-:W-:Y:S01]  /*f2d0*/  SHF.R.U32.HI R8, RZ, 0x8, R6 ;  /* 0x00000008ff087819 */ /* 0x008fe20000011606 */
[----:B------:R-:W-:-:S06]  /*f2e0*/  FFMA.FTZ R6, R99, UR25, -R0 ;  /* 0x0000001963067c23 */ /* 0x000fcc0008010800 */
[----:B------:R3:W-:Y:S01]  /*f2f0*/  MUFU.EX2 R191, R6 ;  /* 0x0000000600bf7308 */ /* 0x0007e20000000800 */
[----:B----4-:R-:W-:Y:S01]  /*f300*/  FFMA.FTZ R7, R101, UR25, -R0 ;  /* 0x0000001965077c23 */ /* 0x010fe20008010800 */
[----:B------:R-:W-:-:S06]  /*f310*/  LOP3.LUT R10, R5, 0xff, RZ, 0xc0, !PT ;  /* 0x000000ff050a7812 */ /* 0x000fcc00078ec0ff */
[----:B------:R4:W-:Y:S01]  /*f320*/  MUFU.EX2 R164, R7 ;  /* 0x0000000700a47308 */ /* 0x0009e20000000800 */
[----:B------:R-:W-:Y:S01]  /*f330*/  SHF.R.U32.HI R9, RZ, 0x18, R5 ;  /* 0x00000018ff097819 */ /* 0x000fe20000011605 */
[----:B---3--:R-:W-:-:S06]  /*f340*/  FFMA.FTZ R6, R100, UR25, -R0 ;  /* 0x0000001964067c23 */ /* 0x008fcc0008010800 */
[----:B------:R1:W3:Y:S01]  /*f350*/  MUFU.EX2 R97, R6 ;  /* 0x0000000600617308 */ /* 0x0002e20000000800 */
[----:B----4-:R-:W-:-:S04]  /*f360*/  SHF.R.U32.HI R7, RZ, 0x10, R5 ;  /* 0x00000010ff077819 */ /* 0x010fc80000011605 */
[----:B------:R-:W-:Y:S01]  /*f370*/  LOP3.LUT R5, R7, 0xff, RZ, 0xc0, !PT ;  /* 0x000000ff07057812 */ /* 0x000fe200078ec0ff */
[----:B------:R-:W-:-:S03]  /*f380*/  FFMA.FTZ R7, R102, UR25, -R0 ;  /* 0x0000001966077c23 */ /* 0x000fc60008010800 */
[----:B------:R-:W-:Y:S02]  /*f390*/  PRMT R9, R5, 0x5410, R9 ;  /* 0x0000541005097816 */ /* 0x000fe40000000009 */
[--C-:B------:R-:W-:Y:S01]  /*f3a0*/  HSET2.LE.AND R5, R12, R176.reuse, PT ;  /* 0x000000b00c057233 */ /* 0x100fe20003803000 */
[----:B------:R-:W4:Y:S01]  /*f3b0*/  MUFU.EX2 R166, R7 ;  /* 0x0000000700a67308 */ /* 0x000f220000000800 */
[----:B-1----:R-:W-:Y:S02]  /*f3c0*/  F2FP.BF16.F32.PACK_AB R6, R188, R98 ;  /* 0x00000062bc06723e */ /* 0x002fe400000010ff */
[----:B------:R-:W-:Y:S02]  /*f3d0*/  PRMT R8, R10, 0x5410, R8 ;  /* 0x000054100a087816 */ /* 0x000fe40000000008 */
[----:B------:R-:W-:Y:S02]  /*f3e0*/  LOP3.LUT R10, R5, R6, RZ, 0xc0, !PT ;  /* 0x00000006050a7212 */ /* 0x000fe400078ec0ff */
[----:B------:R-:W-:-:S02]  /*f3f0*/  HSET2.LE.AND R5, R11, R176, PT ;  /* 0x000000b00b057233 */ /* 0x000fc40003803000 */
        /* <DEDUP_REMOVED lines=8> */
[----:B------:R-:W-:Y:S01]  /*f480*/  FFMA.FTZ R5, R108, UR25, -R4 ;  /* 0x000000196c057c23 */ /* 0x000fe20008010804 */
[----:B------:R-:W-:Y:S02]  /*f490*/  IMAD.MOV.U32 R26, RZ, RZ, R43 ;  /* 0x000000ffff1a7224 */ /* 0x000fe400078e002b */
[----:B------:R-:W-:Y:S02]  /*f4a0*/  IMAD.MOV.U32 R92, RZ, RZ, R42 ;  /* 0x000000ffff5c7224 */ /* 0x000fe400078e002a */
[----:B------:R-:W-:Y:S02]  /*f4b0*/  IMAD.MOV.U32 R86, RZ, RZ, R41 ;  /* 0x000000ffff567224 */ /* 0x000fe400078e0029 */
[----:B------:R-:W-:Y:S02]  /*f4c0*/  IMAD.MOV.U32 R84, RZ, RZ, R40 ;  /* 0x000000ffff547224 */ /* 0x000fe400078e0028 */
[----:B------:R-:W-:Y:S01]  /*f4d0*/  HMMA.16816.F32.BF16 R40, R8, R18, R144 ;  /* 0x000000120828723c */ /* 0x000fe20000041890 */
[----:B------:R1:W-:Y:S01]  /*f4e0*/  MUFU.EX2 R147, R5 ;  /* 0x0000000500937308 */ /* 0x0003e20000000800 */
[----:B------:R-:W-:Y:S01]  /*f4f0*/  LOP3.LUT R6, R31, UR18, R48, 0x96, !PT ;  /* 0x000000121f067c12 */ /* 0x000fe2000f8e9630 */
[----:B------:R-:W-:-:S02]  /*f500*/  IMAD.MOV.U32 R91, RZ, RZ, R47 ;  /* 0x000000ffff5b7224 */ /* 0x000fc400078e002f */
[----:B------:R-:W-:Y:S02]  /*f510*/  IMAD.MOV.U32 R85, RZ, RZ, R46 ;  /* 0x000000ffff557224 */ /* 0x000fe400078e002e */
[----:B------:R-:W-:Y:S02]  /*f520*/  IMAD.MOV.U32 R25, RZ, RZ, R45 ;  /* 0x000000ffff197224 */ /* 0x000fe400078e002d */
[----:B------:R-:W-:Y:S02]  /*f530*/  IMAD.MOV.U32 R71, RZ, RZ, R44 ;  /* 0x000000ffff477224 */ /* 0x000fe400078e002c */
[----:B------:R-:W-:Y:S01]  /*f540*/  HMMA.16816.F32.BF16 R44, R8, R16, R152 ;  /* 0x00000010082c723c */ /* 0x000fe20000041898 */
[----:B------:R-:W-:-:S04]  /*f550*/  IMAD.WIDE.U32 R6, R6, -0x2daee0ad, RZ ;  /* 0xd2511f5306067825 */ /* 0x000fc800078e00ff */
[----:B-1----:R-:W-:-:S04]  /*f560*/  FFMA.FTZ R5, R107, UR25, -R4 ;  /* 0x000000196b057c23 */ /* 0x002fc80008010804 */
[----:B------:R1:W-:Y:S01]  /*f570*/  MUFU.EX2 R152, R5 ;  /* 0x0000000500987308 */ /* 0x0003e20000000800 */
[C---:B--2---:R-:W-:Y:S06]  /*f580*/  HMMA.16816.F32.BF16 R36, R8.reuse, R20, R140 ;  /* 0x000000140824723c */ /* 0x044fec000004188c */
[----:B------:R-:W-:Y:S01]  /*f590*/  HMMA.16816.F32.BF16 R136, R8, R22, R136 ;  /* 0x000000160888723c */ /* 0x000fe20000041888 */
[----:B-1----:R-:W-:-:S04]  /*f5a0*/  FFMA.FTZ R5, R103, UR25, -R4 ;  /* 0x0000001967057c23 */ /* 0x002fc80008010804 */
[----:B------:R1:W-:Y:S02]  /*f5b0*/  MUFU.EX2 R155, R5 ;  /* 0x00000005009b7308 */ /* 0x0003e40000000800 */
[----:B------:R-:W-:Y:S02]  /*f5c0*/  LOP3.LUT R11, R6, 0xff, RZ, 0xc0, !PT ;  /* 0x000000ff060b7812 */ /* 0x000fe400078ec0ff */
[--C-:B------:R-:W-:Y:S02]  /*f5d0*/  SHF.R.U32.HI R10, RZ, 0x10, R6.reuse ;  /* 0x00000010ff0a7819 */ /* 0x100fe40000011606 */
[----:B------:R-:W-:Y:S01]  /*f5e0*/  SHF.R.U32.HI R9, RZ, 0x18, R6 ;  /* 0x00000018ff097819 */ /* 0x000fe20000011606 */
[----:B------:R-:W-:Y:S01]  /*f5f0*/  FFMA.FTZ R8, R104, UR25, -R4 ;  /* 0x0000001968087c23 */ /* 0x000fe20008010804 */
[----:B-1----:R-:W-:Y:S02]  /*f600*/  LOP3.LUT R5, R7, UR28, R50, 0x96, !PT ;  /* 0x0000001c07057c12 */ /* 0x002fe4000f8e9632 */
[----:B------:R-:W-:-:S04]  /*f610*/  LOP3.LUT R7, R6, 0xffff, RZ, 0xc0, !PT ;  /* 0x0000ffff06077812 */ /* 0x000fc800078ec0ff */
[----:B------:R-:W-:Y:S01]  /*f620*/  SHF.R.U32.HI R6, RZ, 0x8, R7 ;  /* 0x00000008ff067819 */ /* 0x000fe20000011607 */
[----:B------:R-:W-:-:S03]  /*f630*/  FFMA.FTZ R7, R105, UR25, -R3 ;  /* 0x0000001969077c23 */ /* 0x000fc60008010803 */
[----:B------:R-:W-:Y:S02]  /*f640*/  PRMT R12, R11, 0x5410, R6 ;  /* 0x000054100b0c7816 */ /* 0x000fe40000000006 */
[----:B------:R-:W-:Y:S01]  /*f650*/  LOP3.LUT R6, R10, 0xff, RZ, 0xc0, !PT ;  /* 0x000000ff0a067812 */ /* 0x000fe200078ec0ff */
[----:B------:R1:W2:Y:S03]  /*f660*/  MUFU.EX2 R167, R8 ;  /* 0x0000000800a77308 */ /* 0x0002a60000000800 */
[----:B------:R-:W-:Y:S02]  /*f670*/  PRMT R11, R6, 0x5410, R9 ;  /* 0x00005410060b7816 */ /* 0x000fe40000000009 */
[----:B------:R-:W-:-:S03]  /*f680*/  LOP3.LUT R6, R5, 0xffff, RZ, 0xc0, !PT ;  /* 0x0000ffff05067812 */ /* 0x000fc600078ec0ff */
[----:B------:R3:W-:Y:S01]  /*f690*/  MUFU.EX2 R154, R7 ;  /* 0x00000007009a7308 */ /* 0x0007e20000000800 */
[----:B------:R-:W-:Y:S02]  /*f6a0*/  LOP3.LUT R10, R5, 0xff, RZ, 0xc0, !PT ;  /* 0x000000ff050a7812 */ /* 0x000fe400078ec0ff */
[----:B------:R-:W-:Y:S02]  /*f6b0*/  SHF.R.U32.HI R9, RZ, 0x18, R5 ;  /* 0x00000018ff097819 */ /* 0x000fe40000011605 */
[----:B-1----:R-:W-:Y:S01]  /*f6c0*/  SHF.R.U32.HI R8, RZ, 0x8, R6 ;  /* 0x00000008ff087819 */ /* 0x002fe20000011606 */
[--C-:B------:R-:W-:Y:S01]  /*f6d0*/  FFMA.FTZ R6, R109, UR25, -R3.reuse ;  /* 0x000000196d067c23 */ /* 0x100fe20008010803 */
[----:B---3--:R-:W-:-:S04]  /*f6e0*/  FFMA.FTZ R7, R106, UR25, -R3 ;  /* 0x000000196a077c23 */ /* 0x008fc80008010803 */
[----:B------:R1:W3:Y:S08]  /*f6f0*/  MUFU.EX2 R78, R7 ;  /* 0x00000007004e7308 */ /* 0x0002f00000000800 */
[----:B------:R4:W-:Y:S01]  /*f700*/  MUFU.EX2 R143, R6 ;  /* 0x00000006008f7308 */ /* 0x0009e20000000800 */
[----:B-1----:R-:W-:-:S04]  /*f710*/  SHF.R.U32.HI R7, RZ, 0x10, R5 ;  /* 0x00000010ff077819 */ /* 0x002fc80000011605 */
[----:B------:R-:W-:Y:S01]  /*f720*/  LOP3.LUT R5, R7, 0xff, RZ, 0xc0, !PT ;  /* 0x000000ff07057812 */ /* 0x000fe200078ec0ff */
[----:B----4-:R-:W-:-:S03]  /*f730*/  FFMA.FTZ R6, R110, UR25, -R3 ;  /* 0x000000196e067c23 */ /* 0x010fc60008010803 */
[----:B------:R-:W-:Y:S02]  /*f740*/  PRMT R7, R5, 0x5410, R9 ;  /* 0x0000541005077816 */ /* 0x000fe40000000009 */
[----:B------:R-:W-:Y:S01]  /*f750*/  HSET2.LE.AND R5, R12, R176, PT ;  /* 0x000000b00c057233 */ /* 0x000fe20003803000 */
[----:B------:R2:W1:Y:S01]  /*f760*/  MUFU.EX2 R146, R6 ;  /* 0x0000000600927308 */ /* 0x0004620000000800 */
[----:B------:R-:W-:Y:S02]  /*f770*/  PRMT R8, R10, 0x5410, R8 ;  /* 0x000054100a087816 */ /* 0x000fe40000000008 */
[----:B--2---:R-:W-:-:S04]  /*f780*/  F2FP.BF16.F32.PACK_AB R6, R167, R155 ;  /* 0x0000009ba706723e */ /* 0x004fc800000010ff */
[----:B------:R-:W-:Y:S02]  /*f790*/  LOP3.LUT R10, R5, R6, RZ, 0xc0, !PT ;  /* 0x00000006050a7212 */ /* 0x000fe400078ec0ff */
[----:B------:R-:W-:Y:S02]  /*f7a0*/  HSET2.LE.AND R5, R11, R176, PT ;  /* 0x000000b00b057233 */ /* 0x000fe40003803000 */
[----:B---3--:R-:W-:-:S04]  /*f7b0*/  F2FP.BF16.F32.PACK_AB R6, R78, R154 ;  /* 0x0000009a4e06723e */ /* 0x008fc800000010ff */
[----:B------:R-:W-:Y:S02]  /*f7c0*/  LOP3.LUT R11, R5, R6, RZ, 0xc0, !PT ;  /* 0x00000006050b7212 */ /* 0x000fe400078ec0ff */
[----:B------:R-:W-:Y:S02]  /*f7d0*/  HSET2.LE.AND R5, R8, R176, PT ;  /* 0x000000b008057233 */ /* 0x000fe40003803000 */
[----:B------:R-:W-:Y:S01]  /*f7e0*/  F2FP.BF16.F32.PACK_AB R6, R152, R147 ;  /* 0x000000939806723e */ /* 0x000fe200000010ff */
[----:B------:R-:W-:-:S03]  /*f7f0*/  UIADD3 UR35, UR36, 0x1, URZ ;  /* 0x0000000124237890 */ /* 0x000fc6000fffe03f */
[----:B------:R-:W-:Y:S02]  /*f800*/  LOP3.LUT R8, R5, R6, RZ, 0xc0, !PT ;  /* 0x0000000605087212 */ /* 0x000fe400078ec0ff */
[----:B------:R-:W-:Y:S02]  /*f810*/  HSET2.LE.AND R5, R7, R176, PT ;  /* 0x000000b007057233 */ /* 0x000fe40003803000 */
[----:B-1----:R-:W-:-:S04]  /*f820*/  F2FP.BF16.F32.PACK_AB R6, R146, R143 ;  /* 0x0000008f9206723e */ /* 0x002fc800000010ff */
[----:B------:R-:W-:Y:S01]  /*f830*/  LOP3.LUT R9, R5, R6, RZ, 0xc0, !PT ;  /* 0x0000000605097212 */ /* 0x000fe200078ec0ff */
[----:B------:R-:W-:-:S05]  /*f840*/  IMAD.U32 R5, RZ, RZ, UR35 ;  /* 0x00000023ff057e24 */ /* 0x000fca000f8e00ff */
[----:B------:R-:W-:Y:S01]  /*f850*/  LOP3.LUT R5, R177, UR27, R5, 0x96, !PT ;  /* 0x0000001bb1057c12 */ /* 0x000fe2000f8e9605 */
[----:B------:R-:W-:-:S04]  /*f860*/  IMAD.WIDE.U32 R100, R215, -0x326172a9, RZ ;  /* 0xcd9e8d57d7647825 */ /* 0x000fc800078e00ff */
[----:B------:R-:W-:Y:S01]  /*f870*/  IMAD.WIDE.U32 R12, R5, -0x326172a9, RZ ;  /* 0xcd9e8d57050c7825 */ /* 0x000fe200078e00ff */
[----:B------:R-:W-:Y:S04]  /*f880*/  HMMA.16816.F32.BF16 R32, R8, R16, R32 ;  /* 0x000000100820723c */ /* 0x000fe80000041820 */
[----:B------:R-:W-:Y:S02]  /*f890*/  LOP3.LUT R6, R13, UR7, R100, 0x96, !PT ;  /* 0x000000070d067c12 */ /* 0x000fe4000f8e9664 */
[----:B------:R-:W-:Y:S01]  /*f8a0*/  LOP3.LUT R5, R67, UR6, R12, 0x96, !PT ;  /* 0x0000000643057c12 */ /* 0x000fe2000f8e960c */
[----:B------:R-:W-:Y:S02]  /*f8b0*/  IMAD.MOV.U32 R14, RZ, RZ, R58 ;  /* 0x000000ffff0e7224 */ /* 0x000fe400078e003a */
[----:B------:R-:W-:-:S02]  /*f8c0*/  IMAD.MOV.U32 R15, RZ, RZ, R57 ;  /* 0x000000ffff0f7224 */ /* 0x000fc400078e0039 */
[----:B------:R-:W-:Y:S02]  /*f8d0*/  IMAD.MOV.U32 R29, RZ, RZ, R56 ;  /* 0x000000ffff1d7224 */ /* 0x000fe400078e0038 */
[----:B------:R-:W-:Y:S01]  /*f8e0*/  IMAD.MOV.U32 R28, RZ, RZ, R53 ;  /* 0x000000ffff1c7224 */ /* 0x000fe200078e0035 */
[C---:B------:R-:W-:Y:S01]  /*f8f0*/  HMMA.16816.F32.BF16 R56, R8.reuse, R20, R156 ;  /* 0x000000140838723c */ /* 0x040fe2000004189c */
[----:B------:R-:W-:Y:S02]  /*f900*/  IMAD.MOV.U32 R96, RZ, RZ, R52 ;  /* 0x000000ffff607224 */ /* 0x000fe400078e0034 */
[----:B------:R-:W-:Y:S02]  /*f910*/  IMAD.MOV.U32 R24, RZ, RZ, R62 ;  /* 0x000000ffff187224 */ /* 0x000fe400078e003e */
[----:B------:R-:W-:Y:S01]  /*f920*/  IMAD.MOV.U32 R27, RZ, RZ, R55 ;  /* 0x000000ffff1b7224 */ /* 0x000fe200078e0037 */
[----:B------:R-:W-:Y:S01]  /*f930*/  HMMA.16816.F32.BF16 R60, R8, R18, R160 ;  /* 0x00000012083c723c */ /* 0x000fe200000418a0 */
[----:B------:R-:W-:-:S02]  /*f940*/  IMAD.MOV.U32 R94, RZ, RZ, R54 ;  /* 0x000000ffff5e7224 */ /* 0x000fc400078e0036 */
[----:B------:R-:W-:-:S03]  /*f950*/  IMAD.WIDE.U32 R6, R6, -0x2daee0ad, RZ ;  /* 0xd2511f5306067825 */ /* 0x000fc600078e00ff */
[----:B------:R-:W-:Y:S01]  /*f960*/  HMMA.16816.F32.BF16 R52, R8, R22, R148 ;  /* 0x000000160834723c */ /* 0x000fe20000041894 */
[----:B------:R-:W-:Y:S01]  /*f970*/  VIADD R100, R215, 0x4 ;  /* 0x00000004d7647836 */ /* 0x000fe20000000000 */
[----:B------:R-:W-:Y:S01]  /*f980*/  LOP3.LUT R7, R7, UR4, R74, 0x96, !PT ;  /* 0x0000000407077c12 */ /* 0x000fe2000f8e964a */
[----:B------:R-:W-:Y:S01]  /*f990*/  IMAD.MOV.U32 R110, RZ, RZ, R27 ;  /* 0x000000ffff6e7224 */ /* 0x000fe200078e001b */
[----:B------:R-:W1:Y:S03]  /*f9a0*/  LDSM.16.MT88.4 R20, [R184+0x4800] ;  /* 0x00480000b814783b */ /* 0x000e660000004200 */
[----:B------:R-:W-:-:S04]  /*f9b0*/  IMAD.WIDE.U32 R8, R5, -0x2daee0ad, RZ ;  /* 0xd2511f5305087825 */ /* 0x000fc800078e00ff */
[----:B------:R-:W-:Y:S01]  /*f9c0*/  IMAD.WIDE.U32 R100, R100, -0x326172a9, RZ ;  /* 0xcd9e8d5764647825 */ /* 0x000fe200078e00ff */
[----:B------:R-:W-:Y:S02]  /*f9d0*/  LOP3.LUT R10, R9, UR23, R6, 0x96, !PT ;  /* 0x00000017090a7c12 */ /* 0x000fe4000f8e9606 */
[----:B------:R-:W-:Y:S01]  /*f9e0*/  LOP3.LUT R5, R65, UR6, R12, 0x96, !PT ;  /* 0x0000000641057c12 */ /* 0x000fe2000f8e960c */
[----:B------:R-:W-:Y:S01]  /*f9f0*/  IMAD.WIDE.U32 R6, R7, -0x326172a9, RZ ;  /* 0xcd9e8d5707067825 */ /* 0x000fe200078e00ff */
[----:B------:R-:W-:-:S03]  /*fa00*/  LOP3.LUT R9, R13, UR7, R100, 0x96, !PT ;  /* 0x000000070d097c12 */ /* 0x000fc6000f8e9664 */
[----:B------:R-:W-:Y:S01]  /*fa10*/  IMAD.WIDE.U32 R50, R10, -0x326172a9, RZ ;  /* 0xcd9e8d570a327825 */ /* 0x000fe200078e00ff */
[----:B------:R-:W-:-:S03]  /*fa20*/  LOP3.LUT R13, R7, UR24, R66, 0x96, !PT ;  /* 0x00000018070d7c12 */ /* 0x000fc6000f8e9642 */
[----:B------:R-:W-:Y:S01]  /*fa30*/  IMAD.WIDE.U32 R10, R5, -0x2daee0ad, RZ ;  /* 0xd2511f53050a7825 */ /* 0x000fe200078e00ff */
[----:B------:R-:W-:-:S03]  /*fa40*/  LOP3.LUT R12, R51, UR22, R6, 0x96, !PT ;  /* 0x00000016330c7c12 */ /* 0x000fc6000f8e9606 */
[----:B------:R-:W-:-:S04]  /*fa50*/  IMAD.WIDE.U32 R6, R9, -0x2daee0ad, RZ ;  /* 0xd2511f5309067825 */ /* 0x000fc800078e00ff */
[----:B------:R-:W-:Y:S01]  /*fa60*/  IMAD.WIDE.U32 R48, R12, -0x2daee0ad, RZ ;  /* 0xd2511f530c307825 */ /* 0x000fe200078e00ff */
[----:B------:R-:W-:Y:S02]  /*fa70*/  LOP3.LUT R9, R7, UR4, R72, 0x96, !PT ;  /* 0x0000000407097c12 */ /* 0x000fe4000f8e9648 */
[----:B------:R-:W-:Y:S01]  /*fa80*/  LOP3.LUT R5, R11, UR23, R6, 0x96, !PT ;  /* 0x000000170b057c12 */ /* 0x000fe2000f8e9606 */
[----:B------:R-:W-:-:S05]  /*fa90*/  IMAD.WIDE.U32 R6, R13, -0x2daee0ad, RZ ;  /* 0xd2511f530d067825 */ /* 0x000fca00078e00ff */
[----:B------:R-:W-:Y:S02]  /*faa0*/  LOP3.LUT R13, R7, UR19, R8, 0x96, !PT ;  /* 0x00000013070d7c12 */ /* 0x000fe4000f8e9608 */
[----:B------:R-:W-:Y:S01]  /*fab0*/  LOP3.LUT R11, R49, UR15, R6, 0x96, !PT ;  /* 0x0000000f310b7c12 */ /* 0x000fe2000f8e9606 */
[----:B------:R-:W-:-:S04]  /*fac0*/  IMAD.WIDE.U32 R6, R9, -0x326172a9, RZ ;  /* 0xcd9e8d5709067825 */ /* 0x000fc800078e00ff */
[----:B------:R-:W-:Y:S02]  /*fad0*/  IMAD.MOV.U32 R162, RZ, RZ, R24 ;  /* 0x000000ffffa27224 */ /* 0x000fe400078e0018 */
[----:B------:R-:W-:Y:S02]  /*fae0*/  IMAD.MOV.U32 R27, RZ, RZ, R25 ;  /* 0x000000ffff1b7224 */ /* 0x000fe400078e0019 */
[----:B------:R-:W-:Y:S02]  /*faf0*/  IMAD.MOV.U32 R25, RZ, RZ, R28 ;  /* 0x000000ffff197224 */ /* 0x000fe400078e001c */
[----:B------:R-:W-:Y:S02]  /*fb00*/  IMAD.MOV.U32 R24, RZ, RZ, R29 ;  /* 0x000000ffff187224 */ /* 0x000fe400078e001d */
[----:B------:R-:W-:Y:S01]  /*fb10*/  IMAD.WIDE.U32 R28, R5, -0x326172a9, RZ ;  /* 0xcd9e8d57051c7825 */ /* 0x000fe200078e00ff */
[----:B------:R-:W-:-:S04]  /*fb20*/  LOP3.LUT R5, R7, UR24, R64, 0x96, !PT ;  /* 0x0000001807057c12 */ /* 0x000fc8000f8e9640 */
[----:B------:R-:W-:Y:S01]  /*fb30*/  LOP3.LUT R12, R29, UR22, R6, 0x96, !PT ;  /* 0x000000161d0c7c12 */ /* 0x000fe2000f8e9606 */
[----:B------:R-:W-:-:S04]  /*fb40*/  IMAD.WIDE.U32 R6, R11, -0x326172a9, RZ ;  /* 0xcd9e8d570b067825 */ /* 0x000fc800078e00ff */
[----:B------:R-:W-:Y:S01]  /*fb50*/  IMAD.WIDE.U32 R8, R5, -0x2daee0ad, RZ ;  /* 0xd2511f5305087825 */ /* 0x000fe200078e00ff */
[----:B------:R-:W-:-:S03]  /*fb60*/  LOP3.LUT R5, R6, 0xffff, RZ, 0xc0, !PT ;  /* 0x0000ffff06057812 */ /* 0x000fc600078ec0ff */
[----:B------:R-:W-:Y:S01]  /*fb70*/  IMAD.MOV.U32 R79, RZ, RZ, R14 ;  /* 0x000000ffff4f7224 */ /* 0x000fe200078e000e */
[----:B------:R-:W-:Y:S01]  /*fb80*/  LOP3.LUT R14, R9, UR19, R10, 0x96, !PT ;  /* 0x00000013090e7c12 */ /* 0x000fe2000f8e960a */
[----:B------:R-:W-:Y:S01]  /*fb90*/  FFMA.FTZ R10, R115, UR25, -R4 ;  /* 0x00000019730a7c23 */ /* 0x000fe20008010804 */
[----:B------:R-:W-:Y:S01]  /*fba0*/  IMAD.MOV.U32 R109, RZ, RZ, R26 ;  /* 0x000000ffff6d7224 */ /* 0x000fe200078e001a */
[----:B------:R-:W-:Y:S01]  /*fbb0*/  SHF.R.U32.HI R9, RZ, 0x8, R5 ;  /* 0x00000008ff097819 */ /* 0x000fe20000011605 */
[----:B------:R-:W-:Y:S01]  /*fbc0*/  IMAD.MOV.U32 R115, RZ, RZ, R27 ;  /* 0x000000ffff737224 */ /* 0x000fe200078e001b */
[----:B------:R-:W-:Y:S01]  /*fbd0*/  LOP3.LUT R5, R6, 0xff, RZ, 0xc0, !PT ;  /* 0x000000ff06057812 */ /* 0x000fe200078ec0ff */
[----:B------:R-:W-:Y:S01]  /*fbe0*/  IMAD.WIDE.U32 R26, R12, -0x2daee0ad, RZ ;  /* 0xd2511f530c1a7825 */ /* 0x000fe200078e00ff */
[----:B------:R2:W-:Y:S02]  /*fbf0*/  MUFU.EX2 R150, R10 ;  /* 0x0000000a00967308 */ /* 0x0005e40000000800 */
[----:B------:R-:W-:-:S02]  /*fc00*/  PRMT R18, R5, 0x5410, R9 ;  /* 0x0000541005127816 */ /* 0x000fc40000000009 */
[--C-:B------:R-:W-:Y:S01]  /*fc10*/  SHF.R.U32.HI R5, RZ, 0x10, R6.reuse ;  /* 0x00000010ff057819 */ /* 0x100fe20000011606 */
[----:B------:R-:W-:Y:S01]  /*fc20*/  IMAD.WIDE.U32 R30, R13, -0x326172a9, RZ ;  /* 0xcd9e8d570d1e7825 */ /* 0x000fe200078e00ff */
[----:B------:R-:W-:Y:S02]  /*fc30*/  SHF.R.U32.HI R6, RZ, 0x18, R6 ;  /* 0x00000018ff067819 */ /* 0x000fe40000011606 */
[----:B------:R-:W-:Y:S02]  /*fc40*/  LOP3.LUT R5, R5, 0xff, RZ, 0xc0, !PT ;  /* 0x000000ff05057812 */ /* 0x000fe400078ec0ff */
[----:B--2---:R-:W-:Y:S01]  /*fc50*/  LOP3.LUT R10, R27, UR15, R8, 0x96, !PT ;  /* 0x0000000f1b0a7c12 */ /* 0x004fe2000f8e9608 */
[----:B------:R-:W-:-:S04]  /*fc60*/  FFMA.FTZ R8, R117, UR25, -R4 ;  /* 0x0000001975087c23 */ /* 0x000fc80008010804 */
[----:B------:R2:W3:Y:S02]  /*fc70*/  MUFU.EX2 R153, R8 ;  /* 0x0000000800997308 */ /* 0x0004e40000000800 */
[----:B--2---:R-:W-:Y:S01]  /*fc80*/  FFMA.FTZ R8, R111, UR25, -R4 ;  /* 0x000000196f087c23 */ /* 0x004fe20008010804 */
[----:B------:R-:W-:Y:S01]  /*fc90*/  IMAD.MOV.U32 R111, RZ, RZ, R15 ;  /* 0x000000ffff6f7224 */ /* 0x000fe200078e000f */
[----:B------:R-:W-:-:S04]  /*fca0*/  PRMT R15, R5, 0x5410, R6 ;  /* 0x00005410050f7816 */ /* 0x000fc80000000006 */
[----:B------:R2:W-:Y:S01]  /*fcb0*/  MUFU.EX2 R151, R8 ;  /* 0x0000000800977308 */ /* 0x0005e20000000800 */
[----:B------:R-:W-:Y:S01]  /*fcc0*/  LOP3.LUT R5, R7, UR17, R30, 0x96, !PT ;  /* 0x0000001107057c12 */ /* 0x000fe2000f8e961e */
[----:B------:R-:W-:-:S03]  /*fcd0*/  IMAD.WIDE.U32 R6, R10, -0x326172a9, RZ ;  /* 0xcd9e8d570a067825 */ /* 0x000fc600078e00ff */
[----:B------:R-:W-:Y:S01]  /*fce0*/  LOP3.LUT R9, R5, 0xffff, RZ, 0xc0, !PT ;  /* 0x0000ffff05097812 */ /* 0x000fe200078ec0ff */
[----:B--2---:R-:W-:-:S04]  /*fcf0*/  FFMA.FTZ R8, R112, UR25, -R4 ;  /* 0x0000001970087c23 */ /* 0x004fc80008010804 */
[----:B------:R2:W-:Y:S01]  /*fd00*/  MUFU.EX2 R105, R8 ;  /* 0x0000000800697308 */ /* 0x0005e20000000800 */
[----:B------:R-:W-:Y:S02]  /*fd10*/  SHF.R.U32.HI R11, RZ, 0x8, R9 ;  /* 0x00000008ff0b7819 */ /* 0x000fe40000011609 */
[----:B------:R-:W-:Y:S01]  /*fd20*/  LOP3.LUT R9, R5, 0xff, RZ, 0xc0, !PT ;  /* 0x000000ff05097812 */ /* 0x000fe200078ec0ff */
[----:B------:R-:W-:Y:S01]  /*fd30*/  IMAD.MOV.U32 R102, RZ, RZ, R24 ;  /* 0x000000ffff667224 */ /* 0x000fe200078e0018 */
[----:B--2---:R-:W-:-:S04]  /*fd40*/  LOP3.LUT R8, R6, 0xffff, RZ, 0xc0, !PT ;  /* 0x0000ffff06087812 */ /* 0x004fc800078ec0ff */
[----:B------:R-:W-:Y:S02]  /*fd50*/  SHF.R.U32.HI R12, RZ, 0x8, R8 ;  /* 0x00000008ff0c7819 */ /* 0x000fe40000011608 */
[----:B------:R-:W-:-:S04]  /*fd60*/  LOP3.LUT R8, R6, 0xff, RZ, 0xc0, !PT ;  /* 0x000000ff06087812 */ /* 0x000fc800078ec0ff */
[----:B------:R-:W-:Y:S02]  /*fd70*/  PRMT R17, R8, 0x5410, R12 ;  /* 0x0000541008117816 */ /* 0x000fe4000000000c */
[----:B------:R-:W-:Y:S01]  /*fd80*/  SHF.R.U32.HI R8, RZ, 0x10, R6 ;  /* 0x00000010ff087819 */ /* 0x000fe20000011606 */
[----:B------:R-:W-:Y:S01]  /*fd90*/  IMAD.MOV.U32 R99, RZ, RZ, R25 ;  /* 0x000000ffff637224 */ /* 0x000fe200078e0019 */
[----:B------:R-:W-:Y:S01]  /*fda0*/  PRMT R12, R9, 0x5410, R11 ;  /* 0x00005410090c7816 */ /* 0x000fe2000000000b */
[----:B------:R-:W-:Y:S01]  /*fdb0*/  IMAD.WIDE.U32 R24, R14, -0x326172a9, RZ ;  /* 0xcd9e8d570e187825 */ /* 0x000fe200078e00ff */
[--C-:B------:R-:W-:Y:S02]  /*fdc0*/  SHF.R.U32.HI R9, RZ, 0x10, R5.reuse ;  /* 0x00000010ff097819 */ /* 0x100fe40000011605 */
[----:B------:R-:W-:Y:S02]  /*fdd0*/  SHF.R.U32.HI R11, RZ, 0x18, R5 ;  /* 0x00000018ff0b7819 */ /* 0x000fe40000011605 */
[----:B------:R-:W-:-:S02]  /*fde0*/  LOP3.LUT R5, R8, 0xff, RZ, 0xc0, !PT ;  /* 0x000000ff08057812 */ /* 0x000fc400078ec0ff */
[----:B------:R-:W-:-:S04]  /*fdf0*/  SHF.R.U32.HI R6, RZ, 0x18, R6 ;  /* 0x00000018ff067819 */ /* 0x000fc80000011606 */
[----:B------:R-:W-:Y:S02]  /*fe00*/  PRMT R16, R5, 0x5410, R6 ;  /* 0x0000541005107816 */ /* 0x000fe40000000006 */
[----:B------:R-:W-:Y:S01]  /*fe10*/  LOP3.LUT R6, R7, UR17, R24, 0x96, !PT ;  /* 0x0000001107067c12 */ /* 0x000fe2000f8e9618 */
[--C-:B------:R-:W-:Y:S01]  /*fe20*/  FFMA.FTZ R7, R123, UR25, -R2.reuse ;  /* 0x000000197b077c23 */ /* 0x100fe20008010802 */
[----:B------:R-:W-:Y:S01]  /*fe30*/  LOP3.LUT R8, R9, 0xff, RZ, 0xc0, !PT ;  /* 0x000000ff09087812 */ /* 0x000fe200078ec0ff */
[----:B------:R-:W-:Y:S01]  /*fe40*/  FFMA.FTZ R10, R116, UR25, -R3 ;  /* 0x00000019740a7c23 */ /* 0x000fe20008010803 */
[----:B------:R-:W-:Y:S01]  /*fe50*/  LOP3.LUT R5, R6, 0xffff, RZ, 0xc0, !PT ;  /* 0x0000ffff06057812 */ /* 0x000fe200078ec0ff */
[----:B------:R2:W-:Y:S01]  /*fe60*/  MUFU.EX2 R142, R7 ;  /* 0x00000007008e7308 */ /* 0x0005e20000000800 */
[----:B------:R-:W-:Y:S01]  /*fe70*/  PRMT R11, R8, 0x5410, R11 ;  /* 0x00005410080b7816 */ /* 0x000fe2000000000b */
[----:B------:R-:W-:-:S06]  /*fe80*/  FFMA.FTZ R8, R128, UR25, -R2 ;  /* 0x0000001980087c23 */ /* 0x000fcc0008010802 */
[----:B------:R4:W-:Y:S01]  /*fe90*/  MUFU.EX2 R145, R10 ;  /* 0x0000000a00917308 */ /* 0x0009e20000000800 */
[----:B--2---:R-:W-:Y:S02]  /*fea0*/  SHF.R.U32.HI R7, RZ, 0x8, R5 ;  /* 0x00000008ff077819 */ /* 0x004fe40000011605 */
[----:B------:R-:W-:-:S05]  /*feb0*/  LOP3.LUT R5, R6, 0xff, RZ, 0xc0, !PT ;  /* 0x000000ff06057812 */ /* 0x000fca00078ec0ff */
[----:B------:R2:W-:Y:S01]  /*fec0*/  MUFU.EX2 R144, R8 ;  /* 0x0000000800907308 */ /* 0x0005e20000000800 */
[----:B----4-:R-:W-:-:S07]  /*fed0*/  FFMA.FTZ R10, R118, UR25, -R3 ;  /* 0x00000019760a7c23 */ /* 0x010fce0008010803 */
[----:B------:R4:W1:Y:S01]  /*fee0*/  MUFU.EX2 R149, R10 ;  /* 0x0000000a00957308 */ /* 0x0008620000000800 */
[----:B------:R-:W-:Y:S01]  /*fef0*/  FFMA.FTZ R9, R114, UR25, -R3 ;  /* 0x0000001972097c23 */ /* 0x000fe20008010803 */
[----:B--2---:R-:W-:Y:S01]  /*ff00*/  PRMT R8, R5, 0x5410, R7 ;  /* 0x0000541005087816 */ /* 0x004fe20000000007 */
[----:B------:R-:W-:Y:S01]  /*ff10*/  FFMA.FTZ R5, R119, UR25, -R2 ;  /* 0x0000001977057c23 */ /* 0x000fe20008010802 */
[--C-:B------:R-:W-:Y:S02]  /*ff20*/  SHF.R.U32.HI R7, RZ, 0x10, R6.reuse ;  /* 0x00000010ff077819 */ /* 0x100fe40000011606 */
[----:B------:R-:W-:Y:S02]  /*ff30*/  SHF.R.U32.HI R6, RZ, 0x18, R6 ;  /* 0x00000018ff067819 */ /* 0x000fe40000011606 */
[----:B------:R2:W-:Y:S01]  /*ff40*/  MUFU.EX2 R103, R5 ;  /* 0x0000000500677308 */ /* 0x0005e20000000800 */
[----:B----4-:R-:W-:-:S07]  /*ff50*/  FFMA.FTZ R10, R113, UR25, -R3 ;  /* 0x00000019710a7c23 */ /* 0x010fce0008010803 */
[----:B------:R4:W-:Y:S01]  /*ff60*/  MUFU.EX2 R104, R9 ;  /* 0x0000000900687308 */ /* 0x0009e20000000800 */
[----:B--2---:R-:W-:-:S07]  /*ff70*/  LOP3.LUT R5, R7, 0xff, RZ, 0xc0, !PT ;  /* 0x000000ff07057812 */ /* 0x004fce00078ec0ff */
[----:B------:R-:W2:Y:S01]  /*ff80*/  MUFU.EX2 R148, R10 ;  /* 0x0000000a00947308 */ /* 0x000ea20000000800 */
[----:B------:R-:W-:Y:S01]  /*ff90*/  FFMA.FTZ R7, R120, UR25, -R2 ;  /* 0x0000001978077c23 */ /* 0x000fe20008010802 */
[----:B----4-:R-:W-:Y:S02]  /*ffa0*/  PRMT R9, R5, 0x5410, R6 ;  /* 0x0000541005097816 */ /* 0x010fe40000000006 */
[----:B------:R-:W-:Y:S02]  /*ffb0*/  HSET2.LE.AND R5, R12, R176, PT ;  /* 0x000000b00c057233 */ /* 0x000fe40003803000 */
[----:B---3--:R-:W-:Y:S02]  /*ffc0*/  F2FP.BF16.F32.PACK_AB R6, R153, R150 ;  /* 0x000000969906723e */ /* 0x008fe400000010ff */
[----:B------:R3:W4:Y:S02]  /*ffd0*/  MUFU.EX2 R100, R7 ;  /* 0x0000000700647308 */ /* 0x0007240000000800 */
[----:B------:R-:W-:-:S02]  /*ffe0*/  LOP3.LUT R12, R5, R6, RZ, 0xc0, !PT ;  /* 0x00000006050c7212 */ /* 0x000fc400078ec0ff */
[----:B------:R-:W-:Y:S02]  /*fff0*/  HSET2.LE.AND R5, R11, R176, PT ;  /* 0x000000b00b057233 */ /* 0x000fe40003803000 */
[----:B-1----:R-:W-:-:S04]  /*10000*/  F2FP.BF16.F32.PACK_AB R6, R149, R145 ;  /* 0x000000919506723e */ /* 0x002fc800000010ff */
[----:B------:R-:W-:Y:S02]  /*10010*/  LOP3.LUT R13, R5, R6, RZ, 0xc0, !PT ;  /* 0x00000006050d7212 */ /* 0x000fe400078ec0ff */
[--C-:B------:R-:W-:Y:S02]  /*10020*/  HSET2.LE.AND R5, R18, R176.reuse, PT ;  /* 0x000000b012057233 */ /* 0x100fe40003803000 */
[----:B------:R-:W-:Y:S01]  /*10030*/  F2FP.BF16.F32.PACK_AB R6, R105, R151 ;  /* 0x000000976906723e */ /* 0x000fe200000010ff */
[----:B---3--:R-:W-:Y:S01]  /*10040*/  FFMA.FTZ R7, R121, UR25, -R0 ;  /* 0x0000001979077c23 */ /* 0x008fe20008010800 */
[----:B------:R-:W-:Y:S02]  /*10050*/  IMAD.MOV.U32 R117, RZ, RZ, R79 ;  /* 0x000000ffff757224 */ /* 0x000fe400078e004f */
[----:B------:R-:W-:Y:S02]  /*10060*/  LOP3.LUT R14, R5, R6, RZ, 0xc0, !PT ;  /* 0x00000006050e7212 */ /* 0x000fe400078ec0ff */
[----:B------:R-:W-:Y:S01]  /*10070*/  HSET2.LE.AND R5, R15, R176, PT ;  /* 0x000000b00f057233 */ /* 0x000fe20003803000 */
[----:B------:R1:W-:Y:S01]  /*10080*/  MUFU.EX2 R79, R7 ;  /* 0x00000007004f7308 */ /* 0x0003e20000000800 */
[----:B--2---:R-:W-:Y:S01]  /*10090*/  F2FP.BF16.F32.PACK_AB R6, R104, R148 ;  /* 0x000000946806723e */ /* 0x004fe200000010ff */
[----:B------:R-:W-:-:S02]  /*100a0*/  IMAD.MOV.U32 R116, RZ, RZ, R97 ;  /* 0x000000ffff747224 */ /* 0x000fc400078e0061 */
[----:B------:R-:W-:Y:S01]  /*100b0*/  IMAD.MOV.U32 R97, RZ, RZ, R90 ;  /* 0x000000ffff617224 */ /* 0x000fe200078e005a */
[----:B------:R-:W-:Y:S02]  /*100c0*/  LOP3.LUT R15, R5, R6, RZ, 0xc0, !PT ;  /* 0x00000006050f7212 */ /* 0x000fe400078ec0ff */
[----:B------:R-:W-:Y:S02]  /*100d0*/  HSET2.LE.AND R5, R17, R176, PT ;  /* 0x000000b011057233 */ /* 0x000fe40003803000 */
[----:B----4-:R-:W-:Y:S01]  /*100e0*/  F2FP.BF16.F32.PACK_AB R6, R100, R103 ;  /* 0x000000676406723e */ /* 0x010fe200000010ff */
[----:B-1----:R-:W-:-:S04]  /*100f0*/  FFMA.FTZ R7, R122, UR25, -R0 ;  /* 0x000000197a077c23 */ /* 0x002fc80008010800 */
[----:B------:R1:W2:Y:S01]  /*10100*/  MUFU.EX2 R90, R7 ;  /* 0x00000007005a7308 */ /* 0x0002a20000000800 */
[----:B------:R-:W-:Y:S02]  /*10110*/  LOP3.LUT R10, R5, R6, RZ, 0xc0, !PT ;  /* 0x00000006050a7212 */ /* 0x000fe400078ec0ff */
[----:B------:R-:W-:Y:S02]  /*10120*/  HSET2.LE.AND R5, R16, R176, PT ;  /* 0x000000b010057233 */ /* 0x000fe40003803000 */
[----:B------:R-:W3:Y:S01]  /*10130*/  LDSM.16.MT88.4 R16, [R185+0x4800] ;  /* 0x00480000b910783b */ /* 0x000ee20000004200 */
[----:B-1----:R-:W-:-:S04]  /*10140*/  FFMA.FTZ R7, R130, UR25, -R0 ;  /* 0x0000001982077c23 */ /* 0x002fc80008010800 */
[----:B------:R1:W-:Y:S01]  /*10150*/  MUFU.EX2 R141, R7 ;  /* 0x00000007008d7308 */ /* 0x0003e20000000800 */
[----:B--2---:R-:W-:Y:S01]  /*10160*/  F2FP.BF16.F32.PACK_AB R6, R90, R79 ;  /* 0x0000004f5a06723e */ /* 0x004fe200000010ff */
[----:B-1----:R-:W-:-:S06]  /*10170*/  FFMA.FTZ R7, R129, UR25, -R0 ;  /* 0x0000001981077c23 */ /* 0x002fcc0008010800 */
[----:B------:R-:W1:Y:S01]  /*10180*/  MUFU.EX2 R140, R7 ;  /* 0x00000007008c7308 */ /* 0x000e620000000800 */
[----:B------:R-:W-:Y:S02]  /*10190*/  LOP3.LUT R11, R5, R6, RZ, 0xc0, !PT ;  /* 0x00000006050b7212 */ /* 0x000fe400078ec0ff */
[----:B------:R-:W-:Y:S02]  /*101a0*/  HSET2.LE.AND R5, R8, R176, PT ;  /* 0x000000b008057233 */ /* 0x000fe40003803000 */
[----:B------:R-:W-:-:S04]  /*101b0*/  F2FP.BF16.F32.PACK_AB R6, R144, R142 ;  /* 0x0000008e9006723e */ /* 0x000fc800000010ff */
[----:B------:R-:W-:Y:S02]  /*101c0*/  LOP3.LUT R8, R5, R6, RZ, 0xc0, !PT ;  /* 0x0000000605087212 */ /* 0x000fe400078ec0ff */
[----:B------:R-:W-:Y:S02]  /*101d0*/  HSET2.LE.AND R5, R9, R176, PT ;  /* 0x000000b009057233 */ /* 0x000fe40003803000 */
[----:B-1----:R-:W-:-:S04]  /*101e0*/  F2FP.BF16.F32.PACK_AB R6, R140, R141 ;  /* 0x0000008d8c06723e */ /* 0x002fc800000010ff */
[----:B------:R-:W-:Y:S01]  /*101f0*/  LOP3.LUT R9, R5, R6, RZ, 0xc0, !PT ;  /* 0x0000000605097212 */ /* 0x000fe200078ec0ff */
[----:B------:R-:W-:Y:S01]  /*10200*/  FFMA.FTZ R5, R134, UR25, -R2 ;  /* 0x0000001986057c23 */ /* 0x000fe20008010802 */
[----:B------:R-:W-:Y:S01]  /*10210*/  LOP3.LUT R6, R25, UR18, R28, 0x96, !PT ;  /* 0x0000001219067c12 */ /* 0x000fe2000f8e961c */
[----:B------:R-:W-:Y:S02]  /*10220*/  IMAD.MOV.U32 R106, RZ, RZ, R85 ;  /* 0x000000ffff6a7224 */ /* 0x000fe400078e0055 */
[----:B------:R1:W-:Y:S02]  /*10230*/  MUFU.EX2 R85, R5 ;  /* 0x0000000500557308 */ /* 0x0003e40000000800 */
[----:B------:R-:W-:-:S04]  /*10240*/  IMAD.WIDE.U32 R6, R6, -0x2daee0ad, RZ ;  /* 0xd2511f5306067825 */ /* 0x000fc800078e00ff */
[----:B------:R-:W-:Y:S02]  /*10250*/  IMAD.MOV.U32 R101, RZ, RZ, R96 ;  /* 0x000000ffff657224 */ /* 0x000fe400078e0060 */
[----:B------:R-:W-:Y:S02]  /*10260*/  IMAD.MOV.U32 R96, RZ, RZ, R91 ;  /* 0x000000ffff607224 */ /* 0x000fe400078e005b */
[----:B------:R-:W-:Y:S02]  /*10270*/  IMAD.MOV.U32 R108, RZ, RZ, R71 ;  /* 0x000000ffff6c7224 */ /* 0x000fe400078e0047 */
[----:B-1----:R-:W-:Y:S01]  /*10280*/  FFMA.FTZ R5, R133, UR25, -R2 ;  /* 0x0000001985057c23 */ /* 0x002fe20008010802 */
[----:B------:R-:W-:-:S03]  /*10290*/  IMAD.MOV.U32 R91, RZ, RZ, R70 ;  /* 0x000000ffff5b7224 */ /* 0x000fc600078e0046 */
[----:B------:R1:W-:Y:S01]  /*102a0*/  MUFU.EX2 R161, R5 ;  /* 0x0000000500a17308 */ /* 0x0003e20000000800 */
[----:B------:R-:W-:Y:S02]  /*102b0*/  IMAD.MOV.U32 R107, RZ, RZ, R69 ;  /* 0x000000ffff6b7224 */ /* 0x000fe400078e0045 */
[----:B------:R-:W-:Y:S01]  /*102c0*/  IMAD.MOV.U32 R118, RZ, RZ, R68 ;  /* 0x000000ffff767224 */ /* 0x000fe200078e0044 */
[-C--:B------:R-:W-:Y:S06]  /*102d0*/  HMMA.16816.F32.BF16 R44, R8, R20.reuse, R44 ;  /* 0x00000014082c723c */ /* 0x080fec000004182c */
[----:B------:R-:W-:Y:S01]  /*102e0*/  HMMA.16816.F32.BF16 R68, R12, R20, R32 ;  /* 0x000000140c44723c */ /* 0x000fe20000041820 */
[----:B-1----:R-:W-:-:S02]  /*102f0*/  LOP3.LUT R5, R7, UR28, R26, 0x96, !PT ;  /* 0x0000001c07057c12 */ /* 0x002fc4000f8e961a */
[----:B------:R-:W-:-:S03]  /*10300*/  LOP3.LUT R7, R6, 0xffff, RZ, 0xc0, !PT ;  /* 0x0000ffff06077812 */ /* 0x000fc600078ec0ff */
[C---:B------:R-:W-:Y:S06]  /*10310*/  HMMA.16816.F32.BF16 R40, R8.reuse, R22, R40 ;  /* 0x000000160828723c */ /* 0x040fec0000041828 */
[C---:B---3--:R-:W-:Y:S06]  /*10320*/  HMMA.16816.F32.BF16 R36, R8.reuse, R16, R36 ;  /* 0x000000100824723c */ /* 0x048fec0000041824 */
        /* <DEDUP_REMOVED lines=10> */
[----:B------:R-:W-:Y:S01]  /*103d0*/  IMAD.MOV.U32 R112, RZ, RZ, R78 ;  /* 0x000000ffff707224 */ /* 0x000fe200078e004e */
[----:B------:R-:W1:Y:S03]  /*103e0*/  LDSM.16.MT88.4 R16, [R184+0x4c00] ;  /* 0x004c0000b810783b */ /* 0x000e660000004200 */
        /* <DEDUP_REMOVED lines=35> */
[----:B------:R-:W-:-:S03]  /*10620*/  LOP3.LUT R6, R31, UR18, R50, 0x96, !PT ;  /* 0x000000121f067c12 */ /* 0x000fc6000f8e9632 */
[----:B------:R1:W-:Y:S02]  /*10630*/  MUFU.EX2 R131, R5 ;  /* 0x0000000500837308 */ /* 0x0003e40000000800 */
[----:B------:R-:W-:Y:S01]  /*10640*/  IMAD.WIDE.U32 R6, R6, -0x2daee0ad, RZ ;  /* 0xd2511f5306067825 */ /* 0x000fe200078e00ff */
[----:B------:R-:W-:Y:S03]  /*10650*/  HMMA.16816.F32.BF16 R44, R8, R16, R44 ;  /* 0x00000010082c723c */ /* 0x000fe6000004182c */
[----:B-1----:R-:W-:-:S04]  /*10660*/  FFMA.FTZ R5, R178, UR25, -R4 ;  /* 0x00000019b2057c23 */ /* 0x002fc80008010804 */
[----:B------:R1:W-:Y:S01]  /*10670*/  MUFU.EX2 R163, R5 ;  /* 0x0000000500a37308 */ /* 0x0003e20000000800 */
[C---:B------:R-:W-:Y:S06]  /*10680*/  HMMA.16816.F32.BF16 R40, R8.reuse, R18, R40 ;  /* 0x000000120828723c */ /* 0x040fec0000041828 */
[----:B--2---:R-:W-:Y:S01]  /*10690*/  HMMA.16816.F32.BF16 R36, R8, R20, R36 ;  /* 0x000000140824723c */ /* 0x004fe20000041824 */
[----:B-1----:R-:W-:-:S04]  /*106a0*/  FFMA.FTZ R5, R172, UR25, -R4 ;  /* 0x00000019ac057c23 */ /* 0x002fc80008010804 */
[----:B------:R1:W-:Y:S01]  /*106b0*/  MUFU.EX2 R159, R5 ;  /* 0x00000005009f7308 */ /* 0x0003e20000000800 */
[----:B------:R-:W-:Y:S07]  /*106c0*/  HMMA.16816.F32.BF16 R24, R8, R22, R32 ;  /* 0x000000160818723c */ /* 0x000fee0000041820 */
[----:B------:R-:W-:Y:S02]  /*106d0*/  LOP3.LUT R11, R6, 0xff, RZ, 0xc0, !PT ;  /* 0x000000ff060b7812 */ /* 0x000fe400078ec0ff */
[----:B------:R-:W-:-:S02]  /*106e0*/  SHF.R.U32.HI R10, RZ, 0x10, R6 ;  /* 0x00000010ff0a7819 */ /* 0x000fc40000011606 */
[----:B------:R-:W-:Y:S02]  /*106f0*/  SHF.R.U32.HI R9, RZ, 0x18, R6 ;  /* 0x00000018ff097819 */ /* 0x000fe40000011606 */
[----:B-1----:R-:W-:Y:S02]  /*10700*/  LOP3.LUT R5, R7, UR28, R48, 0x96, !PT ;  /* 0x0000001c07057c12 */ /* 0x002fe4000f8e9630 */
[----:B------:R-:W-:Y:S01]  /*10710*/  LOP3.LUT R7, R6, 0xffff, RZ, 0xc0, !PT ;  /* 0x0000ffff06077812 */ /* 0x000fe200078ec0ff */
[----:B------:R-:W-:Y:S01]  /*10720*/  FFMA.FTZ R8, R173, UR25, -R4 ;  /* 0x00000019ad087c23 */ /* 0x000fe20008010804 */
[----:B------:R-:W-:Y:S01]  /*10730*/  IMAD.MOV.U32 R128, RZ, RZ, R116 ;  /* 0x000000ffff807224 */ /* 0x000fe200078e0074 */
[----:B------:R-:W-:Y:S01]  /*10740*/  UIADD3 UR35, UR36, 0x2, URZ ;  /* 0x0000000224237890 */ /* 0x000fe2000fffe03f */
[----:B------:R-:W-:Y:S01]  /*10750*/  SHF.R.U32.HI R6, RZ, 0x8, R7 ;  /* 0x00000008ff067819 */ /* 0x000fe20000011607 */
[----:B------:R-:W-:Y:S01]  /*10760*/  FFMA.FTZ R7, R174, UR25, -R3 ;  /* 0x00000019ae077c23 */ /* 0x000fe20008010803 */
[----:B------:R-:W-:Y:S01]  /*10770*/  IMAD.MOV.U32 R123, RZ, RZ, R112 ;  /* 0x000000ffff7b7224 */ /* 0x000fe200078e0070 */
[----:B------:R-:W1:Y:S01]  /*10780*/  LDSM.16.MT88.4 R48, [R184+0x5000] ;  /* 0x00500000b830783b */ /* 0x000e620000004200 */
[----:B------:R-:W-:Y:S01]  /*10790*/  PRMT R12, R11, 0x5410, R6 ;  /* 0x000054100b0c7816 */ /* 0x000fe20000000006 */
[----:B------:R2:W-:Y:S01]  /*107a0*/  MUFU.EX2 R158, R7 ;  /* 0x00000007009e7308 */ /* 0x0005e20000000800 */
[----:B------:R-:W-:-:S04]  /*107b0*/  LOP3.LUT R6, R10, 0xff, RZ, 0xc0, !PT ;  /* 0x000000ff0a067812 */ /* 0x000fc800078ec0ff */
[----:B------:R-:W-:-:S03]  /*107c0*/  PRMT R11, R6, 0x5410, R9 ;  /* 0x00005410060b7816 */ /* 0x000fc60000000009 */
[----:B------:R3:W-:Y:S01]  /*107d0*/  MUFU.EX2 R136, R8 ;  /* 0x0000000800887308 */ /* 0x0007e20000000800 */
[----:B------:R-:W-:Y:S01]  /*107e0*/  LOP3.LUT R6, R5, 0xffff, RZ, 0xc0, !PT ;  /* 0x0000ffff05067812 */ /* 0x000fe200078ec0ff */
[----:B--2---:R-:W-:-:S06]  /*107f0*/  FFMA.FTZ R7, R175, UR25, -R3 ;  /* 0x00000019af077c23 */ /* 0x004fcc0008010803 */
[----:B------:R2:W4:Y:S01]  /*10800*/  MUFU.EX2 R13, R7 ;  /* 0x00000007000d7308 */ /* 0x0005220000000800 */
[----:B---3--:R-:W-:Y:S01]  /*10810*/  SHF.R.U32.HI R8, RZ, 0x8, R6 ;  /* 0x00000008ff087819 */ /* 0x008fe20000011606 */
[----:B------:R-:W-:Y:S01]  /*10820*/  FFMA.FTZ R6, R180, UR25, -R3 ;  /* 0x00000019b4067c23 */ /* 0x000fe20008010803 */
[----:B------:R-:W-:Y:S01]  /*10830*/  LOP3.LUT R10, R5, 0xff, RZ, 0xc0, !PT ;  /* 0x000000ff050a7812 */ /* 0x000fe200078ec0ff */
[----:B------:R-:W-:Y:S01]  /*10840*/  IMAD.MOV.U32 R180, RZ, RZ, R87 ;  /* 0x000000ffffb47224 */ /* 0x000fe200078e0057 */
[----:B------:R-:W-:-:S03]  /*10850*/  SHF.R.U32.HI R9, RZ, 0x18, R5 ;  /* 0x00000018ff097819 */ /* 0x000fc60000011605 */
[----:B------:R3:W-:Y:S01]  /*10860*/  MUFU.EX2 R87, R6 ;  /* 0x0000000600577308 */ /* 0x0007e20000000800 */
[----:B------:R-:W-:Y:S01]  /*10870*/  IMAD.MOV.U32 R116, RZ, RZ, R117 ;  /* 0x000000ffff747224 */ /* 0x000fe200078e0075 */
[----:B--2---:R-:W-:-:S04]  /*10880*/  SHF.R.U32.HI R7, RZ, 0x10, R5 ;  /* 0x00000010ff077819 */ /* 0x004fc80000011605 */
[----:B------:R-:W-:Y:S01]  /*10890*/  LOP3.LUT R5, R7, 0xff, RZ, 0xc0, !PT ;  /* 0x000000ff07057812 */ /* 0x000fe200078ec0ff */
[----:B------:R-:W-:Y:S02]  /*108a0*/  IMAD.MOV.U32 R117, RZ, RZ, R162 ;  /* 0x000000ffff757224 */ /* 0x000fe400078e00a2 */
[----:B---3--:R-:W-:Y:S01]  /*108b0*/  FFMA.FTZ R6, R181, UR25, -R3 ;  /* 0x00000019b5067c23 */ /* 0x008fe20008010803 */
[----:B------:R-:W-:Y:S02]  /*108c0*/  PRMT R7, R5, 0x5410, R9 ;  /* 0x0000541005077816 */ /* 0x000fe40000000009 */
[----:B------:R-:W-:Y:S01]  /*108d0*/  HSET2.LE.AND R5, R12, R176, PT ;  /* 0x000000b00c057233 */ /* 0x000fe20003803000 */
[----:B------:R2:W3:Y:S01]  /*108e0*/  MUFU.EX2 R162, R6 ;  /* 0x0000000600a27308 */ /* 0x0004e20000000800 */
[----:B----4-:R-:W-:Y:S01]  /*108f0*/  IMAD.MOV.U32 R181, RZ, RZ, R13 ;  /* 0x000000ffffb57224 */ /* 0x010fe200078e000d */
[----:B------:R-:W-:Y:S02]  /*10900*/  PRMT R8, R10, 0x5410, R8 ;  /* 0x000054100a087816 */ /* 0x000fe40000000008 */
[----:B--2---:R-:W-:-:S04]  /*10910*/  F2FP.BF16.F32.PACK_AB R6, R136, R159 ;  /* 0x0000009f8806723e */ /* 0x004fc800000010ff */
[----:B------:R-:W-:Y:S02]  /*10920*/  LOP3.LUT R10, R5, R6, RZ, 0xc0, !PT ;  /* 0x00000006050a7212 */ /* 0x000fe400078ec0ff */
[----:B------:R-:W-:Y:S02]  /*10930*/  HSET2.LE.AND R5, R11, R176, PT ;  /* 0x000000b00b057233 */ /* 0x000fe40003803000 */
[----:B------:R-:W-:-:S04]  /*10940*/  F2FP.BF16.F32.PACK_AB R6, R181, R158 ;  /* 0x0000009eb506723e */ /* 0x000fc800000010ff */
[----:B------:R-:W-:Y:S02]  /*10950*/  LOP3.LUT R11, R5, R6, RZ, 0xc0, !PT ;  /* 0x00000006050b7212 */ /* 0x000fe400078ec0ff */
[----:B------:R-:W-:Y:S02]  /*10960*/  HSET2.LE.AND R5, R8, R176, PT ;  /* 0x000000b008057233 */ /* 0x000fe40003803000 */
[----:B------:R-:W-:-:S04]  /*10970*/  F2FP.BF16.F32.PACK_AB R6, R163, R131 ;  /* 0x00000083a306723e */ /* 0x000fc800000010ff */
[----:B------:R-:W-:Y:S02]  /*10980*/  LOP3.LUT R8, R5, R6, RZ, 0xc0, !PT ;  /* 0x0000000605087212 */ /* 0x000fe400078ec0ff */
[----:B------:R-:W-:Y:S02]  /*10990*/  HSET2.LE.AND R5, R7, R176, PT ;  /* 0x000000b007057233 */ /* 0x000fe40003803000 */
[----:B---3--:R-:W-:-:S04]  /*109a0*/  F2FP.BF16.F32.PACK_AB R6, R162, R87 ;  /* 0x00000057a206723e */ /* 0x008fc800000010ff */
[----:B------:R-:W-:Y:S01]  /*109b0*/  LOP3.LUT R9, R5, R6, RZ, 0xc0, !PT ;  /* 0x0000000605097212 */ /* 0x000fe200078ec0ff */
[----:B------:R-:W-:Y:S02]  /*109c0*/  IMAD.U32 R5, RZ, RZ, UR35 ;  /* 0x00000023ff057e24 */ /* 0x000fe4000f8e00ff */
[----:B------:R-:W-:-:S03]  /*109d0*/  IMAD.MOV.U32 R175, RZ, RZ, R118 ;  /* 0x000000ffffaf7224 */ /* 0x000fc600078e0076 */
[----:B------:R-:W-:Y:S01]  /*109e0*/  LOP3.LUT R5, R177, UR27, R5, 0x96, !PT ;  /* 0x0000001bb1057c12 */ /* 0x000fe2000f8e9605 */
[----:B------:R-:W-:Y:S01]  /*109f0*/  HMMA.16816.F32.BF16 R56, R8, R20, R56 ;  /* 0x000000140838723c */ /* 0x000fe20000041838 */
[----:B------:R-:W-:Y:S02]  /*10a00*/  IMAD.MOV.U32 R118, RZ, RZ, R111 ;  /* 0x000000ffff767224 */ /* 0x000fe400078e006f */
[----:B------:R-:W-:-:S04]  /*10a10*/  IMAD.MOV.U32 R111, RZ, RZ, R115 ;  /* 0x000000ffff6f7224 */ /* 0x000fc800078e0073 */
[----:B------:R-:W-:Y:S01]  /*10a20*/  VIADD R20, R215, 0x4 ;  /* 0x00000004d7147836 */ /* 0x000fe20000000000 */
[----:B------:R-:W-:Y:S03]  /*10a30*/  HMMA.16816.F32.BF16 R112, R8, R16, R68 ;  /* 0x000000100870723c */ /* 0x000fe60000041844 */
[----:B------:R-:W-:-:S04]  /*10a40*/  IMAD.WIDE.U32 R20, R20, -0x326172a9, RZ ;  /* 0xcd9e8d5714147825 */ /* 0x000fc800078e00ff */
[----:B------:R-:W-:-:S05]  /*10a50*/  IMAD.WIDE.U32 R16, R5, -0x326172a9, RZ ;  /* 0xcd9e8d5705107825 */ /* 0x000fca00078e00ff */
[----:B------:R-:W-:Y:S02]  /*10a60*/  LOP3.LUT R6, R17, UR7, R20, 0x96, !PT ;  /* 0x0000000711067c12 */ /* 0x000fe4000f8e9614 */
[----:B------:R-:W-:Y:S01]  /*10a70*/  LOP3.LUT R5, R65, UR6, R16, 0x96, !PT ;  /* 0x0000000641057c12 */ /* 0x000fe2000f8e9610 */
[----:B------:R-:W-:Y:S02]  /*10a80*/  IMAD.MOV.U32 R70, RZ, RZ, R120 ;  /* 0x000000ffff467224 */ /* 0x000fe400078e0078 */
[----:B------:R-:W-:Y:S02]  /*10a90*/  IMAD.MOV.U32 R71, RZ, RZ, R119 ;  /* 0x000000ffff477224 */ /* 0x000fe400078e0077 */
[----:B------:R-:W-:Y:S02]  /*10aa0*/  IMAD.MOV.U32 R133, RZ, RZ, R123 ;  /* 0x000000ffff857224 */ /* 0x000fe400078e007b */
[----:B------:R-:W-:Y:S01]  /*10ab0*/  IMAD.MOV.U32 R129, RZ, RZ, R118 ;  /* 0x000000ffff817224 */ /* 0x000fe200078e0076 */
[----:B------:R-:W-:Y:S01]  /*10ac0*/  HMMA.16816.F32.BF16 R120, R8, R22, R52 ;  /* 0x000000160878723c */ /* 0x000fe20000041834 */
[----:B------:R-:W-:-:S02]  /*10ad0*/  IMAD.MOV.U32 R130, RZ, RZ, R116 ;  /* 0x000000ffff827224 */ /* 0x000fc400078e0074 */
[----:B------:R-:W-:Y:S02]  /*10ae0*/  IMAD.MOV.U32 R69, RZ, RZ, R117 ;  /* 0x000000ffff457224 */ /* 0x000fe400078e0075 */
[----:B------:R-:W-:Y:S01]  /*10af0*/  IMAD.WIDE.U32 R6, R6, -0x2daee0ad, RZ ;  /* 0xd2511f5306067825 */ /* 0x000fe200078e00ff */
[----:B------:R-:W-:Y:S01]  /*10b00*/  HMMA.16816.F32.BF16 R116, R8, R18, R60 ;  /* 0x000000120874723c */ /* 0x000fe2000004183c */
[----:B------:R-:W2:Y:S06]  /*10b10*/  LDSM.16.MT88.4 R60, [R185+0x5000] ;  /* 0x00500000b93c783b */ /* 0x000eac0000004200 */
        /* <DEDUP_REMOVED lines=11> */
[----:B------:R-:W-:-:S04]  /*10bd0*/  FFMA.FTZ R5, R182, UR25, -R2 ;  /* 0x00000019b6057c23 */ /* 0x000fc80008010802 */
[----:B------:R-:W-:Y:S01]  /*10be0*/  IMAD.WIDE.U32 R6, R6, -0x326172a9, RZ ;  /* 0xcd9e8d5706067825 */ /* 0x000fe200078e00ff */
[----:B------:R3:W-:Y:S03]  /*10bf0*/  MUFU.EX2 R138, R5 ;  /* 0x00000005008a7308 */ /* 0x0007e60000000800 */
[--C-:B------:R-:W-:Y:S01]  /*10c00*/  FFMA.FTZ R8, R183, UR25, -R2.reuse ;  /* 0x00000019b7087c23 */ /* 0x100fe20008010802 */
[----:B------:R-:W-:Y:S01]  /*10c10*/  FFMA.FTZ R9, R198, UR25, -R2 ;  /* 0x00000019c6097c23 */ /* 0x000fe20008010802 */
[----:B------:R-:W-:-:S03]  /*10c20*/  IMAD.WIDE.U32 R12, R10, -0x326172a9, RZ ;  /* 0xcd9e8d570a0c7825 */ /* 0x000fc600078e00ff */
[----:B------:R4:W-:Y:S01]  /*10c30*/  MUFU.EX2 R178, R8 ;  /* 0x0000000800b27308 */ /* 0x0009e20000000800 */
[----:B---3--:R-:W-:-:S07]  /*10c40*/  LOP3.LUT R5, R6, 0xffff, RZ, 0xc0, !PT ;  /* 0x0000ffff06057812 */ /* 0x008fce00078ec0ff */
[----:B------:R3:W-:Y:S01]  /*10c50*/  MUFU.EX2 R170, R9 ;  /* 0x0000000900aa7308 */ /* 0x0007e20000000800 */
[----:B----4-:R-:W-:Y:S02]  /*10c60*/  SHF.R.U32.HI R8, RZ, 0x8, R5 ;  /* 0x00000008ff087819 */ /* 0x010fe40000011605 */
[----:B------:R-:W-:-:S04]  /*10c70*/  LOP3.LUT R5, R6, 0xff, RZ, 0xc0, !PT ;  /* 0x000000ff06057812 */ /* 0x000fc800078ec0ff */
[----:B------:R-:W-:Y:S02]  /*10c80*/  PRMT R15, R5, 0x5410, R8 ;  /* 0x00005410050f7816 */ /* 0x000fe40000000008 */
[--C-:B------:R-:W-:Y:S02]  /*10c90*/  SHF.R.U32.HI R5, RZ, 0x10, R6.reuse ;  /* 0x00000010ff057819 */ /* 0x100fe40000011606 */
[----:B---3--:R-:W-:Y:S02]  /*10ca0*/  SHF.R.U32.HI R9, RZ, 0x18, R6 ;  /* 0x00000018ff097819 */ /* 0x008fe40000011606 */
[----:B------:R-:W-:Y:S01]  /*10cb0*/  LOP3.LUT R6, R7, UR17, R12, 0x96, !PT ;  /* 0x0000001107067c12 */ /* 0x000fe2000f8e960c */
[----:B------:R-:W-:Y:S01]  /*10cc0*/  FFMA.FTZ R7, R202, UR25, -R0 ;  /* 0x00000019ca077c23 */ /* 0x000fe20008010800 */
[----:B------:R-:W-:Y:S01]  /*10cd0*/  LOP3.LUT R5, R5, 0xff, RZ, 0xc0, !PT ;  /* 0x000000ff05057812 */ /* 0x000fe200078ec0ff */
[----:B------:R-:W-:Y:S01]  /*10ce0*/  FFMA.FTZ R8, R200, UR25, -R2 ;  /* 0x00000019c8087c23 */ /* 0x000fe20008010802 */
[----:B------:R-:W-:Y:S01]  /*10cf0*/  LOP3.LUT R10, R6, 0xff, RZ, 0xc0, !PT ;  /* 0x000000ff060a7812 */ /* 0x000fe200078ec0ff */
[----:B------:R3:W-:Y:S01]  /*10d00*/  MUFU.EX2 R137, R7 ;  /* 0x0000000700897308 */ /* 0x0007e20000000800 */
[----:B------:R-:W-:-:S02]  /*10d10*/  PRMT R11, R5, 0x5410, R9 ;  /* 0x00005410050b7816 */ /* 0x000fc40000000009 */
[----:B------:R-:W-:Y:S02]  /*10d20*/  LOP3.LUT R5, R6, 0xffff, RZ, 0xc0, !PT ;  /* 0x0000ffff06057812 */ /* 0x000fe400078ec0ff */
[--C-:B------:R-:W-:Y:S01]  /*10d30*/  SHF.R.U32.HI R9, RZ, 0x18, R6.reuse ;  /* 0x00000018ff097819 */ /* 0x100fe20000011606 */
[----:B------:R-:W-:Y:S02]  /*10d40*/  IMAD.MOV.U32 R53, RZ, RZ, R93 ;  /* 0x000000ffff357224 */ /* 0x000fe400078e005d */
[----:B------:R4:W1:Y:S01]  /*10d50*/  MUFU.EX2 R34, R8 ;  /* 0x0000000800227308 */ /* 0x0008620000000800 */
[----:B---3--:R-:W-:Y:S01]  /*10d60*/  SHF.R.U32.HI R7, RZ, 0x10, R6 ;  /* 0x00000010ff077819 */ /* 0x008fe20000011606 */
[----:B------:R-:W-:-:S06]  /*10d70*/  FFMA.FTZ R6, R204, UR25, -R0 ;  /* 0x00000019cc067c23 */ /* 0x000fcc0008010800 */
[----:B------:R3:W-:Y:S01]  /*10d80*/  MUFU.EX2 R93, R6 ;  /* 0x00000006005d7308 */ /* 0x0007e20000000800 */
[----:B----4-:R-:W-:Y:S02]  /*10d90*/  SHF.R.U32.HI R8, RZ, 0x8, R5 ;  /* 0x00000008ff087819 */ /* 0x010fe40000011605 */
[----:B------:R-:W-:Y:S01]  /*10da0*/  LOP3.LUT R5, R7, 0xff, RZ, 0xc0, !PT ;  /* 0x000000ff07057812 */ /* 0x000fe200078ec0ff */
[----:B---3--:R-:W-:-:S04]  /*10db0*/  FFMA.FTZ R6, R206, UR25, -R0 ;  /* 0x00000019ce067c23 */ /* 0x008fc80008010800 */
[----:B------:R1:W3:Y:S01]  /*10dc0*/  MUFU.EX2 R134, R6 ;  /* 0x0000000600867308 */ /* 0x0002e20000000800 */
[----:B------:R-:W-:Y:S01]  /*10dd0*/  FFMA.FTZ R7, R208, UR25, -R0 ;  /* 0x00000019d0077c23 */ /* 0x000fe20008010800 */
[----:B------:R-:W-:Y:S02]  /*10de0*/  PRMT R9, R5, 0x5410, R9 ;  /* 0x0000541005097816 */ /* 0x000fe40000000009 */
[----:B------:R-:W-:Y:S02]  /*10df0*/  HSET2.LE.AND R5, R15, R176, PT ;  /* 0x000000b00f057233 */ /* 0x000fe40003803000 */
[----:B------:R-:W-:Y:S02]  /*10e00*/  PRMT R8, R10, 0x5410, R8 ;  /* 0x000054100a087816 */ /* 0x000fe40000000008 */
[----:B------:R-:W4:Y:S01]  /*10e10*/  MUFU.EX2 R171, R7 ;  /* 0x0000000700ab7308 */ /* 0x000f220000000800 */
        /* <DEDUP_REMOVED lines=8> */
[----:B------:R-:W-:Y:S01]  /*10ea0*/  LOP3.LUT R8, R5, R6, RZ, 0xc0, !PT ;  /* 0x0000000605087212 */ /* 0x000fe200078ec0ff */
[----:B------:R-:W-:Y:S01]  /*10eb0*/  IMAD.MOV.U32 R19, RZ, RZ, R101 ;  /* 0x000000ffff137224 */ /* 0x000fe200078e0065 */
[----:B------:R-:W-:Y:S01]  /*10ec0*/  HSET2.LE.AND R5, R9, R176, PT ;  /* 0x000000b009057233 */ /* 0x000fe20003803000 */
[----:B------:R-:W-:Y:S01]  /*10ed0*/  IMAD.MOV.U32 R68, RZ, RZ, R108 ;  /* 0x000000ffff447224 */ /* 0x000fe200078e006c */
[----:B----4-:R-:W-:Y:S01]  /*10ee0*/  F2FP.BF16.F32.PACK_AB R6, R171, R137 ;  /* 0x00000089ab06723e */ /* 0x010fe200000010ff */
[----:B------:R-:W-:Y:S01]  /*10ef0*/  FFMA.FTZ R52, R18, R76, R53 ;  /* 0x0000004c12347223 */ /* 0x000fe20000010035 */
[----:B------:R-:W-:Y:S02]  /*10f00*/  IMAD.MOV.U32 R18, RZ, RZ, R19 ;  /* 0x000000ffff127224 */ /* 0x000fe400078e0013 */
[----:B------:R-:W-:Y:S01]  /*10f10*/  LOP3.LUT R9, R5, R6, RZ, 0xc0, !PT ;  /* 0x0000000605097212 */ /* 0x000fe200078ec0ff */
        /* <DEDUP_REMOVED lines=8> */
[----:B------:R-:W-:Y:S01]  /*10fa0*/  IMAD.MOV.U32 R180, RZ, RZ, R175 ;  /* 0x000000ffffb47224 */ /* 0x000fe200078e00af */
[----:B------:R-:W-:Y:S01]  /*10fb0*/  HMMA.16816.F32.BF16 R100, R8, R50, R40 ;  /* 0x000000320864723c */ /* 0x000fe20000041828 */
[----:B------:R-:W-:Y:S02]  /*10fc0*/  IMAD.MOV.U32 R175, RZ, RZ, R192 ;  /* 0x000000ffffaf7224 */ /* 0x000fe400078e00c0 */
[----:B------:R1:W5:Y:S04]  /*10fd0*/  LDL.LU R192, [R1+0xc4] ;  /* 0x0000c40001c07983 */ /* 0x0003680000300800 */
[----:B------:R-:W-:Y:S02]  /*10fe0*/  FFMA.FTZ R43, R18, R75, R82 ;  /* 0x0000004b122b7223 */ /* 0x000fe40000010052 */
[----:B------:R-:W3:Y:S01]  /*10ff0*/  LDL.LU R18, [R1+0x48] ;  /* 0x0000480001127983 */ /* 0x000ee20000300800 */
[----:B------:R-:W-:Y:S01]  /*11000*/  UIADD3 UR36, UR36, 0x3, URZ ;  /* 0x0000000324247890 */ /* 0x000fe2000fffe03f */
[----:B------:R-:W-:-:S05]  /*11010*/  IMAD.WIDE.U32 R54, R215, -0x326172a9, RZ ;  /* 0xcd9e8d57d7367825 */ /* 0x000fca00078e00ff */
[----:B------:R-:W-:Y:S01]  /*11020*/  IMAD.U32 R5, RZ, RZ, UR36 ;  /* 0x00000024ff057e24 */ /* 0x000fe2000f8e00ff */
[----:B------:R-:W-:Y:S01]  /*11030*/  LOP3.LUT R6, R17, UR7, R54, 0x96, !PT ;  /* 0x0000000711067c12 */ /* 0x000fe2000f8e9636 */
[----:B------:R-:W-:-:S03]  /*11040*/  IMAD.MOV.U32 R132, RZ, RZ, R128 ;  /* 0x000000ffff847224 */ /* 0x000fc600078e0080 */
[----:B------:R-:W-:Y:S02]  /*11050*/  LOP3.LUT R12, R177, UR27, R5, 0x96, !PT ;  /* 0x0000001bb10c7c12 */ /* 0x000fe4000f8e9605 */
[----:B------:R-:W-:Y:S01]  /*11060*/  LOP3.LUT R5, R67, UR6, R16, 0x96, !PT ;  /* 0x0000000643057c12 */ /* 0x000fe2000f8e9610 */
[----:B------:R-:W-:Y:S02]  /*11070*/  IMAD.MOV.U32 R128, RZ, RZ, R111 ;  /* 0x000000ffff807224 */ /* 0x000fe400078e006f */
[----:B------:R-:W-:Y:S02]  /*11080*/  IMAD.MOV.U32 R179, RZ, RZ, R110 ;  /* 0x000000ffffb37224 */ /* 0x000fe400078e006e */
[----:B------:R-:W-:Y:S02]  /*11090*/  IMAD.MOV.U32 R29, RZ, RZ, R109 ;  /* 0x000000ffff1d7224 */ /* 0x000fe400078e006d */
[----:B------:R-:W-:Y:S01]  /*110a0*/  IMAD.MOV.U32 R31, RZ, RZ, R106 ;  /* 0x000000ffff1f7224 */ /* 0x000fe200078e006a */
[----:B--2---:R-:W-:Y:S01]  /*110b0*/  HMMA.16816.F32.BF16 R108, R8, R62, R24 ;  /* 0x0000003e086c723c */ /* 0x004fe20000041818 */
[----:B------:R-:W-:-:S02]  /*110c0*/  IMAD.MOV.U32 R35, RZ, RZ, R105 ;  /* 0x000000ffff237224 */ /* 0x000fc400078e0069 */
[----:B------:R-:W-:Y:S02]  /*110d0*/  IMAD.MOV.U32 R169, RZ, RZ, R104 ;  /* 0x000000ffffa97224 */ /* 0x000fe400078e0068 */
[----:B------:R-:W-:Y:S02]  /*110e0*/  IMAD.MOV.U32 R28, RZ, RZ, R107 ;  /* 0x000000ffff1c7224 */ /* 0x000fe400078e006b */
[----:B------:R-:W-:Y:S01]  /*110f0*/  IMAD.MOV.U32 R30, RZ, RZ, R99 ;  /* 0x000000ffff1e7224 */ /* 0x000fe200078e0063 */
[C---:B------:R-:W-:Y:S01]  /*11100*/  HMMA.16816.F32.BF16 R104, R8.reuse, R60, R36 ;  /* 0x0000003c0868723c */ /* 0x040fe20000041824 */
[----:B------:R-:W-:Y:S02]  /*11110*/  IMAD.MOV.U32 R174, RZ, RZ, R97 ;  /* 0x000000ffffae7224 */ /* 0x000fe400078e0061 */
[----:B------:R-:W-:Y:S02]  /*11120*/  IMAD.MOV.U32 R173, RZ, RZ, R98 ;  /* 0x000000ffffad7224 */ /* 0x000fe400078e0062 */
[----:B------:R-:W-:Y:S01]  /*11130*/  IMAD.WIDE.U32 R6, R6, -0x2daee0ad, RZ ;  /* 0xd2511f5306067825 */ /* 0x000fe200078e00ff */
[----:B------:R-:W-:Y:S07]  /*11140*/  HMMA.16816.F32.BF16 R96, R8, R48, R44 ;  /* 0x000000300860723c */ /* 0x000fee000004182c */
        /* <DEDUP_REMOVED lines=9> */
[----:B------:R-:W-:Y:S02]  /*111e0*/  LOP3.LUT R33, R13, UR18, R14, 0x96, !PT ;  /* 0x000000120d217c12 */ /* 0x000fe4000f8e960e */
[----:B------:R-:W-:Y:S01]  /*111f0*/  LOP3.LUT R5, R7, UR19, R8, 0x96, !PT ;  /* 0x0000001307057c12 */ /* 0x000fe2000f8e9608 */
[----:B------:R-:W-:Y:S01]  /*11200*/  IMAD.WIDE.U32 R12, R12, -0x326172a9, RZ ;  /* 0xcd9e8d570c0c7825 */ /* 0x000fe200078e00ff */
[----:B------:R-:W-:-:S03]  /*11210*/  LOP3.LUT R6, R23, UR15, R6, 0x96, !PT ;  /* 0x0000000f17067c12 */ /* 0x000fc6000f8e9606 */
[----:B------:R-:W-:Y:S01]  /*11220*/  IMAD.WIDE.U32 R8, R5, -0x326172a9, RZ ;  /* 0xcd9e8d5705087825 */ /* 0x000fe200078e00ff */
[----:B------:R-:W-:Y:S02]  /*11230*/  LOP3.LUT R15, R13, UR7, R54, 0x96, !PT ;  /* 0x000000070d0f7c12 */ /* 0x000fe4000f8e9636 */
[----:B------:R-:W-:Y:S01]  /*11240*/  LOP3.LUT R11, R67, UR6, R12, 0x96, !PT ;  /* 0x00000006430b7c12 */ /* 0x000fe2000f8e960c */
[----:B------:R-:W-:Y:S01]  /*11250*/  IMAD.WIDE.U32 R6, R6, -0x326172a9, RZ ;  /* 0xcd9e8d5706067825 */ /* 0x000fe200078e00ff */
[----:B------:R-:W-:Y:S02]  /*11260*/  LOP3.LUT R14, R13, UR7, R20, 0x96, !PT ;  /* 0x000000070d0e7c12 */ /* 0x000fe4000f8e9614 */
[----:B------:R-:W-:Y:S02]  /*11270*/  LOP3.LUT R13, R65, UR6, R12, 0x96, !PT ;  /* 0x00000006410d7c12 */ /* 0x000fe4000f8e960c */
[----:B------:R-:W-:Y:S01]  /*11280*/  LOP3.LUT R27, R6, 0xffff, RZ, 0xc0, !PT ;  /* 0x0000ffff061b7812 */ /* 0x000fe200078ec0ff */
[----:B---3--:R-:W-:Y:S01]  /*11290*/  FFMA.FTZ R39, R18, R73, R81 ;  /* 0x0000004912277223 */ /* 0x008fe20000010051 */
        /* <DEDUP_REMOVED lines=9> */
[----:B------:R-:W-:Y:S02]  /*11330*/  IMAD.MOV.U32 R173, RZ, RZ, R191 ;  /* 0x000000ffffad7224 */ /* 0x000fe400078e00bf */
[----:B------:R-:W-:Y:S01]  /*11340*/  FFMA.FTZ R53, R18, R77, R80 ;  /* 0x0000004d12357223 */ /* 0x000fe20000010050 */
[----:B------:R-:W-:Y:S02]  /*11350*/  IMAD.MOV.U32 R54, RZ, RZ, R69 ;  /* 0x000000ffff367224 */ /* 0x000fe400078e0045 */
[----:B------:R-:W-:Y:S02]  /*11360*/  IMAD.MOV.U32 R81, RZ, RZ, R172 ;  /* 0x000000ffff517224 */ /* 0x000fe400078e00ac */
[----:B------:R-:W-:Y:S01]  /*11370*/  FADD.FTZ R89, R89, R39 ;  /* 0x0000002759597221 */ /* 0x000fe20000010000 */
[----:B------:R-:W-:Y:S01]  /*11380*/  IMAD.MOV.U32 R76, RZ, RZ, R180 ;  /* 0x000000ffff4c7224 */ /* 0x000fe200078e00b4 */
[----:B------:R1:W5:Y:S01]  /*11390*/  LDL.LU R191, [R1+0xc0] ;  /* 0x0000c00001bf7983 */ /* 0x0003620000300800 */
[----:B------:R-:W-:-:S02]  /*113a0*/  IMAD.MOV.U32 R82, RZ, RZ, R175 ;  /* 0x000000ffff527224 */ /* 0x000fc400078e00af */
[----:B------:R-:W-:Y:S02]  /*113b0*/  IMAD.MOV.U32 R69, RZ, RZ, R174 ;  /* 0x000000ffff457224 */ /* 0x000fe400078e00ae */
[----:B------:R-:W-:Y:S01]  /*113c0*/  IMAD.MOV.U32 R180, RZ, RZ, R173 ;  /* 0x000000ffffb47224 */ /* 0x000fe200078e00ad */
[----:B------:R-:W-:Y:S01]  /*113d0*/  LOP3.LUT R18, R7, UR17, R8, 0x96, !PT ;  /* 0x0000001107127c12 */ /* 0x000fe2000f8e9608 */
[----:B------:R-:W-:Y:S01]  /*113e0*/  IMAD.MOV.U32 R80, RZ, RZ, R30 ;  /* 0x000000ffff507224 */ /* 0x000fe200078e001e */
[----:B------:R-:W-:Y:S01]  /*113f0*/  LOP3.LUT R30, R6, 0xff, RZ, 0xc0, !PT ;  /* 0x000000ff061e7812 */ /* 0x000fe200078ec0ff */
[----:B------:R-:W-:Y:S01]  /*11400*/  IMAD.MOV.U32 R174, RZ, RZ, R31 ;  /* 0x000000ffffae7224 */ /* 0x000fe200078e001f */
[----:B------:R-:W-:Y:S01]  /*11410*/  LOP3.LUT R31, R9, UR18, R10, 0x96, !PT ;  /* 0x00000012091f7c12 */ /* 0x000fe2000f8e960a */
[----:B------:R-:W-:Y:S01]  /*11420*/  IMAD.MOV.U32 R173, RZ, RZ, R28 ;  /* 0x000000ffffad7224 */ /* 0x000fe200078e001c */
[--C-:B------:R-:W-:Y:S01]  /*11430*/  SHF.R.U32.HI R28, RZ, 0x18, R6.reuse ;  /* 0x00000018ff1c7819 */ /* 0x100fe20000011606 */
[----:B------:R-:W-:Y:S01]  /*11440*/  IMAD.MOV.U32 R175, RZ, RZ, R29 ;  /* 0x000000ffffaf7224 */ /* 0x000fe200078e001d */
[----:B------:R-:W-:Y:S01]  /*11450*/  SHF.R.U32.HI R29, RZ, 0x10, R6 ;  /* 0x00000010ff1d7819 */ /* 0x000fe20000011606 */
[----:B------:R-:W-:-:S04]  /*11460*/  IMAD.WIDE.U32 R6, R15, -0x2daee0ad, RZ ;  /* 0xd2511f530f067825 */ /* 0x000fc800078e00ff */
[----:B------:R-:W-:Y:S01]  /*11470*/  IMAD.WIDE.U32 R10, R11, -0x2daee0ad, RZ ;  /* 0xd2511f530b0a7825 */ /* 0x000fe200078e00ff */
[----:B------:R-:W-:-:S03]  /*11480*/  LOP3.LUT R12, R7, UR4, R74, 0x96, !PT ;  /* 0x00000004070c7c12 */ /* 0x000fc6000f8e964a */
[----:B------:R-:W-:Y:S01]  /*11490*/  IMAD.WIDE.U32 R8, R13, -0x2daee0ad, RZ ;  /* 0xd2511f530d087825 */ /* 0x000fe200078e00ff */
[----:B------:R-:W-:-:S03]  /*114a0*/  LOP3.LUT R5, R11, UR23, R6, 0x96, !PT ;  /* 0x000000170b057c12 */ /* 0x000fc6000f8e9606 */
[----:B------:R-:W-:-:S05]  /*114b0*/  IMAD.WIDE.U32 R6, R14, -0x2daee0ad, RZ ;  /* 0xd2511f530e067825 */ /* 0x000fca00078e00ff */
[----:B------:R-:W-:Y:S02]  /*114c0*/  LOP3.LUT R11, R7, UR4, R72, 0x96, !PT ;  /* 0x00000004070b7c12 */ /* 0x000fe4000f8e9648 */
[----:B------:R-:W-:Y:S01]  /*114d0*/  LOP3.LUT R9, R9, UR23, R6, 0x96, !PT ;  /* 0x0000001709097c12 */ /* 0x000fe2000f8e9606 */
        /* <DEDUP_REMOVED lines=10> */
[----:B------:R-:W-:-:S04]  /*11580*/  LOP3.LUT R13, R7, UR19, R10, 0x96, !PT ;  /* 0x00000013070d7c12 */ /* 0x000fc8000f8e960a */
[----:B------:R-:W-:Y:S01]  /*11590*/  LOP3.LUT R11, R17, UR15, R6, 0x96, !PT ;  /* 0x0000000f110b7c12 */ /* 0x000fe2000f8e9606 */
[----:B------:R-:W-:-:S04]  /*115a0*/  IMAD.WIDE.U32 R6, R9, -0x2daee0ad, RZ ;  /* 0xd2511f5309067825 */ /* 0x000fc800078e00ff */
[----:B------:R-:W-:Y:S01]  /*115b0*/  IMAD.WIDE.U32 R20, R5, -0x2daee0ad, RZ ;  /* 0xd2511f5305147825 */ /* 0x000fe200078e00ff */
[----:B------:R-:W-:-:S03]  /*115c0*/  LOP3.LUT R10, R7, UR19, R8, 0x96, !PT ;  /* 0x00000013070a7c12 */ /* 0x000fc6000f8e9608 */
[----:B------:R-:W-:Y:S01]  /*115d0*/  IMAD.WIDE.U32 R8, R13, -0x326172a9, RZ ;  /* 0xcd9e8d570d087825 */ /* 0x000fe200078e00ff */
[----:B------:R-:W-:-:S03]  /*115e0*/  LOP3.LUT R5, R21, UR15, R6, 0x96, !PT ;  /* 0x0000000f15057c12 */ /* 0x000fc6000f8e9606 */
        /* <DEDUP_REMOVED lines=8> */
[----:B------:R-:W-:Y:S01]  /*11670*/  FFMA.FTZ R5, R237, UR25, -R4 ;  /* 0x00000019ed057c23 */ /* 0x000fe20008010804 */
[----:B------:R-:W-:-:S03]  /*11680*/  IMAD.MOV.U32 R172, RZ, RZ, R35 ;  /* 0x000000ffffac7224 */ /* 0x000fc600078e0023 */
[----:B------:R2:W3:Y:S01]  /*11690*/  MUFU.EX2 R35, R5 ;  /* 0x0000000500237308 */ /* 0x0004e20000000800 */
[----:B------:R-:W-:Y:S01]  /*116a0*/  IMAD.WIDE.U32 R8, R10, -0x326172a9, RZ ;  /* 0xcd9e8d570a087825 */ /* 0x000fe200078e00ff */
[C---:B------:R-:W-:Y:S02]  /*116b0*/  LOP3.LUT R23, R6.reuse, 0xff, RZ, 0xc0, !PT ;  /* 0x000000ff06177812 */ /* 0x040fe400078ec0ff */
[----:B------:R-:W-:Y:S01]  /*116c0*/  SHF.R.U32.HI R21, RZ, 0x10, R6 ;  /* 0x00000010ff157819 */ /* 0x000fe20000011606 */
[----:B------:R-:W-:Y:S01]  /*116d0*/  IMAD.MOV.U32 R44, RZ, RZ, R19 ;  /* 0x000000ffff2c7224 */ /* 0x000fe200078e0013 */
[----:B------:R-:W-:Y:S02]  /*116e0*/  LOP3.LUT R26, R9, UR18, R14, 0x96, !PT ;  /* 0x00000012091a7c12 */ /* 0x000fe4000f8e960e */
[----:B------:R-:W-:Y:S02]  /*116f0*/  LOP3.LUT R14, R6, 0xffff, RZ, 0xc0, !PT ;  /* 0x0000ffff060e7812 */ /* 0x000fe400078ec0ff */
[----:B------:R-:W-:-:S02]  /*11700*/  SHF.R.U32.HI R19, RZ, 0x18, R6 ;  /* 0x00000018ff137819 */ /* 0x000fc40000011606 */
[----:B--2---:R-:W-:Y:S01]  /*11710*/  SHF.R.U32.HI R5, RZ, 0x8, R27 ;  /* 0x00000008ff057819 */ /* 0x004fe2000001161b */
[----:B------:R-:W-:-:S03]  /*11720*/  FFMA.FTZ R6, R240, UR25, -R4 ;  /* 0x00000019f0067c23 */ /* 0x000fc60008010804 */
[----:B------:R-:W-:Y:S02]  /*11730*/  PRMT R36, R30, 0x5410, R5 ;  /* 0x000054101e247816 */ /* 0x000fe40000000005 */
[----:B------:R-:W-:Y:S01]  /*11740*/  LOP3.LUT R5, R29, 0xff, RZ, 0xc0, !PT ;  /* 0x000000ff1d057812 */ /* 0x000fe200078ec0ff */
[----:B------:R2:W4:Y:S03]  /*11750*/  MUFU.EX2 R240, R6 ;  /* 0x0000000600f07308 */ /* 0x0005260000000800 */
[----:B------:R-:W-:Y:S01]  /*11760*/  PRMT R37, R5, 0x5410, R28 ;  /* 0x0000541005257816 */ /* 0x000fe2000000001c */
[----:B------:R-:W-:Y:S01]  /*11770*/  FFMA.FTZ R5, R230, UR25, -R4 ;  /* 0x00000019e6057c23 */ /* 0x000fe20008010804 */
[----:B------:R-:W-:-:S03]  /*11780*/  LOP3.LUT R25, R7, UR17, R8, 0x96, !PT ;  /* 0x0000001107197c12 */ /* 0x000fc6000f8e9608 */
[----:B------:R1:W-:Y:S01]  /*11790*/  MUFU.EX2 R230, R5 ;  /* 0x0000000500e67308 */ /* 0x0003e20000000800 */
[----:B--2---:R-:W-:-:S07]  /*117a0*/  FFMA.FTZ R6, R229, UR25, -R4 ;  /* 0x00000019e5067c23 */ /* 0x004fce0008010804 */
[----:B------:R2:W-:Y:S01]  /*117b0*/  MUFU.EX2 R237, R6 ;  /* 0x0000000600ed7308 */ /* 0x0005e20000000800 */
[----:B-1----:R-:W-:-:S07]  /*117c0*/  FFMA.FTZ R5, R228, UR25, -R4 ;  /* 0x00000019e4057c23 */ /* 0x002fce0008010804 */
[----:B------:R1:W-:Y:S01]  /*117d0*/  MUFU.EX2 R229, R5 ;  /* 0x0000000500e57308 */ /* 0x0003e20000000800 */
[----:B------:R-:W-:Y:S02]  /*117e0*/  IMAD.MOV.U32 R77, RZ, RZ, R92 ;  /* 0x000000ffff4d7224 */ /* 0x000fe400078e005c */
[----:B--2---:R-:W-:-:S05]  /*117f0*/  IMAD.WIDE.U32 R6, R31, -0x2daee0ad, RZ ;  /* 0xd2511f531f067825 */ /* 0x004fca00078e00ff */
[----:B------:R-:W-:Y:S02]  /*11800*/  LOP3.LUT R8, R7, UR28, R22, 0x96, !PT ;  /* 0x0000001c07087c12 */ /* 0x000fe4000f8e9616 */
[----:B-1----:R-:W-:Y:S02]  /*11810*/  SHF.R.U32.HI R5, RZ, 0x8, R11 ;  /* 0x00000008ff057819 */ /* 0x002fe4000001160b */
[C---:B------:R-:W-:Y:S02]  /*11820*/  LOP3.LUT R22, R6.reuse, 0xffff, RZ, 0xc0, !PT ;  /* 0x0000ffff06167812 */ /* 0x040fe400078ec0ff */
[----:B------:R-:W-:Y:S02]  /*11830*/  LOP3.LUT R30, R6, 0xff, RZ, 0xc0, !PT ;  /* 0x000000ff061e7812 */ /* 0x000fe400078ec0ff */
[--C-:B------:R-:W-:Y:S02]  /*11840*/  SHF.R.U32.HI R28, RZ, 0x10, R6.reuse ;  /* 0x00000010ff1c7819 */ /* 0x100fe40000011606 */
[----:B------:R-:W-:Y:S01]  /*11850*/  SHF.R.U32.HI R27, RZ, 0x18, R6 ;  /* 0x00000018ff1b7819 */ /* 0x000fe20000011606 */
[----:B------:R-:W-:Y:S01]  /*11860*/  FFMA.FTZ R6, R233, UR25, -R4 ;  /* 0x00000019e9067c23 */ /* 0x000fe20008010804 */
[----:B------:R-:W-:-:S02]  /*11870*/  PRMT R92, R15, 0x5410, R5 ;  /* 0x000054100f5c7816 */ /* 0x000fc40000000005 */
[----:B------:R-:W-:Y:S01]  /*11880*/  LOP3.LUT R5, R13, 0xff, RZ, 0xc0, !PT ;  /* 0x000000ff0d057812 */ /* 0x000fe200078ec0ff */
[----:B------:R-:W-:Y:S01]  /*11890*/  IMAD.MOV.U32 R55, RZ, RZ, R68 ;  /* 0x000000ffff377224 */ /* 0x000fe200078e0044 */
[----:B------:R1:W-:Y:S01]  /*118a0*/  MUFU.EX2 R228, R6 ;  /* 0x0000000600e47308 */ /* 0x0003e20000000800 */
[----:B------:R-:W-:Y:S01]  /*118b0*/  IMAD.MOV.U32 R68, RZ, RZ, R94 ;  /* 0x000000ffff447224 */ /* 0x000fe200078e005e */
[----:B------:R-:W-:Y:S01]  /*118c0*/  PRMT R94, R5, 0x5410, R12 ;  /* 0x00005410055e7816 */ /* 0x000fe2000000000c */
[----:B------:R-:W-:-:S05]  /*118d0*/  FFMA.FTZ R5, R224, UR25, -R4 ;  /* 0x00000019e0057c23 */ /* 0x000fca0008010804 */
[----:B------:R2:W-:Y:S01]  /*118e0*/  MUFU.EX2 R224, R5 ;  /* 0x0000000500e07308 */ /* 0x0005e20000000800 */
[----:B-1----:R-:W-:-:S07]  /*118f0*/  FFMA.FTZ R6, R223, UR25, -R4 ;  /* 0x00000019df067c23 */ /* 0x002fce0008010804 */
[----:B------:R1:W-:Y:S01]  /*11900*/  MUFU.EX2 R223, R6 ;  /* 0x0000000600df7308 */ /* 0x0003e20000000800 */
[----:B--2---:R-:W-:-:S07]  /*11910*/  FFMA.FTZ R5, R222, UR25, -R4 ;  /* 0x00000019de057c23 */ /* 0x004fce0008010804 */
[----:B------:R2:W-:Y:S01]  /*11920*/  MUFU.EX2 R206, R5 ;  /* 0x0000000500ce7308 */ /* 0x0005e20000000800 */
[----:B-1----:R-:W-:-:S05]  /*11930*/  IMAD.WIDE.U32 R6, R17, -0x2daee0ad, RZ ;  /* 0xd2511f5311067825 */ /* 0x002fca00078e00ff */
[----:B------:R-:W-:Y:S02]  /*11940*/  LOP3.LUT R31, R7, UR28, R16, 0x96, !PT ;  /* 0x0000001c071f7c12 */ /* 0x000fe4000f8e9610 */
[C---:B------:R-:W-:Y:S01]  /*11950*/  LOP3.LUT R38, R6.reuse, 0xffff, RZ, 0xc0, !PT ;  /* 0x0000ffff06267812 */ /* 0x040fe200078ec0ff */
[----:B--2---:R-:W-:Y:S01]  /*11960*/  FFMA.FTZ R5, R225, UR25, -R4 ;  /* 0x00000019e1057c23 */ /* 0x004fe20008010804 */
[----:B------:R-:W-:Y:S02]  /*11970*/  LOP3.LUT R42, R6, 0xff, RZ, 0xc0, !PT ;  /* 0x000000ff062a7812 */ /* 0x000fe400078ec0ff */
[--C-:B------:R-:W-:Y:S02]  /*11980*/  SHF.R.U32.HI R41, RZ, 0x10, R6.reuse ;  /* 0x00000010ff297819 */ /* 0x100fe40000011606 */
[----:B------:R-:W-:Y:S01]  /*11990*/  SHF.R.U32.HI R75, RZ, 0x18, R6 ;  /* 0x00000018ff4b7819 */ /* 0x000fe20000011606 */
[----:B------:R-:W-:Y:S01]  /*119a0*/  IMAD.WIDE.U32 R6, R33, -0x2daee0ad, RZ ;  /* 0xd2511f5321067825 */ /* 0x000fe200078e00ff */
[----:B------:R1:W-:Y:S02]  /*119b0*/  MUFU.EX2 R208, R5 ;  /* 0x0000000500d07308 */ /* 0x0003e40000000800 */
[----:B------:R-:W-:-:S02]  /*119c0*/  LOP3.LUT R10, R6, 0xffff, RZ, 0xc0, !PT ;  /* 0x0000ffff060a7812 */ /* 0x000fc400078ec0ff */
[----:B------:R-:W-:Y:S02]  /*119d0*/  LOP3.LUT R13, R6, 0xff, RZ, 0xc0, !PT ;  /* 0x000000ff060d7812 */ /* 0x000fe400078ec0ff */
[--C-:B------:R-:W-:Y:S02]  /*119e0*/  SHF.R.U32.HI R12, RZ, 0x10, R6.reuse ;  /* 0x00000010ff0c7819 */ /* 0x100fe40000011606 */
[----:B------:R-:W-:Y:S01]  /*119f0*/  SHF.R.U32.HI R11, RZ, 0x18, R6 ;  /* 0x00000018ff0b7819 */ /* 0x000fe20000011606 */
[----:B------:R-:W-:Y:S01]  /*11a00*/  IMAD.MOV.U32 R177, RZ, RZ, R70 ;  /* 0x000000ffffb17224 */ /* 0x000fe200078e0046 */
[----:B------:R-:W-:Y:S01]  /*11a10*/  SHF.R.U32.HI R6, RZ, 0x8, R14 ;  /* 0x00000008ff067819 */ /* 0x000fe2000001160e */
[----:B------:R-:W-:Y:S01]  /*11a20*/  IMAD.MOV.U32 R70, RZ, RZ, R181 ;  /* 0x000000ffff467224 */ /* 0x000fe200078e00b5 */
[----:B-1----:R-:W-:Y:S01]  /*11a30*/  LOP3.LUT R5, R7, UR28, R32, 0x96, !PT ;  /* 0x0000001c07057c12 */ /* 0x002fe2000f8e9620 */
[----:B------:R-:W-:Y:S01]  /*11a40*/  FFMA.FTZ R7, R214, UR25, -R4 ;  /* 0x00000019d6077c23 */ /* 0x000fe20008010804 */
[----:B------:R-:W-:Y:S01]  /*11a50*/  IMAD.MOV.U32 R181, RZ, RZ, R86 ;  /* 0x000000ffffb57224 */ /* 0x000fe200078e0056 */
[----:B------:R-:W-:-:S02]  /*11a60*/  PRMT R86, R23, 0x5410, R6 ;  /* 0x0000541017567816 */ /* 0x000fc40000000006 */
[----:B------:R1:W-:Y:S01]  /*11a70*/  MUFU.EX2 R202, R7 ;  /* 0x0000000700ca7308 */ /* 0x0003e20000000800 */
[----:B------:R-:W-:Y:S01]  /*11a80*/  LOP3.LUT R6, R21, 0xff, RZ, 0xc0, !PT ;  /* 0x000000ff15067812 */ /* 0x000fe200078ec0ff */
[----:B------:R-:W-:Y:S02]  /*11a90*/  IMAD.MOV.U32 R74, RZ, RZ, R84 ;  /* 0x000000ffff4a7224 */ /* 0x000fe400078e0054 */
[--C-:B------:R-:W-:Y:S01]  /*11aa0*/  FFMA.FTZ R9, R213, UR25, -R4.reuse ;  /* 0x00000019d5097c23 */ /* 0x100fe20008010804 */
[----:B------:R-:W-:Y:S01]  /*11ab0*/  PRMT R84, R6, 0x5410, R19 ;  /* 0x0000541006547816 */ /* 0x000fe20000000013 */
[----:B-1----:R-:W-:-:S04]  /*11ac0*/  FFMA.FTZ R7, R216, UR25, -R4 ;  /* 0x00000019d8077c23 */ /* 0x002fc80008010804 */
[----:B------:R1:W-:Y:S08]  /*11ad0*/  MUFU.EX2 R200, R7 ;  /* 0x0000000700c87308 */ /* 0x0003f00000000800 */
[----:B------:R2:W-:Y:S01]  /*11ae0*/  MUFU.EX2 R204, R9 ;  /* 0x0000000900cc7308 */ /* 0x0005e20000000800 */
[----:B-1----:R-:W-:-:S05]  /*11af0*/  IMAD.WIDE.U32 R6, R26, -0x2daee0ad, RZ ;  /* 0xd2511f531a067825 */ /* 0x002fca00078e00ff */
[----:B------:R-:W-:Y:S02]  /*11b00*/  LOP3.LUT R29, R7, UR28, R20, 0x96, !PT ;  /* 0x0000001c071d7c12 */ /* 0x000fe4000f8e9614 */
[C---:B------:R-:W-:Y:S01]  /*11b10*/  LOP3.LUT R40, R6.reuse, 0xffff, RZ, 0xc0, !PT ;  /* 0x0000ffff06287812 */ /* 0x040fe200078ec0ff */
[--C-:B--2---:R-:W-:Y:S01]  /*11b20*/  FFMA.FTZ R9, R217, UR25, -R4.reuse ;  /* 0x00000019d9097c23 */ /* 0x104fe20008010804 */
[----:B------:R-:W-:Y:S01]  /*11b30*/  LOP3.LUT R46, R6, 0xff, RZ, 0xc0, !PT ;  /* 0x000000ff062e7812 */ /* 0x000fe200078ec0ff */
[----:B------:R-:W-:Y:S01]  /*11b40*/  FFMA.FTZ R7, R210, UR25, -R4 ;  /* 0x00000019d2077c23 */ /* 0x000fe20008010804 */
[--C-:B------:R-:W-:Y:S02]  /*11b50*/  SHF.R.U32.HI R45, RZ, 0x10, R6.reuse ;  /* 0x00000010ff2d7819 */ /* 0x100fe40000011606 */
[----:B------:R-:W-:Y:S01]  /*11b60*/  SHF.R.U32.HI R47, RZ, 0x18, R6 ;  /* 0x00000018ff2f7819 */ /* 0x000fe20000011606 */
[----:B------:R-:W-:Y:S01]  /*11b70*/  FFMA.FTZ R6, R212, UR25, -R4 ;  /* 0x00000019d4067c23 */ /* 0x000fe20008010804 */
[----:B------:R-:W-:-:S03]  /*11b80*/  LOP3.LUT R4, R18, 0xffff, RZ, 0xc0, !PT ;  /* 0x0000ffff12047812 */ /* 0x000fc600078ec0ff */
[----:B------:R1:W-:Y:S02]  /*11b90*/  MUFU.EX2 R182, R6 ;  /* 0x0000000600b67308 */ /* 0x0003e40000000800 */
[----:B-1----:R-:W-:Y:S02]  /*11ba0*/  SHF.R.U32.HI R6, RZ, 0x8, R4 ;  /* 0x00000008ff067819 */ /* 0x002fe40000011604 */
[----:B------:R-:W-:-:S04]  /*11bb0*/  LOP3.LUT R4, R18, 0xff, RZ, 0xc0, !PT ;  /* 0x000000ff12047812 */ /* 0x000fc800078ec0ff */
[----:B------:R-:W-:Y:S01]  /*11bc0*/  PRMT R15, R4, 0x5410, R6 ;  /* 0x00005410040f7816 */ /* 0x000fe20000000006 */
[----:B------:R-:W-:Y:S01]  /*11bd0*/  FFMA.FTZ R6, R74, UR25, -R3 ;  /* 0x000000194a067c23 */ /* 0x000fe20008010803 */
[----:B------:R-:W-:Y:S02]  /*11be0*/  IMAD.MOV.U32 R74, RZ, RZ, R77 ;  /* 0x000000ffff4a7224 */ /* 0x000fe400078e004d */
[----:B------:R-:W-:Y:S02]  /*11bf0*/  IMAD.MOV.U32 R77, RZ, RZ, R80 ;  /* 0x000000ffff4d7224 */ /* 0x000fe400078e0050 */
[----:B------:R-:W-:Y:S02]  /*11c00*/  IMAD.MOV.U32 R80, RZ, RZ, R81 ;  /* 0x000000ffff507224 */ /* 0x000fe400078e0051 */
[----:B------:R-:W-:Y:S02]  /*11c10*/  IMAD.MOV.U32 R81, RZ, RZ, R82 ;  /* 0x000000ffff517224 */ /* 0x000fe400078e0052 */
[----:B------:R-:W-:-:S02]  /*11c20*/  IMAD.MOV.U32 R82, RZ, RZ, R177 ;  /* 0x000000ffff527224 */ /* 0x000fc400078e00b1 */
[----:B------:R-:W-:Y:S02]  /*11c30*/  IMAD.MOV.U32 R177, RZ, RZ, R44 ;  /* 0x000000ffffb17224 */ /* 0x000fe400078e002c */
[----:B------:R-:W-:Y:S02]  /*11c40*/  IMAD.MOV.U32 R44, RZ, RZ, R179 ;  /* 0x000000ffff2c7224 */ /* 0x000fe400078e00b3 */
[----:B------:R1:W-:Y:S01]  /*11c50*/  MUFU.EX2 R179, R6 ;  /* 0x0000000600b37308 */ /* 0x0003e20000000800 */
[----:B------:R-:W-:-:S04]  /*11c60*/  SHF.R.U32.HI R4, RZ, 0x10, R18 ;  /* 0x00000010ff047819 */ /* 0x000fc80000011612 */
[----:B------:R-:W-:-:S03]  /*11c70*/  LOP3.LUT R4, R4, 0xff, RZ, 0xc0, !PT ;  /* 0x000000ff04047812 */ /* 0x000fc600078ec0ff */
[----:B------:R2:W-:Y:S01]  /*11c80*/  MUFU.EX2 R183, R7 ;  /* 0x0000000700b77308 */ /* 0x0005e20000000800 */
[----:B-1----:R-:W-:Y:S01]  /*11c90*/  FFMA.FTZ R6, R74, UR25, -R3 ;  /* 0x000000194a067c23 */ /* 0x002fe20008010803 */
[----:B------:R-:W-:Y:S02]  /*11ca0*/  IMAD.MOV.U32 R74, RZ, RZ, R77 ;  /* 0x000000ffff4a7224 */ /* 0x000fe400078e004d */
[----:B------:R-:W-:Y:S02]  /*11cb0*/  IMAD.MOV.U32 R77, RZ, RZ, R80 ;  /* 0x000000ffff4d7224 */ /* 0x000fe400078e0050 */
[----:B------:R-:W-:Y:S02]  /*11cc0*/  IMAD.MOV.U32 R80, RZ, RZ, R81 ;  /* 0x000000ffff507224 */ /* 0x000fe400078e0051 */
[----:B------:R-:W-:Y:S01]  /*11cd0*/  IMAD.MOV.U32 R81, RZ, RZ, R82 ;  /* 0x000000ffff517224 */ /* 0x000fe200078e0052 */
[----:B--2---:R-:W-:Y:S01]  /*11ce0*/  SHF.R.U32.HI R7, RZ, 0x18, R18 ;  /* 0x00000018ff077819 */ /* 0x004fe20000011612 */
[----:B------:R-:W-:-:S02]  /*11cf0*/  IMAD.MOV.U32 R82, RZ, RZ, R177 ;  /* 0x000000ffff527224 */ /* 0x000fc400078e00b1 */
[----:B------:R1:W2:Y:S01]  /*11d00*/  MUFU.EX2 R177, R6 ;  /* 0x0000000600b17308 */ /* 0x0002a20000000800 */
[----:B------:R-:W-:Y:S02]  /*11d10*/  PRMT R14, R4, 0x5410, R7 ;  /* 0x00005410040e7816 */ /* 0x000fe40000000007 */
[----:B------:R-:W-:-:S04]  /*11d20*/  SHF.R.U32.HI R4, RZ, 0x8, R22 ;  /* 0x00000008ff047819 */ /* 0x000fc80000011616 */
[----:B------:R-:W-:Y:S02]  /*11d30*/  PRMT R17, R30, 0x5410, R4 ;  /* 0x000054101e117816 */ /* 0x000fe40000000004 */
[----:B------:R-:W-:Y:S01]  /*11d40*/  LOP3.LUT R4, R28, 0xff, RZ, 0xc0, !PT ;  /* 0x000000ff1c047812 */ /* 0x000fe200078ec0ff */
[----:B-1----:R-:W-:-:S04]  /*11d50*/  FFMA.FTZ R6, R175, UR25, -R3 ;  /* 0x00000019af067c23 */ /* 0x002fc80008010803 */
[----:B------:R1:W-:Y:S01]  /*11d60*/  MUFU.EX2 R175, R6 ;  /* 0x0000000600af7308 */ /* 0x0003e20000000800 */
[----:B------:R-:W-:Y:S02]  /*11d70*/  PRMT R16, R4, 0x5410, R27 ;  /* 0x0000541004107816 */ /* 0x000fe4000000001b */
[----:B------:R-:W-:Y:S01]  /*11d80*/  SHF.R.U32.HI R4, RZ, 0x8, R10 ;  /* 0x00000008ff047819 */ /* 0x000fe2000001160a */
[----:B-1----:R-:W-:Y:S01]  /*11d90*/  FFMA.FTZ R6, R74, UR25, -R3 ;  /* 0x000000194a067c23 */ /* 0x002fe20008010803 */
[----:B------:R-:W-:Y:S02]  /*11da0*/  IMAD.MOV.U32 R74, RZ, RZ, R77 ;  /* 0x000000ffff4a7224 */ /* 0x000fe400078e004d */
[----:B------:R-:W-:Y:S02]  /*11db0*/  IMAD.MOV.U32 R77, RZ, RZ, R81 ;  /* 0x000000ffff4d7224 */ /* 0x000fe400078e0051 */
[----:B------:R-:W-:Y:S02]  /*11dc0*/  IMAD.MOV.U32 R81, RZ, RZ, R82 ;  /* 0x000000ffff517224 */ /* 0x000fe400078e0052 */
[----:B------:R-:W-:-:S02]  /*11dd0*/  IMAD.MOV.U32 R82, RZ, RZ, R44 ;  /* 0x000000ffff527224 */ /* 0x000fc400078e002c */
[----:B------:R-:W-:Y:S02]  /*11de0*/  IMAD.MOV.U32 R44, RZ, RZ, R68 ;  /* 0x000000ffff2c7224 */ /* 0x000fe400078e0044 */
[----:B------:R-:W-:Y:S02]  /*11df0*/  IMAD.MOV.U32 R68, RZ, RZ, R181 ;  /* 0x000000ffff447224 */ /* 0x000fe400078e00b5 */
[----:B------:R-:W-:Y:S02]  /*11e00*/  IMAD.MOV.U32 R181, RZ, RZ, R174 ;  /* 0x000000ffffb57224 */ /* 0x000fe400078e00ae */
[----:B------:R1:W2:Y:S01]  /*11e10*/  MUFU.EX2 R174, R6 ;  /* 0x0000000600ae7308 */ /* 0x0002a20000000800 */
[----:B------:R-:W-:Y:S02]  /*11e20*/  PRMT R33, R13, 0x5410, R4 ;  /* 0x000054100d217816 */ /* 0x000fe40000000004 */
[----:B------:R-:W-:Y:S01]  /*11e30*/  LOP3.LUT R4, R12, 0xff, RZ, 0xc0, !PT ;  /* 0x000000ff0c047812 */ /* 0x000fe200078ec0ff */
[----:B------:R-:W-:-:S02]  /*11e40*/  IMAD.MOV.U32 R73, RZ, RZ, R82 ;  /* 0x000000ffff497224 */ /* 0x000fc400078e0052 */
[----:B---3--:R-:W-:Y:S01]  /*11e50*/  IMAD.MOV.U32 R32, RZ, RZ, R35 ;  /* 0x000000ffff207224 */ /* 0x008fe200078e0023 */
[----:B------:R-:W-:Y:S01]  /*11e60*/  PRMT R35, R4, 0x5410, R11 ;  /* 0x0000541004237816 */ /* 0x000fe2000000000b */
[----:B------:R-:W-:Y:S02]  /*11e70*/  IMAD.MOV.U32 R82, RZ, RZ, R170 ;  /* 0x000000ffff527224 */ /* 0x000fe400078e00aa */
[----:B-1----:R-:W-:-:S04]  /*11e80*/  FFMA.FTZ R6, R173, UR25, -R3 ;  /* 0x00000019ad067c23 */ /* 0x002fc80008010803 */
[----:B------:R1:W-:Y:S01]  /*11e90*/  MUFU.EX2 R173, R6 ;  /* 0x0000000600ad7308 */ /* 0x0003e20000000800 */
[----:B------:R-:W-:-:S04]  /*11ea0*/  LOP3.LUT R4, R8, 0xffff, RZ, 0xc0, !PT ;  /* 0x0000ffff08047812 */ /* 0x000fc800078ec0ff */
[----:B------:R-:W-:-:S03]  /*11eb0*/  SHF.R.U32.HI R7, RZ, 0x8, R4 ;  /* 0x00000008ff077819 */ /* 0x000fc60000011604 */
[----:B------:R3:W-:Y:S01]  /*11ec0*/  MUFU.EX2 R198, R9 ;  /* 0x0000000900c67308 */ /* 0x0007e20000000800 */
[----:B-1----:R-:W-:-:S07]  /*11ed0*/  FFMA.FTZ R6, R74, UR25, -R3 ;  /* 0x000000194a067c23 */ /* 0x002fce0008010803 */
[----:B------:R1:W-:Y:S01]  /*11ee0*/  MUFU.EX2 R170, R6 ;  /* 0x0000000600aa7308 */ /* 0x0003e20000000800 */
[----:B------:R-:W-:Y:S01]  /*11ef0*/  IMAD.MOV.U32 R74, RZ, RZ, R81 ;  /* 0x000000ffff4a7224 */ /* 0x000fe200078e0051 */
[----:B---3--:R-:W-:Y:S01]  /*11f00*/  LOP3.LUT R9, R8, 0xff, RZ, 0xc0, !PT ;  /* 0x000000ff08097812 */ /* 0x008fe200078ec0ff */
[----:B------:R-:W-:Y:S01]  /*11f10*/  IMAD.MOV.U32 R81, RZ, RZ, R168 ;  /* 0x000000ffff517224 */ /* 0x000fe200078e00a8 */
[--C-:B-1----:R-:W-:Y:S02]  /*11f20*/  SHF.R.U32.HI R6, RZ, 0x10, R8.reuse ;  /* 0x00000010ff067819 */ /* 0x102fe40000011608 */
[----:B------:R-:W-:Y:S02]  /*11f30*/  SHF.R.U32.HI R8, RZ, 0x18, R8 ;  /* 0x00000018ff087819 */ /* 0x000fe40000011608 */
[----:B------:R-:W-:Y:S01]  /*11f40*/  LOP3.LUT R4, R6, 0xff, RZ, 0xc0, !PT ;  /* 0x000000ff06047812 */ /* 0x000fe200078ec0ff */
[----:B------:R-:W-:-:S03]  /*11f50*/  FFMA.FTZ R6, R248, UR25, -R3 ;  /* 0x00000019f8067c23 */ /* 0x000fc60008010803 */
[----:B------:R-:W-:Y:S01]  /*11f60*/  PRMT R21, R4, 0x5410, R8 ;  /* 0x0000541004157816 */ /* 0x000fe20000000008 */
[----:B------:R1:W-:Y:S01]  /*11f70*/  MUFU.EX2 R168, R6 ;  /* 0x0000000600a87308 */ /* 0x0003e20000000800 */
[----:B------:R-:W-:Y:S01]  /*11f80*/  LOP3.LUT R4, R5, 0xffff, RZ, 0xc0, !PT ;  /* 0x0000ffff05047812 */ /* 0x000fe200078ec0ff */
[----:B------:R-:W-:Y:S02]  /*11f90*/  IMAD.MOV.U32 R233, RZ, RZ, R169 ;  /* 0x000000ffffe97224 */ /* 0x000fe400078e00a9 */
[----:B------:R-:W-:Y:S02]  /*11fa0*/  IMAD.MOV.U32 R225, RZ, RZ, R91 ;  /* 0x000000ffffe17224 */ /* 0x000fe400078e005b */
[----:B------:R-:W-:Y:S02]  /*11fb0*/  IMAD.MOV.U32 R66, RZ, RZ, R181 ;  /* 0x000000ffff427224 */ /* 0x000fe400078e00b5 */
[----:B------:R-:W-:Y:S02]  /*11fc0*/  IMAD.MOV.U32 R67, RZ, RZ, R68 ;  /* 0x000000ffff437224 */ /* 0x000fe400078e0044 */
[----:B-1----:R-:W-:-:S04]  /*11fd0*/  FFMA.FTZ R6, R249, UR25, -R3 ;  /* 0x00000019f9067c23 */ /* 0x002fc80008010803 */
[----:B------:R1:W3:Y:S01]  /*11fe0*/  MUFU.EX2 R169, R6 ;  /* 0x0000000600a97308 */ /* 0x0002e20000000800 */
[----:B------:R-:W-:Y:S02]  /*11ff0*/  IMAD.MOV.U32 R72, RZ, RZ, R44 ;  /* 0x000000ffff487224 */ /* 0x000fe400078e002c */
[----:B------:R-:W-:Y:S02]  /*12000*/  IMAD.MOV.U32 R210, RZ, RZ, R32 ;  /* 0x000000ffffd27224 */ /* 0x000fe400078e0020 */
[----:B------:R-:W-:Y:S02]  /*12010*/  IMAD.MOV.U32 R32, RZ, RZ, R225 ;  /* 0x000000ffff207224 */ /* 0x000fe400078e00e1 */
[----:B------:R-:W-:Y:S02]  /*12020*/  IMAD.MOV.U32 R225, RZ, RZ, R66 ;  /* 0x000000ffffe17224 */ /* 0x000fe400078e0042 */
[----:B------:R-:W-:Y:S01]  /*12030*/  IMAD.MOV.U32 R66, RZ, RZ, R67 ;  /* 0x000000ffff427224 */ /* 0x000fe200078e0043 */
[----:B-1----:R-:W-:-:S02]  /*12040*/  SHF.R.U32.HI R6, RZ, 0x8, R4 ;  /* 0x00000008ff067819 */ /* 0x002fc40000011604 */
[----:B------:R-:W-:Y:S01]  /*12050*/  LOP3.LUT R4, R5, 0xff, RZ, 0xc0, !PT ;  /* 0x000000ff05047812 */ /* 0x000fe200078ec0ff */
[----:B------:R-:W-:-:S03]  /*12060*/  IMAD.MOV.U32 R67, RZ, RZ, R72 ;  /* 0x000000ffff437224 */ /* 0x000fc600078e0048 */
[----:B------:R-:W-:Y:S01]  /*12070*/  PRMT R20, R4, 0x5410, R6 ;  /* 0x0000541004147816 */ /* 0x000fe20000000006 */
[----:B------:R-:W-:Y:S01]  /*12080*/  FFMA.FTZ R4, R245, UR25, -R3 ;  /* 0x00000019f5047c23 */ /* 0x000fe20008010803 */
[----:B------:R-:W-:Y:S01]  /*12090*/  SHF.R.U32.HI R6, RZ, 0x10, R5 ;  /* 0x00000010ff067819 */ /* 0x000fe20000011605 */
[----:B------:R-:W-:Y:S02]  /*120a0*/  IMAD.MOV.U32 R72, RZ, RZ, R73 ;  /* 0x000000ffff487224 */ /* 0x000fe400078e0049 */
[----:B------:R1:W-:Y:S01]  /*120b0*/  MUFU.EX2 R181, R4 ;  /* 0x0000000400b57308 */ /* 0x0003e20000000800 */
[----:B------:R-:W-:Y:S02]  /*120c0*/  IMAD.MOV.U32 R73, RZ, RZ, R74 ;  /* 0x000000ffff497224 */ /* 0x000fe400078e004a */
[----:B------:R-:W-:Y:S02]  /*120d0*/  IMAD.MOV.U32 R74, RZ, RZ, R77 ;  /* 0x000000ffff4a7224 */ /* 0x000fe400078e004d */
[----:B------:R-:W-:-:S02]  /*120e0*/  IMAD.MOV.U32 R77, RZ, RZ, R80 ;  /* 0x000000ffff4d7224 */ /* 0x000fc400078e0050 */
[----:B------:R-:W-:Y:S01]  /*120f0*/  IMAD.MOV.U32 R80, RZ, RZ, R69 ;  /* 0x000000ffff507224 */ /* 0x000fe200078e0045 */
[----:B------:R-:W-:Y:S01]  /*12100*/  SHF.R.U32.HI R5, RZ, 0x18, R5 ;  /* 0x00000018ff057819 */ /* 0x000fe20000011605 */
[----:B------:R-:W-:Y:S02]  /*12110*/  IMAD.MOV.U32 R69, RZ, RZ, R180 ;  /* 0x000000ffff457224 */ /* 0x000fe400078e00b4 */
[----:B------:R-:W-:Y:S02]  /*12120*/  IMAD.MOV.U32 R65, RZ, RZ, R172 ;  /* 0x000000ffff417224 */ /* 0x000fe400078e00ac */
[----:B------:R-:W-:Y:S01]  /*12130*/  IMAD.MOV.U32 R180, RZ, RZ, R188 ;  /* 0x000000ffffb47224 */ /* 0x000fe200078e00bc */
[----:B-1----:R-:W-:Y:S01]  /*12140*/  LOP3.LUT R4, R6, 0xff, RZ, 0xc0, !PT ;  /* 0x000000ff06047812 */ /* 0x002fe200078ec0ff */
[----:B------:R-:W-:Y:S01]  /*12150*/  FFMA.FTZ R6, R220, UR25, -R3 ;  /* 0x00000019dc067c23 */ /* 0x000fe20008010803 */
[----:B------:R-:W-:Y:S02]  /*12160*/  IMAD.MOV.U32 R213, RZ, RZ, R190 ;  /* 0x000000ffffd57224 */ /* 0x000fe400078e00be */
[----:B------:R-:W-:Y:S01]  /*12170*/  IMAD.MOV.U32 R216, RZ, RZ, R225 ;  /* 0x000000ffffd87224 */ /* 0x000fe200078e00e1 */
[----:B------:R1:W-:Y:S01]  /*12180*/  MUFU.EX2 R172, R6 ;  /* 0x0000000600ac7308 */ /* 0x0003e20000000800 */
[----:B------:R-:W-:Y:S01]  /*12190*/  PRMT R27, R4, 0x5410, R5 ;  /* 0x00005410041b7816 */ /* 0x000fe20000000005 */
[----:B------:R-:W-:-:S02]  /*121a0*/  IMAD.MOV.U32 R23, RZ, RZ, R66 ;  /* 0x000000ffff177224 */ /* 0x000fc400078e0042 */
[----:B------:R-:W-:Y:S01]  /*121b0*/  FFMA.FTZ R5, R213, UR25, -R2 ;  /* 0x00000019d5057c23 */ /* 0x000fe20008010802 */
[----:B------:R-:W-:Y:S02]  /*121c0*/  IMAD.MOV.U32 R214, RZ, RZ, R67 ;  /* 0x000000ffffd67224 */ /* 0x000fe400078e0043 */
[----:B------:R-:W-:Y:S01]  /*121d0*/  IMAD.MOV.U32 R222, RZ, RZ, R171 ;  /* 0x000000ffffde7224 */ /* 0x000fe200078e00ab */
[----:B------:R-:W-:Y:S01]  /*121e0*/  PRMT R22, R9, 0x5410, R7 ;  /* 0x0000541009167816 */ /* 0x000fe20000000007 */
[----:B------:R-:W-:Y:S02]  /*121f0*/  IMAD.MOV.U32 R67, RZ, RZ, R180 ;  /* 0x000000ffff437224 */ /* 0x000fe400078e00b4 */
[----:B------:R-:W-:Y:S02]  /*12200*/  IMAD.MOV.U32 R64, RZ, RZ, R178 ;  /* 0x000000ffff407224 */ /* 0x000fe400078e00b2 */
[----:B------:R-:W-:Y:S01]  /*12210*/  FFMA.FTZ R91, R218, UR25, -R3 ;  /* 0x00000019da5b7c23 */ /* 0x000fe20008010803 */
[----:B------:R-:W-:-:S02]  /*12220*/  IMAD.MOV.U32 R213, RZ, RZ, R72 ;  /* 0x000000ffffd57224 */ /* 0x000fc400078e0048 */
[----:B------:R-:W-:Y:S02]  /*12230*/  IMAD.MOV.U32 R10, RZ, RZ, R87 ;  /* 0x000000ffff0a7224 */ /* 0x000fe400078e0057 */
[----:B------:R-:W-:Y:S02]  /*12240*/  IMAD.MOV.U32 R18, RZ, RZ, R85 ;  /* 0x000000ffff127224 */ /* 0x000fe400078e0055 */
[----:B-1----:R-:W-:Y:S01]  /*12250*/  FFMA.FTZ R6, R239, UR25, -R3 ;  /* 0x00000019ef067c23 */ /* 0x002fe20008010803 */
[----:B------:R-:W-:Y:S02]  /*12260*/  IMAD.MOV.U32 R225, RZ, RZ, R74 ;  /* 0x000000ffffe17224 */ /* 0x000fe400078e004a */
[----:B------:R-:W-:Y:S01]  /*12270*/  FFMA.FTZ R11, R251, UR25, -R2 ;  /* 0x00000019fb0b7c23 */ /* 0x000fe20008010802 */
[----:B------:R-:W-:Y:S01]  /*12280*/  IMAD.MOV.U32 R44, RZ, RZ, R93 ;  /* 0x000000ffff2c7224 */ /* 0x000fe200078e005d */
[----:B------:R1:W-:Y:S01]  /*12290*/  MUFU.EX2 R180, R6 ;  /* 0x0000000600b47308 */ /* 0x0003e20000000800 */
[----:B------:R-:W-:-:S02]  /*122a0*/  IMAD.MOV.U32 R68, RZ, RZ, R90 ;  /* 0x000000ffff447224 */ /* 0x000fc400078e005a */
[--C-:B------:R-:W-:Y:S01]  /*122b0*/  FFMA.FTZ R7, R242, UR25, -R3.reuse ;  /* 0x00000019f2077c23 */ /* 0x100fe20008010803 */
[----:B------:R-:W-:Y:S01]  /*122c0*/  FFMA.FTZ R4, R221, UR25, -R3 ;  /* 0x00000019dd047c23 */ /* 0x000fe20008010803 */
[--C-:B------:R-:W-:Y:S01]  /*122d0*/  FFMA.FTZ R26, R250, UR25, -R2.reuse ;  /* 0x00000019fa1a7c23 */ /* 0x100fe20008010802 */
[--C-:B------:R-:W-:Y:S01]  /*122e0*/  FFMA.FTZ R28, R235, UR25, -R2.reuse ;  /* 0x00000019eb1c7c23 */ /* 0x100fe20008010802 */
[----:B------:R-:W-:Y:S01]  /*122f0*/  FFMA.FTZ R30, R234, UR25, -R2 ;  /* 0x00000019ea1e7c23 */ /* 0x000fe20008010802 */
[----:B------:R-:W-:Y:S01]  /*12300*/  IMAD.MOV.U32 R220, RZ, RZ, R133 ;  /* 0x000000ffffdc7224 */ /* 0x000fe200078e0085 */
[----:B------:R2:W5:Y:S01]  /*12310*/  LDL.LU R190, [R1+0xbc] ;  /* 0x0000bc0001be7983 */ /* 0x0005620000300800 */
[----:B-1----:R-:W-:Y:S01]  /*12320*/  FFMA.FTZ R6, R216, UR25, -R0 ;  /* 0x00000019d8067c23 */ /* 0x002fe20008010800 */
[----:B------:R-:W-:Y:S02]  /*12330*/  IMAD.MOV.U32 R216, RZ, RZ, R23 ;  /* 0x000000ffffd87224 */ /* 0x000fe400078e0017 */
[----:B------:R-:W-:-:S02]  /*12340*/  IMAD.MOV.U32 R23, RZ, RZ, R214 ;  /* 0x000000ffff177224 */ /* 0x000fc400078e00d6 */
[----:B------:R-:W-:Y:S02]  /*12350*/  IMAD.MOV.U32 R214, RZ, RZ, R213 ;  /* 0x000000ffffd67224 */ /* 0x000fe400078e00d5 */
[----:B------:R-:W-:Y:S02]  /*12360*/  IMAD.MOV.U32 R213, RZ, RZ, R225 ;  /* 0x000000ffffd57224 */ /* 0x000fe400078e00e1 */
[----:B------:R-:W-:Y:S02]  /*12370*/  IMAD.MOV.U32 R225, RZ, RZ, R222 ;  /* 0x000000ffffe17224 */ /* 0x000fe400078e00de */
[----:B------:R-:W-:Y:S02]  /*12380*/  IMAD.MOV.U32 R222, RZ, RZ, R233 ;  /* 0x000000ffffde7224 */ /* 0x000fe400078e00e9 */
[----:B------:R-:W-:Y:S02]  /*12390*/  IMAD.MOV.U32 R233, RZ, RZ, R81 ;  /* 0x000000ffffe97224 */ /* 0x000fe400078e0051 */
[----:B------:R-:W-:Y:S01]  /*123a0*/  IMAD.MOV.U32 R81, RZ, RZ, R82 ;  /* 0x000000ffff517224 */ /* 0x000fe200078e0052 */
[----:B------:R1:W-:Y:S01]  /*123b0*/  MUFU.EX2 R178, R7 ;  /* 0x0000000700b27308 */ /* 0x0003e20000000800 */
[----:B------:R-:W-:-:S02]  /*123c0*/  IMAD.MOV.U32 R82, RZ, RZ, R44 ;  /* 0x000000ffff527224 */ /* 0x000fc400078e002c */
[----:B------:R-:W-:Y:S02]  /*123d0*/  IMAD.MOV.U32 R44, RZ, RZ, R68 ;  /* 0x000000ffff2c7224 */ /* 0x000fe400078e0044 */
[--C-:B------:R-:W-:Y:S01]  /*123e0*/  FFMA.FTZ R13, R214, UR25, -R0.reuse ;  /* 0x00000019d60d7c23 */ /* 0x100fe20008010800 */
[----:B------:R-:W-:Y:S02]  /*123f0*/  IMAD.MOV.U32 R68, RZ, RZ, R131 ;  /* 0x000000ffff447224 */ /* 0x000fe400078e0083 */
[----:B------:R-:W-:Y:S01]  /*12400*/  FFMA.FTZ R12, R23, UR25, -R0 ;  /* 0x00000019170c7c23 */ /* 0x000fe20008010800 */
[----:B------:R-:W-:Y:S01]  /*12410*/  IMAD.MOV.U32 R214, RZ, RZ, R225 ;  /* 0x000000ffffd67224 */ /* 0x000fe200078e00e1 */
[----:B------:R4:W-:Y:S01]  /*12420*/  MUFU.EX2 R131, R5 ;  /* 0x0000000500837308 */ /* 0x0009e20000000800 */
[----:B------:R-:W-:Y:S02]  /*12430*/  IMAD.MOV.U32 R19, RZ, RZ, R213 ;  /* 0x000000ffff137224 */ /* 0x000fe400078e00d5 */
[----:B------:R-:W-:-:S02]  /*12440*/  IMAD.MOV.U32 R23, RZ, RZ, R222 ;  /* 0x000000ffff177224 */ /* 0x000fc400078e00de */
[----:B------:R-:W-:Y:S02]  /*12450*/  IMAD.MOV.U32 R225, RZ, RZ, R82 ;  /* 0x000000ffffe17224 */ /* 0x000fe400078e0052 */
[----:B-1----:R-:W-:Y:S01]  /*12460*/  FFMA.FTZ R7, R32, UR25, -R2 ;  /* 0x0000001920077c23 */ /* 0x002fe20008010802 */
[----:B------:R-:W-:Y:S02]  /*12470*/  IMAD.MOV.U32 R32, RZ, RZ, R73 ;  /* 0x000000ffff207224 */ /* 0x000fe400078e0049 */
[----:B------:R-:W-:Y:S01]  /*12480*/  FFMA.FTZ R93, R238, UR25, -R3 ;  /* 0x00000019ee5d7c23 */ /* 0x000fe20008010803 */
[----:B------:R-:W-:Y:S02]  /*12490*/  IMAD.MOV.U32 R213, RZ, RZ, R81 ;  /* 0x000000ffffd57224 */ /* 0x000fe400078e0051 */
[----:B------:R-:W-:Y:S01]  /*124a0*/  FFMA.FTZ R90, R219, UR25, -R3 ;  /* 0x00000019db5a7c23 */ /* 0x000fe20008010803 */
[----:B------:R-:W-:Y:S01]  /*124b0*/  IMAD.MOV.U32 R217, RZ, RZ, R44 ;  /* 0x000000ffffd97224 */ /* 0x000fe200078e002c */
[----:B------:R1:W-:Y:S01]  /*124c0*/  MUFU.EX2 R171, R4 ;  /* 0x0000000400ab7308 */ /* 0x0003e20000000800 */
[----:B------:R-:W-:-:S02]  /*124d0*/  IMAD.MOV.U32 R212, RZ, RZ, R68 ;  /* 0x000000ffffd47224 */ /* 0x000fc400078e0044 */
[----:B----4-:R-:W-:Y:S01]  /*124e0*/  FFMA.FTZ R5, R216, UR25, -R0 ;  /* 0x00000019d8057c23 */ /* 0x010fe20008010800 */
[----:B------:R-:W-:Y:S02]  /*124f0*/  IMAD.MOV.U32 R222, RZ, RZ, R34 ;  /* 0x000000ffffde7224 */ /* 0x000fe400078e0022 */
[--C-:B------:R-:W-:Y:S01]  /*12500*/  FFMA.FTZ R32, R32, UR25, -R0.reuse ;  /* 0x0000001920207c23 */ /* 0x100fe20008010800 */
[----:B------:R-:W-:Y:S02]  /*12510*/  IMAD.MOV.U32 R82, RZ, RZ, R83 ;  /* 0x000000ffff527224 */ /* 0x000fe400078e0053 */
[--C-:B------:R-:W-:Y:S01]  /*12520*/  FFMA.FTZ R34, R252, UR25, -R0.reuse ;  /* 0x00000019fc227c23 */ /* 0x100fe20008010800 */
[----:B------:R-:W-:Y:S02]  /*12530*/  IMAD.MOV.U32 R74, RZ, RZ, R77 ;  /* 0x000000ffff4a7224 */ /* 0x000fe400078e004d */
[----:B------:R-:W-:Y:S01]  /*12540*/  FFMA.FTZ R44, R241, UR25, -R0 ;  /* 0x00000019f12c7c23 */ /* 0x000fe20008010800 */
[----:B------:R-:W-:-:S02]  /*12550*/  IMAD.MOV.U32 R73, RZ, RZ, R80 ;  /* 0x000000ffff497224 */ /* 0x000fc400078e0050 */
[--C-:B------:R-:W-:Y:S01]  /*12560*/  FFMA.FTZ R68, R236, UR25, -R0.reuse ;  /* 0x00000019ec447c23 */ /* 0x100fe20008010800 */
[----:B------:R-:W-:Y:S02]  /*12570*/  IMAD.MOV.U32 R72, RZ, RZ, R69 ;  /* 0x000000ffff487224 */ /* 0x000fe400078e0045 */
[--C-:B------:R-:W-:Y:S01]  /*12580*/  FFMA.FTZ R81, R247, UR25, -R0.reuse ;  /* 0x00000019f7517c23 */ /* 0x100fe20008010800 */
[----:B------:R-:W-:Y:S02]  /*12590*/  IMAD.MOV.U32 R66, RZ, RZ, R79 ;  /* 0x000000ffff427224 */ /* 0x000fe400078e004f */
[--C-:B------:R-:W-:Y:S01]  /*125a0*/  FFMA.FTZ R83, R246, UR25, -R0.reuse ;  /* 0x00000019f6537c23 */ /* 0x100fe20008010800 */
[--C-:B------:R-:W-:Y:S01]  /*125b0*/  FFMA.FTZ R85, R232, UR25, -R0.reuse ;  /* 0x00000019e8557c23 */ /* 0x100fe20008010800 */
[----:B------:R-:W-:Y:S01]  /*125c0*/  FFMA.FTZ R87, R231, UR25, -R0 ;  /* 0x00000019e7577c23 */ /* 0x000fe20008010800 */
[--C-:B-1----:R-:W-:Y:S01]  /*125d0*/  FFMA.FTZ R4, R189, UR25, -R2.reuse ;  /* 0x00000019bd047c23 */ /* 0x102fe20008010802 */
[--C-:B------:R-:W-:Y:S01]  /*125e0*/  FFMA.FTZ R3, R187, UR25, -R2.reuse ;  /* 0x00000019bb037c23 */ /* 0x100fe20008010802 */
[--C-:B------:R-:W-:Y:S01]  /*125f0*/  FFMA.FTZ R69, R244, UR25, -R2.reuse ;  /* 0x00000019f4457c23 */ /* 0x100fe20008010802 */
[--C-:B------:R-:W-:Y:S01]  /*12600*/  FFMA.FTZ R77, R243, UR25, -R2.reuse ;  /* 0x00000019f34d7c23 */ /* 0x100fe20008010802 */
[--C-:B------:R-:W-:Y:S01]  /*12610*/  FFMA.FTZ R79, R227, UR25, -R2.reuse ;  /* 0x00000019e34f7c23 */ /* 0x100fe20008010802 */
[----:B------:R-:W-:Y:S01]  /*12620*/  FFMA.FTZ R80, R226, UR25, -R2 ;  /* 0x00000019e2507c23 */ /* 0x000fe20008010802 */
[----:B------:R-:W-:Y:S01]  /*12630*/  HSET2.LE.AND R0, R15, R176, PT ;  /* 0x000000b00f007233 */ /* 0x000fe20003803000 */
[----:B------:R-:W-:Y:S01]  /*12640*/  IMAD.MOV.U32 R251, RZ, RZ, R130 ;  /* 0x000000fffffb7224 */ /* 0x000fe200078e0082 */
[----:B------:R-:W-:Y:S01]  /*12650*/  F2FP.BF16.F32.PACK_AB R2, R240, R210 ;  /* 0x000000d2f002723e */ /* 0x000fe200000010ff */
[----:B------:R-:W-:-:S02]  /*12660*/  IMAD.MOV.U32 R218, RZ, RZ, R128 ;  /* 0x000000ffffda7224 */ /* 0x000fc400078e0080 */
[----:B------:R-:W-:Y:S01]  /*12670*/  IMAD.MOV.U32 R219, RZ, RZ, R82 ;  /* 0x000000ffffdb7224 */ /* 0x000fe200078e0052 */
[----:B------:R-:W-:Y:S01]  /*12680*/  LOP3.LUT R8, R0, R2, RZ, 0xc0, !PT ;  /* 0x0000000200087212 */ /* 0x000fe200078ec0ff */
[----:B------:R-:W-:Y:S01]  /*12690*/  IMAD.MOV.U32 R216, RZ, RZ, R233 ;  /* 0x000000ffffd87224 */ /* 0x000fe200078e00e9 */
[--C-:B------:R-:W-:Y:S01]  /*126a0*/  HSET2.LE.AND R0, R14, R176.reuse, PT ;  /* 0x000000b00e007233 */ /* 0x100fe20003803000 */
[----:B------:R-:W-:Y:S01]  /*126b0*/  IMAD.MOV.U32 R233, RZ, RZ, R134 ;  /* 0x000000ffffe97224 */ /* 0x000fe200078e0086 */
[----:B------:R1:W-:Y:S01]  /*126c0*/  MUFU.EX2 R133, R3 ;  /* 0x0000000300857308 */ /* 0x0003e20000000800 */
[----:B------:R-:W-:Y:S01]  /*126d0*/  IMAD.MOV.U32 R248, RZ, RZ, R10 ;  /* 0x000000fffff87224 */ /* 0x000fe200078e000a */
[----:B--2---:R-:W-:Y:S01]  /*126e0*/  F2FP.BF16.F32.PACK_AB R2, R177, R179 ;  /* 0x000000b3b102723e */ /* 0x004fe200000010ff */
[----:B------:R-:W-:Y:S02]  /*126f0*/  IMAD.MOV.U32 R250, RZ, RZ, R251 ;  /* 0x000000fffffa7224 */ /* 0x000fe400078e00fb */
[----:B------:R-:W-:Y:S01]  /*12700*/  FADD.FTZ R19, R19, R52 ;  /* 0x0000003413137221 */ /* 0x000fe20000010000 */
[----:B------:R-:W-:Y:S01]  /*12710*/  IMAD.MOV.U32 R10, RZ, RZ, R18 ;  /* 0x000000ffff0a7224 */ /* 0x000fe200078e0012 */
[----:B------:R2:W5:Y:S01]  /*12720*/  LDL.LU R189, [R1+0xb8] ;  /* 0x0000b80001bd7983 */ /* 0x0005620000300800 */
[----:B------:R-:W-:Y:S01]  /*12730*/  IMAD.MOV.U32 R251, RZ, RZ, R218 ;  /* 0x000000fffffb7224 */ /* 0x000fe200078e00da */
[----:B------:R4:W2:Y:S01]  /*12740*/  MUFU.EX2 R134, R4 ;  /* 0x0000000400867308 */ /* 0x0008a20000000800 */
[----:B------:R-:W-:Y:S01]  /*12750*/  IMAD.MOV.U32 R218, RZ, RZ, R219 ;  /* 0x000000ffffda7224 */ /* 0x000fe200078e00db */
[----:B------:R-:W-:Y:S01]  /*12760*/  LOP3.LUT R9, R0, R2, RZ, 0xc0, !PT ;  /* 0x0000000200097212 */ /* 0x000fe200078ec0ff */
[----:B------:R-:W-:Y:S01]  /*12770*/  IMAD.MOV.U32 R219, RZ, RZ, R212 ;  /* 0x000000ffffdb7224 */ /* 0x000fe200078e00d4 */
[--C-:B------:R-:W-:Y:S01]  /*12780*/  HSET2.LE.AND R0, R37, R176.reuse, PT ;  /* 0x000000b025007233 */ /* 0x100fe20003803000 */
[----:B------:R-:W-:Y:S01]  /*12790*/  IMAD.MOV.U32 R212, RZ, RZ, R217 ;  /* 0x000000ffffd47224 */ /* 0x000fe200078e00d9 */
[----:B-1----:R-:W-:Y:S01]  /*127a0*/  HSET2.LE.AND R3, R36, R176, PT ;  /* 0x000000b024037233 */ /* 0x002fe20003803000 */
[----:B------:R-:W-:Y:S01]  /*127b0*/  IMAD.MOV.U32 R239, RZ, RZ, R10 ;  /* 0x000000ffffef7224 */ /* 0x000fe200078e000a */
[----:B------:R-:W-:Y:S01]  /*127c0*/  F2FP.BF16.F32.PACK_AB R2, R174, R175 ;  /* 0x000000afae02723e */ /* 0x000fe200000010ff */
[----:B------:R-:W-:Y:S01]  /*127d0*/  IMAD.MOV.U32 R217, RZ, RZ, R216 ;  /* 0x000000ffffd97224 */ /* 0x000fe200078e00d8 */
[----:B------:R1:W-:Y:S01]  /*127e0*/  MUFU.EX2 R130, R11 ;  /* 0x0000000b00827308 */ /* 0x0003e20000000800 */
[----:B------:R-:W-:-:S02]  /*127f0*/  IMAD.MOV.U32 R238, RZ, RZ, R248 ;  /* 0x000000ffffee7224 */ /* 0x000fc400078e00f8 */
[----:B------:R-:W-:Y:S01]  /*12800*/  FADD.FTZ R18, R186, R43 ;  /* 0x0000002bba127221 */ /* 0x000fe20000010000 */
[----:B------:R-:W-:Y:S01]  /*12810*/  IMAD.MOV.U32 R221, RZ, RZ, R78 ;  /* 0x000000ffffdd7224 */ /* 0x000fe200078e004e */
[----:B----4-:R-:W-:Y:S01]  /*12820*/  F2FP.BF16.F32.PACK_AB R4, R230, R237 ;  /* 0x000000ede604723e */ /* 0x010fe200000010ff */
[----:B------:R-:W-:Y:S02]  /*12830*/  IMAD.MOV.U32 R216, RZ, RZ, R23 ;  /* 0x000000ffffd87224 */ /* 0x000fe400078e0017 */
[----:B------:R-:W-:Y:S01]  /*12840*/  IMAD.MOV.U32 R245, RZ, RZ, R132 ;  /* 0x000000fffff57224 */ /* 0x000fe200078e0084 */
[----:B------:R-:W-:Y:S01]  /*12850*/  LOP3.LUT R10, R3, R4, RZ, 0xc0, !PT ;  /* 0x00000004030a7212 */ /* 0x000fe200078ec0ff */
[----:B------:R-:W-:Y:S01]  /*12860*/  IMAD.MOV.U32 R23, RZ, RZ, R64 ;  /* 0x000000ffff177224 */ /* 0x000fe200078e0040 */
[----:B------:R-:W-:Y:S01]  /*12870*/  LOP3.LUT R3, R24, 0xffff, RZ, 0xc0, !PT ;  /* 0x0000ffff18037812 */ /* 0x000fe200078ec0ff */
[----:B------:R-:W-:Y:S01]  /*12880*/  IMAD.MOV.U32 R64, RZ, RZ, R65 ;  /* 0x000000ffff407224 */ /* 0x000fe200078e0041 */
[----:B------:R4:W-:Y:S01]  /*12890*/  MUFU.EX2 R128, R5 ;  /* 0x0000000500807308 */ /* 0x0009e20000000800 */
[----:B------:R-:W-:-:S02]  /*128a0*/  IMAD.MOV.U32 R65, RZ, RZ, R66 ;  /* 0x000000ffff417224 */ /* 0x000fc400078e0042 */
[----:B------:R-:W-:Y:S01]  /*128b0*/  FADD.FTZ R82, R95, R53 ;  /* 0x000000355f527221 */ /* 0x000fe20000010000 */
[----:B------:R-:W-:Y:S01]  /*128c0*/  IMAD.MOV.U32 R66, RZ, RZ, R67 ;  /* 0x000000ffff427224 */ /* 0x000fe200078e0043 */
[----:B------:R2:W5:Y:S01]  /*128d0*/  LDL.LU R188, [R1+0xb4] ;  /* 0x0000b40001bc7983 */ /* 0x0005620000300800 */
[----:B-1----:R-:W-:Y:S01]  /*128e0*/  LOP3.LUT R11, R0, R2, RZ, 0xc0, !PT ;  /* 0x00000002000b7212 */ /* 0x002fe200078ec0ff */
[----:B------:R-:W-:Y:S01]  /*128f0*/  IMAD.MOV.U32 R248, RZ, RZ, R71 ;  /* 0x000000fffff87224 */ /* 0x000fe200078e0047 */
[----:B------:R-:W-:Y:S01]  /*12900*/  SHF.R.U32.HI R2, RZ, 0x8, R3 ;  /* 0x00000008ff027819 */ /* 0x000fe20000011603 */
[----:B------:R-:W-:Y:S01]  /*12910*/  IMAD.MOV.U32 R67, RZ, RZ, R72 ;  /* 0x000000ffff437224 */ /* 0x000fe200078e0048 */
[----:B------:R-:W-:Y:S01]  /*12920*/  LOP3.LUT R0, R24, 0xff, RZ, 0xc0, !PT ;  /* 0x000000ff18007812 */ /* 0x000fe200078ec0ff */
[----:B------:R-:W-:Y:S01]  /*12930*/  IMAD.MOV.U32 R71, RZ, RZ, R129 ;  /* 0x000000ffff477224 */ /* 0x000fe200078e0081 */
[----:B------:R1:W-:Y:S01]  /*12940*/  MUFU.EX2 R132, R7 ;  /* 0x0000000700847308 */ /* 0x0003e20000000800 */
[----:B------:R-:W-:-:S02]  /*12950*/  IMAD.MOV.U32 R72, RZ, RZ, R73 ;  /* 0x000000ffff487224 */ /* 0x000fc400078e0049 */
[----:B------:R-:W-:Y:S02]  /*12960*/  IMAD.MOV.U32 R241, RZ, RZ, R251 ;  /* 0x000000fffff17224 */ /* 0x000fe400078e00fb */
[----:B------:R-:W-:Y:S02]  /*12970*/  IMAD.MOV.U32 R243, RZ, RZ, R218 ;  /* 0x000000fffff37224 */ /* 0x000fe400078e00da */
[----:B------:R-:W-:Y:S02]  /*12980*/  IMAD.MOV.U32 R242, RZ, RZ, R54 ;  /* 0x000000fffff27224 */ /* 0x000fe400078e0036 */
[----:B------:R-:W-:Y:S01]  /*12990*/  IMAD.MOV.U32 R249, RZ, RZ, R55 ;  /* 0x000000fffff97224 */ /* 0x000fe200078e0037 */
[----:B---3--:R-:W-:Y:S01]  /*129a0*/  F2FP.BF16.F32.PACK_AB R4, R169, R168 ;  /* 0x000000a8a904723e */ /* 0x008fe200000010ff */
[----:B------:R-:W-:Y:S01]  /*129b0*/  IMAD.MOV.U32 R73, RZ, RZ, R74 ;  /* 0x000000ffff497224 */ /* 0x000fe200078e004a */
[----:B------:R-:W-:Y:S01]  /*129c0*/  PRMT R78, R0, 0x5410, R2 ;  /* 0x00005410004e7816 */ /* 0x000fe20000000002 */
[----:B------:R-:W-:Y:S01]  /*129d0*/  IMAD.MOV.U32 R74, RZ, RZ, R76 ;  /* 0x000000ffff4a7224 */ /* 0x000fe200078e004c */
[--C-:B------:R-:W-:Y:S01]  /*129e0*/  HSET2.LE.AND R0, R17, R176.reuse, PT ;  /* 0x000000b011007233 */ /* 0x100fe20003803000 */
[----:B------:R-:W-:Y:S01]  /*129f0*/  IMAD.MOV.U32 R76, RZ, RZ, R70 ;  /* 0x000000ffff4c7224 */ /* 0x000fe200078e0046 */
[----:B------:R-:W-:Y:S01]  /*12a00*/  HSET2.LE.AND R3, R16, R176, PT ;  /* 0x000000b010037233 */ /* 0x000fe20003803000 */
[----:B------:R-:W-:Y:S01]  /*12a10*/  FADD.FTZ R71, R71, R19 ;  /* 0x0000001347477221 */ /* 0x000fe20000010000 */
[----:B------:R-:W-:Y:S01]  /*12a20*/  FADD.FTZ R70, R135, R18 ;  /* 0x0000001287467221 */ /* 0x000fe20000010000 */
[----:B------:R-:W-:Y:S01]  /*12a30*/  IMAD.MOV.U32 R235, RZ, RZ, R66 ;  /* 0x000000ffffeb7224 */ /* 0x000fe200078e0042 */
[----:B------:R-:W3:Y:S01]  /*12a40*/  LDSM.16.MT88.4 R16, [R184+0x5400] ;  /* 0x00540000b810783b */ /* 0x000ee20000004200 */
[----:B------:R2:W2:Y:S01]  /*12a50*/  MUFU.EX2 R129, R6 ;  /* 0x0000000600817308 */ /* 0x0004a20000000800 */
[----:B------:R-:W-:-:S02]  /*12a60*/  IMAD.MOV.U32 R218, RZ, RZ, R212 ;  /* 0x000000ffffda7224 */ /* 0x000fc400078e00d4 */
[----:B------:R-:W-:Y:S01]  /*12a70*/  IMAD.MOV.U32 R251, RZ, RZ, R217 ;  /* 0x000000fffffb7224 */ /* 0x000fe200078e00d9 */
[C---:B------:R-:W-:Y:S01]  /*12a80*/  HMMA.16816.F32.BF16 R52, R8.reuse, R48, R112 ;  /* 0x000000300834723c */ /* 0x040fe20000041870 */
[----:B------:R-:W-:Y:S01]  /*12a90*/  IMAD.MOV.U32 R212, RZ, RZ, R64 ;  /* 0x000000ffffd47224 */ /* 0x000fe200078e0040 */
[----:B------:R-:W-:Y:S01]  /*12aa0*/  F2FP.BF16.F32.PACK_AB R2, R224, R223 ;  /* 0x000000dfe002723e */ /* 0x000fe200000010ff */
[----:B------:R-:W-:Y:S02]  /*12ab0*/  IMAD.MOV.U32 R217, RZ, RZ, R65 ;  /* 0x000000ffffd97224 */ /* 0x000fe400078e0041 */
[----:B------:R-:W-:Y:S01]  /*12ac0*/  IMAD.MOV.U32 R252, RZ, RZ, R250 ;  /* 0x000000fffffc7224 */ /* 0x000fe200078e00fa */
[--C-:B----4-:R-:W-:Y:S01]  /*12ad0*/  HSET2.LE.AND R5, R20, R176.reuse, PT ;  /* 0x000000b014057233 */ /* 0x110fe20003803000 */
[----:B------:R-:W-:Y:S01]  /*12ae0*/  IMAD.MOV.U32 R234, RZ, RZ, R67 ;  /* 0x000000ffffea7224 */ /* 0x000fe200078e0043 */
[----:B------:R4:W-:Y:S01]  /*12af0*/  MUFU.EX2 R115, R13 ;  /* 0x0000000d00737308 */ /* 0x0009e20000000800 */
[----:B------:R-:W-:Y:S01]  /*12b00*/  HMMA.16816.F32.BF16 R64, R8, R50, R116 ;  /* 0x000000320840723c */ /* 0x000fe20000041874 */
[----:B------:R-:W-:Y:S01]  /*12b10*/  LOP3.LUT R14, R0, R2, RZ, 0xc0, !PT ;  /* 0x00000002000e7212 */ /* 0x000fe200078ec0ff */
[----:B------:R-:W-:Y:S01]  /*12b20*/  IMAD.MOV.U32 R250, RZ, RZ, R216 ;  /* 0x000000fffffa7224 */ /* 0x000fe200078e00d8 */
[----:B------:R-:W-:Y:S01]  /*12b30*/  LOP3.LUT R15, R3, R4, RZ, 0xc0, !PT ;  /* 0x00000004030f7212 */ /* 0x000fe200078ec0ff */
[----:B------:R-:W-:Y:S01]  /*12b40*/  IMAD.MOV.U32 R247, RZ, RZ, R88 ;  /* 0x000000fffff77224 */ /* 0x000fe200078e0058 */
[----:B------:R3:W5:Y:S02]  /*12b50*/  LDL.LU R187, [R1+0xb0] ;  /* 0x0000b00001bb7983 */ /* 0x0007640000300800 */
[----:B------:R4:W3:Y:S01]  /*12b60*/  MUFU.EX2 R116, R12 ;  /* 0x0000000c00747308 */ /* 0x0008e20000000800 */
[--C-:B------:R-:W-:Y:S01]  /*12b70*/  HSET2.LE.AND R0, R22, R176.reuse, PT ;  /* 0x000000b016007233 */ /* 0x100fe20003803000 */
[----:B------:R-:W-:Y:S01]  /*12b80*/  IMAD.MOV.U32 R216, RZ, RZ, R23 ;  /* 0x000000ffffd87224 */ /* 0x000fe200078e0017 */
[----:B------:R-:W-:-:S02]  /*12b90*/  HSET2.LE.AND R3, R21, R176, PT ;  /* 0x000000b015037233 */ /* 0x000fc40003803000 */
[----:B-1----:R-:W-:Y:S01]  /*12ba0*/  SHF.R.U32.HI R7, RZ, 0x10, R24 ;  /* 0x00000010ff077819 */ /* 0x002fe20000011618 */
[----:B------:R-:W1:Y:S01]  /*12bb0*/  LDSM.16.MT88.4 R20, [R185+0x5400] ;  /* 0x00540000b914783b */ /* 0x000e620000004200 */
[----:B------:R-:W-:Y:S02]  /*12bc0*/  F2FP.BF16.F32.PACK_AB R2, R228, R229 ;  /* 0x000000e5e402723e */ /* 0x000fe400000010ff */
[----:B--2---:R-:W-:Y:S01]  /*12bd0*/  F2FP.BF16.F32.PACK_AB R6, R134, R131 ;  /* 0x000000838606723e */ /* 0x004fe200000010ff */
[C---:B------:R-:W-:Y:S01]  /*12be0*/  HMMA.16816.F32.BF16 R56, R8.reuse, R60, R56 ;  /* 0x0000003c0838723c */ /* 0x040fe20000041838 */
[----:B------:R-:W-:Y:S01]  /*12bf0*/  F2FP.BF16.F32.PACK_AB R4, R170, R173 ;  /* 0x000000adaa04723e */ /* 0x000fe200000010ff */
[----:B------:R2:W-:Y:S01]  /*12c00*/  MUFU.EX2 R113, R28 ;  /* 0x0000001c00717308 */ /* 0x0005e20000000800 */
[----:B------:R-:W-:Y:S01]  /*12c10*/  IMAD.MOV.U32 R236, RZ, RZ, R76 ;  /* 0x000000ffffec7224 */ /* 0x000fe200078e004c */
[----:B------:R1:W5:Y:S01]  /*12c20*/  LDL.LU R186, [R1+0xac] ;  /* 0x0000ac0001ba7983 */ /* 0x0003620000300800 */
[----:B----4-:R-:W-:Y:S01]  /*12c30*/  LOP3.LUT R13, R3, R4, RZ, 0xc0, !PT ;  /* 0x00000004030d7212 */ /* 0x010fe200078ec0ff */
[----:B------:R-:W-:Y:S01]  /*12c40*/  IMAD.MOV.U32 R226, RZ, RZ, R74 ;  /* 0x000000ffffe27224 */ /* 0x000fe200078e004a */
[----:B------:R-:W-:Y:S01]  /*12c50*/  LOP3.LUT R12, R0, R2, RZ, 0xc0, !PT ;  /* 0x00000002000c7212 */ /* 0x000fe200078ec0ff */
[----:B------:R-:W-:Y:S01]  /*12c60*/  HMMA.16816.F32.BF16 R60, R8, R62, R120 ;  /* 0x0000003e083c723c */ /* 0x000fe20000041878 */
[--C-:B------:R-:W-:Y:S01]  /*12c70*/  HSET2.LE.AND R0, R27, R176.reuse, PT ;  /* 0x000000b01b007233 */ /* 0x100fe20003803000 */
[----:B------:R4:W-:Y:S01]  /*12c80*/  MUFU.EX2 R114, R26 ;  /* 0x0000001a00727308 */ /* 0x0009e20000000800 */
[----:B------:R-:W-:Y:S01]  /*12c90*/  LOP3.LUT R4, R5, R6, RZ, 0xc0, !PT ;  /* 0x0000000605047212 */ /* 0x000fe200078ec0ff */
[----:B------:R-:W-:Y:S01]  /*12ca0*/  IMAD.MOV.U32 R244, RZ, RZ, R72 ;  /* 0x000000fffff47224 */ /* 0x000fe200078e0048 */
[----:B------:R-:W-:Y:S01]  /*12cb0*/  HSET2.LE.AND R3, R33, R176, PT ;  /* 0x000000b021037233 */ /* 0x000fe20003803000 */
[----:B------:R-:W-:Y:S01]  /*12cc0*/  IMAD.MOV.U32 R227, RZ, RZ, R73 ;  /* 0x000000ffffe37224 */ /* 0x000fe200078e0049 */
[----:B------:R-:W-:Y:S01]  /*12cd0*/  F2FP.BF16.F32.PACK_AB R2, R128, R129 ;  /* 0x000000818002723e */ /* 0x000fe200000010ff */
[----:B------:R1:W5:Y:S01]  /*12ce0*/  LDL.LU R135, [R1+0xa8] ;  /* 0x0000a80001877983 */ /* 0x0003620000300800 */
[----:B------:R-:W-:Y:S01]  /*12cf0*/  F2FP.BF16.F32.PACK_AB R6, R132, R133 ;  /* 0x000000858406723e */ /* 0x000fe200000010ff */
[----:B------:R-:W-:Y:S01]  /*12d00*/  MUFU.EX2 R112, R30 ;  /* 0x0000001e00707308 */ /* 0x000fe20000000800 */
[----:B------:R-:W-:Y:S01]  /*12d10*/  LOP3.LUT R5, R0, R2, RZ, 0xc0, !PT ;  /* 0x0000000200057212 */ /* 0x000fe200078ec0ff */
[----:B------:R-:W1:Y:S01]  /*12d20*/  LDC.U8 R88, c[0x0][0x388] ;  /* 0x0000e200ff587b82 */ /* 0x000e620000000000 */
[----:B------:R-:W-:-:S02]  /*12d30*/  LOP3.LUT R6, R3, R6, RZ, 0xc0, !PT ;  /* 0x0000000603067212 */ /* 0x000fc400078ec0ff */
[----:B------:R-:W-:Y:S02]  /*12d40*/  HSET2.LE.AND R0, R35, R176, PT ;  /* 0x000000b023007233 */ /* 0x000fe40003803000 */
[----:B------:R-:W-:Y:S02]  /*12d50*/  LOP3.LUT R3, R25, 0xffff, RZ, 0xc0, !PT ;  /* 0x0000ffff19037812 */ /* 0x000fe400078ec0ff */
[----:B---3--:R-:W-:Y:S02]  /*12d60*/  F2FP.BF16.F32.PACK_AB R2, R115, R116 ;  /* 0x000000747302723e */ /* 0x008fe400000010ff */
[----:B------:R-:W-:Y:S02]  /*12d70*/  LOP3.LUT R8, R7, 0xff, RZ, 0xc0, !PT ;  /* 0x000000ff07087812 */ /* 0x000fe400078ec0ff */
[----:B------:R-:W-:Y:S02]  /*12d80*/  LOP3.LUT R9, R25, 0xff, RZ, 0xc0, !PT ;  /* 0x000000ff19097812 */ /* 0x000fe400078ec0ff */
[----:B------:R-:W-:-:S02]  /*12d90*/  SHF.R.U32.HI R3, RZ, 0x8, R3 ;  /* 0x00000008ff037819 */ /* 0x000fc40000011603 */
[----:B------:R-:W-:Y:S02]  /*12da0*/  LOP3.LUT R7, R0, R2, RZ, 0xc0, !PT ;  /* 0x0000000200077212 */ /* 0x000fe400078ec0ff */
[----:B------:R-:W-:Y:S02]  /*12db0*/  SHF.R.U32.HI R0, RZ, 0x10, R25 ;  /* 0x00000010ff007819 */ /* 0x000fe40000011619 */
[----:B--2---:R-:W-:Y:S02]  /*12dc0*/  PRMT R28, R9, 0x5410, R3 ;  /* 0x00005410091c7816 */ /* 0x004fe40000000003 */
[----:B------:R-:W-:Y:S02]  /*12dd0*/  SHF.R.U32.HI R2, RZ, 0x8, R38 ;  /* 0x00000008ff027819 */ /* 0x000fe40000011626 */
[----:B------:R-:W-:Y:S02]  /*12de0*/  SHF.R.U32.HI R3, RZ, 0x18, R25 ;  /* 0x00000018ff037819 */ /* 0x000fe40000011619 */
[----:B------:R-:W-:Y:S01]  /*12df0*/  LOP3.LUT R0, R0, 0xff, RZ, 0xc0, !PT ;  /* 0x000000ff00007812 */ /* 0x000fe200078ec0ff */
[----:B------:R-:W-:Y:S01]  /*12e00*/  HMMA.16816.F32.BF16 R36, R4, R16, R96 ;  /* 0x000000100424723c */ /* 0x000fe20000041860 */
[----:B------:R-:W-:Y:S01]  /*12e10*/  SHF.R.U32.HI R10, RZ, 0x18, R24 ;  /* 0x00000018ff0a7819 */ /* 0x000fe20000011618 */
[----:B------:R-:W-:Y:S01]  /*12e20*/  MUFU.EX2 R97, R32 ;  /* 0x0000002000617308 */ /* 0x000fe20000000800 */
[----:B------:R-:W-:Y:S01]  /*12e30*/  PRMT R76, R42, 0x5410, R2 ;  /* 0x000054102a4c7816 */ /* 0x000fe20000000002 */
[----:B----4-:R-:W2:Y:S01]  /*12e40*/  LDSM.16.MT88.4 R24, [R184+0x5800] ;  /* 0x00580000b818783b */ /* 0x010ea20000004200 */
[----:B------:R-:W-:-:S02]  /*12e50*/  PRMT R9, R0, 0x5410, R3 ;  /* 0x0000541000097816 */ /* 0x000fc40000000003 */
[----:B------:R-:W-:-:S03]  /*12e60*/  SHF.R.U32.HI R2, RZ, 0x8, R40 ;  /* 0x00000008ff027819 */ /* 0x000fc60000011628 */
[----:B------:R3:W4:Y:S01]  /*12e70*/  MUFU.EX2 R96, R34 ;  /* 0x0000002200607308 */ /* 0x0007220000000800 */
[C---:B------:R-:W-:Y:S02]  /*12e80*/  LOP3.LUT R0, R31.reuse, 0xffff, RZ, 0xc0, !PT ;  /* 0x0000ffff1f007812 */ /* 0x040fe400078ec0ff */
[----:B------:R-:W-:Y:S02]  /*12e90*/  PRMT R74, R46, 0x5410, R2 ;  /* 0x000054102e4a7816 */ /* 0x000fe40000000002 */
[----:B------:R-:W-:Y:S02]  /*12ea0*/  LOP3.LUT R2, R31, 0xff, RZ, 0xc0, !PT ;  /* 0x000000ff1f027812 */ /* 0x000fe400078ec0ff */
[----:B------:R-:W-:Y:S02]  /*12eb0*/  SHF.R.U32.HI R0, RZ, 0x8, R0 ;  /* 0x00000008ff007819 */ /* 0x000fe40000011600 */
[----:B------:R-:W-:Y:S01]  /*12ec0*/  LOP3.LUT R3, R45, 0xff, RZ, 0xc0, !PT ;  /* 0x000000ff2d037812 */ /* 0x000fe200078ec0ff */
[----:B---3--:R-:W3:Y:S01]  /*12ed0*/  LDSM.16.MT88.4 R32, [R185+0x5800] ;  /* 0x00580000b920783b */ /* 0x008ee20000004200 */
[----:B------:R-:W-:Y:S01]  /*12ee0*/  PRMT R72, R2, 0x5410, R0 ;  /* 0x0000541002487816 */ /* 0x000fe20000000000 */
[----:B------:R-:W-:Y:S01]  /*12ef0*/  FADD.FTZ R0, R241, R71 ;  /* 0x00000047f1007221 */ /* 0x000fe20000010000 */
[----:B------:R-:W-:Y:S01]  /*12f00*/  FADD.FTZ R2, R236, R82 ;  /* 0x00000052ec027221 */ /* 0x000fe20000010000 */
[----:B------:R-:W-:Y:S01]  /*12f10*/  PRMT R73, R3, 0x5410, R47 ;  /* 0x0000541003497816 */ /* 0x000fe2000000002f */
[----:B------:R4:W-:Y:S01]  /*12f20*/  MUFU.EX2 R95, R44 ;  /* 0x0000002c005f7308 */ /* 0x0009e20000000800 */
[----:B------:R-:W-:Y:S01]  /*12f30*/  FADD.FTZ R3, R247, R89 ;  /* 0x00000059f7037221 */ /* 0x000fe20000010000 */
[----:B------:R-:W-:Y:S01]  /*12f40*/  PRMT R30, R8, 0x5410, R10 ;  /* 0x00005410081e7816 */ /* 0x000fe2000000000a */
[----:B------:R-:W-:Y:S01]  /*12f50*/  FADD.FTZ R0, R147, R0 ;  /* 0x0000000093007221 */ /* 0x000fe20000010000 */
[----:B------:R-:W-:Y:S01]  /*12f60*/  LOP3.LUT R8, R41, 0xff, RZ, 0xc0, !PT ;  /* 0x000000ff29087812 */ /* 0x000fe200078ec0ff */
[----:B------:R-:W-:-:S03]  /*12f70*/  FADD.FTZ R2, R227, R2 ;  /* 0x00000002e3027221 */ /* 0x000fc60000010000 */
[----:B------:R-:W2:Y:S01]  /*12f80*/  MUFU.EX2 R68, R68 ;  /* 0x0000004400447308 */ /* 0x000ea20000000800 */
[----:B------:R-:W-:Y:S01]  /*12f90*/  HMMA.16816.F32.BF16 R40, R4, R18, R100 ;  /* 0x000000120428723c */ /* 0x000fe20000041864 */
[----:B------:R-:W-:Y:S01]  /*12fa0*/  FADD.FTZ R3, R226, R3 ;  /* 0x00000003e2037221 */ /* 0x000fe20000010000 */
[----:B------:R-:W-:Y:S01]  /*12fb0*/  FADD.FTZ R10, R152, R0 ;  /* 0x00000000980a7221 */ /* 0x000fe20000010000 */
[----:B------:R-:W-:-:S03]  /*12fc0*/  HSET2.LE.AND R0, R28, R176, PT ;  /* 0x000000b01c007233 */ /* 0x000fc60003803000 */
[----:B-1----:R-:W-:Y:S01]  /*12fd0*/  HMMA.16816.F32.BF16 R48, R4, R20, R104 ;  /* 0x000000140430723c */ /* 0x002fe20000041868 */
[----:B------:R-:W-:-:S05]  /*12fe0*/  FADD.FTZ R11, R165, R3 ;  /* 0x00000003a50b7221 */ /* 0x000fca0000010000 */
[----:B----4-:R-:W-:Y:S01]  /*12ff0*/  HMMA.16816.F32.BF16 R44, R4, R22, R108 ;  /* 0x00000016042c723c */ /* 0x010fe2000004186c */
[----:B------:R-:W-:-:S05]  /*13000*/  HSET2.LE.AND R3, R9, R176, PT ;  /* 0x000000b009037233 */ /* 0x000fca0003803000 */
[----:B------:R-:W-:Y:S01]  /*13010*/  HMMA.16816.F32.BF16 R52, R12, R16, R52 ;  /* 0x000000100c34723c */ /* 0x000fe20000041834 */
[----:B------:R-:W-:Y:S01]  /*13020*/  FADD.FTZ R4, R252, R70 ;  /* 0x00000046fc047221 */ /* 0x000fe20000010000 */
[----:B------:R-:W-:-:S05]  /*13030*/  F2FP.BF16.F32.PACK_AB R5, R96, R97 ;  /* 0x000000616005723e */ /* 0x000fca00000010ff */
[----:B------:R-:W-:Y:S01]  /*13040*/  FADD.FTZ R17, R164, R2 ;  /* 0x00000002a4117221 */ /* 0x000fe20000010000 */
[----:B------:R-:W-:Y:S01]  /*13050*/  F2FP.BF16.F32.PACK_AB R2, R114, R130 ;  /* 0x000000827202723e */ /* 0x000fe200000010ff */
[----:B------:R-:W-:-:S03]  /*13060*/  FADD.FTZ R16, R143, R4 ;  /* 0x000000048f107221 */ /* 0x000fc60000010000 */
[----:B------:R-:W-:Y:S02]  /*13070*/  LOP3.LUT R4, R0, R2, RZ, 0xc0, !PT ;  /* 0x0000000200047212 */ /* 0x000fe400078ec0ff */
[--C-:B------:R-:W-:Y:S02]  /*13080*/  HSET2.LE.AND R0, R92, R176.reuse, PT ;  /* 0x000000b05c007233 */ /* 0x100fe40003803000 */
[----:B------:R-:W-:Y:S02]  /*13090*/  F2FP.BF16.F32.PACK_AB R2, R202, R204 ;  /* 0x000000ccca02723e */ /* 0x000fe400000010ff */
[----:B------:R-:W-:Y:S02]  /*130a0*/  PRMT R75, R8, 0x5410, R75 ;  /* 0x00005410084b7816 */ /* 0x000fe4000000004b */
[--C-:B------:R-:W-:Y:S02]  /*130b0*/  HSET2.LE.AND R6, R86, R176.reuse, PT ;  /* 0x000000b056067233 */ /* 0x100fe40003803000 */
[----:B------:R-:W-:Y:S01]  /*130c0*/  LOP3.LUT R5, R3, R5, RZ, 0xc0, !PT ;  /* 0x0000000503057212 */ /* 0x000fe200078ec0ff */
[----:B------:R-:W-:Y:S01]  /*130d0*/  FADD.FTZ R3, R146, R16 ;  /* 0x0000001092037221 */ /* 0x000fe20000010000 */
[----:B------:R-:W-:Y:S01]  /*130e0*/  HSET2.LE.AND R8, R84, R176, PT ;  /* 0x000000b054087233 */ /* 0x000fe20003803000 */
[----:B------:R-:W-:Y:S01]  /*130f0*/  FADD.FTZ R16, R155, R10 ;  /* 0x0000000a9b107221 */ /* 0x000fe20000010000 */
[----:B------:R-:W-:-:S02]  /*13100*/  F2FP.BF16.F32.PACK_AB R7, R112, R113 ;  /* 0x000000717007723e */ /* 0x000fc400000010ff */
[----:B--2---:R-:W-:Y:S02]  /*13110*/  F2FP.BF16.F32.PACK_AB R9, R68, R95 ;  /* 0x0000005f4409723e */ /* 0x004fe400000010ff */
[----:B------:R-:W-:Y:S02]  /*13120*/  LOP3.LUT R10, R0, R2, RZ, 0xc0, !PT ;  /* 0x00000002000a7212 */ /* 0x000fe400078ec0ff */
[----:B------:R-:W-:Y:S02]  /*13130*/  HSET2.LE.AND R0, R94, R176, PT ;  /* 0x000000b05e007233 */ /* 0x000fe40003803000 */
[----:B------:R-:W-:Y:S02]  /*13140*/  LOP3.LUT R6, R6, R7, RZ, 0xc0, !PT ;  /* 0x0000000706067212 */ /* 0x000fe400078ec0ff */
[----:B------:R-:W-:Y:S01]  /*13150*/  F2FP.BF16.F32.PACK_AB R2, R171, R172 ;  /* 0x000000acab02723e */ /* 0x000fe200000010ff */
[----:B------:R-:W-:Y:S01]  /*13160*/  HMMA.16816.F32.BF16 R64, R12, R18, R64 ;  /* 0x000000120c40723c */ /* 0x000fe20000041840 */
[----:B------:R-:W-:Y:S01]  /*13170*/  LOP3.LUT R7, R8, R9, RZ, 0xc0, !PT ;  /* 0x0000000908077212 */ /* 0x000fe200078ec0ff */
[----:B------:R-:W-:Y:S01]  /*13180*/  MUFU.EX2 R69, R69 ;  /* 0x0000004500457308 */ /* 0x000fe20000000800 */
[----:B------:R-:W-:-:S03]  /*13190*/  F2FP.BF16.F32.PACK_AB R8, R208, R206 ;  /* 0x000000ced008723e */ /* 0x000fc600000010ff */
[C---:B------:R-:W-:Y:S01]  /*131a0*/  HMMA.16816.F32.BF16 R56, R12.reuse, R20, R56 ;  /* 0x000000140c38723c */ /* 0x040fe20000041838 */
[----:B------:R-:W-:Y:S01]  /*131b0*/  FADD.FTZ R18, R154, R3 ;  /* 0x000000039a127221 */ /* 0x000fe20000010000 */
[----:B------:R-:W-:Y:S02]  /*131c0*/  HSET2.LE.AND R3, R78, R176, PT ;  /* 0x000000b04e037233 */ /* 0x000fe40003803000 */
[----:B------:R-:W1:Y:S02]  /*131d0*/  MUFU.EX2 R77, R77 ;  /* 0x0000004d004d7308 */ /* 0x000e640000000800 */
[----:B------:R-:W-:Y:S01]  /*131e0*/  HMMA.16816.F32.BF16 R60, R12, R22, R60 ;  /* 0x000000160c3c723c */ /* 0x000fe2000004183c */
[----:B------:R-:W-:-:S05]  /*131f0*/  LOP3.LUT R8, R3, R8, RZ, 0xc0, !PT ;  /* 0x0000000803087212 */ /* 0x000fca00078ec0ff */
[----:B------:R-:W-:Y:S01]  /*13200*/  MUFU.EX2 R79, R79 ;  /* 0x0000004f004f7308 */ /* 0x000fe20000000800 */
[----:B------:R-:W-:Y:S01]  /*13210*/  FADD.FTZ R13, R243, R11 ;  /* 0x0000000bf30d7221 */ /* 0x000fe20000010000 */
[----:B------:R-:W-:Y:S01]  /*13220*/  LOP3.LUT R11, R0, R2, RZ, 0xc0, !PT ;  /* 0x00000002000b7212 */ /* 0x000fe200078ec0ff */
[----:B------:R-:W-:Y:S01]  /*13230*/  HMMA.16816.F32.BF16 R36, R4, R24, R36 ;  /* 0x000000180424723c */ /* 0x000fe20000041824 */
[----:B------:R-:W-:-:S05]  /*13240*/  SHF.R.U32.HI R2, RZ, 0x10, R31 ;  /* 0x00000010ff027819 */ /* 0x000fca000001161f */
[----:B------:R-:W-:Y:S01]  /*13250*/  HMMA.16816.F32.BF16 R40, R4, R26, R40 ;  /* 0x0000001a0428723c */ /* 0x000fe20000041828 */
[----:B------:R-:W-:-:S05]  /*13260*/  LOP3.LUT R0, R29, 0xffff, RZ, 0xc0, !PT ;  /* 0x0000ffff1d007812 */ /* 0x000fca00078ec0ff */
[----:B---3--:R-:W-:Y:S01]  /*13270*/  HMMA.16816.F32.BF16 R48, R4, R32, R48 ;  /* 0x000000200430723c */ /* 0x008fe20000041830 */
[----:B------:R-:W-:-:S05]  /*13280*/  SHF.R.U32.HI R3, RZ, 0x10, R29 ;  /* 0x00000010ff037819 */ /* 0x000fca000001161d */
[----:B------:R-:W-:Y:S01]  /*13290*/  HMMA.16816.F32.BF16 R44, R4, R34, R44 ;  /* 0x00000022042c723c */ /* 0x000fe2000004182c */
[----:B------:R-:W2:Y:S01]  /*132a0*/  MUFU.EX2 R80, R80 ;  /* 0x0000005000507308 */ /* 0x000ea20000000800 */
[----:B------:R-:W-:Y:S02]  /*132b0*/  IMAD.MOV.U32 R247, RZ, RZ, R220 ;  /* 0x000000fffff77224 */ /* 0x000fe400078e00dc */
[----:B------:R-:W-:Y:S01]  /*132c0*/  FADD.FTZ R15, R166, R17 ;  /* 0x00000011a60f7221 */ /* 0x000fe20000010000 */
[----:B------:R-:W-:-:S04]  /*132d0*/  IMAD.MOV.U32 R241, RZ, RZ, R245 ;  /* 0x000000fffff17224 */ /* 0x000fc800078e00f5 */
[----:B------:R-:W-:Y:S01]  /*132e0*/  MUFU.EX2 R85, R85 ;  /* 0x0000005500557308 */ /* 0x000fe20000000800 */
[----:B------:R-:W-:-:S07]  /*132f0*/  LOP3.LUT R4, R2, 0xff, RZ, 0xc0, !PT ;  /* 0x000000ff02047812 */ /* 0x000fce00078ec0ff */
[----:B------:R-:W3:Y:S01]  /*13300*/  MUFU.EX2 R87, R87 ;  /* 0x0000005700577308 */ /* 0x000ee20000000800 */
[----:B------:R-:W-:Y:S01]  /*13310*/  LOP3.LUT R5, R29, 0xff, RZ, 0xc0, !PT ;  /* 0x000000ff1d057812 */ /* 0x000fe200078ec0ff */
[----:B------:R-:W-:Y:S01]  /*13320*/  FADD.FTZ R16, R167, R16 ;  /* 0x00000010a7107221 */ /* 0x000fe20000010000 */
[----:B------:R-:W-:-:S05]  /*13330*/  SHF.R.U32.HI R2, RZ, 0x8, R0 ;  /* 0x00000008ff027819 */ /* 0x000fca0000011600 */
[----:B------:R-:W-:Y:S01]  /*13340*/  MUFU.EX2 R81, R81 ;  /* 0x0000005100517308 */ /* 0x000fe20000000800 */
[----:B------:R-:W-:-:S07]  /*13350*/  SHF.R.U32.HI R7, RZ, 0x18, R29 ;  /* 0x00000018ff077819 */ /* 0x000fce000001161d */
[----:B------:R-:W4:Y:S01]  /*13360*/  MUFU.EX2 R83, R83 ;  /* 0x0000005300537308 */ /* 0x000f220000000800 */
[----:B------:R-:W-:Y:S01]  /*13370*/  LOP3.LUT R0, R3, 0xff, RZ, 0xc0, !PT ;  /* 0x000000ff03007812 */ /* 0x000fe200078ec0ff */
[----:B------:R-:W-:Y:S01]  /*13380*/  IMAD.MOV.U32 R236, RZ, RZ, R235 ;  /* 0x000000ffffec7224 */ /* 0x000fe200078e00eb */
[----:B------:R-:W-:-:S05]  /*13390*/  PRMT R2, R5, 0x5410, R2 ;  /* 0x0000541005027816 */ /* 0x000fca0000000002 */
[----:B------:R-:W-:Y:S01]  /*133a0*/  MUFU.EX2 R90, R90 ;  /* 0x0000005a005a7308 */ /* 0x000fe20000000800 */
[----:B------:R-:W-:-:S07]  /*133b0*/  PRMT R3, R0, 0x5410, R7 ;  /* 0x0000541000037816 */ /* 0x000fce0000000007 */
[----:B------:R-:W-:Y:S01]  /*133c0*/  MUFU.EX2 R91, R91 ;  /* 0x0000005b005b7308 */ /* 0x000fe20000000800 */
[--C-:B------:R-:W-:Y:S01]  /*133d0*/  HSET2.LE.AND R0, R2, R176.reuse, PT ;  /* 0x000000b002007233 */ /* 0x100fe20003803000 */
[----:B------:R-:W-:Y:S01]  /*133e0*/  IMAD.MOV.U32 R252, RZ, RZ, R250 ;  /* 0x000000fffffc7224 */ /* 0x000fe200078e00fa */
[----:B-1----:R-:W-:Y:S01]  /*133f0*/  F2FP.BF16.F32.PACK_AB R2, R77, R69 ;  /* 0x000000454d02723e */ /* 0x002fe200000010ff */
[----:B------:R-:W-:Y:S01]  /*13400*/  IMAD.MOV.U32 R226, RZ, RZ, R251 ;  /* 0x000000ffffe27224 */ /* 0x000fe200078e00fb */
[----:B------:R-:W-:Y:S01]  /*13410*/  SHF.R.U32.HI R6, RZ, 0x18, R31 ;  /* 0x00000018ff067819 */ /* 0x000fe2000001161f */
[----:B------:R-:W-:Y:S01]  /*13420*/  IMAD.MOV.U32 R245, RZ, RZ, R136 ;  /* 0x000000fffff57224 */ /* 0x000fe200078e0088 */
[----:B------:R-:W-:Y:S01]  /*13430*/  LOP3.LUT R136, R0, R2, RZ, 0xc0, !PT ;  /* 0x0000000200887212 */ /* 0x000fe200078ec0ff */
[----:B------:R-:W-:Y:S01]  /*13440*/  FADD.FTZ R2, R247, R18 ;  /* 0x00000012f7027221 */ /* 0x000fe20000010000 */
[----:B------:R-:W-:Y:S01]  /*13450*/  PRMT R14, R4, 0x5410, R6 ;  /* 0x00005410040e7816 */ /* 0x000fe20000000006 */
[----:B------:R-:W-:Y:S01]  /*13460*/  FADD.FTZ R4, R244, R13 ;  /* 0x0000000df4047221 */ /* 0x000fe20000010000 */
[----:B------:R-:W-:Y:S01]  /*13470*/  FADD.FTZ R15, R234, R15 ;  /* 0x0000000fea0f7221 */ /* 0x000fe20000010000 */
[----:B------:R-:W-:Y:S01]  /*13480*/  FADD.FTZ R18, R150, R16 ;  /* 0x0000001096127221 */ /* 0x000fe20000010000 */
[----:B------:R-:W1:Y:S01]  /*13490*/  MUFU.EX2 R19, R93 ;  /* 0x0000005d00137308 */ /* 0x000e620000000800 */
[--C-:B------:R-:W-:Y:S01]  /*134a0*/  HSET2.LE.AND R5, R74, R176.reuse, PT ;  /* 0x000000b04a057233 */ /* 0x100fe20003803000 */
[----:B------:R-:W-:Y:S01]  /*134b0*/  FADD.FTZ R16, R145, R2 ;  /* 0x0000000291107221 */ /* 0x000fe20000010000 */
[--C-:B------:R-:W-:Y:S01]  /*134c0*/  HSET2.LE.AND R17, R14, R176.reuse, PT ;  /* 0x000000b00e117233 */ /* 0x100fe20003803000 */
[----:B------:R-:W-:Y:S01]  /*134d0*/  FADD.FTZ R0, R236, R4 ;  /* 0x00000004ec007221 */ /* 0x000fe20000010000 */
[----:B--2---:R-:W-:Y:S01]  /*134e0*/  F2FP.BF16.F32.PACK_AB R2, R80, R79 ;  /* 0x0000004f5002723e */ /* 0x004fe200000010ff */
[----:B------:R-:W-:Y:S01]  /*134f0*/  FADD.FTZ R14, R241, R15 ;  /* 0x0000000ff10e7221 */ /* 0x000fe20000010000 */
[----:B------:R-:W-:Y:S01]  /*13500*/  IMAD.MOV.U32 R241, RZ, RZ, R212 ;  /* 0x000000fffff17224 */ /* 0x000fe200078e00d4 */
[--C-:B------:R-:W-:Y:S01]  /*13510*/  HSET2.LE.AND R6, R73, R176.reuse, PT ;  /* 0x000000b049067233 */ /* 0x100fe20003803000 */
[----:B------:R-:W-:Y:S01]  /*13520*/  IMAD.MOV.U32 R212, RZ, RZ, R138 ;  /* 0x000000ffffd47224 */ /* 0x000fe200078e008a */
[----:B---3--:R-:W-:Y:S01]  /*13530*/  F2FP.BF16.F32.PACK_AB R4, R87, R85 ;  /* 0x000000555704723e */ /* 0x008fe200000010ff */
[----:B------:R-:W-:Y:S01]  /*13540*/  FADD.FTZ R15, R142, R0 ;  /* 0x000000008e0f7221 */ /* 0x000fe20000010000 */
[----:B------:R-:W-:Y:S01]  /*13550*/  LOP3.LUT R138, R5, R2, RZ, 0xc0, !PT ;  /* 0x00000002058a7212 */ /* 0x000fe200078ec0ff */
[----:B------:R-:W-:Y:S01]  /*13560*/  FADD.FTZ R2, R149, R16 ;  /* 0x0000001095027221 */ /* 0x000fe20000010000 */
[--C-:B------:R-:W-:Y:S01]  /*13570*/  HSET2.LE.AND R3, R3, R176.reuse, PT ;  /* 0x000000b003037233 */ /* 0x100fe20003803000 */
[----:B------:R-:W-:Y:S01]  /*13580*/  IMAD.MOV.U32 R247, RZ, RZ, R139 ;  /* 0x000000fffff77224 */ /* 0x000fe200078e008b */
[----:B----4-:R-:W-:Y:S01]  /*13590*/  F2FP.BF16.F32.PACK_AB R0, R83, R81 ;  /* 0x000000515300723e */ /* 0x010fe200000010ff */
[----:B------:R-:W-:Y:S01]  /*135a0*/  IMAD.MOV.U32 R236, RZ, RZ, R217 ;  /* 0x000000ffffec7224 */ /* 0x000fe200078e00d9 */
[----:B------:R-:W-:Y:S01]  /*135b0*/  LOP3.LUT R139, R6, R4, RZ, 0xc0, !PT ;  /* 0x00000004068b7212 */ /* 0x000fe200078ec0ff */
[----:B------:R-:W-:Y:S01]  /*135c0*/  IMAD.MOV.U32 R217, RZ, RZ, R137 ;  /* 0x000000ffffd97224 */ /* 0x000fe200078e0089 */
[--C-:B------:R-:W-:Y:S01]  /*135d0*/  HSET2.LE.AND R9, R30, R176.reuse, PT ;  /* 0x000000b01e097233 */ /* 0x100fe20003803000 */
[----:B------:R-:W-:Y:S01]  /*135e0*/  FADD.FTZ R6, R148, R2 ;  /* 0x0000000294067221 */ /* 0x000fe20000010000 */
[--C-:B------:R-:W-:Y:S01]  /*135f0*/  HSET2.LE.AND R7, R76, R176.reuse, PT ;  /* 0x000000b04c077233 */ /* 0x100fe20003803000 */
[----:B------:R-:W-:Y:S01]  /*13600*/  IMAD.MOV.U32 R227, RZ, RZ, R218 ;  /* 0x000000ffffe37224 */ /* 0x000fe200078e00da */
[----:B------:R-:W-:Y:S01]  /*13610*/  F2FP.BF16.F32.PACK_AB R12, R181, R178 ;  /* 0x000000b2b50c723e */ /* 0x000fe200000010ff */
[----:B------:R-:W-:Y:S01]  /*13620*/  LDSM.16.MT88.4 R20, [R185+0x5c00] ;  /* 0x005c0000b914783b */ /* 0x000fe20000004200 */
[----:B------:R-:W-:Y:S01]  /*13630*/  LOP3.LUT R137, R3, R0, RZ, 0xc0, !PT ;  /* 0x0000000003897212 */ /* 0x000fe200078ec0ff */
[----:B------:R-:W-:Y:S01]  /*13640*/  FADD.FTZ R0, R141, R14 ;  /* 0x0000000e8d007221 */ /* 0x000fe20000010000 */
[----:B------:R-:W-:Y:S01]  /*13650*/  F2FP.BF16.F32.PACK_AB R2, R183, R182 ;  /* 0x000000b6b702723e */ /* 0x000fe200000010ff */
[----:B------:R-:W-:Y:S01]  /*13660*/  FADD.FTZ R3, R153, R18 ;  /* 0x0000001299037221 */ /* 0x000fe20000010000 */
[----:B------:R-:W-:Y:S01]  /*13670*/  LOP3.LUT R9, R9, R12, RZ, 0xc0, !PT ;  /* 0x0000000c09097212 */ /* 0x000fe200078ec0ff */
[----:B------:R-:W-:Y:S01]  /*13680*/  FADD.FTZ R4, R140, R0 ;  /* 0x000000008c047221 */ /* 0x000fe20000010000 */
[----:B------:R-:W-:Y:S01]  /*13690*/  LOP3.LUT R150, R7, R2, RZ, 0xc0, !PT ;  /* 0x0000000207967212 */ /* 0x000fe200078ec0ff */
[----:B------:R-:W-:Y:S01]  /*136a0*/  FADD.FTZ R5, R144, R15 ;  /* 0x0000000f90057221 */ /* 0x000fe20000010000 */
[----:B------:R-:W-:-:S02]  /*136b0*/  HSET2.LE.AND R12, R75, R176, PT ;  /* 0x000000b04b0c7233 */ /* 0x000fc40003803000 */
[----:B-1----:R-:W-:Y:S01]  /*136c0*/  F2FP.BF16.F32.PACK_AB R2, R19, R180 ;  /* 0x000000b41302723e */ /* 0x002fe200000010ff */
[----:B------:R-:W-:Y:S01]  /*136d0*/  FADD.FTZ R14, R151, R3 ;  /* 0x00000003970e7221 */ /* 0x000fe20000010000 */
[----:B------:R-:W-:Y:S02]  /*136e0*/  F2FP.BF16.F32.PACK_AB R0, R91, R90 ;  /* 0x0000005a5b00723e */ /* 0x000fe400000010ff */
[----:B------:R-:W-:Y:S02]  /*136f0*/  HSET2.LE.AND R13, R72, R176, PT ;  /* 0x000000b0480d7233 */ /* 0x000fe40003803000 */
[----:B------:R-:W-:Y:S02]  /*13700*/  F2FP.BF16.F32.PACK_AB R3, R198, R200 ;  /* 0x000000c8c603723e */ /* 0x000fe400000010ff */
[----:B------:R-:W-:Y:S01]  /*13710*/  LOP3.LUT R149, R17, R2, RZ, 0xc0, !PT ;  /* 0x0000000211957212 */ /* 0x000fe200078ec0ff */
[----:B------:R-:W-:Y:S01]  /*13720*/  FADD.FTZ R2, R247, R5 ;  /* 0x00000005f7027221 */ /* 0x000fe20000010000 */
[----:B------:R-:W-:Y:S01]  /*13730*/  LOP3.LUT R151, R12, R0, RZ, 0xc0, !PT ;  /* 0x000000000c977212 */ /* 0x000fe200078ec0ff */
[----:B------:R-:W-:Y:S01]  /*13740*/  FADD.FTZ R0, R236, R4 ;  /* 0x00000004ec007221 */ /* 0x000fe20000010000 */
[----:B------:R-:W-:Y:S01]  /*13750*/  IMAD.MOV.U32 R243, RZ, RZ, R219 ;  /* 0x000000fffff37224 */ /* 0x000fe200078e00db */
[----:B------:R-:W-:Y:S01]  /*13760*/  LOP3.LUT R148, R13, R3, RZ, 0xc0, !PT ;  /* 0x000000030d947212 */ /* 0x000fe200078ec0ff */
[----:B------:R-:W-:Y:S01]  /*13770*/  FADD.FTZ R4, R241, R14 ;  /* 0x0000000ef1047221 */ /* 0x000fe20000010000 */
[----:B------:R-:W-:-:S02]  /*13780*/  IMAD.MOV.U32 R244, RZ, RZ, R238 ;  /* 0x000000fffff47224 */ /* 0x000fc400078e00ee */
[----:B------:R-:W-:Y:S01]  /*13790*/  FADD.FTZ R3, R252, R6 ;  /* 0x00000006fc037221 */ /* 0x000fe20000010000 */
[----:B------:R-:W-:Y:S02]  /*137a0*/  IMAD.MOV.U32 R234, RZ, RZ, R239 ;  /* 0x000000ffffea7224 */ /* 0x000fe400078e00ef */
[----:B------:R-:W-:Y:S01]  /*137b0*/  FADD.FTZ R2, R226, R2 ;  /* 0x00000002e2027221 */ /* 0x000fe20000010000 */
[----:B------:R-:W-:Y:S02]  /*137c0*/  IMAD.MOV.U32 R235, RZ, RZ, R221 ;  /* 0x000000ffffeb7224 */ /* 0x000fe400078e00dd */
[----:B------:R-:W-:Y:S01]  /*137d0*/  FADD.FTZ R0, R227, R0 ;  /* 0x00000000e3007221 */ /* 0x000fe20000010000 */
[----:B------:R-:W-:Y:S02]  /*137e0*/  IMAD.MOV.U32 R250, RZ, RZ, R163 ;  /* 0x000000fffffa7224 */ /* 0x000fe400078e00a3 */
        /* <DEDUP_REMOVED lines=72> */
[----:B------:R-:W-:-:S02]  /*13c70*/  FADD.FTZ R0, R68, R0 ;  /* 0x0000000044007221 */ /* 0x000fc40000010000 */
[----:B------:R-:W-:Y:S01]  /*13c80*/  HMMA.16816.F32.BF16 R24, R8, R26, R64 ;  /* 0x0000001a0818723c */ /* 0x000fe20000041840 */
[----:B------:R-:W-:Y:S01]  /*13c90*/  FADD.FTZ R4, R200, R4 ;  /* 0x00000004c8047221 */ /* 0x000fe20000010000 */
[----:B------:R-:W-:-:S04]  /*13ca0*/  FADD.FTZ R3, R180, R3 ;  /* 0x00000003b4037221 */ /* 0x000fc80000010000 */
[----:B------:R-:W-:Y:S01]  /*13cb0*/  HMMA.16816.F32.BF16 R156, R8, R32, R56 ;  /* 0x00000020089c723c */ /* 0x000fe20000041838 */
[----:B------:R-:W-:-:S05]  /*13cc0*/  FADD.FTZ R2, R69, R2 ;  /* 0x0000000245027221 */ /* 0x000fca0000010000 */
[----:B------:R-:W-:Y:S01]  /*13cd0*/  HMMA.16816.F32.BF16 R8, R8, R34, R60 ;  /* 0x000000220808723c */ /* 0x000fe2000004183c */
        /* <DEDUP_REMOVED lines=13> */
[----:B------:R2:W-:Y:S01]  /*13db0*/  STL [R1+0x50], R4 ;  /* 0x0000500401007387 */ /* 0x0005e20000100800 */
        /* <DEDUP_REMOVED lines=16> */
.L_x_511:
[----:B------:R-:W-:-:S06]  /*13ec0*/  UISETP.GT.AND UP0, UPT, UR16, UR12, UPT ;  /* 0x0000000c1000728c */ /* 0x000fcc000bf04270 */
[----:B------:R-:W-:-:S13]  /*13ed0*/  PLOP3.LUT P0, PT, PT, PT, UP0, 0x80, 0x0 ;  /* 0x000000000000781c */ /* 0x000fda0003f0f008 */
[----:B------:R-:W-:Y:S05]  /*13ee0*/  @!P0 BRA `(.L_x_515) ;  /* 0x00000088006c8947 */ /* 0x000fea0003800000 */
[----:B------:R-:W2:Y:S01]  /*13ef0*/  LDL.64 R2, [R1+0x80] ;  /* 0x0000800001027983 */ /* 0x000ea20000100a00 */
[----:B------:R-:W-:Y:S01]  /*13f00*/  ULDC UR4, c[0x0][0x2d0] ;  /* 0x0000b40000047ab9 */ /* 0x000fe20000000800 */
[----:B------:R-:W-:Y:S01]  /*13f10*/  IADD3 R0, R215, 0x4, RZ ;  /* 0x00000004d7007810 */ /* 0x000fe20007ffe0ff */
[----:B------:R-:W-:Y:S01]  /*13f20*/  UIMAD.WIDE.U32 UR36, UR8, 0x60, URZ ;  /* 0x00000060082478a5 */ /* 0x000fe2000f8e003f */
[----:B------:R-:W3:Y:S01]  /*13f30*/  LDL.LU R5, [R1+0x1c] ;  /* 0x00001c0001057983 */ /* 0x000ee20000300800 */
[----:B------:R-:W-:Y:S01]  /*13f40*/  UIMAD UR35, UR9, 0x60, URZ ;  /* 0x00000060092378a4 */ /* 0x000fe2000f8e023f */
[----:B------:R-:W-:Y:S01]  /*13f50*/  MOV R134, R38 ;  /* 0x0000002600867202 */ /* 0x000fe20000000f00 */
[----:B------:R-:W-:Y:S01]  /*13f60*/  UIMAD.WIDE.U32 UR44, UR10, 0x60, URZ ;  /* 0x000000600a2c78a5 */ /* 0x000fe2000f8e003f */
[----:B------:R-:W4:Y:S01]  /*13f70*/  LDL.LU R4, [R1+0x98] ;  /* 0x0000980001047983 */ /* 0x000f220000300800 */
[----:B------:R-:W-:Y:S01]  /*13f80*/  UIMAD UR38, UR11, 0x60, URZ ;  /* 0x000000600b2678a4 */ /* 0x000fe2000f8e023f */
[----:B------:R-:W-:Y:S01]  /*13f90*/  MOV R133, R39 ;  /* 0x0000002700857202 */ /* 0x000fe20000000f00 */
[----:B------:R-:W-:Y:S01]  /*13fa0*/  IMAD.MOV.U32 R132, RZ, RZ, R36 ;  /* 0x000000ffff847224 */ /* 0x000fe200078e0024 */
[----:B------:R-:W-:-:S02]  /*13fb0*/  USHF.L.U64.HI UR17, UR8, 0x6, UR9 ;  /* 0x0000000608117899 */ /* 0x000fc40008010209 */
[----:B------:R-:W-:Y:S02]  /*13fc0*/  USHF.L.U32 UR25, UR8, 0x6, URZ ;  /* 0x0000000608197899 */ /* 0x000fe4000800063f */
[----:B------:R-:W-:Y:S02]  /*13fd0*/  USHF.L.U64.HI UR8, UR10, 0x6, UR11 ;  /* 0x000000060a087899 */ /* 0x000fe4000801020b */
[----:B------:R-:W-:Y:S02]  /*13fe0*/  USHF.L.U32 UR9, UR10, 0x6, URZ ;  /* 0x000000060a097899 */ /* 0x000fe4000800063f */
[----:B------:R-:W-:Y:S02]  /*13ff0*/  UIADD3 UR35, UR35, UR37, URZ ;  /* 0x0000002523237290 */ /* 0x000fe4000fffe03f */
[----:B------:R-:W-:Y:S01]  /*14000*/  UIADD3 UR38, UR38, UR45, URZ ;  /* 0x0000002d26267290 */ /* 0x000fe2000fffe03f */
[----:B------:R-:W-:Y:S01]  /*14010*/  ULDC.64 UR6, c[0x0][0x248] ;  /* 0x0000920000067ab9 */ /* 0x000fe20000000a00 */
[----:B--2---:R-:W-:Y:S01]  /*14020*/  ISETP.GE.AND P4, PT, R2, UR4, PT ;  /* 0x0000000402007c0c */ /* 0x004fe2000bf86270 */
[----:B------:R-:W-:-:S12]  /*14030*/  ULDC UR4, c[0x0][0x2ec] ;  /* 0x0000bb0000047ab9 */ /* 0x000fd80000000800 */
[----:B------:R-:W1:Y:S08]  /*14040*/  @!P4 LDC.64 R6, c[0x0][0x220] ;  /* 0x00008800ff06cb82 */ /* 0x000e700000000a00 */
[----:B------:R-:W2:Y:S08]  /*14050*/  @!P4 LDC.64 R8, c[0x0][0x220] ;  /* 0x00008800ff08cb82 */ /* 0x000eb00000000a00 */
[----:B------:R-:W3:Y:S01]  /*14060*/  @!P4 LDC.64 R2, c[0x0][0x220] ;  /* 0x00008800ff02cb82 */ /* 0x000ee20000000a00 */
[----:B-1----:R1:W-:Y:S04]  /*14070*/  @!P4 STL.64 [R1+0x78], R6 ;  /* 0x000078060100c387 */ /* 0x0023e80000100a00 */
[----:B--2---:R-:W-:Y:S04]  /*14080*/  @!P4 STL.64 [R1+0x70], R8 ;  /* 0x000070080100c387 */ /* 0x004fe80000100a00 */
[----:B---3--:R2:W-:Y:S01]  /*14090*/  @!P4 STL.64 [R1+0x68], R2 ;  /* 0x000068020100c387 */ /* 0x0085e20000100a00 */
[----:B-1----:R-:W1:Y:S01]  /*140a0*/  @!P4 LDC.64 R6, c[0x0][0x220] ;  /* 0x00008800ff06cb82 */ /* 0x002e620000000a00 */
[----:B--2---:R-:W-:-:S02]  /*140b0*/  PRMT R2, R88, 0x7054, R88 ;  /* 0x0000705458027816 */ /* 0x004fc40000000058 */
[----:B-1----:R1:W-:Y:S04]  /*140c0*/  @!P4 STL.64 [R1+0x60], R6 ;  /* 0x000060060100c387 */ /* 0x0023e80000100a00 */
[----:B------:R2:W-:Y:S01]  /*140d0*/  STL [R1+0x14], R2 ;  /* 0x0000140201007387 */ /* 0x0005e20000100800 */
[----:B-1----:R-:W-:-:S04]  /*140e0*/  IMAD.WIDE.U32 R6, R215, -0x326172a9, RZ ;  /* 0xcd9e8d57d7067825 */ /* 0x002fc800078e00ff */
[----:B--2---:R-:W-:Y:S01]  /*140f0*/  IMAD.WIDE.U32 R2, R0, -0x326172a9, RZ ;  /* 0xcd9e8d5700027825 */ /* 0x004fe200078e00ff */
[----:B------:R-:W-:Y:S01]  /*14100*/  STL.64 [R1+0x38], R6 ;  /* 0x0000380601007387 */ /* 0x000fe20000100a00 */
[----:B------:R-:W-:-:S03]  /*14110*/  LOP3.LUT R0, R7, R5, RZ, 0x3c, !PT ;  /* 0x0000000507007212 */ /* 0x000fc600078e3cff */
[----:B------:R1:W-:Y:S02]  /*14120*/  STL.64 [R1+0x30], R2 ;  /* 0x0000300201007387 */ /* 0x0003e40000100a00 */
[----:B-1----:R-:W-:Y:S01]  /*14130*/  LOP3.LUT R2, R3, R5, RZ, 0x3c, !PT ;  /* 0x0000000503027212 */ /* 0x002fe200078e3cff */
[----:B----4-:R-:W-:Y:S01]  /*14140*/  IMAD.WIDE.U32 R4, R4, -0x2daee0ad, RZ ;  /* 0xd2511f5304047825 */ /* 0x010fe200078e00ff */
[----:B------:R-:W-:-:S04]  /*14150*/  MOV R3, R37 ;  /* 0x0000002500037202 */ /* 0x000fc80000000f00 */
[----:B------:R1:W-:Y:S04]  /*14160*/  STL.64 [R1+0x18], R4 ;  /* 0x0000180401007387 */ /* 0x0003e80000100a00 */
[----:B------:R-:W2:Y:S04]  /*14170*/  LDL.LU.64 R6, [R1+0x40] ;  /* 0x0000400001067983 */ /* 0x000ea80000300a00 */
[----:B-1----:R-:W2:Y:S01]  /*14180*/  LDL.LU.64 R4, [R1+0xa0] ;  /* 0x0000a00001047983 */ /* 0x002ea20000300a00 */
[----:B------:R-:W-:-:S04]  /*14190*/  IMAD.WIDE.U32 R10, R0, -0x2daee0ad, RZ ;  /* 0xd2511f53000a7825 */ /* 0x000fc800078e00ff */
[----:B------:R-:W-:Y:S01]  /*141a0*/  IMAD.WIDE.U32 R8, R2, -0x2daee0ad, RZ ;  /* 0xd2511f5302087825 */ /* 0x000fe200078e00ff */
[----:B------:R1:W-:Y:S04]  /*141b0*/  STL.64 [R1+0x20], R10 ;  /* 0x0000200a01007387 */ /* 0x0003e80000100a00 */
[----:B------:R1:W-:Y:S01]  /*141c0*/  STL.64 [R1+0x28], R8 ;  /* 0x0000280801007387 */ /* 0x0003e20000100a00 */
[----:B--2---:R-:W-:-:S05]  /*141d0*/  IMAD.MOV.U32 R5, RZ, RZ, R7 ;  /* 0x000000ffff057224 */ /* 0x004fca00078e0007 */
[----:B------:R1:W-:Y:S01]  /*141e0*/  STL.64 [R1+0x58], R4 ;  /* 0x0000580401007387 */ /* 0x0003e20000100a00 */
[----:B------:R-:W-:Y:S05]  /*141f0*/  BRA `(.L_x_516) ;  /* 0x0000000000dc7947 */ /* 0x000fea0003800000 */
.L_x_518:
        /* <DEDUP_REMOVED lines=12> */
[----:B------:R-:W-:Y:S02]  /*142c0*/  IMAD.U32 R4, RZ, RZ, UR42 ;  /* 0x0000002aff047e24 */ /* 0x000fe4000f8e00ff */
[----:B------:R-:W-:Y:S01]  /*142d0*/  UIADD3 UR16, UR43, UR16, URZ ;  /* 0x000000102b107290 */ /* 0x000fe2000fffe03f */
[----:B------:R-:W-:Y:S05]  /*142e0*/  IMAD.U32 R6, RZ, RZ, UR42 ;  /* 0x0000002aff067e24 */ /* 0x000fea000f8e00ff */
[----:B------:R-:W-:Y:S01]  /*142f0*/  IMAD.U32 R5, RZ, RZ, UR16 ;  /* 0x00000010ff057e24 */ /* 0x000fe2000f8e00ff */
[----:B--2---:R-:W-:Y:S02]  /*14300*/  LEA R4, P0, R4, R14, 0x7 ;  /* 0x0000000e04047211 */ /* 0x004fe400078038ff */
[----:B------:R-:W2:Y:S02]  /*14310*/  @!P4 LDC.64 R14, c[0x0][0x218] ;  /* 0x00008600ff0ecb82 */ /* 0x000ea40000000a00 */
[----:B---3--:R-:W-:Y:S02]  /*14320*/  LEA.HI.X R5, R6, R17, R5, 0x7, P0 ;  /* 0x0000001106057211 */ /* 0x008fe400000f3c05 */
[C---:B-1----:R-:W-:Y:S04]  /*14330*/  @!P4 LEA R10, P0, R4.reuse, R10, 0x1 ;  /* 0x0000000a040ac211 */ /* 0x042fe800078008ff */
[C---:B------:R-:W-:Y:S01]  /*14340*/  @!P4 LEA.HI.X R11, R4.reuse, R11, R5, 0x1, P0 ;  /* 0x0000000b040bc211 */ /* 0x040fe200000f0c05 */
[----:B------:R-:W1:Y:S01]  /*14350*/  @!P4 LDC.64 R16, c[0x0][0x218] ;  /* 0x00008600ff10cb82 */ /* 0x000e620000000a00 */
        /* <DEDUP_REMOVED lines=15> */
[C---:B--2---:R-:W-:Y:S01]  /*14450*/  @!P4 LEA R6, P0, R7.reuse, R14, 0x1 ;  /* 0x0000000e0706c211 */ /* 0x044fe200078008ff */
        /* <DEDUP_REMOVED lines=8> */
[C---:B-1----:R-:W-:Y:S01]  /*144e0*/  @!P4 LEA R4, P0, R12.reuse, R16, 0x1 ;  /* 0x000000100c04c211 */ /* 0x042fe200078008ff */
        /* <DEDUP_REMOVED lines=8> */
.L_x_516:
[----:B------:R-:W2:Y:S01]  /*14570*/  LDL.64 R12, [R1+0x58] ;  /* 0x00005800010c7983 */ /* 0x000ea20000100a00 */
[----:B------:R-:W-:Y:S04]  /*14580*/  DEPBAR.LE SB0, 0x0 ;  /* 0x000080000000791a */ /* 0x000fe80000000000 */
[----:B------:R-:W-:Y:S01]  /*14590*/  UIADD3 UR28, UR16, -0x1, URZ ;  /* 0xffffffff101c7890 */ /* 0x000fe2000fffe03f */
[----:B-1-3--:R-:W3:Y:S01]  /*145a0*/  LDL R9, [R1+0x78] ;  /* 0x0000780001097983 */ /* 0x00aee20000100800 */
[----:B------:R-:W-:Y:S02]  /*145b0*/  UIADD3 UR40, UR27, -0x4498517b, URZ ;  /* 0xbb67ae851b287890 */ /* 0x000fe4000fffe03f */
[----:B------:R-:W-:Y:S01]  /*145c0*/  USHF.R.S32.HI UR11, URZ, 0x1f, UR28 ;  /* 0x0000001f3f0b7899 */ /* 0x000fe2000801141c */
[----:B------:R-:W4:Y:S01]  /*145d0*/  LDL R19, [R1+0x7c] ;  /* 0x00007c0001137983 */ /* 0x000f220000100800 */
[----:B------:R-:W-:Y:S01]  /*145e0*/  UIMAD UR10, UR32, UR28, URZ ;  /* 0x0000001c200a72a4 */ /* 0x000fe2000f8e023f */
[----:B------:R-:W-:Y:S01]  /*145f0*/  IMAD.U32 R4, RZ, RZ, UR28 ;  /* 0x0000001cff047e24 */ /* 0x000fe2000f8e00ff */
[----:B------:R-:W-:Y:S01]  /*14600*/  UISETP.GT.AND UP0, UPT, UR28, UR12, UPT ;  /* 0x0000000c1c00728c */ /* 0x000fe2000bf04270 */
[----:B------:R-:W4:Y:S01]  /*14610*/  LDL R10, [R1+0x70] ;  /* 0x00007000010a7983 */ /* 0x000f220000100800 */
[----:B------:R-:W-:Y:S02]  /*14620*/  UIMAD UR10, UR11, UR33, UR10 ;  /* 0x000000210b0a72a4 */ /* 0x000fe4000f8e020a */
[----:B------:R-:W-:Y:S01]  /*14630*/  USHF.L.U32 UR39, UR28, 0x2, URZ ;  /* 0x000000021c277899 */ /* 0x000fe2000800063f */
[----:B------:R-:W4:Y:S01]  /*14640*/  LDL R18, [R1+0x74] ;  /* 0x0000740001127983 */ /* 0x000f220000100800 */
[----:B------:R-:W-:Y:S03]  /*14650*/  UIADD3 UR11, UR26, -0x61c88647, URZ ;  /* 0x9e3779b91a0b7890 */ /* 0x000fe6000fffe03f */
[----:B------:R-:W4:Y:S04]  /*14660*/  LDL R8, [R1+0x68] ;  /* 0x0000680001087983 */ /* 0x000f280000100800 */
[----:B------:R-:W4:Y:S04]  /*14670*/  LDL R17, [R1+0x6c] ;  /* 0x00006c0001117983 */ /* 0x000f280000100800 */
[----:B------:R-:W4:Y:S04]  /*14680*/  LDL R6, [R1+0x60] ;  /* 0x0000600001067983 */ /* 0x000f280000100800 */
[----:B------:R-:W4:Y:S01]  /*14690*/  LDL R16, [R1+0x64] ;  /* 0x0000640001107983 */ /* 0x000f220000100800 */
[----:B------:R-:W-:Y:S06]  /*146a0*/  BAR.SYNC.DEFER_BLOCKING 0x0 ;  /* 0x0000000000007b1d */ /* 0x000fec0000010000 */
[----:B------:R-:W-:Y:S06]  /*146b0*/  @P4 STS.64 [R196+0x4008], RZ ;  /* 0x004008ffc4004388 */ /* 0x000fec0000000a00 */
[----:B------:R-:W-:Y:S04]  /*146c0*/  @P4 STS [R196+0x4000], RZ ;  /* 0x004000ffc4004388 */ /* 0x000fe80000000800 */
[----:B------:R-:W-:Y:S01]  /*146d0*/  @P4 STS [R196+0x4004], RZ ;  /* 0x004004ffc4004388 */ /* 0x000fe20000000800 */
[----:B--2---:R-:W-:Y:S04]  /*146e0*/  IMAD.WIDE.U32 R4, R4, UR33, R12 ;  /* 0x0000002104047c25 */ /* 0x004fe8000f8e000c */
[----:B------:R-:W-:Y:S01]  /*146f0*/  VIADD R0, R5, UR10 ;  /* 0x0000000a05007c36 */ /* 0x000fe20008000000 */
[C---:B------:R-:W-:Y:S01]  /*14700*/  @!P4 IADD3 R2, P2, R4.reuse, UR34, RZ ;  /* 0x000000220402cc10 */ /* 0x040fe2000ff5e0ff */
[----:B------:R-:W-:Y:S01]  /*14710*/  UIADD3 UR10, UR26, 0x3c6ef372, URZ ;  /* 0x3c6ef3721a0a7890 */ /* 0x000fe2000fffe03f */
[----:B---3--:R-:W-:Y:S02]  /*14720*/  @!P4 LEA R12, P3, R4, R9, 0x1 ;  /* 0x00000009040cc211 */ /* 0x008fe400078608ff */
[----:B------:R-:W-:Y:S02]  /*14730*/  @!P4 IADD3.X R9, R0, UR31, RZ, P2, !PT ;  /* 0x0000001f0009cc10 */ /* 0x000fe400097fe4ff */
[C---:B----4-:R-:W-:Y:S02]  /*14740*/  @!P4 LEA.HI.X R13, R4.reuse, R19, R0, 0x1, P3 ;  /* 0x00000013040dc211 */ /* 0x050fe400018f0c00 */
[----:B------:R-:W-:Y:S02]  /*14750*/  @!P4 IADD3 R5, P1, R4, UR25, RZ ;  /* 0x000000190405cc10 */ /* 0x000fe4000ff3e0ff */
[----:B------:R-:W-:Y:S01]  /*14760*/  @!P4 LEA R10, P2, R2, R10, 0x1 ;  /* 0x0000000a020ac211 */ /* 0x000fe200078408ff */
        /* <DEDUP_REMOVED lines=28> */
[----:B-----5:R-:W-:Y:S08]  /*14930*/  LDSM.16.M88.4 R128, [R186] ;  /* 0x00000000ba80783b */ /* 0x020ff00000000200 */
[----:B------:R-:W1:Y:S08]  /*14940*/  LDSM.16.M88.4 R16, [R135+0x2000] ;  /* 0x002000008710783b */ /* 0x000e700000000200 */
[----:B------:R-:W2:Y:S08]  /*14950*/  LDSM.16.M88.4 R124, [R186+0x1000] ;  /* 0x00100000ba7c783b */ /* 0x000eb00000000200 */
[----:B------:R-:W3:Y:S08]  /*14960*/  LDSM.16.M88.4 R32, [R135+0x2400] ;  /* 0x002400008720783b */ /* 0x000ef00000000200 */
[----:B------:R-:W4:Y:S08]  /*14970*/  LDSM.16.M88.4 R48, [R135+0x2800] ;  /* 0x002800008730783b */ /* 0x000f300000000200 */
[----:B------:R-:W4:Y:S01]  /*14980*/  LDSM.16.M88.4 R64, [R135+0x2c00] ;  /* 0x002c00008740783b */ /* 0x000f220000000200 */
        /* <DEDUP_REMOVED lines=17> */
[C---:B------:R-:W-:Y:S01]  /*14aa0*/  HMMA.16816.F32.BF16 R40, R124.reuse, R48, RZ ;  /* 0x000000307c28723c */ /* 0x040fe200000418ff */
[----:B------:R-:W1:Y:S05]  /*14ab0*/  S2R R2, SR_TID.X ;  /* 0x0000000000027919 */ /* 0x000e6a0000002100 */
[-C--:B------:R-:W-:Y:S06]  /*14ac0*/  HMMA.16816.F32.BF16 R44, R124, R50.reuse, RZ ;  /* 0x000000327c2c723c */ /* 0x080fec00000418ff */
[C---:B------:R-:W-:Y:S06]  /*14ad0*/  HMMA.16816.F32.BF16 R48, R128.reuse, R50, RZ ;  /* 0x000000328030723c */ /* 0x040fec00000418ff */
[-C--:B------:R-:W-:Y:S06]  /*14ae0*/  HMMA.16816.F32.BF16 R52, R128, R64.reuse, RZ ;  /* 0x000000408034723c */ /* 0x080fec00000418ff */
[C---:B------:R-:W-:Y:S06]  /*14af0*/  HMMA.16816.F32.BF16 R56, R124.reuse, R64, RZ ;  /* 0x000000407c38723c */ /* 0x040fec00000418ff */
[-C--:B------:R-:W-:Y:S06]  /*14b00*/  HMMA.16816.F32.BF16 R60, R124, R66.reuse, RZ ;  /* 0x000000427c3c723c */ /* 0x080fec00000418ff */
[C---:B------:R-:W-:Y:S02]  /*14b10*/  HMMA.16816.F32.BF16 R64, R128.reuse, R66, RZ ;  /* 0x000000428040723c */ /* 0x040fe400000418ff */
[----:B-1----:R-:W-:Y:S04]  /*14b20*/  IMAD.SHL.U32 R2, R2, 0x2, RZ ;  /* 0x0000000202027824 */ /* 0x002fe800078e00ff */
[-C--:B------:R-:W-:Y:S01]  /*14b30*/  HMMA.16816.F32.BF16 R68, R128, R80.reuse, RZ ;  /* 0x000000508044723c */ /* 0x080fe200000418ff */
[----:B------:R-:W-:Y:S05]  /*14b40*/  LOP3.LUT R2, R2, 0x6, RZ, 0xc0, !PT ;  /* 0x0000000602027812 */ /* 0x000fea00078ec0ff */
[C---:B------:R-:W-:Y:S02]  /*14b50*/  HMMA.16816.F32.BF16 R72, R124.reuse, R80, RZ ;  /* 0x000000507c48723c */ /* 0x040fe400000418ff */
[----:B------:R-:W-:Y:S04]  /*14b60*/  IMAD R0, R0, 0x80, R2 ;  /* 0x0000008000007824 */ /* 0x000fe800078e0202 */
[-C--:B------:R-:W-:Y:S01]  /*14b70*/  HMMA.16816.F32.BF16 R76, R124, R82.reuse, RZ ;  /* 0x000000527c4c723c */ /* 0x080fe200000418ff */
[C---:B------:R-:W-:Y:S01]  /*14b80*/  ISETP.GE.AND P6, PT, R0.reuse, R199, PT ;  /* 0x000000c70000720c */ /* 0x040fe20003fc6270 */
[C---:B------:R-:W-:Y:S01]  /*14b90*/  VIADD R2, R0.reuse, 0x1 ;  /* 0x0000000100027836 */ /* 0x040fe20000000000 */
[C---:B------:R-:W-:Y:S02]  /*14ba0*/  ISETP.GE.AND P3, PT, R0.reuse, R197, PT ;  /* 0x000000c50000720c */ /* 0x040fe40003f66270 */
[----:B------:R-:W-:Y:S01]  /*14bb0*/  ISETP.GE.OR P6, PT, R0, R211, !P6 ;  /* 0x000000d30000720c */ /* 0x000fe200077c6670 */
[C---:B------:R-:W-:Y:S02]  /*14bc0*/  HMMA.16816.F32.BF16 R80, R128.reuse, R82, RZ ;  /* 0x000000528050723c */ /* 0x040fe400000418ff */
[C---:B------:R-:W-:Y:S02]  /*14bd0*/  ISETP.GE.AND P5, PT, R2.reuse, R199, PT ;  /* 0x000000c70200720c */ /* 0x040fe40003fa6270 */
[C---:B------:R-:W-:Y:S02]  /*14be0*/  ISETP.GE.AND P2, PT, R2.reuse, R197, PT ;  /* 0x000000c50200720c */ /* 0x040fe40003f46270 */
[C---:B------:R-:W-:Y:S01]  /*14bf0*/  ISETP.GE.AND P1, PT, R2.reuse, R203, PT ;  /* 0x000000cb0200720c */ /* 0x040fe20003f26270 */
[-C--:B--2---:R-:W-:Y:S01]  /*14c00*/  HMMA.16816.F32.BF16 R84, R128, R96.reuse, RZ ;  /* 0x000000608054723c */ /* 0x084fe200000418ff */
[C---:B------:R-:W-:Y:S02]  /*14c10*/  ISETP.GE.AND P0, PT, R2.reuse, R201, PT ;  /* 0x000000c90200720c */ /* 0x040fe40003f06270 */
[C---:B------:R-:W-:Y:S02]  /*14c20*/  ISETP.GE.OR P5, PT, R2.reuse, R211, !P5 ;  /* 0x000000d30200720c */ /* 0x040fe40006fa6670 */
[C---:B------:R-:W-:Y:S01]  /*14c30*/  ISETP.GE.OR P2, PT, R2.reuse, R209, !P2 ;  /* 0x000000d10200720c */ /* 0x040fe20005746670 */
[C---:B------:R-:W-:Y:S02]  /*14c40*/  HMMA.16816.F32.BF16 R88, R124.reuse, R96, RZ ;  /* 0x000000607c58723c */ /* 0x040fe400000418ff */
[C---:B------:R-:W-:Y:S02]  /*14c50*/  ISETP.GE.OR P1, PT, R2.reuse, R207, !P1 ;  /* 0x000000cf0200720c */ /* 0x040fe40004f26670 */
[----:B------:R-:W-:Y:S01]  /*14c60*/  ISETP.GE.OR P0, PT, R2, R205, !P0 ;  /* 0x000000cd0200720c */ /* 0x000fe20004706670 */
[C---:B------:R-:W-:Y:S01]  /*14c70*/  VIADD R2, R0.reuse, 0x8 ;  /* 0x0000000800027836 */ /* 0x040fe20000000000 */
[----:B------:R-:W-:Y:S01]  /*14c80*/  ISETP.GE.OR P3, PT, R0, R209, !P3 ;  /* 0x000000d10000720c */ /* 0x000fe20005f66670 */
        /* <DEDUP_REMOVED lines=14> */
[C---:B------:R-:W-:Y:S06]  /*14d70*/  HMMA.16816.F32.BF16 R16, R172.reuse, R178, R16 ;  /* 0x000000b2ac10723c */ /* 0x040fec0000041810 */
[----:B------:R-:W-:Y:S01]  /*14d80*/  FSEL R220, R4, -INF , !P6 ;  /* 0xff80000004dc7808 */ /* 0x000fe20007000000 */
[C---:B------:R-:W-:Y:S01]  /*14d90*/  VIADD R4, R0.reuse, 0x9 ;  /* 0x0000000900047836 */ /* 0x040fe20000000000 */
[C---:B------:R-:W-:Y:S03]  /*14da0*/  ISETP.GE.AND P6, PT, R0.reuse, R203, PT ;  /* 0x000000cb0000720c */ /* 0x040fe60003fc6270 */
[----:B------:R-:W-:Y:S02]  /*14db0*/  FSEL R238, R7, -INF , !P2 ;  /* 0xff80000007ee7808 */ /* 0x000fe40005000000 */
[----:B------:R-:W-:Y:S02]  /*14dc0*/  ISETP.GE.OR P6, PT, R0, R207, !P6 ;  /* 0x000000cf0000720c */ /* 0x000fe400077c6670 */
[----:B------:R-:W-:Y:S02]  /*14dd0*/  ISETP.GE.AND P2, PT, R2, R201, PT ;  /* 0x000000c90200720c */ /* 0x000fe40003f46270 */
[----:B------:R-:W-:Y:S01]  /*14de0*/  FSEL R232, R8, -INF , !P6 ;  /* 0xff80000008e87808 */ /* 0x000fe20007000000 */
[-C--:B-1----:R-:W-:Y:S03]  /*14df0*/  HMMA.16816.F32.BF16 R20, R172, R168.reuse, R20 ;  /* 0x000000a8ac14723c */ /* 0x082fe60000041814 */
[----:B------:R-:W-:Y:S01]  /*14e00*/  FSEL R245, R11, -INF , !P0 ;  /* 0xff8000000bf57808 */ /* 0x000fe20004000000 */
[----:B------:R-:W-:Y:S01]  /*14e10*/  VIADD R8, R0, 0x10 ;  /* 0x0000001000087836 */ /* 0x000fe20000000000 */
[----:B------:R-:W-:Y:S01]  /*14e20*/  ISETP.GE.OR P2, PT, R2, R205, !P2 ;  /* 0x000000cd0200720c */ /* 0x000fe20005746670 */
[C---:B------:R-:W-:Y:S04]  /*14e30*/  HMMA.16816.F32.BF16 R24, R180.reuse, R168, R24 ;  /* 0x000000a8b418723c */ /* 0x040fe80000041818 */
[----:B------:R-:W-:Y:S02]  /*14e40*/  ISETP.GE.AND P0, PT, R4, R201, PT ;  /* 0x000000c90400720c */ /* 0x000fe40003f06270 */
[----:B------:R-:W-:Y:S01]  /*14e50*/  FSEL R242, R9, -INF , !P1 ;  /* 0xff80000009f27808 */ /* 0x000fe20004800000 */
[-C--:B------:R-:W-:Y:S03]  /*14e60*/  HMMA.16816.F32.BF16 R28, R180, R170.reuse, R28 ;  /* 0x000000aab41c723c */ /* 0x080fe6000004181c */
[C---:B------:R-:W-:Y:S02]  /*14e70*/  ISETP.GE.AND P6, PT, R2.reuse, R199, PT ;  /* 0x000000c70200720c */ /* 0x040fe40003fc6270 */
[----:B------:R-:W-:Y:S01]  /*14e80*/  ISETP.GE.AND P1, PT, R2, R197, PT ;  /* 0x000000c50200720c */ /* 0x000fe20003f26270 */
[C---:B------:R-:W-:Y:S04]  /*14e90*/  HMMA.16816.F32.BF16 R32, R172.reuse, R170, R32 ;  /* 0x000000aaac20723c */ /* 0x040fe80000041820 */
[----:B------:R-:W-:Y:S02]  /*14ea0*/  ISETP.GE.OR P0, PT, R4, R205, !P0 ;  /* 0x000000cd0400720c */ /* 0x000fe40004706670 */
[----:B------:R-:W-:Y:S02]  /*14eb0*/  FSEL R230, R6, -INF , !P3 ;  /* 0xff80000006e67808 */ /* 0x000fe40005800000 */
[----:B------:R-:W-:Y:S02]  /*14ec0*/  FSEL R247, R14, -INF , !P2 ;  /* 0xff8000000ef77808 */ /* 0x000fe40005000000 */
[----:B------:R-:W-:Y:S02]  /*14ed0*/  ISETP.GE.AND P3, PT, R0, R201, PT ;  /* 0x000000c90000720c */ /* 0x000fe40003f66270 */
[----:B------:R-:W-:Y:S02]  /*14ee0*/  ISETP.GE.AND P2, PT, R8, R199, PT ;  /* 0x000000c70800720c */ /* 0x000fe40003f46270 */
[C---:B------:R-:W-:Y:S02]  /*14ef0*/  ISETP.GE.OR P6, PT, R2.reuse, R211, !P6 ;  /* 0x000000d30200720c */ /* 0x040fe400077c6670 */
[----:B------:R-:W-:Y:S02]  /*14f00*/  ISETP.GE.OR P1, PT, R2, R209, !P1 ;  /* 0x000000d10200720c */ /* 0x000fe40004f26670 */
[----:B------:R-:W-:Y:S02]  /*14f10*/  FSEL R249, R15, -INF , !P0 ;  /* 0xff8000000ff97808 */ /* 0x000fe40004000000 */
[----:B------:R-:W-:Y:S02]  /*14f20*/  ISETP.GE.OR P3, PT, R0, R205, !P3 ;  /* 0x000000cd0000720c */ /* 0x000fe40005f66670 */
[C---:B------:R-:W-:Y:S02]  /*14f30*/  ISETP.GE.AND P0, PT, R8.reuse, R197, PT ;  /* 0x000000c50800720c */ /* 0x040fe40003f06270 */
[----:B------:R-:W-:Y:S02]  /*14f40*/  ISETP.GE.OR P2, PT, R8, R211, !P2 ;  /* 0x000000d30800720c */ /* 0x000fe40005746670 */
[----:B------:R-:W-:Y:S02]  /*14f50*/  FSEL R178, R16, -INF , !P6 ;  /* 0xff80000010b27808 */ /* 0x000fe40007000000 */
[----:B------:R-:W-:Y:S02]  /*14f60*/  FSEL R200, R18, -INF , !P1 ;  /* 0xff80000012c87808 */ /* 0x000fe40004800000 */
[C---:B------:R-:W-:Y:S02]  /*14f70*/  ISETP.GE.AND P6, PT, R8.reuse, R203, PT ;  /* 0x000000cb0800720c */ /* 0x040fe40003fc6270 */
[----:B------:R-:W-:Y:S02]  /*14f80*/  ISETP.GE.AND P1, PT, R8, R201, PT ;  /* 0x000000c90800720c */ /* 0x000fe40003f26270 */
[----:B------:R-:W-:Y:S02]  /*14f90*/  FSEL R235, R5, -INF , !P5 ;  /* 0xff80000005eb7808 */ /* 0x000fe40006800000 */
[----:B------:R-:W-:Y:S02]  /*14fa0*/  FSEL R236, R10, -INF , !P3 ;  /* 0xff8000000aec7808 */ /* 0x000fe40005800000 */
[----:B------:R-:W-:Y:S02]  /*14fb0*/  ISETP.GE.OR P0, PT, R8, R209, !P0 ;  /* 0x000000d10800720c */ /* 0x000fe40004706670 */
[----:B------:R-:W-:Y:S02]  /*14fc0*/  FSEL R9, R20, -INF , !P2 ;  /* 0xff80000014097808 */ /* 0x000fe40005000000 */
[-C--:B------:R-:W-:Y:S02]  /*14fd0*/  ISETP.GE.AND P5, PT, R2, R203.reuse, PT ;  /* 0x000000cb0200720c */ /* 0x080fe40003fa6270 */
[----:B------:R-:W-:Y:S01]  /*14fe0*/  ISETP.GE.AND P3, PT, R4, R203, PT ;  /* 0x000000cb0400720c */ /* 0x000fe20003f66270 */
[----:B------:R-:W-:Y:S01]  /*14ff0*/  STL [R1], R9 ;  /* 0x0000000901007387 */ /* 0x000fe20000100800 */
[C---:B------:R-:W-:Y:S02]  /*15000*/  ISETP.GE.OR P6, PT, R8.reuse, R207, !P6 ;  /* 0x000000cf0800720c */ /* 0x040fe400077c6670 */
[----:B------:R-:W-:Y:S02]  /*15010*/  ISETP.GE.OR P1, PT, R8, R205, !P1 ;  /* 0x000000cd0800720c */ /* 0x000fe40004f26670 */
[----:B------:R-:W-:Y:S02]  /*15020*/  FSEL R8, R22, -INF , !P0 ;  /* 0xff80000016087808 */ /* 0x000fe40004000000 */
[-C--:B------:R-:W-:Y:S01]  /*15030*/  ISETP.GE.OR P5, PT, R2, R207.reuse, !P5 ;  /* 0x000000cf0200720c */ /* 0x080fe20006fa6670 */
[----:B------:R-:W-:Y:S01]  /*15040*/  VIADD R2, R0, 0x11 ;  /* 0x0000001100027836 */ /* 0x000fe20000000000 */
[----:B------:R-:W-:Y:S01]  /*15050*/  ISETP.GE.OR P3, PT, R4, R207, !P3 ;  /* 0x000000cf0400720c */ /* 0x000fe20005f66670 */
[----:B------:R1:W-:Y:S01]  /*15060*/  STL [R1+0x4], R8 ;  /* 0x0000040801007387 */ /* 0x0003e20000100800 */
[----:B------:R-:W-:Y:S01]  /*15070*/  FSEL R248, R12, -INF , !P5 ;  /* 0xff8000000cf87808 */ /* 0x000fe20006800000 */
[----:B------:R-:W-:Y:S01]  /*15080*/  VIADD R12, R0, 0x20 ;  /* 0x00000020000c7836 */ /* 0x000fe20000000000 */
[----:B------:R-:W-:Y:S02]  /*15090*/  FSEL R250, R13, -INF , !P3 ;  /* 0xff8000000dfa7808 */ /* 0x000fe40005800000 */
[C---:B------:R-:W-:Y:S02]  /*150a0*/  ISETP.GE.AND P5, PT, R4.reuse, R199, PT ;  /* 0x000000c70400720c */ /* 0x040fe40003fa6270 */
[C---:B------:R-:W-:Y:S02]  /*150b0*/  ISETP.GE.AND P3, PT, R4.reuse, R197, PT ;  /* 0x000000c50400720c */ /* 0x040fe40003f66270 */
[C---:B------:R-:W-:Y:S02]  /*150c0*/  ISETP.GE.OR P5, PT, R4.reuse, R211, !P5 ;  /* 0x000000d30400720c */ /* 0x040fe40006fa6670 */
[----:B------:R-:W-:Y:S02]  /*150d0*/  ISETP.GE.OR P3, PT, R4, R209, !P3 ;  /* 0x000000d10400720c */ /* 0x000fe40005f66670 */
[----:B------:R-:W-:Y:S01]  /*150e0*/  FSEL R198, R17, -INF , !P5 ;  /* 0xff80000011c67808 */ /* 0x000fe20006800000 */
[----:B------:R-:W2:Y:S01]  /*150f0*/  LDSM.16.M88.4 R4, [R194] ;  /* 0x00000000c204783b */ /* 0x000ea20000000200 */
[----:B------:R-:W-:Y:S02]  /*15100*/  FSEL R208, R19, -INF , !P3 ;  /* 0xff80000013d07808 */ /* 0x000fe40005800000 */
[C---:B------:R-:W-:Y:S02]  /*15110*/  ISETP.GE.AND P5, PT, R2.reuse, R199, PT ;  /* 0x000000c70200720c */ /* 0x040fe40003fa6270 */
[C---:B------:R-:W-:Y:S02]  /*15120*/  ISETP.GE.AND P3, PT, R2.reuse, R197, PT ;  /* 0x000000c50200720c */ /* 0x040fe40003f66270 */
[C---:B------:R-:W-:Y:S02]  /*15130*/  ISETP.GE.AND P2, PT, R2.reuse, R203, PT ;  /* 0x000000cb0200720c */ /* 0x040fe40003f46270 */
[C---:B------:R-:W-:Y:S02]  /*15140*/  ISETP.GE.OR P5, PT, R2.reuse, R211, !P5 ;  /* 0x000000d30200720c */ /* 0x040fe40006fa6670 */
[----:B------:R-:W-:Y:S01]  /*15150*/  ISETP.GE.OR P3, PT, R2, R209, !P3 ;  /* 0x000000d10200720c */ /* 0x000fe20005f66670 */
[----:B-1----:R-:W-:Y:S01]  /*15160*/  VIADD R8, R0, 0x18 ;  /* 0x0000001800087836 */ /* 0x002fe20000000000 */
[----:B------:R-:W-:Y:S02]  /*15170*/  ISETP.GE.OR P2, PT, R2, R207, !P2 ;  /* 0x000000cf0200720c */ /* 0x000fe40005746670 */
        /* <DEDUP_REMOVED lines=11> */
[----:B------:R-:W-:Y:S02]  /*15230*/  ISETP.GE.OR P2, PT, R8, R209, !P2 ;  /* 0x000000d10800720c */ /* 0x000fe40005746670 */
[----:B------:R-:W-:Y:S01]  /*15240*/  ISETP.GE.AND P0, PT, R2, R201, PT ;  /* 0x000000c90200720c */ /* 0x000fe20003f06270 */
[----:B------:R-:W1:Y:S01]  /*15250*/  LDSM.16.M88.4 R8, [R193] ;  /* 0x00000000c108783b */ /* 0x000e620000000200 */
[----:B------:R-:W-:Y:S01]  /*15260*/  FSEL R26, R26, -INF , !P1 ;  /* 0xff8000001a1a7808 */ /* 0x000fe20004800000 */
[-C--:B--2---:R-:W-:Y:S03]  /*15270*/  HMMA.16816.F32.BF16 R36, R172, R4.reuse, R36 ;  /* 0x00000004ac24723c */ /* 0x084fe60000041824 */
[----:B------:R-:W-:Y:S01]  /*15280*/  ISETP.GE.OR P0, PT, R2, R205, !P0 ;  /* 0x000000cd0200720c */ /* 0x000fe20004706670 */
[----:B------:R-:W-:Y:S01]  /*15290*/  VIADD R2, R0, 0x19 ;  /* 0x0000001900027836 */ /* 0x000fe20000000000 */
[----:B------:R-:W-:Y:S01]  /*152a0*/  FSEL R28, R28, -INF , !P5 ;  /* 0xff8000001c1c7808 */ /* 0x000fe20006800000 */
[C---:B------:R-:W-:Y:S04]  /*152b0*/  HMMA.16816.F32.BF16 R40, R180.reuse, R4, R40 ;  /* 0x00000004b428723c */ /* 0x040fe80000041828 */
[C---:B------:R-:W-:Y:S02]  /*152c0*/  ISETP.GE.AND P1, PT, R2.reuse, R203, PT ;  /* 0x000000cb0200720c */ /* 0x040fe40003f26270 */
[----:B------:R-:W-:Y:S01]  /*152d0*/  FSEL R27, R27, -INF , !P0 ;  /* 0xff8000001b1b7808 */ /* 0x000fe20004000000 */
[-C--:B------:R-:W-:Y:S03]  /*152e0*/  HMMA.16816.F32.BF16 R44, R180, R6.reuse, R44 ;  /* 0x00000006b42c723c */ /* 0x080fe6000004182c */
[----:B------:R-:W-:Y:S01]  /*152f0*/  ISETP.GE.AND P0, PT, R2, R201, PT ;  /* 0x000000c90200720c */ /* 0x000fe20003f06270 */
[----:B------:R-:W-:Y:S01]  /*15300*/  VIADD R4, R0, 0x28 ;  /* 0x0000002800047836 */ /* 0x000fe20000000000 */
[C---:B------:R-:W-:Y:S01]  /*15310*/  ISETP.GE.OR P1, PT, R2.reuse, R207, !P1 ;  /* 0x000000cf0200720c */ /* 0x040fe20004f26670 */
[C---:B------:R-:W-:Y:S04]  /*15320*/  HMMA.16816.F32.BF16 R48, R172.reuse, R6, R48 ;  /* 0x00000006ac30723c */ /* 0x040fe80000041830 */
[C---:B------:R-:W-:Y:S02]  /*15330*/  ISETP.GE.OR P0, PT, R2.reuse, R205, !P0 ;  /* 0x000000cd0200720c */ /* 0x040fe40004706670 */
[----:B------:R-:W-:Y:S02]  /*15340*/  FSEL R29, R29, -INF , !P1 ;  /* 0xff8000001d1d7808 */ /* 0x000fe40004800000 */
[C---:B------:R-:W-:Y:S02]  /*15350*/  ISETP.GE.AND P5, PT, R2.reuse, R199, PT ;  /* 0x000000c70200720c */ /* 0x040fe40003fa6270 */
[----:B------:R-:W-:Y:S02]  /*15360*/  ISETP.GE.AND P1, PT, R2, R197, PT ;  /* 0x000000c50200720c */ /* 0x000fe40003f26270 */
[----:B------:R-:W-:Y:S02]  /*15370*/  FSEL R30, R30, -INF , !P3 ;  /* 0xff8000001e1e7808 */ /* 0x000fe40005800000 */
[----:B------:R-:W-:Y:S02]  /*15380*/  FSEL R22, R31, -INF , !P0 ;  /* 0xff8000001f167808 */ /* 0x000fe40004000000 */
[C---:B------:R-:W-:Y:S02]  /*15390*/  ISETP.GE.AND P3, PT, R12.reuse, R199, PT ;  /* 0x000000c70c00720c */ /* 0x040fe40003f66270 */
[----:B------:R-:W-:Y:S01]  /*153a0*/  ISETP.GE.AND P0, PT, R12, R197, PT ;  /* 0x000000c50c00720c */ /* 0x000fe20003f06270 */
[-C--:B-1----:R-:W-:Y:S03]  /*153b0*/  HMMA.16816.F32.BF16 R52, R172, R8.reuse, R52 ;  /* 0x00000008ac34723c */ /* 0x082fe60000041834 */
[C---:B------:R-:W-:Y:S02]  /*153c0*/  ISETP.GE.OR P5, PT, R2.reuse, R211, !P5 ;  /* 0x000000d30200720c */ /* 0x040fe40006fa6670 */
[----:B------:R-:W-:Y:S01]  /*153d0*/  ISETP.GE.OR P1, PT, R2, R209, !P1 ;  /* 0x000000d10200720c */ /* 0x000fe20004f26670 */
[C---:B------:R-:W-:Y:S04]  /*153e0*/  HMMA.16816.F32.BF16 R56, R180.reuse, R8, R56 ;  /* 0x00000008b438723c */ /* 0x040fe80000041838 */
[----:B------:R-:W-:Y:S01]  /*153f0*/  ISETP.GE.OR P3, PT, R12, R211, !P3 ;  /* 0x000000d30c00720c */ /* 0x000fe20005f66670 */
[----:B------:R-:W-:Y:S01]  /*15400*/  VIADD R2, R0, 0x21 ;  /* 0x0000002100027836 */ /* 0x000fe20000000000 */
[----:B------:R-:W-:Y:S01]  /*15410*/  ISETP.GE.OR P0, PT, R12, R209, !P0 ;  /* 0x000000d10c00720c */ /* 0x000fe20004706670 */
[----:B------:R-:W-:Y:S01]  /*15420*/  VIADD R8, R0, 0x38 ;  /* 0x0000003800087836 */ /* 0x000fe20000000000 */
[----:B------:R-:W-:Y:S01]  /*15430*/  FSEL R224, R32, -INF , !P6 ;  /* 0xff80000020e07808 */ /* 0x000fe20007000000 */
[-C--:B------:R-:W-:Y:S03]  /*15440*/  HMMA.16816.F32.BF16 R60, R180, R10.reuse, R60 ;  /* 0x0000000ab43c723c */ /* 0x080fe6000004183c */
[----:B------:R-:W-:Y:S02]  /*15450*/  FSEL R223, R33, -INF , !P5 ;  /* 0xff80000021df7808 */ /* 0x000fe40006800000 */
[----:B------:R-:W-:Y:S01]  /*15460*/  FSEL R229, R35, -INF , !P1 ;  /* 0xff80000023e57808 */ /* 0x000fe20004800000 */
[C---:B------:R-:W-:Y:S04]  /*15470*/  HMMA.16816.F32.BF16 R64, R172.reuse, R10, R64 ;  /* 0x0000000aac40723c */ /* 0x040fe80000041840 */
[----:B------:R-:W-:Y:S02]  /*15480*/  ISETP.GE.AND P6, PT, R12, R203, PT ;  /* 0x000000cb0c00720c */ /* 0x000fe40003fc6270 */
[----:B------:R-:W-:Y:S02]  /*15490*/  FSEL R231, R36, -INF , !P3 ;  /* 0xff80000024e77808 */ /* 0x000fe40005800000 */
[----:B------:R-:W-:Y:S02]  /*154a0*/  FSEL R239, R38, -INF , !P0 ;  /* 0xff80000026ef7808 */ /* 0x000fe40004000000 */
[----:B------:R-:W-:Y:S02]  /*154b0*/  ISETP.GE.AND P5, PT, R2, R199, PT ;  /* 0x000000c70200720c */ /* 0x000fe40003fa6270 */
[----:B------:R-:W-:Y:S02]  /*154c0*/  FSEL R227, R34, -INF , !P2 ;  /* 0xff80000022e37808 */ /* 0x000fe40005000000 */
[C---:B------:R-:W-:Y:S02]  /*154d0*/  ISETP.GE.AND P1, PT, R2.reuse, R197, PT ;  /* 0x000000c50200720c */ /* 0x040fe40003f26270 */
[C---:B------:R-:W-:Y:S02]  /*154e0*/  ISETP.GE.AND P3, PT, R2.reuse, R203, PT ;  /* 0x000000cb0200720c */ /* 0x040fe40003f66270 */
[-C--:B------:R-:W-:Y:S02]  /*154f0*/  ISETP.GE.AND P0, PT, R2, R201.reuse, PT ;  /* 0x000000c90200720c */ /* 0x080fe40003f06270 */
[C---:B------:R-:W-:Y:S02]  /*15500*/  ISETP.GE.AND P2, PT, R12.reuse, R201, PT ;  /* 0x000000c90c00720c */ /* 0x040fe40003f46270 */
[----:B------:R-:W-:Y:S02]  /*15510*/  ISETP.GE.OR P6, PT, R12, R207, !P6 ;  /* 0x000000cf0c00720c */ /* 0x000fe400077c6670 */
[C---:B------:R-:W-:Y:S02]  /*15520*/  ISETP.GE.OR P5, PT, R2.reuse, R211, !P5 ;  /* 0x000000d30200720c */ /* 0x040fe40006fa6670 */
[C---:B------:R-:W-:Y:S02]  /*15530*/  ISETP.GE.OR P1, PT, R2.reuse, R209, !P1 ;  /* 0x000000d10200720c */ /* 0x040fe40004f26670 */
[C---:B------:R-:W-:Y:S02]  /*15540*/  ISETP.GE.OR P3, PT, R2.reuse, R207, !P3 ;  /* 0x000000cf0200720c */ /* 0x040fe40005f66670 */
[-C--:B------:R-:W-:Y:S01]  /*15550*/  ISETP.GE.OR P0, PT, R2, R205.reuse, !P0 ;  /* 0x000000cd0200720c */ /* 0x080fe20004706670 */
[----:B------:R-:W-:Y:S01]  /*15560*/  VIADD R2, R0, 0x29 ;  /* 0x0000002900027836 */ /* 0x000fe20000000000 */
        /* <DEDUP_REMOVED lines=11> */
[----:B------:R-:W-:Y:S02]  /*15620*/  ISETP.GE.AND P2, PT, R2, R203, PT ;  /* 0x000000cb0200720c */ /* 0x000fe40003f46270 */
[C---:B------:R-:W-:Y:S02]  /*15630*/  ISETP.GE.OR P5, PT, R4.reuse, R207, !P5 ;  /* 0x000000cf0400720c */ /* 0x040fe40006fa6670 */
[C---:B------:R-:W-:Y:S02]  /*15640*/  ISETP.GE.OR P1, PT, R4.reuse, R205, !P1 ;  /* 0x000000cd0400720c */ /* 0x040fe40004f26670 */
[C---:B------:R-:W-:Y:S02]  /*15650*/  ISETP.GE.OR P6, PT, R4.reuse, R211, !P6 ;  /* 0x000000d30400720c */ /* 0x040fe400077c6670 */
[----:B------:R-:W-:Y:S02]  /*15660*/  ISETP.GE.OR P3, PT, R4, R209, !P3 ;  /* 0x000000d10400720c */ /* 0x000fe40005f66670 */
[----:B------:R-:W-:Y:S01]  /*15670*/  ISETP.GE.OR P2, PT, R2, R207, !P2 ;  /* 0x000000cf0200720c */ /* 0x000fe20005746670 */
[----:B------:R-:W1:Y:S01]  /*15680*/  LDSM.16.M88.4 R4, [R192] ;  /* 0x00000000c004783b */ /* 0x000e620000000200 */
[----:B------:R-:W-:Y:S02]  /*15690*/  FSEL R21, R43, -INF , !P0 ;  /* 0xff8000002b157808 */ /* 0x000fe40004000000 */
[----:B------:R-:W-:Y:S02]  /*156a0*/  FSEL R241, R44, -INF , !P5 ;  /* 0xff8000002cf17808 */ /* 0x000fe40006800000 */
[----:B------:R-:W-:Y:S02]  /*156b0*/  FSEL R240, R45, -INF , !P2 ;  /* 0xff8000002df07808 */ /* 0x000fe40005000000 */
[C---:B------:R-:W-:Y:S02]  /*156c0*/  ISETP.GE.AND P0, PT, R2.reuse, R201, PT ;  /* 0x000000c90200720c */ /* 0x040fe40003f06270 */
[C---:B------:R-:W-:Y:S02]  /*156d0*/  ISETP.GE.AND P5, PT, R2.reuse, R199, PT ;  /* 0x000000c70200720c */ /* 0x040fe40003fa6270 */
[----:B------:R-:W-:Y:S02]  /*156e0*/  ISETP.GE.AND P2, PT, R2, R197, PT ;  /* 0x000000c50200720c */ /* 0x000fe40003f46270 */
[----:B------:R-:W-:Y:S02]  /*156f0*/  FSEL R252, R46, -INF , !P1 ;  /* 0xff8000002efc7808 */ /* 0x000fe40004800000 */
[----:B------:R-:W-:Y:S02]  /*15700*/  ISETP.GE.AND P1, PT, R12, R199, PT ;  /* 0x000000c70c00720c */ /* 0x000fe40003f26270 */
[C---:B------:R-:W-:Y:S02]  /*15710*/  ISETP.GE.OR P0, PT, R2.reuse, R205, !P0 ;  /* 0x000000cd0200720c */ /* 0x040fe40004706670 */
[C---:B------:R-:W-:Y:S02]  /*15720*/  ISETP.GE.OR P5, PT, R2.reuse, R211, !P5 ;  /* 0x000000d30200720c */ /* 0x040fe40006fa6670 */
[----:B------:R-:W-:Y:S01]  /*15730*/  ISETP.GE.OR P2, PT, R2, R209, !P2 ;  /* 0x000000d10200720c */ /* 0x000fe20005746670 */
[----:B------:R-:W-:Y:S01]  /*15740*/  VIADD R2, R0, 0x31 ;  /* 0x0000003100027836 */ /* 0x000fe20000000000 */
[----:B------:R-:W-:Y:S02]  /*15750*/  ISETP.GE.OR P1, PT, R12, R211, !P1 ;  /* 0x000000d30c00720c */ /* 0x000fe40004f26670 */
[----:B------:R-:W-:Y:S02]  /*15760*/  FSEL R212, R48, -INF , !P6 ;  /* 0xff80000030d47808 */ /* 0x000fe40007000000 */
[----:B------:R-:W-:Y:S02]  /*15770*/  FSEL R210, R49, -INF , !P5 ;  /* 0xff80000031d27808 */ /* 0x000fe40006800000 */
[----:B------:R-:W-:Y:S02]  /*15780*/  FSEL R215, R51, -INF , !P2 ;  /* 0xff80000033d77808 */ /* 0x000fe40005000000 */
[----:B------:R-:W-:Y:S02]  /*15790*/  FSEL R213, R52, -INF , !P1 ;  /* 0xff80000034d57808 */ /* 0x000fe40004800000 */
[----:B------:R-:W-:Y:S02]  /*157a0*/  ISETP.GE.AND P6, PT, R12, R203, PT ;  /* 0x000000cb0c00720c */ /* 0x000fe40003fc6270 */
[C---:B------:R-:W-:Y:S02]  /*157b0*/  ISETP.GE.AND P5, PT, R2.reuse, R199, PT ;  /* 0x000000c70200720c */ /* 0x040fe40003fa6270 */
[C---:B------:R-:W-:Y:S02]  /*157c0*/  ISETP.GE.AND P2, PT, R2.reuse, R197, PT ;  /* 0x000000c50200720c */ /* 0x040fe40003f46270 */
[----:B------:R-:W-:Y:S01]  /*157d0*/  ISETP.GE.AND P1, PT, R2, R203, PT ;  /* 0x000000cb0200720c */ /* 0x000fe20003f26270 */
[-C--:B-1----:R-:W-:Y:S03]  /*157e0*/  HMMA.16816.F32.BF16 R68, R172, R4.reuse, R68 ;  /* 0x00000004ac44723c */ /* 0x082fe60000041844 */
[----:B------:R-:W-:Y:S02]  /*157f0*/  ISETP.GE.OR P6, PT, R12, R207, !P6 ;  /* 0x000000cf0c00720c */ /* 0x000fe400077c6670 */
[C---:B------:R-:W-:Y:S01]  /*15800*/  ISETP.GE.OR P5, PT, R2.reuse, R211, !P5 ;  /* 0x000000d30200720c */ /* 0x040fe20006fa6670 */
[C---:B------:R-:W-:Y:S04]  /*15810*/  HMMA.16816.F32.BF16 R72, R180.reuse, R4, R72 ;  /* 0x00000004b448723c */ /* 0x040fe80000041848 */
[C---:B------:R-:W-:Y:S02]  /*15820*/  ISETP.GE.OR P2, PT, R2.reuse, R209, !P2 ;  /* 0x000000d10200720c */ /* 0x040fe40005746670 */
[----:B------:R-:W-:Y:S01]  /*15830*/  ISETP.GE.OR P1, PT, R2, R207, !P1 ;  /* 0x000000cf0200720c */ /* 0x000fe20004f26670 */
[-C--:B------:R-:W-:Y:S04]  /*15840*/  HMMA.16816.F32.BF16 R76, R180, R6.reuse, R76 ;  /* 0x00000006b44c723c */ /* 0x080fe8000004184c */
[----:B------:R-:W-:Y:S01]  /*15850*/  FSEL R202, R53, -INF , !P5 ;  /* 0xff80000035ca7808 */ /* 0x000fe20006800000 */
[----:B------:R-:W-:Y:S01]  /*15860*/  VIADD R4, R0, 0x48 ;  /* 0x0000004800047836 */ /* 0x000fe20000000000 */
[----:B------:R-:W-:Y:S01]  /*15870*/  FSEL R214, R55, -INF , !P2 ;  /* 0xff80000037d67808 */ /* 0x000fe20005000000 */
[----:B------:R-:W2:Y:S01]  /*15880*/  LDL.64 R52, [R1+0x38] ;  /* 0x0000380001347983 */ /* 0x000ea20000100a00 */
[----:B------:R-:W-:Y:S01]  /*15890*/  FSEL R222, R56, -INF , !P6 ;  /* 0xff80000038de7808 */ /* 0x000fe20007000000 */
[C---:B------:R-:W-:Y:S04]  /*158a0*/  HMMA.16816.F32.BF16 R80, R172.reuse, R6, R80 ;  /* 0x00000006ac50723c */ /* 0x040fe80000041850 */
[----:B------:R-:W-:Y:S02]  /*158b0*/  FSEL R221, R57, -INF , !P1 ;  /* 0xff80000039dd7808 */ /* 0x000fe40004800000 */
[C---:B------:R-:W-:Y:S02]  /*158c0*/  ISETP.GE.AND P5, PT, R8.reuse, R203, PT ;  /* 0x000000cb0800720c */ /* 0x040fe40003fa6270 */
[C---:B------:R-:W-:Y:S02]  /*158d0*/  ISETP.GE.AND P2, PT, R8.reuse, R201, PT ;  /* 0x000000c90800720c */ /* 0x040fe40003f46270 */
[C---:B------:R-:W-:Y:S02]  /*158e0*/  ISETP.GE.AND P6, PT, R8.reuse, R199, PT ;  /* 0x000000c70800720c */ /* 0x040fe40003fc6270 */
[-C--:B------:R-:W-:Y:S02]  /*158f0*/  ISETP.GE.AND P1, PT, R8, R197.reuse, PT ;  /* 0x000000c50800720c */ /* 0x080fe40003f26270 */
[----:B------:R-:W-:Y:S02]  /*15900*/  FSEL R251, R47, -INF , !P0 ;  /* 0xff8000002ffb7808 */ /* 0x000fe40004000000 */
[----:B------:R-:W-:Y:S02]  /*15910*/  ISETP.GE.AND P0, PT, R12, R197, PT ;  /* 0x000000c50c00720c */ /* 0x000fe40003f06270 */
[C---:B------:R-:W-:Y:S02]  /*15920*/  ISETP.GE.OR P5, PT, R8.reuse, R207, !P5 ;  /* 0x000000cf0800720c */ /* 0x040fe40006fa6670 */
[C---:B------:R-:W-:Y:S02]  /*15930*/  ISETP.GE.OR P2, PT, R8.reuse, R205, !P2 ;  /* 0x000000cd0800720c */ /* 0x040fe40005746670 */
[C---:B------:R-:W-:Y:S02]  /*15940*/  ISETP.GE.OR P6, PT, R8.reuse, R211, !P6 ;  /* 0x000000d30800720c */ /* 0x040fe400077c6670 */
[-C--:B------:R-:W-:Y:S02]  /*15950*/  ISETP.GE.OR P1, PT, R8, R209.reuse, !P1 ;  /* 0x000000d10800720c */ /* 0x080fe40004f26670 */
[----:B------:R-:W-:Y:S01]  /*15960*/  ISETP.GE.OR P0, PT, R12, R209, !P0 ;  /* 0x000000d10c00720c */ /* 0x000fe20004706670 */
[----:B------:R-:W1:Y:S01]  /*15970*/  LDSM.16.M88.4 R8, [R191] ;  /* 0x00000000bf08783b */ /* 0x000e620000000200 */
        /* <DEDUP_REMOVED lines=10> */
[C---:B------:R-:W-:Y:S01]  /*15a20*/  ISETP.GE.AND P3, PT, R2.reuse, R203, PT ;  /* 0x000000cb0200720c */ /* 0x040fe20003f66270 */
[----:B------:R-:W3:Y:S01]  /*15a30*/  LDL.64 R58, [R1+0x30] ;  /* 0x00003000013a7983 */ /* 0x000ee20000100a00 */
[C---:B------:R-:W-:Y:S02]  /*15a40*/  ISETP.GE.AND P0, PT, R2.reuse, R201, PT ;  /* 0x000000c90200720c */ /* 0x040fe40003f06270 */
[C---:B------:R-:W-:Y:S02]  /*15a50*/  ISETP.GE.OR P3, PT, R2.reuse, R207, !P3 ;  /* 0x000000cf0200720c */ /* 0x040fe40005f66670 */
[----:B------:R-:W-:Y:S02]  /*15a60*/  ISETP.GE.OR P0, PT, R2, R205, !P0 ;  /* 0x000000cd0200720c */ /* 0x000fe40004706670 */
[----:B------:R-:W-:Y:S02]  /*15a70*/  FSEL R217, R60, -INF , !P5 ;  /* 0xff8000003cd97808 */ /* 0x000fe40006800000 */
        /* <DEDUP_REMOVED lines=26> */
[-C--:B------:R-:W-:Y:S02]  /*15c20*/  ISETP.GE.AND P0, PT, R2, R201.reuse, PT ;  /* 0x000000c90200720c */ /* 0x080fe40003f06270 */
[----:B------:R-:W-:Y:S02]  /*15c30*/  ISETP.GE.AND P1, PT, R12, R201, PT ;  /* 0x000000c90c00720c */ /* 0x000fe40003f26270 */
[C---:B------:R-:W-:Y:S02]  /*15c40*/  ISETP.GE.OR P5, PT, R2.reuse, R211, !P5 ;  /* 0x000000d30200720c */ /* 0x040fe40006fa6670 */
[C---:B------:R-:W-:Y:S02]  /*15c50*/  ISETP.GE.OR P3, PT, R2.reuse, R209, !P3 ;  /* 0x000000d10200720c */ /* 0x040fe40005f66670 */
[C---:B------:R-:W-:Y:S02]  /*15c60*/  ISETP.GE.OR P2, PT, R2.reuse, R207, !P2 ;  /* 0x000000cf0200720c */ /* 0x040fe40005746670 */
[----:B------:R-:W-:Y:S01]  /*15c70*/  ISETP.GE.OR P0, PT, R2, R205, !P0 ;  /* 0x000000cd0200720c */ /* 0x000fe20004706670 */
[----:B------:R-:W-:Y:S01]  /*15c80*/  VIADD R2, R0, 0x49 ;  /* 0x0000004900027836 */ /* 0x000fe20000000000 */
[C---:B------:R-:W-:Y:S02]  /*15c90*/  ISETP.GE.AND P6, PT, R12.reuse, R203, PT ;  /* 0x000000cb0c00720c */ /* 0x040fe40003fc6270 */
[C---:B------:R-:W-:Y:S02]  /*15ca0*/  ISETP.GE.OR P1, PT, R12.reuse, R205, !P1 ;  /* 0x000000cd0c00720c */ /* 0x040fe40004f26670 */
[----:B------:R-:W-:Y:S01]  /*15cb0*/  ISETP.GE.OR P6, PT, R12, R207, !P6 ;  /* 0x000000cf0c00720c */ /* 0x000fe200077c6670 */
[----:B------:R-:W-:Y:S01]  /*15cc0*/  VIADD R12, R0, 0x50 ;  /* 0x00000050000c7836 */ /* 0x000fe20000000000 */
[----:B------:R-:W-:Y:S02]  /*15cd0*/  FSEL R169, R71, -INF , !P3 ;  /* 0xff80000047a97808 */ /* 0x000fe40005800000 */
[----:B------:R-:W-:Y:S02]  /*15ce0*/  FSEL R206, R74, -INF , !P1 ;  /* 0xff8000004ace7808 */ /* 0x000fe40004800000 */
[----:B------:R-:W-:Y:S02]  /*15cf0*/  FSEL R69, R69, -INF , !P5 ;  /* 0xff80000045457808 */ /* 0x000fe40006800000 */
[-C--:B------:R-:W-:Y:S02]  /*15d00*/  ISETP.GE.AND P3, PT, R4, R203.reuse, PT ;  /* 0x000000cb0400720c */ /* 0x080fe40003f66270 */
[----:B------:R-:W-:Y:S02]  /*15d10*/  ISETP.GE.AND P1, PT, R2, R203, PT ;  /* 0x000000cb0200720c */ /* 0x000fe40003f26270 */
[----:B------:R-:W-:Y:S02]  /*15d20*/  ISETP.GE.AND P5, PT, R4, R201, PT ;  /* 0x000000c90400720c */ /* 0x000fe40003fa6270 */
[----:B------:R-:W-:Y:S02]  /*15d30*/  FSEL R176, R72, -INF , !P6 ;  /* 0xff80000048b07808 */ /* 0x000fe40007000000 */
[----:B------:R-:W-:Y:S02]  /*15d40*/  FSEL R171, R73, -INF , !P2 ;  /* 0xff80000049ab7808 */ /* 0x000fe40005000000 */
[C---:B------:R-:W-:Y:S02]  /*15d50*/  ISETP.GE.AND P6, PT, R4.reuse, R199, PT ;  /* 0x000000c70400720c */ /* 0x040fe40003fc6270 */
[C---:B------:R-:W-:Y:S02]  /*15d60*/  ISETP.GE.AND P2, PT, R4.reuse, R197, PT ;  /* 0x000000c50400720c */ /* 0x040fe40003f46270 */
[-C--:B------:R-:W-:Y:S02]  /*15d70*/  ISETP.GE.OR P3, PT, R4, R207.reuse, !P3 ;  /* 0x000000cf0400720c */ /* 0x080fe40005f66670 */
[----:B------:R-:W-:Y:S02]  /*15d80*/  ISETP.GE.OR P1, PT, R2, R207, !P1 ;  /* 0x000000cf0200720c */ /* 0x000fe40004f26670 */
[C---:B------:R-:W-:Y:S02]  /*15d90*/  ISETP.GE.OR P5, PT, R4.reuse, R205, !P5 ;  /* 0x000000cd0400720c */ /* 0x040fe40006fa6670 */
[C---:B------:R-:W-:Y:S02]  /*15da0*/  ISETP.GE.OR P6, PT, R4.reuse, R211, !P6 ;  /* 0x000000d30400720c */ /* 0x040fe400077c6670 */
[----:B------:R-:W-:Y:S02]  /*15db0*/  ISETP.GE.OR P2, PT, R4, R209, !P2 ;  /* 0x000000d10400720c */ /* 0x000fe40005746670 */
[----:B------:R-:W-:Y:S01]  /*15dc0*/  FSEL R204, R75, -INF , !P0 ;  /* 0xff8000004bcc7808 */ /* 0x000fe20004000000 */
[----:B------:R-:W1:Y:S01]  /*15dd0*/  LDSM.16.M88.4 R4, [R190] ;  /* 0x00000000be04783b */ /* 0x000e620000000200 */
[----:B------:R-:W-:Y:S02]  /*15de0*/  FSEL R74, R76, -INF , !P3 ;  /* 0xff8000004c4a7808 */ /* 0x000fe40005800000 */
[----:B------:R-:W-:Y:S02]  /*15df0*/  FSEL R72, R77, -INF , !P1 ;  /* 0xff8000004d487808 */ /* 0x000fe40004800000 */
[C---:B------:R-:W-:Y:S02]  /*15e00*/  ISETP.GE.AND P0, PT, R2.reuse, R201, PT ;  /* 0x000000c90200720c */ /* 0x040fe40003f06270 */
[C---:B------:R-:W-:Y:S01]  /*15e10*/  ISETP.GE.AND P3, PT, R2.reuse, R199, PT ;  /* 0x000000c70200720c */ /* 0x040fe20003f66270 */
[----:B------:R-:W4:Y:S01]  /*15e20*/  LDL.64 R76, [R1+0x28] ;  /* 0x00002800014c7983 */ /* 0x000f220000100a00 */
        /* <DEDUP_REMOVED lines=15> */
[----:B------:R-:W-:Y:S02]  /*15f20*/  ISETP.GE.AND P5, PT, R2, R203, PT ;  /* 0x000000cb0200720c */ /* 0x000fe40003fa6270 */
[----:B------:R-:W-:Y:S01]  /*15f30*/  ISETP.GE.OR P6, PT, R12, R207, !P6 ;  /* 0x000000cf0c00720c */ /* 0x000fe200077c6670 */
[-C--:B-1----:R-:W-:Y:S03]  /*15f40*/  HMMA.16816.F32.BF16 R100, R172, R4.reuse, R100 ;  /* 0x00000004ac64723c */ /* 0x082fe60000041864 */
[C---:B------:R-:W-:Y:S02]  /*15f50*/  ISETP.GE.OR P3, PT, R2.reuse, R211, !P3 ;  /* 0x000000d30200720c */ /* 0x040fe40005f66670 */
[C---:B------:R-:W-:Y:S01]  /*15f60*/  ISETP.GE.OR P1, PT, R2.reuse, R209, !P1 ;  /* 0x000000d10200720c */ /* 0x040fe20004f26670 */
[C---:B------:R-:W-:Y:S04]  /*15f70*/  HMMA.16816.F32.BF16 R104, R180.reuse, R4, R104 ;  /* 0x00000004b468723c */ /* 0x040fe80000041868 */
[----:B------:R-:W-:Y:S02]  /*15f80*/  ISETP.GE.OR P5, PT, R2, R207, !P5 ;  /* 0x000000cf0200720c */ /* 0x000fe40006fa6670 */
[----:B------:R-:W-:Y:S01]  /*15f90*/  FSEL R42, R85, -INF , !P3 ;  /* 0xff800000552a7808 */ /* 0x000fe20005800000 */
[-C--:B------:R-:W-:Y:S03]  /*15fa0*/  HMMA.16816.F32.BF16 R108, R180, R6.reuse, R108 ;  /* 0x00000006b46c723c */ /* 0x080fe6000004186c */
[----:B------:R-:W-:Y:S01]  /*15fb0*/  ISETP.GE.AND P3, PT, R8, R203, PT ;  /* 0x000000cb0800720c */ /* 0x000fe20003f66270 */
[----:B------:R-:W-:Y:S01]  /*15fc0*/  VIADD R4, R0, 0x68 ;  /* 0x0000006800047836 */ /* 0x000fe20000000000 */
[----:B------:R-:W-:Y:S01]  /*15fd0*/  FSEL R87, R87, -INF , !P1 ;  /* 0xff80000057577808 */ /* 0x000fe20004800000 */
[C---:B------:R-:W-:Y:S04]  /*15fe0*/  HMMA.16816.F32.BF16 R112, R172.reuse, R6, R112 ;  /* 0x00000006ac70723c */ /* 0x040fe80000041870 */
[----:B------:R-:W-:Y:S02]  /*15ff0*/  ISETP.GE.AND P1, PT, R8, R201, PT ;  /* 0x000000c90800720c */ /* 0x000fe40003f26270 */
[----:B------:R-:W-:Y:S02]  /*16000*/  FSEL R61, R88, -INF , !P6 ;  /* 0xff800000583d7808 */ /* 0x000fe40007000000 */
[----:B------:R-:W-:Y:S02]  /*16010*/  FSEL R60, R89, -INF , !P5 ;  /* 0xff800000593c7808 */ /* 0x000fe40006800000 */
[C---:B------:R-:W-:Y:S02]  /*16020*/  ISETP.GE.AND P6, PT, R8.reuse, R199, PT ;  /* 0x000000c70800720c */ /* 0x040fe40003fc6270 */
[C---:B------:R-:W-:Y:S02]  /*16030*/  ISETP.GE.AND P5, PT, R8.reuse, R197, PT ;  /* 0x000000c50800720c */ /* 0x040fe40003fa6270 */
[C---:B------:R-:W-:Y:S02]  /*16040*/  ISETP.GE.OR P3, PT, R8.reuse, R207, !P3 ;  /* 0x000000cf0800720c */ /* 0x040fe40005f66670 */
[C---:B------:R-:W-:Y:S02]  /*16050*/  ISETP.GE.OR P1, PT, R8.reuse, R205, !P1 ;  /* 0x000000cd0800720c */ /* 0x040fe40004f26670 */
[C---:B------:R-:W-:Y:S02]  /*16060*/  ISETP.GE.OR P6, PT, R8.reuse, R211, !P6 ;  /* 0x000000d30800720c */ /* 0x040fe400077c6670 */
[----:B------:R-:W-:Y:S02]  /*16070*/  ISETP.GE.OR P5, PT, R8, R209, !P5 ;  /* 0x000000d10800720c */ /* 0x000fe40006fa6670 */
[----:B------:R-:W-:Y:S01]  /*16080*/  FSEL R79, R79, -INF , !P0 ;  /* 0xff8000004f4f7808 */ /* 0x000fe20004000000 */
[----:B------:R-:W1:Y:S01]  /*16090*/  LDSM.16.M88.4 R8, [R189] ;  /* 0x00000000bd08783b */ /* 0x000e620000000200 */
[C---:B------:R-:W-:Y:S01]  /*160a0*/  ISETP.GE.AND P0, PT, R12.reuse, R197, PT ;  /* 0x000000c50c00720c */ /* 0x040fe20003f06270 */
[----:B------:R-:W-:Y:S04]  /*160b0*/  DEPBAR.LE SB0, 0x0 ;  /* 0x000080000000791a */ /* 0x000fe80000000000 */
[----:B------:R-:W-:Y:S01]  /*160c0*/  BAR.SYNC.DEFER_BLOCKING 0x0 ;  /* 0x0000000000007b1d */ /* 0x000fe20000010000 */
[----:B------:R-:W-:Y:S02]  /*160d0*/  ISETP.GE.OR P0, PT, R12, R209, !P0 ;  /* 0x000000d10c00720c */ /* 0x000fe40004706670 */
        /* <DEDUP_REMOVED lines=16> */
[C---:B------:R-:W-:Y:S01]  /*161e0*/  ISETP.GE.AND P3, PT, R2.reuse, R199, PT ;  /* 0x000000c70200720c */ /* 0x040fe20003f66270 */
[-C--:B-1----:R-:W-:Y:S05]  /*161f0*/  HMMA.16816.F32.BF16 R116, R172, R8.reuse, R116 ;  /* 0x00000008ac74723c */ /* 0x082fea0000041874 */
[C---:B------:R-:W-:Y:S01]  /*16200*/  ISETP.GE.AND P2, PT, R2.reuse, R197, PT ;  /* 0x000000c50200720c */ /* 0x040fe20003f46270 */
[C---:B------:R-:W-:Y:S04]  /*16210*/  HMMA.16816.F32.BF16 R120, R180.reuse, R8, R120 ;  /* 0x00000008b478723c */ /* 0x040fe80000041878 */
[----:B------:R-:W-:Y:S02]  /*16220*/  ISETP.GE.OR P3, PT, R2, R211, !P3 ;  /* 0x000000d30200720c */ /* 0x000fe40005f66670 */
[----:B------:R-:W-:Y:S01]  /*16230*/  FSEL R63, R94, -INF , !P1 ;  /* 0xff8000005e3f7808 */ /* 0x000fe20004800000 */
[-C--:B------:R-:W-:Y:S01]  /*16240*/  HMMA.16816.F32.BF16 R124, R180, R10.reuse, R124 ;  /* 0x0000000ab47c723c */ /* 0x080fe2000004187c */
[----:B------:R-:W4:Y:S02]  /*16250*/  LDL.64 R180, [R1+0x18] ;  /* 0x0000180001b47983 */ /* 0x000f240000100a00 */
[C---:B------:R-:W-:Y:S02]  /*16260*/  ISETP.GE.AND P1, PT, R12.reuse, R199, PT ;  /* 0x000000c70c00720c */ /* 0x040fe40003f26270 */
[----:B------:R-:W-:Y:S01]  /*16270*/  FSEL R62, R95, -INF , !P0 ;  /* 0xff8000005f3e7808 */ /* 0x000fe20004000000 */
[----:B------:R-:W-:Y:S01]  /*16280*/  HMMA.16816.F32.BF16 R128, R172, R10, R128 ;  /* 0x0000000aac80723c */ /* 0x000fe20000041880 */
[----:B------:R-:W2:Y:S03]  /*16290*/  LDL.64 R182, [R1+0x20] ;  /* 0x0000200001b67983 */ /* 0x000ea60000100a00 */
[----:B------:R-:W-:Y:S02]  /*162a0*/  ISETP.GE.AND P0, PT, R12, R197, PT ;  /* 0x000000c50c00720c */ /* 0x000fe40003f06270 */
[----:B------:R-:W-:Y:S01]  /*162b0*/  ISETP.GE.OR P2, PT, R2, R209, !P2 ;  /* 0x000000d10200720c */ /* 0x000fe20005746670 */
[----:B------:R-:W-:Y:S01]  /*162c0*/  VIADD R2, R0, 0x61 ;  /* 0x0000006100027836 */ /* 0x000fe20000000000 */
[C---:B------:R-:W-:Y:S02]  /*162d0*/  ISETP.GE.OR P1, PT, R12.reuse, R211, !P1 ;  /* 0x000000d30c00720c */ /* 0x040fe40004f26670 */
[----:B------:R-:W-:Y:S02]  /*162e0*/  ISETP.GE.OR P0, PT, R12, R209, !P0 ;  /* 0x000000d10c00720c */ /* 0x000fe40004706670 */
[----:B------:R-:W-:Y:S02]  /*162f0*/  FSEL R97, R97, -INF , !P3 ;  /* 0xff80000061617808 */ /* 0x000fe40005800000 */
[----:B------:R-:W-:Y:S02]  /*16300*/  FSEL R99, R99, -INF , !P2 ;  /* 0xff80000063637808 */ /* 0x000fe40005000000 */
[----:B------:R-:W-:Y:S02]  /*16310*/  FSEL R100, R100, -INF , !P1 ;  /* 0xff80000064647808 */ /* 0x000fe40004800000 */
[----:B------:R-:W-:Y:S02]  /*16320*/  FSEL R102, R102, -INF , !P0 ;  /* 0xff80000066667808 */ /* 0x000fe40004000000 */
[----:B------:R-:W-:Y:S02]  /*16330*/  FSEL R98, R98, -INF , !P5 ;  /* 0xff80000062627808 */ /* 0x000fe40006800000 */
[C---:B------:R-:W-:Y:S02]  /*16340*/  ISETP.GE.AND P3, PT, R2.reuse, R199, PT ;  /* 0x000000c70200720c */ /* 0x040fe40003f66270 */
[C---:B------:R-:W-:Y:S02]  /*16350*/  ISETP.GE.AND P2, PT, R2.reuse, R197, PT ;  /* 0x000000c50200720c */ /* 0x040fe40003f46270 */
[C---:B------:R-:W-:Y:S02]  /*16360*/  ISETP.GE.AND P1, PT, R2.reuse, R203, PT ;  /* 0x000000cb0200720c */ /* 0x040fe40003f26270 */
[-C--:B------:R-:W-:Y:S02]  /*16370*/  ISETP.GE.AND P0, PT, R2, R201.reuse, PT ;  /* 0x000000c90200720c */ /* 0x080fe40003f06270 */
[----:B------:R-:W-:Y:S02]  /*16380*/  ISETP.GE.AND P5, PT, R12, R201, PT ;  /* 0x000000c90c00720c */ /* 0x000fe40003fa6270 */
[C---:B------:R-:W-:Y:S02]  /*16390*/  ISETP.GE.OR P3, PT, R2.reuse, R211, !P3 ;  /* 0x000000d30200720c */ /* 0x040fe40005f66670 */
[C---:B------:R-:W-:Y:S02]  /*163a0*/  ISETP.GE.OR P2, PT, R2.reuse, R209, !P2 ;  /* 0x000000d10200720c */ /* 0x040fe40005746670 */
[C---:B------:R-:W-:Y:S02]  /*163b0*/  ISETP.GE.OR P1, PT, R2.reuse, R207, !P1 ;  /* 0x000000cf0200720c */ /* 0x040fe40004f26670 */
[-C--:B------:R-:W-:Y:S01]  /*163c0*/  ISETP.GE.OR P0, PT, R2, R205.reuse, !P0 ;  /* 0x000000cd0200720c */ /* 0x080fe20004706670 */
[----:B------:R-:W-:Y:S01]  /*163d0*/  VIADD R2, R0, 0x69 ;  /* 0x0000006900027836 */ /* 0x000fe20000000000 */
[----:B------:R-:W-:Y:S02]  /*163e0*/  ISETP.GE.OR P5, PT, R12, R205, !P5 ;  /* 0x000000cd0c00720c */ /* 0x000fe40006fa6670 */
[----:B------:R-:W-:Y:S02]  /*163f0*/  FSEL R101, R101, -INF , !P3 ;  /* 0xff80000065657808 */ /* 0x000fe40005800000 */
[----:B------:R-:W-:Y:S02]  /*16400*/  FSEL R106, R106, -INF , !P5 ;  /* 0xff8000006a6a7808 */ /* 0x000fe40006800000 */
[----:B------:R-:W-:Y:S02]  /*16410*/  FSEL R96, R96, -INF , !P6 ;  /* 0xff80000060607808 */ /* 0x000fe40007000000 */
[-C--:B------:R-:W-:Y:S02]  /*16420*/  ISETP.GE.AND P3, PT, R4, R203.reuse, PT ;  /* 0x000000cb0400720c */ /* 0x080fe40003f66270 */
[-C--:B------:R-:W-:Y:S02]  /*16430*/  ISETP.GE.AND P5, PT, R2, R203.reuse, PT ;  /* 0x000000cb0200720c */ /* 0x080fe40003fa6270 */
[----:B------:R-:W-:Y:S02]  /*16440*/  ISETP.GE.AND P6, PT, R12, R203, PT ;  /* 0x000000cb0c00720c */ /* 0x000fe40003fc6270 */
[-C--:B------:R-:W-:Y:S02]  /*16450*/  ISETP.GE.OR P3, PT, R4, R207.reuse, !P3 ;  /* 0x000000cf0400720c */ /* 0x080fe40005f66670 */
        /* <DEDUP_REMOVED lines=10> */
[----:B------:R-:W-:Y:S02]  /*16500*/  ISETP.GE.AND P5, PT, R2, R197, PT ;  /* 0x000000c50200720c */ /* 0x000fe40003fa6270 */
[C---:B------:R-:W-:Y:S02]  /*16510*/  ISETP.GE.AND P2, PT, R4.reuse, R201, PT ;  /* 0x000000c90400720c */ /* 0x040fe40003f46270 */
[C---:B------:R-:W-:Y:S02]  /*16520*/  ISETP.GE.AND P6, PT, R4.reuse, R199, PT ;  /* 0x000000c70400720c */ /* 0x040fe40003fc6270 */
[----:B------:R-:W-:Y:S02]  /*16530*/  ISETP.GE.AND P1, PT, R4, R197, PT ;  /* 0x000000c50400720c */ /* 0x000fe40003f26270 */
[C---:B------:R-:W-:Y:S02]  /*16540*/  ISETP.GE.OR P0, PT, R2.reuse, R205, !P0 ;  /* 0x000000cd0200720c */ /* 0x040fe40004706670 */
[C---:B------:R-:W-:Y:S02]  /*16550*/  ISETP.GE.OR P3, PT, R2.reuse, R211, !P3 ;  /* 0x000000d30200720c */ /* 0x040fe40005f66670 */
        /* <DEDUP_REMOVED lines=15> */
[----:B------:R-:W-:Y:S02]  /*16650*/  ISETP.GE.AND P2, PT, R4, R199, PT ;  /* 0x000000c70400720c */ /* 0x000fe40003f46270 */
[C---:B------:R-:W-:Y:S02]  /*16660*/  ISETP.GE.OR P5, PT, R2.reuse, R211, !P5 ;  /* 0x000000d30200720c */ /* 0x040fe40006fa6670 */
[C---:B------:R-:W-:Y:S02]  /*16670*/  ISETP.GE.OR P3, PT, R2.reuse, R209, !P3 ;  /* 0x000000d10200720c */ /* 0x040fe40005f66670 */
[C---:B------:R-:W-:Y:S02]  /*16680*/  ISETP.GE.OR P1, PT, R2.reuse, R207, !P1 ;  /* 0x000000cf0200720c */ /* 0x040fe40004f26670 */
[----:B------:R-:W-:Y:S01]  /*16690*/  ISETP.GE.OR P6, PT, R2, R205, !P6 ;  /* 0x000000cd0200720c */ /* 0x000fe200077c6670 */
[----:B------:R-:W-:Y:S01]  /*166a0*/  VIADD R2, R0, 0x78 ;  /* 0x0000007800027836 */ /* 0x000fe20000000000 */
[----:B------:R-:W-:Y:S01]  /*166b0*/  ISETP.GE.OR P2, PT, R4, R211, !P2 ;  /* 0x000000d30400720c */ /* 0x000fe20005746670 */
[----:B------:R-:W-:Y:S01]  /*166c0*/  VIADD R0, R0, 0x79 ;  /* 0x0000007900007836 */ /* 0x000fe20000000000 */
[----:B------:R-:W-:Y:S02]  /*166d0*/  FSEL R111, R111, -INF , !P0 ;  /* 0xff8000006f6f7808 */ /* 0x000fe40004000000 */
[----:B------:R-:W-:Y:S02]  /*166e0*/  ISETP.GE.AND P0, PT, R4, R197, PT ;  /* 0x000000c50400720c */ /* 0x000fe40003f06270 */
[----:B------:R-:W-:Y:S02]  /*166f0*/  FSEL R116, R116, -INF , !P5 ;  /* 0xff80000074747808 */ /* 0x000fe40006800000 */
[----:B------:R-:W-:Y:S02]  /*16700*/  FSEL R117, R117, -INF , !P2 ;  /* 0xff80000075757808 */ /* 0x000fe40005000000 */
[C---:B------:R-:W-:Y:S02]  /*16710*/  ISETP.GE.AND P2, PT, R2.reuse, R199, PT ;  /* 0x000000c70200720c */ /* 0x040fe40003f46270 */
[----:B------:R-:W-:Y:S02]  /*16720*/  ISETP.GE.AND P5, PT, R2, R197, PT ;  /* 0x000000c50200720c */ /* 0x000fe40003fa6270 */
[----:B------:R-:W-:Y:S02]  /*16730*/  ISETP.GE.OR P0, PT, R4, R209, !P0 ;  /* 0x000000d10400720c */ /* 0x000fe40004706670 */
[C---:B------:R-:W-:Y:S02]  /*16740*/  ISETP.GE.OR P2, PT, R2.reuse, R211, !P2 ;  /* 0x000000d30200720c */ /* 0x040fe40005746670 */
[----:B------:R-:W-:Y:S02]  /*16750*/  ISETP.GE.OR P5, PT, R2, R209, !P5 ;  /* 0x000000d10200720c */ /* 0x000fe40006fa6670 */
        /* <DEDUP_REMOVED lines=8> */
[----:B------:R-:W-:Y:S01]  /*167e0*/  ISETP.GE.OR P5, PT, R4, R205, !P5 ;  /* 0x000000cd0400720c */ /* 0x000fe20006fa6670 */
[----:B------:R-:W-:Y:S01]  /*167f0*/  IMAD.U32 R4, RZ, RZ, UR27 ;  /* 0x0000001bff047e24 */ /* 0x000fe2000f8e00ff */
[----:B------:R-:W-:Y:S02]  /*16800*/  FSEL R131, R131, -INF , !P0 ;  /* 0xff80000083837808 */ /* 0x000fe40004000000 */
[----:B------:R-:W-:Y:S02]  /*16810*/  PLOP3.LUT P0, PT, PT, PT, UP0, 0x80, 0x0 ;  /* 0x000000000000781c */ /* 0x000fe40003f0f008 */
[----:B------:R-:W-:Y:S02]  /*16820*/  FSEL R118, R118, -INF , !P3 ;  /* 0xff80000076767808 */ /* 0x000fe40005800000 */
[----:B------:R-:W-:Y:S02]  /*16830*/  ISETP.GE.AND P3, PT, R0, R199, PT ;  /* 0x000000c70000720c */ /* 0x000fe40003f66270 */
[----:B------:R-:W-:Y:S02]  /*16840*/  FSEL R120, R120, -INF , !P1 ;  /* 0xff80000078787808 */ /* 0x000fe40004800000 */
[----:B------:R-:W-:Y:S02]  /*16850*/  ISETP.GE.OR P3, PT, R0, R211, !P3 ;  /* 0x000000d30000720c */ /* 0x000fe40005f66670 */
[----:B------:R-:W-:Y:S02]  /*16860*/  FSEL R121, R121, -INF , !P2 ;  /* 0xff80000079797808 */ /* 0x000fe40005000000 */
[----:B------:R-:W-:Y:S02]  /*16870*/  FSEL R129, R129, -INF , !P3 ;  /* 0xff80000081817808 */ /* 0x000fe40005800000 */
[C---:B------:R-:W-:Y:S02]  /*16880*/  ISETP.GE.AND P3, PT, R2.reuse, R203, PT ;  /* 0x000000cb0200720c */ /* 0x040fe40003f66270 */
[----:B------:R-:W-:Y:S02]  /*16890*/  ISETP.GE.AND P1, PT, R2, R201, PT ;  /* 0x000000c90200720c */ /* 0x000fe40003f26270 */
[----:B------:R-:W-:Y:S02]  /*168a0*/  ISETP.GE.AND P2, PT, R0, R203, PT ;  /* 0x000000cb0000720c */ /* 0x000fe40003f46270 */
[----:B----4-:R-:W-:Y:S02]  /*168b0*/  LOP3.LUT R5, R77, UR40, R180, 0x96, !PT ;  /* 0x000000284d057c12 */ /* 0x010fe4000f8e96b4 */
[----:B------:R-:W-:Y:S03]  /*168c0*/  LOP3.LUT R4, R181, UR39, R4, 0x96, !PT ;  /* 0x00000027b5047c12 */ /* 0x000fe6000f8e9604 */
[----:B------:R-:W-:Y:S01]  /*168d0*/  IMAD.WIDE.U32 R88, R5, -0x326172a9, RZ ;  /* 0xcd9e8d5705587825 */ /* 0x000fe200078e00ff */
[----:B--2---:R-:W-:Y:S01]  /*168e0*/  LOP3.LUT R6, R183, UR40, R180, 0x96, !PT ;  /* 0x00000028b7067c12 */ /* 0x004fe2000f8e96b4 */
[----:B------:R-:W-:Y:S02]  /*168f0*/  UIADD3 UR40, UR39, 0x1, URZ ;  /* 0x0000000127287890 */ /* 0x000fe4000fffe03f */
[----:B------:R-:W-:Y:S04]  /*16900*/  IMAD.WIDE.U32 R4, R4, -0x326172a9, RZ ;  /* 0xcd9e8d5704047825 */ /* 0x000fe800078e00ff */
[----:B------:R-:W-:Y:S01]  /*16910*/  IMAD.WIDE.U32 R84, R6, -0x326172a9, RZ ;  /* 0xcd9e8d5706547825 */ /* 0x000fe200078e00ff */
[C---:B------:R-:W-:Y:S02]  /*16920*/  LOP3.LUT R13, R5.reuse, UR11, R52, 0x96, !PT ;  /* 0x0000000b050d7c12 */ /* 0x040fe4000f8e9634 */
[----:B---3--:R-:W-:Y:S02]  /*16930*/  LOP3.LUT R20, R5, UR11, R58, 0x96, !PT ;  /* 0x0000000b05147c12 */ /* 0x008fe4000f8e963a */
[--C-:B------:R-:W-:Y:S02]  /*16940*/  LOP3.LUT R18, R85, UR10, R4.reuse, 0x96, !PT ;  /* 0x0000000a55127c12 */ /* 0x100fe4000f8e9604 */
[----:B------:R-:W-:Y:S01]  /*16950*/  LOP3.LUT R19, R89, UR10, R4, 0x96, !PT ;  /* 0x0000000a59137c12 */ /* 0x000fe2000f8e9604 */
[----:B------:R-:W-:Y:S06]  /*16960*/  @P0 BRA `(.L_x_518) ;  /* 0xffffffd800240947 */ /* 0x000fec000383ffff */
.L_x_517:
[C---:B------:R-:W-:Y:S01]  /*16970*/  ISETP.GE.OR P3, PT, R2.reuse, R207, !P3 ;  /* 0x000000cf0200720c */ /* 0x040fe20005f66670 */
[----:B------:R-:W-:Y:S01]  /*16980*/  STL [R1+0xb8], R189 ;  /* 0x0000b8bd01007387 */ /* 0x000fe20000100800 */
[----:B------:R-:W-:Y:S01]  /*16990*/  ISETP.GE.OR P1, PT, R2, R205, !P1 ;  /* 0x000000cd0200720c */ /* 0x000fe20004f26670 */
[----:B------:R-:W-:Y:S01]  /*169a0*/  IMAD.U32 R2, RZ, RZ, UR40 ;  /* 0x00000028ff027e24 */ /* 0x000fe2000f8e00ff */
[C---:B------:R-:W-:Y:S01]  /*169b0*/  ISETP.GE.AND P0, PT, R0.reuse, R201, PT ;  /* 0x000000c90000720c */ /* 0x040fe20003f06270 */
[----:B------:R1:W-:Y:S01]  /*169c0*/  STL [R1+0xb4], R188 ;  /* 0x0000b4bc01007387 */ /* 0x0003e20000100800 */
[C---:B------:R-:W-:Y:S01]  /*169d0*/  ISETP.GE.OR P2, PT, R0.reuse, R207, !P2 ;  /* 0x000000cf0000720c */ /* 0x040fe20005746670 */
[----:B------:R-:W-:Y:S01]  /*169e0*/  IMAD.MOV.U32 R82, RZ, RZ, R22 ;  /* 0x000000ffff527224 */ /* 0x000fe200078e0016 */
[----:B------:R-:W-:Y:S01]  /*169f0*/  LOP3.LUT R2, R181, UR27, R2, 0x96, !PT ;  /* 0x0000001bb5027c12 */ /* 0x000fe2000f8e9602 */
[----:B------:R-:W2:Y:S01]  /*16a00*/  LDL.LU R65, [R1] ;  /* 0x0000000001417983 */ /* 0x000ea20000300800 */
[----:B------:R-:W-:Y:S01]  /*16a10*/  ISETP.GE.OR P0, PT, R0, R205, !P0 ;  /* 0x000000cd0000720c */ /* 0x000fe20004706670 */
[----:B------:R-:W-:Y:S01]  /*16a20*/  UIADD3 UR16, UR27, 0x76cf5d0a, URZ ;  /* 0x76cf5d0a1b107890 */ /* 0x000fe2000fffe03f */
[----:B------:R-:W-:Y:S01]  /*16a30*/  FSEL R122, R122, -INF , !P6 ;  /* 0xff8000007a7a7808 */ /* 0x000fe20007000000 */
[----:B------:R-:W3:Y:S01]  /*16a40*/  LDL.LU R66, [R1+0x4] ;  /* 0x0000040001427983 */ /* 0x000ee20000300800 */
[----:B------:R-:W-:Y:S01]  /*16a50*/  FSEL R124, R124, -INF , !P3 ;  /* 0xff8000007c7c7808 */ /* 0x000fe20005800000 */
[----:B----4-:R-:W-:Y:S01]  /*16a60*/  IMAD.WIDE.U32 R6, R20, -0x2daee0ad, RZ ;  /* 0xd2511f5314067825 */ /* 0x010fe200078e00ff */
[----:B------:R-:W-:Y:S01]  /*16a70*/  FSEL R123, R123, -INF , !P5 ;  /* 0xff8000007b7b7808 */ /* 0x000fe20006800000 */
[----:B------:R-:W-:Y:S01]  /*16a80*/  STL [R1+0xb0], R187 ;  /* 0x0000b0bb01007387 */ /* 0x000fe20000100800 */
[----:B------:R-:W-:Y:S01]  /*16a90*/  FSEL R126, R126, -INF , !P1 ;  /* 0xff8000007e7e7808 */ /* 0x000fe20004800000 */
[----:B------:R-:W-:Y:S01]  /*16aa0*/  IMAD.WIDE.U32 R10, R13, -0x2daee0ad, RZ ;  /* 0xd2511f530d0a7825 */ /* 0x000fe200078e00ff */
[----:B------:R-:W-:Y:S01]  /*16ab0*/  LOP3.LUT R7, R7, UR16, R76, 0x96, !PT ;  /* 0x0000001007077c12 */ /* 0x000fe2000f8e964c */
[----:B------:R-:W-:Y:S01]  /*16ac0*/  STL [R1+0xac], R186 ;  /* 0x0000acba01007387 */ /* 0x000fe20000100800 */
[----:B------:R-:W-:Y:S01]  /*16ad0*/  FSEL R125, R125, -INF , !P2 ;  /* 0xff8000007d7d7808 */ /* 0x000fe20005000000 */
[----:B------:R-:W-:Y:S01]  /*16ae0*/  IMAD.WIDE.U32 R4, R19, -0x2daee0ad, RZ ;  /* 0xd2511f5313047825 */ /* 0x000fe200078e00ff */
[----:B------:R-:W-:Y:S01]  /*16af0*/  LOP3.LUT R11, R11, UR16, R182, 0x96, !PT ;  /* 0x000000100b0b7c12 */ /* 0x000fe2000f8e96b6 */
[----:B------:R-:W-:Y:S01]  /*16b00*/  STL [R1+0xa8], R135 ;  /* 0x0000a88701007387 */ /* 0x000fe20000100800 */
[----:B------:R-:W-:Y:S01]  /*16b10*/  UIADD3 UR40, UR26, -0x4ab325aa, URZ ;  /* 0xb54cda561a287890 */ /* 0x000fe2000fffe03f */
[----:B------:R-:W-:Y:S01]  /*16b20*/  IMAD.WIDE.U32 R12, R2, -0x326172a9, RZ ;  /* 0xcd9e8d57020c7825 */ /* 0x000fe200078e00ff */
[----:B------:R-:W-:Y:S01]  /*16b30*/  LOP3.LUT R6, R5, UR23, R6, 0x96, !PT ;  /* 0x0000001705067c12 */ /* 0x000fe2000f8e9606 */
[----:B------:R-:W-:Y:S02]  /*16b40*/  UIADD3 UR41, UR27, 0x646e171e, URZ ;  /* 0x646e171e1b297890 */ /* 0x000fe4000fffe03f */
[----:B-1----:R-:W-:Y:S01]  /*16b50*/  IMAD.MOV.U32 R188, RZ, RZ, R24 ;  /* 0x000000ffffbc7224 */ /* 0x002fe200078e0018 */
[----:B------:R-:W-:Y:S01]  /*16b60*/  LOP3.LUT R2, R13, UR11, R58, 0x96, !PT ;  /* 0x0000000b0d027c12 */ /* 0x000fe2000f8e963a */
[----:B------:R-:W-:Y:S01]  /*16b70*/  IMAD.WIDE.U32 R14, R11, -0x326172a9, RZ ;  /* 0xcd9e8d570b0e7825 */ /* 0x000fe200078e00ff */
[----:B------:R-:W-:Y:S01]  /*16b80*/  LOP3.LUT R0, R89, UR10, R12, 0x96, !PT ;  /* 0x0000000a59007c12 */ /* 0x000fe2000f8e960c */
[----:B------:R-:W-:Y:S01]  /*16b90*/  UIADD3 UR42, UR39, 0x2, URZ ;  /* 0x00000002272a7890 */ /* 0x000fe2000fffe03f */
[----:B------:R-:W-:Y:S01]  /*16ba0*/  LOP3.LUT R73, R13, UR11, R52, 0x96, !PT ;  /* 0x0000000b0d497c12 */ /* 0x000fe2000f8e9634 */
[----:B------:R-:W-:Y:S01]  /*16bb0*/  IMAD.MOV.U32 R55, RZ, RZ, R26 ;  /* 0x000000ffff377224 */ /* 0x000fe200078e001a */
[----:B------:R-:W-:Y:S01]  /*16bc0*/  LOP3.LUT R90, R85, UR10, R12, 0x96, !PT ;  /* 0x0000000a555a7c12 */ /* 0x000fe2000f8e960c */
[----:B------:R-:W-:Y:S01]  /*16bd0*/  IMAD.WIDE.U32 R8, R18, -0x2daee0ad, RZ ;  /* 0xd2511f5312087825 */ /* 0x000fe200078e00ff */
[----:B------:R-:W-:Y:S02]  /*16be0*/  UIADD3 UR39, UR39, 0x3, URZ ;  /* 0x0000000327277890 */ /* 0x000fe4000fffe03f */
[----:B------:R-:W-:Y:S01]  /*16bf0*/  UISETP.GT.AND UP0, UPT, UR28, UR12, UPT ;  /* 0x0000000c1c00728c */ /* 0x000fe2000bf04270 */
[----:B------:R-:W-:Y:S01]  /*16c00*/  IMAD.WIDE.U32 R12, R7, -0x326172a9, RZ ;  /* 0xcd9e8d57070c7825 */ /* 0x000fe200078e00ff */
[----:B------:R-:W-:Y:S03]  /*16c10*/  LOP3.LUT R10, R9, UR23, R10, 0x96, !PT ;  /* 0x00000017090a7c12 */ /* 0x000fe6000f8e960a */
[----:B------:R-:W-:Y:S01]  /*16c20*/  IMAD.WIDE.U32 R18, R6, -0x326172a9, RZ ;  /* 0xcd9e8d5706127825 */ /* 0x000fe200078e00ff */
[----:B------:R-:W-:Y:S03]  /*16c30*/  LOP3.LUT R6, R13, UR24, R88, 0x96, !PT ;  /* 0x000000180d067c12 */ /* 0x000fe6000f8e9658 */
[----:B------:R-:W-:Y:S04]  /*16c40*/  IMAD.WIDE.U32 R16, R2, -0x2daee0ad, RZ ;  /* 0xd2511f5302107825 */ /* 0x000fe800078e00ff */
[----:B------:R-:W-:Y:S02]  /*16c50*/  IMAD.MOV.U32 R172, RZ, RZ, R23 ;  /* 0x000000ffffac7224 */ /* 0x000fe400078e0017 */
[----:B------:R-:W-:Y:S01]  /*16c60*/  IMAD.WIDE.U32 R22, R0, -0x2daee0ad, RZ ;  /* 0xd2511f5300167825 */ /* 0x000fe200078e00ff */
[----:B------:R-:W-:Y:S02]  /*16c70*/  LOP3.LUT R0, R19, UR22, R12, 0x96, !PT ;  /* 0x0000001613007c12 */ /* 0x000fe4000f8e960c */
[----:B------:R-:W-:Y:S01]  /*16c80*/  LOP3.LUT R12, R17, UR16, R76, 0x96, !PT ;  /* 0x00000010110c7c12 */ /* 0x000fe2000f8e964c */
[----:B------:R-:W-:Y:S01]  /*16c90*/  IMAD.MOV.U32 R94, RZ, RZ, R21 ;  /* 0x000000ffff5e7224 */ /* 0x000fe200078e0015 */
[----:B------:R-:W-:Y:S01]  /*16ca0*/  LOP3.LUT R5, R23, UR23, R16, 0x96, !PT ;  /* 0x0000001717057c12 */ /* 0x000fe2000f8e9610 */
[----:B------:R-:W-:Y:S01]  /*16cb0*/  IMAD.WIDE.U32 R20, R10, -0x326172a9, RZ ;  /* 0xcd9e8d570a147825 */ /* 0x000fe200078e00ff */
[----:B------:R-:W-:Y:S03]  /*16cc0*/  LOP3.LUT R10, R15, UR24, R84, 0x96, !PT ;  /* 0x000000180f0a7c12 */ /* 0x000fe6000f8e9654 */
[----:B------:R-:W-:Y:S01]  /*16cd0*/  IMAD.WIDE.U32 R12, R12, -0x326172a9, RZ ;  /* 0xcd9e8d570c0c7825 */ /* 0x000fe200078e00ff */
[----:B------:R-:W-:Y:S03]  /*16ce0*/  LOP3.LUT R2, R21, UR22, R14, 0x96, !PT ;  /* 0x0000001615027c12 */ /* 0x000fe6000f8e960e */
[----:B------:R-:W-:Y:S01]  /*16cf0*/  IMAD.WIDE.U32 R14, R0, -0x2daee0ad, RZ ;  /* 0xd2511f53000e7825 */ /* 0x000fe200078e00ff */
[----:B------:R-:W-:Y:S03]  /*16d00*/  LOP3.LUT R0, R13, UR24, R88, 0x96, !PT ;  /* 0x000000180d007c12 */ /* 0x000fe6000f8e9658 */
[----:B------:R-:W-:Y:S04]  /*16d10*/  IMAD.WIDE.U32 R10, R10, -0x2daee0ad, RZ ;  /* 0xd2511f530a0a7825 */ /* 0x000fe800078e00ff */
[----:B------:R-:W-:Y:S01]  /*16d20*/  IMAD.WIDE.U32 R16, R2, -0x2daee0ad, RZ ;  /* 0xd2511f5302107825 */ /* 0x000fe200078e00ff */
[----:B------:R-:W-:Y:S02]  /*16d30*/  FMNMX.FTZ R2, R220, R133, !PT ;  /* 0x00000085dc027209 */ /* 0x000fe40007810000 */
[----:B------:R-:W-:Y:S01]  /*16d40*/  LOP3.LUT R9, R11, UR19, R8, 0x96, !PT ;  /* 0x000000130b097c12 */ /* 0x000fe2000f8e9608 */
[----:B------:R-:W-:Y:S01]  /*16d50*/  IMAD.MOV.U32 R36, RZ, RZ, R27 ;  /* 0x000000ffff247224 */ /* 0x000fe200078e001b */
[----:B------:R-:W-:Y:S01]  /*16d60*/  FMNMX.FTZ R2, R235, R2, !PT ;  /* 0x00000002eb027209 */ /* 0x000fe20007810000 */
[----:B------:R-:W-:Y:S03]  /*16d70*/  IMAD.WIDE.U32 R6, R6, -0x2daee0ad, RZ ;  /* 0xd2511f5306067825 */ /* 0x000fe600078e00ff */
[----:B------:R-:W-:Y:S01]  /*16d80*/  FMNMX.FTZ R2, R178, R2, !PT ;  /* 0x00000002b2027209 */ /* 0x000fe20007810000 */
[----:B------:R-:W-:Y:S01]  /*16d90*/  IMAD.WIDE.U32 R26, R0, -0x2daee0ad, RZ ;  /* 0xd2511f53001a7825 */ /* 0x000fe200078e00ff */
[----:B------:R-:W-:Y:S02]  /*16da0*/  FMNMX.FTZ R0, R230, R134, !PT ;  /* 0x00000086e6007209 */ /* 0x000fe40007810000 */
[----:B------:R-:W-:Y:S01]  /*16db0*/  LOP3.LUT R11, R7, UR19, R4, 0x96, !PT ;  /* 0x00000013070b7c12 */ /* 0x000fe2000f8e9604 */
[----:B------:R-:W-:Y:S01]  /*16dc0*/  IMAD.MOV.U32 R56, RZ, RZ, R25 ;  /* 0x000000ffff387224 */ /* 0x000fe200078e0019 */
[----:B------:R-:W-:Y:S01]  /*16dd0*/  FMNMX.FTZ R0, R238, R0, !PT ;  /* 0x00000000ee007209 */ /* 0x000fe20007810000 */
[----:B------:R-:W-:Y:S01]  /*16de0*/  IMAD.MOV.U32 R75, RZ, RZ, R28 ;  /* 0x000000ffff4b7224 */ /* 0x000fe200078e001c */
[----:B------:R-:W-:Y:S01]  /*16df0*/  LOP3.LUT R4, R17, UR15, R10, 0x96, !PT ;  /* 0x0000000f11047c12 */ /* 0x000fe2000f8e960a */
[----:B------:R-:W-:Y:S01]  /*16e00*/  IMAD.MOV.U32 R81, RZ, RZ, R30 ;  /* 0x000000ffff517224 */ /* 0x000fe200078e001e */
[----:B------:R-:W-:Y:S01]  /*16e10*/  LOP3.LUT R8, R15, UR15, R6, 0x96, !PT ;  /* 0x0000000f0f087c12 */ /* 0x000fe2000f8e9606 */
[----:B------:R-:W-:Y:S01]  /*16e20*/  IMAD.WIDE.U32 R6, R9, -0x326172a9, RZ ;  /* 0xcd9e8d5709067825 */ /* 0x000fe200078e00ff */
[----:B------:R-:W-:Y:S02]  /*16e30*/  FMNMX.FTZ R0, R200, R0, !PT ;  /* 0x00000000c8007209 */ /* 0x000fe40007810000 */
[----:B------:R-:W-:Y:S01]  /*16e40*/  FMNMX.FTZ R2, R198, R2, !PT ;  /* 0x00000002c6027209 */ /* 0x000fe20007810000 */
[----:B------:R-:W-:Y:S01]  /*16e50*/  IMAD.WIDE.U32 R24, R5, -0x326172a9, RZ ;  /* 0xcd9e8d5705187825 */ /* 0x000fe200078e00ff */
[----:B------:R-:W-:Y:S02]  /*16e60*/  LOP3.LUT R7, R7, UR18, R20, 0x96, !PT ;  /* 0x0000001207077c12 */ /* 0x000fe4000f8e9614 */
[----:B------:R-:W-:Y:S01]  /*16e70*/  FMNMX.FTZ R0, R208, R0, !PT ;  /* 0x00000000d0007209 */ /* 0x000fe20007810000 */
[----:B------:R-:W-:Y:S01]  /*16e80*/  IMAD.WIDE.U32 R10, R11, -0x326172a9, RZ ;  /* 0xcd9e8d570b0a7825 */ /* 0x000fe200078e00ff */
[----:B------:R-:W-:Y:S02]  /*16e90*/  LOP3.LUT R23, R25, UR22, R12, 0x96, !PT ;  /* 0x0000001619177c12 */ /* 0x000fe4000f8e960c */
[----:B------:R-:W-:Y:S01]  /*16ea0*/  LOP3.LUT R13, R27, UR19, R22, 0x96, !PT ;  /* 0x000000131b0d7c12 */ /* 0x000fe2000f8e9616 */
[----:B------:R-:W-:Y:S01]  /*16eb0*/  IMAD.WIDE.U32 R4, R4, -0x326172a9, RZ ;  /* 0xcd9e8d5704047825 */ /* 0x000fe200078e00ff */
[----:B------:R-:W-:Y:S03]  /*16ec0*/  LOP3.LUT R12, R11, UR18, R18, 0x96, !PT ;  /* 0x000000120b0c7c12 */ /* 0x000fe6000f8e9612 */
[----:B------:R-:W-:Y:S01]  /*16ed0*/  IMAD.MOV.U32 R80, RZ, RZ, R29 ;  /* 0x000000ffff507224 */ /* 0x000fe200078e001d */
[----:B------:R-:W-:Y:S01]  /*16ee0*/  LOP3.LUT R11, R5, UR40, R6, 0x96, !PT ;  /* 0x00000028050b7c12 */ /* 0x000fe2000f8e9606 */
[----:B------:R-:W-:Y:S01]  /*16ef0*/  IMAD.WIDE.U32 R6, R7, -0x2daee0ad, RZ ;  /* 0xd2511f5307067825 */ /* 0x000fe200078e00ff */
[C---:B------:R-:W-:Y:S02]  /*16f00*/  LOP3.LUT R17, R4.reuse, 0xffff, RZ, 0xc0, !PT ;  /* 0x0000ffff04117812 */ /* 0x040fe400078ec0ff */
[----:B------:R-:W-:Y:S01]  /*16f10*/  LOP3.LUT R20, R4, 0xff, RZ, 0xc0, !PT ;  /* 0x000000ff04147812 */ /* 0x000fe200078ec0ff */
[----:B------:R-:W-:Y:S01]  /*16f20*/  IMAD.MOV.U32 R91, RZ, RZ, R31 ;  /* 0x000000ffff5b7224 */ /* 0x000fe200078e001f */
[--C-:B------:R-:W-:Y:S01]  /*16f30*/  SHF.R.U32.HI R21, RZ, 0x10, R4.reuse ;  /* 0x00000010ff157819 */ /* 0x100fe20000011604 */
[----:B------:R-:W-:Y:S01]  /*16f40*/  IMAD.WIDE.U32 R8, R8, -0x326172a9, RZ ;  /* 0xcd9e8d5708087825 */ /* 0x000fe200078e00ff */
[----:B------:R-:W-:Y:S02]  /*16f50*/  SHF.R.U32.HI R22, RZ, 0x18, R4 ;  /* 0x00000018ff167819 */ /* 0x000fe40000011604 */
[----:B------:R-:W-:Y:S01]  /*16f60*/  LOP3.LUT R16, R7, UR41, R16, 0x96, !PT ;  /* 0x0000002907107c12 */ /* 0x000fe2000f8e9610 */
[----:B------:R-:W-:Y:S01]  /*16f70*/  IMAD.WIDE.U32 R4, R12, -0x2daee0ad, RZ ;  /* 0xd2511f530c047825 */ /* 0x000fe200078e00ff */
[----:B------:R-:W-:Y:S02]  /*16f80*/  LOP3.LUT R12, R6, 0xffff, RZ, 0xc0, !PT ;  /* 0x0000ffff060c7812 */ /* 0x000fe400078ec0ff */
[----:B------:R-:W-:Y:S01]  /*16f90*/  SHF.R.U32.HI R30, RZ, 0x10, R6 ;  /* 0x00000010ff1e7819 */ /* 0x000fe20000011606 */
[----:B------:R-:W-:Y:S01]  /*16fa0*/  IMAD.WIDE.U32 R18, R13, -0x326172a9, RZ ;  /* 0xcd9e8d570d127825 */ /* 0x000fe200078e00ff */
[C---:B------:R-:W-:Y:S02]  /*16fb0*/  LOP3.LUT R27, R4.reuse, 0xffff, RZ, 0xc0, !PT ;  /* 0x0000ffff041b7812 */ /* 0x040fe400078ec0ff */
[--C-:B------:R-:W-:Y:S02]  /*16fc0*/  SHF.R.U32.HI R25, RZ, 0x10, R4.reuse ;  /* 0x00000010ff197819 */ /* 0x100fe40000011604 */
[----:B------:R-:W-:Y:S02]  /*16fd0*/  LOP3.LUT R31, R4, 0xff, RZ, 0xc0, !PT ;  /* 0x000000ff041f7812 */ /* 0x000fe400078ec0ff */
[----:B------:R-:W-:Y:S02]  /*16fe0*/  SHF.R.U32.HI R28, RZ, 0x18, R4 ;  /* 0x00000018ff1c7819 */ /* 0x000fe40000011604 */
[----:B------:R-:W-:Y:S02]  /*16ff0*/  LOP3.LUT R15, R5, UR41, R14, 0x96, !PT ;  /* 0x00000029050f7c12 */ /* 0x000fe4000f8e960e */
[----:B------:R-:W-:Y:S02]  /*17000*/  SHF.R.U32.HI R5, RZ, 0x8, R17 ;  /* 0x00000008ff057819 */ /* 0x000fe40000011611 */
[----:B------:R-:W-:Y:S02]  /*17010*/  LOP3.LUT R33, R6, 0xff, RZ, 0xc0, !PT ;  /* 0x000000ff06217812 */ /* 0x000fe400078ec0ff */
[----:B------:R-:W-:Y:S02]  /*17020*/  PRMT R71, R20, 0x5410, R5 ;  /* 0x0000541014477816 */ /* 0x000fe40000000005 */
[----:B------:R-:W-:Y:S02]  /*17030*/  SHF.R.U32.HI R29, RZ, 0x18, R6 ;  /* 0x00000018ff1d7819 */ /* 0x000fe40000011606 */
[----:B------:R-:W-:Y:S02]  /*17040*/  LOP3.LUT R10, R9, UR40, R10, 0x96, !PT ;  /* 0x00000028090a7c12 */ /* 0x000fe4000f8e960a */
[C---:B------:R-:W-:Y:S02]  /*17050*/  LOP3.LUT R9, R8.reuse, 0xffff, RZ, 0xc0, !PT ;  /* 0x0000ffff08097812 */ /* 0x040fe400078ec0ff */
[--C-:B------:R-:W-:Y:S02]  /*17060*/  SHF.R.U32.HI R32, RZ, 0x10, R8.reuse ;  /* 0x00000010ff207819 */ /* 0x100fe40000011608 */
[----:B------:R-:W-:Y:S02]  /*17070*/  LOP3.LUT R35, R8, 0xff, RZ, 0xc0, !PT ;  /* 0x000000ff08237812 */ /* 0x000fe400078ec0ff */
[----:B------:R-:W-:Y:S02]  /*17080*/  SHF.R.U32.HI R34, RZ, 0x18, R8 ;  /* 0x00000018ff227819 */ /* 0x000fe40000011608 */
[----:B------:R-:W-:Y:S02]  /*17090*/  SHF.R.U32.HI R8, RZ, 0x8, R9 ;  /* 0x00000008ff087819 */ /* 0x000fe40000011609 */
[----:B------:R-:W-:Y:S01]  /*170a0*/  LOP3.LUT R9, R32, 0xff, RZ, 0xc0, !PT ;  /* 0x000000ff20097812 */ /* 0x000fe200078ec0ff */
[----:B------:R-:W-:Y:S01]  /*170b0*/  IMAD.MOV.U32 R32, RZ, RZ, R58 ;  /* 0x000000ffff207224 */ /* 0x000fe200078e003a */
[----:B------:R-:W-:Y:S01]  /*170c0*/  PRMT R50, R35, 0x5410, R8 ;  /* 0x0000541023327816 */ /* 0x000fe20000000008 */
[----:B------:R-:W-:Y:S01]  /*170d0*/  IMAD.MOV.U32 R35, RZ, RZ, R75 ;  /* 0x000000ffff237224 */ /* 0x000fe200078e004b */
[----:B------:R-:W-:Y:S01]  /*170e0*/  PRMT R51, R9, 0x5410, R34 ;  /* 0x0000541009337816 */ /* 0x000fe20000000022 */
[----:B------:R-:W-:Y:S01]  /*170f0*/  IMAD.MOV.U32 R34, RZ, RZ, R56 ;  /* 0x000000ffff227224 */ /* 0x000fe200078e0038 */
[----:B------:R-:W-:Y:S02]  /*17100*/  SHF.R.U32.HI R8, RZ, 0x18, R11 ;  /* 0x00000018ff087819 */ /* 0x000fe4000001160b */
[----:B------:R-:W-:Y:S02]  /*17110*/  LOP3.LUT R21, R21, 0xff, RZ, 0xc0, !PT ;  /* 0x000000ff15157812 */ /* 0x000fe400078ec0ff */
[----:B------:R-:W-:Y:S02]  /*17120*/  SHF.R.U32.HI R12, RZ, 0x8, R12 ;  /* 0x00000008ff0c7819 */ /* 0x000fe4000001160c */
[----:B------:R-:W-:Y:S01]  /*17130*/  PRMT R43, R21, 0x5410, R22 ;  /* 0x00005410152b7816 */ /* 0x000fe20000000016 */
[----:B------:R-:W-:Y:S01]  /*17140*/  IMAD.WIDE.U32 R22, R23, -0x2daee0ad, RZ ;  /* 0xd2511f5317167825 */ /* 0x000fe200078e00ff */
[----:B------:R-:W-:Y:S02]  /*17150*/  PRMT R54, R33, 0x5410, R12 ;  /* 0x0000541021367816 */ /* 0x000fe4000000000c */
[----:B------:R-:W-:Y:S01]  /*17160*/  SHF.R.U32.HI R12, RZ, 0x8, R27 ;  /* 0x00000008ff0c7819 */ /* 0x000fe2000001161b */
[----:B------:R-:W-:Y:S01]  /*17170*/  IMAD.MOV.U32 R33, RZ, RZ, R59 ;  /* 0x000000ffff217224 */ /* 0x000fe200078e003b */
[----:B------:R-:W-:Y:S02]  /*17180*/  LOP3.LUT R24, R19, UR18, R24, 0x96, !PT ;  /* 0x0000001213187c12 */ /* 0x000fe4000f8e9618 */
[----:B------:R-:W-:Y:S01]  /*17190*/  PRMT R58, R31, 0x5410, R12 ;  /* 0x000054101f3a7816 */ /* 0x000fe2000000000c */
[----:B------:R-:W-:Y:S01]  /*171a0*/  IMAD.MOV.U32 R31, RZ, RZ, R53 ;  /* 0x000000ffff1f7224 */ /* 0x000fe200078e0035 */
[----:B------:R-:W-:Y:S02]  /*171b0*/  LOP3.LUT R12, R16, 0xff, RZ, 0xc0, !PT ;  /* 0x000000ff100c7812 */ /* 0x000fe400078ec0ff */
[----:B--2---:R-:W-:Y:S02]  /*171c0*/  FMNMX.FTZ R2, R65, R2, !PT ;  /* 0x0000000241027209 */ /* 0x004fe40007810000 */
[----:B---3--:R-:W-:Y:S02]  /*171d0*/  FMNMX.FTZ R0, R66, R0, !PT ;  /* 0x0000000042007209 */ /* 0x008fe40007810000 */
        /* <DEDUP_REMOVED lines=95> */
[----:B------:R-:W-:Y:S01]  /*177d0*/  FMNMX.FTZ R5, R79, R4, !PT ;  /* 0x000000044f057209 */ /* 0x000fe20007810000 */
[----:B------:R-:W2:Y:S01]  /*177e0*/  SHFL.BFLY PT, R38, R2, 0x2, 0x1f ;  /* 0x0c401f0002267f89 */ /* 0x000ea200000e0000 */
[----:B------:R-:W-:Y:S02]  /*177f0*/  FMNMX.FTZ R6, R60, R6, !PT ;  /* 0x000000063c067209 */ /* 0x000fe40007810000 */
[C---:B------:R-:W-:Y:S02]  /*17800*/  LOP3.LUT R4, R11.reuse, 0xffff, RZ, 0xc0, !PT ;  /* 0x0000ffff0b047812 */ /* 0x040fe400078ec0ff */
[----:B------:R-:W-:Y:S02]  /*17810*/  FMNMX.FTZ R6, R92, R6, !PT ;  /* 0x000000065c067209 */ /* 0x000fe40007810000 */
[----:B------:R-:W-:Y:S02]  /*17820*/  FMNMX.FTZ R5, R70, R5, !PT ;  /* 0x0000000546057209 */ /* 0x000fe40007810000 */
[----:B------:R-:W-:Y:S02]  /*17830*/  LOP3.LUT R7, R11, 0xff, RZ, 0xc0, !PT ;  /* 0x000000ff0b077812 */ /* 0x000fe400078ec0ff */
[----:B------:R-:W-:Y:S02]  /*17840*/  SHF.R.U32.HI R4, RZ, 0x8, R4 ;  /* 0x00000008ff047819 */ /* 0x000fe40000011604 */
[----:B------:R-:W-:Y:S02]  /*17850*/  FMNMX.FTZ R6, R93, R6, !PT ;  /* 0x000000065d067209 */ /* 0x000fe40007810000 */
[----:B------:R-:W-:Y:S02]  /*17860*/  FMNMX.FTZ R5, R68, R5, !PT ;  /* 0x0000000544057209 */ /* 0x000fe40007810000 */
[----:B-1----:R-:W-:Y:S02]  /*17870*/  FMNMX.FTZ R39, R0, R39, !PT ;  /* 0x0000002700277209 */ /* 0x002fe40007810000 */
[----:B------:R-:W-:Y:S02]  /*17880*/  PRMT R40, R7, 0x5410, R4 ;  /* 0x0000541007287816 */ /* 0x000fe40000000004 */
        /* <DEDUP_REMOVED lines=9> */
[----:B--2---:R-:W-:Y:S02]  /*17920*/  FMNMX.FTZ R38, R2, R38, !PT ;  /* 0x0000002602267209 */ /* 0x004fe40007810000 */
[----:B------:R-:W-:Y:S02]  /*17930*/  FMNMX.FTZ R4, R120, R4, !PT ;  /* 0x0000000478047209 */ /* 0x000fe40007810000 */
[----:B------:R-:W-:Y:S01]  /*17940*/  FMNMX.FTZ R2, R110, R0, !PT ;  /* 0x000000006e027209 */ /* 0x000fe20007810000 */
[----:B------:R-:W2:Y:S01]  /*17950*/  SHFL.BFLY PT, R13, R38, 0x1, 0x1f ;  /* 0x0c201f00260d7f89 */ /* 0x000ea200000e0000 */
[----:B------:R-:W-:Y:S02]  /*17960*/  FMNMX.FTZ R4, R121, R4, !PT ;  /* 0x0000000479047209 */ /* 0x000fe40007810000 */
[----:B------:R-:W-:Y:S02]  /*17970*/  FMNMX.FTZ R2, R111, R2, !PT ;  /* 0x000000026f027209 */ /* 0x000fe40007810000 */
[----:B------:R-:W-:Y:S02]  /*17980*/  LOP3.LUT R0, R10, 0xffff, RZ, 0xc0, !PT ;  /* 0x0000ffff0a007812 */ /* 0x000fe400078ec0ff */
[----:B------:R-:W-:Y:S02]  /*17990*/  SHF.R.U32.HI R7, RZ, 0x10, R11 ;  /* 0x00000010ff077819 */ /* 0x000fe4000001160b */
[----:B------:R-:W-:Y:S02]  /*179a0*/  FMNMX.FTZ R14, R124, R4, !PT ;  /* 0x000000047c0e7209 */ /* 0x000fe40007810000 */
[----:B------:R-:W-:Y:S02]  /*179b0*/  FMNMX.FTZ R5, R122, R2, !PT ;  /* 0x000000027a057209 */ /* 0x000fe40007810000 */
[----:B------:R-:W-:Y:S02]  /*179c0*/  SHF.R.U32.HI R2, RZ, 0x8, R0 ;  /* 0x00000008ff027819 */ /* 0x000fe40000011600 */
[----:B------:R-:W-:Y:S02]  /*179d0*/  LOP3.LUT R7, R7, 0xff, RZ, 0xc0, !PT ;  /* 0x000000ff07077812 */ /* 0x000fe400078ec0ff */
[----:B------:R-:W-:Y:S02]  /*179e0*/  LOP3.LUT R4, R10, 0xff, RZ, 0xc0, !PT ;  /* 0x000000ff0a047812 */ /* 0x000fe400078ec0ff */
[----:B-1----:R-:W-:Y:S02]  /*179f0*/  FMNMX.FTZ R39, R39, R9, !PT ;  /* 0x0000000927277209 */ /* 0x002fe40007810000 */
[----:B------:R-:W-:Y:S02]  /*17a00*/  PRMT R41, R7, 0x5410, R8 ;  /* 0x0000541007297816 */ /* 0x000fe40000000008 */
[----:B------:R-:W-:Y:S02]  /*17a10*/  PRMT R48, R4, 0x5410, R2 ;  /* 0x0000541004307816 */ /* 0x000fe40000000002 */
[--C-:B------:R-:W-:Y:S02]  /*17a20*/  SHF.R.U32.HI R8, RZ, 0x18, R10.reuse ;  /* 0x00000018ff087819 */ /* 0x100fe4000001160a */
[----:B------:R-:W-:Y:S01]  /*17a30*/  SHF.R.U32.HI R4, RZ, 0x10, R10 ;  /* 0x00000010ff047819 */ /* 0x000fe2000001160a */
[C---:B------:R-:W-:Y:S01]  /*17a40*/  FMUL.FTZ R10, R39.reuse, UR4 ;  /* 0x00000004270a7c20 */ /* 0x040fe20008410000 */
[----:B------:R-:W-:Y:S02]  /*17a50*/  FSETP.NEU.FTZ.AND P3, PT, R39, -INF , PT ;  /* 0xff8000002700780b */ /* 0x000fe40003f7d000 */
[----:B------:R-:W-:Y:S02]  /*17a60*/  LOP3.LUT R4, R4, 0xff, RZ, 0xc0, !PT ;  /* 0x000000ff04047812 */ /* 0x000fe400078ec0ff */
[----:B------:R-:W-:Y:S02]  /*17a70*/  FSEL R10, R10, RZ, P3 ;  /* 0x000000ff0a0a7208 */ /* 0x000fe40001800000 */
[----:B------:R-:W-:Y:S02]  /*17a80*/  PRMT R49, R4, 0x5410, R8 ;  /* 0x0000541004317816 */ /* 0x000fe40000000008 */
[----:B------:R-:W-:Y:S01]  /*17a90*/  FMNMX.FTZ R0, R123, R5, !PT ;  /* 0x000000057b007209 */ /* 0x000fe20007810000 */
[----:B------:R-:W-:Y:S01]  /*17aa0*/  FFMA.FTZ R4, R178, UR4, -R10 ;  /* 0x00000004b2047c23 */ /* 0x000fe2000801080a */
[----:B------:R-:W-:Y:S02]  /*17ab0*/  LOP3.LUT R8, R25, 0xff, RZ, 0xc0, !PT ;  /* 0x000000ff19087812 */ /* 0x000fe400078ec0ff */
[----:B------:R-:W-:Y:S01]  /*17ac0*/  FMNMX.FTZ R0, R126, R0, !PT ;  /* 0x000000007e007209 */ /* 0x000fe20007810000 */
[----:B------:R1:W-:Y:S01]  /*17ad0*/  MUFU.EX2 R186, R4 ;  /* 0x0000000400ba7308 */ /* 0x0003e20000000800 */
[----:B------:R-:W-:Y:S01]  /*17ae0*/  FSEL R5, R127, -INF , !P0 ;  /* 0xff8000007f057808 */ /* 0x000fe20004000000 */
[----:B------:R-:W-:Y:S01]  /*17af0*/  IMAD.MOV.U32 R127, RZ, RZ, R55 ;  /* 0x000000ffff7f7224 */ /* 0x000fe200078e0037 */
[----:B------:R-:W-:Y:S02]  /*17b00*/  FMNMX.FTZ R14, R125, R14, !PT ;  /* 0x0000000e7d0e7209 */ /* 0x000fe40007810000 */
[----:B------:R-:W-:Y:S02]  /*17b10*/  FMNMX.FTZ R0, R5, R0, !PT ;  /* 0x0000000005007209 */ /* 0x000fe40007810000 */
[----:B------:R-:W-:Y:S01]  /*17b20*/  LOP3.LUT R9, R30, 0xff, RZ, 0xc0, !PT ;  /* 0x000000ff1e097812 */ /* 0x000fe200078ec0ff */
[----:B------:R-:W3:Y:S01]  /*17b30*/  SHFL.BFLY PT, R37, R14, 0x2, 0x1f ;  /* 0x0c401f000e257f89 */ /* 0x000ee200000e0000 */
[----:B--2---:R-:W-:Y:S01]  /*17b40*/  FMNMX.FTZ R38, R38, R13, !PT ;  /* 0x0000000d26267209 */ /* 0x004fe20007810000 */
[----:B------:R-:W-:Y:S01]  /*17b50*/  IMAD.MOV.U32 R30, RZ, RZ, R52 ;  /* 0x000000ffff1e7224 */ /* 0x000fe200078e0034 */
[----:B------:R-:W-:Y:S05]  /*17b60*/  PRMT R55, R9, 0x5410, R29 ;  /* 0x0000541009377816 */ /* 0x000fea000000001d */
[----:B------:R-:W2:Y:S01]  /*17b70*/  SHFL.BFLY PT, R2, R0, 0x2, 0x1f ;  /* 0x0c401f0000027f89 */ /* 0x000ea200000e0000 */
[C---:B------:R-:W-:Y:S01]  /*17b80*/  FSETP.NEU.FTZ.AND P2, PT, R38.reuse, -INF , PT ;  /* 0xff8000002600780b */ /* 0x040fe20003f5d000 */
[----:B------:R-:W-:Y:S01]  /*17b90*/  FMUL.FTZ R9, R38, UR4 ;  /* 0x0000000426097c20 */ /* 0x000fe20008410000 */
[----:B------:R-:W-:Y:S01]  /*17ba0*/  LOP3.LUT R6, R23, UR15, R26, 0x96, !PT ;  /* 0x0000000f17067c12 */ /* 0x000fe2000f8e961a */
[----:B------:R-:W-:Y:S02]  /*17bb0*/  IMAD.MOV.U32 R29, RZ, RZ, R36 ;  /* 0x000000ffff1d7224 */ /* 0x000fe400078e0024 */
[----:B-1----:R-:W-:Y:S01]  /*17bc0*/  FFMA.FTZ R4, R198, UR4, -R10 ;  /* 0x00000004c6047c23 */ /* 0x002fe2000801080a */
[----:B------:R-:W-:Y:S01]  /*17bd0*/  PRMT R59, R8, 0x5410, R28 ;  /* 0x00005410083b7816 */ /* 0x000fe2000000001c */
[----:B------:R-:W-:Y:S01]  /*17be0*/  IMAD.MOV.U32 R198, RZ, RZ, R80 ;  /* 0x000000ffffc67224 */ /* 0x000fe200078e0050 */
[----:B------:R-:W-:Y:S01]  /*17bf0*/  FSEL R9, R9, RZ, P2 ;  /* 0x000000ff09097208 */ /* 0x000fe20001000000 */
[----:B------:R1:W-:Y:S01]  /*17c00*/  MUFU.EX2 R25, R4 ;  /* 0x0000000400197308 */ /* 0x0003e20000000800 */
[----:B------:R-:W-:Y:S01]  /*17c10*/  IMAD.WIDE.U32 R6, R6, -0x326172a9, RZ ;  /* 0xcd9e8d5706067825 */ /* 0x000fe200078e00ff */
[----:B------:R-:W-:Y:S03]  /*17c20*/  SHF.R.U32.HI R8, RZ, 0x18, R16 ;  /* 0x00000018ff087819 */ /* 0x000fe60000011610 */
[--C-:B------:R-:W-:Y:S01]  /*17c30*/  FFMA.FTZ R13, R208, UR4, -R9.reuse ;  /* 0x00000004d00d7c23 */ /* 0x100fe20008010809 */
[----:B------:R-:W-:Y:S01]  /*17c40*/  IMAD.MOV.U32 R208, RZ, RZ, R82 ;  /* 0x000000ffffd07224 */ /* 0x000fe200078e0052 */
[----:B------:R-:W-:Y:S01]  /*17c50*/  LOP3.LUT R11, R7, UR40, R18, 0x96, !PT ;  /* 0x00000028070b7c12 */ /* 0x000fe2000f8e9612 */
[--C-:B------:R-:W-:Y:S02]  /*17c60*/  FFMA.FTZ R98, R98, UR4, -R9.reuse ;  /* 0x0000000462627c23 */ /* 0x100fe40008010809 */
[----:B------:R-:W4:Y:S01]  /*17c70*/  MUFU.EX2 R28, R13 ;  /* 0x0000000d001c7308 */ /* 0x000f220000000800 */
[----:B------:R-:W-:Y:S01]  /*17c80*/  LOP3.LUT R20, R6, 0xffff, RZ, 0xc0, !PT ;  /* 0x0000ffff06147812 */ /* 0x000fe200078ec0ff */
[--C-:B------:R-:W-:Y:S01]  /*17c90*/  FFMA.FTZ R99, R99, UR4, -R9.reuse ;  /* 0x0000000463637c23 */ /* 0x100fe20008010809 */
[----:B------:R-:W-:Y:S01]  /*17ca0*/  LOP3.LUT R7, R16, 0xffff, RZ, 0xc0, !PT ;  /* 0x0000ffff10077812 */ /* 0x000fe200078ec0ff */
[--C-:B------:R-:W-:Y:S01]  /*17cb0*/  FFMA.FTZ R177, R177, UR4, -R9.reuse ;  /* 0x00000004b1b17c23 */ /* 0x100fe20008010809 */
[----:B---3--:R-:W-:Y:S01]  /*17cc0*/  FMNMX.FTZ R37, R14, R37, !PT ;  /* 0x000000250e257209 */ /* 0x008fe20007810000 */
[--C-:B------:R-:W-:Y:S01]  /*17cd0*/  FFMA.FTZ R169, R169, UR4, -R9.reuse ;  /* 0x00000004a9a97c23 */ /* 0x100fe20008010809 */
[----:B--2---:R-:W-:Y:S01]  /*17ce0*/  FMNMX.FTZ R0, R0, R2, !PT ;  /* 0x0000000200007209 */ /* 0x004fe20007810000 */
[----:B-1----:R-:W-:Y:S02]  /*17cf0*/  FFMA.FTZ R4, R200, UR4, -R9 ;  /* 0x00000004c8047c23 */ /* 0x002fe40008010809 */
[----:B------:R-:W-:Y:S01]  /*17d00*/  MUFU.EX2 R177, R177 ;  /* 0x000000b100b17308 */ /* 0x000fe20000000800 */
[----:B------:R-:W-:Y:S01]  /*17d10*/  SHF.R.U32.HI R7, RZ, 0x8, R7 ;  /* 0x00000008ff077819 */ /* 0x000fe20000011607 */
[----:B------:R-:W-:Y:S01]  /*17d20*/  IMAD.MOV.U32 R200, RZ, RZ, R81 ;  /* 0x000000ffffc87224 */ /* 0x000fe200078e0051 */
[----:B------:R-:W-:Y:S01]  /*17d30*/  LOP3.LUT R21, R6, 0xff, RZ, 0xc0, !PT ;  /* 0x000000ff06157812 */ /* 0x000fe200078ec0ff */
[----:B------:R-:W1:Y:S01]  /*17d40*/  SHFL.BFLY PT, R2, R0, 0x1, 0x1f ;  /* 0x0c201f0000027f89 */ /* 0x000e6200000e0000 */
[----:B------:R-:W-:Y:S01]  /*17d50*/  PRMT R52, R12, 0x5410, R7 ;  /* 0x000054100c347816 */ /* 0x000fe20000000007 */
[----:B------:R-:W-:Y:S01]  /*17d60*/  FFMA.FTZ R7, R220, UR4, -R10 ;  /* 0x00000004dc077c23 */ /* 0x000fe2000801080a */
[--C-:B------:R-:W-:Y:S03]  /*17d70*/  SHF.R.U32.HI R19, RZ, 0x10, R6.reuse ;  /* 0x00000010ff137819 */ /* 0x100fe60000011606 */
[----:B------:R2:W-:Y:S02]  /*17d80*/  MUFU.EX2 R135, R4 ;  /* 0x0000000400877308 */ /* 0x0005e40000000800 */
[----:B------:R-:W3:Y:S01]  /*17d90*/  SHFL.BFLY PT, R14, R37, 0x1, 0x1f ;  /* 0x0c201f00250e7f89 */ /* 0x000ee200000e0000 */
[----:B------:R-:W-:Y:S01]  /*17da0*/  SHF.R.U32.HI R18, RZ, 0x18, R6 ;  /* 0x00000018ff127819 */ /* 0x000fe20000011606 */
[----:B------:R-:W-:Y:S01]  /*17db0*/  IMAD.MOV.U32 R220, RZ, RZ, R66 ;  /* 0x000000ffffdc7224 */ /* 0x000fe200078e0042 */
[C---:B------:R-:W-:Y:S02]  /*17dc0*/  LOP3.LUT R12, R15.reuse, 0xff, RZ, 0xc0, !PT ;  /* 0x000000ff0f0c7812 */ /* 0x040fe400078ec0ff */
[----:B------:R-:W-:Y:S03]  /*17dd0*/  SHF.R.U32.HI R6, RZ, 0x10, R15 ;  /* 0x00000010ff067819 */ /* 0x000fe6000001160f */
[----:B------:R4:W-:Y:S01]  /*17de0*/  MUFU.EX2 R178, R7 ;  /* 0x0000000700b27308 */ /* 0x0009e20000000800 */
[----:B------:R-:W-:Y:S09]  /*17df0*/  LOP3.LUT R6, R6, 0xff, RZ, 0xc0, !PT ;  /* 0x000000ff06067812 */ /* 0x000ff200078ec0ff */
[----:B------:R-:W-:Y:S01]  /*17e00*/  MUFU.EX2 R169, R169 ;  /* 0x000000a900a97308 */ /* 0x000fe20000000800 */
[----:B--2---:R-:W-:Y:S02]  /*17e10*/  SHF.R.U32.HI R4, RZ, 0x10, R16 ;  /* 0x00000010ff047819 */ /* 0x004fe40000011610 */
[----:B-1----:R-:W-:Y:S01]  /*17e20*/  FMNMX.FTZ R36, R0, R2, !PT ;  /* 0x0000000200247209 */ /* 0x002fe20007810000 */
[----:B------:R-:W-:Y:S01]  /*17e30*/  FFMA.FTZ R2, R230, UR4, -R9 ;  /* 0x00000004e6027c23 */ /* 0x000fe20008010809 */
[----:B------:R-:W-:Y:S02]  /*17e40*/  LOP3.LUT R4, R4, 0xff, RZ, 0xc0, !PT ;  /* 0x000000ff04047812 */ /* 0x000fe400078ec0ff */
[----:B------:R-:W-:Y:S03]  /*17e50*/  FSETP.NEU.FTZ.AND P0, PT, R36, -INF , PT ;  /* 0xff8000002400780b */ /* 0x000fe60003f1d000 */
[----:B------:R1:W-:Y:S01]  /*17e60*/  MUFU.EX2 R175, R2 ;  /* 0x0000000200af7308 */ /* 0x0003e20000000800 */
[----:B------:R-:W-:Y:S02]  /*17e70*/  PRMT R53, R4, 0x5410, R8 ;  /* 0x0000541004357816 */ /* 0x000fe40000000008 */
[----:B------:R-:W-:Y:S02]  /*17e80*/  LOP3.LUT R4, R15, 0xffff, RZ, 0xc0, !PT ;  /* 0x0000ffff0f047812 */ /* 0x000fe400078ec0ff */
[----:B------:R-:W-:Y:S02]  /*17e90*/  SHF.R.U32.HI R8, RZ, 0x18, R15 ;  /* 0x00000018ff087819 */ /* 0x000fe4000001160f */
[----:B----4-:R-:W-:Y:S01]  /*17ea0*/  SHF.R.U32.HI R7, RZ, 0x8, R4 ;  /* 0x00000008ff077819 */ /* 0x010fe20000011604 */
[----:B------:R-:W-:Y:S01]  /*17eb0*/  FFMA.FTZ R4, R235, UR4, -R10 ;  /* 0x00000004eb047c23 */ /* 0x000fe2000801080a */
[----:B---3--:R-:W-:Y:S01]  /*17ec0*/  FMNMX.FTZ R37, R37, R14, !PT ;  /* 0x0000000e25257209 */ /* 0x008fe20007810000 */
[----:B------:R-:W-:Y:S01]  /*17ed0*/  IMAD.MOV.U32 R235, RZ, RZ, R65 ;  /* 0x000000ffffeb7224 */ /* 0x000fe200078e0041 */
[----:B------:R-:W-:Y:S01]  /*17ee0*/  PRMT R56, R12, 0x5410, R7 ;  /* 0x000054100c387816 */ /* 0x000fe20000000007 */
[----:B------:R-:W-:Y:S01]  /*17ef0*/  MUFU.EX2 R187, R4 ;  /* 0x0000000400bb7308 */ /* 0x000fe20000000800 */
[----:B------:R-:W-:Y:S01]  /*17f00*/  PRMT R57, R6, 0x5410, R8 ;  /* 0x0000541006397816 */ /* 0x000fe20000000008 */
[----:B------:R-:W-:Y:S01]  /*17f10*/  FFMA.FTZ R7, R238, UR4, -R9 ;  /* 0x00000004ee077c23 */ /* 0x000fe20008010809 */
[C---:B------:R-:W-:Y:S01]  /*17f20*/  FMUL.FTZ R8, R37.reuse, UR4 ;  /* 0x0000000425087c20 */ /* 0x040fe20008410000 */
[----:B------:R-:W-:Y:S01]  /*17f30*/  FSETP.NEU.FTZ.AND P1, PT, R37, -INF , PT ;  /* 0xff8000002500780b */ /* 0x000fe20003f3d000 */
[----:B------:R-:W-:Y:S01]  /*17f40*/  IMAD.WIDE.U32 R12, R24, -0x2daee0ad, RZ ;  /* 0xd2511f53180c7825 */ /* 0x000fe200078e00ff */
[----:B-1----:R-:W-:Y:S04]  /*17f50*/  FSEL R2, R39, RZ, P3 ;  /* 0x000000ff27027208 */ /* 0x002fe80001800000 */
[----:B------:R1:W-:Y:S01]  /*17f60*/  MUFU.EX2 R26, R7 ;  /* 0x00000007001a7308 */ /* 0x0003e20000000800 */
[----:B------:R-:W-:Y:S01]  /*17f70*/  FSEL R8, R8, RZ, P1 ;  /* 0x000000ff08087208 */ /* 0x000fe20000800000 */
[----:B------:R-:W-:Y:S01]  /*17f80*/  IMAD.MOV.U32 R24, RZ, RZ, R32 ;  /* 0x000000ffff187224 */ /* 0x000fe200078e0020 */
[----:B------:R-:W-:Y:S01]  /*17f90*/  LOP3.LUT R16, R12, 0xff, RZ, 0xc0, !PT ;  /* 0x000000ff0c107812 */ /* 0x000fe200078ec0ff */
[----:B------:R-:W-:Y:S01]  /*17fa0*/  FFMA.FTZ R32, R64, UR4, -R10 ;  /* 0x0000000440207c23 */ /* 0x000fe2000801080a */
[--C-:B------:R-:W-:Y:S02]  /*17fb0*/  SHF.R.U32.HI R17, RZ, 0x18, R12.reuse ;  /* 0x00000018ff117819 */ /* 0x100fe4000001160c */
[----:B------:R-:W-:Y:S02]  /*17fc0*/  LOP3.LUT R14, R12, 0xffff, RZ, 0xc0, !PT ;  /* 0x0000ffff0c0e7812 */ /* 0x000fe400078ec0ff */
[----:B------:R-:W-:Y:S01]  /*17fd0*/  SHF.R.U32.HI R15, RZ, 0x10, R12 ;  /* 0x00000010ff0f7819 */ /* 0x000fe2000001160c */
[----:B------:R-:W-:Y:S01]  /*17fe0*/  FFMA.FTZ R12, R242, UR4, -R8 ;  /* 0x00000004f20c7c23 */ /* 0x000fe20008010808 */
[----:B------:R-:W-:Y:S02]  /*17ff0*/  FSEL R0, R37, RZ, P1 ;  /* 0x000000ff25007208 */ /* 0x000fe40000800000 */
[----:B------:R-:W-:Y:S01]  /*18000*/  LOP3.LUT R6, R13, UR41, R22, 0x96, !PT ;  /* 0x000000290d067c12 */ /* 0x000fe2000f8e9616 */
[----:B------:R2:W-:Y:S01]  /*18010*/  MUFU.EX2 R23, R12 ;  /* 0x0000000c00177308 */ /* 0x0005e20000000800 */
[----:B------:R-:W-:Y:S01]  /*18020*/  LOP3.LUT R13, R11, 0xff, RZ, 0xc0, !PT ;  /* 0x000000ff0b0d7812 */ /* 0x000fe200078ec0ff */
[----:B------:R-:W-:Y:S01]  /*18030*/  FADD.FTZ R3, -R0, R3 ;  /* 0x0000000300037221 */ /* 0x000fe20000010100 */
[----:B------:R-:W-:Y:S01]  /*18040*/  FSEL R0, R36, RZ, P0 ;  /* 0x000000ff24007208 */ /* 0x000fe20000000000 */
[----:B-1----:R-:W-:Y:S01]  /*18050*/  FADD.FTZ R7, -R2, R133 ;  /* 0x0000008502077221 */ /* 0x002fe20000010100 */
[----:B------:R-:W-:Y:S01]  /*18060*/  FMUL.FTZ R2, R36, UR4 ;  /* 0x0000000424027c20 */ /* 0x000fe20008410000 */
[----:B------:R-:W-:Y:S02]  /*18070*/  IMAD.MOV.U32 R133, RZ, RZ, R31 ;  /* 0x000000ffff857224 */ /* 0x000fe400078e001f */
[----:B------:R-:W-:Y:S01]  /*18080*/  FFMA.FTZ R22, R231, UR4, -R10 ;  /* 0x00000004e7167c23 */ /* 0x000fe2000801080a */
[----:B------:R-:W-:Y:S01]  /*18090*/  FADD.FTZ R4, -R0, R132 ;  /* 0x0000008400047221 */ /* 0x000fe20000010100 */
[----:B------:R-:W-:Y:S01]  /*180a0*/  FFMA.FTZ R0, R232, UR4, -R8 ;  /* 0x00000004e8007c23 */ /* 0x000fe20008010808 */
[----:B------:R-:W-:Y:S01]  /*180b0*/  FSEL R2, R2, RZ, P0 ;  /* 0x000000ff02027208 */ /* 0x000fe20000000000 */
[----:B------:R-:W-:Y:S01]  /*180c0*/  IMAD.MOV.U32 R31, RZ, RZ, R77 ;  /* 0x000000ffff1f7224 */ /* 0x000fe200078e004d */
[----:B------:R-:W-:Y:S01]  /*180d0*/  PLOP3.LUT P0, PT, PT, PT, UP0, 0x80, 0x0 ;  /* 0x000000000000781c */ /* 0x000fe20003f0f008 */
[----:B------:R1:W-:Y:S01]  /*180e0*/  MUFU.EX2 R173, R0 ;  /* 0x0000000000ad7308 */ /* 0x0003e20000000800 */
[----:B------:R-:W-:Y:S02]  /*180f0*/  IMAD.MOV.U32 R132, RZ, RZ, R30 ;  /* 0x000000ffff847224 */ /* 0x000fe400078e001e */
[----:B------:R-:W-:Y:S01]  /*18100*/  FFMA.FTZ R106, R106, UR4, -R2 ;  /* 0x000000046a6a7c23 */ /* 0x000fe20008010802 */
[----:B------:R-:W-:Y:S02]  /*18110*/  IMAD.MOV.U32 R30, RZ, RZ, R76 ;  /* 0x000000ffff1e7224 */ /* 0x000fe400078e004c */
[----:B--2---:R-:W-:Y:S01]  /*18120*/  FFMA.FTZ R12, R236, UR4, -R2 ;  /* 0x00000004ec0c7c23 */ /* 0x004fe20008010802 */
[----:B------:R-:W-:Y:S02]  /*18130*/  IMAD.MOV.U32 R232, RZ, RZ, R208 ;  /* 0x000000ffffe87224 */ /* 0x000fe400078e00d0 */
[----:B------:R-:W-:Y:S01]  /*18140*/  FFMA.FTZ R208, R113, UR4, -R10 ;  /* 0x0000000471d07c23 */ /* 0x000fe2000801080a */
[----:B------:R2:W-:Y:S01]  /*18150*/  MUFU.EX2 R174, R12 ;  /* 0x0000000c00ae7308 */ /* 0x0005e20000000800 */
[----:B------:R-:W-:Y:S09]  /*18160*/  IMAD.MOV.U32 R64, RZ, RZ, R232 ;  /* 0x000000ffff407224 */ /* 0x000ff200078e00e8 */
[----:B------:R-:W-:Y:S01]  /*18170*/  MUFU.EX2 R106, R106 ;  /* 0x0000006a006a7308 */ /* 0x000fe20000000800 */
[----:B-1----:R-:W-:Y:S04]  /*18180*/  LOP3.LUT R0, R11, 0xffff, RZ, 0xc0, !PT ;  /* 0x0000ffff0b007812 */ /* 0x002fe800078ec0ff */
[----:B------:R-:W-:Y:S04]  /*18190*/  SHF.R.U32.HI R0, RZ, 0x8, R0 ;  /* 0x00000008ff007819 */ /* 0x000fe80000011600 */
[----:B------:R-:W-:Y:S01]  /*181a0*/  PRMT R76, R13, 0x5410, R0 ;  /* 0x000054100d4c7816 */ /* 0x000fe20000000000 */
[----:B------:R-:W-:Y:S01]  /*181b0*/  FFMA.FTZ R13, R235, UR4, -R10 ;  /* 0x00000004eb0d7c23 */ /* 0x000fe2000801080a */
[--C-:B--2---:R-:W-:Y:S02]  /*181c0*/  SHF.R.U32.HI R12, RZ, 0x18, R11.reuse ;  /* 0x00000018ff0c7819 */ /* 0x104fe4000001160b */
[----:B------:R-:W-:Y:S01]  /*181d0*/  SHF.R.U32.HI R0, RZ, 0x10, R11 ;  /* 0x00000010ff007819 */ /* 0x000fe2000001160b */
[----:B------:R-:W-:Y:S01]  /*181e0*/  FFMA.FTZ R11, R245, UR4, -R2 ;  /* 0x00000004f50b7c23 */ /* 0x000fe20008010802 */
[----:B------:R-:W-:Y:S02]  /*181f0*/  IMAD.MOV.U32 R245, RZ, RZ, R28 ;  /* 0x000000fffff57224 */ /* 0x000fe400078e001c */
[----:B------:R-:W-:Y:S01]  /*18200*/  LOP3.LUT R0, R0, 0xff, RZ, 0xc0, !PT ;  /* 0x000000ff00007812 */ /* 0x000fe200078ec0ff */
[----:B------:R1:W-:Y:S01]  /*18210*/  MUFU.EX2 R238, R11 ;  /* 0x0000000b00ee7308 */ /* 0x0003e20000000800 */
[----:B------:R-:W-:Y:S02]  /*18220*/  IMAD.MOV.U32 R28, RZ, RZ, R25 ;  /* 0x000000ffff1c7224 */ /* 0x000fe400078e0019 */
[----:B------:R-:W-:Y:S01]  /*18230*/  PRMT R65, R0, 0x5410, R12 ;  /* 0x0000541000417816 */ /* 0x000fe2000000000c */
[----:B------:R-:W-:Y:S01]  /*18240*/  FFMA.FTZ R0, R248, UR4, -R8 ;  /* 0x00000004f8007c23 */ /* 0x000fe20008010808 */
[----:B------:R-:W-:Y:S01]  /*18250*/  LOP3.LUT R12, R6, 0xff, RZ, 0xc0, !PT ;  /* 0x000000ff060c7812 */ /* 0x000fe200078ec0ff */
[----:B------:R-:W-:Y:S02]  /*18260*/  IMAD.MOV.U32 R248, RZ, RZ, R172 ;  /* 0x000000fffff87224 */ /* 0x000fe400078e00ac */
[--C-:B------:R-:W-:Y:S02]  /*18270*/  FFMA.FTZ R172, R67, UR4, -R10.reuse ;  /* 0x0000000443ac7c23 */ /* 0x100fe4000801080a */
[----:B------:R2:W3:Y:S01]  /*18280*/  MUFU.EX2 R242, R0 ;  /* 0x0000000000f27308 */ /* 0x0004e20000000800 */
[----:B------:R-:W-:Y:S02]  /*18290*/  IMAD.MOV.U32 R25, RZ, RZ, R33 ;  /* 0x000000ffff197224 */ /* 0x000fe400078e0021 */
[--C-:B------:R-:W-:Y:S01]  /*182a0*/  FFMA.FTZ R33, R213, UR4, -R10.reuse ;  /* 0x00000004d5217c23 */ /* 0x100fe2000801080a */
[----:B------:R-:W-:Y:S01]  /*182b0*/  FFMA.FTZ R213, R100, UR4, -R10 ;  /* 0x0000000464d57c23 */ /* 0x000fe2000801080a */
[----:B------:R-:W-:Y:S02]  /*182c0*/  IMAD.MOV.U32 R67, RZ, RZ, R198 ;  /* 0x000000ffff437224 */ /* 0x000fe400078e00c6 */
[----:B------:R-:W-:Y:S01]  /*182d0*/  FFMA.FTZ R198, R103, UR4, -R9 ;  /* 0x0000000467c67c23 */ /* 0x000fe20008010809 */
[----:B------:R-:W-:Y:S02]  /*182e0*/  IMAD.MOV.U32 R113, RZ, RZ, R25 ;  /* 0x000000ffff717224 */ /* 0x000fe400078e0019 */
[----:B------:R-:W-:Y:S01]  /*182f0*/  MUFU.EX2 R172, R172 ;  /* 0x000000ac00ac7308 */ /* 0x000fe20000000800 */
[----:B-1----:R-:W-:Y:S01]  /*18300*/  SHF.R.U32.HI R11, RZ, 0x8, R20 ;  /* 0x00000008ff0b7819 */ /* 0x002fe20000011614 */
[----:B------:R-:W-:Y:S02]  /*18310*/  IMAD.MOV.U32 R20, RZ, RZ, R29 ;  /* 0x000000ffff147224 */ /* 0x000fe400078e001d */
[--C-:B------:R-:W-:Y:S01]  /*18320*/  FFMA.FTZ R29, R168, UR4, -R10.reuse ;  /* 0x00000004a81d7c23 */ /* 0x100fe2000801080a */
[--C-:B------:R-:W-:Y:S01]  /*18330*/  FFMA.FTZ R168, R69, UR4, -R10.reuse ;  /* 0x0000000445a87c23 */ /* 0x100fe2000801080a */
[----:B------:R-:W-:Y:S01]  /*18340*/  PRMT R66, R21, 0x5410, R11 ;  /* 0x0000541015427816 */ /* 0x000fe2000000000b */
[--C-:B------:R-:W-:Y:S01]  /*18350*/  FFMA.FTZ R21, R228, UR4, -R10.reuse ;  /* 0x00000004e4157c23 */ /* 0x100fe2000801080a */
[----:B------:R-:W-:Y:S01]  /*18360*/  LOP3.LUT R11, R19, 0xff, RZ, 0xc0, !PT ;  /* 0x000000ff130b7812 */ /* 0x000fe200078ec0ff */
[----:B------:R-:W-:Y:S01]  /*18370*/  FFMA.FTZ R19, R210, UR4, -R10 ;  /* 0x00000004d2137c23 */ /* 0x000fe2000801080a */
[----:B--2---:R-:W-:Y:S01]  /*18380*/  FFMA.FTZ R0, R250, UR4, -R8 ;  /* 0x00000004fa007c23 */ /* 0x004fe20008010808 */
[----:B------:R-:W-:Y:S01]  /*18390*/  MUFU.EX2 R168, R168 ;  /* 0x000000a800a87308 */ /* 0x000fe20000000800 */
[----:B------:R-:W-:Y:S01]  /*183a0*/  PRMT R75, R11, 0x5410, R18 ;  /* 0x000054100b4b7816 */ /* 0x000fe20000000012 */
[----:B------:R-:W-:Y:S01]  /*183b0*/  FFMA.FTZ R11, R247, UR4, -R2 ;  /* 0x00000004f70b7c23 */ /* 0x000fe20008010802 */
[----:B------:R-:W-:Y:S01]  /*183c0*/  FFMA.FTZ R18, R212, UR4, -R10 ;  /* 0x00000004d4127c23 */ /* 0x000fe2000801080a */
[----:B---3--:R-:W-:Y:S02]  /*183d0*/  IMAD.MOV.U32 R228, RZ, RZ, R242 ;  /* 0x000000ffffe47224 */ /* 0x008fe400078e00f2 */
[----:B------:R-:W-:Y:S01]  /*183e0*/  FFMA.FTZ R210, R112, UR4, -R10 ;  /* 0x0000000470d27c23 */ /* 0x000fe2000801080a */
[----:B------:R-:W-:Y:S02]  /*183f0*/  IMAD.MOV.U32 R112, RZ, RZ, R24 ;  /* 0x000000ffff707224 */ /* 0x000fe400078e0018 */
[----:B------:R-:W-:Y:S01]  /*18400*/  FFMA.FTZ R212, R101, UR4, -R10 ;  /* 0x0000000465d47c23 */ /* 0x000fe2000801080a */
[----:B------:R1:W-:Y:S01]  /*18410*/  MUFU.EX2 R95, R11 ;  /* 0x0000000b005f7308 */ /* 0x0003e20000000800 */
[----:B------:R-:W-:Y:S02]  /*18420*/  IMAD.MOV.U32 R69, RZ, RZ, R35 ;  /* 0x000000ffff457224 */ /* 0x000fe400078e0023 */
[----:B------:R-:W-:Y:S01]  /*18430*/  FFMA.FTZ R35, R219, UR4, -R9 ;  /* 0x00000004db237c23 */ /* 0x000fe20008010809 */
[--C-:B------:R-:W-:Y:S01]  /*18440*/  FFMA.FTZ R219, R124, UR4, -R8.reuse ;  /* 0x000000047cdb7c23 */ /* 0x100fe20008010808 */
[----:B------:R-:W-:Y:S01]  /*18450*/  IMAD.WIDE.U32 R24, R90, -0x2daee0ad, RZ ;  /* 0xd2511f535a187825 */ /* 0x000fe200078e00ff */
[----:B------:R-:W2:Y:S03]  /*18460*/  LDC.U8 R124, c[0x0][0x388] ;  /* 0x0000e200ff7c7b82 */ /* 0x000ea60000000000 */
[--C-:B------:R-:W-:Y:S01]  /*18470*/  FFMA.FTZ R90, R171, UR4, -R8.reuse ;  /* 0x00000004ab5a7c23 */ /* 0x100fe20008010808 */
[----:B------:R3:W-:Y:S01]  /*18480*/  MUFU.EX2 R27, R0 ;  /* 0x00000000001b7308 */ /* 0x0007e20000000800 */
[----:B------:R-:W-:Y:S01]  /*18490*/  FFMA.FTZ R171, R109, UR4, -R8 ;  /* 0x000000046dab7c23 */ /* 0x000fe20008010808 */
[--C-:B------:R-:W-:Y:S08]  /*184a0*/  FFMA.FTZ R109, R70, UR4, -R2.reuse ;  /* 0x00000004466d7c23 */ /* 0x100ff00008010802 */
[----:B------:R-:W-:Y:S01]  /*184b0*/  MUFU.EX2 R250, R13 ;  /* 0x0000000d00fa7308 */ /* 0x000fe20000000800 */
[----:B-1----:R-:W-:Y:S01]  /*184c0*/  FFMA.FTZ R11, R249, UR4, -R2 ;  /* 0x00000004f90b7c23 */ /* 0x002fe20008010802 */
[----:B------:R-:W-:Y:S02]  /*184d0*/  IMAD.MOV.U32 R249, RZ, RZ, R127 ;  /* 0x000000fffff97224 */ /* 0x000fe400078e007f */
[----:B------:R-:W-:Y:S01]  /*184e0*/  FFMA.FTZ R127, R45, UR4, -R10 ;  /* 0x000000042d7f7c23 */ /* 0x000fe2000801080a */
[----:B------:R-:W-:Y:S02]  /*184f0*/  IMAD.MOV.U32 R45, RZ, RZ, R200 ;  /* 0x000000ffff2d7224 */ /* 0x000fe400078e00c8 */
[----:B------:R-:W-:Y:S01]  /*18500*/  FFMA.FTZ R200, R130, UR4, -R9 ;  /* 0x0000000482c87c23 */ /* 0x000fe20008010809 */
[----:B------:R-:W-:Y:S02]  /*18510*/  FFMA.FTZ R130, R61, UR4, -R8 ;  /* 0x000000043d827c23 */ /* 0x000fe40008010808 */
[----:B------:R1:W-:Y:S01]  /*18520*/  MUFU.EX2 R247, R11 ;  /* 0x0000000b00f77308 */ /* 0x0003e20000000800 */
[----:B---3--:R-:W-:Y:S04]  /*18530*/  LOP3.LUT R0, R6, 0xffff, RZ, 0xc0, !PT ;  /* 0x0000ffff06007812 */ /* 0x008fe800078ec0ff */
[----:B------:R-:W-:Y:S04]  /*18540*/  SHF.R.U32.HI R0, RZ, 0x8, R0 ;  /* 0x00000008ff007819 */ /* 0x000fe80000011600 */
[----:B------:R-:W-:Y:S01]  /*18550*/  PRMT R80, R12, 0x5410, R0 ;  /* 0x000054100c507816 */ /* 0x000fe20000000000 */
[----:B------:R-:W-:Y:S01]  /*18560*/  FFMA.FTZ R12, R246, UR4, -R10 ;  /* 0x00000004f60c7c23 */ /* 0x000fe2000801080a */
[--C-:B------:R-:W-:Y:S03]  /*18570*/  SHF.R.U32.HI R0, RZ, 0x10, R6.reuse ;  /* 0x00000010ff007819 */ /* 0x100fe60000011606 */
[----:B------:R3:W-:Y:S01]  /*18580*/  MUFU.EX2 R235, R12 ;  /* 0x0000000c00eb7308 */ /* 0x0007e20000000800 */
[----:B------:R-:W-:Y:S02]  /*18590*/  LOP3.LUT R0, R0, 0xff, RZ, 0xc0, !PT ;  /* 0x000000ff00007812 */ /* 0x000fe400078ec0ff */
[----:B-1----:R-:W-:Y:S01]  /*185a0*/  SHF.R.U32.HI R11, RZ, 0x18, R6 ;  /* 0x00000018ff0b7819 */ /* 0x002fe20000011606 */
[--C-:B------:R-:W-:Y:S01]  /*185b0*/  FFMA.FTZ R6, R224, UR4, -R10.reuse ;  /* 0x00000004e0067c23 */ /* 0x100fe2000801080a */
[----:B------:R-:W-:Y:S01]  /*185c0*/  FFMA.FTZ R224, R116, UR4, -R10 ;  /* 0x0000000474e07c23 */ /* 0x000fe2000801080a */
[----:B------:R-:W-:Y:S01]  /*185d0*/  IMAD.MOV.U32 R116, RZ, RZ, R135 ;  /* 0x000000ffff747224 */ /* 0x000fe200078e0087 */
[----:B------:R-:W-:Y:S03]  /*185e0*/  PRMT R81, R0, 0x5410, R11 ;  /* 0x0000541000517816 */ /* 0x000fe6000000000b */
[----:B------:R1:W4:Y:S01]  /*185f0*/  MUFU.EX2 R236, R6 ;  /* 0x0000000600ec7308 */ /* 0x0003220000000800 */
[--C-:B------:R-:W-:Y:S01]  /*18600*/  FFMA.FTZ R11, R227, UR4, -R9.reuse ;  /* 0x00000004e30b7c23 */ /* 0x100fe20008010809 */
[----:B------:R-:W-:Y:S01]  /*18610*/  SHF.R.U32.HI R0, RZ, 0x8, R14 ;  /* 0x00000008ff007819 */ /* 0x000fe2000001160e */
[----:B------:R-:W-:Y:S02]  /*18620*/  IMAD.MOV.U32 R14, RZ, RZ, R34 ;  /* 0x000000ffff0e7224 */ /* 0x000fe400078e0022 */
[----:B------:R-:W-:Y:S01]  /*18630*/  FFMA.FTZ R34, R202, UR4, -R10 ;  /* 0x00000004ca227c23 */ /* 0x000fe2000801080a */
[--C-:B------:R-:W-:Y:S01]  /*18640*/  FFMA.FTZ R202, R131, UR4, -R9.reuse ;  /* 0x0000000483ca7c23 */ /* 0x100fe20008010809 */
[----:B------:R-:W-:Y:S01]  /*18650*/  PRMT R77, R16, 0x5410, R0 ;  /* 0x00005410104d7816 */ /* 0x000fe20000000000 */
[----:B------:R-:W-:Y:S02]  /*18660*/  FFMA.FTZ R131, R105, UR4, -R8 ;  /* 0x0000000469837c23 */ /* 0x000fe40008010808 */
[----:B------:R2:W-:Y:S01]  /*18670*/  MUFU.EX2 R230, R11 ;  /* 0x0000000b00e67308 */ /* 0x0005e20000000800 */
[----:B------:R-:W-:Y:S01]  /*18680*/  FSEL R0, R38, RZ, P2 ;  /* 0x000000ff26007208 */ /* 0x000fe20001000000 */
[----:B---3--:R-:W-:Y:S04]  /*18690*/  IMAD.WIDE.U32 R12, R73, -0x2daee0ad, RZ ;  /* 0xd2511f53490c7825 */ /* 0x008fe800078e00ff */
[----:B------:R-:W-:Y:S01]  /*186a0*/  FFMA.FTZ R227, R117, UR4, -R10 ;  /* 0x0000000475e37c23 */ /* 0x000fe2000801080a */
[----:B------:R-:W-:Y:S01]  /*186b0*/  FFMA.FTZ R117, R87, UR4, -R9 ;  /* 0x0000000457757c23 */ /* 0x000fe20008010809 */
[----:B------:R-:W-:Y:S02]  /*186c0*/  IMAD.MOV.U32 R16, RZ, RZ, R132 ;  /* 0x000000ffff107224 */ /* 0x000fe400078e0084 */
[--C-:B------:R-:W-:Y:S01]  /*186d0*/  FFMA.FTZ R132, R46, UR4, -R10.reuse ;  /* 0x000000042e847c23 */ /* 0x100fe2000801080a */
[----:B------:R3:W-:Y:S01]  /*186e0*/  MUFU.EX2 R135, R19 ;  /* 0x0000001300877308 */ /* 0x0007e20000000800 */
[----:B-1----:R-:W-:Y:S01]  /*186f0*/  FFMA.FTZ R6, R223, UR4, -R10 ;  /* 0x00000004df067c23 */ /* 0x002fe2000801080a */
[----:B------:R-:W-:Y:S02]  /*18700*/  IMAD.MOV.U32 R87, RZ, RZ, R183 ;  /* 0x000000ffff577224 */ /* 0x000fe400078e00b7 */
[----:B------:R-:W-:Y:S01]  /*18710*/  FFMA.FTZ R73, R216, UR4, -R8 ;  /* 0x00000004d8497c23 */ /* 0x000fe20008010808 */
[----:B------:R-:W-:Y:S02]  /*18720*/  IMAD.MOV.U32 R46, RZ, RZ, R112 ;  /* 0x000000ffff2e7224 */ /* 0x000fe400078e0070 */
[----:B------:R-:W-:Y:S01]  /*18730*/  FFMA.FTZ R105, R63, UR4, -R2 ;  /* 0x000000043f697c23 */ /* 0x000fe20008010802 */
[----:B------:R-:W-:Y:S02]  /*18740*/  IMAD.MOV.U32 R112, RZ, RZ, R187 ;  /* 0x000000ffff707224 */ /* 0x000fe400078e00bb */
[--C-:B------:R-:W-:Y:S01]  /*18750*/  FFMA.FTZ R223, R128, UR4, -R10.reuse ;  /* 0x0000000480df7c23 */ /* 0x100fe2000801080a */
[----:B------:R1:W-:Y:S01]  /*18760*/  MUFU.EX2 R189, R6 ;  /* 0x0000000600bd7308 */ /* 0x0003e20000000800 */
[--C-:B--2---:R-:W-:Y:S01]  /*18770*/  FFMA.FTZ R11, R220, UR4, -R9.reuse ;  /* 0x00000004dc0b7c23 */ /* 0x104fe20008010809 */
[----:B------:R-:W-:Y:S01]  /*18780*/  FFMA.FTZ R220, R129, UR4, -R10 ;  /* 0x0000000481dc7c23 */ /* 0x000fe2000801080a */
[----:B------:R-:W-:Y:S02]  /*18790*/  IMAD.MOV.U32 R100, RZ, RZ, R16 ;  /* 0x000000ffff647224 */ /* 0x000fe400078e0010 */
[--C-:B------:R-:W-:Y:S01]  /*187a0*/  FFMA.FTZ R16, R218, UR4, -R9.reuse ;  /* 0x00000004da107c23 */ /* 0x100fe20008010809 */
[--C-:B------:R-:W-:Y:S01]  /*187b0*/  FFMA.FTZ R218, R119, UR4, -R9.reuse ;  /* 0x0000000477da7c23 */ /* 0x100fe20008010809 */
[----:B----4-:R-:W-:Y:S02]  /*187c0*/  IMAD.MOV.U32 R231, RZ, RZ, R236 ;  /* 0x000000ffffe77224 */ /* 0x010fe400078e00ec */
[--C-:B------:R-:W-:Y:S01]  /*187d0*/  FFMA.FTZ R183, R102, UR4, -R9.reuse ;  /* 0x0000000466b77c23 */ /* 0x100fe20008010809 */
[----:B------:R2:W-:Y:S01]  /*187e0*/  MUFU.EX2 R246, R11 ;  /* 0x0000000b00f67308 */ /* 0x0005e20000000800 */
[----:B------:R-:W-:Y:S02]  /*187f0*/  IMAD.MOV.U32 R236, RZ, RZ, R30 ;  /* 0x000000ffffec7224 */ /* 0x000fe400078e001e */
[--C-:B------:R-:W-:Y:S01]  /*18800*/  FFMA.FTZ R30, R179, UR4, -R9.reuse ;  /* 0x00000004b31e7c23 */ /* 0x100fe20008010809 */
[----:B------:R-:W-:Y:S01]  /*18810*/  FFMA.FTZ R179, R115, UR4, -R9 ;  /* 0x0000000473b37c23 */ /* 0x000fe20008010809 */
[----:B------:R-:W-:Y:S01]  /*18820*/  FFMA.FTZ R115, R92, UR4, -R8 ;  /* 0x000000045c737c23 */ /* 0x000fe20008010808 */
[----:B------:R-:W-:Y:S01]  /*18830*/  FFMA.FTZ R92, R79, UR4, -R2 ;  /* 0x000000044f5c7c23 */ /* 0x000fe20008010802 */
[----:B------:R-:W-:Y:S01]  /*18840*/  FFMA.FTZ R216, R121, UR4, -R8 ;  /* 0x0000000479d87c23 */ /* 0x000fe20008010808 */
[--C-:B---3--:R-:W-:Y:S02]  /*18850*/  FFMA.FTZ R19, R252, UR4, -R2.reuse ;  /* 0x00000004fc137c23 */ /* 0x108fe40008010802 */
[----:B------:R-:W-:Y:S01]  /*18860*/  MUFU.EX2 R105, R105 ;  /* 0x0000006900697308 */ /* 0x000fe20000000800 */
[----:B-1----:R-:W-:Y:S01]  /*18870*/  LOP3.LUT R6, R15, 0xff, RZ, 0xc0, !PT ;  /* 0x000000ff0f067812 */ /* 0x002fe200078ec0ff */
[----:B------:R-:W-:Y:S01]  /*18880*/  FFMA.FTZ R121, R111, UR4, -R2 ;  /* 0x000000046f797c23 */ /* 0x000fe20008010802 */
[----:B------:R-:W-:Y:S01]  /*18890*/  LOP3.LUT R15, R25, UR23, R12, 0x96, !PT ;  /* 0x00000017190f7c12 */ /* 0x000fe2000f8e960c */
[----:B------:R-:W-:Y:S01]  /*188a0*/  FFMA.FTZ R12, R14, UR4, -R8 ;  /* 0x000000040e0c7c23 */ /* 0x000fe20008010808 */
[----:B------:R-:W-:Y:S01]  /*188b0*/  PRMT R82, R6, 0x5410, R17 ;  /* 0x0000541006527816 */ /* 0x000fe20000000011 */
[----:B------:R-:W-:Y:S01]  /*188c0*/  FADD.FTZ R6, -R0, R134 ;  /* 0x0000008600067221 */ /* 0x000fe20000010100 */
[--C-:B------:R-:W-:Y:S03]  /*188d0*/  FFMA.FTZ R0, R229, UR4, -R9.reuse ;  /* 0x00000004e5007c23 */ /* 0x100fe60008010809 */
[----:B------:R-:W-:Y:S01]  /*188e0*/  MUFU.EX2 R121, R121 ;  /* 0x0000007900797308 */ /* 0x000fe20000000800 */
[----:B------:R-:W-:Y:S02]  /*188f0*/  IMAD.MOV.U32 R229, RZ, RZ, R188 ;  /* 0x000000ffffe57224 */ /* 0x000fe400078e00bc */
[----:B--2---:R-:W-:Y:S01]  /*18900*/  FFMA.FTZ R11, R249, UR4, -R2 ;  /* 0x00000004f90b7c23 */ /* 0x004fe20008010802 */
[----:B------:R-:W-:Y:S01]  /*18910*/  FFMA.FTZ R14, R215, UR4, -R9 ;  /* 0x00000004d70e7c23 */ /* 0x000fe20008010809 */
[----:B------:R-:W-:Y:S01]  /*18920*/  FMUL.FTZ R6, R6, UR4 ;  /* 0x0000000406067c20 */ /* 0x000fe20008410000 */
[----:B------:R-:W-:Y:S02]  /*18930*/  IMAD.MOV.U32 R17, RZ, RZ, R133 ;  /* 0x000000ffff117224 */ /* 0x000fe400078e0085 */
[--C-:B------:R-:W-:Y:S01]  /*18940*/  FFMA.FTZ R134, R96, UR4, -R10.reuse ;  /* 0x0000000460867c23 */ /* 0x100fe2000801080a */
[----:B------:R-:W-:Y:S01]  /*18950*/  FFMA.FTZ R133, R97, UR4, -R10 ;  /* 0x0000000461857c23 */ /* 0x000fe2000801080a */
[----:B------:R1:W-:Y:S01]  /*18960*/  MUFU.EX2 R188, R0 ;  /* 0x0000000000bc7308 */ /* 0x0003e20000000800 */
[----:B------:R-:W-:Y:S02]  /*18970*/  IMAD.MOV.U32 R96, RZ, RZ, R180 ;  /* 0x000000ffff607224 */ /* 0x000fe400078e00b4 */
[--C-:B------:R-:W-:Y:S01]  /*18980*/  FFMA.FTZ R180, R42, UR4, -R10.reuse ;  /* 0x000000042ab47c23 */ /* 0x100fe2000801080a */
[----:B------:R-:W-:Y:S02]  /*18990*/  IMAD.MOV.U32 R97, RZ, RZ, R181 ;  /* 0x000000ffff617224 */ /* 0x000fe400078e00b5 */
[----:B------:R-:W-:Y:S01]  /*189a0*/  FFMA.FTZ R181, R44, UR4, -R10 ;  /* 0x000000042cb57c23 */ /* 0x000fe2000801080a */
[----:B------:R-:W-:Y:S01]  /*189b0*/  LOP3.LUT R10, R13, UR16, R182, 0x96, !PT ;  /* 0x000000100d0a7c12 */ /* 0x000fe2000f8e96b6 */
[----:B------:R-:W-:Y:S01]  /*189c0*/  FFMA.FTZ R13, R229, UR4, -R8 ;  /* 0x00000004e50d7c23 */ /* 0x000fe20008010808 */
[----:B------:R-:W-:Y:S01]  /*189d0*/  IMAD.MOV.U32 R229, RZ, RZ, R245 ;  /* 0x000000ffffe57224 */ /* 0x000fe200078e00f5 */
[----:B------:R2:W-:Y:S01]  /*189e0*/  MUFU.EX2 R249, R12 ;  /* 0x0000000c00f97308 */ /* 0x0005e20000000800 */
[----:B------:R-:W-:Y:S02]  /*189f0*/  IMAD.MOV.U32 R129, RZ, RZ, R97 ;  /* 0x000000ffff817224 */ /* 0x000fe400078e0061 */
[----:B------:R-:W-:Y:S01]  /*18a00*/  FFMA.FTZ R97, R47, UR4, -R9 ;  /* 0x000000042f617c23 */ /* 0x000fe20008010809 */
[----:B------:R-:W-:Y:S02]  /*18a10*/  IMAD.MOV.U32 R47, RZ, RZ, R113 ;  /* 0x000000ffff2f7224 */ /* 0x000fe400078e0071 */
[----:B------:R-:W-:Y:S01]  /*18a20*/  FFMA.FTZ R113, R86, UR4, -R9 ;  /* 0x0000000456717c23 */ /* 0x000fe20008010809 */
[----:B------:R-:W-:Y:S02]  /*18a30*/  IMAD.MOV.U32 R101, RZ, RZ, R17 ;  /* 0x000000ffff657224 */ /* 0x000fe400078e0011 */
[----:B------:R-:W-:Y:S01]  /*18a40*/  FFMA.FTZ R17, R239, UR4, -R9 ;  /* 0x00000004ef117c23 */ /* 0x000fe20008010809 */
[----:B------:R-:W-:Y:S01]  /*18a50*/  IMAD.MOV.U32 R119, RZ, RZ, R47 ;  /* 0x000000ffff777224 */ /* 0x000fe200078e002f */
[----:B------:R3:W-:Y:S01]  /*18a60*/  MUFU.EX2 R242, R13 ;  /* 0x0000000d00f27308 */ /* 0x0007e20000000800 */
[--C-:B-1----:R-:W-:Y:S01]  /*18a70*/  FFMA.FTZ R0, R248, UR4, -R9.reuse ;  /* 0x00000004f8007c23 */ /* 0x102fe20008010809 */
[----:B------:R-:W-:Y:S02]  /*18a80*/  IMAD.MOV.U32 R86, RZ, RZ, R182 ;  /* 0x000000ffff567224 */ /* 0x000fe400078e00b6 */
[--C-:B------:R-:W-:Y:S01]  /*18a90*/  FFMA.FTZ R44, R214, UR4, -R9.reuse ;  /* 0x00000004d62c7c23 */ /* 0x100fe20008010809 */
[----:B------:R-:W-:Y:S02]  /*18aa0*/  IMAD.MOV.U32 R128, RZ, RZ, R96 ;  /* 0x000000ffff807224 */ /* 0x000fe400078e0060 */
[--C-:B------:R-:W-:Y:S01]  /*18ab0*/  FFMA.FTZ R96, R83, UR4, -R9.reuse ;  /* 0x0000000453607c23 */ /* 0x100fe20008010809 */
[--C-:B------:R-:W-:Y:S01]  /*18ac0*/  FFMA.FTZ R182, R114, UR4, -R9.reuse ;  /* 0x0000000472b67c23 */ /* 0x100fe20008010809 */
[----:B------:R-:W-:Y:S01]  /*18ad0*/  FFMA.FTZ R215, R118, UR4, -R9 ;  /* 0x0000000476d77c23 */ /* 0x000fe20008010809 */
[----:B------:R1:W4:Y:S01]  /*18ae0*/  MUFU.EX2 R248, R0 ;  /* 0x0000000000f87308 */ /* 0x0003220000000800 */
[----:B--2---:R-:W-:Y:S01]  /*18af0*/  FFMA.FTZ R12, R67, UR4, -R8 ;  /* 0x00000004430c7c23 */ /* 0x004fe20008010808 */
[----:B------:R-:W-:Y:S02]  /*18b00*/  IMAD.MOV.U32 R118, RZ, RZ, R46 ;  /* 0x000000ffff767224 */ /* 0x000fe400078e002e */
[--C-:B------:R-:W-:Y:S01]  /*18b10*/  FFMA.FTZ R67, R217, UR4, -R8.reuse ;  /* 0x00000004d9437c23 */ /* 0x100fe20008010808 */
[----:B------:R-:W-:Y:S02]  /*18b20*/  IMAD.MOV.U32 R46, RZ, RZ, R247 ;  /* 0x000000ffff2e7224 */ /* 0x000fe400078e00f7 */
[----:B------:R-:W-:Y:S01]  /*18b30*/  FFMA.FTZ R47, R221, UR4, -R8 ;  /* 0x00000004dd2f7c23 */ /* 0x000fe20008010808 */
[----:B------:R-:W-:Y:S02]  /*18b40*/  IMAD.MOV.U32 R239, RZ, RZ, R186 ;  /* 0x000000ffffef7224 */ /* 0x000fe400078e00ba */
[--C-:B------:R-:W-:Y:S01]  /*18b50*/  FFMA.FTZ R114, R93, UR4, -R8.reuse ;  /* 0x000000045d727c23 */ /* 0x100fe20008010808 */
[----:B------:R2:W-:Y:S01]  /*18b60*/  MUFU.EX2 R187, R12 ;  /* 0x0000000c00bb7308 */ /* 0x0005e20000000800 */
[----:B---3--:R-:W-:Y:S01]  /*18b70*/  FFMA.FTZ R13, R69, UR4, -R8 ;  /* 0x00000004450d7c23 */ /* 0x008fe20008010808 */
[----:B------:R-:W-:Y:S02]  /*18b80*/  IMAD.MOV.U32 R69, RZ, RZ, R26 ;  /* 0x000000ffff457224 */ /* 0x000fe400078e001a */
[--C-:B------:R-:W-:Y:S01]  /*18b90*/  FFMA.FTZ R26, R241, UR4, -R8.reuse ;  /* 0x00000004f11a7c23 */ /* 0x100fe20008010808 */
[----:B------:R-:W-:Y:S02]  /*18ba0*/  IMAD.MOV.U32 R241, RZ, RZ, R91 ;  /* 0x000000fffff17224 */ /* 0x000fe400078e005b */
[----:B------:R-:W-:Y:S01]  /*18bb0*/  FFMA.FTZ R91, R176, UR4, -R8 ;  /* 0x00000004b05b7c23 */ /* 0x000fe20008010808 */
[----:B------:R-:W-:Y:S02]  /*18bc0*/  IMAD.MOV.U32 R102, RZ, RZ, R128 ;  /* 0x000000ffff667224 */ /* 0x000fe400078e0080 */
[----:B------:R-:W-:Y:S01]  /*18bd0*/  FFMA.FTZ R176, R108, UR4, -R8 ;  /* 0x000000046cb07c23 */ /* 0x000fe20008010808 */
[----:B------:R3:W-:Y:S01]  /*18be0*/  MUFU.EX2 R232, R11 ;  /* 0x0000000b00e87308 */ /* 0x0007e20000000800 */
[--C-:B-1----:R-:W-:Y:S01]  /*18bf0*/  FFMA.FTZ R0, R20, UR4, -R2.reuse ;  /* 0x0000000414007c23 */ /* 0x102fe20008010802 */
[----:B------:R-:W-:Y:S01]  /*18c00*/  FFMA.FTZ R20, R237, UR4, -R9 ;  /* 0x00000004ed147c23 */ /* 0x000fe20008010809 */
[----:B------:R-:W-:Y:S02]  /*18c10*/  IMAD.MOV.U32 R237, RZ, RZ, R31 ;  /* 0x000000ffffed7224 */ /* 0x000fe400078e001f */
[----:B------:R-:W-:Y:S01]  /*18c20*/  FFMA.FTZ R31, R170, UR4, -R9 ;  /* 0x00000004aa1f7c23 */ /* 0x000fe20008010809 */
[----:B------:R-:W-:Y:S01]  /*18c30*/  FFMA.FTZ R9, R45, UR4, -R2 ;  /* 0x000000042d097c23 */ /* 0x000fe20008010802 */
[----:B------:R-:W-:Y:S02]  /*18c40*/  IMAD.MOV.U32 R103, RZ, RZ, R129 ;  /* 0x000000ffff677224 */ /* 0x000fe400078e0081 */
[----:B------:R-:W-:Y:S01]  /*18c50*/  FFMA.FTZ R129, R60, UR4, -R8 ;  /* 0x000000043c817c23 */ /* 0x000fe20008010808 */
[----:B------:R1:W-:Y:S01]  /*18c60*/  MUFU.EX2 R245, R0 ;  /* 0x0000000000f57308 */ /* 0x0003e20000000800 */
[----:B--2---:R-:W-:Y:S01]  /*18c70*/  FFMA.FTZ R12, R241, UR4, -R2 ;  /* 0x00000004f10c7c23 */ /* 0x004fe20008010802 */
[----:B------:R-:W-:Y:S02]  /*18c80*/  IMAD.MOV.U32 R241, RZ, RZ, R119 ;  /* 0x000000fffff17224 */ /* 0x000fe400078e0077 */
[--C-:B------:R-:W-:Y:S01]  /*18c90*/  FFMA.FTZ R45, R222, UR4, -R8.reuse ;  /* 0x00000004de2d7c23 */ /* 0x100fe20008010808 */
[----:B------:R-:W-:Y:S02]  /*18ca0*/  IMAD.MOV.U32 R119, RZ, RZ, R87 ;  /* 0x000000ffff777224 */ /* 0x000fe400078e0057 */
[--C-:B------:R-:W-:Y:S01]  /*18cb0*/  FFMA.FTZ R222, R125, UR4, -R8.reuse ;  /* 0x000000047dde7c23 */ /* 0x100fe20008010808 */
[----:B------:R-:W-:Y:S02]  /*18cc0*/  IMAD.MOV.U32 R42, RZ, RZ, R23 ;  /* 0x000000ffff2a7224 */ /* 0x000fe400078e0017 */
[--C-:B------:R-:W-:Y:S01]  /*18cd0*/  FFMA.FTZ R23, R243, UR4, -R8.reuse ;  /* 0x00000004f3177c23 */ /* 0x100fe20008010808 */
[----:B------:R-:W-:Y:S01]  /*18ce0*/  IMAD.MOV.U32 R79, RZ, RZ, R119 ;  /* 0x000000ffff4f7224 */ /* 0x000fe200078e0077 */
[----:B------:R-:W-:Y:S01]  /*18cf0*/  MUFU.EX2 R247, R9 ;  /* 0x0000000900f77308 */ /* 0x000fe20000000800 */
[----:B------:R-:W2:Y:S01]  /*18d00*/  LDC.U8 R119, c[0x0][0x388] ;  /* 0x0000e200ff777b82 */ /* 0x000ea20000000000 */
[----:B---3--:R-:W-:Y:S04]  /*18d10*/  IMAD.WIDE.U32 R10, R10, -0x326172a9, RZ ;  /* 0xcd9e8d570a0a7825 */ /* 0x008fe800078e00ff */
[--C-:B------:R-:W-:Y:S01]  /*18d20*/  FFMA.FTZ R170, R104, UR4, -R8.reuse ;  /* 0x0000000468aa7c23 */ /* 0x100fe20008010808 */
[----:B------:R-:W-:Y:S01]  /*18d30*/  FFMA.FTZ R214, R120, UR4, -R8 ;  /* 0x0000000478d67c23 */ /* 0x000fe20008010808 */
[----:B------:R-:W-:Y:S02]  /*18d40*/  IMAD.MOV.U32 R128, RZ, RZ, R28 ;  /* 0x000000ffff807224 */ /* 0x000fe400078e001c */
[----:B------:R-:W-:Y:S01]  /*18d50*/  FFMA.FTZ R28, R240, UR4, -R8 ;  /* 0x00000004f01c7c23 */ /* 0x000fe20008010808 */
[----:B-1----:R-:W-:Y:S01]  /*18d60*/  FFMA.FTZ R0, R64, UR4, -R2 ;  /* 0x0000000440007c23 */ /* 0x002fe20008010802 */
        /* <DEDUP_REMOVED lines=10> */
[----:B------:R-:W-:Y:S02]  /*18e10*/  IMAD.MOV.U32 R243, RZ, RZ, R94 ;  /* 0x000000fffff37224 */ /* 0x000fe400078e005e */
[--C-:B------:R-:W-:Y:S01]  /*18e20*/  FFMA.FTZ R95, R74, UR4, -R8.reuse ;  /* 0x000000044a5f7c23 */ /* 0x100fe20008010808 */
[----:B------:R-:W-:Y:S01]  /*18e30*/  FFMA.FTZ R94, R72, UR4, -R8 ;  /* 0x00000004485e7c23 */ /* 0x000fe20008010808 */
[----:B------:R-:W-:Y:S01]  /*18e40*/  IMAD.MOV.U32 R62, RZ, RZ, R60 ;  /* 0x000000ffff3e7224 */ /* 0x000fe200078e003c */
[----:B------:R-:W4:Y:S01]  /*18e50*/  LDL.LU R123, [R1+0x48] ;  /* 0x00004800017b7983 */ /* 0x000f220000300800 */
[----:B------:R-:W-:Y:S01]  /*18e60*/  IMAD.MOV.U32 R60, RZ, RZ, R240 ;  /* 0x000000ffff3c7224 */ /* 0x000fe200078e00f0 */
[----:B--2---:R-:W-:Y:S02]  /*18e70*/  PRMT R119, R119, 0x7054, R124 ;  /* 0x0000705477777816 */ /* 0x004fe4000000007c */
[----:B------:R-:W-:Y:S01]  /*18e80*/  MUFU.EX2 R240, R21 ;  /* 0x0000001500f07308 */ /* 0x000fe20000000800 */
[----:B------:R-:W-:Y:S02]  /*18e90*/  IMAD.MOV.U32 R104, RZ, RZ, R116 ;  /* 0x000000ffff687224 */ /* 0x000fe400078e0074 */
[--C-:B------:R-:W-:Y:S01]  /*18ea0*/  FFMA.FTZ R116, R107, UR4, -R2.reuse ;  /* 0x000000046b747c23 */ /* 0x100fe20008010802 */
[----:B------:R-:W-:Y:S01]  /*18eb0*/  IMAD.MOV.U32 R120, RZ, RZ, R83 ;  /* 0x000000ffff787224 */ /* 0x000fe200078e0053 */
[--C-:B------:R-:W-:Y:S01]  /*18ec0*/  HSET2.LE.AND R43, R43, R119.reuse, PT ;  /* 0x000000772b2b7233 */ /* 0x100fe20003803000 */
[----:B-1----:R-:W-:Y:S01]  /*18ed0*/  FFMA.FTZ R18, R243, UR4, -R2 ;  /* 0x00000004f3127c23 */ /* 0x002fe20008010802 */
[--C-:B------:R-:W-:Y:S01]  /*18ee0*/  HSET2.LE.AND R40, R40, R119.reuse, PT ;  /* 0x0000007728287233 */ /* 0x100fe20003803000 */
[----:B------:R-:W-:Y:S01]  /*18ef0*/  IMAD.MOV.U32 R83, RZ, RZ, R239 ;  /* 0x000000ffff537224 */ /* 0x000fe200078e00ef */
[--C-:B------:R-:W-:Y:S01]  /*18f00*/  HSET2.LE.AND R41, R41, R119.reuse, PT ;  /* 0x0000007729297233 */ /* 0x100fe20003803000 */
[----:B---3--:R-:W-:Y:S01]  /*18f10*/  FFMA.FTZ R13, R244, UR4, -R8 ;  /* 0x00000004f40d7c23 */ /* 0x008fe20008010808 */
[----:B------:R-:W-:Y:S01]  /*18f20*/  LOP3.LUT R8, R11, UR24, R84, 0x96, !PT ;  /* 0x000000180b087c12 */ /* 0x000fe2000f8e9654 */
[----:B------:R1:W-:Y:S01]  /*18f30*/  MUFU.EX2 R244, R0 ;  /* 0x0000000000f47308 */ /* 0x0003e20000000800 */
[--C-:B------:R-:W-:Y:S01]  /*18f40*/  HSET2.LE.AND R48, R48, R119.reuse, PT ;  /* 0x0000007730307233 */ /* 0x100fe20003803000 */
[----:B------:R-:W-:Y:S01]  /*18f50*/  IMAD.MOV.U32 R107, RZ, RZ, R128 ;  /* 0x000000ffff6b7224 */ /* 0x000fe200078e0080 */
[--C-:B------:R-:W-:Y:S01]  /*18f60*/  HSET2.LE.AND R49, R49, R119.reuse, PT ;  /* 0x0000007731317233 */ /* 0x100fe20003803000 */
[----:B------:R-:W-:Y:S01]  /*18f70*/  IMAD.WIDE.U32 R8, R8, -0x2daee0ad, RZ ;  /* 0xd2511f5308087825 */ /* 0x000fe200078e00ff */
[--C-:B------:R-:W-:Y:S02]  /*18f80*/  HSET2.LE.AND R50, R50, R119.reuse, PT ;  /* 0x0000007732327233 */ /* 0x100fe40003803000 */
[--C-:B------:R-:W-:Y:S03]  /*18f90*/  HSET2.LE.AND R51, R51, R119.reuse, PT ;  /* 0x0000007733337233 */ /* 0x100fe60003803000 */
[----:B------:R2:W-:Y:S01]  /*18fa0*/  MUFU.EX2 R252, R14 ;  /* 0x0000000e00fc7308 */ /* 0x0005e20000000800 */
[----:B------:R-:W-:Y:S01]  /*18fb0*/  LOP3.LUT R11, R9, UR19, R24, 0x96, !PT ;  /* 0x00000013090b7c12 */ /* 0x000fe2000f8e9618 */
[----:B------:R-:W-:Y:S02]  /*18fc0*/  IMAD.MOV.U32 R243, RZ, RZ, R64 ;  /* 0x000000fffff37224 */ /* 0x000fe400078e0040 */
[----:B------:R-:W-:Y:S01]  /*18fd0*/  FFMA.FTZ R72, R226, UR4, -R2 ;  /* 0x00000004e2487c23 */ /* 0x000fe20008010802 */
[----:B------:R-:W-:Y:S01]  /*18fe0*/  IMAD.MOV.U32 R226, RZ, RZ, R42 ;  /* 0x000000ffffe27224 */ /* 0x000fe200078e002a */
[----:B------:R-:W-:Y:S01]  /*18ff0*/  HSET2.LE.AND R42, R71, R119, PT ;  /* 0x00000077472a7233 */ /* 0x000fe20003803000 */
[--C-:B------:R-:W-:Y:S01]  /*19000*/  FFMA.FTZ R128, R110, UR4, -R2.reuse ;  /* 0x000000046e807c23 */ /* 0x100fe20008010802 */
[----:B------:R-:W-:Y:S02]  /*19010*/  IMAD.MOV.U32 R110, RZ, RZ, R243 ;  /* 0x000000ffff6e7224 */ /* 0x000fe400078e00f3 */
[--C-:B------:R-:W-:Y:S01]  /*19020*/  FFMA.FTZ R64, R233, UR4, -R2.reuse ;  /* 0x00000004e9407c23 */ /* 0x100fe20008010802 */
[----:B-1----:R-:W-:Y:S01]  /*19030*/  F2FP.BF16.F32.PACK_AB R0, R107, R83 ;  /* 0x000000536b00723e */ /* 0x002fe200000010ff */
[----:B------:R-:W-:Y:S04]  /*19040*/  IMAD.WIDE.U32 R24, R15, -0x326172a9, RZ ;  /* 0xcd9e8d570f187825 */ /* 0x000fe800078e00ff */
[----:B------:R-:W-:Y:S01]  /*19050*/  FFMA.FTZ R74, R225, UR4, -R2 ;  /* 0x00000004e14a7c23 */ /* 0x000fe20008010802 */
[----:B------:R-:W-:Y:S01]  /*19060*/  MUFU.EX2 R233, R26 ;  /* 0x0000001a00e97308 */ /* 0x000fe20000000800 */
[----:B------:R-:W-:Y:S01]  /*19070*/  LOP3.LUT R42, R42, R0, RZ, 0xc0, !PT ;  /* 0x000000002a2a7212 */ /* 0x000fe200078ec0ff */
[----:B------:R-:W-:Y:S01]  /*19080*/  IMAD.MOV.U32 R119, RZ, RZ, R250 ;  /* 0x000000ffff777224 */ /* 0x000fe200078e00fa */
[----:B------:R-:W-:Y:S01]  /*19090*/  LOP3.LUT R10, R25, UR22, R10, 0x96, !PT ;  /* 0x00000016190a7c12 */ /* 0x000fe2000f8e960a */
[----:B------:R-:W-:Y:S01]  /*190a0*/  IMAD.MOV.U32 R21, RZ, RZ, R69 ;  /* 0x000000ffff157224 */ /* 0x000fe200078e0045 */
[----:B------:R-:W-:Y:S01]  /*190b0*/  F2FP.BF16.F32.PACK_AB R0, R110, R104 ;  /* 0x000000686e00723e */ /* 0x000fe200000010ff */
[----:B------:R-:W-:Y:S02]  /*190c0*/  IMAD.MOV.U32 R102, RZ, RZ, R27 ;  /* 0x000000ffff667224 */ /* 0x000fe400078e001b */
[----:B------:R-:W-:Y:S01]  /*190d0*/  FFMA.FTZ R27, R251, UR4, -R2 ;  /* 0x00000004fb1b7c23 */ /* 0x000fe20008010802 */
[----:B--2---:R-:W-:Y:S01]  /*190e0*/  IMAD.WIDE.U32 R14, R10, -0x2daee0ad, RZ ;  /* 0xd2511f530a0e7825 */ /* 0x004fe200078e00ff */
[----:B------:R-:W-:Y:S01]  /*190f0*/  LOP3.LUT R43, R43, R0, RZ, 0xc0, !PT ;  /* 0x000000002b2b7212 */ /* 0x000fe200078ec0ff */
[----:B------:R-:W-:Y:S01]  /*19100*/  MUFU.EX2 R225, R12 ;  /* 0x0000000c00e17308 */ /* 0x000fe20000000800 */
[----:B------:R-:W-:Y:S01]  /*19110*/  F2FP.BF16.F32.PACK_AB R0, R112, R178 ;  /* 0x000000b27000723e */ /* 0x000fe200000010ff */
[----:B------:R-:W-:Y:S01]  /*19120*/  IMAD.WIDE.U32 R10, R11, -0x326172a9, RZ ;  /* 0xcd9e8d570b0a7825 */ /* 0x000fe200078e00ff */
[----:B------:R-:W-:Y:S02]  /*19130*/  LOP3.LUT R8, R15, UR15, R8, 0x96, !PT ;  /* 0x0000000f0f087c12 */ /* 0x000fe4000f8e9608 */
[----:B------:R-:W-:Y:S01]  /*19140*/  LOP3.LUT R40, R40, R0, RZ, 0xc0, !PT ;  /* 0x0000000028287212 */ /* 0x000fe200078ec0ff */
[----:B------:R-:W-:Y:S01]  /*19150*/  IMAD.MOV.U32 R118, RZ, RZ, R86 ;  /* 0x000000ffff767224 */ /* 0x000fe200078e0056 */
[----:B------:R-:W-:Y:S01]  /*19160*/  F2FP.BF16.F32.PACK_AB R0, R21, R175 ;  /* 0x000000af1500723e */ /* 0x000fe200000010ff */
[----:B------:R-:W-:Y:S02]  /*19170*/  IMAD.MOV.U32 R239, RZ, RZ, R46 ;  /* 0x000000ffffef7224 */ /* 0x000fe400078e002e */
[----:B------:R1:W-:Y:S01]  /*19180*/  MUFU.EX2 R251, R16 ;  /* 0x0000001000fb7308 */ /* 0x0003e20000000800 */
[----:B------:R-:W-:Y:S01]  /*19190*/  FFMA.FTZ R93, R78, UR4, -R2 ;  /* 0x000000044e5d7c23 */ /* 0x000fe20008010802 */
[----:B------:R-:W-:Y:S01]  /*191a0*/  LOP3.LUT R41, R41, R0, RZ, 0xc0, !PT ;  /* 0x0000000029297212 */ /* 0x000fe200078ec0ff */
[----:B------:R-:W-:Y:S01]  /*191b0*/  IMAD.MOV.U32 R78, RZ, RZ, R118 ;  /* 0x000000ffff4e7224 */ /* 0x000fe200078e0076 */
[----:B------:R-:W-:Y:S01]  /*191c0*/  F2FP.BF16.F32.PACK_AB R0, R226, R173 ;  /* 0x000000ade200723e */ /* 0x000fe200000010ff */
[----:B------:R-:W-:Y:S02]  /*191d0*/  IMAD.MOV.U32 R118, RZ, RZ, R239 ;  /* 0x000000ffff767224 */ /* 0x000fe400078e00ef */
[--C-:B------:R-:W-:Y:S01]  /*191e0*/  FFMA.FTZ R46, R234, UR4, -R2.reuse ;  /* 0x00000004ea2e7c23 */ /* 0x100fe20008010802 */
[----:B------:R-:W-:Y:S01]  /*191f0*/  IMAD.WIDE.U32 R8, R8, -0x326172a9, RZ ;  /* 0xcd9e8d5708087825 */ /* 0x000fe200078e00ff */
[----:B------:R-:W-:Y:S01]  /*19200*/  LOP3.LUT R48, R48, R0, RZ, 0xc0, !PT ;  /* 0x0000000030307212 */ /* 0x000fe200078ec0ff */
[----:B------:R2:W-:Y:S02]  /*19210*/  MUFU.EX2 R239, R20 ;  /* 0x0000001400ef7308 */ /* 0x0005e40000000800 */
[----:B------:R-:W-:Y:S01]  /*19220*/  FFMA.FTZ R221, R5, UR4, -R2 ;  /* 0x0000000405dd7c23 */ /* 0x000fe20008010802 */
[----:B------:R-:W-:Y:S01]  /*19230*/  IMAD.MOV.U32 R111, RZ, RZ, R102 ;  /* 0x000000ffff6f7224 */ /* 0x000fe200078e0066 */
[C---:B------:R-:W-:Y:S01]  /*19240*/  LOP3.LUT R0, R8.reuse, 0xffff, RZ, 0xc0, !PT ;  /* 0x0000ffff08007812 */ /* 0x040fe200078ec0ff */
[----:B------:R-:W-:Y:S01]  /*19250*/  IMAD.MOV.U32 R102, RZ, RZ, R235 ;  /* 0x000000ffff667224 */ /* 0x000fe200078e00eb */
[----:B------:R-:W-:Y:S01]  /*19260*/  LOP3.LUT R5, R8, 0xff, RZ, 0xc0, !PT ;  /* 0x000000ff08057812 */ /* 0x000fe200078ec0ff */
[----:B------:R-:W-:Y:S01]  /*19270*/  IMAD.MOV.U32 R61, RZ, RZ, R103 ;  /* 0x000000ffff3d7224 */ /* 0x000fe200078e0067 */
[----:B------:R-:W-:Y:S02]  /*19280*/  SHF.R.U32.HI R0, RZ, 0x8, R0 ;  /* 0x00000008ff007819 */ /* 0x000fe40000011600 */
[----:B------:R3:W-:Y:S01]  /*19290*/  MUFU.EX2 R234, R17 ;  /* 0x0000001100ea7308 */ /* 0x0007e20000000800 */
[----:B------:R-:W-:Y:S01]  /*192a0*/  LOP3.LUT R10, R9, UR40, R10, 0x96, !PT ;  /* 0x00000028090a7c12 */ /* 0x000fe2000f8e960a */
[----:B-1----:R-:W-:Y:S01]  /*192b0*/  IMAD.MOV.U32 R16, RZ, RZ, R62 ;  /* 0x000000ffff107224 */ /* 0x002fe200078e003e */
[----:B------:R-:W-:Y:S01]  /*192c0*/  PRMT R62, R5, 0x5410, R0 ;  /* 0x00005410053e7816 */ /* 0x000fe20000000000 */
[----:B------:R-:W-:Y:S01]  /*192d0*/  IMAD.MOV.U32 R125, RZ, RZ, R229 ;  /* 0x000000ffff7d7224 */ /* 0x000fe200078e00e5 */
[----:B------:R-:W-:Y:S01]  /*192e0*/  SHF.R.U32.HI R5, RZ, 0x10, R8 ;  /* 0x00000010ff057819 */ /* 0x000fe20000011608 */
[----:B------:R-:W-:Y:S01]  /*192f0*/  FFMA.FTZ R86, R204, UR4, -R2 ;  /* 0x00000004cc567c23 */ /* 0x000fe20008010802 */
[----:B------:R-:W-:Y:S01]  /*19300*/  SHF.R.U32.HI R8, RZ, 0x18, R8 ;  /* 0x00000018ff087819 */ /* 0x000fe20000011608 */
[--C-:B------:R-:W-:Y:S01]  /*19310*/  FFMA.FTZ R103, R68, UR4, -R2.reuse ;  /* 0x0000000444677c23 */ /* 0x100fe20008010802 */
[----:B------:R-:W-:Y:S01]  /*19320*/  LOP3.LUT R5, R5, 0xff, RZ, 0xc0, !PT ;  /* 0x000000ff05057812 */ /* 0x000fe200078ec0ff */
[----:B------:R-:W-:Y:S01]  /*19330*/  IMAD.MOV.U32 R63, RZ, RZ, R61 ;  /* 0x000000ffff3f7224 */ /* 0x000fe200078e003d */
[----:B------:R-:W-:Y:S01]  /*19340*/  F2FP.BF16.F32.PACK_AB R0, R125, R174 ;  /* 0x000000ae7d00723e */ /* 0x000fe200000010ff */
[--C-:B------:R-:W-:Y:S01]  /*19350*/  FFMA.FTZ R204, R122, UR4, -R2.reuse ;  /* 0x000000047acc7c23 */ /* 0x100fe20008010802 */
[----:B------:R-:W-:Y:S01]  /*19360*/  FFMA.FTZ R217, R126, UR4, -R2 ;  /* 0x000000047ed97c23 */ /* 0x000fe20008010802 */
[----:B------:R-:W-:Y:S01]  /*19370*/  LOP3.LUT R2, R11, UR18, R24, 0x96, !PT ;  /* 0x000000120b027c12 */ /* 0x000fe2000f8e9618 */
[----:B--2---:R-:W-:Y:S01]  /*19380*/  IMAD.MOV.U32 R20, RZ, RZ, R228 ;  /* 0x000000ffff147224 */ /* 0x004fe200078e00e4 */
[----:B------:R-:W-:Y:S01]  /*19390*/  LOP3.LUT R49, R49, R0, RZ, 0xc0, !PT ;  /* 0x0000000031317212 */ /* 0x000fe200078ec0ff */
[----:B---3--:R-:W-:Y:S01]  /*193a0*/  IMAD.MOV.U32 R17, RZ, RZ, R63 ;  /* 0x000000ffff117224 */ /* 0x008fe200078e003f */
[----:B------:R-:W-:Y:S01]  /*193b0*/  PRMT R63, R5, 0x5410, R8 ;  /* 0x00005410053f7816 */ /* 0x000fe20000000008 */
[----:B------:R-:W-:Y:S01]  /*193c0*/  IMAD.MOV.U32 R61, RZ, RZ, R241 ;  /* 0x000000ffff3d7224 */ /* 0x000fe200078e00f1 */
[----:B------:R-:W-:Y:S01]  /*193d0*/  F2FP.BF16.F32.PACK_AB R0, R111, R20 ;  /* 0x000000146f00723e */ /* 0x000fe200000010ff */
[----:B------:R-:W-:Y:S01]  /*193e0*/  IMAD.WIDE.U32 R8, R2, -0x2daee0ad, RZ ;  /* 0xd2511f5302087825 */ /* 0x000fe200078e00ff */
[----:B------:R-:W-:Y:S02]  /*193f0*/  MUFU.EX2 R241, R30 ;  /* 0x0000001e00f17308 */ /* 0x000fe40000000800 */
[----:B------:R-:W-:Y:S01]  /*19400*/  LOP3.LUT R50, R50, R0, RZ, 0xc0, !PT ;  /* 0x0000000032327212 */ /* 0x000fe200078ec0ff */
[----:B------:R-:W-:Y:S01]  /*19410*/  IMAD.MOV.U32 R124, RZ, RZ, R102 ;  /* 0x000000ffff7c7224 */ /* 0x000fe200078e0066 */
[C---:B------:R-:W-:Y:S01]  /*19420*/  LOP3.LUT R0, R8.reuse, 0xffff, RZ, 0xc0, !PT ;  /* 0x0000ffff08007812 */ /* 0x040fe200078ec0ff */
[----:B----4-:R-:W-:Y:S01]  /*19430*/  IMAD.MOV.U32 R102, RZ, RZ, R248 ;  /* 0x000000ffff667224 */ /* 0x010fe200078e00f8 */
[----:B------:R-:W-:Y:S01]  /*19440*/  LOP3.LUT R2, R8, 0xff, RZ, 0xc0, !PT ;  /* 0x000000ff08027812 */ /* 0x000fe200078ec0ff */
[----:B------:R-:W-:Y:S01]  /*19450*/  IMAD.MOV.U32 R122, RZ, RZ, R231 ;  /* 0x000000ffff7a7224 */ /* 0x000fe200078e00e7 */
[----:B------:R-:W-:Y:S02]  /*19460*/  SHF.R.U32.HI R0, RZ, 0x8, R0 ;  /* 0x00000008ff007819 */ /* 0x000fe40000011600 */
[----:B------:R-:W-:Y:S01]  /*19470*/  MUFU.EX2 R248, R31 ;  /* 0x0000001f00f87308 */ /* 0x000fe20000000800 */
[----:B------:R-:W-:Y:S01]  /*19480*/  LOP3.LUT R5, R9, UR41, R14, 0x96, !PT ;  /* 0x0000002909057c12 */ /* 0x000fe2000f8e960e */
[----:B------:R-:W-:Y:S01]  /*19490*/  IMAD.MOV.U32 R69, RZ, RZ, R237 ;  /* 0x000000ffff457224 */ /* 0x000fe200078e00ed */
[----:B------:R-:W-:Y:S01]  /*194a0*/  PRMT R70, R2, 0x5410, R0 ;  /* 0x0000541002467816 */ /* 0x000fe20000000000 */
[----:B------:R-:W-:Y:S01]  /*194b0*/  IMAD.MOV.U32 R68, RZ, RZ, R236 ;  /* 0x000000ffff447224 */ /* 0x000fe200078e00ec */
[--C-:B------:R-:W-:Y:S01]  /*194c0*/  SHF.R.U32.HI R0, RZ, 0x10, R8.reuse ;  /* 0x00000010ff007819 */ /* 0x100fe20000011608 */
[----:B------:R-:W-:Y:S01]  /*194d0*/  IMAD.MOV.U32 R25, RZ, RZ, R69 ;  /* 0x000000ffff197224 */ /* 0x000fe200078e0045 */
[----:B------:R-:W-:Y:S01]  /*194e0*/  F2FP.BF16.F32.PACK_AB R2, R118, R120 ;  /* 0x000000787602723e */ /* 0x000fe200000010ff */
[----:B------:R-:W-:Y:S01]  /*194f0*/  IMAD.MOV.U32 R69, RZ, RZ, R61 ;  /* 0x000000ffff457224 */ /* 0x000fe200078e003d */
[----:B------:R-:W-:Y:S01]  /*19500*/  SHF.R.U32.HI R8, RZ, 0x18, R8 ;  /* 0x00000018ff087819 */ /* 0x000fe20000011608 */
[----:B------:R-:W-:Y:S01]  /*19510*/  MUFU.EX2 R237, R27 ;  /* 0x0000001b00ed7308 */ /* 0x000fe20000000800 */
[----:B------:R-:W-:Y:S01]  /*19520*/  LOP3.LUT R0, R0, 0xff, RZ, 0xc0, !PT ;  /* 0x000000ff00007812 */ /* 0x000fe200078ec0ff */
[----:B------:R-:W-:Y:S01]  /*19530*/  IMAD.MOV.U32 R24, RZ, RZ, R68 ;  /* 0x000000ffff187224 */ /* 0x000fe200078e0044 */
[----:B------:R-:W-:Y:S01]  /*19540*/  LOP3.LUT R51, R51, R2, RZ, 0xc0, !PT ;  /* 0x0000000233337212 */ /* 0x000fe200078ec0ff */
[----:B------:R-:W-:Y:S01]  /*19550*/  IMAD.MOV.U32 R68, RZ, RZ, R60 ;  /* 0x000000ffff447224 */ /* 0x000fe200078e003c */
[----:B------:R-:W-:Y:S02]  /*19560*/  LOP3.LUT R2, R10, 0xffff, RZ, 0xc0, !PT ;  /* 0x0000ffff0a027812 */ /* 0x000fe400078ec0ff */
[----:B------:R-:W-:Y:S01]  /*19570*/  PRMT R71, R0, 0x5410, R8 ;  /* 0x0000541000477816 */ /* 0x000fe20000000008 */
[----:B------:R-:W-:Y:S01]  /*19580*/  FMUL.FTZ R0, R3, UR4 ;  /* 0x0000000403007c20 */ /* 0x000fe20008410000 */
[----:B------:R-:W-:Y:S01]  /*19590*/  LOP3.LUT R3, R10, 0xff, RZ, 0xc0, !PT ;  /* 0x000000ff0a037812 */ /* 0x000fe200078ec0ff */
[----:B------:R-:W-:Y:S01]  /*195a0*/  MUFU.EX2 R228, R13 ;  /* 0x0000000d00e47308 */ /* 0x000fe20000000800 */
[----:B------:R-:W-:Y:S04]  /*195b0*/  SHF.R.U32.HI R2, RZ, 0x8, R2 ;  /* 0x00000008ff027819 */ /* 0x000fe80000011602 */
[----:B------:R-:W-:Y:S02]  /*195c0*/  PRMT R60, R3, 0x5410, R2 ;  /* 0x00005410033c7816 */ /* 0x000fe40000000002 */
[--C-:B------:R-:W-:Y:S03]  /*195d0*/  SHF.R.U32.HI R2, RZ, 0x10, R10.reuse ;  /* 0x00000010ff027819 */ /* 0x100fe6000001160a */
[----:B------:R1:W-:Y:S01]  /*195e0*/  MUFU.EX2 R235, R23 ;  /* 0x0000001700eb7308 */ /* 0x0003e20000000800 */
[----:B------:R-:W-:Y:S02]  /*195f0*/  SHF.R.U32.HI R10, RZ, 0x18, R10 ;  /* 0x00000018ff0a7819 */ /* 0x000fe4000001160a */
[----:B------:R-:W-:Y:S02]  /*19600*/  LOP3.LUT R2, R2, 0xff, RZ, 0xc0, !PT ;  /* 0x000000ff02027812 */ /* 0x000fe400078ec0ff */
[C---:B------:R-:W-:Y:S02]  /*19610*/  LOP3.LUT R3, R5.reuse, 0xff, RZ, 0xc0, !PT ;  /* 0x000000ff05037812 */ /* 0x040fe400078ec0ff */
[----:B------:R-:W-:Y:S03]  /*19620*/  PRMT R61, R2, 0x5410, R10 ;  /* 0x00005410023d7816 */ /* 0x000fe6000000000a */
[----:B------:R2:W-:Y:S01]  /*19630*/  MUFU.EX2 R229, R22 ;  /* 0x0000001600e57308 */ /* 0x0005e20000000800 */
[----:B------:R-:W-:Y:S01]  /*19640*/  LOP3.LUT R2, R5, 0xffff, RZ, 0xc0, !PT ;  /* 0x0000ffff05027812 */ /* 0x000fe200078ec0ff */
[----:B------:R-:W3:Y:S03]  /*19650*/  LDL.LU R10, [R1+0x4c] ;  /* 0x00004c00010a7983 */ /* 0x000ee60000300800 */
[----:B------:R-:W-:Y:S05]  /*19660*/  SHF.R.U32.HI R2, RZ, 0x8, R2 ;  /* 0x00000008ff027819 */ /* 0x000fea0000011602 */
[----:B------:R-:W4:Y:S01]  /*19670*/  MUFU.EX2 R0, R0 ;  /* 0x0000000000007308 */ /* 0x000f220000000800 */
[----:B-1----:R-:W-:Y:S09]  /*19680*/  IMAD.MOV.U32 R23, RZ, RZ, R69 ;  /* 0x000000ffff177224 */ /* 0x002ff200078e0045 */
[----:B------:R1:W-:Y:S01]  /*19690*/  MUFU.EX2 R231, R18 ;  /* 0x0000001200e77308 */ /* 0x0003e20000000800 */
[----:B--2---:R-:W-:Y:S04]  /*196a0*/  IMAD.MOV.U32 R22, RZ, RZ, R249 ;  /* 0x000000ffff167224 */ /* 0x004fe800078e00f9 */
[----:B------:R-:W-:Y:S02]  /*196b0*/  IMAD.MOV.U32 R126, RZ, RZ, R22 ;  /* 0x000000ffff7e7224 */ /* 0x000fe400078e0016 */
[----:B------:R-:W-:Y:S01]  /*196c0*/  IMAD.MOV.U32 R22, RZ, RZ, R68 ;  /* 0x000000ffff167224 */ /* 0x000fe200078e0044 */
[----:B------:R-:W-:Y:S01]  /*196d0*/  PRMT R68, R3, 0x5410, R2 ;  /* 0x0000541003447816 */ /* 0x000fe20000000002 */
[----:B------:R-:W-:Y:S01]  /*196e0*/  FMUL.FTZ R2, R4, UR4 ;  /* 0x0000000404027c20 */ /* 0x000fe20008410000 */
[--C-:B------:R-:W-:Y:S01]  /*196f0*/  SHF.R.U32.HI R4, RZ, 0x10, R5.reuse ;  /* 0x00000010ff047819 */ /* 0x100fe20000011605 */
[----:B----4-:R-:W-:Y:S01]  /*19700*/  FMUL.FTZ R9, R0, R153 ;  /* 0x0000009900097220 */ /* 0x010fe20000410000 */
[----:B------:R-:W-:Y:S01]  /*19710*/  SHF.R.U32.HI R5, RZ, 0x18, R5 ;  /* 0x00000018ff057819 */ /* 0x000fe20000011605 */
[----:B------:R2:W4:Y:S01]  /*19720*/  MUFU.EX2 R3, R2 ;  /* 0x0000000200037308 */ /* 0x0005220000000800 */
[----:B------:R-:W-:Y:S01]  /*19730*/  LOP3.LUT R4, R4, 0xff, RZ, 0xc0, !PT ;  /* 0x000000ff04047812 */ /* 0x000fe200078ec0ff */
[----:B------:R-:W-:Y:S02]  /*19740*/  IMAD.MOV.U32 R153, RZ, RZ, R17 ;  /* 0x000000ffff997224 */ /* 0x000fe400078e0011 */
[----:B------:R-:W-:Y:S01]  /*19750*/  FMUL.FTZ R8, R0, R152 ;  /* 0x0000009800087220 */ /* 0x000fe20000410000 */
[----:B-1----:R-:W-:Y:S01]  /*19760*/  IMAD.MOV.U32 R18, RZ, RZ, R226 ;  /* 0x000000ffff127224 */ /* 0x002fe200078e00e2 */
[----:B------:R-:W-:Y:S01]  /*19770*/  PRMT R69, R4, 0x5410, R5 ;  /* 0x0000541004457816 */ /* 0x000fe20000000005 */
[C---:B------:R-:W-:Y:S01]  /*19780*/  FMUL.FTZ R12, R0.reuse, R144 ;  /* 0x00000090000c7220 */ /* 0x040fe20000410000 */
[C---:B------:R-:W-:Y:S02]  /*19790*/  FMUL.FTZ R13, R0.reuse, R145 ;  /* 0x00000091000d7220 */ /* 0x040fe40000410000 */
[----:B------:R1:W-:Y:S01]  /*197a0*/  MUFU.EX2 R249, R32 ;  /* 0x0000002000f97308 */ /* 0x0003e20000000800 */
[----:B------:R-:W-:Y:S02]  /*197b0*/  IMAD.MOV.U32 R145, RZ, RZ, R21 ;  /* 0x000000ffff917224 */ /* 0x000fe400078e0015 */
[----:B------:R-:W-:Y:S02]  /*197c0*/  IMAD.MOV.U32 R152, RZ, RZ, R16 ;  /* 0x000000ffff987224 */ /* 0x000fe400078e0010 */
[----:B------:R-:W-:Y:S05]  /*197d0*/  IMAD.MOV.U32 R144, RZ, RZ, R104 ;  /* 0x000000ffff907224 */ /* 0x000fea00078e0068 */
[----:B------:R1:W-:Y:S01]  /*197e0*/  MUFU.EX2 R226, R33 ;  /* 0x0000002100e27308 */ /* 0x0003e20000000800 */
[----:B--2---:R-:W-:Y:S01]  /*197f0*/  FMUL.FTZ R2, R7, UR4 ;  /* 0x0000000407027c20 */ /* 0x004fe20008410000 */
[C---:B----4-:R-:W-:Y:S01]  /*19800*/  FMUL.FTZ R11, R3.reuse, R155 ;  /* 0x0000009b030b7220 */ /* 0x050fe20000410000 */
[C---:B------:R-:W-:Y:S01]  /*19810*/  FMUL.FTZ R14, R3.reuse, R146 ;  /* 0x00000092030e7220 */ /* 0x040fe20000410000 */
[C---:B------:R-:W-:Y:S01]  /*19820*/  FMUL.FTZ R15, R3.reuse, R147 ;  /* 0x00000093030f7220 */ /* 0x040fe20000410000 */
[C---:B------:R-:W-:Y:S01]  /*19830*/  FMUL.FTZ R26, R3.reuse, R142 ;  /* 0x0000008e031a7220 */ /* 0x040fe20000410000 */
[C---:B------:R-:W-:Y:S01]  /*19840*/  FMUL.FTZ R27, R3.reuse, R143 ;  /* 0x0000008f031b7220 */ /* 0x040fe20000410000 */
[C---:B------:R-:W-:Y:S03]  /*19850*/  FMUL.FTZ R30, R3.reuse, R138 ;  /* 0x0000008a031e7220 */ /* 0x040fe60000410000 */
[----:B------:R-:W2:Y:S01]  /*19860*/  MUFU.EX2 R2, R2 ;  /* 0x0000000200027308 */ /* 0x000ea20000000800 */
[C---:B------:R-:W-:Y:S01]  /*19870*/  FMUL.FTZ R31, R3.reuse, R139 ;  /* 0x0000008b031f7220 */ /* 0x040fe20000410000 */
[----:B-1----:R-:W-:Y:S02]  /*19880*/  IMAD.MOV.U32 R32, RZ, RZ, R24 ;  /* 0x000000ffff207224 */ /* 0x002fe400078e0018 */
[C---:B------:R-:W-:Y:S01]  /*19890*/  FMUL.FTZ R24, R0.reuse, R140 ;  /* 0x0000008c00187220 */ /* 0x040fe20000410000 */
[----:B------:R-:W-:Y:S02]  /*198a0*/  IMAD.MOV.U32 R140, RZ, RZ, R20 ;  /* 0x000000ffff8c7224 */ /* 0x000fe400078e0014 */
[----:B------:R-:W-:Y:S03]  /*198b0*/  IMAD.MOV.U32 R142, RZ, RZ, R78 ;  /* 0x000000ffff8e7224 */ /* 0x000fe600078e004e */
[----:B------:R1:W-:Y:S01]  /*198c0*/  MUFU.EX2 R243, R28 ;  /* 0x0000001c00f37308 */ /* 0x0003e20000000800 */
[----:B------:R-:W-:Y:S02]  /*198d0*/  IMAD.MOV.U32 R33, RZ, RZ, R25 ;  /* 0x000000ffff217224 */ /* 0x000fe400078e0019 */
[----:B------:R-:W-:Y:S01]  /*198e0*/  FMUL.FTZ R25, R0, R141 ;  /* 0x0000008d00197220 */ /* 0x000fe20000410000 */
[----:B------:R-:W-:Y:S02]  /*198f0*/  IMAD.MOV.U32 R141, RZ, RZ, R18 ;  /* 0x000000ffff8d7224 */ /* 0x000fe400078e0012 */
[----:B------:R-:W-:Y:S02]  /*19900*/  IMAD.MOV.U32 R143, RZ, RZ, R79 ;  /* 0x000000ffff8f7224 */ /* 0x000fe400078e004f */
[----:B------:R-:W-:Y:S02]  /*19910*/  IMAD.MOV.U32 R139, RZ, RZ, R140 ;  /* 0x000000ffff8b7224 */ /* 0x000fe400078e008c */
[----:B------:R4:W-:Y:S01]  /*19920*/  MUFU.EX2 R250, R29 ;  /* 0x0000001d00fa7308 */ /* 0x0009e20000000800 */
[C---:B--2---:R-:W-:Y:S01]  /*19930*/  FMUL.FTZ R17, R2.reuse, R161 ;  /* 0x000000a102117220 */ /* 0x044fe20000410000 */
[C---:B------:R-:W-:Y:S01]  /*19940*/  FMUL.FTZ R4, R2.reuse, R164 ;  /* 0x000000a402047220 */ /* 0x040fe20000410000 */
[C---:B------:R-:W-:Y:S01]  /*19950*/  FMUL.FTZ R5, R2.reuse, R165 ;  /* 0x000000a502057220 */ /* 0x040fe20000410000 */
[C---:B------:R-:W-:Y:S01]  /*19960*/  FMUL.FTZ R16, R2.reuse, R160 ;  /* 0x000000a002107220 */ /* 0x040fe20000410000 */
[C---:B------:R-:W-:Y:S01]  /*19970*/  FMUL.FTZ R20, R2.reuse, R156 ;  /* 0x0000009c02147220 */ /* 0x040fe20000410000 */
[----:B------:R-:W-:Y:S01]  /*19980*/  FMUL.FTZ R21, R2, R157 ;  /* 0x0000009d02157220 */ /* 0x000fe20000410000 */
[----:B------:R-:W-:Y:S03]  /*19990*/  IMAD.MOV.U32 R140, RZ, RZ, R152 ;  /* 0x000000ffff8c7224 */ /* 0x000fe600078e0098 */
[----:B------:R2:W-:Y:S01]  /*199a0*/  MUFU.EX2 R236, R19 ;  /* 0x0000001300ec7308 */ /* 0x0005e20000000800 */
[----:B-1----:R-:W-:Y:S01]  /*199b0*/  FMUL.FTZ R28, R0, R136 ;  /* 0x00000088001c7220 */ /* 0x002fe20000410000 */
[----:B------:R-:W-:Y:S02]  /*199c0*/  IMAD.MOV.U32 R136, RZ, RZ, R32 ;  /* 0x000000ffff887224 */ /* 0x000fe400078e0020 */
[----:B------:R-:W-:Y:S01]  /*199d0*/  FMUL.FTZ R32, R2, R148 ;  /* 0x0000009402207220 */ /* 0x000fe20000410000 */
[----:B------:R-:W-:Y:S02]  /*199e0*/  IMAD.MOV.U32 R148, RZ, RZ, R22 ;  /* 0x000000ffff947224 */ /* 0x000fe400078e0016 */
[----:B------:R-:W-:Y:S03]  /*199f0*/  IMAD.MOV.U32 R138, RZ, RZ, R83 ;  /* 0x000000ffff8a7224 */ /* 0x000fe600078e0053 */
[----:B------:R-:W-:Y:S01]  /*19a00*/  MUFU.EX2 R160, R45 ;  /* 0x0000002d00a07308 */ /* 0x000fe20000000800 */
[----:B----4-:R-:W-:Y:S01]  /*19a10*/  FMUL.FTZ R29, R0, R137 ;  /* 0x00000089001d7220 */ /* 0x010fe20000410000 */
[----:B------:R-:W-:Y:S02]  /*19a20*/  IMAD.MOV.U32 R137, RZ, RZ, R33 ;  /* 0x000000ffff897224 */ /* 0x000fe400078e0021 */
[----:B------:R-:W-:Y:S01]  /*19a30*/  FMUL.FTZ R33, R2, R149 ;  /* 0x0000009502217220 */ /* 0x000fe20000410000 */
[----:B------:R-:W-:Y:S05]  /*19a40*/  IMAD.MOV.U32 R149, RZ, RZ, R23 ;  /* 0x000000ffff957224 */ /* 0x000fea00078e0017 */
[----:B------:R-:W-:Y:S01]  /*19a50*/  MUFU.EX2 R165, R46 ;  /* 0x0000002e00a57308 */ /* 0x000fe20000000800 */
[----:B--2---:R-:W-:Y:S09]  /*19a60*/  IMAD.MOV.U32 R19, RZ, RZ, R230 ;  /* 0x000000ffff137224 */ /* 0x004ff200078e00e6 */
[----:B------:R-:W-:Y:S10]  /*19a70*/  MUFU.EX2 R230, R34 ;  /* 0x0000002200e67308 */ /* 0x000ff40000000800 */
[----:B------:R-:W-:Y:S10]  /*19a80*/  MUFU.EX2 R164, R67 ;  /* 0x0000004300a47308 */ /* 0x000ff40000000800 */
[----:B------:R-:W-:Y:S10]  /*19a90*/  MUFU.EX2 R157, R74 ;  /* 0x0000004a009d7308 */ /* 0x000ff40000000800 */
[----:B------:R-:W-:Y:S10]  /*19aa0*/  MUFU.EX2 R147, R91 ;  /* 0x0000005b00937308 */ /* 0x000ff40000000800 */
[----:B------:R1:W-:Y:S10]  /*19ab0*/  MUFU.EX2 R156, R90 ;  /* 0x0000005a009c7308 */ /* 0x0003f40000000800 */
[----:B------:R2:W-:Y:S10]  /*19ac0*/  MUFU.EX2 R155, R94 ;  /* 0x0000005e009b7308 */ /* 0x0005f40000000800 */
[----:B------:R-:W-:Y:S01]  /*19ad0*/  MUFU.EX2 R146, R93 ;  /* 0x0000005d00927308 */ /* 0x000fe20000000800 */
[----:B-1----:R-:W-:Y:S09]  /*19ae0*/  IMAD.MOV.U32 R90, RZ, RZ, R140 ;  /* 0x000000ffff5a7224 */ /* 0x002ff200078e008c */
[----:B------:R-:W-:Y:S01]  /*19af0*/  MUFU.EX2 R152, R92 ;  /* 0x0000005c00987308 */ /* 0x000fe20000000800 */
[----:B--2---:R-:W-:Y:S02]  /*19b00*/  IMAD.MOV.U32 R94, RZ, RZ, R142 ;  /* 0x000000ffff5e7224 */ /* 0x004fe400078e008e */
[----:B------:R-:W-:Y:S01]  /*19b10*/  FFMA.FTZ R173, R0, R123, R173 ;  /* 0x0000007b00ad7223 */ /* 0x000fe200000100ad */
[----:B------:R-:W-:Y:S06]  /*19b20*/  IMAD.MOV.U32 R123, RZ, RZ, R102 ;  /* 0x000000ffff7b7224 */ /* 0x000fec00078e0066 */
[----:B------:R-:W1:Y:S01]  /*19b30*/  MUFU.EX2 R0, R6 ;  /* 0x0000000600007308 */ /* 0x000e620000000800 */
[----:B------:R-:W2:Y:S09]  /*19b40*/  LDL.LU R102, [R1+0x50] ;  /* 0x0000500001667983 */ /* 0x000eb20000300800 */
[----:B------:R4:W-:Y:S10]  /*19b50*/  MUFU.EX2 R142, R127 ;  /* 0x0000007f008e7308 */ /* 0x0009f40000000800 */
[----:B------:R-:W-:Y:S01]  /*19b60*/  MUFU.EX2 R140, R96 ;  /* 0x00000060008c7308 */ /* 0x000fe20000000800 */
[C---:B-1----:R-:W-:Y:S01]  /*19b70*/  FMUL.FTZ R6, R0.reuse, R166 ;  /* 0x000000a600067220 */ /* 0x042fe20000410000 */
[C---:B------:R-:W-:Y:S01]  /*19b80*/  FMUL.FTZ R18, R0.reuse, R162 ;  /* 0x000000a200127220 */ /* 0x040fe20000410000 */
[----:B------:R-:W-:Y:S02]  /*19b90*/  IMAD.MOV.U32 R162, RZ, RZ, R19 ;  /* 0x000000ffffa27224 */ /* 0x000fe400078e0013 */
[C---:B------:R-:W-:Y:S01]  /*19ba0*/  FMUL.FTZ R7, R0.reuse, R167 ;  /* 0x000000a700077220 */ /* 0x040fe20000410000 */
[C---:B------:R-:W-:Y:S01]  /*19bb0*/  FMUL.FTZ R19, R0.reuse, R163 ;  /* 0x000000a300137220 */ /* 0x040fe20000410000 */
[C---:B------:R-:W-:Y:S01]  /*19bc0*/  FMUL.FTZ R22, R0.reuse, R158 ;  /* 0x0000009e00167220 */ /* 0x040fe20000410000 */
[C---:B------:R-:W-:Y:S02]  /*19bd0*/  FMUL.FTZ R23, R0.reuse, R159 ;  /* 0x0000009f00177220 */ /* 0x040fe40000410000 */
[----:B------:R-:W-:Y:S01]  /*19be0*/  MUFU.EX2 R166, R64 ;  /* 0x0000004000a67308 */ /* 0x000fe20000000800 */
[----:B------:R-:W-:Y:S01]  /*19bf0*/  FMUL.FTZ R34, R0, R150 ;  /* 0x0000009600227220 */ /* 0x000fe20000410000 */
[----:B------:R-:W-:Y:S02]  /*19c00*/  IMAD.MOV.U32 R163, RZ, RZ, R141 ;  /* 0x000000ffffa37224 */ /* 0x000fe400078e008d */
[----:B------:R-:W-:Y:S02]  /*19c10*/  IMAD.MOV.U32 R141, RZ, RZ, R153 ;  /* 0x000000ffff8d7224 */ /* 0x000fe400078e0099 */
[----:B------:R-:W-:Y:S04]  /*19c20*/  IMAD.MOV.U32 R150, RZ, RZ, R136 ;  /* 0x000000ffff967224 */ /* 0x000fe800078e0088 */
[----:B------:R-:W-:Y:S01]  /*19c30*/  MUFU.EX2 R167, R47 ;  /* 0x0000002f00a77308 */ /* 0x000fe20000000800 */
[----:B------:R-:W-:Y:S02]  /*19c40*/  IMAD.MOV.U32 R136, RZ, RZ, R145 ;  /* 0x000000ffff887224 */ /* 0x000fe400078e0091 */
[----:B------:R-:W-:Y:S02]  /*19c50*/  IMAD.MOV.U32 R91, RZ, RZ, R141 ;  /* 0x000000ffff5b7224 */ /* 0x000fe400078e008d */
[----:B----4-:R-:W-:Y:S05]  /*19c60*/  IMAD.MOV.U32 R127, RZ, RZ, R139 ;  /* 0x000000ffff7f7224 */ /* 0x010fea00078e008b */
[----:B------:R-:W-:Y:S10]  /*19c70*/  MUFU.EX2 R159, R73 ;  /* 0x00000049009f7308 */ /* 0x000ff40000000800 */
[----:B------:R-:W-:Y:S10]  /*19c80*/  MUFU.EX2 R158, R72 ;  /* 0x00000048009e7308 */ /* 0x000ff40000000800 */
[----:B------:R1:W-:Y:S10]  /*19c90*/  MUFU.EX2 R145, R87 ;  /* 0x0000005700917308 */ /* 0x0003f40000000800 */
[----:B------:R4:W-:Y:S10]  /*19ca0*/  MUFU.EX2 R153, R86 ;  /* 0x0000005600997308 */ /* 0x0009f40000000800 */
[----:B------:R-:W-:Y:S01]  /*19cb0*/  MUFU.EX2 R113, R113 ;  /* 0x0000007100717308 */ /* 0x000fe20000000800 */
[----:B-1----:R-:W-:Y:S09]  /*19cc0*/  IMAD.MOV.U32 R87, RZ, RZ, R101 ;  /* 0x000000ffff577224 */ /* 0x002ff200078e0065 */
[----:B------:R-:W-:Y:S01]  /*19cd0*/  MUFU.EX2 R103, R103 ;  /* 0x0000006700677308 */ /* 0x000fe20000000800 */
[----:B----4-:R-:W-:Y:S04]  /*19ce0*/  IMAD.MOV.U32 R86, RZ, RZ, R100 ;  /* 0x000000ffff567224 */ /* 0x010fe800078e0064 */
[----:B------:R-:W-:Y:S05]  /*19cf0*/  IMAD.MOV.U32 R96, RZ, RZ, R86 ;  /* 0x000000ffff607224 */ /* 0x000fea00078e0056 */
[----:B------:R-:W-:Y:S01]  /*19d00*/  MUFU.EX2 R108, R108 ;  /* 0x0000006c006c7308 */ /* 0x000fe20000000800 */
[C---:B---3--:R-:W-:Y:S01]  /*19d10*/  FFMA.FTZ R174, R3.reuse, R10, R174 ;  /* 0x0000000a03ae7223 */ /* 0x048fe200000100ae */
[----:B------:R-:W-:Y:S02]  /*19d20*/  FMUL.FTZ R10, R3, R154 ;  /* 0x0000009a030a7220 */ /* 0x000fe40000410000 */
[----:B------:R-:W3:Y:S06]  /*19d30*/  LDL.LU R3, [R1+0x54] ;  /* 0x0000540001037983 */ /* 0x000eec0000300800 */
[----:B------:R1:W-:Y:S01]  /*19d40*/  MUFU.EX2 R154, R95 ;  /* 0x0000005f009a7308 */ /* 0x0003e20000000800 */
[----:B------:R-:W4:Y:S01]  /*19d50*/  LDL R161, [R1+0x14] ;  /* 0x0000140001a17983 */ /* 0x000f220000100800 */
[----:B-1----:R-:W-:Y:S08]  /*19d60*/  IMAD.MOV.U32 R95, RZ, RZ, R143 ;  /* 0x000000ffff5f7224 */ /* 0x002ff000078e008f */
[----:B------:R-:W-:Y:S10]  /*19d70*/  MUFU.EX2 R143, R134 ;  /* 0x00000086008f7308 */ /* 0x000ff40000000800 */
[----:B------:R-:W-:Y:S01]  /*19d80*/  MUFU.EX2 R134, R99 ;  /* 0x0000006300867308 */ /* 0x000fe20000000800 */
[----:B--2---:R-:W-:Y:S01]  /*19d90*/  FFMA.FTZ R102, R2, R102, R178 ;  /* 0x0000006602667223 */ /* 0x004fe200000100b2 */
[----:B------:R-:W-:Y:S08]  /*19da0*/  F2FP.BF16.F32.PACK_AB R2, R189, R122 ;  /* 0x0000007abd02723e */ /* 0x000ff000000010ff */
[----:B------:R1:W-:Y:S02]  /*19db0*/  MUFU.EX2 R178, R35 ;  /* 0x0000002300b27308 */ /* 0x0003e40000000800 */
[C---:B-1----:R-:W-:Y:S01]  /*19dc0*/  FMUL.FTZ R35, R0.reuse, R151 ;  /* 0x0000009700237220 */ /* 0x042fe20000410000 */
[----:B------:R-:W-:Y:S02]  /*19dd0*/  IMAD.MOV.U32 R151, RZ, RZ, R137 ;  /* 0x000000ffff977224 */ /* 0x000fe400078e0089 */
[----:B------:R-:W-:Y:S05]  /*19de0*/  IMAD.MOV.U32 R137, RZ, RZ, R144 ;  /* 0x000000ffff897224 */ /* 0x000fea00078e0090 */
[----:B------:R-:W-:Y:S10]  /*19df0*/  MUFU.EX2 R144, R133 ;  /* 0x0000008500907308 */ /* 0x000ff40000000800 */
[----:B------:R-:W-:Y:S01]  /*19e00*/  MUFU.EX2 R133, R98 ;  /* 0x0000006200857308 */ /* 0x000fe20000000800 */
[----:B---3--:R-:W-:Y:S01]  /*19e10*/  FFMA.FTZ R104, R0, R3, R175 ;  /* 0x0000000300687223 */ /* 0x008fe200000100af */
[----:B------:R-:W-:Y:S08]  /*19e20*/  F2FP.BF16.F32.PACK_AB R3, R123, R246 ;  /* 0x000000f67b03723e */ /* 0x000ff000000010ff */
[----:B------:R1:W2:Y:S01]  /*19e30*/  MUFU.EX2 R175, R44 ;  /* 0x0000002c00af7308 */ /* 0x0002a20000000800 */
[----:B------:R-:W-:Y:S02]  /*19e40*/  F2FP.BF16.F32.PACK_AB R0, R188, R162 ;  /* 0x000000a2bc00723e */ /* 0x000fe400000010ff */
[--C-:B----4-:R-:W-:Y:S02]  /*19e50*/  HSET2.LE.AND R54, R54, R161.reuse, PT ;  /* 0x000000a136367233 */ /* 0x110fe40003803000 */
[--C-:B------:R-:W-:Y:S02]  /*19e60*/  HSET2.LE.AND R52, R52, R161.reuse, PT ;  /* 0x000000a134347233 */ /* 0x100fe40003803000 */
[--C-:B------:R-:W-:Y:S02]  /*19e70*/  HSET2.LE.AND R53, R53, R161.reuse, PT ;  /* 0x000000a135357233 */ /* 0x100fe40003803000 */
[----:B------:R-:W-:Y:S02]  /*19e80*/  LOP3.LUT R54, R54, R2, RZ, 0xc0, !PT ;  /* 0x0000000236367212 */ /* 0x000fe400078ec0ff */
[----:B------:R-:W-:Y:S02]  /*19e90*/  F2FP.BF16.F32.PACK_AB R2, R124, R119 ;  /* 0x000000777c02723e */ /* 0x000fe400000010ff */
[--C-:B------:R-:W-:Y:S02]  /*19ea0*/  HSET2.LE.AND R55, R55, R161.reuse, PT ;  /* 0x000000a137377233 */ /* 0x100fe40003803000 */
[----:B------:R-:W-:Y:S02]  /*19eb0*/  LOP3.LUT R52, R52, R2, RZ, 0xc0, !PT ;  /* 0x0000000234347212 */ /* 0x000fe400078ec0ff */
[----:B------:R-:W-:Y:S02]  /*19ec0*/  LOP3.LUT R53, R53, R3, RZ, 0xc0, !PT ;  /* 0x0000000335357212 */ /* 0x000fe400078ec0ff */
[--C-:B------:R-:W-:Y:S02]  /*19ed0*/  HSET2.LE.AND R58, R58, R161.reuse, PT ;  /* 0x000000a13a3a7233 */ /* 0x100fe40003803000 */
[--C-:B------:R-:W-:Y:S02]  /*19ee0*/  HSET2.LE.AND R59, R59, R161.reuse, PT ;  /* 0x000000a13b3b7233 */ /* 0x100fe40003803000 */
[----:B------:R-:W-:Y:S02]  /*19ef0*/  F2FP.BF16.F32.PACK_AB R2, R187, R238 ;  /* 0x000000eebb02723e */ /* 0x000fe400000010ff */
[----:B------:R-:W-:Y:S02]  /*19f00*/  F2FP.BF16.F32.PACK_AB R3, R244, R247 ;  /* 0x000000f7f403723e */ /* 0x000fe400000010ff */
[----:B------:R-:W-:Y:S02]  /*19f10*/  LOP3.LUT R55, R55, R0, RZ, 0xc0, !PT ;  /* 0x0000000037377212 */ /* 0x000fe400078ec0ff */
[--C-:B------:R-:W-:Y:S02]  /*19f20*/  HSET2.LE.AND R57, R57, R161.reuse, PT ;  /* 0x000000a139397233 */ /* 0x100fe40003803000 */
[----:B------:R-:W-:Y:S02]  /*19f30*/  F2FP.BF16.F32.PACK_AB R0, R245, R232 ;  /* 0x000000e8f500723e */ /* 0x000fe400000010ff */
[----:B------:R-:W-:Y:S02]  /*19f40*/  LOP3.LUT R58, R58, R2, RZ, 0xc0, !PT ;  /* 0x000000023a3a7212 */ /* 0x000fe400078ec0ff */
[----:B------:R-:W-:Y:S01]  /*19f50*/  LOP3.LUT R59, R59, R3, RZ, 0xc0, !PT ;  /* 0x000000033b3b7212 */ /* 0x000fe200078ec0ff */
[----:B------:R-:W-:Y:S01]  /*19f60*/  IMAD.U32 R3, RZ, RZ, UR42 ;  /* 0x0000002aff037e24 */ /* 0x000fe2000f8e00ff */
[--C-:B------:R-:W-:Y:S02]  /*19f70*/  HSET2.LE.AND R60, R60, R161.reuse, PT ;  /* 0x000000a13c3c7233 */ /* 0x100fe40003803000 */
[----:B------:R-:W-:Y:S02]  /*19f80*/  F2FP.BF16.F32.PACK_AB R2, R240, R229 ;  /* 0x000000e5f002723e */ /* 0x000fe400000010ff */
[----:B------:R-:W-:Y:S02]  /*19f90*/  LOP3.LUT R57, R57, R0, RZ, 0xc0, !PT ;  /* 0x0000000039397212 */ /* 0x000fe400078ec0ff */
[--C-:B------:R-:W-:Y:S02]  /*19fa0*/  HSET2.LE.AND R62, R62, R161.reuse, PT ;  /* 0x000000a13e3e7233 */ /* 0x100fe40003803000 */
[--C-:B------:R-:W-:Y:S02]  /*19fb0*/  HSET2.LE.AND R56, R56, R161.reuse, PT ;  /* 0x000000a138387233 */ /* 0x100fe40003803000 */
[----:B------:R-:W-:Y:S02]  /*19fc0*/  F2FP.BF16.F32.PACK_AB R0, R135, R186 ;  /* 0x000000ba8700723e */ /* 0x000fe400000010ff */
[----:B------:R-:W-:Y:S02]  /*19fd0*/  LOP3.LUT R60, R60, R2, RZ, 0xc0, !PT ;  /* 0x000000023c3c7212 */ /* 0x000fe400078ec0ff */
[--C-:B------:R-:W-:Y:S02]  /*19fe0*/  HSET2.LE.AND R64, R76, R161.reuse, PT ;  /* 0x000000a14c407233 */ /* 0x100fe40003803000 */
[----:B-1----:R-:W-:Y:S02]  /*19ff0*/  F2FP.BF16.F32.PACK_AB R44, R126, R242 ;  /* 0x000000f27e2c723e */ /* 0x002fe400000010ff */
[----:B------:R-:W-:Y:S02]  /*1a000*/  LOP3.LUT R45, R141, UR27, R3, 0x96, !PT ;  /* 0x0000001b8d2d7c12 */ /* 0x000fe4000f8e9603 */
[----:B------:R-:W-:Y:S01]  /*1a010*/  F2FP.BF16.F32.PACK_AB R2, R235, R228 ;  /* 0x000000e4eb02723e */ /* 0x000fe200000010ff */
[----:B------:R-:W1:Y:S01]  /*1a020*/  MUFU.EX2 R141, R132 ;  /* 0x00000084008d7308 */ /* 0x000e620000000800 */
[----:B------:R-:W-:Y:S01]  /*1a030*/  LOP3.LUT R62, R62, R0, RZ, 0xc0, !PT ;  /* 0x000000003e3e7212 */ /* 0x000fe200078ec0ff */
[----:B------:R-:W-:Y:S01]  /*1a040*/  IMAD.WIDE.U32 R46, R45, -0x326172a9, RZ ;  /* 0xcd9e8d572d2e7825 */ /* 0x000fe200078e00ff */
[--C-:B------:R-:W-:Y:S02]  /*1a050*/  HSET2.LE.AND R63, R63, R161.reuse, PT ;  /* 0x000000a13f3f7233 */ /* 0x100fe40003803000 */
[----:B------:R-:W-:Y:S02]  /*1a060*/  LOP3.LUT R56, R56, R44, RZ, 0xc0, !PT ;  /* 0x0000002c38387212 */ /* 0x000fe400078ec0ff */
[----:B------:R-:W-:Y:S03]  /*1a070*/  F2FP.BF16.F32.PACK_AB R0, R252, R251 ;  /* 0x000000fbfc00723e */ /* 0x000fe600000010ff */
[----:B------:R3:W4:Y:S01]  /*1a080*/  MUFU.EX2 R132, R97 ;  /* 0x0000006100847308 */ /* 0x0007220000000800 */
[--C-:B------:R-:W-:Y:S02]  /*1a090*/  HSET2.LE.AND R66, R66, R161.reuse, PT ;  /* 0x000000a142427233 */ /* 0x100fe40003803000 */
[----:B------:R-:W-:Y:S02]  /*1a0a0*/  LOP3.LUT R64, R64, R2, RZ, 0xc0, !PT ;  /* 0x0000000240407212 */ /* 0x000fe400078ec0ff */
[--C-:B------:R-:W-:Y:S02]  /*1a0b0*/  HSET2.LE.AND R70, R70, R161.reuse, PT ;  /* 0x000000a146467233 */ /* 0x100fe40003803000 */
[----:B------:R-:W-:Y:S02]  /*1a0c0*/  F2FP.BF16.F32.PACK_AB R44, R243, R233 ;  /* 0x000000e9f32c723e */ /* 0x000fe400000010ff */
[----:B------:R-:W-:Y:S02]  /*1a0d0*/  F2FP.BF16.F32.PACK_AB R2, R249, R250 ;  /* 0x000000faf902723e */ /* 0x000fe400000010ff */
[----:B------:R-:W-:Y:S02]  /*1a0e0*/  LOP3.LUT R63, R63, R0, RZ, 0xc0, !PT ;  /* 0x000000003f3f7212 */ /* 0x000fe400078ec0ff */
[--C-:B------:R-:W-:Y:S02]  /*1a0f0*/  HSET2.LE.AND R61, R61, R161.reuse, PT ;  /* 0x000000a13d3d7233 */ /* 0x100fe40003803000 */
[--C-:B------:R-:W-:Y:S02]  /*1a100*/  HSET2.LE.AND R65, R65, R161.reuse, PT ;  /* 0x000000a141417233 */ /* 0x100fe40003803000 */
[----:B------:R-:W-:Y:S01]  /*1a110*/  F2FP.BF16.F32.PACK_AB R0, R239, R234 ;  /* 0x000000eaef00723e */ /* 0x000fe200000010ff */
[----:B---3--:R-:W-:Y:S01]  /*1a120*/  IMAD.MOV.U32 R97, RZ, RZ, R87 ;  /* 0x000000ffff617224 */ /* 0x008fe200078e0057 */
[----:B------:R-:W-:Y:S02]  /*1a130*/  LOP3.LUT R66, R66, R44, RZ, 0xc0, !PT ;  /* 0x0000002c42427212 */ /* 0x000fe400078ec0ff */
[----:B------:R-:W-:Y:S02]  /*1a140*/  LOP3.LUT R70, R70, R2, RZ, 0xc0, !PT ;  /* 0x0000000246467212 */ /* 0x000fe400078ec0ff */
[--C-:B------:R-:W-:Y:S02]  /*1a150*/  HSET2.LE.AND R69, R69, R161.reuse, PT ;  /* 0x000000a145457233 */ /* 0x100fe40003803000 */
[----:B------:R-:W-:Y:S02]  /*1a160*/  F2FP.BF16.F32.PACK_AB R3, R231, R225 ;  /* 0x000000e1e703723e */ /* 0x000fe400000010ff */
[----:B------:R-:W-:Y:S02]  /*1a170*/  LOP3.LUT R44, R47, UR11, R148, 0x96, !PT ;  /* 0x0000000b2f2c7c12 */ /* 0x000fe4000f8e9694 */
[----:B--2---:R-:W-:Y:S02]  /*1a180*/  F2FP.BF16.F32.PACK_AB R2, R175, R178 ;  /* 0x000000b2af02723e */ /* 0x004fe400000010ff */
[----:B------:R-:W-:Y:S02]  /*1a190*/  LOP3.LUT R61, R61, R0, RZ, 0xc0, !PT ;  /* 0x000000003d3d7212 */ /* 0x000fe400078ec0ff */
[--C-:B------:R-:W-:Y:S02]  /*1a1a0*/  HSET2.LE.AND R67, R75, R161.reuse, PT ;  /* 0x000000a14b437233 */ /* 0x100fe40003803000 */
[----:B------:R-:W-:Y:S02]  /*1a1b0*/  LOP3.LUT R65, R65, R3, RZ, 0xc0, !PT ;  /* 0x0000000341417212 */ /* 0x000fe400078ec0ff */
[----:B------:R-:W-:Y:S02]  /*1a1c0*/  F2FP.BF16.F32.PACK_AB R0, R237, R236 ;  /* 0x000000eced00723e */ /* 0x000fe400000010ff */
[--C-:B------:R-:W-:Y:S02]  /*1a1d0*/  HSET2.LE.AND R71, R71, R161.reuse, PT ;  /* 0x000000a147477233 */ /* 0x100fe40003803000 */
[----:B------:R-:W-:Y:S02]  /*1a1e0*/  LOP3.LUT R78, R47, UR11, R100, 0x96, !PT ;  /* 0x0000000b2f4e7c12 */ /* 0x000fe4000f8e9664 */
[--C-:B------:R-:W-:Y:S02]  /*1a1f0*/  LOP3.LUT R79, R85, UR10, R46.reuse, 0x96, !PT ;  /* 0x0000000a554f7c12 */ /* 0x100fe4000f8e962e */
[----:B------:R-:W-:Y:S01]  /*1a200*/  LOP3.LUT R45, R89, UR10, R46, 0x96, !PT ;  /* 0x0000000a592d7c12 */ /* 0x000fe2000f8e962e */
[----:B------:R-:W-:Y:S01]  /*1a210*/  IMAD.WIDE.U32 R46, R44, -0x2daee0ad, RZ ;  /* 0xd2511f532c2e7825 */ /* 0x000fe200078e00ff */
[----:B------:R-:W-:Y:S02]  /*1a220*/  LOP3.LUT R69, R69, R2, RZ, 0xc0, !PT ;  /* 0x0000000245457212 */ /* 0x000fe400078ec0ff */
[--C-:B------:R-:W-:Y:S01]  /*1a230*/  HSET2.LE.AND R74, R77, R161.reuse, PT ;  /* 0x000000a14d4a7233 */ /* 0x100fe20003803000 */
[----:B------:R-:W-:Y:S01]  /*1a240*/  IMAD.WIDE.U32 R76, R45, -0x2daee0ad, RZ ;  /* 0xd2511f532d4c7825 */ /* 0x000fe200078e00ff */
[----:B------:R-:W-:Y:S02]  /*1a250*/  F2FP.BF16.F32.PACK_AB R3, R248, R241 ;  /* 0x000000f1f803723e */ /* 0x000fe400000010ff */
[----:B------:R-:W-:Y:S02]  /*1a260*/  F2FP.BF16.F32.PACK_AB R2, R159, R164 ;  /* 0x000000a49f02723e */ /* 0x000fe400000010ff */
[----:B------:R-:W-:Y:S02]  /*1a270*/  LOP3.LUT R67, R67, R0, RZ, 0xc0, !PT ;  /* 0x0000000043437212 */ /* 0x000fe400078ec0ff */
[--C-:B------:R-:W-:Y:S02]  /*1a280*/  HSET2.LE.AND R68, R68, R161.reuse, PT ;  /* 0x000000a144447233 */ /* 0x100fe40003803000 */
[----:B------:R-:W-:Y:S02]  /*1a290*/  LOP3.LUT R71, R71, R3, RZ, 0xc0, !PT ;  /* 0x0000000347477212 */ /* 0x000fe400078ec0ff */
[--C-:B------:R-:W-:Y:S02]  /*1a2a0*/  HSET2.LE.AND R72, R80, R161.reuse, PT ;  /* 0x000000a150487233 */ /* 0x100fe40003803000 */
[----:B------:R-:W-:Y:S02]  /*1a2b0*/  F2FP.BF16.F32.PACK_AB R0, R230, R226 ;  /* 0x000000e2e600723e */ /* 0x000fe400000010ff */
[----:B------:R-:W-:Y:S02]  /*1a2c0*/  LOP3.LUT R74, R74, R2, RZ, 0xc0, !PT ;  /* 0x000000024a4a7212 */ /* 0x000fe400078ec0ff */
[----:B------:R-:W-:Y:S02]  /*1a2d0*/  F2FP.BF16.F32.PACK_AB R3, R167, R160 ;  /* 0x000000a0a703723e */ /* 0x000fe400000010ff */
[----:B------:R-:W-:Y:S02]  /*1a2e0*/  LOP3.LUT R2, R47, UR16, R150, 0x96, !PT ;  /* 0x000000102f027c12 */ /* 0x000fe4000f8e9696 */
[----:B------:R-:W-:Y:S02]  /*1a2f0*/  LOP3.LUT R68, R68, R0, RZ, 0xc0, !PT ;  /* 0x0000000044447212 */ /* 0x000fe400078ec0ff */
[--C-:B------:R-:W-:Y:S02]  /*1a300*/  HSET2.LE.AND R73, R81, R161.reuse, PT ;  /* 0x000000a151497233 */ /* 0x100fe40003803000 */
[----:B------:R-:W-:Y:S01]  /*1a310*/  LOP3.LUT R72, R72, R3, RZ, 0xc0, !PT ;  /* 0x0000000348487212 */ /* 0x000fe200078ec0ff */
[----:B------:R-:W-:Y:S01]  /*1a320*/  IMAD.WIDE.U32 R2, R2, -0x326172a9, RZ ;  /* 0xcd9e8d5702027825 */ /* 0x000fe200078e00ff */
[----:B------:R-:W-:Y:S02]  /*1a330*/  F2FP.BF16.F32.PACK_AB R0, R166, R165 ;  /* 0x000000a5a600723e */ /* 0x000fe400000010ff */
[----:B------:R-:W-:Y:S02]  /*1a340*/  LOP3.LUT R44, R77, UR23, R46, 0x96, !PT ;  /* 0x000000174d2c7c12 */ /* 0x000fe4000f8e962e */
[----:B------:R-:W-:Y:S02]  /*1a350*/  LOP3.LUT R73, R73, R0, RZ, 0xc0, !PT ;  /* 0x0000000049497212 */ /* 0x000fe400078ec0ff */
[--C-:B------:R-:W-:Y:S01]  /*1a360*/  HSET2.LE.AND R75, R82, R161.reuse, PT ;  /* 0x000000a1524b7233 */ /* 0x100fe20003803000 */
[----:B------:R-:W-:Y:S01]  /*1a370*/  IMAD.WIDE.U32 R46, R44, -0x326172a9, RZ ;  /* 0xcd9e8d572c2e7825 */ /* 0x000fe200078e00ff */
[----:B------:R-:W-:Y:S02]  /*1a380*/  F2FP.BF16.F32.PACK_AB R0, R157, R158 ;  /* 0x0000009e9d00723e */ /* 0x000fe400000010ff */
[----:B------:R-:W-:Y:S02]  /*1a390*/  LOP3.LUT R3, R3, UR24, R88, 0x96, !PT ;  /* 0x0000001803037c12 */ /* 0x000fe4000f8e9658 */
[----:B------:R-:W-:Y:S02]  /*1a3a0*/  LOP3.LUT R75, R75, R0, RZ, 0xc0, !PT ;  /* 0x000000004b4b7212 */ /* 0x000fe400078ec0ff */
[----:B------:R-:W-:Y:S01]  /*1a3b0*/  LOP3.LUT R0, R47, UR22, R2, 0x96, !PT ;  /* 0x000000162f007c12 */ /* 0x000fe2000f8e9602 */
[----:B------:R-:W-:Y:S05]  /*1a3c0*/  IMAD.WIDE.U32 R2, R3, -0x2daee0ad, RZ ;  /* 0xd2511f5303027825 */ /* 0x000fea00078e00ff */
[----:B------:R-:W-:Y:S05]  /*1a3d0*/  LOP3.LUT R44, R3, UR19, R76, 0x96, !PT ;  /* 0x00000013032c7c12 */ /* 0x000fea000f8e964c */
[----:B------:R-:W-:Y:S05]  /*1a3e0*/  IMAD.WIDE.U32 R44, R44, -0x326172a9, RZ ;  /* 0xcd9e8d572c2c7825 */ /* 0x000fea00078e00ff */
[----:B------:R-:W-:Y:S01]  /*1a3f0*/  LOP3.LUT R45, R45, UR18, R46, 0x96, !PT ;  /* 0x000000122d2d7c12 */ /* 0x000fe2000f8e962e */
[----:B------:R-:W-:Y:S05]  /*1a400*/  IMAD.WIDE.U32 R46, R0, -0x2daee0ad, RZ ;  /* 0xd2511f53002e7825 */ /* 0x000fea00078e00ff */
[----:B------:R-:W-:Y:S05]  /*1a410*/  LOP3.LUT R2, R47, UR15, R2, 0x96, !PT ;  /* 0x0000000f2f027c12 */ /* 0x000fea000f8e9602 */
[----:B------:R-:W-:Y:S05]  /*1a420*/  IMAD.WIDE.U32 R2, R2, -0x326172a9, RZ ;  /* 0xcd9e8d5702027825 */ /* 0x000fea00078e00ff */
[----:B------:R-:W-:Y:S02]  /*1a430*/  LOP3.LUT R44, R3, UR40, R44, 0x96, !PT ;  /* 0x00000028032c7c12 */ /* 0x000fe4000f8e962c */
[----:B------:R-:W-:Y:S02]  /*1a440*/  LOP3.LUT R82, R2, 0xffff, RZ, 0xc0, !PT ;  /* 0x0000ffff02527812 */ /* 0x000fe400078ec0ff */
[C---:B------:R-:W-:Y:S02]  /*1a450*/  LOP3.LUT R0, R44.reuse, 0xffff, RZ, 0xc0, !PT ;  /* 0x0000ffff2c007812 */ /* 0x040fe400078ec0ff */
[----:B------:R-:W-:Y:S02]  /*1a460*/  LOP3.LUT R80, R44, 0xff, RZ, 0xc0, !PT ;  /* 0x000000ff2c507812 */ /* 0x000fe400078ec0ff */
[----:B------:R-:W-:Y:S02]  /*1a470*/  SHF.R.U32.HI R0, RZ, 0x8, R0 ;  /* 0x00000008ff007819 */ /* 0x000fe40000011600 */
[----:B------:R-:W-:Y:S02]  /*1a480*/  SHF.R.U32.HI R81, RZ, 0x10, R44 ;  /* 0x00000010ff517819 */ /* 0x000fe4000001162c */
[----:B------:R-:W-:Y:S02]  /*1a490*/  PRMT R80, R80, 0x5410, R0 ;  /* 0x0000541050507816 */ /* 0x000fe40000000000 */
[----:B------:R-:W-:Y:S02]  /*1a4a0*/  SHF.R.U32.HI R44, RZ, 0x18, R44 ;  /* 0x00000018ff2c7819 */ /* 0x000fe4000001162c */
[----:B------:R-:W-:Y:S02]  /*1a4b0*/  LOP3.LUT R81, R81, 0xff, RZ, 0xc0, !PT ;  /* 0x000000ff51517812 */ /* 0x000fe400078ec0ff */
[--C-:B------:R-:W-:Y:S02]  /*1a4c0*/  HSET2.LE.AND R80, R80, R161.reuse, PT ;  /* 0x000000a150507233 */ /* 0x100fe40003803000 */
[----:B------:R-:W-:Y:S02]  /*1a4d0*/  PRMT R81, R81, 0x5410, R44 ;  /* 0x0000541051517816 */ /* 0x000fe4000000002c */
[----:B------:R-:W-:Y:S02]  /*1a4e0*/  LOP3.LUT R76, R2, 0xff, RZ, 0xc0, !PT ;  /* 0x000000ff024c7812 */ /* 0x000fe400078ec0ff */
[----:B------:R-:W-:Y:S02]  /*1a4f0*/  F2FP.BF16.F32.PACK_AB R0, R156, R147 ;  /* 0x000000939c00723e */ /* 0x000fe400000010ff */
[----:B------:R-:W-:Y:S02]  /*1a500*/  SHF.R.U32.HI R82, RZ, 0x8, R82 ;  /* 0x00000008ff527819 */ /* 0x000fe40000011652 */
[----:B------:R-:W-:Y:S02]  /*1a510*/  SHF.R.U32.HI R83, RZ, 0x10, R2 ;  /* 0x00000010ff537819 */ /* 0x000fe40000011602 */
[----:B------:R-:W-:Y:S02]  /*1a520*/  LOP3.LUT R80, R80, R0, RZ, 0xc0, !PT ;  /* 0x0000000050507212 */ /* 0x000fe400078ec0ff */
[--C-:B------:R-:W-:Y:S02]  /*1a530*/  HSET2.LE.AND R81, R81, R161.reuse, PT ;  /* 0x000000a151517233 */ /* 0x100fe40003803000 */
[----:B------:R-:W-:Y:S02]  /*1a540*/  PRMT R82, R76, 0x5410, R82 ;  /* 0x000054104c527816 */ /* 0x000fe40000000052 */
[----:B------:R-:W-:Y:S01]  /*1a550*/  SHF.R.U32.HI R77, RZ, 0x18, R2 ;  /* 0x00000018ff4d7819 */ /* 0x000fe20000011602 */
[----:B------:R-:W-:Y:S01]  /*1a560*/  IMAD.WIDE.U32 R2, R45, -0x2daee0ad, RZ ;  /* 0xd2511f532d027825 */ /* 0x000fe200078e00ff */
[----:B------:R-:W-:Y:S02]  /*1a570*/  F2FP.BF16.F32.PACK_AB R0, R153, R145 ;  /* 0x000000919900723e */ /* 0x000fe400000010ff */
[----:B------:R-:W-:Y:S02]  /*1a580*/  LOP3.LUT R83, R83, 0xff, RZ, 0xc0, !PT ;  /* 0x000000ff53537812 */ /* 0x000fe400078ec0ff */
[----:B------:R-:W-:Y:S02]  /*1a590*/  LOP3.LUT R81, R81, R0, RZ, 0xc0, !PT ;  /* 0x0000000051517212 */ /* 0x000fe400078ec0ff */
[--C-:B------:R-:W-:Y:S02]  /*1a5a0*/  HSET2.LE.AND R82, R82, R161.reuse, PT ;  /* 0x000000a152527233 */ /* 0x100fe40003803000 */
[----:B------:R-:W-:Y:S01]  /*1a5b0*/  PRMT R83, R83, 0x5410, R77 ;  /* 0x0000541053537816 */ /* 0x000fe2000000004d */
[----:B------:R-:W-:Y:S01]  /*1a5c0*/  IMAD.WIDE.U32 R76, R79, -0x2daee0ad, RZ ;  /* 0xd2511f534f4c7825 */ /* 0x000fe200078e00ff */
[----:B------:R-:W-:Y:S02]  /*1a5d0*/  F2FP.BF16.F32.PACK_AB R0, R155, R154 ;  /* 0x0000009a9b00723e */ /* 0x000fe400000010ff */
[----:B------:R-:W-:Y:S02]  /*1a5e0*/  LOP3.LUT R46, R3, UR41, R46, 0x96, !PT ;  /* 0x00000029032e7c12 */ /* 0x000fe4000f8e962e */
[----:B------:R-:W-:Y:S02]  /*1a5f0*/  LOP3.LUT R82, R82, R0, RZ, 0xc0, !PT ;  /* 0x0000000052527212 */ /* 0x000fe400078ec0ff */
[--C-:B------:R-:W-:Y:S02]  /*1a600*/  HSET2.LE.AND R83, R83, R161.reuse, PT ;  /* 0x000000a153537233 */ /* 0x100fe40003803000 */
[----:B------:R-:W-:Y:S02]  /*1a610*/  F2FP.BF16.F32.PACK_AB R0, R152, R146 ;  /* 0x000000929800723e */ /* 0x000fe400000010ff */
[C---:B------:R-:W-:Y:S02]  /*1a620*/  LOP3.LUT R3, R2.reuse, 0xffff, RZ, 0xc0, !PT ;  /* 0x0000ffff02037812 */ /* 0x040fe400078ec0ff */
[----:B------:R-:W-:Y:S02]  /*1a630*/  LOP3.LUT R83, R83, R0, RZ, 0xc0, !PT ;  /* 0x0000000053537212 */ /* 0x000fe400078ec0ff */
[----:B------:R-:W-:Y:S02]  /*1a640*/  LOP3.LUT R47, R2, 0xff, RZ, 0xc0, !PT ;  /* 0x000000ff022f7812 */ /* 0x000fe400078ec0ff */
[----:B------:R-:W-:Y:S02]  /*1a650*/  SHF.R.U32.HI R0, RZ, 0x8, R3 ;  /* 0x00000008ff007819 */ /* 0x000fe40000011603 */
[----:B------:R-:W-:Y:S02]  /*1a660*/  SHF.R.U32.HI R45, RZ, 0x10, R2 ;  /* 0x00000010ff2d7819 */ /* 0x000fe40000011602 */
[----:B------:R-:W-:Y:S02]  /*1a670*/  PRMT R100, R47, 0x5410, R0 ;  /* 0x000054102f647816 */ /* 0x000fe40000000000 */
[----:B------:R-:W-:Y:S02]  /*1a680*/  SHF.R.U32.HI R2, RZ, 0x18, R2 ;  /* 0x00000018ff027819 */ /* 0x000fe40000011602 */
[----:B------:R-:W-:Y:S04]  /*1a690*/  LOP3.LUT R0, R45, 0xff, RZ, 0xc0, !PT ;  /* 0x000000ff2d007812 */ /* 0x000fe800078ec0ff */
[----:B------:R-:W-:Y:S01]  /*1a6a0*/  PRMT R101, R0, 0x5410, R2 ;  /* 0x0000541000657816 */ /* 0x000fe20000000002 */
[----:B------:R-:W-:Y:S05]  /*1a6b0*/  IMAD.WIDE.U32 R2, R78, -0x2daee0ad, RZ ;  /* 0xd2511f534e027825 */ /* 0x000fea00078e00ff */
[----:B------:R-:W-:Y:S02]  /*1a6c0*/  LOP3.LUT R44, R3, UR16, R94, 0x96, !PT ;  /* 0x00000010032c7c12 */ /* 0x000fe4000f8e965e */
[----:B------:R-:W-:Y:S03]  /*1a6d0*/  LOP3.LUT R0, R77, UR23, R2, 0x96, !PT ;  /* 0x000000174d007c12 */ /* 0x000fe6000f8e9602 */
[----:B------:R-:W-:Y:S04]  /*1a6e0*/  IMAD.WIDE.U32 R44, R44, -0x326172a9, RZ ;  /* 0xcd9e8d572c2c7825 */ /* 0x000fe800078e00ff */
[----:B------:R-:W-:Y:S01]  /*1a6f0*/  IMAD.WIDE.U32 R78, R0, -0x326172a9, RZ ;  /* 0xcd9e8d57004e7825 */ /* 0x000fe200078e00ff */
[----:B------:R-:W-:Y:S04]  /*1a700*/  LOP3.LUT R2, R45, UR24, R84, 0x96, !PT ;  /* 0x000000182d027c12 */ /* 0x000fe8000f8e9654 */
[----:B------:R-:W-:Y:S01]  /*1a710*/  LOP3.LUT R44, R79, UR22, R44, 0x96, !PT ;  /* 0x000000164f2c7c12 */ /* 0x000fe2000f8e962c */
[----:B------:R-:W-:Y:S05]  /*1a720*/  IMAD.WIDE.U32 R2, R2, -0x2daee0ad, RZ ;  /* 0xd2511f5302027825 */ /* 0x000fea00078e00ff */
[----:B------:R-:W-:Y:S01]  /*1a730*/  LOP3.LUT R45, R3, UR19, R76, 0x96, !PT ;  /* 0x00000013032d7c12 */ /* 0x000fe2000f8e964c */
[----:B------:R-:W-:Y:S04]  /*1a740*/  IMAD.WIDE.U32 R76, R44, -0x2daee0ad, RZ ;  /* 0xd2511f532c4c7825 */ /* 0x000fe800078e00ff */
[----:B------:R-:W-:Y:S01]  /*1a750*/  IMAD.WIDE.U32 R44, R45, -0x326172a9, RZ ;  /* 0xcd9e8d572d2c7825 */ /* 0x000fe200078e00ff */
[----:B------:R-:W-:Y:S04]  /*1a760*/  LOP3.LUT R2, R77, UR15, R2, 0x96, !PT ;  /* 0x0000000f4d027c12 */ /* 0x000fe8000f8e9602 */
[----:B------:R-:W-:Y:S01]  /*1a770*/  LOP3.LUT R47, R45, UR18, R78, 0x96, !PT ;  /* 0x000000122d2f7c12 */ /* 0x000fe2000f8e964e */
[----:B------:R-:W-:Y:S03]  /*1a780*/  IMAD.WIDE.U32 R2, R2, -0x326172a9, RZ ;  /* 0xcd9e8d5702027825 */ /* 0x000fe600078e00ff */
        /* <DEDUP_REMOVED lines=9> */
[----:B-1----:R-:W-:Y:S02]  /*1a820*/  F2FP.BF16.F32.PACK_AB R0, R142, R141 ;  /* 0x0000008d8e00723e */ /* 0x002fe400000010ff */
[----:B------:R-:W-:Y:S01]  /*1a830*/  LOP3.LUT R45, R3, UR40, R44, 0x96, !PT ;  /* 0x00000028032d7c12 */ /* 0x000fe2000f8e962c */
[----:B------:R-:W-:Y:S01]  /*1a840*/  IMAD.WIDE.U32 R2, R47, -0x2daee0ad, RZ ;  /* 0xd2511f532f027825 */ /* 0x000fe200078e00ff */
[----:B------:R-:W-:Y:S02]  /*1a850*/  LOP3.LUT R78, R78, R0, RZ, 0xc0, !PT ;  /* 0x000000004e4e7212 */ /* 0x000fe400078ec0ff */
[--C-:B------:R-:W-:Y:S02]  /*1a860*/  HSET2.LE.AND R79, R79, R161.reuse, PT ;  /* 0x000000a14f4f7233 */ /* 0x100fe40003803000 */
[----:B----4-:R-:W-:Y:S02]  /*1a870*/  F2FP.BF16.F32.PACK_AB R0, R140, R132 ;  /* 0x000000848c00723e */ /* 0x010fe400000010ff */
[C---:B------:R-:W-:Y:S02]  /*1a880*/  LOP3.LUT R86, R2.reuse, 0xff, RZ, 0xc0, !PT ;  /* 0x000000ff02567812 */ /* 0x040fe400078ec0ff */
[----:B------:R-:W-:Y:S02]  /*1a890*/  LOP3.LUT R79, R79, R0, RZ, 0xc0, !PT ;  /* 0x000000004f4f7212 */ /* 0x000fe400078ec0ff */
[----:B------:R-:W-:Y:S02]  /*1a8a0*/  LOP3.LUT R0, R2, 0xffff, RZ, 0xc0, !PT ;  /* 0x0000ffff02007812 */ /* 0x000fe400078ec0ff */
[----:B------:R-:W-:Y:S02]  /*1a8b0*/  SHF.R.U32.HI R87, RZ, 0x10, R2 ;  /* 0x00000010ff577819 */ /* 0x000fe40000011602 */
[----:B------:R-:W-:Y:S02]  /*1a8c0*/  SHF.R.U32.HI R0, RZ, 0x8, R0 ;  /* 0x00000008ff007819 */ /* 0x000fe40000011600 */
[----:B------:R-:W-:Y:S02]  /*1a8d0*/  SHF.R.U32.HI R2, RZ, 0x18, R2 ;  /* 0x00000018ff027819 */ /* 0x000fe40000011602 */
[----:B------:R-:W-:Y:S02]  /*1a8e0*/  PRMT R86, R86, 0x5410, R0 ;  /* 0x0000541056567816 */ /* 0x000fe40000000000 */
[----:B------:R-:W-:Y:S02]  /*1a8f0*/  LOP3.LUT R87, R87, 0xff, RZ, 0xc0, !PT ;  /* 0x000000ff57577812 */ /* 0x000fe400078ec0ff */
[----:B------:R-:W-:Y:S02]  /*1a900*/  F2FP.BF16.F32.PACK_AB R0, R144, R143 ;  /* 0x0000008f9000723e */ /* 0x000fe400000010ff */
[--C-:B------:R-:W-:Y:S02]  /*1a910*/  HSET2.LE.AND R86, R86, R161.reuse, PT ;  /* 0x000000a156567233 */ /* 0x100fe40003803000 */
[----:B------:R-:W-:Y:S02]  /*1a920*/  PRMT R87, R87, 0x5410, R2 ;  /* 0x0000541057577816 */ /* 0x000fe40000000002 */
[----:B------:R-:W-:Y:S02]  /*1a930*/  LOP3.LUT R44, R3, UR41, R76, 0x96, !PT ;  /* 0x00000029032c7c12 */ /* 0x000fe4000f8e964c */
[----:B------:R-:W-:Y:S02]  /*1a940*/  LOP3.LUT R86, R86, R0, RZ, 0xc0, !PT ;  /* 0x0000000056567212 */ /* 0x000fe400078ec0ff */
[--C-:B------:R-:W-:Y:S02]  /*1a950*/  HSET2.LE.AND R87, R87, R161.reuse, PT ;  /* 0x000000a157577233 */ /* 0x100fe40003803000 */
[----:B------:R-:W-:Y:S02]  /*1a960*/  F2FP.BF16.F32.PACK_AB R0, R134, R133 ;  /* 0x000000858600723e */ /* 0x000fe400000010ff */
[----:B------:R-:W-:Y:S02]  /*1a970*/  LOP3.LUT R76, R45, 0xff, RZ, 0xc0, !PT ;  /* 0x000000ff2d4c7812 */ /* 0x000fe400078ec0ff */
[----:B------:R-:W-:Y:S02]  /*1a980*/  LOP3.LUT R87, R87, R0, RZ, 0xc0, !PT ;  /* 0x0000000057577212 */ /* 0x000fe400078ec0ff */
[----:B------:R-:W-:Y:S02]  /*1a990*/  LOP3.LUT R0, R45, 0xffff, RZ, 0xc0, !PT ;  /* 0x0000ffff2d007812 */ /* 0x000fe400078ec0ff */
[--C-:B------:R-:W-:Y:S02]  /*1a9a0*/  SHF.R.U32.HI R77, RZ, 0x10, R45.reuse ;  /* 0x00000010ff4d7819 */ /* 0x100fe4000001162d */
[----:B------:R-:W-:Y:S02]  /*1a9b0*/  SHF.R.U32.HI R0, RZ, 0x8, R0 ;  /* 0x00000008ff007819 */ /* 0x000fe40000011600 */
[----:B------:R-:W-:Y:S02]  /*1a9c0*/  SHF.R.U32.HI R45, RZ, 0x18, R45 ;  /* 0x00000018ff2d7819 */ /* 0x000fe4000001162d */
[----:B------:R-:W-:Y:S02]  /*1a9d0*/  PRMT R76, R76, 0x5410, R0 ;  /* 0x000054104c4c7816 */ /* 0x000fe40000000000 */
[----:B------:R-:W-:Y:S02]  /*1a9e0*/  LOP3.LUT R77, R77, 0xff, RZ, 0xc0, !PT ;  /* 0x000000ff4d4d7812 */ /* 0x000fe400078ec0ff */
[----:B------:R-:W-:Y:S02]  /*1a9f0*/  F2FP.BF16.F32.PACK_AB R0, R168, R172 ;  /* 0x000000aca800723e */ /* 0x000fe400000010ff */
[--C-:B------:R-:W-:Y:S02]  /*1aa00*/  HSET2.LE.AND R76, R76, R161.reuse, PT ;  /* 0x000000a14c4c7233 */ /* 0x100fe40003803000 */
[----:B------:R-:W-:Y:S01]  /*1aa10*/  PRMT R77, R77, 0x5410, R45 ;  /* 0x000054104d4d7816 */ /* 0x000fe2000000002d */
[----:B------:R-:W-:Y:S02]  /*1aa20*/  IMAD.MOV.U32 R45, RZ, RZ, R97 ;  /* 0x000000ffff2d7224 */ /* 0x000fe400078e0061 */
[----:B------:R-:W-:Y:S02]  /*1aa30*/  LOP3.LUT R76, R76, R0, RZ, 0xc0, !PT ;  /* 0x000000004c4c7212 */ /* 0x000fe400078ec0ff */
[--C-:B------:R-:W-:Y:S02]  /*1aa40*/  HSET2.LE.AND R77, R77, R161.reuse, PT ;  /* 0x000000a14d4d7233 */ /* 0x100fe40003803000 */
[----:B------:R-:W-:Y:S04]  /*1aa50*/  F2FP.BF16.F32.PACK_AB R0, R169, R177 ;  /* 0x000000b1a900723e */ /* 0x000fe800000010ff */
[----:B------:R-:W-:Y:S02]  /*1aa60*/  LOP3.LUT R77, R77, R0, RZ, 0xc0, !PT ;  /* 0x000000004d4d7212 */ /* 0x000fe400078ec0ff */
        /* <DEDUP_REMOVED lines=61> */
[C---:B------:R-:W-:Y:S03]  /*1ae40*/  LOP3.LUT R2, R44.reuse, 0xffff, RZ, 0xc0, !PT ;  /* 0x0000ffff2c027812 */ /* 0x040fe600078ec0ff */
[--C-:B------:R-:W-:Y:S02]  /*1ae50*/  HSET2.LE.AND R151, R151, R161.reuse, PT ;  /* 0x000000a197977233 */ /* 0x100fe40003803000 */
        /* <DEDUP_REMOVED lines=16> */
[----:B------:R-:W-:Y:S02]  /*1af60*/  LOP3.LUT R2, R91, UR11, R46, 0x96, !PT ;  /* 0x0000000b5b027c12 */ /* 0x000fe4000f8e962e */
[----:B------:R-:W-:Y:S02]  /*1af70*/  LOP3.LUT R0, R89, UR10, R90, 0x96, !PT ;  /* 0x0000000a59007c12 */ /* 0x000fe4000f8e965a */
[--C-:B------:R-:W-:Y:S01]  /*1af80*/  HSET2.LE.AND R149, R149, R161.reuse, PT ;  /* 0x000000a195957233 */ /* 0x100fe20003803000 */
[----:B------:R-:W-:Y:S04]  /*1af90*/  IMAD.WIDE.U32 R2, R2, -0x2daee0ad, RZ ;  /* 0xd2511f5302027825 */ /* 0x000fe800078e00ff */
[----:B------:R-:W-:Y:S01]  /*1afa0*/  IMAD.WIDE.U32 R46, R0, -0x2daee0ad, RZ ;  /* 0xd2511f53002e7825 */ /* 0x000fe200078e00ff */
[----:B------:R-:W-:Y:S01]  /*1afb0*/  LOP3.LUT R44, R3, UR16, R84, 0x96, !PT ;  /* 0x00000010032c7c12 */ /* 0x000fe2000f8e9654 */
[----:B------:R-:W-:Y:S03]  /*1afc0*/  UMOV UR16, UR28 ;  /* 0x0000001c00107c82 */ /* 0x000fe60008000000 */
[----:B------:R-:W-:Y:S01]  /*1afd0*/  LOP3.LUT R0, R47, UR23, R2, 0x96, !PT ;  /* 0x000000172f007c12 */ /* 0x000fe2000f8e9602 */
[----:B------:R-:W-:Y:S05]  /*1afe0*/  IMAD.WIDE.U32 R44, R44, -0x326172a9, RZ ;  /* 0xcd9e8d572c2c7825 */ /* 0x000fea00078e00ff */
[----:B------:R-:W-:Y:S05]  /*1aff0*/  LOP3.LUT R2, R45, UR24, R88, 0x96, !PT ;  /* 0x000000182d027c12 */ /* 0x000fea000f8e9658 */
        /* <DEDUP_REMOVED lines=30> */
[----:B------:R-:W-:Y:S03]  /*1b1e0*/  IMAD.MOV.U32 R84, RZ, RZ, R137 ;  /* 0x000000ffff547224 */ /* 0x000fe600078e0089 */
        /* <DEDUP_REMOVED lines=13> */
[----:B------:R-:W-:Y:S01]  /*1b2c0*/  PRMT R138, R0, 0x5410, R3 ;  /* 0x00005410008a7816 */ /* 0x000fe20000000003 */
[----:B------:R-:W-:Y:S01]  /*1b2d0*/  IMAD.MOV.U32 R3, RZ, RZ, R118 ;  /* 0x000000ffff037224 */ /* 0x000fe200078e0076 */
[--C-:B------:R-:W-:Y:S01]  /*1b2e0*/  SHF.R.U32.HI R0, RZ, 0x10, R2.reuse ;  /* 0x00000010ff007819 */ /* 0x100fe20000011602 */
[----:B------:R-:W-:Y:S01]  /*1b2f0*/  MUFU.EX2 R118, R180 ;  /* 0x000000b400767308 */ /* 0x000fe20000000800 */
[----:B------:R-:W-:Y:S02]  /*1b300*/  SHF.R.U32.HI R2, RZ, 0x18, R2 ;  /* 0x00000018ff027819 */ /* 0x000fe40000011602 */
[----:B------:R-:W-:Y:S02]  /*1b310*/  LOP3.LUT R0, R0, 0xff, RZ, 0xc0, !PT ;  /* 0x000000ff00007812 */ /* 0x000fe400078ec0ff */
[--C-:B------:R-:W-:Y:S02]  /*1b320*/  HSET2.LE.AND R138, R138, R161.reuse, PT ;  /* 0x000000a18a8a7233 */ /* 0x100fe40003803000 */
[----:B------:R-:W-:Y:S01]  /*1b330*/  PRMT R139, R0, 0x5410, R2 ;  /* 0x00005410008b7816 */ /* 0x000fe20000000002 */
[----:B------:R-:W-:Y:S02]  /*1b340*/  IMAD.MOV.U32 R2, RZ, RZ, R47 ;  /* 0x000000ffff027224 */ /* 0x000fe400078e002f */
[----:B------:R-:W1:Y:S02]  /*1b350*/  LDSM.16.MT88.4 R44, [R184+0x4000] ;  /* 0x00400000b82c783b */ /* 0x000e640000004200 */
[--C-:B------:R-:W-:Y:S01]  /*1b360*/  HSET2.LE.AND R139, R139, R161.reuse, PT ;  /* 0x000000a18b8b7233 */ /* 0x100fe20003803000 */
        /* <DEDUP_REMOVED lines=8> */
[----:B------:R-:W-:Y:S01]  /*1b3f0*/  IMAD.MOV.U32 R44, RZ, RZ, R127 ;  /* 0x000000ffff2c7224 */ /* 0x000fe200078e007f */
[----:B------:R-:W-:Y:S01]  /*1b400*/  HMMA.16816.F32.BF16 R32, R40, R46, R32 ;  /* 0x0000002e2820723c */ /* 0x000fe20000041820 */
[----:B------:R-:W1:Y:S01]  /*1b410*/  LDSM.16.MT88.4 R40, [R184+0x4400] ;  /* 0x00440000b828783b */ /* 0x000e620000004200 */
[----:B------:R-:W-:Y:S03]  /*1b420*/  MUFU.EX2 R127, R114 ;  /* 0x00000072007f7308 */ /* 0x000fe60000000800 */
[----:B------:R-:W-:Y:S02]  /*1b430*/  IMAD.MOV.U32 R50, RZ, RZ, R124 ;  /* 0x000000ffff327224 */ /* 0x000fe400078e007c */
[----:B------:R-:W-:Y:S05]  /*1b440*/  IMAD.MOV.U32 R51, RZ, RZ, R119 ;  /* 0x000000ffff337224 */ /* 0x000fea00078e0077 */
[----:B------:R-:W-:Y:S01]  /*1b450*/  MUFU.EX2 R114, R116 ;  /* 0x0000007400727308 */ /* 0x000fe20000000800 */
[----:B------:R-:W-:Y:S02]  /*1b460*/  IMAD.MOV.U32 R46, RZ, RZ, R126 ;  /* 0x000000ffff2e7224 */ /* 0x000fe400078e007e */
[----:B------:R-:W-:Y:S02]  /*1b470*/  IMAD.MOV.U32 R47, RZ, RZ, R123 ;  /* 0x000000ffff2f7224 */ /* 0x000fe400078e007b */
[----:B------:R-:W-:Y:S02]  /*1b480*/  IMAD.MOV.U32 R49, RZ, RZ, R112 ;  /* 0x000000ffff317224 */ /* 0x000fe400078e0070 */
[----:B------:R-:W-:Y:S01]  /*1b490*/  IMAD.MOV.U32 R45, RZ, RZ, R84 ;  /* 0x000000ffff2d7224 */ /* 0x000fe200078e0054 */
[--C-:B------:R-:W-:Y:S02]  /*1b4a0*/  HSET2.LE.AND R84, R92, R161.reuse, PT ;  /* 0x000000a15c547233 */ /* 0x100fe40003803000 */
[----:B------:R-:W-:Y:S01]  /*1b4b0*/  MUFU.EX2 R123, R182 ;  /* 0x000000b6007b7308 */ /* 0x000fe20000000800 */
[----:B------:R-:W-:Y:S02]  /*1b4c0*/  IMAD.MOV.U32 R48, RZ, RZ, R45 ;  /* 0x000000ffff307224 */ /* 0x000fe400078e002d */
[----:B------:R-:W-:Y:S07]  /*1b4d0*/  IMAD.MOV.U32 R45, RZ, RZ, R110 ;  /* 0x000000ffff2d7224 */ /* 0x000fee00078e006e */
[----:B------:R-:W-:Y:S10]  /*1b4e0*/  MUFU.EX2 R126, R179 ;  /* 0x000000b3007e7308 */ /* 0x000ff40000000800 */
[----:B------:R-:W-:Y:S01]  /*1b4f0*/  MUFU.EX2 R110, R213 ;  /* 0x000000d5006e7308 */ /* 0x000fe20000000800 */
[-C--:B-1----:R-:W-:Y:S09]  /*1b500*/  HMMA.16816.F32.BF16 R4, R52, R40.reuse, R4 ;  /* 0x000000283404723c */ /* 0x082ff20000041804 */
[----:B------:R-:W-:Y:S01]  /*1b510*/  MUFU.EX2 R116, R128 ;  /* 0x0000008000747308 */ /* 0x000fe20000000800 */
[C---:B------:R-:W-:Y:S09]  /*1b520*/  HMMA.16816.F32.BF16 R8, R56.reuse, R40, R8 ;  /* 0x000000283808723c */ /* 0x040ff20000041808 */
[----:B------:R-:W-:Y:S01]  /*1b530*/  MUFU.EX2 R128, R202 ;  /* 0x000000ca00807308 */ /* 0x000fe20000000800 */
[-C--:B------:R-:W-:Y:S06]  /*1b540*/  HMMA.16816.F32.BF16 R12, R56, R42.reuse, R12 ;  /* 0x0000002a380c723c */ /* 0x080fec000004180c */
[C---:B------:R-:W-:Y:S01]  /*1b550*/  HMMA.16816.F32.BF16 R16, R52.reuse, R42, R16 ;  /* 0x0000002a3410723c */ /* 0x040fe20000041810 */
[----:B------:R-:W1:Y:S02]  /*1b560*/  LDSM.16.MT88.4 R40, [R185+0x4400] ;  /* 0x00440000b928783b */ /* 0x000e640000004200 */
[----:B------:R-:W2:Y:S10]  /*1b570*/  MUFU.EX2 R112, R181 ;  /* 0x000000b500707308 */ /* 0x000eb40000000800 */
[----:B------:R-:W3:Y:S10]  /*1b580*/  MUFU.EX2 R119, R117 ;  /* 0x0000007500777308 */ /* 0x000ef40000000800 */
[----:B------:R-:W-:Y:S01]  /*1b590*/  MUFU.EX2 R117, R212 ;  /* 0x000000d400757308 */ /* 0x000fe20000000800 */
[----:B--2---:R-:W-:Y:S04]  /*1b5a0*/  F2FP.BF16.F32.PACK_AB R0, R118, R112 ;  /* 0x000000707600723e */ /* 0x004fe800000010ff */
[----:B------:R-:W-:Y:S05]  /*1b5b0*/  LOP3.LUT R84, R84, R0, RZ, 0xc0, !PT ;  /* 0x0000000054547212 */ /* 0x000fea00078ec0ff */
[----:B------:R-:W2:Y:S01]  /*1b5c0*/  MUFU.EX2 R124, R115 ;  /* 0x00000073007c7308 */ /* 0x000ea20000000800 */
[----:B---3--:R-:W-:Y:S09]  /*1b5d0*/  F2FP.BF16.F32.PACK_AB R0, R119, R113 ;  /* 0x000000717700723e */ /* 0x008ff200000010ff */
[----:B------:R-:W-:Y:S01]  /*1b5e0*/  MUFU.EX2 R115, R176 ;  /* 0x000000b000737308 */ /* 0x000fe20000000800 */
[-C--:B-1----:R-:W-:Y:S09]  /*1b5f0*/  HMMA.16816.F32.BF16 R20, R52, R40.reuse, R20 ;  /* 0x000000283414723c */ /* 0x082ff20000041814 */
[----:B------:R-:W-:Y:S01]  /*1b600*/  MUFU.EX2 R92, R130 ;  /* 0x00000082005c7308 */ /* 0x000fe20000000800 */
[C---:B------:R-:W-:Y:S09]  /*1b610*/  HMMA.16816.F32.BF16 R24, R56.reuse, R40, R24 ;  /* 0x000000283818723c */ /* 0x040ff20000041818 */
[----:B------:R-:W-:Y:S01]  /*1b620*/  MUFU.EX2 R130, R200 ;  /* 0x000000c800827308 */ /* 0x000fe20000000800 */
[-C--:B------:R-:W-:Y:S06]  /*1b630*/  HMMA.16816.F32.BF16 R28, R56, R42.reuse, R28 ;  /* 0x0000002a381c723c */ /* 0x080fec000004181c */
[----:B------:R-:W-:Y:S01]  /*1b640*/  HMMA.16816.F32.BF16 R32, R52, R42, R32 ;  /* 0x0000002a3420723c */ /* 0x000fe20000041820 */
[----:B------:R-:W1:Y:S04]  /*1b650*/  LDSM.16.MT88.4 R40, [R184+0x4800] ;  /* 0x00480000b828783b */ /* 0x000e680000004200 */
[----:B------:R-:W-:Y:S01]  /*1b660*/  IMAD.MOV.U32 R57, RZ, RZ, R2 ;  /* 0x000000ffff397224 */ /* 0x000fe200078e0002 */
[--C-:B------:R-:W-:Y:S01]  /*1b670*/  HSET2.LE.AND R2, R100, R161.reuse, PT ;  /* 0x000000a164027233 */ /* 0x100fe20003803000 */
[----:B------:R-:W-:Y:S01]  /*1b680*/  IMAD.MOV.U32 R58, RZ, RZ, R85 ;  /* 0x000000ffff3a7224 */ /* 0x000fe200078e0055 */
[--C-:B------:R-:W-:Y:S01]  /*1b690*/  HSET2.LE.AND R85, R93, R161.reuse, PT ;  /* 0x000000a15d557233 */ /* 0x100fe20003803000 */
[----:B------:R-:W3:Y:S02]  /*1b6a0*/  MUFU.EX2 R100, R109 ;  /* 0x0000006d00647308 */ /* 0x000ee40000000800 */
[--C-:B------:R-:W-:Y:S01]  /*1b6b0*/  HSET2.LE.AND R53, R96, R161.reuse, PT ;  /* 0x000000a160357233 */ /* 0x100fe20003803000 */
[----:B------:R-:W-:Y:S01]  /*1b6c0*/  FADD.FTZ R56, R49, R102 ;  /* 0x0000006631387221 */ /* 0x000fe20000010000 */
[----:B------:R-:W-:Y:S01]  /*1b6d0*/  IMAD.MOV.U32 R49, RZ, RZ, R44 ;  /* 0x000000ffff317224 */ /* 0x000fe200078e002c */
[--C-:B------:R-:W-:Y:S01]  /*1b6e0*/  HSET2.LE.AND R52, R98, R161.reuse, PT ;  /* 0x000000a162347233 */ /* 0x100fe20003803000 */
[----:B------:R-:W-:Y:S01]  /*1b6f0*/  IMAD.MOV.U32 R44, RZ, RZ, R111 ;  /* 0x000000ffff2c7224 */ /* 0x000fe200078e006f */
[----:B------:R-:W-:Y:S01]  /*1b700*/  LOP3.LUT R85, R85, R0, RZ, 0xc0, !PT ;  /* 0x0000000055557212 */ /* 0x000fe200078ec0ff */
[----:B------:R-:W-:Y:S02]  /*1b710*/  IMAD.MOV.U32 R59, RZ, RZ, R163 ;  /* 0x000000ffff3b7224 */ /* 0x000fe400078e00a3 */
[----:B------:R-:W-:Y:S01]  /*1b720*/  FADD.FTZ R56, R57, R56 ;  /* 0x0000003839387221 */ /* 0x000fe20000010000 */
[----:B------:R-:W-:Y:S01]  /*1b730*/  IMAD.MOV.U32 R163, RZ, RZ, R122 ;  /* 0x000000ffffa37224 */ /* 0x000fe200078e007a */
[----:B--2---:R-:W-:Y:S01]  /*1b740*/  F2FP.BF16.F32.PACK_AB R54, R127, R124 ;  /* 0x0000007c7f36723e */ /* 0x004fe200000010ff */
[----:B------:R-:W-:Y:S01]  /*1b750*/  FADD.FTZ R0, R59, R173 ;  /* 0x000000ad3b007221 */ /* 0x000fe20000010000 */
[----:B------:R-:W-:Y:S01]  /*1b760*/  IMAD.MOV.U32 R59, RZ, RZ, R46 ;  /* 0x000000ffff3b7224 */ /* 0x000fe200078e002e */
[----:B------:R-:W-:Y:S01]  /*1b770*/  MUFU.EX2 R109, R131 ;  /* 0x00000083006d7308 */ /* 0x000fe20000000800 */
[----:B------:R-:W-:Y:S01]  /*1b780*/  LOP3.LUT R54, R2, R54, RZ, 0xc0, !PT ;  /* 0x0000003602367212 */ /* 0x000fe200078ec0ff */
[----:B------:R-:W-:Y:S01]  /*1b790*/  FADD.FTZ R57, R49, R0 ;  /* 0x0000000031397221 */ /* 0x000fe20000010000 */
[----:B------:R-:W-:Y:S01]  /*1b7a0*/  FADD.FTZ R2, R58, R104 ;  /* 0x000000683a027221 */ /* 0x000fe20000010000 */
[----:B------:R-:W-:Y:S01]  /*1b7b0*/  IMAD.MOV.U32 R58, RZ, RZ, R47 ;  /* 0x000000ffff3a7224 */ /* 0x000fe200078e002f */
[----:B------:R-:W-:Y:S01]  /*1b7c0*/  F2FP.BF16.F32.PACK_AB R0, R108, R105 ;  /* 0x000000696c00723e */ /* 0x000fe200000010ff */
[----:B------:R-:W-:Y:S04]  /*1b7d0*/  IMAD.MOV.U32 R55, RZ, RZ, R125 ;  /* 0x000000ffff377224 */ /* 0x000fe800078e007d */
[----:B------:R-:W-:Y:S10]  /*1b7e0*/  MUFU.EX2 R131, R220 ;  /* 0x000000dc00837308 */ /* 0x000ff40000000800 */
[----:B------:R-:W-:Y:S01]  /*1b7f0*/  MUFU.EX2 R93, R215 ;  /* 0x000000d7005d7308 */ /* 0x000fe20000000800 */
[-C--:B-1----:R-:W-:Y:S06]  /*1b800*/  HMMA.16816.F32.BF16 R4, R60, R40.reuse, R4 ;  /* 0x000000283c04723c */ /* 0x082fec0000041804 */
[C---:B------:R-:W-:Y:S03]  /*1b810*/  HMMA.16816.F32.BF16 R8, R64.reuse, R40, R8 ;  /* 0x000000284008723c */ /* 0x040fe60000041808 */
[----:B------:R-:W1:Y:S03]  /*1b820*/  MUFU.EX2 R102, R129 ;  /* 0x0000008100667308 */ /* 0x000e660000000800 */
[-C--:B------:R-:W-:Y:S07]  /*1b830*/  HMMA.16816.F32.BF16 R12, R64, R42.reuse, R12 ;  /* 0x0000002a400c723c */ /* 0x080fee000004180c */
[----:B------:R-:W-:Y:S01]  /*1b840*/  MUFU.EX2 R129, R223 ;  /* 0x000000df00817308 */ /* 0x000fe20000000800 */
[C---:B------:R-:W-:Y:S01]  /*1b850*/  HMMA.16816.F32.BF16 R16, R60.reuse, R42, R16 ;  /* 0x0000002a3c10723c */ /* 0x040fe20000041810 */
[----:B------:R-:W2:Y:S08]  /*1b860*/  LDSM.16.MT88.4 R40, [R185+0x4800] ;  /* 0x00480000b928783b */ /* 0x000eb00000004200 */
[----:B------:R-:W-:Y:S10]  /*1b870*/  MUFU.EX2 R122, R210 ;  /* 0x000000d2007a7308 */ /* 0x000ff40000000800 */
[----:B------:R-:W4:Y:S10]  /*1b880*/  MUFU.EX2 R125, R208 ;  /* 0x000000d0007d7308 */ /* 0x000f340000000800 */
[----:B------:R-:W-:Y:S10]  /*1b890*/  MUFU.EX2 R111, R183 ;  /* 0x000000b7006f7308 */ /* 0x000ff40000000800 */
[----:B------:R-:W-:Y:S10]  /*1b8a0*/  MUFU.EX2 R96, R227 ;  /* 0x000000e300607308 */ /* 0x000ff40000000800 */
[----:B------:R-:W-:Y:S01]  /*1b8b0*/  MUFU.EX2 R104, R170 ;  /* 0x000000aa00687308 */ /* 0x000fe20000000800 */
[-C--:B--2---:R-:W-:Y:S09]  /*1b8c0*/  HMMA.16816.F32.BF16 R20, R60, R40.reuse, R20 ;  /* 0x000000283c14723c */ /* 0x084ff20000041814 */
[----:B------:R-:W-:Y:S01]  /*1b8d0*/  MUFU.EX2 R98, R224 ;  /* 0x000000e000627308 */ /* 0x000fe20000000800 */
[C---:B------:R-:W-:Y:S06]  /*1b8e0*/  HMMA.16816.F32.BF16 R24, R64.reuse, R40, R24 ;  /* 0x000000284018723c */ /* 0x040fec0000041818 */
[-C--:B------:R-:W-:Y:S06]  /*1b8f0*/  HMMA.16816.F32.BF16 R28, R64, R42.reuse, R28 ;  /* 0x0000002a401c723c */ /* 0x080fec000004181c */
[----:B------:R-:W-:Y:S01]  /*1b900*/  HMMA.16816.F32.BF16 R32, R60, R42, R32 ;  /* 0x0000002a3c20723c */ /* 0x000fe20000041820 */
[----:B------:R-:W2:Y:S04]  /*1b910*/  LDSM.16.MT88.4 R40, [R184+0x4c00] ;  /* 0x004c0000b828783b */ /* 0x000ea80000004200 */
[----:B------:R-:W-:Y:S02]  /*1b920*/  IMAD.MOV.U32 R67, RZ, RZ, R44 ;  /* 0x000000ffff437224 */ /* 0x000fe400078e002c */
[----:B------:R-:W-:Y:S01]  /*1b930*/  IMAD.MOV.U32 R66, RZ, RZ, R45 ;  /* 0x000000ffff427224 */ /* 0x000fe200078e002d */
[--C-:B------:R-:W-:Y:S01]  /*1b940*/  HSET2.LE.AND R60, R88, R161.reuse, PT ;  /* 0x000000a1583c7233 */ /* 0x100fe20003803000 */
[----:B------:R-:W-:Y:S02]  /*1b950*/  LDSM.16.MT88.4 R44, [R184+0x5000] ;  /* 0x00500000b82c783b */ /* 0x000fe40000004200 */
[----:B------:R-:W-:Y:S02]  /*1b960*/  IMAD.MOV.U32 R65, RZ, RZ, R50 ;  /* 0x000000ffff417224 */ /* 0x000fe400078e0032 */
[----:B------:R-:W-:Y:S02]  /*1b970*/  IMAD.MOV.U32 R64, RZ, RZ, R51 ;  /* 0x000000ffff407224 */ /* 0x000fe400078e0033 */
[----:B------:R-:W-:Y:S01]  /*1b980*/  IMAD.MOV.U32 R63, RZ, RZ, R3 ;  /* 0x000000ffff3f7224 */ /* 0x000fe200078e0003 */
[----:B---3--:R-:W-:Y:S01]  /*1b990*/  F2FP.BF16.F32.PACK_AB R3, R103, R100 ;  /* 0x000000646703723e */ /* 0x008fe200000010ff */
[----:B------:R-:W-:Y:S02]  /*1b9a0*/  IMAD.MOV.U32 R61, RZ, RZ, R120 ;  /* 0x000000ffff3d7224 */ /* 0x000fe400078e0078 */
[----:B------:R-:W-:Y:S01]  /*1b9b0*/  IMAD.MOV.U32 R62, RZ, RZ, R107 ;  /* 0x000000ffff3e7224 */ /* 0x000fe200078e006b */
[----:B------:R-:W-:Y:S01]  /*1b9c0*/  LOP3.LUT R53, R53, R3, RZ, 0xc0, !PT ;  /* 0x0000000335357212 */ /* 0x000fe200078ec0ff */
[----:B------:R-:W-:Y:S10]  /*1b9d0*/  MUFU.EX2 R120, R171 ;  /* 0x000000ab00787308 */ /* 0x000ff40000000800 */
[----:B------:R-:W3:Y:S01]  /*1b9e0*/  MUFU.EX2 R107, R198 ;  /* 0x000000c6006b7308 */ /* 0x000ee20000000800 */
[-C--:B--2---:R-:W-:Y:S06]  /*1b9f0*/  HMMA.16816.F32.BF16 R4, R68, R40.reuse, R4 ;  /* 0x000000284404723c */ /* 0x084fec0000041804 */
[C---:B------:R-:W-:Y:S06]  /*1ba00*/  HMMA.16816.F32.BF16 R8, R72.reuse, R40, R8 ;  /* 0x000000284808723c */ /* 0x040fec0000041808 */
[-C--:B------:R-:W-:Y:S06]  /*1ba10*/  HMMA.16816.F32.BF16 R12, R72, R42.reuse, R12 ;  /* 0x0000002a480c723c */ /* 0x080fec000004180c */
[C---:B------:R-:W-:Y:S01]  /*1ba20*/  HMMA.16816.F32.BF16 R16, R68.reuse, R42, R16 ;  /* 0x0000002a4410723c */ /* 0x040fe20000041810 */
[----:B------:R-:W2:Y:S05]  /*1ba30*/  LDSM.16.MT88.4 R40, [R185+0x4c00] ;  /* 0x004c0000b928783b */ /* 0x000eaa0000004200 */
[-C--:B--2---:R-:W-:Y:S06]  /*1ba40*/  HMMA.16816.F32.BF16 R20, R68, R40.reuse, R20 ;  /* 0x000000284414723c */ /* 0x084fec0000041814 */
[C---:B------:R-:W-:Y:S06]  /*1ba50*/  HMMA.16816.F32.BF16 R24, R72.reuse, R40, R24 ;  /* 0x000000284818723c */ /* 0x040fec0000041818 */
[-C--:B------:R-:W-:Y:S01]  /*1ba60*/  HMMA.16816.F32.BF16 R28, R72, R42.reuse, R28 ;  /* 0x0000002a481c723c */ /* 0x080fe2000004181c */
[----:B------:R-:W-:Y:S04]  /*1ba70*/  MUFU.EX2 R75, R218 ;  /* 0x000000da004b7308 */ /* 0x000fe80000000800 */
[----:B------:R-:W-:Y:S01]  /*1ba80*/  FADD.FTZ R41, R48, R2 ;  /* 0x0000000230297221 */ /* 0x000fe20000010000 */
[----:B------:R-:W-:Y:S01]  /*1ba90*/  HMMA.16816.F32.BF16 R32, R68, R42, R32 ;  /* 0x0000002a4420723c */ /* 0x000fe20000041820 */
[----:B------:R-:W2:Y:S04]  /*1baa0*/  LDSM.16.MT88.4 R48, [R185+0x5000] ;  /* 0x00500000b930783b */ /* 0x000ea80000004200 */
[----:B------:R-:W-:Y:S01]  /*1bab0*/  MUFU.EX2 R69, R222 ;  /* 0x000000de00457308 */ /* 0x000fe20000000800 */
[----:B------:R-:W-:Y:S01]  /*1bac0*/  FADD.FTZ R40, R55, R174 ;  /* 0x000000ae37287221 */ /* 0x000fe20000010000 */
[-C--:B------:R-:W-:Y:S05]  /*1bad0*/  HMMA.16816.F32.BF16 R4, R76, R44.reuse, R4 ;  /* 0x0000002c4c04723c */ /* 0x080fea0000041804 */
[----:B------:R-:W-:Y:S01]  /*1bae0*/  FADD.FTZ R3, R61, R40 ;  /* 0x000000283d037221 */ /* 0x000fe20000010000 */
[C---:B------:R-:W-:Y:S02]  /*1baf0*/  HMMA.16816.F32.BF16 R8, R80.reuse, R44, R8 ;  /* 0x0000002c5008723c */ /* 0x040fe40000041808 */
[----:B------:R-:W-:Y:S03]  /*1bb00*/  MUFU.EX2 R70, R219 ;  /* 0x000000db00467308 */ /* 0x000fe60000000800 */
[----:B-1----:R-:W-:Y:S01]  /*1bb10*/  F2FP.BF16.F32.PACK_AB R2, R102, R92 ;  /* 0x0000005c6602723e */ /* 0x002fe200000010ff */
[-C--:B------:R-:W-:Y:S06]  /*1bb20*/  HMMA.16816.F32.BF16 R12, R80, R46.reuse, R12 ;  /* 0x0000002e500c723c */ /* 0x080fec000004180c */
[----:B------:R-:W-:Y:S01]  /*1bb30*/  MUFU.EX2 R68, R217 ;  /* 0x000000d900447308 */ /* 0x000fe20000000800 */
[----:B------:R-:W-:Y:S01]  /*1bb40*/  FADD.FTZ R40, R62, R56 ;  /* 0x000000383e287221 */ /* 0x000fe20000010000 */
[C---:B------:R-:W-:Y:S04]  /*1bb50*/  HMMA.16816.F32.BF16 R16, R76.reuse, R46, R16 ;  /* 0x0000002e4c10723c */ /* 0x040fe80000041810 */
[----:B------:R-:W-:Y:S01]  /*1bb60*/  FADD.FTZ R56, R67, R57 ;  /* 0x0000003943387221 */ /* 0x000fe20000010000 */
[----:B------:R-:W-:Y:S01]  /*1bb70*/  IMAD.MOV.U32 R67, RZ, RZ, R59 ;  /* 0x000000ffff437224 */ /* 0x000fe200078e003b */
[--C-:B------:R-:W-:Y:S01]  /*1bb80*/  HSET2.LE.AND R59, R94, R161.reuse, PT ;  /* 0x000000a15e3b7233 */ /* 0x100fe20003803000 */
[----:B------:R-:W-:Y:S01]  /*1bb90*/  FADD.FTZ R41, R66, R41 ;  /* 0x0000002942297221 */ /* 0x000fe20000010000 */
[----:B------:R-:W-:Y:S03]  /*1bba0*/  MUFU.EX2 R73, R216 ;  /* 0x000000d800497308 */ /* 0x000fe60000000800 */
[----:B------:R-:W-:Y:S01]  /*1bbb0*/  LOP3.LUT R52, R52, R2, RZ, 0xc0, !PT ;  /* 0x0000000234347212 */ /* 0x000fe200078ec0ff */
[----:B------:R-:W-:Y:S01]  /*1bbc0*/  FADD.FTZ R61, R246, R41 ;  /* 0x00000029f63d7221 */ /* 0x000fe20000010000 */
[----:B------:R-:W-:Y:S01]  /*1bbd0*/  F2FP.BF16.F32.PACK_AB R2, R126, R123 ;  /* 0x0000007b7e02723e */ /* 0x000fe200000010ff */
[----:B------:R-:W-:Y:S01]  /*1bbe0*/  IMAD.MOV.U32 R66, RZ, RZ, R58 ;  /* 0x000000ffff427224 */ /* 0x000fe200078e003a */
[--C-:B------:R-:W-:Y:S01]  /*1bbf0*/  HSET2.LE.AND R55, R101, R161.reuse, PT ;  /* 0x000000a165377233 */ /* 0x100fe20003803000 */
[----:B------:R-:W-:Y:S01]  /*1bc00*/  FADD.FTZ R44, R242, R56 ;  /* 0x00000038f22c7221 */ /* 0x000fe20000010000 */
[-C--:B--2---:R-:W-:Y:S01]  /*1bc10*/  HMMA.16816.F32.BF16 R20, R76, R48.reuse, R20 ;  /* 0x000000304c14723c */ /* 0x084fe20000041814 */
[----:B------:R-:W-:Y:S02]  /*1bc20*/  MUFU.EX2 R72, R204 ;  /* 0x000000cc00487308 */ /* 0x000fe40000000800 */
[----:B------:R-:W-:Y:S01]  /*1bc30*/  LOP3.LUT R59, R59, R2, RZ, 0xc0, !PT ;  /* 0x000000023b3b7212 */ /* 0x000fe200078ec0ff */
[----:B------:R-:W-:Y:S01]  /*1bc40*/  FADD.FTZ R2, R64, R40 ;  /* 0x0000002840027221 */ /* 0x000fe20000010000 */
[--C-:B------:R-:W-:Y:S01]  /*1bc50*/  HSET2.LE.AND R58, R95, R161.reuse, PT ;  /* 0x000000a15f3a7233 */ /* 0x100fe20003803000 */
[C---:B------:R-:W-:Y:S01]  /*1bc60*/  HMMA.16816.F32.BF16 R24, R80.reuse, R48, R24 ;  /* 0x000000305018723c */ /* 0x040fe20000041818 */
[----:B------:R-:W1:Y:S04]  /*1bc70*/  LDSM.16.MT88.4 R40, [R184+0x5400] ;  /* 0x00540000b828783b */ /* 0x000e680000004200 */
[----:B------:R-:W-:Y:S01]  /*1bc80*/  MUFU.EX2 R71, R206 ;  /* 0x000000ce00477308 */ /* 0x000fe20000000800 */
[----:B------:R-:W-:Y:S01]  /*1bc90*/  LOP3.LUT R55, R55, R0, RZ, 0xc0, !PT ;  /* 0x0000000037377212 */ /* 0x000fe200078ec0ff */
[-C--:B------:R-:W-:Y:S04]  /*1bca0*/  HMMA.16816.F32.BF16 R28, R80, R50.reuse, R28 ;  /* 0x00000032501c723c */ /* 0x080fe8000004181c */
[----:B----4-:R-:W-:Y:S02]  /*1bcb0*/  F2FP.BF16.F32.PACK_AB R0, R125, R122 ;  /* 0x0000007a7d00723e */ /* 0x010fe400000010ff */
[----:B------:R-:W-:Y:S02]  /*1bcc0*/  HMMA.16816.F32.BF16 R32, R76, R50, R32 ;  /* 0x000000324c20723c */ /* 0x000fe40000041820 */
[----:B------:R-:W2:Y:S03]  /*1bcd0*/  MUFU.EX2 R74, R214 ;  /* 0x000000d6004a7308 */ /* 0x000ea60000000800 */
[----:B------:R-:W-:Y:S01]  /*1bce0*/  LOP3.LUT R58, R58, R0, RZ, 0xc0, !PT ;  /* 0x000000003a3a7212 */ /* 0x000fe200078ec0ff */
[----:B------:R-:W-:Y:S01]  /*1bcf0*/  FADD.FTZ R0, R63, R3 ;  /* 0x000000033f007221 */ /* 0x000fe20000010000 */
[--C-:B------:R-:W-:Y:S01]  /*1bd00*/  HSET2.LE.AND R56, R99, R161.reuse, PT ;  /* 0x000000a163387233 */ /* 0x100fe20003803000 */
[----:B------:R-:W-:Y:S03]  /*1bd10*/  FADD.FTZ R62, R65, R2 ;  /* 0x00000002413e7221 */ /* 0x000fe60000010000 */
[----:B------:R-:W-:Y:S01]  /*1bd20*/  FADD.FTZ R45, R232, R0 ;  /* 0x00000000e82d7221 */ /* 0x000fe20000010000 */
[----:B------:R-:W-:Y:S01]  /*1bd30*/  F2FP.BF16.F32.PACK_AB R0, R117, R110 ;  /* 0x0000006e7500723e */ /* 0x000fe200000010ff */
[----:B------:R-:W-:Y:S01]  /*1bd40*/  FADD.FTZ R49, R163, R62 ;  /* 0x0000003ea3317221 */ /* 0x000fe20000010000 */
[--C-:B------:R-:W-:Y:S01]  /*1bd50*/  HSET2.LE.AND R57, R97, R161.reuse, PT ;  /* 0x000000a161397233 */ /* 0x100fe20003803000 */
[----:B------:R-:W-:Y:S01]  /*1bd60*/  FADD.FTZ R48, R245, R45 ;  /* 0x0000002df5307221 */ /* 0x000fe20000010000 */
[----:B------:R-:W-:Y:S01]  /*1bd70*/  LOP3.LUT R56, R56, R0, RZ, 0xc0, !PT ;  /* 0x0000000038387212 */ /* 0x000fe200078ec0ff */
[----:B------:R-:W-:Y:S01]  /*1bd80*/  FADD.FTZ R0, R67, R44 ;  /* 0x0000002c43007221 */ /* 0x000fe20000010000 */
[--C-:B------:R-:W-:Y:S01]  /*1bd90*/  HSET2.LE.AND R62, R89, R161.reuse, PT ;  /* 0x000000a1593e7233 */ /* 0x100fe20003803000 */
[----:B------:R-:W4:Y:S01]  /*1bda0*/  LDSM.16.MT88.4 R44, [R185+0x5400] ;  /* 0x00540000b92c783b */ /* 0x000f220000004200 */
[--C-:B------:R-:W-:Y:S02]  /*1bdb0*/  HSET2.LE.AND R63, R90, R161.reuse, PT ;  /* 0x000000a15a3f7233 */ /* 0x100fe40003803000 */
[----:B---3--:R-:W-:Y:S02]  /*1bdc0*/  F2FP.BF16.F32.PACK_AB R2, R107, R111 ;  /* 0x0000006f6b02723e */ /* 0x008fe400000010ff */
[----:B------:R-:W-:Y:S02]  /*1bdd0*/  F2FP.BF16.F32.PACK_AB R3, R109, R104 ;  /* 0x000000686d03723e */ /* 0x000fe400000010ff */
[----:B------:R-:W-:Y:S01]  /*1bde0*/  LOP3.LUT R57, R57, R2, RZ, 0xc0, !PT ;  /* 0x0000000239397212 */ /* 0x000fe200078ec0ff */
[----:B------:R-:W-:Y:S01]  /*1bdf0*/  FADD.FTZ R2, R66, R61 ;  /* 0x0000003d42027221 */ /* 0x000fe20000010000 */
[----:B------:R-:W-:Y:S01]  /*1be00*/  HSET2.LE.AND R61, R91, R161, PT ;  /* 0x000000a15b3d7233 */ /* 0x000fe20003803000 */
[-C--:B-1----:R-:W-:Y:S05]  /*1be10*/  HMMA.16816.F32.BF16 R4, R84, R40.reuse, R4 ;  /* 0x000000285404723c */ /* 0x082fea0000041804 */
[----:B------:R-:W-:Y:S01]  /*1be20*/  FADD.FTZ R64, R162, R2 ;  /* 0x00000002a2407221 */ /* 0x000fe20000010000 */
[C---:B------:R-:W-:Y:S05]  /*1be30*/  HMMA.16816.F32.BF16 R8, R52.reuse, R40, R8 ;  /* 0x000000283408723c */ /* 0x040fea0000041808 */
[----:B------:R-:W-:Y:S01]  /*1be40*/  FADD.FTZ R64, R188, R64 ;  /* 0x00000040bc407221 */ /* 0x000fe20000010000 */
[-C--:B------:R-:W-:Y:S05]  /*1be50*/  HMMA.16816.F32.BF16 R12, R52, R42.reuse, R12 ;  /* 0x0000002a340c723c */ /* 0x080fea000004180c */
[----:B------:R-:W-:Y:S01]  /*1be60*/  F2FP.BF16.F32.PACK_AB R2, R120, R115 ;  /* 0x000000737802723e */ /* 0x000fe200000010ff */
[C---:B------:R-:W-:Y:S05]  /*1be70*/  HMMA.16816.F32.BF16 R16, R84.reuse, R42, R16 ;  /* 0x0000002a5410723c */ /* 0x040fea0000041810 */
[----:B------:R-:W-:Y:S01]  /*1be80*/  LOP3.LUT R62, R62, R2, RZ, 0xc0, !PT ;  /* 0x000000023e3e7212 */ /* 0x000fe200078ec0ff */
[----:B------:R-:W-:Y:S01]  /*1be90*/  FADD.FTZ R2, R189, R49 ;  /* 0x00000031bd027221 */ /* 0x000fe20000010000 */
[----:B------:R-:W-:Y:S01]  /*1bea0*/  FADD.FTZ R66, R238, R0 ;  /* 0x00000000ee427221 */ /* 0x000fe20000010000 */
[----:B------:R-:W-:Y:S01]  /*1beb0*/  LOP3.LUT R60, R60, R3, RZ, 0xc0, !PT ;  /* 0x000000033c3c7212 */ /* 0x000fe200078ec0ff */
[----:B------:R3:W5:Y:S02]  /*1bec0*/  LDL.LU R189, [R1+0xb8] ;  /* 0x0000b80001bd7983 */ /* 0x0007640000300800 */
[----:B------:R-:W-:Y:S01]  /*1bed0*/  F2FP.BF16.F32.PACK_AB R0, R114, R106 ;  /* 0x0000006a7200723e */ /* 0x000fe200000010ff */
[-C--:B----4-:R-:W-:Y:S01]  /*1bee0*/  HMMA.16816.F32.BF16 R20, R84, R44.reuse, R20 ;  /* 0x0000002c5414723c */ /* 0x090fe20000041814 */
[----:B------:R3:W5:Y:S02]  /*1bef0*/  LDL.LU R188, [R1+0xb4] ;  /* 0x0000b40001bc7983 */ /* 0x0007640000300800 */
[----:B------:R-:W-:Y:S01]  /*1bf00*/  F2FP.BF16.F32.PACK_AB R3, R121, R116 ;  /* 0x000000747903723e */ /* 0x000fe200000010ff */
[----:B------:R-:W-:Y:S01]  /*1bf10*/  FADD.FTZ R67, R229, R2 ;  /* 0x00000002e5437221 */ /* 0x000fe20000010000 */
[----:B------:R-:W-:Y:S01]  /*1bf20*/  LOP3.LUT R61, R61, R0, RZ, 0xc0, !PT ;  /* 0x000000003d3d7212 */ /* 0x000fe200078ec0ff */
[C---:B------:R-:W-:Y:S05]  /*1bf30*/  HMMA.16816.F32.BF16 R24, R52.reuse, R44, R24 ;  /* 0x0000002c3418723c */ /* 0x040fea0000041818 */
[----:B------:R-:W-:Y:S01]  /*1bf40*/  LOP3.LUT R63, R63, R3, RZ, 0xc0, !PT ;  /* 0x000000033f3f7212 */ /* 0x000fe200078ec0ff */
[-C--:B------:R-:W-:Y:S05]  /*1bf50*/  HMMA.16816.F32.BF16 R28, R52, R46.reuse, R28 ;  /* 0x0000002e341c723c */ /* 0x080fea000004181c */
[----:B------:R-:W-:Y:S01]  /*1bf60*/  F2FP.BF16.F32.PACK_AB R2, R128, R130 ;  /* 0x000000828002723e */ /* 0x000fe200000010ff */
[----:B------:R-:W-:Y:S05]  /*1bf70*/  HMMA.16816.F32.BF16 R32, R84, R46, R32 ;  /* 0x0000002e5420723c */ /* 0x000fea0000041820 */
[----:B------:R-:W-:Y:S01]  /*1bf80*/  FADD.FTZ R0, R247, R48 ;  /* 0x00000030f7007221 */ /* 0x000fe20000010000 */
[----:B------:R-:W-:Y:S01]  /*1bf90*/  F2FP.BF16.F32.PACK_AB R3, R96, R98 ;  /* 0x000000626003723e */ /* 0x000fe200000010ff */
[----:B------:R-:W1:Y:S01]  /*1bfa0*/  LDSM.16.MT88.4 R48, [R184+0x5800] ;  /* 0x00580000b830783b */ /* 0x000e620000004200 */
[----:B------:R-:W-:Y:S03]  /*1bfb0*/  LOP3.LUT R151, R151, R2, RZ, 0xc0, !PT ;  /* 0x0000000297977212 */ /* 0x000fe600078ec0ff */
[----:B------:R-:W-:Y:S01]  /*1bfc0*/  FADD.FTZ R66, R187, R66 ;  /* 0x00000042bb427221 */ /* 0x000fe20000010000 */
[----:B------:R-:W-:Y:S01]  /*1bfd0*/  FADD.FTZ R40, R240, R67 ;  /* 0x00000043f0287221 */ /* 0x000fe20000010000 */
[----:B------:R-:W-:Y:S01]  /*1bfe0*/  FADD.FTZ R65, R244, R0 ;  /* 0x00000000f4417221 */ /* 0x000fe20000010000 */
[----:B------:R-:W-:Y:S01]  /*1bff0*/  LOP3.LUT R148, R148, R3, RZ, 0xc0, !PT ;  /* 0x0000000394947212 */ /* 0x000fe200078ec0ff */
[----:B------:R-:W-:Y:S01]  /*1c000*/  FADD.FTZ R3, R234, R64 ;  /* 0x00000040ea037221 */ /* 0x000fe20000010000 */
[----:B--2---:R-:W-:Y:S01]  /*1c010*/  F2FP.BF16.F32.PACK_AB R2, R73, R74 ;  /* 0x0000004a4902723e */ /* 0x004fe200000010ff */
[----:B------:R-:W-:Y:S01]  /*1c020*/  FADD.FTZ R65, R225, R65 ;  /* 0x00000041e1417221 */ /* 0x000fe20000010000 */
[----:B------:R3:W5:Y:S01]  /*1c030*/  LDL.LU R187, [R1+0xb0] ;  /* 0x0000b00001bb7983 */ /* 0x0007620000300800 */
[----:B------:R-:W-:Y:S01]  /*1c040*/  FADD.FTZ R45, R186, R40 ;  /* 0x00000028ba2d7221 */ /* 0x000fe20000010000 */
[----:B------:R-:W-:Y:S01]  /*1c050*/  LOP3.LUT R136, R136, R2, RZ, 0xc0, !PT ;  /* 0x0000000288887212 */ /* 0x000fe200078ec0ff */
[----:B------:R-:W-:Y:S01]  /*1c060*/  FADD.FTZ R2, R239, R3 ;  /* 0x00000003ef027221 */ /* 0x000fe20000010000 */
[----:B------:R-:W-:Y:S01]  /*1c070*/  FADD.FTZ R44, R231, R65 ;  /* 0x00000041e72c7221 */ /* 0x000fe20000010000 */
[----:B------:R3:W5:Y:S01]  /*1c080*/  LDL.LU R186, [R1+0xac] ;  /* 0x0000ac0001ba7983 */ /* 0x0007620000300800 */
[----:B------:R-:W-:Y:S01]  /*1c090*/  F2FP.BF16.F32.PACK_AB R0, R131, R129 ;  /* 0x000000818300723e */ /* 0x000fe200000010ff */
[----:B------:R-:W-:Y:S01]  /*1c0a0*/  FADD.FTZ R65, R251, R2 ;  /* 0x00000002fb417221 */ /* 0x000fe20000010000 */
[----:B------:R-:W-:Y:S01]  /*1c0b0*/  F2FP.BF16.F32.PACK_AB R2, R69, R70 ;  /* 0x000000464502723e */ /* 0x000fe200000010ff */
[----:B------:R-:W-:Y:S01]  /*1c0c0*/  FADD.FTZ R41, R228, R66 ;  /* 0x00000042e4297221 */ /* 0x000fe20000010000 */
[----:B------:R-:W-:Y:S01]  /*1c0d0*/  LOP3.LUT R150, R150, R0, RZ, 0xc0, !PT ;  /* 0x0000000096967212 */ /* 0x000fe200078ec0ff */
[----:B------:R-:W2:Y:S01]  /*1c0e0*/  MUFU.EX2 R66, R221 ;  /* 0x000000dd00427308 */ /* 0x000ea20000000800 */
[----:B------:R-:W-:Y:S01]  /*1c0f0*/  LOP3.LUT R138, R138, R2, RZ, 0xc0, !PT ;  /* 0x000000028a8a7212 */ /* 0x000fe200078ec0ff */
[----:B------:R-:W-:Y:S01]  /*1c100*/  FADD.FTZ R2, R236, R44 ;  /* 0x0000002cec027221 */ /* 0x000fe20000010000 */
[----:B------:R-:W-:Y:S01]  /*1c110*/  FADD.FTZ R44, R135, R45 ;  /* 0x0000002d872c7221 */ /* 0x000fe20000010000 */
[----:B------:R-:W-:Y:S01]  /*1c120*/  F2FP.BF16.F32.PACK_AB R0, R75, R93 ;  /* 0x0000005d4b00723e */ /* 0x000fe200000010ff */
[----:B------:R3:W5:Y:S01]  /*1c130*/  LDL.LU R135, [R1+0xa8] ;  /* 0x0000a80001877983 */ /* 0x0007620000300800 */
[----:B------:R-:W-:Y:S01]  /*1c140*/  FADD.FTZ R2, R237, R2 ;  /* 0x00000002ed027221 */ /* 0x000fe20000010000 */
[----:B------:R-:W-:Y:S01]  /*1c150*/  FADD.FTZ R44, R226, R44 ;  /* 0x0000002ce22c7221 */ /* 0x000fe20000010000 */
[----:B------:R-:W-:Y:S01]  /*1c160*/  LOP3.LUT R149, R149, R0, RZ, 0xc0, !PT ;  /* 0x0000000095957212 */ /* 0x000fe200078ec0ff */
[----:B------:R-:W-:Y:S01]  /*1c170*/  FADD.FTZ R0, R235, R41 ;  /* 0x00000029eb007221 */ /* 0x000fe20000010000 */
[----:B------:R-:W-:Y:S01]  /*1c180*/  FADD.FTZ R2, R165, R2 ;  /* 0x00000002a5027221 */ /* 0x000fe20000010000 */
[----:B------:R-:W4:Y:S01]  /*1c190*/  LDSM.16.MT88.4 R40, [R185+0x5800] ;  /* 0x00580000b928783b */ /* 0x000f220000004200 */
[----:B------:R-:W-:Y:S01]  /*1c1a0*/  FADD.FTZ R44, R230, R44 ;  /* 0x0000002ce62c7221 */ /* 0x000fe20000010000 */
[----:B------:R-:W-:Y:S01]  /*1c1b0*/  FADD.FTZ R64, R233, R0 ;  /* 0x00000000e9407221 */ /* 0x000fe20000010000 */
[----:B------:R-:W-:Y:S01]  /*1c1c0*/  F2FP.BF16.F32.PACK_AB R0, R71, R72 ;  /* 0x000000484700723e */ /* 0x000fe200000010ff */
[----:B------:R-:W-:Y:S01]  /*1c1d0*/  FADD.FTZ R2, R166, R2 ;  /* 0x00000002a6027221 */ /* 0x000fe20000010000 */
[----:B--2---:R-:W-:Y:S01]  /*1c1e0*/  F2FP.BF16.F32.PACK_AB R3, R66, R68 ;  /* 0x000000444203723e */ /* 0x004fe200000010ff */
[-C--:B-1----:R-:W-:Y:S05]  /*1c1f0*/  HMMA.16816.F32.BF16 R4, R56, R48.reuse, R4 ;  /* 0x000000303804723c */ /* 0x082fea0000041804 */
[----:B------:R-:W-:Y:S01]  /*1c200*/  LOP3.LUT R137, R137, R0, RZ, 0xc0, !PT ;  /* 0x0000000089897212 */ /* 0x000fe200078ec0ff */
[C---:B------:R-:W-:Y:S05]  /*1c210*/  HMMA.16816.F32.BF16 R8, R60.reuse, R48, R8 ;  /* 0x000000303c08723c */ /* 0x040fea0000041808 */
[----:B------:R-:W-:Y:S01]  /*1c220*/  FADD.FTZ R0, R252, R65 ;  /* 0x00000041fc007221 */ /* 0x000fe20000010000 */
[-C--:B------:R-:W-:Y:S05]  /*1c230*/  HMMA.16816.F32.BF16 R12, R60, R50.reuse, R12 ;  /* 0x000000323c0c723c */ /* 0x080fea000004180c */
[----:B------:R-:W-:Y:S01]  /*1c240*/  LOP3.LUT R139, R139, R3, RZ, 0xc0, !PT ;  /* 0x000000038b8b7212 */ /* 0x000fe200078ec0ff */
[C---:B------:R-:W-:Y:S05]  /*1c250*/  HMMA.16816.F32.BF16 R16, R56.reuse, R50, R16 ;  /* 0x000000323810723c */ /* 0x040fea0000041810 */
[----:B------:R-:W-:Y:S01]  /*1c260*/  FADD.FTZ R3, R243, R64 ;  /* 0x00000040f3037221 */ /* 0x000fe20000010000 */
[----:B------:R-:W-:Y:S05]  /*1c270*/  FADD.FTZ R45, R178, R0 ;  /* 0x00000000b22d7221 */ /* 0x000fea0000010000 */
[----:B------:R-:W-:Y:S01]  /*1c280*/  FADD.FTZ R0, R160, R3 ;  /* 0x00000003a0007221 */ /* 0x000fe20000010000 */
[----:B------:R-:W-:Y:S01]  /*1c290*/  FADD.FTZ R3, R175, R45 ;  /* 0x0000002daf037221 */ /* 0x000fe20000010000 */
[----:B------:R-:W1:Y:S01]  /*1c2a0*/  LDSM.16.MT88.4 R160, [R184+0x5c00] ;  /* 0x005c0000b8a0783b */ /* 0x000e620000004200 */
[----:B------:R-:W-:Y:S01]  /*1c2b0*/  FADD.FTZ R45, R250, R44 ;  /* 0x0000002cfa2d7221 */ /* 0x000fe20000010000 */
[----:B------:R-:W-:Y:S01]  /*1c2c0*/  FADD.FTZ R0, R167, R0 ;  /* 0x00000000a7007221 */ /* 0x000fe20000010000 */
[-C--:B----4-:R-:W-:Y:S03]  /*1c2d0*/  HMMA.16816.F32.BF16 R20, R56, R40.reuse, R20 ;  /* 0x000000283814723c */ /* 0x090fe60000041814 */
        /* <DEDUP_REMOVED lines=11> */
[-C--:B------:R-:W-:Y:S01]  /*1c390*/  HMMA.16816.F32.BF16 R28, R60, R42.reuse, R28 ;  /* 0x0000002a3c1c723c */ /* 0x080fe2000004181c */
[----:B------:R-:W2:Y:S02]  /*1c3a0*/  LDSM.16.MT88.4 R44, [R185+0x5c00] ;  /* 0x005c0000b92c783b */ /* 0x000ea40000004200 */
        /* <DEDUP_REMOVED lines=11> */
[-C--:B-1----:R-:W-:Y:S05]  /*1c460*/  HMMA.16816.F32.BF16 R164, R148, R160.reuse, R4 ;  /* 0x000000a094a4723c */ /* 0x082fea0000041804 */
[----:B------:R-:W-:Y:S01]  /*1c470*/  FADD.FTZ R41, R112, R41 ;  /* 0x0000002970297221 */ /* 0x000fe20000010000 */
[----:B------:R-:W-:Y:S01]  /*1c480*/  FADD.FTZ R40, R140, R0 ;  /* 0x000000008c287221 */ /* 0x000fe20000010000 */
[----:B------:R-:W-:Y:S01]  /*1c490*/  FADD.FTZ R0, R155, R2 ;  /* 0x000000029b007221 */ /* 0x000fe20000010000 */
[----:B------:R-:W-:Y:S02]  /*1c4a0*/  FADD.FTZ R2, R152, R3 ;  /* 0x0000000398027221 */ /* 0x000fe40000010000 */
[C---:B------:R-:W-:Y:S04]  /*1c4b0*/  HMMA.16816.F32.BF16 R152, R136.reuse, R160, R8 ;  /* 0x000000a08898723c */ /* 0x040fe80000041808 */
        /* <DEDUP_REMOVED lines=13> */
[-C--:B------:R-:W-:Y:S03]  /*1c590*/  HMMA.16816.F32.BF16 R144, R136, R162.reuse, R12 ;  /* 0x000000a28890723c */ /* 0x080fe6000004180c */
        /* <DEDUP_REMOVED lines=38> */
[----:B------:R-:W-:Y:S01]  /*1c800*/  IMAD.MOV.U32 R134, RZ, RZ, R38 ;  /* 0x000000ffff867224 */ /* 0x000fe200078e0026 */
[----:B------:R-:W-:Y:S01]  /*1c810*/  STL [R1+0x50], R4 ;  /* 0x0000500401007387 */ /* 0x000fe20000100800 */
[----:B------:R-:W-:Y:S01]  /*1c820*/  FADD.FTZ R0, R66, R0 ;  /* 0x0000000042007221 */ /* 0x000fe20000010000 */
[----:B------:R-:W-:Y:S01]  /*1c830*/  FADD.FTZ R2, R69, R2 ;  /* 0x0000000245027221 */ /* 0x000fe20000010000 */
[----:B------:R-:W-:Y:S01]  /*1c840*/  IMAD.MOV.U32 R133, RZ, RZ, R39 ;  /* 0x000000ffff857224 */ /* 0x000fe200078e0027 */
[----:B------:R1:W-:Y:S04]  /*1c850*/  STL [R1+0x54], R3 ;  /* 0x0000540301007387 */ /* 0x0003e80000100800 */
[----:B------:R3:W-:Y:S04]  /*1c860*/  STL [R1+0x48], R2 ;  /* 0x0000480201007387 */ /* 0x0007e80000100800 */
[----:B------:R3:W-:Y:S01]  /*1c870*/  STL [R1+0x4c], R0 ;  /* 0x00004c0001007387 */ /* 0x0007e20000100800 */
[----:B-1----:R-:W-:Y:S01]  /*1c880*/  IMAD.MOV.U32 R3, RZ, RZ, R37 ;  /* 0x000000ffff037224 */ /* 0x002fe200078e0025 */
[----:B------:R-:W-:Y:S06]  /*1c890*/  @P0 BRA `(.L_x_516) ;  /* 0xffffff7c00340947 */ /* 0x000fec000383ffff */
.L_x_515:
[----:B------:R-:W3:Y:S01]  /*1c8a0*/  LDL.LU R6, [R1+0x50] ;  /* 0x0000500001067983 */ /* 0x000ee20000300800 */
[----:B------:R-:W-:-:S03]  /*1c8b0*/  ULDC UR6, c[0x0][0x38c] ;  /* 0x0000e30000067ab9 */ /* 0x000fc60000000800 */
[----:B------:R-:W2:Y:S04]  /*1c8c0*/  LDL.LU R5, [R1+0x54] ;  /* 0x0000540001057983 */ /* 0x000ea80000300800 */
[----:B------:R-:W4:Y:S04]  /*1c8d0*/  LDL.LU R7, [R1+0x48] ;  /* 0x0000480001077983 */ /* 0x000f280000300800 */
[----:B------:R-:W4:Y:S01]  /*1c8e0*/  LDL.LU R8, [R1+0x4c] ;  /* 0x00004c0001087983 */ /* 0x000f220000300800 */
[----:B------:R-:W1:Y:S01]  /*1c8f0*/  S2UR UR4, SR_CgaCtaId ;  /* 0x00000000000479c3 */ /* 0x000e620000008800 */
[----:B------:R-:W-:Y:S01]  /*1c900*/  UISETP.NE.AND UP0, UPT, UR13, -0x1, UPT ;  /* 0xffffffff0d00788c */ /* 0x000fe2000bf05270 */
[----:B------:R-:W-:Y:S01]  /*1c910*/  MOV R15, 0x10 ;  /* 0x00000010000f7802 */ /* 0x000fe20000000f00 */
[----:B------:R-:W1:Y:S02]  /*1c920*/  S2R R22, SR_TID.X ;  /* 0x0000000000167919 */ /* 0x000e640000002100 */
[----:B-1----:R-:W-:Y:S01]  /*1c930*/  SHF.R.S32.HI R21, RZ, 0x1f, R22 ;  /* 0x0000001fff157819 */ /* 0x002fe20000011416 */
[----:B---3--:R-:W1:Y:S04]  /*1c940*/  SHFL.BFLY PT, R2, R6, 0x2, 0x1f ;  /* 0x0c401f0006027f89 */ /* 0x008e6800000e0000 */
[----:B--2---:R-:W2:Y:S04]  /*1c950*/  SHFL.BFLY PT, R0, R5, 0x2, 0x1f ;  /* 0x0c401f0005007f89 */ /* 0x004ea800000e0000 */
[----:B----4-:R-:W3:Y:S04]  /*1c960*/  SHFL.BFLY PT, R4, R7, 0x2, 0x1f ;  /* 0x0c401f0007047f89 */ /* 0x010ee800000e0000 */
[----:B------:R-:W4:Y:S01]  /*1c970*/  SHFL.BFLY PT, R3, R8, 0x2, 0x1f ;  /* 0x0c401f0008037f89 */ /* 0x000f2200000e0000 */
[----:B-1----:R-:W-:Y:S01]  /*1c980*/  FADD.FTZ R2, R2, R6 ;  /* 0x0000000602027221 */ /* 0x002fe20000010000 */
[----:B--2---:R-:W-:-:S04]  /*1c990*/  FADD.FTZ R0, R0, R5 ;  /* 0x0000000500007221 */ /* 0x004fc80000010000 */
[----:B------:R-:W1:Y:S01]  /*1c9a0*/  SHFL.BFLY PT, R5, R2, 0x1, 0x1f ;  /* 0x0c201f0002057f89 */ /* 0x000e6200000e0000 */
[----:B---3--:R-:W-:-:S03]  /*1c9b0*/  FADD.FTZ R4, R4, R7 ;  /* 0x0000000704047221 */ /* 0x008fc60000010000 */
[----:B------:R-:W2:Y:S01]  /*1c9c0*/  SHFL.BFLY PT, R6, R0, 0x1, 0x1f ;  /* 0x0c201f0000067f89 */ /* 0x000ea200000e0000 */
[----:B----4-:R-:W-:-:S03]  /*1c9d0*/  FADD.FTZ R3, R3, R8 ;  /* 0x0000000803037221 */ /* 0x010fc60000010000 */
[----:B------:R-:W3:Y:S01]  /*1c9e0*/  SHFL.BFLY PT, R7, R4, 0x1, 0x1f ;  /* 0x0c201f0004077f89 */ /* 0x000ee200000e0000 */
[----:B-1----:R-:W-:Y:S01]  /*1c9f0*/  FADD.FTZ R17, R2, R5 ;  /* 0x0000000502117221 */ /* 0x002fe20000010000 */
[----:B------:R-:W-:Y:S02]  /*1ca00*/  MOV R2, 0x3f800000 ;  /* 0x3f80000000027802 */ /* 0x000fe40000000f00 */
[----:B------:R-:W1:Y:S01]  /*1ca10*/  SHFL.BFLY PT, R5, R3, 0x1, 0x1f ;  /* 0x0c201f0003057f89 */ /* 0x000e6200000e0000 */
[----:B--2---:R-:W-:Y:S01]  /*1ca20*/  FADD.FTZ R18, R0, R6 ;  /* 0x0000000600127221 */ /* 0x004fe20000010000 */
[----:B------:R-:W-:Y:S02]  /*1ca30*/  FSETP.NE.FTZ.AND P5, PT, R17, RZ, PT ;  /* 0x000000ff1100720b */ /* 0x000fe40003fb5000 */
[----:B------:R-:W-:Y:S01]  /*1ca40*/  MOV R0, 0x3f800000 ;  /* 0x3f80000000007802 */ /* 0x000fe20000000f00 */
[----:B---3--:R-:W-:Y:S01]  /*1ca50*/  FADD.FTZ R19, R4, R7 ;  /* 0x0000000704137221 */ /* 0x008fe20000010000 */
[----:B------:R-:W-:Y:S01]  /*1ca60*/  FSETP.NE.FTZ.AND P4, PT, R18, RZ, PT ;  /* 0x000000ff1200720b */ /* 0x000fe20003f95000 */
[----:B------:R-:W-:Y:S01]  /*1ca70*/  IMAD.MOV.U32 R4, RZ, RZ, 0x3f800000 ;  /* 0x3f800000ff047424 */ /* 0x000fe200078e00ff */
[----:B------:R-:W-:-:S02]  /*1ca80*/  LEA.HI R7, R21, R22, RZ, 0x2 ;  /* 0x0000001615077211 */ /* 0x000fc400078f10ff */
[----:B------:R-:W-:Y:S02]  /*1ca90*/  FSETP.NE.FTZ.AND P3, PT, R19, RZ, PT ;  /* 0x000000ff1300720b */ /* 0x000fe40003f75000 */
[----:B------:R-:W-:Y:S02]  /*1caa0*/  SHF.R.S32.HI R26, RZ, 0x2, R7 ;  /* 0x00000002ff1a7819 */ /* 0x000fe40000011407 */
[----:B------:R-:W-:Y:S01]  /*1cab0*/  LEA.HI R21, R21, R22, RZ, 0x5 ;  /* 0x0000001615157211 */ /* 0x000fe200078f28ff */
[----:B------:R-:W2:Y:S03]  /*1cac0*/  @P5 MUFU.RCP R0, R17 ;  /* 0x0000001100005308 */ /* 0x000ea60000001000 */
[----:B------:R-:W-:Y:S01]  /*1cad0*/  SHF.R.S32.HI R16, RZ, 0x5, R21 ;  /* 0x00000005ff107819 */ /* 0x000fe20000011415 */
[----:B-1----:R-:W-:-:S04]  /*1cae0*/  FADD.FTZ R20, R3, R5 ;  /* 0x0000000503147221 */ /* 0x002fc80000010000 */
[----:B------:R-:W1:Y:S01]  /*1caf0*/  @P4 MUFU.RCP R2, R18 ;  /* 0x0000001200024308 */ /* 0x000e620000001000 */
[----:B------:R-:W-:Y:S02]  /*1cb00*/  MOV R5, 0x3f800000 ;  /* 0x3f80000000057802 */ /* 0x000fe40000000f00 */
[----:B------:R-:W-:Y:S02]  /*1cb10*/  SHF.R.S32.HI R3, RZ, 0x1f, R26 ;  /* 0x0000001fff037819 */ /* 0x000fe4000001141a */
[----:B------:R-:W-:Y:S02]  /*1cb20*/  FSETP.NE.FTZ.AND P2, PT, R20, RZ, PT ;  /* 0x000000ff1400720b */ /* 0x000fe40003f55000 */
[----:B------:R-:W-:Y:S01]  /*1cb30*/  LEA.HI R3, R3, R26, RZ, 0x3 ;  /* 0x0000001a03037211 */ /* 0x000fe200078f18ff */
[----:B------:R-:W3:Y:S01]  /*1cb40*/  @P3 MUFU.RCP R4, R19 ;  /* 0x0000001300043308 */ /* 0x000ee20000001000 */
[----:B--2---:R-:W-:Y:S02]  /*1cb50*/  FMUL.FTZ R0, R0, UR6 ;  /* 0x0000000600007c20 */ /* 0x004fe40008410000 */
[----:B------:R-:W-:-:S02]  /*1cb60*/  LOP3.LUT R3, R3, 0xfffffff8, RZ, 0xc0, !PT ;  /* 0xfffffff803037812 */ /* 0x000fc400078ec0ff */
[C---:B------:R-:W-:Y:S01]  /*1cb70*/  FMUL.FTZ R164, R0.reuse, R164 ;  /* 0x000000a400a47220 */ /* 0x040fe20000410000 */
[C---:B------:R-:W-:Y:S01]  /*1cb80*/  FMUL.FTZ R165, R0.reuse, R165 ;  /* 0x000000a500a57220 */ /* 0x040fe20000410000 */
[----:B------:R-:W-:Y:S01]  /*1cb90*/  FMUL.FTZ R160, R0, R160 ;  /* 0x000000a000a07220 */ /* 0x000fe20000410000 */
[----:B------:R-:W-:Y:S02]  /*1cba0*/  IMAD.IADD R3, R26, 0x1, -R3 ;  /* 0x000000011a037824 */ /* 0x000fe400078e0a03 */
[----:B-1----:R-:W-:Y:S01]  /*1cbb0*/  FMUL.FTZ R2, R2, UR6 ;  /* 0x0000000602027c20 */ /* 0x002fe20008410000 */
[----:B------:R-:W1:Y:S01]  /*1cbc0*/  @P2 MUFU.RCP R5, R20 ;  /* 0x0000001400052308 */ /* 0x000e620000001000 */
[C---:B------:R-:W-:Y:S01]  /*1cbd0*/  FMUL.FTZ R161, R0.reuse, R161 ;  /* 0x000000a100a17220 */ /* 0x040fe20000410000 */
[C---:B------:R-:W-:Y:S01]  /*1cbe0*/  FMUL.FTZ R156, R0.reuse, R156 ;  /* 0x0000009c009c7220 */ /* 0x040fe20000410000 */
[C---:B------:R-:W-:Y:S01]  /*1cbf0*/  FMUL.FTZ R9, R0.reuse, R157 ;  /* 0x0000009d00097220 */ /* 0x040fe20000410000 */
[C---:B------:R-:W-:Y:S01]  /*1cc00*/  FMUL.FTZ R148, R0.reuse, R148 ;  /* 0x0000009400947220 */ /* 0x040fe20000410000 */
[----:B------:R-:W-:Y:S01]  /*1cc10*/  FMUL.FTZ R149, R0, R149 ;  /* 0x0000009500957220 */ /* 0x000fe20000410000 */
[----:B------:R-:W-:Y:S01]  /*1cc20*/  FMUL.FTZ R166, R2, R166 ;  /* 0x000000a602a67220 */ /* 0x000fe20000410000 */
[----:B---3--:R-:W-:Y:S01]  /*1cc30*/  FMUL.FTZ R0, R4, UR6 ;  /* 0x0000000604007c20 */ /* 0x008fe20008410000 */
[C---:B------:R-:W-:Y:S01]  /*1cc40*/  FMUL.FTZ R6, R2.reuse, R167 ;  /* 0x000000a702067220 */ /* 0x040fe20000410000 */
[C---:B------:R-:W-:Y:S01]  /*1cc50*/  FMUL.FTZ R162, R2.reuse, R162 ;  /* 0x000000a202a27220 */ /* 0x040fe20000410000 */
[C---:B------:R-:W-:Y:S01]  /*1cc60*/  FMUL.FTZ R163, R2.reuse, R163 ;  /* 0x000000a302a37220 */ /* 0x040fe20000410000 */
[C---:B------:R-:W-:Y:S01]  /*1cc70*/  FMUL.FTZ R158, R2.reuse, R158 ;  /* 0x0000009e029e7220 */ /* 0x040fe20000410000 */
[C---:B------:R-:W-:Y:S01]  /*1cc80*/  FMUL.FTZ R159, R2.reuse, R159 ;  /* 0x0000009f029f7220 */ /* 0x040fe20000410000 */
[C---:B------:R-:W-:Y:S01]  /*1cc90*/  FMUL.FTZ R150, R2.reuse, R150 ;  /* 0x0000009602967220 */ /* 0x040fe20000410000 */
[----:B------:R-:W-:Y:S01]  /*1cca0*/  FMUL.FTZ R151, R2, R151 ;  /* 0x0000009702977220 */ /* 0x000fe20000410000 */
[----:B------:R-:W-:Y:S01]  /*1ccb0*/  LOP3.LUT R4, R7, 0xfffffffc, RZ, 0xc0, !PT ;  /* 0xfffffffc07047812 */ /* 0x000fe200078ec0ff */
[C---:B------:R-:W-:Y:S01]  /*1ccc0*/  FMUL.FTZ R152, R0.reuse, R152 ;  /* 0x0000009800987220 */ /* 0x040fe20000410000 */
[----:B------:R-:W-:Y:S01]  /*1ccd0*/  LEA.HI R2, R3, R3, RZ, 0x1 ;  /* 0x0000000303027211 */ /* 0x000fe200078f08ff */
[C---:B------:R-:W-:Y:S01]  /*1cce0*/  FMUL.FTZ R153, R0.reuse, R153 ;  /* 0x0000009900997220 */ /* 0x040fe20000410000 */
[C---:B------:R-:W-:Y:S01]  /*1ccf0*/  FMUL.FTZ R144, R0.reuse, R144 ;  /* 0x0000009000907220 */ /* 0x040fe20000410000 */
[C---:B------:R-:W-:Y:S01]  /*1cd00*/  FMUL.FTZ R11, R0.reuse, R145 ;  /* 0x00000091000b7220 */ /* 0x040fe20000410000 */
[C---:B------:R-:W-:Y:S01]  /*1cd10*/  FMUL.FTZ R140, R0.reuse, R140 ;  /* 0x0000008c008c7220 */ /* 0x040fe20000410000 */
[C---:B------:R-:W-:Y:S01]  /*1cd20*/  FMUL.FTZ R141, R0.reuse, R141 ;  /* 0x0000008d008d7220 */ /* 0x040fe20000410000 */
[C---:B------:R-:W-:Y:S01]  /*1cd30*/  FMUL.FTZ R136, R0.reuse, R136 ;  /* 0x0000008800887220 */ /* 0x040fe20000410000 */
[----:B------:R-:W-:Y:S01]  /*1cd40*/  FMUL.FTZ R13, R0, R137 ;  /* 0x00000089000d7220 */ /* 0x000fe20000410000 */
[----:B-1----:R-:W-:Y:S01]  /*1cd50*/  FMUL.FTZ R0, R5, UR6 ;  /* 0x0000000605007c20 */ /* 0x002fe20008410000 */
[----:B------:R-:W-:Y:S01]  /*1cd60*/  IADD3 R5, -R4, R22, RZ ;  /* 0x0000001604057210 */ /* 0x000fe20007ffe1ff */
[----:B------:R-:W-:Y:S01]  /*1cd70*/  UMOV UR6, 0x400 ;  /* 0x0000040000067882 */ /* 0x000fe20000000000 */
[----:B------:R-:W-:Y:S01]  /*1cd80*/  LOP3.LUT R4, R2, 0x3fffffe, RZ, 0xc0, !PT ;  /* 0x03fffffe02047812 */ /* 0x000fe200078ec0ff */
[----:B------:R-:W-:Y:S01]  /*1cd90*/  ULEA UR4, UR4, UR6, 0x18 ;  /* 0x0000000604047291 */ /* 0x000fe2000f8ec03f */
[----:B------:R-:W-:Y:S01]  /*1cda0*/  SHF.R.S32.HI R8, RZ, 0x1, R2 ;  /* 0x00000001ff087819 */ /* 0x000fe20000011402 */
[C---:B------:R-:W-:Y:S01]  /*1cdb0*/  FMUL.FTZ R154, R0.reuse, R154 ;  /* 0x0000009a009a7220 */ /* 0x040fe20000410000 */
[----:B------:R-:W-:Y:S01]  /*1cdc0*/  FMUL.FTZ R14, R0, R155 ;  /* 0x0000009b000e7220 */ /* 0x000fe20000410000 */
[----:B------:R-:W-:Y:S01]  /*1cdd0*/  IMAD.IADD R4, R3, 0x1, -R4 ;  /* 0x0000000103047824 */ /* 0x000fe200078e0a04 */
[----:B------:R-:W-:Y:S01]  /*1cde0*/  LEA R3, R16, R5, 0x8 ;  /* 0x0000000510037211 */ /* 0x000fe200078e40ff */
[----:B------:R-:W-:Y:S01]  /*1cdf0*/  FMUL.FTZ R146, R0, R146 ;  /* 0x0000009200927220 */ /* 0x000fe20000410000 */
[----:B------:R-:W-:Y:S01]  /*1ce00*/  SHF.L.U32 R2, R8, 0x6, RZ ;  /* 0x0000000608027819 */ /* 0x000fe200000006ff */
[C---:B------:R-:W-:Y:S01]  /*1ce10*/  FMUL.FTZ R10, R0.reuse, R147 ;  /* 0x00000093000a7220 */ /* 0x040fe20000410000 */
[----:B------:R-:W-:Y:S01]  /*1ce20*/  FMUL.FTZ R142, R0, R142 ;  /* 0x0000008e008e7220 */ /* 0x000fe20000410000 */
[----:B------:R-:W-:Y:S01]  /*1ce30*/  IMAD R3, R4, 0x10, R3 ;  /* 0x0000001004037824 */ /* 0x000fe200078e0203 */
[----:B------:R-:W-:Y:S01]  /*1ce40*/  LOP3.LUT R2, R2, 0xc0, RZ, 0xc0, !PT ;  /* 0x000000c002027812 */ /* 0x000fe200078ec0ff */
[----:B------:R-:W-:Y:S01]  /*1ce50*/  FMUL.FTZ R143, R0, R143 ;  /* 0x0000008f008f7220 */ /* 0x000fe20000410000 */
[----:B------:R-:W-:Y:S01]  /*1ce60*/  LOP3.LUT R4, R8, 0x1, RZ, 0xc0, !PT ;  /* 0x0000000108047812 */ /* 0x000fe200078ec0ff */
[----:B------:R-:W-:Y:S01]  /*1ce70*/  FMUL.FTZ R138, R0, R138 ;  /* 0x0000008a008a7220 */ /* 0x000fe20000410000 */
[----:B------:R-:W-:Y:S01]  /*1ce80*/  LEA.HI R2, R2, R2, RZ, 0x1d ;  /* 0x0000000202027211 */ /* 0x000fe200078fe8ff */
[----:B------:R-:W-:Y:S01]  /*1ce90*/  FMUL.FTZ R12, R0, R139 ;  /* 0x0000008b000c7220 */ /* 0x000fe20000410000 */
[----:B------:R-:W-:Y:S01]  /*1cea0*/  ISETP.NE.U32.AND P0, PT, R4, 0x1, PT ;  /* 0x000000010400780c */ /* 0x000fe20003f05070 */
[----:B------:R-:W-:Y:S01]  /*1ceb0*/  @UP0 ULDC.64 UR6, c[0x0][0x298] ;  /* 0x0000a60000060ab9 */ /* 0x000fe20000000a00 */
[----:B------:R-:W-:Y:S01]  /*1cec0*/  LEA R2, R3, R2, 0x1 ;  /* 0x0000000203027211 */ /* 0x000fe200078e08ff */
[----:B------:R-:W-:Y:S01]  /*1ced0*/  @UP0 UIMAD.WIDE.U32 UR10, UR13, UR6, URZ ;  /* 0x000000060d0a02a5 */ /* 0x000fe2000f8e003f */
[----:B------:R-:W-:-:S02]  /*1cee0*/  SEL R15, R15, 0xfffffff0, P0 ;  /* 0xfffffff00f0f7807 */ /* 0x000fc40000000000 */
[----:B------:R-:W-:Y:S02]  /*1cef0*/  PLOP3.LUT P0, PT, PT, PT, UP0, 0x80, 0x0 ;  /* 0x000000000000781c */ /* 0x000fe40003f0f008 */
[----:B------:R-:W-:Y:S02]  /*1cf00*/  LOP3.LUT P1, RZ, R8, 0x2, RZ, 0xc0, !PT ;  /* 0x0000000208ff7812 */ /* 0x000fe4000782c0ff */
[----:B------:R-:W-:Y:S01]  /*1cf10*/  LEA R0, R2, UR4, 0x1 ;  /* 0x0000000402007c11 */ /* 0x000fe2000f8e08ff */
[----:B------:R-:W-:Y:S01]  /*1cf20*/  @UP0 UIMAD UR4, UR13, UR7, UR11 ;  /* 0x000000070d0402a4 */ /* 0x000fe2000f8e020b */
[----:B------:R-:W-:Y:S02]  /*1cf30*/  F2FP.BF16.F32.PACK_AB R7, R165, R164 ;  /* 0x000000a4a507723e */ /* 0x000fe400000010ff */
[----:B------:R-:W-:Y:S01]  /*1cf40*/  F2FP.BF16.F32.PACK_AB R6, R6, R166 ;  /* 0x000000a60606723e */ /* 0x000fe200000010ff */
[----:B------:R-:W-:Y:S01]  /*1cf50*/  IMAD.IADD R3, R0, 0x1, R15 ;  /* 0x0000000100037824 */ /* 0x000fe200078e020f */
[----:B------:R-:W-:Y:S01]  /*1cf60*/  F2FP.BF16.F32.PACK_AB R4, R161, R160 ;  /* 0x000000a0a104723e */ /* 0x000fe200000010ff */
[----:B------:R1:W-:Y:S01]  /*1cf70*/  STS [R0], R7 ;  /* 0x0000000700007388 */ /* 0x0003e20000000800 */
        /* <DEDUP_REMOVED lines=11> */
[----:B------:R4:W-:Y:S01]  /*1d030*/  STS [R0+0x1000], R5 ;  /* 0x0010000500007388 */ /* 0x0009e20000000800 */
[----:B------:R-:W-:Y:S02]  /*1d040*/  F2FP.BF16.F32.PACK_AB R12, R12, R138 ;  /* 0x0000008a0c0c723e */ /* 0x000fe400000010ff */
[----:B-1----:R-:W-:Y:S02]  /*1d050*/  F2FP.BF16.F32.PACK_AB R7, R141, R140 ;  /* 0x0000008c8d07723e */ /* 0x002fe400000010ff */
[----:B--2---:R-:W-:Y:S02]  /*1d060*/  F2FP.BF16.F32.PACK_AB R6, R143, R142 ;  /* 0x0000008e8f06723e */ /* 0x004fe400000010ff */
[----:B---3--:R-:W-:Y:S02]  /*1d070*/  F2FP.BF16.F32.PACK_AB R4, R151, R150 ;  /* 0x000000969704723e */ /* 0x008fe400000010ff */
[----:B----4-:R-:W-:-:S02]  /*1d080*/  IADD3 R2, R0, 0x20, RZ ;  /* 0x0000002000027810 */ /* 0x010fc40007ffe0ff */
[----:B------:R-:W-:Y:S02]  /*1d090*/  @P1 IADD3 R2, R0, -0x20, RZ ;  /* 0xffffffe000021810 */ /* 0x000fe40007ffe0ff */
[----:B------:R-:W-:Y:S01]  /*1d0a0*/  F2FP.BF16.F32.PACK_AB R5, R149, R148 ;  /* 0x000000949505723e */ /* 0x000fe200000010ff */
[----:B------:R-:W-:Y:S06]  /*1d0b0*/  @P0 BRA `(.L_x_519) ;  /* 0x00000000001c0947 */ /* 0x000fec0003800000 */
[----:B------:R-:W1:Y:S01]  /*1d0c0*/  S2UR UR8, SR_CTAID.Y ;  /* 0x00000000000879c3 */ /* 0x000e620000002600 */
[----:B------:R-:W-:Y:S01]  /*1d0d0*/  ULDC.64 UR6, c[0x0][0x290] ;  /* 0x0000a40000067ab9 */ /* 0x000fe20000000a00 */
[----:B-1----:R-:W-:Y:S02]  /*1d0e0*/  USHF.R.S32.HI UR4, URZ, 0x1f, UR8 ;  /* 0x0000001f3f047899 */ /* 0x002fe40008011408 */
[----:B------:R-:W-:Y:S02]  /*1d0f0*/  UIMAD.WIDE.U32 UR10, UR8, UR6, URZ ;  /* 0x00000006080a72a5 */ /* 0x000fe4000f8e003f */
[----:B------:R-:W-:-:S04]  /*1d100*/  UIMAD UR4, UR4, UR6, URZ ;  /* 0x00000006040472a4 */ /* 0x000fc8000f8e023f */
[----:B------:R-:W-:-:S04]  /*1d110*/  UIMAD UR4, UR8, UR7, UR4 ;  /* 0x00000007080472a4 */ /* 0x000fc8000f8e0204 */
[----:B------:R-:W-:-:S12]  /*1d120*/  UIADD3 UR4, UR11, UR4, URZ ;  /* 0x000000040b047290 */ /* 0x000fd8000fffe03f */
.L_x_519:
[----:B------:R-:W-:Y:S01]  /*1d130*/  ULDC.U8 UR6, c[0x0][0x3d9] ;  /* 0x0000f64000067ab9 */ /* 0x000fe20000000000 */
[----:B------:R1:W-:Y:S01]  /*1d140*/  STS [R0+0x1200], R14 ;  /* 0x0012000e00007388 */ /* 0x0003e20000000800 */
[----:B------:R-:W-:Y:S01]  /*1d150*/  ISETP.NE.AND P1, PT, RZ, UR6, PT ;  /* 0x00000006ff007c0c */ /* 0x000fe2000bf25270 */
[----:B------:R-:W-:Y:S02]  /*1d160*/  ULDC.U8 UR8, c[0x0][0x3d8] ;  /* 0x0000f60000087ab9 */ /* 0x000fe40000000000 */
[----:B------:R2:W-:Y:S01]  /*1d170*/  STS [R3+0x1000], R11 ;  /* 0x0010000b03007388 */ /* 0x0005e20000000800 */
[----:B------:R-:W-:-:S03]  /*1d180*/  ISETP.NE.AND P0, PT, RZ, UR8, PT ;  /* 0x00000008ff007c0c */ /* 0x000fc6000bf05270 */
[----:B------:R3:W-:Y:S01]  /*1d190*/  STS [R3+0x1200], R10 ;  /* 0x0012000a03007388 */ /* 0x0007e20000000800 */
[----:B------:R-:W-:-:S03]  /*1d1a0*/  ISETP.EQ.AND P0, PT, RZ, UR6, P0 ;  /* 0x00000006ff007c0c */ /* 0x000fc60008702270 */
[----:B------:R-:W-:Y:S04]  /*1d1b0*/  STS [R2], R9 ;  /* 0x0000000902007388 */ /* 0x000fe80000000800 */
[----:B------:R4:W-:Y:S01]  /*1d1c0*/  STS [R2+0x200], R8 ;  /* 0x0002000802007388 */ /* 0x0009e20000000800 */
[----:B------:R-:W4:Y:S05]  /*1d1d0*/  S2R R32, SR_CTAID.Z ;  /* 0x0000000000207919 */ /* 0x000f2a0000002700 */
[----:B------:R-:W-:Y:S01]  /*1d1e0*/  @!P0 PLOP3.LUT P6, PT, PT, PT, PT, 0x8, 0x0 ;  /* 0x000000000000881c */ /* 0x000fe20003fce170 */
[----:B------:R-:W4:Y:S01]  /*1d1f0*/  S2R R25, SR_CTAID.X ;  /* 0x0000000000197919 */ /* 0x000f220000002500 */
[----:B-1----:R-:W-:Y:S01]  /*1d200*/  IMAD.IADD R0, R15, 0x1, R2 ;  /* 0x000000010f007824 */ /* 0x002fe200078e0202 */
[----:B------:R-:W1:Y:S01]  /*1d210*/  S2R R27, SR_TID.X ;  /* 0x00000000001b7919 */ /* 0x000e620000002100 */
[----:B--2---:R-:W2:Y:S03]  /*1d220*/  @P5 LDC R11, c[0x0][0x2e8] ;  /* 0x0000ba00ff0b5b82 */ /* 0x004ea60000000800 */
[----:B------:R1:W-:Y:S04]  /*1d230*/  STS [R0], R5 ;  /* 0x0000000500007388 */ /* 0x0003e80000000800 */
[----:B------:R1:W-:Y:S01]  /*1d240*/  STS [R0+0x200], R4 ;  /* 0x0002000400007388 */ /* 0x0003e20000000800 */
[----:B---3--:R-:W3:Y:S03]  /*1d250*/  @P4 LDC R10, c[0x0][0x2e8] ;  /* 0x0000ba00ff0a4b82 */ /* 0x008ee60000000800 */
[----:B------:R1:W-:Y:S04]  /*1d260*/  STS [R2+0x1000], R7 ;  /* 0x0010000702007388 */ /* 0x0003e80000000800 */
[----:B------:R2:W-:Y:S01]  /*1d270*/  STS [R2+0x1200], R6 ;  /* 0x0012000602007388 */ /* 0x0005e20000000800 */
[----:B----4-:R-:W4:Y:S03]  /*1d280*/  S2R R8, SR_CTAID.Y ;  /* 0x0000000000087919 */ /* 0x010f260000002600 */
[----:B------:R-:W-:Y:S04]  /*1d290*/  STS [R0+0x1000], R13 ;  /* 0x0010000d00007388 */ /* 0x000fe80000000800 */
[----:B------:R4:W-:Y:S01]  /*1d2a0*/  STS [R0+0x1200], R12 ;  /* 0x0012000c00007388 */ /* 0x0009e20000000800 */
[----:B-1----:R1:W1:Y:S01]  /*1d2b0*/  @P5 MUFU.LG2 R5, R17 ;  /* 0x0000001100055308 */ /* 0x0022620000000c00 */
[----:B------:R-:W-:-:S07]  /*1d2c0*/  @P1 IMAD.MOV.U32 R4, RZ, RZ, 0x1 ;  /* 0x00000001ff041424 */ /* 0x000fce00078e00ff */
[----:B------:R1:W1:Y:S01]  /*1d2d0*/  @P4 MUFU.LG2 R7, R18 ;  /* 0x0000001200074308 */ /* 0x0002620000000c00 */
[----:B--2---:R-:W4:Y:S08]  /*1d2e0*/  @P1 LDC.64 R2, c[0x0][0x2c0] ;  /* 0x0000b000ff021b82 */ /* 0x004f300000000a00 */
[----:B------:R-:W2:Y:S01]  /*1d2f0*/  @P1 LDC R6, c[0x0][0x2c0] ;  /* 0x0000b000ff061b82 */ /* 0x000ea20000000800 */
[----:B----4-:R-:W-:Y:S01]  /*1d300*/  @P1 IMAD R0, R3, R2, RZ ;  /* 0x0000000203001224 */ /* 0x010fe200078e02ff */
[----:B------:R-:W-:Y:S01]  /*1d310*/  @!P0 CS2R R2, SRZ ;  /* 0x0000000000028805 */ /* 0x000fe2000001ff00 */
[----:B-1-3--:R-:W-:Y:S06]  /*1d320*/  @!P0 BRA `(.L_x_520) ;  /* 0x00000000001c8947 */ /* 0x00afec0003800000 */
[----:B------:R-:W1:Y:S01]  /*1d330*/  S2UR UR7, SR_CTAID.Y ;  /* 0x00000000000779c3 */ /* 0x000e620000002600 */
[----:B------:R-:W-:Y:S01]  /*1d340*/  ULDC UR6, c[0x0][0x2c4] ;  /* 0x0000b10000067ab9 */ /* 0x000fe20000000800 */
[----:B------:R-:W-:Y:S01]  /*1d350*/  PLOP3.LUT P6, PT, PT, PT, PT, 0x80, 0x0 ;  /* 0x000000000000781c */ /* 0x000fe20003fcf070 */
[----:B-1----:R-:W-:-:S04]  /*1d360*/  @!UP0 UIMAD UR13, UR7, UR6, URZ ;  /* 0x00000006070d82a4 */ /* 0x002fc8000f8e023f */
[----:B------:R-:W-:Y:S02]  /*1d370*/  USHF.R.S32.HI UR6, URZ, 0x1f, UR13 ;  /* 0x0000001f3f067899 */ /* 0x000fe4000801140d */
[----:B------:R-:W-:-:S04]  /*1d380*/  IMAD.U32 R2, RZ, RZ, UR13 ;  /* 0x0000000dff027e24 */ /* 0x000fc8000f8e00ff */
[----:B------:R-:W-:Y:S02]  /*1d390*/  MOV R3, UR6 ;  /* 0x0000000600037c02 */ /* 0x000fe40008000f00 */
.L_x_520:
[----:B------:R-:W-:Y:S05]  /*1d3a0*/  @P1 BRA `(.L_x_521) ;  /* 0x0000000000181947 */ /* 0x000fea0003800000 */
[----:B------:R-:W1:Y:S01]  /*1d3b0*/  LDC R0, c[0x0][0x2c4] ;  /* 0x0000b100ff007b82 */ /* 0x000e620000000800 */
[----:B------:R-:W-:Y:S02]  /*1d3c0*/  ISETP.NE.AND P0, PT, RZ, UR8, PT ;  /* 0x00000008ff007c0c */ /* 0x000fe4000bf05270 */
[----:B--2---:R-:W-:-:S05]  /*1d3d0*/  MOV R6, 0x1 ;  /* 0x0000000100067802 */ /* 0x004fca0000000f00 */
[----:B------:R-:W2:Y:S08]  /*1d3e0*/  LDC R4, c[0x0][0x270] ;  /* 0x00009c00ff047b82 */ /* 0x000eb00000000800 */
[----:B-1----:R-:W2:Y:S02]  /*1d3f0*/  @P0 LDC R0, c[0x0][0x2e4] ;  /* 0x0000b900ff000b82 */ /* 0x002ea40000000800 */
[----:B--2---:R-:W-:-:S07]  /*1d400*/  IMAD R4, R0, R4, RZ ;  /* 0x0000000400047224 */ /* 0x004fce00078e02ff */
.L_x_521:
[----:B------:R-:W-:Y:S01]  /*1d410*/  BAR.SYNC.DEFER_BLOCKING 0x0 ;  /* 0x0000000000007b1d */ /* 0x000fe20000010000 */
[----:B------:R-:W-:Y:S01]  /*1d420*/  LOP3.LUT R9, R21, 0xffffffe0, RZ, 0xc0, !PT ;  /* 0xffffffe015097812 */ /* 0x000fe200078ec0ff */
[----:B------:R-:W-:Y:S02]  /*1d430*/  IMAD R4, R8, R4, RZ ;  /* 0x0000000408047224 */ /* 0x000fe400078e02ff */
[----:B------:R-:W-:Y:S01]  /*1d440*/  @P5 FMUL.FTZ R8, R5, 0.69314718246459960938 ;  /* 0x3f31721805085820 */ /* 0x000fe20000410000 */
[----:B------:R-:W-:Y:S01]  /*1d450*/  @P4 FMUL.FTZ R7, R7, 0.69314718246459960938 ;  /* 0x3f31721807074820 */ /* 0x000fe20000410000 */
[----:B------:R-:W-:Y:S02]  /*1d460*/  IADD3 R9, -R9, R22, RZ ;  /* 0x0000001609097210 */ /* 0x000fe40007ffe1ff */
[----:B------:R-:W1:Y:S01]  /*1d470*/  @P3 LDC R15, c[0x0][0x2e8] ;  /* 0x0000ba00ff0f3b82 */ /* 0x000e620000000800 */
[----:B------:R-:W3:Y:S01]  /*1d480*/  @P3 MUFU.LG2 R13, R19 ;  /* 0x00000013000d3308 */ /* 0x000ee20000000c00 */
[----:B------:R-:W-:Y:S01]  /*1d490*/  SEL R5, R4, RZ, !P6 ;  /* 0x000000ff04057207 */ /* 0x000fe20007000000 */
[----:B--2---:R-:W-:Y:S01]  /*1d4a0*/  IMAD R4, R25, R6, RZ ;  /* 0x0000000619047224 */ /* 0x004fe200078e02ff */
[----:B------:R-:W-:Y:S01]  /*1d4b0*/  LOP3.LUT P0, RZ, R9, 0x3, RZ, 0xc0, !PT ;  /* 0x0000000309ff7812 */ /* 0x000fe2000780c0ff */
[----:B------:R-:W-:Y:S01]  /*1d4c0*/  BSSY B0, `(.L_x_522) ;  /* 0x0000048000007945 */ /* 0x000fe20003800000 */
[----:B------:R-:W-:Y:S01]  /*1d4d0*/  MOV R24, 0x7f800000 ;  /* 0x7f80000000187802 */ /* 0x000fe20000000f00 */
[----:B------:R-:W-:Y:S01]  /*1d4e0*/  @P4 FFMA.FTZ R24, R38, R10, R7 ;  /* 0x0000000a26184223 */ /* 0x000fe20000010007 */
[----:B------:R-:W2:Y:S01]  /*1d4f0*/  @P2 LDC R14, c[0x0][0x2e8] ;  /* 0x0000ba00ff0e2b82 */ /* 0x000ea20000000800 */
[----:B------:R-:W4:Y:S01]  /*1d500*/  @P2 MUFU.LG2 R12, R20 ;  /* 0x00000014000c2308 */ /* 0x000f220000000c00 */
[----:B------:R-:W-:Y:S01]  /*1d510*/  IMAD R0, R32, R0, R5 ;  /* 0x0000000020007224 */ /* 0x000fe200078e0205 */
[----:B------:R-:W-:Y:S01]  /*1d520*/  SHF.R.S32.HI R25, RZ, 0x1f, R27 ;  /* 0x0000001fff197819 */ /* 0x000fe2000001141b */
[----:B------:R-:W-:Y:S01]  /*1d530*/  IMAD.SHL.U32 R7, R4, 0x80, RZ ;  /* 0x0000008004077824 */ /* 0x000fe200078e00ff */
[----:B------:R-:W-:Y:S01]  /*1d540*/  MOV R23, 0x7f800000 ;  /* 0x7f80000000177802 */ /* 0x000fe20000000f00 */
[----:B------:R-:W-:Y:S01]  /*1d550*/  @P5 FFMA.FTZ R23, R39, R11, R8 ;  /* 0x0000000b27175223 */ /* 0x000fe20000010008 */
[----:B------:R-:W-:Y:S01]  /*1d560*/  LEA.HI R25, R25, R27, RZ, 0x2 ;  /* 0x0000001b19197211 */ /* 0x000fe200078f10ff */
[----:B------:R-:W-:Y:S01]  /*1d570*/  IMAD.MOV.U32 R11, RZ, RZ, 0x7f800000 ;  /* 0x7f800000ff0b7424 */ /* 0x000fe200078e00ff */
[----:B------:R-:W-:Y:S01]  /*1d580*/  IADD3 R8, P4, P1, R7, R2, R0 ;  /* 0x0000000207087210 */ /* 0x000fe2000799e000 */
[----:B------:R1:W2:Y:S01]  /*1d590*/  LDS.128 R28, [R196+0x1800] ;  /* 0x00180000c41c7984 */ /* 0x0002a20000000c00 */
[----:B---3--:R-:W-:Y:S01]  /*1d5a0*/  @P3 FMUL.FTZ R5, R13, 0.69314718246459960938 ;  /* 0x3f3172180d053820 */ /* 0x008fe20000410000 */
[----:B------:R-:W-:-:S02]  /*1d5b0*/  SHF.R.S32.HI R9, RZ, 0x1f, R7 ;  /* 0x0000001fff097819 */ /* 0x000fc40000011407 */
[----:B------:R-:W-:Y:S02]  /*1d5c0*/  SHF.R.S32.HI R0, RZ, 0x1f, R0 ;  /* 0x0000001fff007819 */ /* 0x000fe40000011400 */
[----:B------:R-:W-:Y:S01]  /*1d5d0*/  MOV R22, 0x7f800000 ;  /* 0x7f80000000167802 */ /* 0x000fe20000000f00 */
[----:B-1----:R-:W-:Y:S01]  /*1d5e0*/  @P3 FFMA.FTZ R11, R37, R15, R5 ;  /* 0x0000000f250b3223 */ /* 0x002fe20000010005 */
[----:B----4-:R-:W-:Y:S01]  /*1d5f0*/  @P2 FMUL.FTZ R4, R12, 0.69314718246459960938 ;  /* 0x3f3172180c042820 */ /* 0x010fe20000410000 */
[----:B------:R-:W-:Y:S02]  /*1d600*/  SHF.R.S32.HI R10, RZ, 0x2, R25 ;  /* 0x00000002ff0a7819 */ /* 0x000fe40000011419 */
[----:B------:R-:W-:Y:S01]  /*1d610*/  IADD3.X R9, R9, R3, R0, P4, P1 ;  /* 0x0000000309097210 */ /* 0x000fe200027e2400 */
[----:B--2---:R-:W-:Y:S01]  /*1d620*/  @P2 FFMA.FTZ R22, R36, R14, R4 ;  /* 0x0000000e24162223 */ /* 0x004fe20000010004 */
[----:B------:R-:W-:Y:S06]  /*1d630*/  @P0 BRA `(.L_x_523) ;  /* 0x0000000000c00947 */ /* 0x000fec0003800000 */
[----:B------:R-:W1:Y:S01]  /*1d640*/  S2R R3, SR_TID.X ;  /* 0x0000000000037919 */ /* 0x000e620000002100 */
[----:B------:R-:W-:-:S04]  /*1d650*/  SHF.R.S32.HI R2, RZ, 0x1f, R16 ;  /* 0x0000001fff027819 */ /* 0x000fc80000011410 */
[----:B------:R-:W-:-:S04]  /*1d660*/  LEA.HI R2, R2, R16, RZ, 0x2 ;  /* 0x0000001002027211 */ /* 0x000fc800078f10ff */
[----:B------:R-:W-:-:S05]  /*1d670*/  LOP3.LUT R2, R2, 0xffffffc, RZ, 0xc0, !PT ;  /* 0x0ffffffc02027812 */ /* 0x000fca00078ec0ff */
[----:B------:R-:W-:Y:S01]  /*1d680*/  IMAD.IADD R2, R16, 0x1, -R2 ;  /* 0x0000000110027824 */ /* 0x000fe200078e0a02 */
[----:B-1----:R-:W-:-:S04]  /*1d690*/  SHF.R.S32.HI R0, RZ, 0x1f, R3 ;  /* 0x0000001fff007819 */ /* 0x002fc80000011403 */
        /* <DEDUP_REMOVED lines=42> */
.L_x_523:
[----:B------:R-:W-:Y:S05]  /*1d940*/  BSYNC B0 ;  /* 0x0000000000007941 */ /* 0x000fea0003800000 */
.L_x_522:
[----:B-1----:R-:W2:Y:S01]  /*1d950*/  LDL.LU.64 R6, [R1+0x80] ;  /* 0x0000800001067983 */ /* 0x002ea20000300a00 */
[----:B------:R-:W-:Y:S01]  /*1d960*/  LOP3.LUT R0, R25, 0xfffffffc, RZ, 0xc0, !PT ;  /* 0xfffffffc19007812 */ /* 0x000fe200078ec0ff */
[----:B------:R-:W-:Y:S01]  /*1d970*/  ULDC UR6, c[0x0][0x2d0] ;  /* 0x0000b40000067ab9 */ /* 0x000fe20000000800 */
[C---:B------:R-:W-:Y:S01]  /*1d980*/  VIADD R2, R10.reuse, 0x20 ;  /* 0x000000200a027836 */ /* 0x040fe20000000000 */
[----:B------:R1:W3:Y:S01]  /*1d990*/  LDS.128 R12, [R196] ;  /* 0x00000000c40c7984 */ /* 0x0002e20000000c00 */
[----:B------:R-:W-:Y:S01]  /*1d9a0*/  VIADD R4, R10, 0x40 ;  /* 0x000000400a047836 */ /* 0x000fe20000000000 */
[----:B------:R-:W-:Y:S01]  /*1d9b0*/  SHF.R.S32.HI R5, RZ, 0x1f, R32 ;  /* 0x0000001fff057819 */ /* 0x000fe20000011420 */
[----:B------:R-:W-:Y:S01]  /*1d9c0*/  IMAD.IADD R0, R27, 0x1, -R0 ;  /* 0x000000011b007824 */ /* 0x000fe200078e0a00 */
[----:B------:R-:W-:Y:S01]  /*1d9d0*/  SHF.R.S32.HI R11, RZ, 0x1f, R10 ;  /* 0x0000001fff0b7819 */ /* 0x000fe2000001140a */
[----:B------:R-:W-:Y:S02]  /*1d9e0*/  BSSY B0, `(.L_x_524) ;  /* 0x000001d000007945 */ /* 0x000fe40003800000 */
[----:B------:R-:W-:-:S05]  /*1d9f0*/  IMAD.SHL.U32 R0, R0, 0x8, RZ ;  /* 0x0000000800007824 */ /* 0x000fca00078e00ff */
[----:B------:R-:W-:Y:S01]  /*1da00*/  SHF.R.S32.HI R3, RZ, 0x1f, R0 ;  /* 0x0000001fff037819 */ /* 0x000fe20000011400 */
[----:B------:R-:W-:Y:S01]  /*1da10*/  VIADD R0, R10, 0x60 ;  /* 0x000000600a007836 */ /* 0x000fe20000000000 */
[----:B--2---:R-:W-:Y:S01]  /*1da20*/  ISETP.GE.AND P0, PT, R6, UR6, PT ;  /* 0x0000000606007c0c */ /* 0x004fe2000bf06270 */
[----:B------:R-:W-:-:S03]  /*1da30*/  ULDC.64 UR6, c[0x0][0x2a0] ;  /* 0x0000a80000067ab9 */ /* 0x000fc60000000a00 */
[----:B------:R-:W-:Y:S02]  /*1da40*/  ISETP.GE.OR P4, PT, R26, UR5, P0 ;  /* 0x000000051a007c0c */ /* 0x000fe40008786670 */
[----:B------:R-:W-:Y:S02]  /*1da50*/  ISETP.GE.OR P3, PT, R2, UR5, P0 ;  /* 0x0000000502007c0c */ /* 0x000fe40008766670 */
[----:B------:R-:W-:Y:S02]  /*1da60*/  IADD3 R2, P1, R6, UR10, RZ ;  /* 0x0000000a06027c10 */ /* 0x000fe4000ff3e0ff */
[----:B------:R-:W-:Y:S01]  /*1da70*/  ISETP.GE.OR P2, PT, R4, UR5, P0 ;  /* 0x0000000504007c0c */ /* 0x000fe20008746670 */
[----:B------:R-:W-:Y:S01]  /*1da80*/  IMAD.U32 R4, RZ, RZ, UR14 ;  /* 0x0000000eff047e24 */ /* 0x000fe2000f8e00ff */
[----:B------:R-:W-:Y:S02]  /*1da90*/  IADD3.X R3, R3, UR4, RZ, P1, !PT ;  /* 0x0000000403037c10 */ /* 0x000fe40008ffe4ff */
[----:B------:R-:W-:Y:S01]  /*1daa0*/  ISETP.GE.OR P0, PT, R0, UR5, P0 ;  /* 0x0000000500007c0c */ /* 0x000fe20008706670 */
[----:B------:R-:W-:-:S02]  /*1dab0*/  IMAD R0, R5, UR6, RZ ;  /* 0x0000000605007c24 */ /* 0x000fc4000f8e02ff */
[----:B------:R-:W-:-:S04]  /*1dac0*/  IMAD.WIDE.U32 R6, R32, UR6, R2 ;  /* 0x0000000620067c25 */ /* 0x000fc8000f8e0002 */
[----:B------:R-:W-:Y:S02]  /*1dad0*/  IMAD R0, R32, UR7, R0 ;  /* 0x0000000720007c24 */ /* 0x000fe4000f8e0200 */
[----:B------:R-:W-:-:S04]  /*1dae0*/  IMAD.WIDE R2, R4, 0x80, R10 ;  /* 0x0000008004027825 */ /* 0x000fc800078e020a */
[----:B------:R-:W-:Y:S01]  /*1daf0*/  IMAD.IADD R5, R0, 0x1, R7 ;  /* 0x0000000100057824 */ /* 0x000fe200078e0207 */
[----:B-1-3--:R-:W-:Y:S06]  /*1db00*/  @P4 BRA `(.L_x_525) ;  /* 0x0000000000284947 */ /* 0x00afec0003800000 */
        /* <DEDUP_REMOVED lines=10> */
.L_x_525:
[----:B------:R-:W-:Y:S05]  /*1dbb0*/  BSYNC B0 ;  /* 0x0000000000007941 */ /* 0x000fea0003800000 */
.L_x_524:
        /* <DEDUP_REMOVED lines=16> */
.L_x_527:
[----:B------:R-:W-:Y:S05]  /*1dcc0*/  BSYNC B0 ;  /* 0x0000000000007941 */ /* 0x000fea0003800000 */
.L_x_526:
        /* <DEDUP_REMOVED lines=16> */
.L_x_529:
[----:B------:R-:W-:Y:S05]  /*1ddd0*/  BSYNC B0 ;  /* 0x0000000000007941 */ /* 0x000fea0003800000 */
.L_x_528:
        /* <DEDUP_REMOVED lines=15> */
.L_x_530:
        /* <DEDUP_REMOVED lines=11> */
.L_x_1314:


//--------------------- .text._ZN5flash16flash_fwd_kernelI23Flash_fwd_kernel_traitsILi32ELi128ELi128ELi4ELb0ELb0EN7cutlass10bfloat16_tE19Flash_kernel_traitsILi32ELi128ELi128ELi4ES3_EELb1ELb0ELb0ELb0ELb1ELb1ELb0ELb0EEEvNS_16Flash_fwd_paramsE --------------------------
	.section	.text._ZN5flash16flash_fwd_kernelI23Flash_fwd_kernel_traitsILi32ELi128ELi128ELi4ELb0ELb0EN7cutlass10bfloat16_tE19Flash_kernel_traitsILi32ELi128ELi128ELi4ES3_EELb1ELb0ELb0ELb0ELb1ELb1ELb0ELb0EEEvNS_16Flash_fwd_paramsE,"ax",@progbits
	.align	128
        .global         _ZN5flash16flash_fwd_kernelI23Flash_fwd_kernel_traitsILi32ELi128ELi128ELi4ELb0ELb0EN7cutlass10bfloat16_tE19Flash_kernel_traitsILi32ELi128ELi128ELi4ES3_EELb1ELb0ELb0ELb0ELb1ELb1ELb0ELb0EEEvNS_16Flash_fwd_paramsE
        .type           _ZN5flash16flash_fwd_kernelI23Flash_fwd_kernel_traitsILi32ELi128ELi128ELi4ELb0ELb0EN7cutlass10bfloat16_tE19Flash_kernel_traitsILi32ELi128ELi128ELi4ES3_EELb1ELb0ELb0ELb0ELb1ELb1ELb0ELb0EEEvNS_16Flash_fwd_paramsE,@function
        .size           _ZN5flash16flash_fwd_kernelI23Flash_fwd_kernel_traitsILi32ELi128ELi128ELi4ELb0ELb0EN7cutlass10bfloat16_tE19Flash_kernel_traitsILi32ELi128ELi128ELi4ES3_EELb1ELb0ELb0ELb0ELb1ELb1ELb0ELb0EEEvNS_16Flash_fwd_paramsE,(.L_x_1315 - _ZN5flash16flash_fwd_kernelI23Flash_fwd_kernel_traitsILi32ELi128ELi128ELi4ELb0ELb0EN7cutlass10bfloat16_tE19Flash_kernel_traitsILi32ELi128ELi128ELi4ES3_EELb1ELb0ELb0ELb0ELb1ELb1ELb0ELb0EEEvNS_16Flash_fwd_paramsE)
        .other          _ZN5flash16flash_fwd_kernelI23Flash_fwd_kernel_traitsILi32ELi128ELi128ELi4ELb0ELb0EN7cutlass10bfloat16_tE19Flash_kernel_traitsILi32ELi128ELi128ELi4ES3_EELb1ELb0ELb0ELb0ELb1ELb1ELb0ELb0EEEvNS_16Flash_fwd_paramsE,@"STO_CUDA_ENTRY STV_DEFAULT"
_ZN5flash16flash_fwd_kernelI23Flash_fwd_kernel_traitsILi32ELi128ELi128ELi4ELb0ELb0EN7cutlass10bfloat16_tE19Flash_kernel_traitsILi32ELi128ELi128ELi4ES3_EELb1ELb0ELb0ELb0ELb1ELb1ELb0ELb0EEEvNS_16Flash_fwd_paramsE:
.text._ZN5flash16flash_fwd_kernelI23Flash_fwd_kernel_traitsILi32ELi128ELi128ELi4ELb0ELb0EN7cutlass10bfloat16_tE19Flash_kernel_traitsILi32ELi128ELi128ELi4ES3_EELb1ELb0ELb0ELb0ELb1ELb1ELb0ELb0EEEvNS_16Flash_fwd_paramsE:
        /* <DEDUP_REMOVED lines=10> */
[----:B-1----:R-:W-:Y:S01]  /*00a0*/  VIADD R1, R1, 0xffffff70 ;  /* 0xffffff7001017836 */ /* 0x002fe20000000000 */
[----:B------:R-:W-:-:S05]  /*00b0*/  ULDC UR4, c[0x0][0x2c4] ;  /* 0x0000b10000047ab9 */ /* 0x000fca0000000800 */
[----:B------:R2:W4:Y:S01]  /*00c0*/  @P3 LDG.E.64 R4, desc[UR30][R2.64] ;  /* 0x0000001e02043981 */ /* 0x000522000c1e1b00 */
[----:B------:R-:W1:Y:S01]  /*00d0*/  LDC.64 R8, c[0x0][0x300] ;  /* 0x0000c000ff087b82 */ /* 0x000e620000000a00 */
[----:B------:R-:W4:Y:S01]  /*00e0*/  S2R R201, SR_CTAID.Y ;  /* 0x0000000000c97919 */ /* 0x000f220000002600 */
[----:B------:R-:W4:Y:S06]  /*00f0*/  S2R R202, SR_CTAID.Z ;  /* 0x0000000000ca7919 */ /* 0x000f2c0000002700 */
[----:B------:R-:W4:Y:S01]  /*0100*/  LDC.64 R6, c[0x0][0x308] ;  /* 0x0000c200ff067b82 */ /* 0x000f220000000a00 */
[----:B--2---:R-:W-:Y:S01]  /*0110*/  @P3 IMAD.MOV.U32 R2, RZ, RZ, R75 ;  /* 0x000000ffff023224 */ /* 0x004fe200078e004b */
[----:B---3--:R-:W-:-:S06]  /*0120*/  @P3 MOV R3, R108 ;  /* 0x0000006c00033202 */ /* 0x008fcc0000000f00 */
[----:B------:R-:W2:Y:S01]  /*0130*/  @P3 LDG.E.64 R2, desc[UR30][R2.64] ;  /* 0x0000001e02023981 */ /* 0x000ea2000c1e1b00 */
[----:B-1----:R-:W-:Y:S01]  /*0140*/  ISETP.NE.U32.AND P2, PT, R8, RZ, PT ;  /* 0x000000ff0800720c */ /* 0x002fe20003f45070 */
[----:B------:R-:W-:Y:S01]  /*0150*/  IMAD.MOV.U32 R18, RZ, RZ, RZ ;  /* 0x000000ffff127224 */ /* 0x000fe200078e00ff */
[----:B----4-:R-:W-:Y:S01]  /*0160*/  ISETP.NE.U32.AND P1, PT, R6, RZ, PT ;  /* 0x000000ff0600720c */ /* 0x010fe20003f25070 */
[----:B------:R-:W1:Y:S01]  /*0170*/  S2R R111, SR_TID.X ;  /* 0x00000000006f7919 */ /* 0x000e620000002100 */
[----:B------:R-:W-:Y:S02]  /*0180*/  ISETP.NE.AND.EX P2, PT, R9, RZ, PT, P2 ;  /* 0x000000ff0900720c */ /* 0x000fe40003f45320 */
[----:B------:R-:W-:Y:S02]  /*0190*/  ISETP.NE.AND.EX P1, PT, R7, RZ, PT, P1 ;  /* 0x000000ff0700720c */ /* 0x000fe40003f25310 */
[----:B------:R-:W-:-:S09]  /*01a0*/  LOP3.LUT R0, R202, R204, R201, 0xfe, !PT ;  /* 0x000000ccca007212 */ /* 0x000fd200078efec9 */
[----:B------:R-:W3:Y:S08]  /*01b0*/  @P2 LDC.64 R8, c[0x0][0x300] ;  /* 0x0000c000ff082b82 */ /* 0x000ef00000000a00 */
[----:B------:R-:W4:Y:S01]  /*01c0*/  @P1 LDC.64 R6, c[0x0][0x308] ;  /* 0x0000c200ff061b82 */ /* 0x000f220000000a00 */
[----:B-1----:R-:W-:-:S07]  /*01d0*/  LOP3.LUT P4, RZ, R0, R111, RZ, 0xfc, !PT ;  /* 0x0000006f00ff7212 */ /* 0x002fce000788fcff */
[----:B------:R-:W2:Y:S08]  /*01e0*/  @P3 LDC R0, c[0x0][0x3b0] ;  /* 0x0000ec00ff003b82 */ /* 0x000eb00000000800 */
[----:B------:R-:W1:Y:S01]  /*01f0*/  @!P4 LDC.64 R10, c[0x0][0x3b8] ;  /* 0x0000ee00ff0acb82 */ /* 0x000e620000000a00 */
[----:B------:R-:W-:Y:S02]  /*0200*/  @P3 R2UR UR32, R4 ;  /* 0x00000000042032ca */ /* 0x000fe400000e0000 */
[----:B------:R-:W-:Y:S01]  /*0210*/  @P3 R2UR UR33, R5 ;  /* 0x00000000052132ca */ /* 0x000fe200000e0000 */
[----:B---3--:R-:W-:Y:S01]  /*0220*/  @P2 IMAD.WIDE R4, R201, 0x4, R8 ;  /* 0x00000004c9042825 */ /* 0x008fe200078e0208 */
[----:B--2---:R-:W-:-:S09]  /*0230*/  @P3 IADD3 R75, P0, R2, R0, RZ ;  /* 0x00000000024b3210 */ /* 0x004fd20007f1e0ff */
[----:B------:R-:W-:Y:S02]  /*0240*/  IMAD.U32 R2, RZ, RZ, UR32 ;  /* 0x00000020ff027e24 */ /* 0x000fe4000f8e00ff */
[----:B------:R-:W-:Y:S01]  /*0250*/  @P3 IMAD.X R108, RZ, RZ, R3, P0 ;  /* 0x000000ffff6c3224 */ /* 0x000fe200000e0603 */
[----:B------:R-:W-:-:S05]  /*0260*/  MOV R3, UR33 ;  /* 0x0000002100037c02 */ /* 0x000fca0008000f00 */
[----:B-1----:R1:W-:Y:S02]  /*0270*/  @!P4 STG.E.64 desc[UR30][R10.64], R2 ;  /* 0x000000020a00c986 */ /* 0x0023e4000c101b1e */
[----:B-1----:R-:W-:Y:S01]  /*0280*/  @!P4 IMAD.MOV.U32 R2, RZ, RZ, R75 ;  /* 0x000000ffff02c224 */ /* 0x002fe200078e004b */
[----:B------:R-:W-:-:S05]  /*0290*/  @!P4 MOV R3, R108 ;  /* 0x0000006c0003c202 */ /* 0x000fca0000000f00 */
[----:B------:R4:W-:Y:S04]  /*02a0*/  @!P4 STG.E.64 desc[UR30][R10.64+0x8], R2 ;  /* 0x000008020a00c986 */ /* 0x0009e8000c101b1e */
[----:B------:R1:W5:Y:S01]  /*02b0*/  @P2 LDG.E R18, desc[UR30][R4.64] ;  /* 0x0000001e04122981 */ /* 0x000362000c1e1900 */
[----:B----4-:R-:W-:-:S05]  /*02c0*/  @P1 IMAD.WIDE R2, R201, 0x4, R6 ;  /* 0x00000004c9021825 */ /* 0x010fca00078e0206 */
[----:B------:R1:W5:Y:S01]  /*02d0*/  @P1 LDG.E R21, desc[UR30][R2.64] ;  /* 0x0000001e02151981 */ /* 0x000362000c1e1900 */
[----:B------:R-:W-:-:S05]  /*02e0*/  IMAD.SHL.U32 R0, R204, 0x80, RZ ;  /* 0x00000080cc007824 */ /* 0x000fca00078e00ff */
[----:B------:R-:W-:-:S13]  /*02f0*/  ISETP.GE.AND P0, PT, R0, UR4, PT ;  /* 0x0000000400007c0c */ /* 0x000fda000bf06270 */
[----:B------:R-:W-:Y:S05]  /*0300*/  @P0 EXIT ;  /* 0x000000000000094d */ /* 0x000fea0003800000 */
[----:B------:R-:W2:Y:S01]  /*0310*/  LDC R29, c[0x0][0x278] ;  /* 0x00009e00ff1d7b82 */ /* 0x000ea20000000800 */
[----:B------:R-:W-:Y:S01]  /*0320*/  SHF.R.S32.HI R15, RZ, 0x1f, R111 ;  /* 0x0000001fff0f7819 */ /* 0x000fe2000001146f */
[----:B------:R-:W-:Y:S01]  /*0330*/  ULDC.64 UR4, c[0x0][0x228] ;  /* 0x00008a0000047ab9 */ /* 0x000fe20000000a00 */
[----:B------:R-:W-:Y:S01]  /*0340*/  SHF.R.S32.HI R28, RZ, 0x1f, R201 ;  /* 0x0000001fff1c7819 */ /* 0x000fe200000114c9 */
[----:B------:R-:W-:Y:S01]  /*0350*/  ULDC.64 UR6, c[0x0][0x240] ;  /* 0x0000900000067ab9 */ /* 0x000fe20000000a00 */
[CC--:B------:R-:W-:Y:S01]  /*0360*/  LEA.HI R9, R15.reuse, R111.reuse, RZ, 0x2 ;  /* 0x0000006f0f097211 */ /* 0x0c0fe200078f10ff */
[----:B------:R-:W-:Y:S01]  /*0370*/  ULDC.64 UR8, c[0x0][0x210] ;  /* 0x0000840000087ab9 */ /* 0x000fe20000000a00 */
[CC--:B------:R-:W-:Y:S01]  /*0380*/  LEA.HI R26, R15.reuse, R111.reuse, RZ, 0x3 ;  /* 0x0000006f0f1a7211 */ /* 0x0c0fe200078f18ff */
[----:B------:R-:W-:Y:S01]  /*0390*/  IMAD R7, R28, UR4, RZ ;  /* 0x000000041c077c24 */ /* 0x000fe2000f8e02ff */
[-C--:B-1----:R-:W-:Y:S01]  /*03a0*/  LEA.HI R5, R15, R111.reuse, RZ, 0x4 ;  /* 0x0000006f0f057211 */ /* 0x082fe200078f20ff */
[----:B------:R-:W1:Y:S01]  /*03b0*/  @!P1 LDC.64 R16, c[0x0][0x318] ;  /* 0x0000c600ff109b82 */ /* 0x000e620000000a00 */
[----:B------:R-:W-:Y:S01]  /*03c0*/  SHF.R.S32.HI R4, RZ, 0x3, R26 ;  /* 0x00000003ff047819 */ /* 0x000fe2000001141a */
[----:B------:R-:W-:Y:S01]  /*03d0*/  USHF.L.U32 UR14, UR6, 0x6, URZ ;  /* 0x00000006060e7899 */ /* 0x000fe2000800063f */
[----:B------:R-:W-:Y:S01]  /*03e0*/  SHF.R.S32.HI R6, RZ, 0x4, R5 ;  /* 0x00000004ff067819 */ /* 0x000fe20000011405 */
[----:B------:R-:W-:Y:S01]  /*03f0*/  ULDC.64 UR10, c[0x0][0x248] ;  /* 0x00009200000a7ab9 */ /* 0x000fe20000000a00 */
[----:B------:R-:W-:Y:S01]  /*0400*/  SHF.R.S32.HI R10, RZ, 0x1f, R202 ;  /* 0x0000001fff0a7819 */ /* 0x000fe200000114ca */
[----:B-----5:R-:W-:Y:S01]  /*0410*/  @P1 IMAD.IADD R74, R21, 0x1, -R18 ;  /* 0x00000001154a1824 */ /* 0x020fe200078e0a12 */
[----:B------:R-:W-:Y:S01]  /*0420*/  LEA.HI R200, R15, R111, RZ, 0x5 ;  /* 0x0000006f0fc87211 */ /* 0x000fe200078f28ff */
[----:B------:R-:W-:Y:S01]  /*0430*/  ULDC.64 UR12, c[0x0][0x260] ;  /* 0x00009800000c7ab9 */ /* 0x000fe20000000a00 */
[----:B------:R-:W-:Y:S01]  /*0440*/  IABS R23, R202 ;  /* 0x000000ca00177213 */ /* 0x000fe20000000000 */
[----:B------:R-:W-:Y:S01]  /*0450*/  USHF.L.U64.HI UR18, UR10, 0x7, UR11 ;  /* 0x000000070a127899 */ /* 0x000fe2000801020b */
[----:B------:R-:W-:Y:S01]  /*0460*/  SHF.R.S32.HI R110, RZ, 0x5, R200 ;  /* 0x00000005ff6e7819 */ /* 0x000fe200000114c8 */
[----:B------:R-:W-:Y:S01]  /*0470*/  USHF.L.U32 UR15, UR10, 0x6, URZ ;  /* 0x000000060a0f7899 */ /* 0x000fe2000800063f */
[----:B--2---:R-:W-:Y:S01]  /*0480*/  IABS R0, R29 ;  /* 0x0000001d00007213 */ /* 0x004fe20000000000 */
[----:B------:R-:W-:-:S02]  /*0490*/  UIADD3 UR26, UR33, -0x4498517b, URZ ;  /* 0xbb67ae85211a7890 */ /* 0x000fc4000fffe03f */
[----:B------:R-:W-:Y:S02]  /*04a0*/  UIADD3 UR27, UR32, -0x61c88647, URZ ;  /* 0x9e3779b9201b7890 */ /* 0x000fe4000fffe03f */
[----:B------:R-:W-:Y:S01]  /*04b0*/  IMAD.MOV.U32 R27, RZ, RZ, R0 ;  /* 0x000000ffff1b7224 */ /* 0x000fe200078e0000 */
[----:B------:R-:W-:-:S03]  /*04c0*/  UIADD3 UR25, UR32, 0x3c6ef372, URZ ;  /* 0x3c6ef37220197890 */ /* 0x000fc6000fffe03f */
[----:B------:R-:W2:Y:S08]  /*04d0*/  I2F.RP R0, R27 ;  /* 0x0000001b00007306 */ /* 0x000eb00000209400 */
[----:B--2---:R2:W3:Y:S02]  /*04e0*/  MUFU.RCP R3, R0 ;  /* 0x0000000000037308 */ /* 0x0044e40000001000 */
[----:B--2---:R-:W-:Y:S01]  /*04f0*/  LOP3.LUT R0, R9, 0xfffffffc, RZ, 0xc0, !PT ;  /* 0xfffffffc09007812 */ /* 0x004fe200078ec0ff */
[----:B---3--:R-:W-:-:S04]  /*0500*/  VIADD R3, R3, 0xffffffe ;  /* 0x0ffffffe03037836 */ /* 0x008fc80000000000 */
[----:B------:R-:W-:Y:S02]  /*0510*/  IMAD.IADD R2, R111, 0x1, -R0 ;  /* 0x000000016f027824 */ /* 0x000fe400078e0a00 */
[----:B------:R-:W-:Y:S01]  /*0520*/  IMAD.SHL.U32 R0, R4, 0x40, RZ ;  /* 0x0000004004007824 */ /* 0x000fe200078e00ff */
[C---:B------:R-:W-:Y:S01]  /*0530*/  LEA.HI R4, R5.reuse, R6, RZ, 0x1 ;  /* 0x0000000605047211 */ /* 0x040fe200078f08ff */
[----:B------:R-:W-:Y:S01]  /*0540*/  IMAD.SHL.U32 R12, R2, 0x8, RZ ;  /* 0x00000008020c7824 */ /* 0x000fe200078e00ff */
[----:B------:R-:W-:Y:S01]  /*0550*/  LOP3.LUT R5, R5, 0xfffffff0, RZ, 0xc0, !PT ;  /* 0xfffffff005057812 */ /* 0x000fe200078ec0ff */
[----:B------:R-:W2:Y:S01]  /*0560*/  F2I.FTZ.U32.TRUNC.NTZ R3, R3 ;  /* 0x0000000300037305 */ /* 0x000ea2000021f000 */
[----:B------:R-:W-:Y:S02]  /*0570*/  LOP3.LUT R0, R0, 0xc0, RZ, 0xc0, !PT ;  /* 0x000000c000007812 */ /* 0x000fe400078ec0ff */
[----:B------:R-:W-:Y:S02]  /*0580*/  LOP3.LUT R2, R4, 0xfffffffe, RZ, 0xc0, !PT ;  /* 0xfffffffe04027812 */ /* 0x000fe400078ec0ff */
[----:B------:R-:W-:-:S02]  /*0590*/  LOP3.LUT R4, R0, 0x18, R12, 0xf8, !PT ;  /* 0x0000001800047812 */ /* 0x000fc400078ef80c */
[----:B------:R-:W-:Y:S01]  /*05a0*/  SHF.R.U32.HI R0, RZ, 0x3, R0 ;  /* 0x00000003ff007819 */ /* 0x000fe20000011600 */
[----:B------:R-:W-:Y:S01]  /*05b0*/  IMAD.IADD R22, R6, 0x1, -R2 ;  /* 0x0000000106167824 */ /* 0x000fe200078e0a02 */
[--C-:B------:R-:W-:Y:S01]  /*05c0*/  SHF.R.S32.HI R13, RZ, 0x1f, R12.reuse ;  /* 0x0000001fff0d7819 */ /* 0x100fe2000001140c */
[----:B------:R-:W-:Y:S01]  /*05d0*/  IMAD R6, R201, UR5, R7 ;  /* 0x00000005c9067c24 */ /* 0x000fe2000f8e0207 */
[----:B------:R-:W-:Y:S01]  /*05e0*/  LOP3.LUT R19, R4, R0, RZ, 0x3c, !PT ;  /* 0x0000000004137212 */ /* 0x000fe200078e3cff */
[----:B------:R-:W-:Y:S02]  /*05f0*/  IMAD.IADD R0, R111, 0x1, -R5 ;  /* 0x000000016f007824 */ /* 0x000fe400078e0a05 */
[----:B------:R-:W-:Y:S01]  /*0600*/  IMAD.WIDE.U32 R4, R201, UR4, R12 ;  /* 0x00000004c9047c25 */ /* 0x000fe2000f8e000c */
[----:B------:R-:W-:Y:S02]  /*0610*/  ULDC.64 UR4, c[0x0][0x258] ;  /* 0x0000960000047ab9 */ /* 0x000fe40000000a00 */
[-C--:B------:R-:W-:Y:S01]  /*0620*/  LEA.HI R14, R0, R0.reuse, RZ, 0x1 ;  /* 0x00000000000e7211 */ /* 0x080fe200078f08ff */
[----:B--2---:R-:W-:Y:S01]  /*0630*/  IMAD.MOV R2, RZ, RZ, -R3 ;  /* 0x000000ffff027224 */ /* 0x004fe200078e0a03 */
[----:B------:R-:W-:Y:S01]  /*0640*/  SHF.R.S32.HI R8, RZ, 0x1f, R0 ;  /* 0x0000001fff087819 */ /* 0x000fe20000011400 */
[----:B------:R-:W-:Y:S01]  /*0650*/  IMAD R10, R10, UR4, RZ ;  /* 0x000000040a0a7c24 */ /* 0x000fe2000f8e02ff */
[----:B------:R-:W-:Y:S01]  /*0660*/  LOP3.LUT R7, R14, 0x7fffffe, RZ, 0xc0, !PT ;  /* 0x07fffffe0e077812 */ /* 0x000fe200078ec0ff */
[----:B------:R-:W-:Y:S01]  /*0670*/  IMAD.IADD R5, R5, 0x1, R6 ;  /* 0x0000000105057824 */ /* 0x000fe200078e0206 */
[----:B------:R-:W-:Y:S01]  /*0680*/  LEA.HI R25, R8, R0, RZ, 0x3 ;  /* 0x0000000008197211 */ /* 0x000fe200078f18ff */
[----:B------:R-:W-:Y:S01]  /*0690*/  IMAD R10, R202, UR5, R10 ;  /* 0x00000005ca0a7c24 */ /* 0x000fe2000f8e020a */
[----:B------:R-:W-:Y:S01]  /*06a0*/  LOP3.LUT R8, R26, 0xfffffff8, RZ, 0xc0, !PT ;  /* 0xfffffff81a087812 */ /* 0x000fe200078ec0ff */
[----:B------:R-:W-:Y:S01]  /*06b0*/  IMAD.IADD R109, R0, 0x1, -R7 ;  /* 0x00000001006d7824 */ /* 0x000fe200078e0a07 */
[----:B------:R-:W2:Y:S01]  /*06c0*/  S2UR UR5, SR_CgaCtaId ;  /* 0x00000000000579c3 */ /* 0x000ea20000008800 */
[----:B------:R-:W-:-:S02]  /*06d0*/  IMAD R0, R2, R27, RZ ;  /* 0x0000001b02007224 */ /* 0x000fc400078e02ff */
[----:B------:R-:W-:Y:S02]  /*06e0*/  IMAD.MOV.U32 R2, RZ, RZ, RZ ;  /* 0x000000ffff027224 */ /* 0x000fe400078e00ff */
[----:B------:R-:W-:Y:S02]  /*06f0*/  IMAD.IADD R8, R111, 0x1, -R8 ;  /* 0x000000016f087824 */ /* 0x000fe400078e0a08 */
[----:B------:R-:W-:Y:S01]  /*0700*/  IMAD.HI.U32 R11, R3, R0, R2 ;  /* 0x00000000030b7227 */ /* 0x000fe200078e0002 */
[----:B------:R-:W-:Y:S02]  /*0710*/  SHF.R.S32.HI R2, RZ, 0x2, R9 ;  /* 0x00000002ff027819 */ /* 0x000fe40000011409 */
[----:B------:R-:W-:Y:S01]  /*0720*/  LEA.HI R20, R8, R8, RZ, 0x1 ;  /* 0x0000000808147211 */ /* 0x000fe200078f08ff */
[----:B------:R-:W-:Y:S01]  /*0730*/  IMAD.WIDE.U32 R4, R202, UR4, R4 ;  /* 0x00000004ca047c25 */ /* 0x000fe2000f8e0004 */
[----:B------:R-:W-:Y:S01]  /*0740*/  LEA.HI R0, R9, R2, RZ, 0x1 ;  /* 0x0000000209007211 */ /* 0x000fe200078f08ff */
[----:B------:R-:W-:Y:S01]  /*0750*/  UMOV UR4, 0x400 ;  /* 0x0000040000047882 */ /* 0x000fe20000000000 */
[----:B------:R-:W-:Y:S01]  /*0760*/  SHF.R.S32.HI R3, RZ, 0x1f, R2 ;  /* 0x0000001fff037819 */ /* 0x000fe20000011402 */
[----:B------:R-:W-:Y:S01]  /*0770*/  IMAD.HI.U32 R11, R11, R23, RZ ;  /* 0x000000170b0b7227 */ /* 0x000fe200078e00ff */
[----:B------:R-:W-:-:S02]  /*0780*/  LOP3.LUT R0, R0, 0x7fffffe, RZ, 0xc0, !PT ;  /* 0x07fffffe00007812 */ /* 0x000fc400078ec0ff */
[----:B------:R-:W-:Y:S01]  /*0790*/  LOP3.LUT R9, R20, 0x3fffffe, RZ, 0xc0, !PT ;  /* 0x03fffffe14097812 */ /* 0x000fe200078ec0ff */
[----:B------:R-:W-:-:S04]  /*07a0*/  IMAD.WIDE R6, R204, 0x80, R2 ;  /* 0x00000080cc067825 */ /* 0x000fc800078e0202 */
[----:B------:R-:W-:Y:S01]  /*07b0*/  IMAD.IADD R0, R2, 0x1, -R0 ;  /* 0x0000000102007824 */ /* 0x000fe200078e0a00 */
[----:B--2---:R-:W-:Y:S01]  /*07c0*/  ULEA UR5, UR5, UR4, 0x18 ;  /* 0x0000000405057291 */ /* 0x004fe2000f8ec03f */
[----:B------:R-:W-:Y:S01]  /*07d0*/  IMAD.IADD R5, R5, 0x1, R10 ;  /* 0x0000000105057824 */ /* 0x000fe200078e020a */
[----:B------:R-:W-:Y:S01]  /*07e0*/  USHF.L.U64.HI UR4, UR6, 0x6, UR7 ;  /* 0x0000000606047899 */ /* 0x000fe20008010207 */
[----:B------:R-:W-:Y:S02]  /*07f0*/  IMAD R15, R110, 0x8, R0 ;  /* 0x000000086e0f7824 */ /* 0x000fe400078e0200 */
[----:B------:R-:W-:Y:S01]  /*0800*/  IMAD R0, R7, UR6, RZ ;  /* 0x0000000607007c24 */ /* 0x000fe2000f8e02ff */
[----:B------:R-:W-:Y:S01]  /*0810*/  SHF.R.S32.HI R7, RZ, 0x1f, R14 ;  /* 0x0000001fff077819 */ /* 0x000fe2000001140e */
[----:B------:R-:W-:Y:S02]  /*0820*/  IMAD.IADD R24, R8, 0x1, -R9 ;  /* 0x0000000108187824 */ /* 0x000fe400078e0a09 */
[----:B------:R-:W-:-:S02]  /*0830*/  IMAD.MOV R9, RZ, RZ, -R11 ;  /* 0x000000ffff097224 */ /* 0x000fc400078e0a0b */
[C---:B------:R-:W-:Y:S01]  /*0840*/  IMAD R8, R6.reuse, UR7, R0 ;  /* 0x0000000706087c24 */ /* 0x040fe2000f8e0200 */
[----:B------:R-:W-:Y:S01]  /*0850*/  SHF.R.S32.HI R0, RZ, 0x1, R14 ;  /* 0x00000001ff007819 */ /* 0x000fe2000001140e */
[----:B------:R-:W-:Y:S01]  /*0860*/  IMAD.WIDE.U32 R4, R6, UR6, R4 ;  /* 0x0000000606047c25 */ /* 0x000fe2000f8e0004 */
[----:B------:R-:W-:Y:S02]  /*0870*/  ULDC.64 UR6, c[0x0][0x230] ;  /* 0x00008c0000067ab9 */ /* 0x000fe40000000a00 */
[----:B------:R-:W-:Y:S01]  /*0880*/  LEA.HI R10, R7, R0, RZ, 0x2 ;  /* 0x00000000070a7211 */ /* 0x000fe200078f10ff */
[----:B------:R-:W-:Y:S01]  /*0890*/  IMAD R9, R27, R9, R23 ;  /* 0x000000091b097224 */ /* 0x000fe200078e0217 */
[----:B------:R-:W-:Y:S01]  /*08a0*/  LEA R6, P0, R4, UR8, 0x1 ;  /* 0x0000000804067c11 */ /* 0x000fe2000f8008ff */
[----:B------:R-:W-:Y:S02]  /*08b0*/  IMAD.U32 R19, R15, 0x20, R19 ;  /* 0x000000200f137824 */ /* 0x000fe400078e0013 */
[----:B------:R-:W-:Y:S01]  /*08c0*/  IMAD.IADD R5, R5, 0x1, R8 ;  /* 0x0000000105057824 */ /* 0x000fe200078e0208 */
[----:B------:R-:W2:Y:S01]  /*08d0*/  @!P1 LDC.64 R14, c[0x0][0x2c8] ;  /* 0x0000b200ff0e9b82 */ /* 0x000ea20000000a00 */
[----:B------:R-:W-:-:S02]  /*08e0*/  ISETP.GT.U32.AND P3, PT, R27, R9, PT ;  /* 0x000000091b00720c */ /* 0x000fc40003f64070 */
[----:B------:R-:W-:Y:S02]  /*08f0*/  LEA R222, R19, UR5, 0x1 ;  /* 0x0000000513de7c11 */ /* 0x000fe4000f8e08ff */
[----:B------:R-:W-:Y:S01]  /*0900*/  LEA.HI.X R7, R4, UR9, R5, 0x1, P0 ;  /* 0x0000000904077c11 */ /* 0x000fe200080f0c05 */
[----:B------:R-:W-:Y:S01]  /*0910*/  ULDC.64 UR8, c[0x0][0x250] ;  /* 0x0000940000087ab9 */ /* 0x000fe20000000a00 */
[----:B------:R-:W-:Y:S01]  /*0920*/  IADD3 R8, P0, R2, R18, RZ ;  /* 0x0000001202087210 */ /* 0x000fe20007f1e0ff */
[----:B------:R-:W-:Y:S01]  /*0930*/  USHF.L.U32 UR17, UR8, 0x6, URZ ;  /* 0x0000000608117899 */ /* 0x000fe2000800063f */
[----:B------:R-:W-:Y:S01]  /*0940*/  LOP3.LUT R4, R10, 0xfffffffc, RZ, 0xc0, !PT ;  /* 0xfffffffc0a047812 */ /* 0x000fe200078ec0ff */
[----:B------:R-:W-:Y:S01]  /*0950*/  @!PT LDS RZ, [RZ] ;  /* 0x00000000fffff984 */ /* 0x000fe20000000800 */
[----:B------:R-:W-:Y:S01]  /*0960*/  @!PT LDS RZ, [RZ] ;  /* 0x00000000fffff984 */ /* 0x000fe20000000800 */
[----:B------:R-:W-:Y:S01]  /*0970*/  @!PT LDS RZ, [RZ] ;  /* 0x00000000fffff984 */ /* 0x000fe20000000800 */
[----:B------:R3:W-:Y:S01]  /*0980*/  LDGSTS.E.BYPASS.LTC128B.128 [R222], desc[UR30][R6.64] ;  /* 0x0000000006de7fae */ /* 0x0007e2000b901d5e */
[----:B------:R-:W-:Y:S01]  /*0990*/  LEA.HI.X.SX32 R10, R18, R3, 0x1, P0 ;  /* 0x00000003120a7211 */ /* 0x000fe200000f0eff */
[----:B------:R-:W-:Y:S01]  /*09a0*/  USHF.L.U64.HI UR16, UR8, 0x6, UR9 ;  /* 0x0000000608107899 */ /* 0x000fe20008010209 */
[----:B------:R-:W-:Y:S01]  /*09b0*/  IADD3 R2, P2, R6, UR14, RZ ;  /* 0x0000000e06027c10 */ /* 0x000fe2000ff5e0ff */
[----:B------:R-:W-:Y:S01]  /*09c0*/  IMAD.IADD R23, R0, 0x1, -R4 ;  /* 0x0000000100177824 */ /* 0x000fe200078e0a04 */
[----:B-1----:R-:W-:Y:S01]  /*09d0*/  @!P1 ISETP.NE.U32.AND P0, PT, R16, RZ, PT ;  /* 0x000000ff1000920c */ /* 0x002fe20003f05070 */
[----:B------:R-:W-:Y:S01]  /*09e0*/  IMAD R0, R10, UR10, RZ ;  /* 0x0000000a0a007c24 */ /* 0x000fe2000f8e02ff */
[----:B------:R-:W-:Y:S01]  /*09f0*/  IADD3.X R3, R7, UR4, RZ, P2, !PT ;  /* 0x0000000407037c10 */ /* 0x000fe200097fe4ff */
[----:B------:R-:W-:Y:S01]  /*0a00*/  @!P3 IMAD.IADD R9, R9, 0x1, -R27 ;  /* 0x000000010909b824 */ /* 0x000fe200078e0a1b */
[----:B------:R-:W-:Y:S01]  /*0a10*/  @!P1 ISETP.NE.AND.EX P0, PT, R17, RZ, PT, P0 ;  /* 0x000000ff1100920c */ /* 0x000fe20003f05300 */
[----:B------:R-:W-:-:S02]  /*0a20*/  IMAD R0, R8, UR11, R0 ;  /* 0x0000000b08007c24 */ /* 0x000fc4000f8e0200 */
[----:B------:R-:W-:Y:S01]  /*0a30*/  IMAD.WIDE.U32 R4, R8, UR10, R12 ;  /* 0x0000000a08047c25 */ /* 0x000fe2000f8e000c */
[----:B------:R-:W-:Y:S01]  /*0a40*/  ISETP.GE.U32.AND P2, PT, R9, R27, PT ;  /* 0x0000001b0900720c */ /* 0x000fe20003f46070 */
[----:B------:R1:W-:Y:S01]  /*0a50*/  LDGSTS.E.BYPASS.LTC128B.128 [R222+0x800], desc[UR30][R2.64] ;  /* 0x0080000002de7fae */ /* 0x0003e2000b901d5e */
[----:B--2---:R-:W-:Y:S01]  /*0a60*/  @!P1 SEL R9, R15, RZ, P0 ;  /* 0x000000ff0f099207 */ /* 0x004fe20000000000 */
[----:B------:R-:W-:Y:S01]  /*0a70*/  IMAD.IADD R5, R5, 0x1, R0 ;  /* 0x0000000105057824 */ /* 0x000fe200078e0200 */
[----:B------:R-:W-:Y:S01]  /*0a80*/  LOP3.LUT R0, R202, R29, RZ, 0x3c, !PT ;  /* 0x0000001dca007212 */ /* 0x000fe200078e3cff */
[----:B------:R-:W-:Y:S01]  /*0a90*/  IMAD R10, R10, UR8, RZ ;  /* 0x000000080a0a7c24 */ /* 0x000fe2000f8e02ff */
[----:B------:R-:W-:Y:S01]  /*0aa0*/  @!P1 IADD3 R74, R9, R14, -R18 ;  /* 0x0000000e094a9210 */ /* 0x000fe20007ffe812 */
[----:B------:R-:W-:Y:S01]  /*0ab0*/  @!P3 VIADD R11, R11, 0x1 ;  /* 0x000000010b0bb836 */ /* 0x000fe20000000000 */
[----:B------:R-:W-:Y:S01]  /*0ac0*/  ISETP.GE.AND P0, PT, R0, RZ, PT ;  /* 0x000000ff0000720c */ /* 0x000fe20003f06270 */
[----:B------:R-:W-:Y:S01]  /*0ad0*/  IMAD R10, R8, UR9, R10 ;  /* 0x00000009080a7c24 */ /* 0x000fe2000f8e020a */
[----:B------:R-:W-:Y:S01]  /*0ae0*/  ISETP.NE.AND P3, PT, R29, RZ, PT ;  /* 0x000000ff1d00720c */ /* 0x000fe20003f65270 */
[----:B------:R-:W-:-:S04]  /*0af0*/  IMAD.WIDE.U32 R4, R201, UR6, R4 ;  /* 0x00000006c9047c25 */ /* 0x000fc8000f8e0004 */
[----:B---3--:R-:W-:Y:S01]  /*0b00*/  IMAD.WIDE.U32 R6, R8, UR8, R12 ;  /* 0x0000000808067c25 */ /* 0x008fe2000f8e000c */
[----:B------:R-:W-:-:S03]  /*0b10*/  IADD3 R8, P1, R2, UR14, RZ ;  /* 0x0000000e02087c10 */ /* 0x000fc6000ff3e0ff */
[----:B------:R-:W-:Y:S01]  /*0b20*/  @P2 VIADD R11, R11, 0x1 ;  /* 0x000000010b0b2836 */ /* 0x000fe20000000000 */
[----:B------:R-:W-:-:S03]  /*0b30*/  IADD3.X R9, R3, UR4, RZ, P1, !PT ;  /* 0x0000000403097c10 */ /* 0x000fc60008ffe4ff */
[----:B------:R-:W-:Y:S02]  /*0b40*/  IMAD.MOV.U32 R0, RZ, RZ, R11 ;  /* 0x000000ffff007224 */ /* 0x000fe400078e000b */
[----:B------:R2:W-:Y:S02]  /*0b50*/  LDGSTS.E.BYPASS.LTC128B.128 [R222+0x1000], desc[UR30][R8.64] ;  /* 0x0100000008de7fae */ /* 0x0005e4000b901d5e */
[----:B------:R-:W-:Y:S01]  /*0b60*/  @!P0 IMAD.MOV R0, RZ, RZ, -R0 ;  /* 0x000000ffff008224 */ /* 0x000fe200078e0a00 */
[----:B------:R-:W-:Y:S01]  /*0b70*/  @!P3 LOP3.LUT R0, RZ, R29, RZ, 0x33, !PT ;  /* 0x0000001dff00b212 */ /* 0x000fe200078e33ff */
[----:B-1----:R-:W-:Y:S02]  /*0b80*/  IMAD R2, R28, UR6, RZ ;  /* 0x000000061c027c24 */ /* 0x002fe4000f8e02ff */
[----:B------:R-:W-:Y:S02]  /*0b90*/  IMAD.IADD R3, R7, 0x1, R10 ;  /* 0x0000000107037824 */ /* 0x000fe400078e020a */
[----:B------:R-:W-:Y:S01]  /*0ba0*/  IMAD R2, R201, UR7, R2 ;  /* 0x00000007c9027c24 */ /* 0x000fe2000f8e0202 */
[----:B------:R-:W-:Y:S01]  /*0bb0*/  ULDC.64 UR6, c[0x0][0x238] ;  /* 0x00008e0000067ab9 */ /* 0x000fe20000000a00 */
[----:B------:R-:W-:-:S02]  /*0bc0*/  VIADD R7, R74, 0x7f ;  /* 0x0000007f4a077836 */ /* 0x000fc40000000000 */
[----:B------:R-:W-:Y:S02]  /*0bd0*/  IMAD.IADD R5, R5, 0x1, R2 ;  /* 0x0000000105057824 */ /* 0x000fe400078e0202 */
[----:B------:R-:W-:Y:S01]  /*0be0*/  IMAD.MOV.U32 R2, RZ, RZ, R6 ;  /* 0x000000ffff027224 */ /* 0x000fe200078e0006 */
[----:B------:R-:W-:Y:S01]  /*0bf0*/  SHF.R.S32.HI R6, RZ, 0x1f, R7 ;  /* 0x0000001fff067819 */ /* 0x000fe20000011407 */
[----:B------:R-:W-:Y:S02]  /*0c00*/  IMAD R10, R28, UR6, RZ ;  /* 0x000000061c0a7c24 */ /* 0x000fe4000f8e02ff */
[C---:B------:R-:W-:Y:S01]  /*0c10*/  IMAD.WIDE.U32 R2, R201.reuse, UR6, R2 ;  /* 0x00000006c9027c25 */ /* 0x040fe2000f8e0002 */
[----:B------:R-:W-:Y:S02]  /*0c20*/  LEA.HI R6, R6, R7, RZ, 0x7 ;  /* 0x0000000706067211 */ /* 0x000fe400078f38ff */
[----:B------:R-:W-:Y:S01]  /*0c30*/  SHF.R.S32.HI R7, RZ, 0x1f, R0 ;  /* 0x0000001fff077819 */ /* 0x000fe20000011400 */
[----:B------:R-:W-:Y:S01]  /*0c40*/  IMAD R10, R201, UR7, R10 ;  /* 0x00000007c90a7c24 */ /* 0x000fe2000f8e020a */
[----:B------:R-:W-:Y:S01]  /*0c50*/  SHF.R.S32.HI R220, RZ, 0x7, R6 ;  /* 0x00000007ffdc7819 */ /* 0x000fe20000011406 */
[----:B------:R-:W-:Y:S01]  /*0c60*/  IMAD.WIDE.U32 R30, R0, UR12, R4 ;  /* 0x0000000c001e7c25 */ /* 0x000fe2000f8e0004 */
[----:B------:R-:W-:-:S03]  /*0c70*/  ULDC.64 UR6, c[0x0][0x268] ;  /* 0x00009a0000067ab9 */ /* 0x000fc60000000a00 */
[----:B------:R-:W-:Y:S01]  /*0c80*/  IMAD R6, R7, UR12, RZ ;  /* 0x0000000c07067c24 */ /* 0x000fe2000f8e02ff */
[----:B------:R-:W-:Y:S01]  /*0c90*/  USHF.L.U32 UR12, UR10, 0x7, URZ ;  /* 0x000000070a0c7899 */ /* 0x000fe2000800063f */
[----:B------:R-:W-:Y:S01]  /*0ca0*/  VIADD R13, R220, 0xffffffff ;  /* 0xffffffffdc0d7836 */ /* 0x000fe20000000000 */
[----:B------:R-:W-:Y:S01]  /*0cb0*/  STL.64 [R1+0x48], R30 ;  /* 0x0000481e01007387 */ /* 0x000fe20000100a00 */
[----:B------:R-:W-:Y:S02]  /*0cc0*/  IMAD R4, R0, UR13, R6 ;  /* 0x0000000d00047c24 */ /* 0x000fe4000f8e0206 */
[----:B------:R-:W-:Y:S01]  /*0cd0*/  IMAD.IADD R3, R3, 0x1, R10 ;  /* 0x0000000103037824 */ /* 0x000fe200078e020a */
[----:B------:R-:W-:Y:S01]  /*0ce0*/  SHF.R.S32.HI R11, RZ, 0x1f, R13 ;  /* 0x0000001fff0b7819 */ /* 0x000fe2000001140d */
[----:B------:R-:W-:Y:S02]  /*0cf0*/  IMAD R10, R13, UR18, RZ ;  /* 0x000000120d0a7c24 */ /* 0x000fe4000f8e02ff */
[----:B------:R-:W-:-:S02]  /*0d00*/  IMAD.IADD R211, R31, 0x1, R4 ;  /* 0x000000011fd37824 */ /* 0x000fc400078e0204 */
[----:B------:R-:W-:Y:S02]  /*0d10*/  IMAD.MOV.U32 R210, RZ, RZ, R30 ;  /* 0x000000ffffd27224 */ /* 0x000fe400078e001e */
[----:B------:R-:W-:Y:S02]  /*0d20*/  IMAD R6, R7, UR6, RZ ;  /* 0x0000000607067c24 */ /* 0x000fe4000f8e02ff */
[----:B------:R-:W-:Y:S01]  /*0d30*/  IMAD R10, R11, UR12, R10 ;  /* 0x0000000c0b0a7c24 */ /* 0x000fe2000f8e020a */
[----:B------:R-:W-:Y:S01]  /*0d40*/  STL.64 [R1+0x38], R210 ;  /* 0x000038d201007387 */ /* 0x000fe20000100a00 */
[----:B------:R-:W-:-:S04]  /*0d50*/  IMAD.WIDE.U32 R4, R13, UR12, R210 ;  /* 0x0000000c0d047c25 */ /* 0x000fc8000f8e00d2 */
[----:B------:R-:W-:Y:S01]  /*0d60*/  IMAD.WIDE.U32 R14, R0, UR6, R2 ;  /* 0x00000006000e7c25 */ /* 0x000fe2000f8e0002 */
[----:B------:R-:W-:Y:S01]  /*0d70*/  IADD3 R2, P1, R8, UR14, RZ ;  /* 0x0000000e08027c10 */ /* 0x000fe2000ff3e0ff */
[----:B------:R-:W-:Y:S02]  /*0d80*/  USHF.L.U64.HI UR14, UR10, 0x6, UR11 ;  /* 0x000000060a0e7899 */ /* 0x000fe4000801020b */
[----:B------:R-:W-:Y:S01]  /*0d90*/  IMAD R12, R0, UR7, R6 ;  /* 0x00000007000c7c24 */ /* 0x000fe2000f8e0206 */
[----:B------:R-:W-:Y:S01]  /*0da0*/  ULDC.64 UR6, c[0x0][0x218] ;  /* 0x0000860000067ab9 */ /* 0x000fe20000000a00 */
[----:B------:R-:W-:Y:S01]  /*0db0*/  IMAD R0, R11, UR8, RZ ;  /* 0x000000080b007c24 */ /* 0x000fe2000f8e02ff */
[C---:B------:R-:W-:Y:S01]  /*0dc0*/  LEA R6, P0, R4.reuse, UR6, 0x1 ;  /* 0x0000000604067c11 */ /* 0x040fe2000f8008ff */
[----:B------:R-:W-:Y:S01]  /*0dd0*/  IMAD.IADD R3, R5, 0x1, R10 ;  /* 0x0000000105037824 */ /* 0x000fe200078e020a */
[----:B------:R-:W-:Y:S01]  /*0de0*/  STL.64 [R1+0x40], R14 ;  /* 0x0000400e01007387 */ /* 0x000fe20000100a00 */
[C---:B------:R-:W-:Y:S01]  /*0df0*/  IMAD R0, R13.reuse, UR9, R0 ;  /* 0x000000090d007c24 */ /* 0x040fe2000f8e0200 */
[----:B------:R-:W-:Y:S01]  /*0e00*/  ULDC.64 UR10, c[0x0][0x220] ;  /* 0x00008800000a7ab9 */ /* 0x000fe20000000a00 */
[----:B------:R-:W-:Y:S01]  /*0e10*/  IMAD.WIDE.U32 R10, R13, UR8, RZ ;  /* 0x000000080d0a7c25 */ /* 0x000fe2000f8e00ff */
[----:B------:R-:W-:-:S02]  /*0e20*/  LEA.HI.X R7, R4, UR7, R3, 0x1, P0 ;  /* 0x0000000704077c11 */ /* 0x000fc400080f0c03 */
[----:B------:R-:W-:Y:S01]  /*0e30*/  IADD3.X R3, R9, UR4, RZ, P1, !PT ;  /* 0x0000000409037c10 */ /* 0x000fe20008ffe4ff */
[----:B------:R-:W-:Y:S01]  /*0e40*/  IMAD.IADD R0, R11, 0x1, R0 ;  /* 0x000000010b007824 */ /* 0x000fe200078e0200 */
[----:B--2---:R-:W-:Y:S01]  /*0e50*/  LEA R8, P0, R10, R14, 0x7 ;  /* 0x0000000e0a087211 */ /* 0x004fe200078038ff */
[----:B------:R-:W-:Y:S01]  /*0e60*/  IMAD.IADD R9, R15, 0x1, R12 ;  /* 0x000000010f097824 */ /* 0x000fe200078e020c */
[----:B------:R-:W-:Y:S01]  /*0e70*/  IADD3 R4, P1, R6, UR15, RZ ;  /* 0x0000000f06047c10 */ /* 0x000fe2000ff3e0ff */
[----:B------:R1:W-:Y:S01]  /*0e80*/  LDGSTS.E.BYPASS.LTC128B.128 [R222+0x1800], desc[UR30][R2.64] ;  /* 0x0180000002de7fae */ /* 0x0003e2000b901d5e */
[----:B------:R-:W-:Y:S01]  /*0e90*/  SHF.R.S32.HI R11, RZ, 0x1, R20 ;  /* 0x00000001ff0b7819 */ /* 0x000fe20000011414 */
[----:B------:R-:W-:Y:S01]  /*0ea0*/  UIADD3 UR4, UR5, 0x2000, URZ ;  /* 0x0000200005047890 */ /* 0x000fe2000fffe03f */
[----:B------:R-:W-:Y:S01]  /*0eb0*/  LEA.HI.X R10, R10, R9, R0, 0x7, P0 ;  /* 0x000000090a0a7211 */ /* 0x000fe200000f3c00 */
[----:B------:R-:W-:Y:S01]  /*0ec0*/  LDGSTS.E.BYPASS.LTC128B.128 [R222+0x2000], desc[UR30][R6.64] ;  /* 0x0200000006de7fae */ /* 0x000fe2000b901d5e */
[----:B------:R-:W-:Y:S01]  /*0ed0*/  IADD3.X R5, R7, UR14, RZ, P1, !PT ;  /* 0x0000000e07057c10 */ /* 0x000fe20008ffe4ff */
[----:B------:R-:W-:-:S02]  /*0ee0*/  IMAD.SHL.U32 R0, R11, 0x40, RZ ;  /* 0x000000400b007824 */ /* 0x000fc400078e00ff */
[----:B------:R2:W-:Y:S03]  /*0ef0*/  STL [R1+0x34], R9 ;  /* 0x0000340901007387 */ /* 0x0005e60000100800 */
[----:B------:R-:W-:Y:S01]  /*0f00*/  LOP3.LUT R0, R0, 0xc0, RZ, 0xc0, !PT ;  /* 0x000000c000007812 */ /* 0x000fe200078ec0ff */
[----:B------:R3:W-:Y:S01]  /*0f10*/  LDGSTS.E.BYPASS.LTC128B.128 [R222+0x2800], desc[UR30][R4.64] ;  /* 0x0280000004de7fae */ /* 0x0007e2000b901d5e */
[----:B-1----:R-:W-:-:S04]  /*0f20*/  IADD3 R2, P0, R4, UR15, RZ ;  /* 0x0000000f04027c10 */ /* 0x002fc8000ff1e0ff */
[----:B------:R-:W-:-:S05]  /*0f30*/  IADD3.X R3, R5, UR14, RZ, P0, !PT ;  /* 0x0000000e05037c10 */ /* 0x000fca00087fe4ff */
[----:B------:R1:W-:Y:S01]  /*0f40*/  LDGSTS.E.BYPASS.LTC128B.128 [R222+0x3000], desc[UR30][R2.64] ;  /* 0x0300000002de7fae */ /* 0x0003e2000b901d5e */
[----:B---3--:R-:W-:-:S04]  /*0f50*/  IADD3 R4, P0, R2, UR15, RZ ;  /* 0x0000000f02047c10 */ /* 0x008fc8000ff1e0ff */
[----:B------:R-:W-:-:S05]  /*0f60*/  IADD3.X R5, R3, UR14, RZ, P0, !PT ;  /* 0x0000000e03057c10 */ /* 0x000fca00087fe4ff */
[----:B------:R3:W-:Y:S04]  /*0f70*/  LDGSTS.E.BYPASS.LTC128B.128 [R222+0x3800], desc[UR30][R4.64] ;  /* 0x0380000004de7fae */ /* 0x0007e8000b901d5e */
[----:B------:R-:W0:Y:S01]  /*0f80*/  LDGDEPBAR ;  /* 0x00000000000079af */ /* 0x000e220000000000 */
[----:B-1----:R-:W-:Y:S02]  /*0f90*/  LOP3.LUT R3, R0, 0x8, R26, 0xf8, !PT ;  /* 0x0000000800037812 */ /* 0x002fe400078ef81a */
[----:B------:R-:W-:Y:S02]  /*0fa0*/  SHF.R.U32.HI R0, RZ, 0x3, R0 ;  /* 0x00000003ff007819 */ /* 0x000fe40000011600 */
[C---:B------:R-:W-:Y:S02]  /*0fb0*/  LEA R2, P0, R8.reuse, UR10, 0x1 ;  /* 0x0000000a08027c11 */ /* 0x040fe4000f8008ff */
[----:B--2---:R-:W-:Y:S01]  /*0fc0*/  LOP3.LUT R9, R3, R0, RZ, 0x3c, !PT ;  /* 0x0000000003097212 */ /* 0x004fe200078e3cff */
[----:B------:R-:W-:Y:S01]  /*0fd0*/  IMAD.SHL.U32 R0, R23, 0x40, RZ ;  /* 0x0000004017007824 */ /* 0x000fe200078e00ff */
[----:B------:R-:W-:Y:S01]  /*0fe0*/  LEA.HI.X R3, R8, UR11, R10, 0x1, P0 ;  /* 0x0000000b08037c11 */ /* 0x000fe200080f0c0a */
[----:B------:R-:W-:-:S02]  /*0ff0*/  IMAD R8, R22, 0x8, R24 ;  /* 0x0000000816087824 */ /* 0x000fc400078e0218 */
[----:B---3--:R-:W-:Y:S01]  /*1000*/  IMAD.SHL.U32 R4, R25, 0x20, RZ ;  /* 0x0000002019047824 */ /* 0x008fe200078e00ff */
[----:B------:R-:W-:-:S04]  /*1010*/  DEPBAR.LE SB0, 0x0 ;  /* 0x000080000000791a */ /* 0x000fc80000000000 */
[----:B------:R-:W-:Y:S01]  /*1020*/  BAR.SYNC.DEFER_BLOCKING 0x0 ;  /* 0x0000000000007b1d */ /* 0x000fe20000010000 */
[----:B------:R-:W-:Y:S01]  /*1030*/  IMAD.SHL.U32 R5, R22, 0x8, RZ ;  /* 0x0000000816057824 */ /* 0x000fe200078e00ff */
[----:B------:R-:W-:Y:S02]  /*1040*/  LOP3.LUT R0, R0, 0xc0, RZ, 0xc0, !PT ;  /* 0x000000c000007812 */ /* 0x000fe400078ec0ff */
        /* <DEDUP_REMOVED lines=11> */
[----:B------:R-:W-:Y:S02]  /*1100*/  IADD3.X R7, R5, UR16, RZ, P1, !PT ;  /* 0x0000001005077c10 */ /* 0x000fe40008ffe4ff */
[----:B------:R-:W-:Y:S01]  /*1110*/  LEA R206, R0, UR4, 0x1 ;  /* 0x0000000400ce7c11 */ /* 0x000fe2000f8e08ff */
[----:B------:R-:W-:Y:S01]  /*1120*/  ULDC UR4, c[0x0][0x270] ;  /* 0x00009c0000047ab9 */ /* 0x000fe20000000800 */
[----:B------:R-:W-:Y:S01]  /*1130*/  @!PT LDS RZ, [RZ] ;  /* 0x00000000fffff984 */ /* 0x000fe20000000800 */
[----:B------:R-:W-:Y:S01]  /*1140*/  @!PT LDS RZ, [RZ] ;  /* 0x00000000fffff984 */ /* 0x000fe20000000800 */
[----:B------:R-:W-:Y:S01]  /*1150*/  @!PT LDS RZ, [RZ] ;  /* 0x00000000fffff984 */ /* 0x000fe20000000800 */
[----:B------:R1:W-:Y:S01]  /*1160*/  LDGSTS.E.BYPASS.LTC128B.128 [R222+0x4000], desc[UR30][R2.64] ;  /* 0x0400000002de7fae */ /* 0x0003e2000b901d5e */
[----:B------:R-:W-:Y:S02]  /*1170*/  LOP3.LUT P1, RZ, R23, 0x2, RZ, 0xc0, !PT ;  /* 0x0000000217ff7812 */ /* 0x000fe4000782c0ff */
[----:B------:R-:W-:Y:S01]  /*1180*/  VIADD R209, R206, 0x20 ;  /* 0x00000020ced17836 */ /* 0x000fe20000000000 */
[----:B------:R-:W-:Y:S04]  /*1190*/  LDGSTS.E.BYPASS.LTC128B.128 [R222+0x4800], desc[UR30][R4.64] ;  /* 0x0480000004de7fae */ /* 0x000fe8000b901d5e */
[----:B------:R2:W-:Y:S01]  /*11a0*/  LDGSTS.E.BYPASS.LTC128B.128 [R222+0x5000], desc[UR30][R6.64] ;  /* 0x0500000006de7fae */ /* 0x0005e2000b901d5e */
[----:B-1----:R-:W-:Y:S01]  /*11b0*/  IMAD.IADD R2, R72, 0x1, R9 ;  /* 0x0000000148027824 */ /* 0x002fe200078e0209 */
[----:B------:R-:W-:-:S02]  /*11c0*/  IADD3.X R9, R7, UR16, RZ, P0, !PT ;  /* 0x0000001007097c10 */ /* 0x000fc400087fe4ff */
[----:B------:R-:W-:Y:S01]  /*11d0*/  LEA R3, R0, UR5, 0x1 ;  /* 0x0000000500037c11 */ /* 0x000fe2000f8e08ff */
[----:B------:R-:W-:Y:S01]  /*11e0*/  IMAD.MOV.U32 R0, RZ, RZ, 0x20 ;  /* 0x00000020ff007424 */ /* 0x000fe200078e00ff */
[----:B------:R-:W-:Y:S01]  /*11f0*/  LEA R207, R2, UR5, 0x1 ;  /* 0x0000000502cf7c11 */ /* 0x000fe2000f8e08ff */
[----:B------:R1:W-:Y:S01]  /*1200*/  LDGSTS.E.BYPASS.LTC128B.128 [R222+0x5800], desc[UR30][R8.64] ;  /* 0x0580000008de7fae */ /* 0x0003e2000b901d5e */
[----:B------:R-:W-:Y:S01]  /*1210*/  LOP3.LUT P0, RZ, R11, 0x2, RZ, 0xc0, !PT ;  /* 0x000000020bff7812 */ /* 0x000fe2000780c0ff */
[----:B------:R-:W-:Y:S01]  /*1220*/  IMAD R2, R201, UR4, R202 ;  /* 0x00000004c9027c24 */ /* 0x000fe2000f8e02ca */
[----:B------:R-:W-:Y:S01]  /*1230*/  SEL R0, R0, 0xffffffe0, !P1 ;  /* 0xffffffe000007807 */ /* 0x000fe20004800000 */
[----:B------:R-:W-:Y:S02]  /*1240*/  LDSM.16.M88.4 R16, [R207] ;  /* 0x00000000cf10783b */ /* 0x000fe40000000200 */
[----:B------:R-:W-:Y:S02]  /*1250*/  IMAD.SHL.U32 R2, R2, 0x20, RZ ;  /* 0x0000002002027824 */ /* 0x000fe400078e00ff */
[----:B--2---:R-:W2:Y:S01]  /*1260*/  LDSM.16.M88.4 R4, [R3+0x2000] ;  /* 0x002000000304783b */ /* 0x004ea20000000200 */
[----:B------:R-:W-:-:S03]  /*1270*/  IMAD.IADD R208, R207, 0x1, R0 ;  /* 0x00000001cfd07824 */ /* 0x000fc600078e0200 */
[----:B------:R-:W3:Y:S02]  /*1280*/  LDSM.16.M88.4 R12, [R207+0x1000] ;  /* 0x00100000cf0c783b */ /* 0x000ee40000000200 */
[----:B------:R-:W-:Y:S02]  /*1290*/  @P0 VIADD R209, R206, 0xffffffe0 ;  /* 0xffffffe0ced10836 */ /* 0x000fe40000000000 */
[----:B------:R-:W4:Y:S04]  /*12a0*/  LDSM.16.M88.4 R32, [R3+0x3800] ;  /* 0x003800000320783b */ /* 0x000f280000000200 */
[----:B------:R-:W1:Y:S04]  /*12b0*/  LDSM.16.M88.4 R24, [R3+0x3c00] ;  /* 0x003c00000318783b */ /* 0x000e680000000200 */
[----:B------:R-:W1:Y:S04]  /*12c0*/  LDSM.16.M88.4 R52, [R3+0x2400] ;  /* 0x002400000334783b */ /* 0x000e680000000200 */
[----:B------:R-:W1:Y:S04]  /*12d0*/  LDSM.16.M88.4 R48, [R3+0x2800] ;  /* 0x002800000330783b */ /* 0x000e680000000200 */
[----:B------:R-:W1:Y:S04]  /*12e0*/  LDSM.16.M88.4 R44, [R3+0x2c00] ;  /* 0x002c0000032c783b */ /* 0x000e680000000200 */
[----:B------:R-:W1:Y:S04]  /*12f0*/  LDSM.16.M88.4 R40, [R3+0x3000] ;  /* 0x003000000328783b */ /* 0x000e680000000200 */
[----:B------:R4:W1:Y:S04]  /*1300*/  LDSM.16.M88.4 R36, [R3+0x3400] ;  /* 0x003400000324783b */ /* 0x0008680000000200 */
[----:B------:R-:W-:Y:S01]  /*1310*/  LDSM.16.M88.4 R76, [R209+0x1800] ;  /* 0x00180000d14c783b */ /* 0x000fe20000000200 */
[-C--:B--2---:R-:W-:Y:S03]  /*1320*/  HMMA.16816.F32.BF16 R164, R16, R4.reuse, RZ ;  /* 0x0000000410a4723c */ /* 0x084fe600000418ff */
[----:B------:R-:W-:Y:S04]  /*1330*/  LDSM.16.M88.4 R140, [R209+0x1c00] ;  /* 0x001c0000d18c783b */ /* 0x000fe80000000200 */
[----:B------:R-:W-:Y:S01]  /*1340*/  LDSM.16.M88.4 R20, [R209] ;  /* 0x00000000d114783b */ /* 0x000fe20000000200 */
[C---:B---3--:R-:W-:Y:S03]  /*1350*/  HMMA.16816.F32.BF16 R160, R12.reuse, R4, RZ ;  /* 0x000000040ca0723c */ /* 0x048fe600000418ff */
[----:B------:R-:W-:Y:S03]  /*1360*/  LDSM.16.M88.4 R28, [R209+0x400] ;  /* 0x00040000d11c783b */ /* 0x000fe60000000200 */
[----:B------:R-:W-:Y:S01]  /*1370*/  HMMA.16816.F32.BF16 R152, R12, R6, RZ ;  /* 0x000000060c98723c */ /* 0x000fe200000418ff */
[----:B------:R-:W-:Y:S01]  /*1380*/  LDSM.16.M88.4 R56, [R209+0x800] ;  /* 0x00080000d138783b */ /* 0x000fe20000000200 */
[----:B----4-:R-:W-:-:S03]  /*1390*/  LOP3.LUT R3, R200, 0xffffffe0, RZ, 0xc0, !PT ;  /* 0xffffffe0c8037812 */ /* 0x010fc600078ec0ff */
[----:B------:R-:W-:Y:S01]  /*13a0*/  LDSM.16.M88.4 R60, [R209+0xc00] ;  /* 0x000c0000d13c783b */ /* 0x000fe20000000200 */
[----:B------:R-:W-:Y:S01]  /*13b0*/  HMMA.16816.F32.BF16 R156, R16, R6, RZ ;  /* 0x00000006109c723c */ /* 0x000fe200000418ff */
[----:B------:R-:W-:Y:S02]  /*13c0*/  IMAD.IADD R3, R111, 0x1, -R3 ;  /* 0x000000016f037824 */ /* 0x000fe400078e0a03 */
[----:B------:R-:W2:Y:S03]  /*13d0*/  LDSM.16.M88.4 R4, [R208+0x1000] ;  /* 0x00100000d004783b */ /* 0x000ea60000000200 */
[----:B------:R-:W-:Y:S01]  /*13e0*/  HMMA.16816.F32.BF16 R96, R12, R32, RZ ;  /* 0x000000200c60723c */ /* 0x000fe200000418ff */
[----:B------:R-:W3:Y:S01]  /*13f0*/  LDSM.16.M88.4 R64, [R209+0x1000] ;  /* 0x00100000d140783b */ /* 0x000ee20000000200 */
[----:B------:R-:W-:-:S03]  /*1400*/  IADD3 R221, P1, P0, R2, R75, R3 ;  /* 0x0000004b02dd7210 */ /* 0x000fc6000783e003 */
[----:B------:R-:W4:Y:S01]  /*1410*/  LDSM.16.M88.4 R68, [R209+0x1400] ;  /* 0x00140000d144783b */ /* 0x000f220000000200 */
[C---:B-1----:R-:W-:Y:S03]  /*1420*/  HMMA.16816.F32.BF16 R88, R12.reuse, R24, RZ ;  /* 0x000000180c58723c */ /* 0x042fe600000418ff */
[----:B------:R-:W1:Y:S03]  /*1430*/  LDSM.16.M88.4 R8, [R208] ;  /* 0x00000000d008783b */ /* 0x000e660000000200 */
[C---:B------:R-:W-:Y:S01]  /*1440*/  HMMA.16816.F32.BF16 R148, R12.reuse, R52, RZ ;  /* 0x000000340c94723c */ /* 0x040fe200000418ff */
        /* <DEDUP_REMOVED lines=23> */
[----:B--2---:R-:W-:Y:S06]  /*15c0*/  HMMA.16816.F32.BF16 R24, R4, R76, R96 ;  /* 0x0000004c0418723c */ /* 0x004fec0000041860 */
[C---:B------:R-:W-:Y:S06]  /*15d0*/  HMMA.16816.F32.BF16 R44, R16.reuse, R40, RZ ;  /* 0x00000028102c723c */ /* 0x040fec00000418ff */
[C---:B------:R-:W-:Y:S06]  /*15e0*/  HMMA.16816.F32.BF16 R176, R16.reuse, R42, RZ ;  /* 0x0000002a10b0723c */ /* 0x040fec00000418ff */
[C---:B------:R-:W-:Y:S05]  /*15f0*/  HMMA.16816.F32.BF16 R36, R16.reuse, R32, RZ ;  /* 0x000000201024723c */ /* 0x040fea00000418ff */
[----:B------:R-:W-:Y:S01]  /*1600*/  STL.64 [R1], R24 ;  /* 0x0000001801007387 */ /* 0x000fe20000100a00 */
[----:B------:R-:W-:Y:S03]  /*1610*/  HMMA.16816.F32.BF16 R188, R16, R34, RZ ;  /* 0x0000002210bc723c */ /* 0x000fe600000418ff */
[----:B------:R-:W-:Y:S03]  /*1620*/  STL.64 [R1+0x8], R26 ;  /* 0x0000081a01007387 */ /* 0x000fe60000100a00 */
[C---:B------:R-:W-:Y:S06]  /*1630*/  HMMA.16816.F32.BF16 R16, R4.reuse, R140, R88 ;  /* 0x0000008c0410723c */ /* 0x040fec0000041858 */
[C---:B------:R-:W-:Y:S06]  /*1640*/  HMMA.16816.F32.BF16 R160, R4.reuse, R20, R160 ;  /* 0x0000001404a0723c */ /* 0x040fec00000418a0 */
[C---:B------:R-:W-:Y:S06]  /*1650*/  HMMA.16816.F32.BF16 R148, R4.reuse, R28, R148 ;  /* 0x0000001c0494723c */ /* 0x040fec0000041894 */
[C---:B------:R-:W-:Y:S05]  /*1660*/  HMMA.16816.F32.BF16 R196, R4.reuse, R56, R132 ;  /* 0x0000003804c4723c */ /* 0x040fea0000041884 */
[----:B------:R-:W-:Y:S01]  /*1670*/  STL.64 [R1+0x20], R16 ;  /* 0x0000201001007387 */ /* 0x000fe20000100a00 */
[C---:B------:R-:W-:Y:S03]  /*1680*/  HMMA.16816.F32.BF16 R228, R4.reuse, R60, R124 ;  /* 0x0000003c04e4723c */ /* 0x040fe6000004187c */
[----:B------:R-:W-:Y:S03]  /*1690*/  STL.64 [R1+0x28], R18 ;  /* 0x0000281201007387 */ /* 0x000fe60000100a00 */
[----:B---3--:R-:W-:Y:S01]  /*16a0*/  HMMA.16816.F32.BF16 R236, R4, R64, R116 ;  /* 0x0000004004ec723c */ /* 0x008fe20000041874 */
[----:B------:R-:W-:-:S04]  /*16b0*/  IMAD R127, R204, 0x8, R110 ;  /* 0x00000008cc7f7824 */ /* 0x000fc800078e026e */
[----:B------:R-:W-:Y:S01]  /*16c0*/  VIADD R223, R127, 0x4 ;  /* 0x000000047fdf7836 */ /* 0x000fe20000000000 */
        /* <DEDUP_REMOVED lines=8> */
[----:B------:R-:W-:Y:S06]  /*1750*/  HMMA.16816.F32.BF16 R4, R4, R142, R84 ;  /* 0x0000008e0404723c */ /* 0x000fec0000041854 */
[C---:B-1----:R-:W-:Y:S06]  /*1760*/  HMMA.16816.F32.BF16 R164, R8.reuse, R20, R164 ;  /* 0x0000001408a4723c */ /* 0x042fec00000418a4 */
[C---:B------:R-:W-:Y:S06]  /*1770*/  HMMA.16816.F32.BF16 R156, R8.reuse, R22, R156 ;  /* 0x00000016089c723c */ /* 0x040fec000004189c */
[C---:B------:R-:W-:Y:S05]  /*1780*/  HMMA.16816.F32.BF16 R92, R8.reuse, R28, R80 ;  /* 0x0000001c085c723c */ /* 0x040fea0000041850 */
[----:B------:R1:W-:Y:S01]  /*1790*/  STL.64 [R1+0x10], R4 ;  /* 0x0000100401007387 */ /* 0x0003e20000100a00 */
[C---:B------:R-:W-:Y:S03]  /*17a0*/  HMMA.16816.F32.BF16 R96, R8.reuse, R30, R136 ;  /* 0x0000001e0860723c */ /* 0x040fe60000041888 */
[----:B------:R2:W-:Y:S03]  /*17b0*/  STL.64 [R1+0x18], R6 ;  /* 0x0000180601007387 */ /* 0x0005e60000100a00 */
[C---:B------:R-:W-:Y:S06]  /*17c0*/  HMMA.16816.F32.BF16 R116, R8.reuse, R56, R52 ;  /* 0x000000380874723c */ /* 0x040fec0000041834 */
[C---:B------:R-:W-:Y:S06]  /*17d0*/  HMMA.16816.F32.BF16 R212, R8.reuse, R68, R12 ;  /* 0x0000004408d4723c */ /* 0x040fec000004180c */
[----:B------:R-:W-:Y:S01]  /*17e0*/  HMMA.16816.F32.BF16 R168, R8, R58, R168 ;  /* 0x0000003a08a8723c */ /* 0x000fe200000418a8 */
[----:B------:R-:W-:-:S05]  /*17f0*/  IMAD.WIDE.U32 R12, R221, -0x2daee0ad, RZ ;  /* 0xd2511f53dd0c7825 */ /* 0x000fca00078e00ff */
[C---:B------:R-:W-:Y:S01]  /*1800*/  HMMA.16816.F32.BF16 R120, R8.reuse, R60, R48 ;  /* 0x0000003c0878723c */ /* 0x040fe20000041830 */
[----:B-1----:R-:W-:Y:S02]  /*1810*/  SHF.R.S32.HI R4, RZ, 0x1f, R2 ;  /* 0x0000001fff047819 */ /* 0x002fe40000011402 */
[----:B------:R-:W-:Y:S01]  /*1820*/  SHF.R.S32.HI R2, RZ, 0x1f, R3 ;  /* 0x0000001fff027819 */ /* 0x000fe20000011403 */
[----:B------:R-:W-:Y:S02]  /*1830*/  IMAD R3, R109, 0x20, R73 ;  /* 0x000000206d037824 */ /* 0x000fe400078e0249 */
[C---:B------:R-:W-:Y:S01]  /*1840*/  HMMA.16816.F32.BF16 R172, R8.reuse, R62, R172 ;  /* 0x0000003e08ac723c */ /* 0x040fe200000418ac */
[----:B--2---:R-:W-:Y:S01]  /*1850*/  IMAD.WIDE.U32 R6, R127, -0x326172a9, RZ ;  /* 0xcd9e8d577f067825 */ /* 0x004fe200078e00ff */
[----:B------:R-:W-:Y:S02]  /*1860*/  IADD3.X R2, R4, R108, R2, P1, P0 ;  /* 0x0000006c04027210 */ /* 0x000fe40000fe0402 */
[----:B------:R-:W-:Y:S01]  /*1870*/  ISETP.GE.AND P0, PT, R74, 0x81, PT ;  /* 0x000000814a00780c */ /* 0x000fe20003f06270 */
[----:B------:R-:W-:Y:S01]  /*1880*/  IMAD.WIDE.U32 R4, R223, -0x326172a9, RZ ;  /* 0xcd9e8d57df047825 */ /* 0x000fe200078e00ff */
[----:B------:R-:W-:Y:S01]  /*1890*/  LOP3.LUT R126, R2, UR32, RZ, 0x3c, !PT ;  /* 0x00000020027e7c12 */ /* 0x000fe2000f8e3cff */
[----:B------:R-:W-:Y:S02]  /*18a0*/  HMMA.16816.F32.BF16 R200, R8, R64, R44 ;  /* 0x0000004008c8723c */ /* 0x000fe4000004182c */
[----:B------:R-:W-:Y:S01]  /*18b0*/  IMAD.IADD R2, R72, 0x1, R3 ;  /* 0x0000000148027824 */ /* 0x000fe200078e0203 */
[----:B------:R-:W-:-:S02]  /*18c0*/  LOP3.LUT R3, R7, R126, RZ, 0x3c, !PT ;  /* 0x0000007e07037212 */ /* 0x000fc400078e3cff */
[----:B------:R-:W-:Y:S01]  /*18d0*/  FMNMX.FTZ R7, R164, R165, !PT ;  /* 0x000000a5a4077209 */ /* 0x000fe20007810000 */
[C---:B------:R-:W-:Y:S01]  /*18e0*/  HMMA.16816.F32.BF16 R176, R8.reuse, R66, R176 ;  /* 0x0000004208b0723c */ /* 0x040fe200000418b0 */
[----:B------:R-:W-:Y:S01]  /*18f0*/  LOP3.LUT R14, R5, R126, RZ, 0x3c, !PT ;  /* 0x0000007e050e7212 */ /* 0x000fe200078e3cff */
[----:B------:R-:W-:Y:S01]  /*1900*/  IMAD.WIDE.U32 R20, R3, -0x2daee0ad, RZ ;  /* 0xd2511f5303147825 */ /* 0x000fe200078e00ff */
[----:B------:R-:W-:Y:S02]  /*1910*/  FMNMX.FTZ R7, R156, R7, !PT ;  /* 0x000000079c077209 */ /* 0x000fe40007810000 */
[----:B------:R-:W-:Y:S01]  /*1920*/  LEA R3, R220, 0xfffffffc, 0x2 ;  /* 0xfffffffcdc037811 */ /* 0x000fe200078e10ff */
[----:B------:R-:W-:Y:S01]  /*1930*/  IMAD.WIDE.U32 R60, R14, -0x2daee0ad, RZ ;  /* 0xd2511f530e3c7825 */ /* 0x000fe200078e00ff */
[----:B------:R-:W-:Y:S01]  /*1940*/  FMNMX.FTZ R5, R157, R7, !PT ;  /* 0x000000079d057209 */ /* 0x000fe20007810000 */
[C---:B------:R-:W-:Y:S01]  /*1950*/  HMMA.16816.F32.BF16 R180, R8.reuse, R70, R180 ;  /* 0x0000004608b4723c */ /* 0x040fe200000418b4 */
[----:B------:R-:W-:Y:S01]  /*1960*/  LOP3.LUT R14, R13, UR33, R3, 0x96, !PT ;  /* 0x000000210d0e7c12 */ /* 0x000fe2000f8e9603 */
[C---:B------:R-:W-:Y:S01]  /*1970*/  VIADD R16, R3.reuse, 0x1 ;  /* 0x0000000103107836 */ /* 0x040fe20000000000 */
[----:B------:R-:W-:Y:S01]  /*1980*/  FMNMX.FTZ R5, R92, R5, !PT ;  /* 0x000000055c057209 */ /* 0x000fe20007810000 */
[----:B------:R-:W-:Y:S01]  /*1990*/  VIADD R17, R3, 0x2 ;  /* 0x0000000203117836 */ /* 0x000fe20000000000 */
[--C-:B------:R-:W-:Y:S01]  /*19a0*/  LOP3.LUT R15, R21, UR26, R12.reuse, 0x96, !PT ;  /* 0x0000001a150f7c12 */ /* 0x100fe2000f8e960c */
[----:B------:R-:W-:Y:S01]  /*19b0*/  VIADD R18, R3, 0x3 ;  /* 0x0000000303127836 */ /* 0x000fe20000000000 */
[----:B------:R-:W-:Y:S01]  /*19c0*/  FMNMX.FTZ R3, R93, R5, !PT ;  /* 0x000000055d037209 */ /* 0x000fe20007810000 */
[----:B------:R-:W-:Y:S01]  /*19d0*/  HMMA.16816.F32.BF16 R216, R8, R76, R36 ;  /* 0x0000004c08d8723c */ /* 0x000fe20000041824 */
[----:B------:R-:W-:Y:S01]  /*19e0*/  LOP3.LUT R7, R61, UR26, R12, 0x96, !PT ;  /* 0x0000001a3d077c12 */ /* 0x000fe2000f8e960c */
[----:B------:R-:W-:Y:S01]  /*19f0*/  IMAD.WIDE.U32 R40, R15, -0x326172a9, RZ ;  /* 0xcd9e8d570f287825 */ /* 0x000fe200078e00ff */
[----:B------:R-:W-:-:S02]  /*1a00*/  FMNMX.FTZ R3, R96, R3, !PT ;  /* 0x0000000360037209 */ /* 0x000fc40007810000 */
[----:B------:R-:W-:Y:S01]  /*1a10*/  LOP3.LUT R12, R13, UR33, R16, 0x96, !PT ;  /* 0x000000210d0c7c12 */ /* 0x000fe2000f8e9610 */
[----:B------:R-:W-:Y:S01]  /*1a20*/  IMAD.WIDE.U32 R14, R14, -0x326172a9, RZ ;  /* 0xcd9e8d570e0e7825 */ /* 0x000fe200078e00ff */
[----:B------:R-:W-:Y:S01]  /*1a30*/  FMNMX.FTZ R3, R97, R3, !PT ;  /* 0x0000000361037209 */ /* 0x000fe20007810000 */
[C---:B------:R-:W-:Y:S01]  /*1a40*/  HMMA.16816.F32.BF16 R184, R8.reuse, R140, R184 ;  /* 0x0000008c08b8723c */ /* 0x040fe200000418b8 */
[----:B------:R-:W-:Y:S01]  /*1a50*/  LOP3.LUT R16, R13, UR33, R17, 0x96, !PT ;  /* 0x000000210d107c12 */ /* 0x000fe2000f8e9611 */
[----:B------:R-:W-:Y:S01]  /*1a60*/  IMAD.WIDE.U32 R48, R7, -0x326172a9, RZ ;  /* 0xcd9e8d5707307825 */ /* 0x000fe200078e00ff */
[----:B------:R-:W-:Y:S02]  /*1a70*/  FMNMX.FTZ R3, R116, R3, !PT ;  /* 0x0000000374037209 */ /* 0x000fe40007810000 */
[----:B------:R-:W-:Y:S01]  /*1a80*/  LOP3.LUT R5, R13, UR33, R18, 0x96, !PT ;  /* 0x000000210d057c12 */ /* 0x000fe2000f8e9612 */
[----:B------:R-:W-:Y:S01]  /*1a90*/  IMAD.WIDE.U32 R12, R12, -0x326172a9, RZ ;  /* 0xcd9e8d570c0c7825 */ /* 0x000fe200078e00ff */
[----:B------:R-:W-:Y:S01]  /*1aa0*/  FMNMX.FTZ R3, R117, R3, !PT ;  /* 0x0000000375037209 */ /* 0x000fe20007810000 */
[----:B------:R-:W-:Y:S01]  /*1ab0*/  HMMA.16816.F32.BF16 R188, R8, R78, R188 ;  /* 0x0000004e08bc723c */ /* 0x000fe200000418bc */
[----:B------:R-:W-:Y:S01]  /*1ac0*/  LOP3.LUT R22, R15, UR27, R6, 0x96, !PT ;  /* 0x0000001b0f167c12 */ /* 0x000fe2000f8e9606 */
[----:B------:R-:W-:Y:S01]  /*1ad0*/  IMAD.WIDE.U32 R18, R5, -0x326172a9, RZ ;  /* 0xcd9e8d5705127825 */ /* 0x000fe200078e00ff */
[----:B------:R-:W-:-:S02]  /*1ae0*/  FMNMX.FTZ R3, R168, R3, !PT ;  /* 0x00000003a8037209 */ /* 0x000fc40007810000 */
[--C-:B------:R-:W-:Y:S01]  /*1af0*/  LOP3.LUT R25, R13, UR27, R6.reuse, 0x96, !PT ;  /* 0x0000001b0d197c12 */ /* 0x100fe2000f8e9606 */
[----:B------:R-:W-:Y:S01]  /*1b00*/  IMAD.WIDE.U32 R16, R16, -0x326172a9, RZ ;  /* 0xcd9e8d5710107825 */ /* 0x000fe200078e00ff */
[----:B------:R-:W-:Y:S01]  /*1b10*/  FMNMX.FTZ R3, R169, R3, !PT ;  /* 0x00000003a9037209 */ /* 0x000fe20007810000 */
[----:B------:R-:W-:Y:S01]  /*1b20*/  HMMA.16816.F32.BF16 R192, R8, R142, R192 ;  /* 0x0000008e08c0723c */ /* 0x000fe200000418c0 */
[--C-:B------:R-:W-:Y:S02]  /*1b30*/  LOP3.LUT R26, R19, UR27, R6.reuse, 0x96, !PT ;  /* 0x0000001b131a7c12 */ /* 0x100fe4000f8e9606 */
[----:B------:R-:W-:Y:S02]  /*1b40*/  FMNMX.FTZ R3, R120, R3, !PT ;  /* 0x0000000378037209 */ /* 0x000fe40007810000 */
        /* <DEDUP_REMOVED lines=20> */
[--C-:B------:R-:W-:Y:S02]  /*1c90*/  LOP3.LUT R29, R15, UR27, R4.reuse, 0x96, !PT ;  /* 0x0000001b0f1d7c12 */ /* 0x100fe4000f8e9604 */
[--C-:B------:R-:W-:Y:S02]  /*1ca0*/  LOP3.LUT R33, R13, UR27, R4.reuse, 0x96, !PT ;  /* 0x0000001b0d217c12 */ /* 0x100fe4000f8e9604 */
[--C-:B------:R-:W-:Y:S02]  /*1cb0*/  LOP3.LUT R32, R17, UR27, R4.reuse, 0x96, !PT ;  /* 0x0000001b11207c12 */ /* 0x100fe4000f8e9604 */
        /* <DEDUP_REMOVED lines=16> */
[--C-:B------:R-:W-:Y:S02]  /*1dc0*/  LOP3.LUT R23, R41, UR25, R14.reuse, 0x96, !PT ;  /* 0x0000001929177c12 */ /* 0x100fe4000f8e960e */
[----:B------:R-:W-:Y:S02]  /*1dd0*/  LOP3.LUT R31, R49, UR25, R14, 0x96, !PT ;  /* 0x00000019311f7c12 */ /* 0x000fe4000f8e960e */
[--C-:B------:R-:W-:Y:S02]  /*1de0*/  LOP3.LUT R24, R41, UR25, R12.reuse, 0x96, !PT ;  /* 0x0000001929187c12 */ /* 0x100fe4000f8e960c */
[----:B------:R-:W-:Y:S02]  /*1df0*/  LOP3.LUT R34, R49, UR25, R12, 0x96, !PT ;  /* 0x0000001931227c12 */ /* 0x000fe4000f8e960c */
[----:B------:R-:W-:-:S02]  /*1e00*/  LOP3.LUT R27, R41, UR25, R16, 0x96, !PT ;  /* 0x00000019291b7c12 */ /* 0x000fc4000f8e9610 */
[----:B------:R-:W-:Y:S02]  /*1e10*/  LOP3.LUT R30, R49, UR25, R16, 0x96, !PT ;  /* 0x00000019311e7c12 */ /* 0x000fe4000f8e9610 */
[--C-:B------:R-:W-:Y:S02]  /*1e20*/  LOP3.LUT R15, R41, UR25, R18.reuse, 0x96, !PT ;  /* 0x00000019290f7c12 */ /* 0x100fe4000f8e9612 */
[----:B------:R-:W-:Y:S02]  /*1e30*/  LOP3.LUT R132, R49, UR25, R18, 0x96, !PT ;  /* 0x0000001931847c12 */ /* 0x000fe4000f8e9612 */
[----:B------:R-:W-:Y:S02]  /*1e40*/  FMNMX.FTZ R13, R122, R4, !PT ;  /* 0x000000047a0d7209 */ /* 0x000fe40007810000 */
[----:B------:R-:W-:Y:S02]  /*1e50*/  FMNMX.FTZ R12, R228, R3, !PT ;  /* 0x00000003e40c7209 */ /* 0x000fe40007810000 */
[----:B------:R-:W-:Y:S01]  /*1e60*/  FMNMX.FTZ R14, R217, R5, !PT ;  /* 0x00000005d90e7209 */ /* 0x000fe20007810000 */
[----:B------:R-:W-:Y:S06]  /*1e70*/  BAR.SYNC.DEFER_BLOCKING 0x0 ;  /* 0x0000000000007b1d */ /* 0x000fec0000010000 */
[----:B------:R-:W-:Y:S05]  /*1e80*/  @!P0 BRA `(.L_x_531) ;  /* 0x0000000000588947 */ /* 0x000fea0003800000 */
[----:B------:R-:W-:-:S04]  /*1e90*/  VIADD R3, R220, 0xfffffffe ;  /* 0xfffffffedc037836 */ /* 0x000fc80000000000 */
[C---:B------:R-:W-:Y:S01]  /*1ea0*/  IMAD R6, R3.reuse, UR18, RZ ;  /* 0x0000001203067c24 */ /* 0x040fe2000f8e02ff */
[----:B------:R-:W-:Y:S01]  /*1eb0*/  SHF.R.S32.HI R7, RZ, 0x1f, R3 ;  /* 0x0000001fff077819 */ /* 0x000fe20000011403 */
        /* <DEDUP_REMOVED lines=19> */
.L_x_531:
[----:B------:R-:W2:Y:S01]  /*1ff0*/  LDL.LU R101, [R1+0x2c] ;  /* 0x00002c0001657983 */ /* 0x000ea20000300800 */
[----:B-1----:R-:W-:Y:S02]  /*2000*/  FMNMX.FTZ R4, R123, R13, !PT ;  /* 0x0000000d7b047209 */ /* 0x002fe40007810000 */
[----:B------:R-:W-:Y:S01]  /*2010*/  FMNMX.FTZ R3, R229, R12, !PT ;  /* 0x0000000ce5037209 */ /* 0x000fe20007810000 */
[----:B------:R-:W3:Y:S01]  /*2020*/  LDL.LU R113, [R1+0x14] ;  /* 0x0000140001717983 */ /* 0x000ee20000300800 */
[----:B------:R-:W-:Y:S02]  /*2030*/  FMNMX.FTZ R6, R188, R14, !PT ;  /* 0x0000000ebc067209 */ /* 0x000fe40007810000 */
[----:B------:R-:W-:Y:S01]  /*2040*/  FMNMX.FTZ R7, R162, R163, !PT ;  /* 0x000000a3a2077209 */ /* 0x000fe20007810000 */
[----:B------:R-:W4:Y:S01]  /*2050*/  LDL.LU R112, [R1+0x10] ;  /* 0x0000100001707983 */ /* 0x000f220000300800 */
[----:B------:R-:W-:Y:S01]  /*2060*/  UIADD3 UR24, UR33, 0x76cf5d0a, URZ ;  /* 0x76cf5d0a21187890 */ /* 0x000fe2000fffe03f */
[----:B------:R-:W-:Y:S01]  /*2070*/  IMAD.WIDE.U32 R8, R22, -0x2daee0ad, RZ ;  /* 0xd2511f5316087825 */ /* 0x000fe200078e00ff */
[----:B------:R-:W-:Y:S01]  /*2080*/  UIADD3 UR22, UR33, 0x32370b8f, URZ ;  /* 0x32370b8f21167890 */ /* 0x000fe2000fffe03f */
[----:B------:R-:W5:Y:S01]  /*2090*/  LDL.LU R252, [R1+0x28] ;  /* 0x0000280001fc7983 */ /* 0x000f620000300800 */
[----:B------:R-:W-:-:S03]  /*20a0*/  ULDC UR4, c[0x0][0x2ec] ;  /* 0x0000bb0000047ab9 */ /* 0x000fc60000000800 */
[----:B------:R-:W2:Y:S04]  /*20b0*/  LDL.LU R211, [R1+0x8] ;  /* 0x0000080001d37983 */ /* 0x000ea80000300800 */
[----:B------:R-:W3:Y:S04]  /*20c0*/  LDL.LU R210, [R1] ;  /* 0x0000000001d27983 */ /* 0x000ee80000300800 */
[----:B------:R-:W5:Y:S04]  /*20d0*/  LDL.LU R139, [R1+0x1c] ;  /* 0x00001c00018b7983 */ /* 0x000f680000300800 */
[----:B------:R-:W4:Y:S04]  /*20e0*/  LDL.LU R134, [R1+0x24] ;  /* 0x0000240001867983 */ /* 0x000f280000300800 */
[----:B------:R-:W2:Y:S04]  /*20f0*/  LDL.LU R114, [R1+0x20] ;  /* 0x0000200001727983 */ /* 0x000ea80000300800 */
[----:B------:R-:W5:Y:S04]  /*2100*/  LDL.LU R115, [R1+0xc] ;  /* 0x00000c0001737983 */ /* 0x000f680000300800 */
[----:B------:R-:W4:Y:S04]  /*2110*/  LDL.LU R35, [R1+0x4] ;  /* 0x0000040001237983 */ /* 0x000f280000300800 */
[----:B------:R-:W5:Y:S01]  /*2120*/  LDL.LU R36, [R1+0x18] ;  /* 0x0000180001247983 */ /* 0x000f620000300800 */
[----:B------:R-:W-:Y:S01]  /*2130*/  FMNMX.FTZ R4, R174, R4, !PT ;  /* 0x00000004ae047209 */ /* 0x000fe20007810000 */
[----:B------:R-:W-:Y:S01]  /*2140*/  IMAD.WIDE.U32 R80, R24, -0x2daee0ad, RZ ;  /* 0xd2511f5318507825 */ /* 0x000fe200078e00ff */
[----:B------:R-:W-:Y:S01]  /*2150*/  FMNMX.FTZ R3, R224, R3, !PT ;  /* 0x00000003e0037209 */ /* 0x000fe20007810000 */
[----:B------:R-:W-:Y:S01]  /*2160*/  UIADD3 UR21, UR32, 0x78dde6e4, URZ ;  /* 0x78dde6e420157890 */ /* 0x000fe2000fffe03f */
[----:B------:R-:W-:Y:S01]  /*2170*/  FMNMX.FTZ R5, R175, R4, !PT ;  /* 0x00000004af057209 */ /* 0x000fe20007810000 */
[----:B------:R-:W-:Y:S01]  /*2180*/  IMAD.WIDE.U32 R22, R23, -0x2daee0ad, RZ ;  /* 0xd2511f5317167825 */ /* 0x000fe200078e00ff */
[----:B------:R-:W-:Y:S01]  /*2190*/  FMNMX.FTZ R3, R225, R3, !PT ;  /* 0x00000003e1037209 */ /* 0x000fe20007810000 */
[----:B------:R-:W-:Y:S01]  /*21a0*/  UIADD3 UR23, UR32, -0x255992d5, URZ ;  /* 0xdaa66d2b20177890 */ /* 0x000fe2000fffe03f */
        /* <DEDUP_REMOVED lines=30> */
[----:B------:R-:W-:Y:S01]  /*2390*/  IMAD.WIDE.U32 R4, R25, -0x2daee0ad, RZ ;  /* 0xd2511f5319047825 */ /* 0x000fe200078e00ff */
[----:B------:R-:W-:Y:S02]  /*23a0*/  FMNMX.FTZ R7, R182, R7, !PT ;  /* 0x00000007b6077209 */ /* 0x000fe40007810000 */
[----:B------:R-:W-:Y:S02]  /*23b0*/  FMNMX.FTZ R3, R151, R3, !PT ;  /* 0x0000000397037209 */ /* 0x000fe40007810000 */
[----:B------:R-:W-:-:S02]  /*23c0*/  FMNMX.FTZ R6, R240, R6, !PT ;  /* 0x00000006f0067209 */ /* 0x000fc40007810000 */
[--C-:B------:R-:W-:Y:S02]  /*23d0*/  LOP3.LUT R21, R9, UR24, R20.reuse, 0x96, !PT ;  /* 0x0000001809157c12 */ /* 0x100fe4000f8e9614 */
[----:B------:R-:W-:Y:S01]  /*23e0*/  FMNMX.FTZ R7, R183, R7, !PT ;  /* 0x00000007b7077209 */ /* 0x000fe20007810000 */
[----:B------:R-:W1:Y:S01]  /*23f0*/  SHFL.BFLY PT, R9, R11, 0x2, 0x1f ;  /* 0x0c401f000b097f89 */ /* 0x000e6200000e0000 */
[----:B------:R-:W-:Y:S02]  /*2400*/  FMNMX.FTZ R3, R146, R3, !PT ;  /* 0x0000000392037209 */ /* 0x000fe40007810000 */
[----:B------:R-:W-:Y:S02]  /*2410*/  FMNMX.FTZ R6, R241, R6, !PT ;  /* 0x00000006f1067209 */ /* 0x000fe40007810000 */
[----:B------:R-:W-:Y:S02]  /*2420*/  LOP3.LUT R18, R5, UR24, R20, 0x96, !PT ;  /* 0x0000001805127c12 */ /* 0x000fe4000f8e9614 */
[----:B------:R-:W-:-:S02]  /*2430*/  FMNMX.FTZ R5, R218, R7, !PT ;  /* 0x00000007da057209 */ /* 0x000fc40007810000 */
[----:B------:R-:W-:Y:S02]  /*2440*/  FMNMX.FTZ R3, R147, R3, !PT ;  /* 0x0000000393037209 */ /* 0x000fe40007810000 */
[----:B------:R-:W-:Y:S02]  /*2450*/  FMNMX.FTZ R5, R219, R5, !PT ;  /* 0x00000005db057209 */ /* 0x000fe40007810000 */
[----:B------:R-:W-:Y:S02]  /*2460*/  FMNMX.FTZ R3, R198, R3, !PT ;  /* 0x00000003c6037209 */ /* 0x000fe40007810000 */
[----:B------:R-:W-:Y:S02]  /*2470*/  LOP3.LUT R14, R81, UR22, R4, 0x96, !PT ;  /* 0x00000016510e7c12 */ /* 0x000fe4000f8e9604 */
[----:B------:R-:W-:Y:S02]  /*2480*/  FMNMX.FTZ R5, R190, R5, !PT ;  /* 0x00000005be057209 */ /* 0x000fe40007810000 */
[----:B------:R-:W-:Y:S01]  /*2490*/  FMNMX.FTZ R3, R199, R3, !PT ;  /* 0x00000003c7037209 */ /* 0x000fe20007810000 */
[----:B------:R-:W-:Y:S01]  /*24a0*/  IMAD.WIDE.U32 R104, R14, -0x326172a9, RZ ;  /* 0xcd9e8d570e687825 */ /* 0x000fe200078e00ff */
[----:B------:R-:W-:-:S02]  /*24b0*/  LOP3.LUT R19, R23, UR22, R8, 0x96, !PT ;  /* 0x0000001617137c12 */ /* 0x000fc4000f8e9608 */
[----:B------:R-:W-:Y:S02]  /*24c0*/  FMNMX.FTZ R3, R130, R3, !PT ;  /* 0x0000000382037209 */ /* 0x000fe40007810000 */
[----:B-1----:R-:W-:Y:S01]  /*24d0*/  FMNMX.FTZ R11, R11, R9, !PT ;  /* 0x000000090b0b7209 */ /* 0x002fe20007810000 */
[----:B------:R-:W-:Y:S01]  /*24e0*/  IMAD.WIDE.U32 R8, R26, -0x2daee0ad, RZ ;  /* 0xd2511f531a087825 */ /* 0x000fe200078e00ff */
[----:B------:R-:W-:Y:S02]  /*24f0*/  FMNMX.FTZ R3, R131, R3, !PT ;  /* 0x0000000383037209 */ /* 0x000fe40007810000 */
[----:B------:R-:W-:Y:S01]  /*2500*/  LEA R204, R2, UR5, 0x1 ;  /* 0x0000000502cc7c11 */ /* 0x000fe2000f8e08ff */
[----:B------:R-:W1:Y:S01]  /*2510*/  SHFL.BFLY PT, R13, R11, 0x1, 0x1f ;  /* 0x0c201f000b0d7f89 */ /* 0x000e6200000e0000 */
[----:B------:R-:W-:Y:S01]  /*2520*/  LOP3.LUT R88, R85, UR22, R8, 0x96, !PT ;  /* 0x0000001655587c12 */ /* 0x000fe2000f8e9608 */
[----:B------:R-:W-:Y:S01]  /*2530*/  ULDC.U8 UR5, c[0x0][0x388] ;  /* 0x0000e20000057ab9 */ /* 0x000fe20000000000 */
[----:B------:R-:W-:Y:S01]  /*2540*/  LOP3.LUT R89, R9, UR24, R20, 0x96, !PT ;  /* 0x0000001809597c12 */ /* 0x000fe2000f8e9614 */
[----:B------:R-:W-:Y:S01]  /*2550*/  IMAD.IADD R205, R0, 0x1, R204 ;  /* 0x0000000100cd7824 */ /* 0x000fe200078e02cc */
[----:B------:R-:W-:Y:S04]  /*2560*/  LDSM.16.MT88.4 R52, [R204+0x4400] ;  /* 0x00440000cc34783b */ /* 0x000fe80000004200 */
[----:B------:R-:W-:Y:S04]  /*2570*/  LDSM.16.MT88.4 R44, [R205+0x4000] ;  /* 0x00400000cd2c783b */ /* 0x000fe80000004200 */
[----:B------:R-:W-:Y:S01]  /*2580*/  LDSM.16.MT88.4 R56, [R205+0x4400] ;  /* 0x00440000cd38783b */ /* 0x000fe20000004200 */
[----:B-1----:R-:W-:-:S04]  /*2590*/  FMNMX.FTZ R138, R11, R13, !PT ;  /* 0x0000000d0b8a7209 */ /* 0x002fc80007810000 */
[----:B------:R-:W-:Y:S02]  /*25a0*/  FSETP.NEU.FTZ.AND P1, PT, R138, -INF , PT ;  /* 0xff8000008a00780b */ /* 0x000fe40003f3d000 */
[----:B---3--:R-:W-:-:S04]  /*25b0*/  FMNMX.FTZ R6, R210, R6, !PT ;  /* 0x00000006d2067209 */ /* 0x008fc80007810000 */
[----:B----4-:R-:W-:Y:S02]  /*25c0*/  FMNMX.FTZ R4, R35, R6, !PT ;  /* 0x0000000623047209 */ /* 0x010fe40007810000 */
[----:B------:R-:W-:Y:S02]  /*25d0*/  FMNMX.FTZ R6, R191, R5, !PT ;  /* 0x00000005bf067209 */ /* 0x000fe40007810000 */
[----:B------:R-:W-:Y:S02]  /*25e0*/  FMNMX.FTZ R4, R248, R4, !PT ;  /* 0x00000004f8047209 */ /* 0x000fe40007810000 */
[----:B------:R-:W-:Y:S02]  /*25f0*/  FMNMX.FTZ R6, R186, R6, !PT ;  /* 0x00000006ba067209 */ /* 0x000fe40007810000 */
[----:B------:R-:W-:Y:S02]  /*2600*/  FMNMX.FTZ R4, R249, R4, !PT ;  /* 0x00000004f9047209 */ /* 0x000fe40007810000 */
[----:B------:R-:W-:-:S02]  /*2610*/  FMNMX.FTZ R6, R187, R6, !PT ;  /* 0x00000006bb067209 */ /* 0x000fc40007810000 */
[----:B--2---:R-:W-:Y:S02]  /*2620*/  FMNMX.FTZ R4, R114, R4, !PT ;  /* 0x0000000472047209 */ /* 0x004fe40007810000 */
[----:B------:R-:W-:Y:S02]  /*2630*/  FMNMX.FTZ R5, R230, R3, !PT ;  /* 0x00000003e6057209 */ /* 0x000fe40007810000 */
[----:B------:R-:W-:Y:S02]  /*2640*/  FMNMX.FTZ R3, R134, R4, !PT ;  /* 0x0000000486037209 */ /* 0x000fe40007810000 */
[----:B------:R-:W-:Y:S02]  /*2650*/  FMNMX.FTZ R4, R194, R6, !PT ;  /* 0x00000006c2047209 */ /* 0x000fe40007810000 */
[----:B------:R-:W-:Y:S02]  /*2660*/  FMNMX.FTZ R6, R231, R5, !PT ;  /* 0x00000005e7067209 */ /* 0x000fe40007810000 */
[----:B------:R-:W-:-:S02]  /*2670*/  FMNMX.FTZ R7, R112, R3, !PT ;  /* 0x0000000370077209 */ /* 0x000fc40007810000 */
[----:B------:R-:W-:Y:S02]  /*2680*/  FMNMX.FTZ R3, R226, R6, !PT ;  /* 0x00000006e2037209 */ /* 0x000fe40007810000 */
[----:B------:R-:W-:Y:S01]  /*2690*/  FMNMX.FTZ R10, R113, R7, !PT ;  /* 0x00000007710a7209 */ /* 0x000fe20007810000 */
[----:B------:R-:W-:Y:S01]  /*26a0*/  IMAD.WIDE.U32 R6, R29, -0x2daee0ad, RZ ;  /* 0xd2511f531d067825 */ /* 0x000fe200078e00ff */
[----:B------:R-:W-:Y:S02]  /*26b0*/  FMNMX.FTZ R3, R227, R3, !PT ;  /* 0x00000003e3037209 */ /* 0x000fe40007810000 */
[----:B------:R-:W-:Y:S01]  /*26c0*/  FMNMX.FTZ R8, R195, R4, !PT ;  /* 0x00000004c3087209 */ /* 0x000fe20007810000 */
[----:B------:R-:W-:Y:S01]  /*26d0*/  IMAD.WIDE.U32 R4, R28, -0x2daee0ad, RZ ;  /* 0xd2511f531c047825 */ /* 0x000fe200078e00ff */
[----:B------:R-:W-:Y:S01]  /*26e0*/  FMNMX.FTZ R3, R238, R3, !PT ;  /* 0x00000003ee037209 */ /* 0x000fe20007810000 */
[----:B------:R-:W-:Y:S01]  /*26f0*/  SHFL.BFLY PT, R12, R10, 0x2, 0x1f ;  /* 0x0c401f000a0c7f89 */ /* 0x000fe200000e0000 */
[----:B------:R-:W-:-:S02]  /*2700*/  LOP3.LUT R15, R7, UR24, R60, 0x96, !PT ;  /* 0x00000018070f7c12 */ /* 0x000fc4000f8e963c */
[----:B------:R-:W-:Y:S01]  /*2710*/  FMNMX.FTZ R7, R239, R3, !PT ;  /* 0x00000003ef077209 */ /* 0x000fe20007810000 */
[----:B------:R-:W1:Y:S01]  /*2720*/  SHFL.BFLY PT, R9, R8, 0x2, 0x1f ;  /* 0x0c401f0008097f89 */ /* 0x000e6200000e0000 */
[----:B------:R-:W-:Y:S01]  /*2730*/  LOP3.LUT R17, R17, UR22, R6, 0x96, !PT ;  /* 0x0000001611117c12 */ /* 0x000fe2000f8e9606 */
[----:B------:R-:W-:Y:S01]  /*2740*/  FMUL.FTZ R3, R138, UR4 ;  /* 0x000000048a037c20 */ /* 0x000fe20008410000 */
[----:B------:R-:W-:Y:S02]  /*2750*/  FMNMX.FTZ R7, R234, R7, !PT ;  /* 0x00000007ea077209 */ /* 0x000fe40007810000 */
[----:B------:R-:W-:Y:S01]  /*2760*/  LOP3.LUT R85, R5, UR24, R20, 0x96, !PT ;  /* 0x0000001805557c12 */ /* 0x000fe2000f8e9614 */
[----:B------:R-:W-:Y:S01]  /*2770*/  IMAD.WIDE.U32 R26, R17, -0x326172a9, RZ ;  /* 0xcd9e8d57111a7825 */ /* 0x000fe200078e00ff */
[----:B------:R-:W-:Y:S02]  /*2780*/  FMNMX.FTZ R6, R235, R7, !PT ;  /* 0x00000007eb067209 */ /* 0x000fe40007810000 */
[----:B------:R-:W-:Y:S01]  /*2790*/  LOP3.LUT R83, R91, UR22, R4, 0x96, !PT ;  /* 0x000000165b537c12 */ /* 0x000fe2000f8e9604 */
[----:B------:R-:W-:Y:S01]  /*27a0*/  IMAD.WIDE.U32 R4, R33, -0x2daee0ad, RZ ;  /* 0xd2511f5321047825 */ /* 0x000fe200078e00ff */
[----:B------:R-:W-:-:S02]  /*27b0*/  FMNMX.FTZ R6, R246, R6, !PT ;  /* 0x00000006f6067209 */ /* 0x000fc40007810000 */
[----:B------:R-:W-:Y:S02]  /*27c0*/  FSEL R3, R3, RZ, P1 ;  /* 0x000000ff03037208 */ /* 0x000fe40000800000 */
[----:B------:R-:W-:Y:S02]  /*27d0*/  FMNMX.FTZ R6, R247, R6, !PT ;  /* 0x00000006f7067209 */ /* 0x000fe40007810000 */
[----:B------:R-:W-:Y:S01]  /*27e0*/  LOP3.LUT R87, R5, UR24, R60, 0x96, !PT ;  /* 0x0000001805577c12 */ /* 0x000fe2000f8e963c */
[----:B------:R-:W-:Y:S01]  /*27f0*/  FFMA.FTZ R7, R164, UR4, -R3 ;  /* 0x00000004a4077c23 */ /* 0x000fe20008010803 */
[----:B------:R-:W-:Y:S01]  /*2800*/  LOP3.LUT R86, R63, UR22, R4, 0x96, !PT ;  /* 0x000000163f567c12 */ /* 0x000fe2000f8e9604 */
[----:B------:R-:W-:Y:S01]  /*2810*/  IMAD.WIDE.U32 R4, R32, -0x2daee0ad, RZ ;  /* 0xd2511f5320047825 */ /* 0x000fe200078e00ff */
[----:B------:R-:W-:Y:S01]  /*2820*/  FMNMX.FTZ R6, R242, R6, !PT ;  /* 0x00000006f2067209 */ /* 0x000fe20007810000 */
[----:B------:R2:W3:Y:S01]  /*2830*/  MUFU.EX2 R64, R7 ;  /* 0x0000000700407308 */ /* 0x0004e20000000800 */
[----:B-1----:R-:W-:-:S02]  /*2840*/  FMNMX.FTZ R9, R8, R9, !PT ;  /* 0x0000000908097209 */ /* 0x002fc40007810000 */
[----:B------:R-:W-:Y:S01]  /*2850*/  LOP3.LUT R125, R103, UR22, R4, 0x96, !PT ;  /* 0x00000016677d7c12 */ /* 0x000fe2000f8e9604 */
[----:B-----5:R-:W-:Y:S01]  /*2860*/  IMAD.MOV.U32 R103, RZ, RZ, R36 ;  /* 0x000000ffff677224 */ /* 0x020fe200078e0024 */
[----:B------:R-:W-:Y:S01]  /*2870*/  FMNMX.FTZ R4, R243, R6, !PT ;  /* 0x00000006f3047209 */ /* 0x000fe20007810000 */
[----:B------:R-:W-:Y:S01]  /*2880*/  LDSM.16.MT88.4 R36, [R204+0x4000] ;  /* 0x00400000cc24783b */ /* 0x000fe20000004200 */
[----:B------:R-:W-:Y:S01]  /*2890*/  FMNMX.FTZ R8, R10, R12, !PT ;  /* 0x0000000c0a087209 */ /* 0x000fe20007810000 */
[----:B------:R-:W-:Y:S01]  /*28a0*/  IMAD.WIDE.U32 R10, R18, -0x326172a9, RZ ;  /* 0xcd9e8d57120a7825 */ /* 0x000fe200078e00ff */
[----:B------:R-:W-:Y:S01]  /*28b0*/  FMNMX.FTZ R4, R211, R4, !PT ;  /* 0x00000004d3047209 */ /* 0x000fe20007810000 */
[----:B------:R-:W1:Y:S01]  /*28c0*/  SHFL.BFLY PT, R6, R9, 0x1, 0x1f ;  /* 0x0c201f0009067f89 */ /* 0x000e6200000e0000 */
[----:B------:R-:W-:Y:S01]  /*28d0*/  LOP3.LUT R124, R5, UR24, R60, 0x96, !PT ;  /* 0x00000018057c7c12 */ /* 0x000fe2000f8e963c */
[----:B------:R-:W-:Y:S01]  /*28e0*/  FFMA.FTZ R5, R156, UR4, -R3 ;  /* 0x000000049c057c23 */ /* 0x000fe20008010803 */
[----:B------:R-:W-:Y:S01]  /*28f0*/  FMNMX.FTZ R4, R115, R4, !PT ;  /* 0x0000000473047209 */ /* 0x000fe20007810000 */
[----:B------:R-:W-:Y:S01]  /*2900*/  IMAD.WIDE.U32 R12, R21, -0x326172a9, RZ ;  /* 0xcd9e8d57150c7825 */ /* 0x000fe200078e00ff */
[----:B------:R-:W-:-:S03]  /*2910*/  LOP3.LUT R82, R105, UR21, R10, 0x96, !PT ;  /* 0x0000001569527c12 */ /* 0x000fc6000f8e960a */
[----:B--2---:R-:W-:Y:S01]  /*2920*/  FFMA.FTZ R7, R165, UR4, -R3 ;  /* 0x00000004a5077c23 */ /* 0x004fe20008010803 */
[----:B------:R-:W-:Y:S01]  /*2930*/  FMNMX.FTZ R4, R250, R4, !PT ;  /* 0x00000004fa047209 */ /* 0x000fe20007810000 */
[----:B------:R2:W-:Y:S01]  /*2940*/  MUFU.EX2 R110, R5 ;  /* 0x00000005006e7308 */ /* 0x0005e20000000800 */
[----:B------:R-:W-:Y:S01]  /*2950*/  IMAD.WIDE.U32 R20, R19, -0x326172a9, RZ ;  /* 0xcd9e8d5713147825 */ /* 0x000fe200078e00ff */
[----:B------:R-:W-:Y:S02]  /*2960*/  LOP3.LUT R13, R13, UR23, R40, 0x96, !PT ;  /* 0x000000170d0d7c12 */ /* 0x000fe4000f8e9628 */
[----:B------:R-:W-:Y:S02]  /*2970*/  FMNMX.FTZ R4, R251, R4, !PT ;  /* 0x00000004fb047209 */ /* 0x000fe40007810000 */
[----:B------:R-:W-:Y:S01]  /*2980*/  LOP3.LUT R14, R21, UR21, R12, 0x96, !PT ;  /* 0x00000015150e7c12 */ /* 0x000fe2000f8e960c */
[----:B------:R-:W-:Y:S01]  /*2990*/  IMAD.WIDE.U32 R12, R13, -0x2daee0ad, RZ ;  /* 0xd2511f530d0c7825 */ /* 0x000fe200078e00ff */
[----:B------:R4:W5:Y:S01]  /*29a0*/  MUFU.EX2 R29, R7 ;  /* 0x00000007001d7308 */ /* 0x0009620000000800 */
[----:B------:R-:W-:-:S02]  /*29b0*/  FMNMX.FTZ R4, R252, R4, !PT ;  /* 0x00000004fc047209 */ /* 0x000fc40007810000 */
[----:B------:R-:W-:Y:S01]  /*29c0*/  IMAD.WIDE.U32 R24, R14, -0x2daee0ad, RZ ;  /* 0xd2511f530e187825 */ /* 0x000fe200078e00ff */
[----:B------:R-:W-:Y:S02]  /*29d0*/  LOP3.LUT R81, R11, UR23, R40, 0x96, !PT ;  /* 0x000000170b517c12 */ /* 0x000fe4000f8e9628 */
[----:B------:R-:W-:Y:S02]  /*29e0*/  FMNMX.FTZ R4, R101, R4, !PT ;  /* 0x0000000465047209 */ /* 0x000fe40007810000 */
[----:B-1----:R-:W-:Y:S01]  /*29f0*/  FMNMX.FTZ R137, R9, R6, !PT ;  /* 0x0000000609897209 */ /* 0x002fe20007810000 */
[----:B--2---:R-:W-:Y:S01]  /*2a00*/  FFMA.FTZ R5, R157, UR4, -R3 ;  /* 0x000000049d057c23 */ /* 0x004fe20008010803 */
[----:B------:R-:W-:Y:S01]  /*2a10*/  FMNMX.FTZ R4, R103, R4, !PT ;  /* 0x0000000467047209 */ /* 0x000fe20007810000 */
[----:B---3--:R-:W-:Y:S01]  /*2a20*/  IMAD.MOV.U32 R157, RZ, RZ, R64 ;  /* 0x000000ffff9d7224 */ /* 0x008fe200078e0040 */
[----:B------:R-:W-:Y:S01]  /*2a30*/  FSETP.NEU.FTZ.AND P1, PT, R137, -INF , PT ;  /* 0xff8000008900780b */ /* 0x000fe20003f3d000 */
[----:B------:R1:W-:Y:S01]  /*2a40*/  MUFU.EX2 R111, R5 ;  /* 0x00000005006f7308 */ /* 0x0003e20000000800 */
[----:B------:R-:W-:Y:S01]  /*2a50*/  FMNMX.FTZ R10, R139, R4, !PT ;  /* 0x000000048b0a7209 */ /* 0x000fe20007810000 */
[----:B------:R-:W-:Y:S01]  /*2a60*/  FMUL.FTZ R4, R137, UR4 ;  /* 0x0000000489047c20 */ /* 0x000fe20008410000 */
[----:B------:R-:W-:Y:S01]  /*2a70*/  LOP3.LUT R11, R25, UR18, R12, 0x96, !PT ;  /* 0x00000012190b7c12 */ /* 0x000fe2000f8e960c */
[----:B----4-:R-:W2:Y:S01]  /*2a80*/  SHFL.BFLY PT, R7, R8, 0x1, 0x1f ;  /* 0x0c201f0008077f89 */ /* 0x010ea200000e0000 */
[----:B-----5:R-:W-:-:S02]  /*2a90*/  IMAD.MOV.U32 R156, RZ, RZ, R29 ;  /* 0x000000ffff9c7224 */ /* 0x020fc400078e001d */
[----:B------:R-:W-:Y:S01]  /*2aa0*/  FSEL R18, R4, RZ, P1 ;  /* 0x000000ff04127208 */ /* 0x000fe20000800000 */
[----:B-1----:R-:W-:-:S04]  /*2ab0*/  FFMA.FTZ R5, R92, UR4, -R3 ;  /* 0x000000045c057c23 */ /* 0x002fc80008010803 */
[----:B------:R1:W3:Y:S01]  /*2ac0*/  MUFU.EX2 R28, R5 ;  /* 0x00000005001c7308 */ /* 0x0002e20000000800 */
[----:B--2---:R-:W-:Y:S01]  /*2ad0*/  FMNMX.FTZ R136, R8, R7, !PT ;  /* 0x0000000708887209 */ /* 0x004fe20007810000 */
[----:B------:R-:W-:Y:S02]  /*2ae0*/  IMAD.WIDE.U32 R8, R15, -0x326172a9, RZ ;  /* 0xcd9e8d570f087825 */ /* 0x000fe400078e00ff */
[----:B------:R-:W2:Y:S01]  /*2af0*/  SHFL.BFLY PT, R15, R10, 0x2, 0x1f ;  /* 0x0c401f000a0f7f89 */ /* 0x000ea200000e0000 */
[C---:B------:R-:W-:Y:S01]  /*2b00*/  FSETP.NEU.FTZ.AND P1, PT, R136.reuse, -INF , PT ;  /* 0xff8000008800780b */ /* 0x040fe20003f3d000 */
[----:B------:R-:W-:Y:S01]  /*2b10*/  FMUL.FTZ R4, R136, UR4 ;  /* 0x0000000488047c20 */ /* 0x000fe20008410000 */
[----:B------:R-:W-:Y:S01]  /*2b20*/  LOP3.LUT R6, R9, UR23, R48, 0x96, !PT ;  /* 0x0000001709067c12 */ /* 0x000fe2000f8e9630 */
[----:B-1----:R-:W-:-:S03]  /*2b30*/  FFMA.FTZ R5, R93, UR4, -R3 ;  /* 0x000000045d057c23 */ /* 0x002fc60008010803 */
[----:B------:R-:W-:Y:S01]  /*2b40*/  FSEL R17, R4, RZ, P1 ;  /* 0x000000ff04117208 */ /* 0x000fe20000800000 */
[----:B------:R-:W-:Y:S01]  /*2b50*/  IMAD.WIDE.U32 R6, R6, -0x2daee0ad, RZ ;  /* 0xd2511f5306067825 */ /* 0x000fe200078e00ff */
[----:B------:R-:W-:Y:S01]  /*2b60*/  LOP3.LUT R4, R27, UR21, R8, 0x96, !PT ;  /* 0x000000151b047c12 */ /* 0x000fe2000f8e9608 */
[----:B------:R1:W-:Y:S02]  /*2b70*/  MUFU.EX2 R100, R5 ;  /* 0x0000000500647308 */ /* 0x0003e40000000800 */
[----:B------:R-:W-:-:S06]  /*2b80*/  FFMA.FTZ R8, R160, UR4, -R17 ;  /* 0x00000004a0087c23 */ /* 0x000fcc0008010811 */
[----:B------:R-:W-:Y:S01]  /*2b90*/  MUFU.EX2 R164, R8 ;  /* 0x0000000800a47308 */ /* 0x000fe20000000800 */
[----:B--2---:R-:W-:Y:S01]  /*2ba0*/  FMNMX.FTZ R12, R10, R15, !PT ;  /* 0x0000000f0a0c7209 */ /* 0x004fe20007810000 */
[----:B-1----:R-:W-:-:S04]  /*2bb0*/  FFMA.FTZ R5, R96, UR4, -R3 ;  /* 0x0000000460057c23 */ /* 0x002fc80008010803 */
[----:B------:R-:W1:Y:S01]  /*2bc0*/  SHFL.BFLY PT, R15, R12, 0x1, 0x1f ;  /* 0x0c201f000c0f7f89 */ /* 0x000e6200000e0000 */
[----:B------:R-:W-:Y:S01]  /*2bd0*/  IMAD.MOV.U32 R96, RZ, RZ, R35 ;  /* 0x000000ffff607224 */ /* 0x000fe200078e0023 */
[----:B------:R2:W-:Y:S02]  /*2be0*/  MUFU.EX2 R32, R5 ;  /* 0x0000000500207308 */ /* 0x0005e40000000800 */
[----:B--2---:R-:W-:-:S06]  /*2bf0*/  FFMA.FTZ R5, R166, UR4, -R18 ;  /* 0x00000004a6057c23 */ /* 0x004fcc0008010812 */
[----:B------:R2:W-:Y:S01]  /*2c00*/  MUFU.EX2 R165, R5 ;  /* 0x0000000500a57308 */ /* 0x0005e20000000800 */
[----:B-1----:R-:W-:-:S04]  /*2c10*/  FMNMX.FTZ R135, R12, R15, !PT ;  /* 0x0000000f0c877209 */ /* 0x002fc80007810000 */
[----:B------:R-:W-:Y:S02]  /*2c20*/  FSETP.NEU.FTZ.AND P1, PT, R135, -INF , PT ;  /* 0xff8000008700780b */ /* 0x000fe40003f3d000 */
[----:B--2---:R-:W-:Y:S01]  /*2c30*/  LOP3.LUT R5, R13, UR20, R22, 0x96, !PT ;  /* 0x000000140d057c12 */ /* 0x004fe2000f8e9616 */
[----:B------:R-:W-:Y:S01]  /*2c40*/  IMAD.WIDE.U32 R22, R4, -0x2daee0ad, RZ ;  /* 0xd2511f5304167825 */ /* 0x000fe200078e00ff */
[----:B------:R-:W-:-:S03]  /*2c50*/  LOP3.LUT R13, R7, UR20, R16, 0x96, !PT ;  /* 0x00000014070d7c12 */ /* 0x000fc6000f8e9610 */
[----:B------:R-:W-:Y:S01]  /*2c60*/  FFMA.FTZ R7, R161, UR4, -R17 ;  /* 0x00000004a1077c23 */ /* 0x000fe20008010811 */
[----:B------:R-:W-:-:S03]  /*2c70*/  IMAD.WIDE.U32 R8, R5, -0x326172a9, RZ ;  /* 0xcd9e8d5705087825 */ /* 0x000fc600078e00ff */
[----:B------:R1:W-:Y:S01]  /*2c80*/  MUFU.EX2 R160, R7 ;  /* 0x0000000700a07308 */ /* 0x0003e20000000800 */
[----:B------:R-:W-:Y:S01]  /*2c90*/  IMAD.WIDE.U32 R4, R11, -0x326172a9, RZ ;  /* 0xcd9e8d570b047825 */ /* 0x000fe200078e00ff */
[----:B------:R-:W-:Y:S02]  /*2ca0*/  LOP3.LUT R11, R23, UR18, R6, 0x96, !PT ;  /* 0x00000012170b7c12 */ /* 0x000fe4000f8e9606 */
[----:B------:R-:W-:Y:S01]  /*2cb0*/  LOP3.LUT R16, R9, UR19, R20, 0x96, !PT ;  /* 0x0000001309107c12 */ /* 0x000fe2000f8e9614 */
[----:B---3--:R-:W-:Y:S01]  /*2cc0*/  IMAD.MOV.U32 R161, RZ, RZ, R28 ;  /* 0x000000ffffa17224 */ /* 0x008fe200078e001c */
[----:B------:R-:W-:Y:S01]  /*2cd0*/  LOP3.LUT R6, R5, UR29, R8, 0x96, !PT ;  /* 0x0000001d05067c12 */ /* 0x000fe2000f8e9608 */
[----:B------:R-:W-:Y:S01]  /*2ce0*/  IMAD.WIDE.U32 R8, R13, -0x326172a9, RZ ;  /* 0xcd9e8d570d087825 */ /* 0x000fe200078e00ff */
[----:B------:R-:W-:-:S03]  /*2cf0*/  LOP3.LUT R19, R4, 0xffff, RZ, 0xc0, !PT ;  /* 0x0000ffff04137812 */ /* 0x000fc600078ec0ff */
[--C-:B------:R-:W-:Y:S01]  /*2d00*/  FFMA.FTZ R5, R153, UR4, -R17.reuse ;  /* 0x0000000499057c23 */ /* 0x100fe20008010811 */
[----:B------:R-:W-:Y:S01]  /*2d10*/  LOP3.LUT R21, R4, 0xff, RZ, 0xc0, !PT ;  /* 0x000000ff04157812 */ /* 0x000fe200078ec0ff */
[----:B------:R-:W-:Y:S01]  /*2d20*/  IMAD.WIDE.U32 R10, R11, -0x326172a9, RZ ;  /* 0xcd9e8d570b0a7825 */ /* 0x000fe200078e00ff */
[----:B------:R-:W-:Y:S01]  /*2d30*/  LOP3.LUT R13, R9, UR19, R26, 0x96, !PT ;  /* 0x00000013090d7c12 */ /* 0x000fe2000f8e961a */
[----:B------:R2:W3:Y:S01]  /*2d40*/  MUFU.EX2 R33, R5 ;  /* 0x0000000500217308 */ /* 0x0004e20000000800 */
[--C-:B------:R-:W-:Y:S01]  /*2d50*/  SHF.R.U32.HI R14, RZ, 0x10, R4.reuse ;  /* 0x00000010ff0e7819 */ /* 0x100fe20000011604 */
[--C-:B-1----:R-:W-:Y:S01]  /*2d60*/  FFMA.FTZ R7, R152, UR4, -R17.reuse ;  /* 0x0000000498077c23 */ /* 0x102fe20008010811 */
[----:B------:R-:W-:Y:S01]  /*2d70*/  SHF.R.U32.HI R20, RZ, 0x18, R4 ;  /* 0x00000018ff147819 */ /* 0x000fe20000011604 */
[----:B------:R-:W-:Y:S01]  /*2d80*/  FFMA.FTZ R4, R148, UR4, -R17 ;  /* 0x0000000494047c23 */ /* 0x000fe20008010811 */
[----:B------:R-:W-:Y:S01]  /*2d90*/  LOP3.LUT R23, R10, 0xffff, RZ, 0xc0, !PT ;  /* 0x0000ffff0a177812 */ /* 0x000fe200078ec0ff */
[----:B------:R-:W-:-:S02]  /*2da0*/  IMAD.MOV.U32 R148, RZ, RZ, R114 ;  /* 0x000000ffff947224 */ /* 0x000fc400078e0072 */
[----:B------:R1:W-:Y:S01]  /*2db0*/  MUFU.EX2 R106, R7 ;  /* 0x00000007006a7308 */ /* 0x0003e20000000800 */
[----:B------:R-:W-:Y:S02]  /*2dc0*/  LOP3.LUT R27, R10, 0xff, RZ, 0xc0, !PT ;  /* 0x000000ff0a1b7812 */ /* 0x000fe400078ec0ff */
[--C-:B------:R-:W-:Y:S02]  /*2dd0*/  SHF.R.U32.HI R25, RZ, 0x10, R10.reuse ;  /* 0x00000010ff197819 */ /* 0x100fe4000001160a */
[----:B------:R-:W-:Y:S01]  /*2de0*/  SHF.R.U32.HI R26, RZ, 0x18, R10 ;  /* 0x00000018ff1a7819 */ /* 0x000fe2000001160a */
[----:B------:R-:W-:Y:S01]  /*2df0*/  FMUL.FTZ R10, R135, UR4 ;  /* 0x00000004870a7c20 */ /* 0x000fe20008410000 */
[----:B------:R-:W-:Y:S01]  /*2e00*/  LOP3.LUT R14, R14, 0xff, RZ, 0xc0, !PT ;  /* 0x000000ff0e0e7812 */ /* 0x000fe200078ec0ff */
[----:B------:R4:W-:Y:S01]  /*2e10*/  MUFU.EX2 R108, R4 ;  /* 0x00000004006c7308 */ /* 0x0009e20000000800 */
[----:B--2---:R-:W-:Y:S02]  /*2e20*/  SHF.R.U32.HI R5, RZ, 0x8, R19 ;  /* 0x00000008ff057819 */ /* 0x004fe40000011613 */
[----:B------:R-:W-:-:S02]  /*2e30*/  PRMT R49, R14, 0x5410, R20 ;  /* 0x000054100e317816 */ /* 0x000fc40000000014 */
[----:B------:R-:W-:Y:S02]  /*2e40*/  PRMT R41, R21, 0x5410, R5 ;  /* 0x0000541015297816 */ /* 0x000fe40000000005 */
[----:B------:R-:W-:Y:S02]  /*2e50*/  LOP3.LUT R14, R6, 0xff, RZ, 0xc0, !PT ;  /* 0x000000ff060e7812 */ /* 0x000fe400078ec0ff */
[----:B-1----:R-:W-:Y:S01]  /*2e60*/  LOP3.LUT R7, R11, UR29, R8, 0x96, !PT ;  /* 0x0000001d0b077c12 */ /* 0x002fe2000f8e9608 */
[----:B------:R-:W-:-:S04]  /*2e70*/  IMAD.WIDE.U32 R8, R16, -0x2daee0ad, RZ ;  /* 0xd2511f5310087825 */ /* 0x000fc800078e00ff */
[--C-:B------:R-:W-:Y:S01]  /*2e80*/  FFMA.FTZ R11, R145, UR4, -R17.reuse ;  /* 0x00000004910b7c23 */ /* 0x100fe20008010811 */
[----:B------:R-:W-:Y:S02]  /*2e90*/  FSEL R16, R10, RZ, P1 ;  /* 0x000000ff0a107208 */ /* 0x000fe40000800000 */
[----:B------:R-:W-:Y:S01]  /*2ea0*/  LOP3.LUT R0, R7, 0xffff, RZ, 0xc0, !PT ;  /* 0x0000ffff07007812 */ /* 0x000fe200078ec0ff */
[----:B------:R1:W-:Y:S01]  /*2eb0*/  MUFU.EX2 R107, R11 ;  /* 0x0000000b006b7308 */ /* 0x0003e20000000800 */
[----:B------:R-:W-:Y:S01]  /*2ec0*/  LOP3.LUT R19, R9, UR28, R24, 0x96, !PT ;  /* 0x0000001c09137c12 */ /* 0x000fe2000f8e9618 */
[--C-:B----4-:R-:W-:Y:S01]  /*2ed0*/  FFMA.FTZ R4, R149, UR4, -R17.reuse ;  /* 0x0000000495047c23 */ /* 0x110fe20008010811 */
[----:B------:R-:W-:Y:S01]  /*2ee0*/  LOP3.LUT R50, R8, 0xffff, RZ, 0xc0, !PT ;  /* 0x0000ffff08327812 */ /* 0x000fe200078ec0ff */
[----:B------:R-:W-:Y:S01]  /*2ef0*/  FFMA.FTZ R9, R144, UR4, -R17 ;  /* 0x0000000490097c23 */ /* 0x000fe20008010811 */
[----:B------:R-:W-:Y:S01]  /*2f00*/  LOP3.LUT R51, R8, 0xff, RZ, 0xc0, !PT ;  /* 0x000000ff08337812 */ /* 0x000fe200078ec0ff */
[----:B------:R-:W-:Y:S01]  /*2f10*/  FFMA.FTZ R2, R155, UR4, -R16 ;  /* 0x000000049b027c23 */ /* 0x000fe20008010810 */
[--C-:B------:R-:W-:Y:S01]  /*2f20*/  SHF.R.U32.HI R61, RZ, 0x10, R8.reuse ;  /* 0x00000010ff3d7819 */ /* 0x100fe20000011608 */
[----:B------:R2:W-:Y:S01]  /*2f30*/  MUFU.EX2 R30, R9 ;  /* 0x00000009001e7308 */ /* 0x0005e20000000800 */
[----:B------:R-:W-:Y:S01]  /*2f40*/  SHF.R.U32.HI R63, RZ, 0x18, R8 ;  /* 0x00000018ff3f7819 */ /* 0x000fe20000011608 */
[----:B---3--:R-:W-:Y:S01]  /*2f50*/  IMAD.MOV.U32 R155, RZ, RZ, R33 ;  /* 0x000000ffff9b7224 */ /* 0x008fe200078e0021 */
[----:B------:R-:W-:Y:S01]  /*2f60*/  LOP3.LUT R8, R6, 0xffff, RZ, 0xc0, !PT ;  /* 0x0000ffff06087812 */ /* 0x000fe200078ec0ff */
[----:B------:R-:W-:-:S03]  /*2f70*/  IMAD.MOV.U32 R149, RZ, RZ, R101 ;  /* 0x000000ffff957224 */ /* 0x000fc600078e0065 */
[----:B------:R-:W-:Y:S01]  /*2f80*/  SHF.R.U32.HI R10, RZ, 0x8, R8 ;  /* 0x00000008ff0a7819 */ /* 0x000fe20000011608 */
[----:B------:R3:W4:Y:S01]  /*2f90*/  MUFU.EX2 R31, R4 ;  /* 0x00000004001f7308 */ /* 0x0007220000000800 */
[----:B-1----:R-:W-:Y:S01]  /*2fa0*/  SHF.R.U32.HI R11, RZ, 0x18, R6 ;  /* 0x00000018ff0b7819 */ /* 0x002fe20000011606 */
[----:B------:R-:W-:Y:S01]  /*2fb0*/  FFMA.FTZ R8, R162, UR4, -R16 ;  /* 0x00000004a2087c23 */ /* 0x000fe20008010810 */
[----:B------:R-:W-:Y:S01]  /*2fc0*/  PRMT R43, R14, 0x5410, R10 ;  /* 0x000054100e2b7816 */ /* 0x000fe2000000000a */
[----:B------:R-:W-:-:S04]  /*2fd0*/  IMAD.U32 R10, RZ, RZ, UR5 ;  /* 0x00000005ff0a7e24 */ /* 0x000fc8000f8e00ff */
[----:B------:R1:W-:Y:S01]  /*2fe0*/  MUFU.EX2 R152, R8 ;  /* 0x0000000800987308 */ /* 0x0003e20000000800 */
[----:B--2---:R-:W-:-:S04]  /*2ff0*/  SHF.R.U32.HI R9, RZ, 0x10, R6 ;  /* 0x00000010ff097819 */ /* 0x004fc80000011606 */
[----:B------:R-:W-:Y:S02]  /*3000*/  LOP3.LUT R6, R9, 0xff, RZ, 0xc0, !PT ;  /* 0x000000ff09067812 */ /* 0x000fe400078ec0ff */
[----:B------:R-:W-:Y:S01]  /*3010*/  SHF.R.U32.HI R9, RZ, 0x8, R23 ;  /* 0x00000008ff097819 */ /* 0x000fe20000011617 */
[----:B------:R2:W-:Y:S01]  /*3020*/  MUFU.EX2 R153, R2 ;  /* 0x0000000200997308 */ /* 0x0005e20000000800 */
[----:B---3--:R-:W-:Y:S01]  /*3030*/  IMAD.WIDE.U32 R4, R13, -0x2daee0ad, RZ ;  /* 0xd2511f530d047825 */ /* 0x008fe200078e00ff */
[----:B------:R-:W-:Y:S02]  /*3040*/  PRMT R42, R6, 0x5410, R11 ;  /* 0x00005410062a7816 */ /* 0x000fe4000000000b */
[----:B------:R-:W-:Y:S02]  /*3050*/  LOP3.LUT R6, R25, 0xff, RZ, 0xc0, !PT ;  /* 0x000000ff19067812 */ /* 0x000fe400078ec0ff */
[----:B------:R-:W-:Y:S02]  /*3060*/  LOP3.LUT R13, R5, UR28, R22, 0x96, !PT ;  /* 0x0000001c050d7c12 */ /* 0x000fe4000f8e9616 */
[----:B------:R-:W-:-:S02]  /*3070*/  LOP3.LUT R5, R4, 0xffff, RZ, 0xc0, !PT ;  /* 0x0000ffff04057812 */ /* 0x000fc400078ec0ff */
[----:B------:R-:W-:Y:S02]  /*3080*/  LOP3.LUT R15, R4, 0xff, RZ, 0xc0, !PT ;  /* 0x000000ff040f7812 */ /* 0x000fe400078ec0ff */
[--C-:B------:R-:W-:Y:S02]  /*3090*/  SHF.R.U32.HI R12, RZ, 0x10, R4.reuse ;  /* 0x00000010ff0c7819 */ /* 0x100fe40000011604 */
[----:B-1----:R-:W-:Y:S01]  /*30a0*/  SHF.R.U32.HI R8, RZ, 0x18, R4 ;  /* 0x00000018ff087819 */ /* 0x002fe20000011604 */
[----:B------:R-:W-:Y:S01]  /*30b0*/  FFMA.FTZ R4, R163, UR4, -R16 ;  /* 0x00000004a3047c23 */ /* 0x000fe20008010810 */
[----:B------:R-:W-:Y:S01]  /*30c0*/  PRMT R11, R6, 0x5410, R26 ;  /* 0x00005410060b7816 */ /* 0x000fe2000000001a */
[--C-:B------:R-:W-:Y:S01]  /*30d0*/  FFMA.FTZ R6, R154, UR4, -R16.reuse ;  /* 0x000000049a067c23 */ /* 0x100fe20008010810 */
[----:B--2---:R-:W-:Y:S01]  /*30e0*/  FFMA.FTZ R2, R150, UR4, -R16 ;  /* 0x0000000496027c23 */ /* 0x004fe20008010810 */
[----:B------:R1:W-:Y:S01]  /*30f0*/  MUFU.EX2 R142, R4 ;  /* 0x00000004008e7308 */ /* 0x0003e20000000800 */
[----:B------:R-:W-:Y:S01]  /*3100*/  SHF.R.U32.HI R5, RZ, 0x8, R5 ;  /* 0x00000008ff057819 */ /* 0x000fe20000011605 */
[----:B----4-:R-:W-:-:S02]  /*3110*/  IMAD.MOV.U32 R150, RZ, RZ, R31 ;  /* 0x000000ffff967224 */ /* 0x010fc400078e001f */
[----:B------:R-:W-:Y:S01]  /*3120*/  IMAD.MOV.U32 R154, RZ, RZ, R161 ;  /* 0x000000ffff9a7224 */ /* 0x000fe200078e00a1 */
[----:B------:R-:W-:Y:S01]  /*3130*/  PRMT R14, R15, 0x5410, R5 ;  /* 0x000054100f0e7816 */ /* 0x000fe20000000005 */
[----:B------:R-:W-:Y:S01]  /*3140*/  IMAD.MOV.U32 R161, RZ, RZ, R115 ;  /* 0x000000ffffa17224 */ /* 0x000fe200078e0073 */
[----:B------:R-:W-:Y:S01]  /*3150*/  LOP3.LUT R5, R13, 0xff, RZ, 0xc0, !PT ;  /* 0x000000ff0d057812 */ /* 0x000fe200078ec0ff */
[----:B------:R2:W3:Y:S01]  /*3160*/  MUFU.EX2 R143, R6 ;  /* 0x00000006008f7308 */ /* 0x0004e20000000800 */
[----:B------:R-:W-:-:S07]  /*3170*/  IMAD.WIDE.U32 R114, R82, -0x2daee0ad, RZ ;  /* 0xd2511f5352727825 */ /* 0x000fce00078e00ff */
[----:B------:R4:W-:Y:S01]  /*3180*/  MUFU.EX2 R109, R2 ;  /* 0x00000002006d7308 */ /* 0x0009e20000000800 */
[----:B-1----:R-:W-:Y:S02]  /*3190*/  LOP3.LUT R4, R12, 0xff, RZ, 0xc0, !PT ;  /* 0x000000ff0c047812 */ /* 0x002fe400078ec0ff */
[----:B------:R-:W-:Y:S02]  /*31a0*/  PRMT R12, R27, 0x5410, R9 ;  /* 0x000054101b0c7816 */ /* 0x000fe40000000009 */
[----:B------:R-:W-:Y:S02]  /*31b0*/  PRMT R20, R4, 0x5410, R8 ;  /* 0x0000541004147816 */ /* 0x000fe40000000008 */
[----:B------:R-:W-:Y:S02]  /*31c0*/  LOP3.LUT R9, R7, 0xff, RZ, 0xc0, !PT ;  /* 0x000000ff07097812 */ /* 0x000fe400078ec0ff */
[--C-:B------:R-:W-:Y:S02]  /*31d0*/  SHF.R.U32.HI R4, RZ, 0x10, R7.reuse ;  /* 0x00000010ff047819 */ /* 0x100fe40000011607 */
[----:B------:R-:W-:-:S02]  /*31e0*/  SHF.R.U32.HI R8, RZ, 0x18, R7 ;  /* 0x00000018ff087819 */ /* 0x000fc40000011607 */
[----:B------:R-:W-:Y:S02]  /*31f0*/  SHF.R.U32.HI R7, RZ, 0x8, R0 ;  /* 0x00000008ff077819 */ /* 0x000fe40000011600 */
[----:B------:R-:W-:Y:S02]  /*3200*/  LOP3.LUT R0, R13, 0xffff, RZ, 0xc0, !PT ;  /* 0x0000ffff0d007812 */ /* 0x000fe400078ec0ff */
[----:B--2---:R-:W-:Y:S01]  /*3210*/  LOP3.LUT R6, R4, 0xff, RZ, 0xc0, !PT ;  /* 0x000000ff04067812 */ /* 0x004fe200078ec0ff */
[----:B------:R-:W-:Y:S01]  /*3220*/  FFMA.FTZ R4, R151, UR4, -R16 ;  /* 0x0000000497047c23 */ /* 0x000fe20008010810 */
[----:B----4-:R-:W-:Y:S02]  /*3230*/  SHF.R.U32.HI R2, RZ, 0x8, R0 ;  /* 0x00000008ff027819 */ /* 0x010fe40000011600 */
[----:B------:R-:W-:Y:S01]  /*3240*/  LEA R0, R10, UR5, 0x10 ;  /* 0x000000050a007c11 */ /* 0x000fe2000f8e80ff */
[----:B------:R3:W-:Y:S01]  /*3250*/  MUFU.EX2 R151, R4 ;  /* 0x0000000400977308 */ /* 0x0007e20000000800 */
[----:B------:R-:W-:Y:S01]  /*3260*/  PRMT R15, R5, 0x5410, R2 ;  /* 0x00005410050f7816 */ /* 0x000fe20000000002 */
[--C-:B------:R-:W-:Y:S01]  /*3270*/  FFMA.FTZ R5, R146, UR4, -R16.reuse ;  /* 0x0000000492057c23 */ /* 0x100fe20008010810 */
[----:B------:R-:W-:Y:S01]  /*3280*/  PRMT R10, R9, 0x5410, R7 ;  /* 0x00005410090a7816 */ /* 0x000fe20000000007 */
[----:B------:R-:W-:Y:S01]  /*3290*/  FFMA.FTZ R9, R147, UR4, -R16 ;  /* 0x0000000493097c23 */ /* 0x000fe20008010810 */
[----:B------:R-:W-:Y:S01]  /*32a0*/  PRMT R8, R6, 0x5410, R8 ;  /* 0x0000541006087816 */ /* 0x000fe20000000008 */
[----:B------:R-:W-:Y:S01]  /*32b0*/  IMAD.MOV.U32 R147, RZ, RZ, R32 ;  /* 0x000000ffff937224 */ /* 0x000fe200078e0020 */
[--C-:B------:R-:W-:Y:S01]  /*32c0*/  HSET2.LE.AND R2, R12, R0.reuse, PT ;  /* 0x000000000c027233 */ /* 0x100fe20003803000 */
[----:B------:R1:W-:Y:S01]  /*32d0*/  MUFU.EX2 R166, R5 ;  /* 0x0000000500a67308 */ /* 0x0003e20000000800 */
[----:B------:R-:W-:-:S02]  /*32e0*/  HSET2.LE.AND R7, R11, R0, PT ;  /* 0x000000000b077233 */ /* 0x000fc40003803000 */
[----:B------:R-:W-:Y:S02]  /*32f0*/  F2FP.BF16.F32.PACK_AB R6, R155, R106 ;  /* 0x0000006a9b06723e */ /* 0x000fe400000010ff */
[----:B------:R-:W-:Y:S02]  /*3300*/  SHF.R.U32.HI R11, RZ, 0x18, R13 ;  /* 0x00000018ff0b7819 */ /* 0x000fe4000001160d */
[----:B------:R-:W-:Y:S01]  /*3310*/  LOP3.LUT R6, R2, R6, RZ, 0xc0, !PT ;  /* 0x0000000602067212 */ /* 0x000fe200078ec0ff */
[----:B------:R2:W4:Y:S01]  /*3320*/  MUFU.EX2 R93, R9 ;  /* 0x00000009005d7308 */ /* 0x0005220000000800 */
[----:B---3--:R-:W-:Y:S02]  /*3330*/  F2FP.BF16.F32.PACK_AB R4, R153, R143 ;  /* 0x0000008f9904723e */ /* 0x008fe400000010ff */
[----:B------:R-:W-:Y:S02]  /*3340*/  HSET2.LE.AND R2, R10, R0, PT ;  /* 0x000000000a027233 */ /* 0x000fe40003803000 */
[----:B------:R-:W-:-:S02]  /*3350*/  LOP3.LUT R7, R7, R4, RZ, 0xc0, !PT ;  /* 0x0000000407077212 */ /* 0x000fc400078ec0ff */
[----:B------:R-:W-:Y:S02]  /*3360*/  F2FP.BF16.F32.PACK_AB R4, R160, R164 ;  /* 0x000000a4a004723e */ /* 0x000fe400000010ff */
[----:B-1----:R-:W-:Y:S02]  /*3370*/  HSET2.LE.AND R5, R8, R0, PT ;  /* 0x0000000008057233 */ /* 0x002fe40003803000 */
[----:B------:R-:W-:Y:S02]  /*3380*/  F2FP.BF16.F32.PACK_AB R8, R142, R152 ;  /* 0x000000988e08723e */ /* 0x000fe400000010ff */
[----:B------:R-:W-:Y:S02]  /*3390*/  LOP3.LUT R4, R2, R4, RZ, 0xc0, !PT ;  /* 0x0000000402047212 */ /* 0x000fe400078ec0ff */
[----:B------:R-:W-:Y:S01]  /*33a0*/  SHF.R.U32.HI R2, RZ, 0x10, R13 ;  /* 0x00000010ff027819 */ /* 0x000fe2000001160d */
[----:B--2---:R-:W-:Y:S01]  /*33b0*/  FFMA.FTZ R9, R167, UR4, -R18 ;  /* 0x00000004a7097c23 */ /* 0x004fe20008010812 */
[----:B------:R-:W-:Y:S01]  /*33c0*/  IMAD.MOV.U32 R167, RZ, RZ, R30 ;  /* 0x000000ffffa77224 */ /* 0x000fe200078e001e */
[----:B------:R-:W-:-:S02]  /*33d0*/  LOP3.LUT R5, R5, R8, RZ, 0xc0, !PT ;  /* 0x0000000805057212 */ /* 0x000fc400078ec0ff */
[----:B------:R-:W-:Y:S01]  /*33e0*/  LOP3.LUT R8, R2, 0xff, RZ, 0xc0, !PT ;  /* 0x000000ff02087812 */ /* 0x000fe200078ec0ff */
[----:B------:R1:W-:Y:S01]  /*33f0*/  MUFU.EX2 R140, R9 ;  /* 0x00000009008c7308 */ /* 0x0003e20000000800 */
[--C-:B------:R-:W-:Y:S01]  /*3400*/  HSET2.LE.AND R2, R14, R0.reuse, PT ;  /* 0x000000000e027233 */ /* 0x100fe20003803000 */
[--C-:B------:R-:W-:Y:S01]  /*3410*/  FFMA.FTZ R14, R159, UR4, -R18.reuse ;  /* 0x000000049f0e7c23 */ /* 0x100fe20008010812 */
[----:B------:R-:W-:Y:S01]  /*3420*/  F2FP.BF16.F32.PACK_AB R10, R107, R167 ;  /* 0x000000a76b0a723e */ /* 0x000fe200000010ff */
[C---:B------:R-:W-:Y:S01]  /*3430*/  HMMA.16816.F32.BF16 R28, R4.reuse, R36, RZ ;  /* 0x00000024041c723c */ /* 0x040fe200000418ff */
[----:B------:R-:W-:Y:S01]  /*3440*/  PRMT R11, R8, 0x5410, R11 ;  /* 0x00005410080b7816 */ /* 0x000fe2000000000b */
[----:B------:R-:W-:Y:S01]  /*3450*/  FFMA.FTZ R8, R158, UR4, -R18 ;  /* 0x000000049e087c23 */ /* 0x000fe20008010812 */
[----:B------:R-:W-:Y:S01]  /*3460*/  LOP3.LUT R10, R2, R10, RZ, 0xc0, !PT ;  /* 0x0000000a020a7212 */ /* 0x000fe200078ec0ff */
[----:B------:R2:W-:Y:S01]  /*3470*/  MUFU.EX2 R146, R14 ;  /* 0x0000000e00927308 */ /* 0x0005e20000000800 */
[--C-:B------:R-:W-:Y:S01]  /*3480*/  HSET2.LE.AND R2, R20, R0.reuse, PT ;  /* 0x0000000014027233 */ /* 0x100fe20003803000 */
[----:B------:R-:W-:Y:S01]  /*3490*/  HMMA.16816.F32.BF16 R24, R4, R44, RZ ;  /* 0x0000002c0418723c */ /* 0x000fe200000418ff */
[----:B------:R-:W-:-:S02]  /*34a0*/  HSET2.LE.AND R12, R11, R0, PT ;  /* 0x000000000b0c7233 */ /* 0x000fc40003803000 */
[----:B----4-:R-:W-:Y:S02]  /*34b0*/  F2FP.BF16.F32.PACK_AB R11, R93, R166 ;  /* 0x000000a65d0b723e */ /* 0x010fe400000010ff */
[----:B------:R-:W-:Y:S01]  /*34c0*/  F2FP.BF16.F32.PACK_AB R13, R151, R109 ;  /* 0x0000006d970d723e */ /* 0x000fe200000010ff */
[C---:B------:R-:W-:Y:S01]  /*34d0*/  HMMA.16816.F32.BF16 R32, R4.reuse, R38, RZ ;  /* 0x000000260420723c */ /* 0x040fe200000418ff */
[----:B------:R3:W4:Y:S01]  /*34e0*/  MUFU.EX2 R141, R8 ;  /* 0x00000008008d7308 */ /* 0x0007220000000800 */
[----:B------:R-:W-:Y:S02]  /*34f0*/  LOP3.LUT R11, R2, R11, RZ, 0xc0, !PT ;  /* 0x0000000b020b7212 */ /* 0x000fe400078ec0ff */
[----:B-1----:R-:W-:Y:S02]  /*3500*/  F2FP.BF16.F32.PACK_AB R9, R150, R108 ;  /* 0x0000006c9609723e */ /* 0x002fe400000010ff */
[----:B------:R-:W-:Y:S01]  /*3510*/  HMMA.16816.F32.BF16 R20, R4, R46, RZ ;  /* 0x0000002e0414723c */ /* 0x000fe200000418ff */
[----:B------:R-:W-:Y:S01]  /*3520*/  HSET2.LE.AND R2, R41, R0, PT ;  /* 0x0000000029027233 */ /* 0x000fe20003803000 */
[----:B--2---:R-:W-:-:S05]  /*3530*/  FFMA.FTZ R14, R117, UR4, -R3 ;  /* 0x00000004750e7c23 */ /* 0x004fca0008010803 */
[----:B------:R-:W-:Y:S01]  /*3540*/  F2FP.BF16.F32.PACK_AB R6, R111, R110 ;  /* 0x0000006e6f06723e */ /* 0x000fe200000010ff */
[----:B------:R-:W-:Y:S01]  /*3550*/  FFMA.FTZ R4, R97, UR4, -R3 ;  /* 0x0000000461047c23 */ /* 0x000fe20008010803 */
[----:B------:R-:W-:Y:S01]  /*3560*/  SHF.R.U32.HI R5, RZ, 0x8, R50 ;  /* 0x00000008ff057819 */ /* 0x000fe20000011632 */
[----:B------:R-:W1:Y:S01]  /*3570*/  MUFU.EX2 R144, R14 ;  /* 0x0000000e00907308 */ /* 0x000e620000000800 */
[----:B------:R-:W-:Y:S02]  /*3580*/  LOP3.LUT R6, R2, R6, RZ, 0xc0, !PT ;  /* 0x0000000602067212 */ /* 0x000fe400078ec0ff */
[--C-:B---3--:R-:W-:Y:S02]  /*3590*/  HSET2.LE.AND R8, R15, R0.reuse, PT ;  /* 0x000000000f087233 */ /* 0x108fe40003803000 */
[----:B------:R-:W-:Y:S02]  /*35a0*/  HSET2.LE.AND R2, R49, R0, PT ;  /* 0x0000000031027233 */ /* 0x000fe40003803000 */
[----:B----4-:R-:W-:Y:S01]  /*35b0*/  F2FP.BF16.F32.PACK_AB R7, R146, R141 ;  /* 0x0000008d9207723e */ /* 0x010fe200000010ff */
[----:B------:R2:W3:Y:S01]  /*35c0*/  MUFU.EX2 R163, R4 ;  /* 0x0000000400a37308 */ /* 0x0004e20000000800 */
[----:B------:R-:W-:-:S02]  /*35d0*/  LOP3.LUT R8, R8, R9, RZ, 0xc0, !PT ;  /* 0x0000000908087212 */ /* 0x000fc400078ec0ff */
[----:B------:R-:W-:Y:S02]  /*35e0*/  LOP3.LUT R9, R12, R13, RZ, 0xc0, !PT ;  /* 0x0000000d0c097212 */ /* 0x000fe400078ec0ff */
[----:B------:R-:W-:Y:S02]  /*35f0*/  LOP3.LUT R7, R2, R7, RZ, 0xc0, !PT ;  /* 0x0000000702077212 */ /* 0x000fe400078ec0ff */
[----:B------:R-:W-:Y:S02]  /*3600*/  LOP3.LUT R2, R19, 0xffff, RZ, 0xc0, !PT ;  /* 0x0000ffff13027812 */ /* 0x000fe400078ec0ff */
[----:B------:R-:W-:Y:S01]  /*3610*/  PRMT R41, R51, 0x5410, R5 ;  /* 0x0000541033297816 */ /* 0x000fe20000000005 */
[C---:B------:R-:W-:Y:S01]  /*3620*/  HMMA.16816.F32.BF16 R76, R8.reuse, R52, R28 ;  /* 0x00000034084c723c */ /* 0x040fe2000004181c */
[----:B------:R-:W-:Y:S01]  /*3630*/  FFMA.FTZ R5, R116, UR4, -R3 ;  /* 0x0000000474057c23 */ /* 0x000fe20008010803 */
[--C-:B------:R-:W-:Y:S02]  /*3640*/  HSET2.LE.AND R12, R42, R0.reuse, PT ;  /* 0x000000002a0c7233 */ /* 0x100fe40003803000 */
[----:B------:R-:W-:Y:S01]  /*3650*/  F2FP.BF16.F32.PACK_AB R13, R140, R165 ;  /* 0x000000a58c0d723e */ /* 0x000fe200000010ff */
[----:B------:R4:W-:Y:S01]  /*3660*/  MUFU.EX2 R92, R5 ;  /* 0x00000005005c7308 */ /* 0x0009e20000000800 */
[----:B------:R-:W-:Y:S01]  /*3670*/  HMMA.16816.F32.BF16 R68, R8, R56, R24 ;  /* 0x000000380844723c */ /* 0x000fe20000041818 */
[----:B--2---:R-:W-:Y:S01]  /*3680*/  HSET2.LE.AND R4, R43, R0, PT ;  /* 0x000000002b047233 */ /* 0x004fe20003803000 */
[----:B------:R-:W-:-:S04]  /*3690*/  IMAD.MOV.U32 R43, RZ, RZ, R113 ;  /* 0x000000ffff2b7224 */ /* 0x000fc800078e0071 */
[C---:B------:R-:W-:Y:S06]  /*36a0*/  HMMA.16816.F32.BF16 R72, R8.reuse, R54, R32 ;  /* 0x000000360848723c */ /* 0x040fec0000041820 */
[----:B------:R-:W-:Y:S01]  /*36b0*/  HMMA.16816.F32.BF16 R64, R8, R58, R20 ;  /* 0x0000003a0840723c */ /* 0x000fe20000041814 */
[----:B----4-:R-:W-:-:S06]  /*36c0*/  F2FP.BF16.F32.PACK_AB R5, R156, R157 ;  /* 0x0000009d9c05723e */ /* 0x010fcc00000010ff */
[----:B------:R-:W-:Y:S01]  /*36d0*/  FFMA.FTZ R8, R168, UR4, -R3 ;  /* 0x00000004a8087c23 */ /* 0x000fe20008010803 */
[----:B------:R-:W-:Y:S01]  /*36e0*/  SHF.R.U32.HI R9, RZ, 0x10, R19 ;  /* 0x00000010ff097819 */ /* 0x000fe20000011613 */
[----:B------:R-:W-:Y:S01]  /*36f0*/  IMAD.WIDE.U32 R22, R86, -0x326172a9, RZ ;  /* 0xcd9e8d5756167825 */ /* 0x000fe200078e00ff */
[----:B------:R-:W-:Y:S01]  /*3700*/  SHF.R.U32.HI R10, RZ, 0x8, R2 ;  /* 0x00000008ff0a7819 */ /* 0x000fe20000011602 */
[----:B------:R2:W-:Y:S01]  /*3710*/  MUFU.EX2 R159, R8 ;  /* 0x00000008009f7308 */ /* 0x0005e20000000800 */
[----:B------:R-:W-:Y:S01]  /*3720*/  LOP3.LUT R2, R9, 0xff, RZ, 0xc0, !PT ;  /* 0x000000ff09027812 */ /* 0x000fe200078ec0ff */
[----:B------:R-:W-:Y:S01]  /*3730*/  FFMA.FTZ R9, R169, UR4, -R3 ;  /* 0x00000004a9097c23 */ /* 0x000fe20008010803 */
[----:B------:R-:W-:Y:S01]  /*3740*/  LOP3.LUT R4, R4, R5, RZ, 0xc0, !PT ;  /* 0x0000000504047212 */ /* 0x000fe200078ec0ff */
[----:B-1----:R-:W-:Y:S01]  /*3750*/  IMAD.MOV.U32 R169, RZ, RZ, R144 ;  /* 0x000000ffffa97224 */ /* 0x002fe200078e0090 */
[----:B------:R-:W-:Y:S01]  /*3760*/  LOP3.LUT R5, R12, R13, RZ, 0xc0, !PT ;  /* 0x0000000d0c057212 */ /* 0x000fe200078ec0ff */
[----:B------:R-:W-:Y:S01]  /*3770*/  IMAD.MOV.U32 R144, RZ, RZ, R100 ;  /* 0x000000ffff907224 */ /* 0x000fe200078e0064 */
[----:B------:R-:W-:Y:S01]  /*3780*/  LOP3.LUT R12, R61, 0xff, RZ, 0xc0, !PT ;  /* 0x000000ff3d0c7812 */ /* 0x000fe200078ec0ff */
[----:B------:R1:W-:Y:S01]  /*3790*/  MUFU.EX2 R51, R9 ;  /* 0x0000000900337308 */ /* 0x0003e20000000800 */
[----:B------:R-:W-:Y:S01]  /*37a0*/  LOP3.LUT R11, R19, 0xff, RZ, 0xc0, !PT ;  /* 0x000000ff130b7812 */ /* 0x000fe200078ec0ff */
[----:B------:R-:W-:Y:S01]  /*37b0*/  IMAD.WIDE.U32 R100, R83, -0x326172a9, RZ ;  /* 0xcd9e8d5753647825 */ /* 0x000fe200078e00ff */
[----:B------:R-:W-:Y:S01]  /*37c0*/  PRMT R14, R12, 0x5410, R63 ;  /* 0x000054100c0e7816 */ /* 0x000fe2000000003f */
[----:B------:R-:W-:Y:S02]  /*37d0*/  HMMA.16816.F32.BF16 R24, R4, R36, RZ ;  /* 0x000000240418723c */ /* 0x000fe400000418ff */
[----:B------:R-:W-:Y:S01]  /*37e0*/  IMAD.MOV.U32 R63, RZ, RZ, R144 ;  /* 0x000000ffff3f7224 */ /* 0x000fe200078e0090 */
[----:B--2---:R-:W-:-:S03]  /*37f0*/  SHF.R.U32.HI R8, RZ, 0x18, R19 ;  /* 0x00000018ff087819 */ /* 0x004fc60000011613 */
[----:B------:R-:W-:Y:S01]  /*3800*/  HMMA.16816.F32.BF16 R36, R4, R38, RZ ;  /* 0x000000260424723c */ /* 0x000fe200000418ff */
[----:B------:R-:W-:Y:S01]  /*3810*/  PRMT R19, R11, 0x5410, R10 ;  /* 0x000054100b137816 */ /* 0x000fe2000000000a */
[----:B------:R-:W-:Y:S01]  /*3820*/  IMAD.WIDE.U32 R10, R85, -0x326172a9, RZ ;  /* 0xcd9e8d57550a7825 */ /* 0x000fe200078e00ff */
[----:B------:R-:W-:-:S03]  /*3830*/  PRMT R15, R2, 0x5410, R8 ;  /* 0x00005410020f7816 */ /* 0x000fc60000000008 */
[----:B------:R-:W-:Y:S01]  /*3840*/  FFMA.FTZ R2, R94, UR4, -R18 ;  /* 0x000000045e027c23 */ /* 0x000fe20008010812 */
[C---:B------:R-:W-:Y:S01]  /*3850*/  HMMA.16816.F32.BF16 R28, R4.reuse, R44, RZ ;  /* 0x0000002c041c723c */ /* 0x040fe200000418ff */
[----:B-1----:R-:W-:Y:S02]  /*3860*/  IMAD.WIDE.U32 R8, R89, -0x326172a9, RZ ;  /* 0xcd9e8d5759087825 */ /* 0x002fe400078e00ff */
[----:B------:R1:W-:Y:S01]  /*3870*/  MUFU.EX2 R145, R2 ;  /* 0x0000000200917308 */ /* 0x0003e20000000800 */
[--C-:B------:R-:W-:Y:S01]  /*3880*/  LOP3.LUT R50, R11, UR23, R40.reuse, 0x96, !PT ;  /* 0x000000170b327c12 */ /* 0x100fe2000f8e9628 */
[----:B------:R-:W-:Y:S01]  /*3890*/  IMAD.WIDE.U32 R88, R88, -0x326172a9, RZ ;  /* 0xcd9e8d5758587825 */ /* 0x000fe200078e00ff */
[----:B------:R-:W-:Y:S01]  /*38a0*/  LOP3.LUT R20, R9, UR23, R40, 0x96, !PT ;  /* 0x0000001709147c12 */ /* 0x000fe2000f8e9628 */
[----:B------:R-:W-:Y:S01]  /*38b0*/  HMMA.16816.F32.BF16 R32, R4, R46, RZ ;  /* 0x0000002e0420723c */ /* 0x000fe200000418ff */
[----:B------:R-:W-:Y:S01]  /*38c0*/  LOP3.LUT R49, R101, UR21, R10, 0x96, !PT ;  /* 0x0000001565317c12 */ /* 0x000fe2000f8e960a */
[----:B------:R-:W-:Y:S01]  /*38d0*/  IMAD.MOV.U32 R94, RZ, RZ, R96 ;  /* 0x000000ffff5e7224 */ /* 0x000fe200078e0060 */
[----:B------:R-:W-:Y:S01]  /*38e0*/  LOP3.LUT R21, R89, UR21, R8, 0x96, !PT ;  /* 0x0000001559157c12 */ /* 0x000fe2000f8e9608 */
[----:B------:R-:W-:-:S04]  /*38f0*/  IMAD.WIDE.U32 R8, R87, -0x326172a9, RZ ;  /* 0xcd9e8d5757087825 */ /* 0x000fc800078e00ff */
[----:B------:R-:W-:Y:S01]  /*3900*/  FFMA.FTZ R4, R99, UR4, -R18 ;  /* 0x0000000463047c23 */ /* 0x000fe20008010812 */
[----:B------:R-:W-:Y:S01]  /*3910*/  IMAD.WIDE.U32 R6, R81, -0x2daee0ad, RZ ;  /* 0xd2511f5351067825 */ /* 0x000fe200078e00ff */
[----:B------:R-:W-:Y:S02]  /*3920*/  LOP3.LUT R11, R23, UR21, R8, 0x96, !PT ;  /* 0x00000015170b7c12 */ /* 0x000fe4000f8e9608 */
[----:B------:R2:W-:Y:S01]  /*3930*/  MUFU.EX2 R162, R4 ;  /* 0x0000000400a27308 */ /* 0x0005e20000000800 */
[----:B-1----:R-:W-:Y:S01]  /*3940*/  FFMA.FTZ R2, R98, UR4, -R18 ;  /* 0x0000000462027c23 */ /* 0x002fe20008010812 */
[----:B------:R-:W-:Y:S01]  /*3950*/  LOP3.LUT R44, R115, UR18, R6, 0x96, !PT ;  /* 0x00000012732c7c12 */ /* 0x000fe2000f8e9606 */
[----:B------:R-:W-:Y:S01]  /*3960*/  IMAD.WIDE.U32 R116, R11, -0x2daee0ad, RZ ;  /* 0xd2511f530b747825 */ /* 0x000fe200078e00ff */
[----:B---3--:R-:W-:Y:S02]  /*3970*/  F2FP.BF16.F32.PACK_AB R6, R163, R147 ;  /* 0x00000093a306723e */ /* 0x008fe400000010ff */
[----:B------:R-:W-:Y:S01]  /*3980*/  LOP3.LUT R45, R7, UR20, R80, 0x96, !PT ;  /* 0x00000014072d7c12 */ /* 0x000fe2000f8e9650 */
[----:B------:R-:W-:Y:S01]  /*3990*/  IMAD.MOV.U32 R46, RZ, RZ, R148 ;  /* 0x000000ffff2e7224 */ /* 0x000fe200078e0094 */
[----:B------:R1:W3:Y:S01]  /*39a0*/  MUFU.EX2 R42, R2 ;  /* 0x00000002002a7308 */ /* 0x0002e20000000800 */
[----:B------:R-:W-:Y:S01]  /*39b0*/  HSET2.LE.AND R5, R15, R0, PT ;  /* 0x000000000f057233 */ /* 0x000fe20003803000 */
[----:B------:R-:W-:-:S02]  /*39c0*/  IMAD.MOV.U32 R47, RZ, RZ, R149 ;  /* 0x000000ffff2f7224 */ /* 0x000fc400078e0095 */
[----:B------:R-:W-:Y:S02]  /*39d0*/  IMAD.MOV.U32 R148, RZ, RZ, R103 ;  /* 0x000000ffff947224 */ /* 0x000fe400078e0067 */
[----:B------:R-:W-:Y:S02]  /*39e0*/  IMAD.MOV.U32 R149, RZ, RZ, R112 ;  /* 0x000000ffff957224 */ /* 0x000fe400078e0070 */
[----:B------:R-:W-:-:S04]  /*39f0*/  IMAD.WIDE.U32 R112, R21, -0x2daee0ad, RZ ;  /* 0xd2511f5315707825 */ /* 0x000fc800078e00ff */
[----:B--2---:R-:W-:Y:S01]  /*3a00*/  FFMA.FTZ R4, R196, UR4, -R17 ;  /* 0x00000004c4047c23 */ /* 0x004fe20008010811 */
[----:B------:R-:W-:-:S03]  /*3a10*/  IMAD.MOV.U32 R196, RZ, RZ, R93 ;  /* 0x000000ffffc47224 */ /* 0x000fc600078e005d */
[----:B------:R2:W-:Y:S01]  /*3a20*/  MUFU.EX2 R40, R4 ;  /* 0x0000000400287308 */ /* 0x0005e20000000800 */
[----:B-1----:R-:W-:Y:S01]  /*3a30*/  LOP3.LUT R2, R9, UR23, R48, 0x96, !PT ;  /* 0x0000001709027c12 */ /* 0x002fe2000f8e9630 */
[----:B------:R-:W-:Y:S01]  /*3a40*/  FFMA.FTZ R9, R128, UR4, -R17 ;  /* 0x0000000480097c23 */ /* 0x000fe20008010811 */
[----:B---3--:R-:W-:Y:S01]  /*3a50*/  F2FP.BF16.F32.PACK_AB R7, R162, R42 ;  /* 0x0000002aa207723e */ /* 0x008fe200000010ff */
[----:B------:R-:W-:Y:S02]  /*3a60*/  IMAD.MOV.U32 R128, RZ, RZ, R94 ;  /* 0x000000ffff807224 */ /* 0x000fe400078e005e */
[----:B------:R-:W-:-:S04]  /*3a70*/  IMAD.WIDE.U32 R12, R2, -0x2daee0ad, RZ ;  /* 0xd2511f53020c7825 */ /* 0x000fc800078e00ff */
[----:B------:R-:W-:Y:S01]  /*3a80*/  FFMA.FTZ R2, R95, UR4, -R18 ;  /* 0x000000045f027c23 */ /* 0x000fe20008010812 */
[----:B------:R-:W-:Y:S01]  /*3a90*/  MUFU.EX2 R158, R9 ;  /* 0x00000009009e7308 */ /* 0x000fe20000000800 */
[----:B------:R-:W-:Y:S01]  /*3aa0*/  LOP3.LUT R10, R13, UR20, R62, 0x96, !PT ;  /* 0x000000140d0a7c12 */ /* 0x000fe2000f8e963e */
[----:B--2---:R-:W-:Y:S01]  /*3ab0*/  FFMA.FTZ R4, R197, UR4, -R17 ;  /* 0x00000004c5047c23 */ /* 0x004fe20008010811 */
[----:B------:R-:W-:-:S05]  /*3ac0*/  IMAD.MOV.U32 R197, RZ, RZ, R106 ;  /* 0x000000ffffc57224 */ /* 0x000fca00078e006a */
[----:B------:R1:W2:Y:S01]  /*3ad0*/  MUFU.EX2 R144, R2 ;  /* 0x0000000200907308 */ /* 0x0002a20000000800 */
[----:B------:R-:W-:-:S05]  /*3ae0*/  IMAD.WIDE.U32 R10, R10, -0x326172a9, RZ ;  /* 0xcd9e8d570a0a7825 */ /* 0x000fca00078e00ff */
[----:B------:R-:W-:Y:S02]  /*3af0*/  LOP3.LUT R103, R11, UR19, R22, 0x96, !PT ;  /* 0x000000130b677c12 */ /* 0x000fe4000f8e9616 */
[----:B------:R3:W4:Y:S01]  /*3b00*/  MUFU.EX2 R23, R4 ;  /* 0x0000000400177308 */ /* 0x0007220000000800 */
[----:B-1----:R-:W-:Y:S02]  /*3b10*/  HSET2.LE.AND R2, R41, R0, PT ;  /* 0x0000000029027233 */ /* 0x002fe40003803000 */
[----:B--2---:R-:W-:-:S03]  /*3b20*/  F2FP.BF16.F32.PACK_AB R8, R144, R145 ;  /* 0x000000919008723e */ /* 0x004fc600000010ff */
[----:B------:R-:W-:Y:S02]  /*3b30*/  LOP3.LUT R6, R2, R6, RZ, 0xc0, !PT ;  /* 0x0000000602067212 */ /* 0x000fe400078ec0ff */
[--C-:B------:R-:W-:Y:S01]  /*3b40*/  HSET2.LE.AND R2, R14, R0.reuse, PT ;  /* 0x000000000e027233 */ /* 0x100fe20003803000 */
[----:B------:R-:W-:Y:S01]  /*3b50*/  IMAD.WIDE.U32 R14, R20, -0x2daee0ad, RZ ;  /* 0xd2511f53140e7825 */ /* 0x000fe200078e00ff */
[----:B---3--:R-:W-:Y:S02]  /*3b60*/  F2FP.BF16.F32.PACK_AB R4, R63, R154 ;  /* 0x0000009a3f04723e */ /* 0x008fe400000010ff */
[----:B------:R-:W-:Y:S02]  /*3b70*/  LOP3.LUT R5, R5, R8, RZ, 0xc0, !PT ;  /* 0x0000000805057212 */ /* 0x000fe400078ec0ff */
[----:B------:R-:W-:Y:S02]  /*3b80*/  LOP3.LUT R7, R2, R7, RZ, 0xc0, !PT ;  /* 0x0000000702077212 */ /* 0x000fe400078ec0ff */
[----:B------:R-:W-:-:S02]  /*3b90*/  HSET2.LE.AND R2, R19, R0, PT ;  /* 0x0000000013027233 */ /* 0x000fc40003803000 */
[----:B------:R-:W-:Y:S02]  /*3ba0*/  LOP3.LUT R8, R117, UR18, R12, 0x96, !PT ;  /* 0x0000001275087c12 */ /* 0x000fe4000f8e960c */
[----:B------:R-:W-:Y:S02]  /*3bb0*/  LOP3.LUT R22, R113, UR18, R14, 0x96, !PT ;  /* 0x0000001271167c12 */ /* 0x000fe4000f8e960e */
[----:B------:R-:W-:Y:S01]  /*3bc0*/  LOP3.LUT R4, R2, R4, RZ, 0xc0, !PT ;  /* 0x0000000402047212 */ /* 0x000fe200078ec0ff */
[----:B------:R-:W-:Y:S01]  /*3bd0*/  FFMA.FTZ R2, R129, UR4, -R17 ;  /* 0x0000000481027c23 */ /* 0x000fe20008010811 */
[----:B------:R-:W-:-:S03]  /*3be0*/  IMAD.WIDE.U32 R8, R8, -0x326172a9, RZ ;  /* 0xcd9e8d5708087825 */ /* 0x000fc600078e00ff */
[----:B------:R1:W2:Y:S01]  /*3bf0*/  MUFU.EX2 R19, R2 ;  /* 0x0000000200137308 */ /* 0x0002a20000000800 */
[----:B------:R-:W-:Y:S01]  /*3c00*/  IMAD.MOV.U32 R129, RZ, RZ, R42 ;  /* 0x000000ffff817224 */ /* 0x000fe200078e002a */
[----:B------:R-:W-:Y:S01]  /*3c10*/  LOP3.LUT R13, R8, 0xff, RZ, 0xc0, !PT ;  /* 0x000000ff080d7812 */ /* 0x000fe200078ec0ff */
[----:B------:R-:W-:Y:S01]  /*3c20*/  HMMA.16816.F32.BF16 R80, R4, R52, R24 ;  /* 0x000000340450723c */ /* 0x000fe20000041818 */
[--C-:B------:R-:W-:Y:S02]  /*3c30*/  SHF.R.U32.HI R11, RZ, 0x10, R8.reuse ;  /* 0x00000010ff0b7819 */ /* 0x100fe40000011608 */
[----:B------:R-:W-:-:S03]  /*3c40*/  SHF.R.U32.HI R12, RZ, 0x18, R8 ;  /* 0x00000018ff0c7819 */ /* 0x000fc60000011608 */
[C---:B------:R-:W-:Y:S01]  /*3c50*/  HMMA.16816.F32.BF16 R96, R4.reuse, R56, R28 ;  /* 0x000000380460723c */ /* 0x040fe2000004181c */
[----:B------:R-:W-:Y:S02]  /*3c60*/  IMAD.MOV.U32 R53, RZ, RZ, R40 ;  /* 0x000000ffff357224 */ /* 0x000fe400078e0028 */
[----:B------:R-:W-:Y:S02]  /*3c70*/  IMAD.MOV.U32 R40, RZ, RZ, R161 ;  /* 0x000000ffff287224 */ /* 0x000fe400078e00a1 */
[----:B------:R-:W-:Y:S02]  /*3c80*/  IMAD.MOV.U32 R26, RZ, RZ, R149 ;  /* 0x000000ffff1a7224 */ /* 0x000fe400078e0095 */
[----:B------:R-:W-:Y:S02]  /*3c90*/  IMAD.MOV.U32 R24, RZ, RZ, R92 ;  /* 0x000000ffff187224 */ /* 0x000fe400078e005c */
[----:B-1----:R-:W-:Y:S01]  /*3ca0*/  FFMA.FTZ R2, R198, UR4, -R16 ;  /* 0x00000004c6027c23 */ /* 0x002fe20008010810 */
[----:B------:R-:W-:Y:S01]  /*3cb0*/  IMAD.MOV.U32 R62, RZ, RZ, R40 ;  /* 0x000000ffff3e7224 */ /* 0x000fe200078e0028 */
[C---:B------:R-:W-:Y:S01]  /*3cc0*/  HMMA.16816.F32.BF16 R92, R4.reuse, R58, R32 ;  /* 0x0000003a045c723c */ /* 0x040fe20000041820 */
[----:B------:R-:W-:Y:S01]  /*3cd0*/  IMAD.MOV.U32 R27, RZ, RZ, R43 ;  /* 0x000000ffff1b7224 */ /* 0x000fe200078e002b */
[----:B------:R1:W-:Y:S01]  /*3ce0*/  MUFU.EX2 R168, R2 ;  /* 0x0000000200a87308 */ /* 0x0003e20000000800 */
[----:B----4-:R-:W-:Y:S01]  /*3cf0*/  IMAD.MOV.U32 R52, RZ, RZ, R23 ;  /* 0x000000ffff347224 */ /* 0x010fe200078e0017 */
[----:B------:R-:W-:Y:S01]  /*3d00*/  LDSM.16.MT88.4 R40, [R204+0x4800] ;  /* 0x00480000cc28783b */ /* 0x000fe20000004200 */
[----:B------:R-:W-:Y:S01]  /*3d10*/  LOP3.LUT R23, R15, UR20, R84, 0x96, !PT ;  /* 0x000000140f177c12 */ /* 0x000fe2000f8e9654 */
[----:B------:R-:W-:Y:S01]  /*3d20*/  IMAD.MOV.U32 R113, RZ, RZ, R27 ;  /* 0x000000ffff717224 */ /* 0x000fe200078e001b */
[----:B------:R-:W-:Y:S01]  /*3d30*/  HMMA.16816.F32.BF16 R84, R4, R54, R36 ;  /* 0x000000360454723c */ /* 0x000fe20000041824 */
[----:B------:R-:W3:Y:S01]  /*3d40*/  LDSM.16.MT88.4 R56, [R205+0x4800] ;  /* 0x00480000cd38783b */ /* 0x000ee20000004200 */
[----:B------:R-:W-:-:S02]  /*3d50*/  IMAD.MOV.U32 R27, RZ, RZ, R62 ;  /* 0x000000ffff1b7224 */ /* 0x000fc400078e003e */
[----:B------:R-:W-:Y:S02]  /*3d60*/  IMAD.MOV.U32 R25, RZ, RZ, R107 ;  /* 0x000000ffff197224 */ /* 0x000fe400078e006b */
[----:B------:R-:W-:Y:S02]  /*3d70*/  IMAD.MOV.U32 R62, RZ, RZ, R109 ;  /* 0x000000ffff3e7224 */ /* 0x000fe400078e006d */
[----:B--2---:R-:W-:Y:S02]  /*3d80*/  IMAD.MOV.U32 R55, RZ, RZ, R19 ;  /* 0x000000ffff377224 */ /* 0x004fe400078e0013 */
[----:B------:R-:W-:Y:S01]  /*3d90*/  IMAD.WIDE.U32 R38, R49, -0x2daee0ad, RZ ;  /* 0xd2511f5331267825 */ /* 0x000fe200078e00ff */
[----:B-1----:R-:W-:-:S03]  /*3da0*/  LOP3.LUT R2, R9, UR29, R10, 0x96, !PT ;  /* 0x0000001d09027c12 */ /* 0x002fc6000f8e960a */
[--C-:B------:R-:W-:Y:S01]  /*3db0*/  FFMA.FTZ R10, R199, UR4, -R16.reuse ;  /* 0x00000004c70a7c23 */ /* 0x100fe20008010810 */
[----:B------:R-:W-:Y:S01]  /*3dc0*/  LOP3.LUT R9, R8, 0xffff, RZ, 0xc0, !PT ;  /* 0x0000ffff08097812 */ /* 0x000fe200078ec0ff */
[----:B------:R-:W-:Y:S01]  /*3dd0*/  FFMA.FTZ R8, R130, UR4, -R16 ;  /* 0x0000000482087c23 */ /* 0x000fe20008010810 */
[----:B------:R-:W-:Y:S01]  /*3de0*/  LOP3.LUT R4, R2, 0xffff, RZ, 0xc0, !PT ;  /* 0x0000ffff02047812 */ /* 0x000fe200078ec0ff */
[----:B------:R1:W-:Y:S01]  /*3df0*/  MUFU.EX2 R161, R10 ;  /* 0x0000000a00a17308 */ /* 0x0003e20000000800 */
[----:B------:R-:W-:Y:S01]  /*3e00*/  SHF.R.U32.HI R5, RZ, 0x10, R2 ;  /* 0x00000010ff057819 */ /* 0x000fe20000011602 */
[----:B------:R-:W-:Y:S01]  /*3e10*/  IMAD.MOV.U32 R198, RZ, RZ, R25 ;  /* 0x000000ffffc67224 */ /* 0x000fe200078e0019 */
[----:B------:R-:W-:Y:S01]  /*3e20*/  SHF.R.U32.HI R7, RZ, 0x8, R4 ;  /* 0x00000008ff077819 */ /* 0x000fe20000011604 */
[----:B------:R-:W-:Y:S01]  /*3e30*/  IMAD.MOV.U32 R130, RZ, RZ, R26 ;  /* 0x000000ffff827224 */ /* 0x000fe200078e001a */
[----:B------:R-:W-:Y:S01]  /*3e40*/  LOP3.LUT R4, R5, 0xff, RZ, 0xc0, !PT ;  /* 0x000000ff05047812 */ /* 0x000fe200078ec0ff */
[----:B------:R-:W-:Y:S01]  /*3e50*/  FFMA.FTZ R5, R121, UR4, -R3 ;  /* 0x0000000479057c23 */ /* 0x000fe20008010803 */
[----:B------:R-:W-:Y:S01]  /*3e60*/  F2FP.BF16.F32.PACK_AB R6, R55, R158 ;  /* 0x0000009e3706723e */ /* 0x000fe200000010ff */
[----:B------:R2:W-:Y:S01]  /*3e70*/  MUFU.EX2 R149, R8 ;  /* 0x0000000800957308 */ /* 0x0005e20000000800 */
[----:B------:R-:W-:-:S02]  /*3e80*/  IMAD.MOV.U32 R121, RZ, RZ, R63 ;  /* 0x000000ffff797224 */ /* 0x000fc400078e003f */
[----:B------:R-:W-:Y:S02]  /*3e90*/  IMAD.MOV.U32 R63, RZ, RZ, R108 ;  /* 0x000000ffff3f7224 */ /* 0x000fe400078e006c */
[----:B------:R-:W-:Y:S02]  /*3ea0*/  IMAD.MOV.U32 R26, RZ, RZ, R128 ;  /* 0x000000ffff1a7224 */ /* 0x000fe400078e0080 */
[----:B------:R-:W-:Y:S01]  /*3eb0*/  IMAD.MOV.U32 R128, RZ, RZ, R252 ;  /* 0x000000ffff807224 */ /* 0x000fe200078e00fc */
[----:B------:R4:W5:Y:S01]  /*3ec0*/  MUFU.EX2 R30, R5 ;  /* 0x00000005001e7308 */ /* 0x0009620000000800 */
[----:B-1----:R-:W-:Y:S02]  /*3ed0*/  SHF.R.U32.HI R10, RZ, 0x8, R9 ;  /* 0x00000008ff0a7819 */ /* 0x002fe40000011609 */
[----:B------:R-:W-:Y:S02]  /*3ee0*/  LOP3.LUT R9, R11, 0xff, RZ, 0xc0, !PT ;  /* 0x000000ff0b097812 */ /* 0x000fe400078ec0ff */
[----:B------:R-:W-:-:S02]  /*3ef0*/  PRMT R11, R13, 0x5410, R10 ;  /* 0x000054100d0b7816 */ /* 0x000fc4000000000a */
[----:B------:R-:W-:Y:S01]  /*3f00*/  PRMT R12, R9, 0x5410, R12 ;  /* 0x00005410090c7816 */ /* 0x000fe2000000000c */
[----:B--2---:R-:W-:Y:S01]  /*3f10*/  FFMA.FTZ R8, R131, UR4, -R16 ;  /* 0x0000000483087c23 */ /* 0x004fe20008010810 */
[----:B------:R-:W-:Y:S01]  /*3f20*/  LOP3.LUT R10, R2, 0xff, RZ, 0xc0, !PT ;  /* 0x000000ff020a7812 */ /* 0x000fe200078ec0ff */
[----:B------:R-:W-:Y:S01]  /*3f30*/  IMAD.MOV.U32 R131, RZ, RZ, R47 ;  /* 0x000000ffff837224 */ /* 0x000fe200078e002f */
[----:B------:R-:W-:Y:S01]  /*3f40*/  SHF.R.U32.HI R9, RZ, 0x18, R2 ;  /* 0x00000018ff097819 */ /* 0x000fe20000011602 */
[----:B------:R1:W2:Y:S01]  /*3f50*/  MUFU.EX2 R20, R8 ;  /* 0x0000000800147308 */ /* 0x0002a20000000800 */
[----:B------:R-:W-:Y:S02]  /*3f60*/  HSET2.LE.AND R2, R11, R0, PT ;  /* 0x000000000b027233 */ /* 0x000fe40003803000 */
[----:B----4-:R-:W-:-:S03]  /*3f70*/  F2FP.BF16.F32.PACK_AB R5, R52, R53 ;  /* 0x000000353405723e */ /* 0x010fc600000010ff */
[----:B------:R-:W-:Y:S02]  /*3f80*/  LOP3.LUT R6, R2, R6, RZ, 0xc0, !PT ;  /* 0x0000000602067212 */ /* 0x000fe400078ec0ff */
[----:B------:R-:W-:Y:S01]  /*3f90*/  HSET2.LE.AND R2, R12, R0, PT ;  /* 0x000000000c027233 */ /* 0x000fe20003803000 */
[----:B------:R-:W-:-:S05]  /*3fa0*/  IMAD.WIDE.U32 R12, R50, -0x2daee0ad, RZ ;  /* 0xd2511f53320c7825 */ /* 0x000fca00078e00ff */
[----:B------:R-:W-:Y:S02]  /*3fb0*/  LOP3.LUT R14, R13, UR20, R90, 0x96, !PT ;  /* 0x000000140d0e7c12 */ /* 0x000fe4000f8e965a */
[----:B------:R-:W-:Y:S01]  /*3fc0*/  LOP3.LUT R13, R39, UR18, R12, 0x96, !PT ;  /* 0x00000012270d7c12 */ /* 0x000fe2000f8e960c */
[--C-:B-1----:R-:W-:Y:S01]  /*3fd0*/  FFMA.FTZ R8, R120, UR4, -R3.reuse ;  /* 0x0000000478087c23 */ /* 0x102fe20008010803 */
[----:B------:R-:W-:Y:S02]  /*3fe0*/  IMAD.MOV.U32 R120, RZ, RZ, R46 ;  /* 0x000000ffff787224 */ /* 0x000fe400078e002e */
[----:B------:R-:W-:Y:S01]  /*3ff0*/  FFMA.FTZ R12, R201, UR4, -R3 ;  /* 0x00000004c90c7c23 */ /* 0x000fe20008010803 */
[----:B-----5:R-:W-:Y:S01]  /*4000*/  IMAD.MOV.U32 R201, RZ, RZ, R30 ;  /* 0x000000ffffc97224 */ /* 0x020fe200078e001e */
[----:B------:R1:W-:Y:S02]  /*4010*/  MUFU.EX2 R15, R8 ;  /* 0x00000008000f7308 */ /* 0x0003e40000000800 */
[----:B-1----:R-:W-:Y:S01]  /*4020*/  PRMT R8, R10, 0x5410, R7 ;  /* 0x000054100a087816 */ /* 0x002fe20000000007 */
[----:B------:R-:W-:Y:S01]  /*4030*/  FFMA.FTZ R10, R172, UR4, -R3 ;  /* 0x00000004ac0a7c23 */ /* 0x000fe20008010803 */
[----:B------:R-:W-:Y:S01]  /*4040*/  PRMT R7, R4, 0x5410, R9 ;  /* 0x0000541004077816 */ /* 0x000fe20000000009 */
[----:B------:R-:W-:Y:S01]  /*4050*/  IMAD.MOV.U32 R172, RZ, RZ, R129 ;  /* 0x000000ffffac7224 */ /* 0x000fe200078e0081 */
[----:B------:R-:W-:-:S02]  /*4060*/  F2FP.BF16.F32.PACK_AB R9, R161, R168 ;  /* 0x000000a8a109723e */ /* 0x000fc400000010ff */
[----:B------:R1:W4:Y:S01]  /*4070*/  MUFU.EX2 R19, R10 ;  /* 0x0000000a00137308 */ /* 0x0003220000000800 */
[--C-:B------:R-:W-:Y:S01]  /*4080*/  HSET2.LE.AND R4, R8, R0.reuse, PT ;  /* 0x0000000008047233 */ /* 0x100fe20003803000 */
[----:B------:R-:W-:Y:S01]  /*4090*/  IMAD.MOV.U32 R129, RZ, RZ, R111 ;  /* 0x000000ffff817224 */ /* 0x000fe200078e006f */
[----:B------:R-:W-:Y:S02]  /*40a0*/  HSET2.LE.AND R8, R7, R0, PT ;  /* 0x0000000007087233 */ /* 0x000fe40003803000 */
[----:B--2---:R-:W-:Y:S02]  /*40b0*/  F2FP.BF16.F32.PACK_AB R7, R20, R149 ;  /* 0x000000951407723e */ /* 0x004fe400000010ff */
[----:B------:R-:W-:Y:S02]  /*40c0*/  LOP3.LUT R4, R4, R5, RZ, 0xc0, !PT ;  /* 0x0000000504047212 */ /* 0x000fe400078ec0ff */
[----:B------:R-:W-:Y:S01]  /*40d0*/  LOP3.LUT R7, R2, R7, RZ, 0xc0, !PT ;  /* 0x0000000702077212 */ /* 0x000fe200078ec0ff */
[----:B------:R-:W-:Y:S01]  /*40e0*/  FFMA.FTZ R2, R173, UR4, -R3 ;  /* 0x00000004ad027c23 */ /* 0x000fe20008010803 */
[----:B------:R-:W-:Y:S01]  /*40f0*/  LOP3.LUT R5, R8, R9, RZ, 0xc0, !PT ;  /* 0x0000000908057212 */ /* 0x000fe200078ec0ff */
[----:B------:R-:W-:-:S02]  /*4100*/  IMAD.WIDE.U32 R8, R44, -0x326172a9, RZ ;  /* 0xcd9e8d572c087825 */ /* 0x000fc400078e00ff */
[----:B------:R2:W5:Y:S02]  /*4110*/  MUFU.EX2 R37, R2 ;  /* 0x0000000200257308 */ /* 0x0005640000000800 */
[----:B------:R-:W-:Y:S01]  /*4120*/  IMAD.MOV.U32 R173, RZ, RZ, R110 ;  /* 0x000000ffffad7224 */ /* 0x000fe200078e006e */
[----:B------:R-:W-:Y:S01]  /*4130*/  LOP3.LUT R21, R8, 0xff, RZ, 0xc0, !PT ;  /* 0x000000ff08157812 */ /* 0x000fe200078ec0ff */
[----:B-1----:R-:W-:Y:S01]  /*4140*/  IMAD.WIDE.U32 R10, R45, -0x326172a9, RZ ;  /* 0xcd9e8d572d0a7825 */ /* 0x002fe200078e00ff */
[C---:B---3--:R-:W-:Y:S04]  /*4150*/  HMMA.16816.F32.BF16 R108, R4.reuse, R56, R68 ;  /* 0x00000038046c723c */ /* 0x048fe80000041844 */
[----:B------:R-:W-:Y:S02]  /*4160*/  LOP3.LUT R35, R11, UR19, R104, 0x96, !PT ;  /* 0x000000130b237c12 */ /* 0x000fe4000f8e9668 */
[C---:B------:R-:W-:Y:S01]  /*4170*/  HMMA.16816.F32.BF16 R104, R4.reuse, R40, R76 ;  /* 0x000000280468723c */ /* 0x040fe2000004184c */
[----:B------:R-:W-:Y:S01]  /*4180*/  IMAD.MOV.U32 R71, RZ, RZ, R51 ;  /* 0x000000ffff477224 */ /* 0x000fe200078e0033 */
[----:B------:R-:W-:Y:S01]  /*4190*/  MUFU.EX2 R76, R12 ;  /* 0x0000000c004c7308 */ /* 0x000fe20000000800 */
[----:B------:R-:W-:Y:S01]  /*41a0*/  IMAD.MOV.U32 R70, RZ, RZ, R196 ;  /* 0x000000ffff467224 */ /* 0x000fe200078e00c4 */
[----:B--2---:R-:W-:Y:S01]  /*41b0*/  LOP3.LUT R2, R9, UR29, R10, 0x96, !PT ;  /* 0x0000001d09027c12 */ /* 0x004fe2000f8e960a */
[----:B------:R-:W-:Y:S01]  /*41c0*/  FFMA.FTZ R10, R200, UR4, -R3 ;  /* 0x00000004c80a7c23 */ /* 0x000fe20008010803 */
[----:B------:R-:W-:Y:S01]  /*41d0*/  HMMA.16816.F32.BF16 R72, R4, R42, R72 ;  /* 0x0000002a0448723c */ /* 0x000fe20000041848 */
[----:B------:R-:W-:Y:S01]  /*41e0*/  IMAD.MOV.U32 R77, RZ, RZ, R20 ;  /* 0x000000ffff4d7224 */ /* 0x000fe200078e0014 */
[----:B------:R-:W-:-:S02]  /*41f0*/  SHF.R.U32.HI R20, RZ, 0x10, R8 ;  /* 0x00000010ff147819 */ /* 0x000fc40000011608 */
[----:B------:R1:W2:Y:S01]  /*4200*/  MUFU.EX2 R31, R10 ;  /* 0x0000000a001f7308 */ /* 0x0002a20000000800 */
[----:B----4-:R-:W-:Y:S01]  /*4210*/  IMAD.MOV.U32 R200, RZ, RZ, R19 ;  /* 0x000000ffffc87224 */ /* 0x010fe200078e0013 */
[----:B------:R-:W-:Y:S01]  /*4220*/  SHF.R.U32.HI R19, RZ, 0x18, R8 ;  /* 0x00000018ff137819 */ /* 0x000fe20000011608 */
[----:B------:R-:W-:Y:S01]  /*4230*/  IMAD.MOV.U32 R79, RZ, RZ, R15 ;  /* 0x000000ffff4f7224 */ /* 0x000fe200078e000f */
[----:B------:R-:W-:Y:S01]  /*4240*/  LOP3.LUT R15, R8, 0xffff, RZ, 0xc0, !PT ;  /* 0x0000ffff080f7812 */ /* 0x000fe200078ec0ff */
[----:B------:R-:W-:-:S04]  /*4250*/  IMAD.WIDE.U32 R8, R22, -0x326172a9, RZ ;  /* 0xcd9e8d5716087825 */ /* 0x000fc800078e00ff */
[----:B------:R-:W-:Y:S01]  /*4260*/  IMAD.MOV.U32 R78, RZ, RZ, R24 ;  /* 0x000000ffff4e7224 */ /* 0x000fe200078e0018 */
[C---:B------:R-:W-:Y:S01]  /*4270*/  LOP3.LUT R45, R8.reuse, 0xffff, RZ, 0xc0, !PT ;  /* 0x0000ffff082d7812 */ /* 0x040fe200078ec0ff */
[----:B------:R-:W-:Y:S01]  /*4280*/  IMAD.WIDE.U32 R24, R125, -0x326172a9, RZ ;  /* 0xcd9e8d577d187825 */ /* 0x000fe200078e00ff */
[----:B------:R-:W-:Y:S02]  /*4290*/  LOP3.LUT R51, R8, 0xff, RZ, 0xc0, !PT ;  /* 0x000000ff08337812 */ /* 0x000fe400078ec0ff */
[----:B------:R-:W-:Y:S01]  /*42a0*/  SHF.R.U32.HI R50, RZ, 0x10, R8 ;  /* 0x00000010ff327819 */ /* 0x000fe20000011608 */
[----:B------:R-:W-:Y:S01]  /*42b0*/  IMAD.MOV.U32 R101, RZ, RZ, R200 ;  /* 0x000000ffff657224 */ /* 0x000fe200078e00c8 */
[----:B------:R-:W-:Y:S01]  /*42c0*/  SHF.R.U32.HI R49, RZ, 0x18, R8 ;  /* 0x00000018ff317819 */ /* 0x000fe20000011608 */
[----:B-1----:R-:W-:Y:S01]  /*42d0*/  IMAD.WIDE.U32 R10, R23, -0x326172a9, RZ ;  /* 0xcd9e8d57170a7825 */ /* 0x002fe200078e00ff */
[----:B------:R-:W-:-:S03]  /*42e0*/  SHF.R.U32.HI R8, RZ, 0x10, R2 ;  /* 0x00000010ff087819 */ /* 0x000fc60000011602 */
[----:B-----5:R-:W-:Y:S01]  /*42f0*/  IMAD.MOV.U32 R23, RZ, RZ, R37 ;  /* 0x000000ffff177224 */ /* 0x020fe200078e0025 */
[----:B------:R-:W-:Y:S01]  /*4300*/  LOP3.LUT R36, R11, UR19, R88, 0x96, !PT ;  /* 0x000000130b247c12 */ /* 0x000fe2000f8e9658 */
[----:B------:R-:W-:Y:S01]  /*4310*/  IMAD.MOV.U32 R37, RZ, RZ, R197 ;  /* 0x000000ffff257224 */ /* 0x000fe200078e00c5 */
[----:B------:R-:W-:Y:S01]  /*4320*/  HMMA.16816.F32.BF16 R88, R4, R58, R64 ;  /* 0x0000003a0458723c */ /* 0x000fe20000041840 */
[----:B------:R-:W-:Y:S01]  /*4330*/  LOP3.LUT R32, R9, UR29, R10, 0x96, !PT ;  /* 0x0000001d09207c12 */ /* 0x000fe2000f8e960a */
[--C-:B------:R-:W-:Y:S01]  /*4340*/  FFMA.FTZ R10, R176, UR4, -R3.reuse ;  /* 0x00000004b00a7c23 */ /* 0x100fe20008010803 */
[----:B------:R-:W-:Y:S01]  /*4350*/  FFMA.FTZ R9, R177, UR4, -R3 ;  /* 0x00000004b1097c23 */ /* 0x000fe20008010803 */
[----:B--2---:R-:W-:Y:S02]  /*4360*/  IMAD.MOV.U32 R176, RZ, RZ, R31 ;  /* 0x000000ffffb07224 */ /* 0x004fe400078e001f */
[----:B------:R1:W2:Y:S01]  /*4370*/  MUFU.EX2 R67, R10 ;  /* 0x0000000a00437308 */ /* 0x0002a20000000800 */
[----:B------:R-:W-:-:S04]  /*4380*/  IMAD.WIDE.U32 R6, R14, -0x326172a9, RZ ;  /* 0xcd9e8d570e067825 */ /* 0x000fc800078e00ff */
[----:B------:R-:W-:Y:S01]  /*4390*/  IMAD.WIDE.U32 R4, R13, -0x326172a9, RZ ;  /* 0xcd9e8d570d047825 */ /* 0x000fe200078e00ff */
[----:B------:R-:W-:Y:S02]  /*43a0*/  LOP3.LUT R34, R7, UR19, R100, 0x96, !PT ;  /* 0x0000001307227c12 */ /* 0x000fe4000f8e9664 */
[----:B------:R-:W-:Y:S01]  /*43b0*/  SHF.R.U32.HI R7, RZ, 0x8, R15 ;  /* 0x00000008ff077819 */ /* 0x000fe2000001160f */
[----:B------:R3:W4:Y:S01]  /*43c0*/  MUFU.EX2 R54, R9 ;  /* 0x0000000900367308 */ /* 0x0007220000000800 */
[----:B------:R-:W-:Y:S01]  /*43d0*/  LOP3.LUT R22, R5, UR29, R6, 0x96, !PT ;  /* 0x0000001d05167c12 */ /* 0x000fe2000f8e9606 */
[----:B------:R-:W-:Y:S01]  /*43e0*/  IMAD.MOV.U32 R177, RZ, RZ, R79 ;  /* 0x000000ffffb17224 */ /* 0x000fe200078e004f */
[----:B------:R-:W-:Y:S01]  /*43f0*/  LOP3.LUT R39, R4, 0xffff, RZ, 0xc0, !PT ;  /* 0x0000ffff04277812 */ /* 0x000fe200078ec0ff */
[--C-:B------:R-:W-:Y:S01]  /*4400*/  FFMA.FTZ R5, R212, UR4, -R3.reuse ;  /* 0x00000004d4057c23 */ /* 0x100fe20008010803 */
[----:B------:R-:W-:Y:S01]  /*4410*/  LOP3.LUT R47, R4, 0xff, RZ, 0xc0, !PT ;  /* 0x000000ff042f7812 */ /* 0x000fe200078ec0ff */
[----:B------:R-:W-:Y:S01]  /*4420*/  IMAD.MOV.U32 R79, RZ, RZ, R210 ;  /* 0x000000ffff4f7224 */ /* 0x000fe200078e00d2 */
[--C-:B------:R-:W-:Y:S01]  /*4430*/  SHF.R.U32.HI R44, RZ, 0x10, R4.reuse ;  /* 0x00000010ff2c7819 */ /* 0x100fe20000011604 */
[----:B------:R5:W5:Y:S01]  /*4440*/  MUFU.EX2 R33, R5 ;  /* 0x0000000500217308 */ /* 0x000b620000000800 */
[----:B------:R-:W-:Y:S01]  /*4450*/  SHF.R.U32.HI R46, RZ, 0x18, R4 ;  /* 0x00000018ff2e7819 */ /* 0x000fe20000011604 */
[----:B------:R-:W-:Y:S01]  /*4460*/  FFMA.FTZ R4, R213, UR4, -R3 ;  /* 0x00000004d5047c23 */ /* 0x000fe20008010803 */
[----:B------:R-:W-:Y:S01]  /*4470*/  LOP3.LUT R6, R20, 0xff, RZ, 0xc0, !PT ;  /* 0x000000ff14067812 */ /* 0x000fe200078ec0ff */
[----:B------:R-:W-:Y:S01]  /*4480*/  IMAD.MOV.U32 R64, RZ, RZ, R55 ;  /* 0x000000ffff407224 */ /* 0x000fe200078e0037 */
[----:B-1----:R-:W-:Y:S01]  /*4490*/  LOP3.LUT R10, R2, 0xff, RZ, 0xc0, !PT ;  /* 0x000000ff020a7812 */ /* 0x002fe200078ec0ff */
[----:B------:R-:W-:Y:S01]  /*44a0*/  IMAD.MOV.U32 R55, RZ, RZ, R211 ;  /* 0x000000ffff377224 */ /* 0x000fe200078e00d3 */
[----:B------:R-:W-:Y:S01]  /*44b0*/  PRMT R13, R21, 0x5410, R7 ;  /* 0x00005410150d7816 */ /* 0x000fe20000000007 */
[----:B------:R1:W-:Y:S01]  /*44c0*/  MUFU.EX2 R66, R4 ;  /* 0x0000000400427308 */ /* 0x0003e20000000800 */
[----:B---3--:R-:W-:Y:S01]  /*44d0*/  SHF.R.U32.HI R9, RZ, 0x18, R2 ;  /* 0x00000018ff097819 */ /* 0x008fe20000011602 */
[----:B--2---:R-:W-:Y:S01]  /*44e0*/  IMAD.MOV.U32 R125, RZ, RZ, R67 ;  /* 0x000000ffff7d7224 */ /* 0x004fe200078e0043 */
[----:B------:R-:W-:Y:S01]  /*44f0*/  PRMT R15, R6, 0x5410, R19 ;  /* 0x00005410060f7816 */ /* 0x000fe20000000013 */
[----:B------:R-:W-:-:S04]  /*4500*/  IMAD.WIDE.U32 R6, R133, -0x2daee0ad, RZ ;  /* 0xd2511f5385067825 */ /* 0x000fc800078e00ff */
[----:B----4-:R-:W-:Y:S01]  /*4510*/  IMAD.MOV.U32 R133, RZ, RZ, R54 ;  /* 0x000000ffff857224 */ /* 0x010fe200078e0036 */
[----:B-----5:R-:W-:Y:S01]  /*4520*/  LOP3.LUT R5, R2, 0xffff, RZ, 0xc0, !PT ;  /* 0x0000ffff02057812 */ /* 0x020fe200078ec0ff */
[----:B------:R-:W-:Y:S01]  /*4530*/  IMAD.MOV.U32 R54, RZ, RZ, R27 ;  /* 0x000000ffff367224 */ /* 0x000fe200078e001b */
[----:B------:R-:W-:Y:S01]  /*4540*/  LOP3.LUT R2, R8, 0xff, RZ, 0xc0, !PT ;  /* 0x000000ff08027812 */ /* 0x000fe200078ec0ff */
[----:B------:R-:W-:Y:S01]  /*4550*/  IMAD.MOV.U32 R61, RZ, RZ, R133 ;  /* 0x000000ffff3d7224 */ /* 0x000fe200078e0085 */
[----:B------:R-:W-:Y:S01]  /*4560*/  LOP3.LUT R11, R7, UR24, R60, 0x96, !PT ;  /* 0x00000018070b7c12 */ /* 0x000fe2000f8e963c */
[----:B------:R-:W-:Y:S01]  /*4570*/  FFMA.FTZ R7, R181, UR4, -R3 ;  /* 0x00000004b5077c23 */ /* 0x000fe20008010803 */
[----:B------:R-:W-:Y:S01]  /*4580*/  PRMT R20, R2, 0x5410, R9 ;  /* 0x0000541002147816 */ /* 0x000fe20000000009 */
[----:B------:R-:W-:Y:S01]  /*4590*/  IMAD.WIDE.U32 R8, R124, -0x326172a9, RZ ;  /* 0xcd9e8d577c087825 */ /* 0x000fe200078e00ff */
[----:B-1----:R-:W-:-:S03]  /*45a0*/  SHF.R.U32.HI R4, RZ, 0x8, R5 ;  /* 0x00000008ff047819 */ /* 0x002fc60000011605 */
[----:B------:R-:W-:Y:S01]  /*45b0*/  FFMA.FTZ R5, R180, UR4, -R3 ;  /* 0x00000004b4057c23 */ /* 0x000fe20008010803 */
[----:B------:R-:W-:Y:S01]  /*45c0*/  MUFU.EX2 R252, R7 ;  /* 0x0000000700fc7308 */ /* 0x000fe20000000800 */
[----:B------:R-:W-:Y:S01]  /*45d0*/  IMAD.MOV.U32 R180, RZ, RZ, R33 ;  /* 0x000000ffffb47224 */ /* 0x000fe200078e0021 */
[----:B------:R-:W-:Y:S01]  /*45e0*/  PRMT R12, R10, 0x5410, R4 ;  /* 0x000054100a0c7816 */ /* 0x000fe20000000004 */
[----:B------:R-:W-:-:S04]  /*45f0*/  IMAD.WIDE.U32 R10, R11, -0x326172a9, RZ ;  /* 0xcd9e8d570b0a7825 */ /* 0x000fc800078e00ff */
[----:B------:R-:W-:Y:S01]  /*4600*/  IMAD.MOV.U32 R67, RZ, RZ, R54 ;  /* 0x000000ffff437224 */ /* 0x000fe200078e0036 */
[----:B------:R1:W2:Y:S02]  /*4610*/  MUFU.EX2 R65, R5 ;  /* 0x0000000500417308 */ /* 0x0002a40000000800 */
[----:B-1----:R-:W-:-:S05]  /*4620*/  IMAD.WIDE.U32 R4, R132, -0x2daee0ad, RZ ;  /* 0xd2511f5384047825 */ /* 0x002fca00078e00ff */
[----:B------:R-:W-:Y:S01]  /*4630*/  LOP3.LUT R2, R5, UR22, R6, 0x96, !PT ;  /* 0x0000001605027c12 */ /* 0x000fe2000f8e9606 */
[----:B------:R-:W-:Y:S01]  /*4640*/  FFMA.FTZ R6, R170, UR4, -R18 ;  /* 0x00000004aa067c23 */ /* 0x000fe20008010812 */
[----:B------:R-:W-:Y:S02]  /*4650*/  LOP3.LUT R5, R9, UR23, R48, 0x96, !PT ;  /* 0x0000001709057c12 */ /* 0x000fe4000f8e9630 */
[----:B------:R-:W-:Y:S01]  /*4660*/  LOP3.LUT R9, R25, UR21, R8, 0x96, !PT ;  /* 0x0000001519097c12 */ /* 0x000fe2000f8e9608 */
[----:B------:R-:W-:-:S04]  /*4670*/  IMAD.WIDE.U32 R28, R2, -0x326172a9, RZ ;  /* 0xcd9e8d57021c7825 */ /* 0x000fc800078e00ff */
[----:B------:R-:W-:Y:S01]  /*4680*/  FFMA.FTZ R2, R171, UR4, -R18 ;  /* 0x00000004ab027c23 */ /* 0x000fe20008010812 */
[----:B------:R1:W-:Y:S01]  /*4690*/  MUFU.EX2 R199, R6 ;  /* 0x0000000600c77308 */ /* 0x0003e20000000800 */
[----:B------:R-:W-:Y:S01]  /*46a0*/  LOP3.LUT R8, R11, UR23, R48, 0x96, !PT ;  /* 0x000000170b087c12 */ /* 0x000fe2000f8e9630 */
[----:B------:R-:W-:Y:S01]  /*46b0*/  IMAD.MOV.U32 R171, RZ, RZ, R71 ;  /* 0x000000ffffab7224 */ /* 0x000fe200078e0047 */
[----:B------:R-:W-:Y:S01]  /*46c0*/  LOP3.LUT R10, R29, UR21, R10, 0x96, !PT ;  /* 0x000000151d0a7c12 */ /* 0x000fe2000f8e960a */
[----:B------:R-:W-:Y:S02]  /*46d0*/  IMAD.MOV.U32 R71, RZ, RZ, R77 ;  /* 0x000000ffff477224 */ /* 0x000fe400078e004d */
[----:B------:R-:W-:Y:S02]  /*46e0*/  IMAD.MOV.U32 R77, RZ, RZ, R113 ;  /* 0x000000ffff4d7224 */ /* 0x000fe400078e0071 */
[----:B------:R-:W-:Y:S02]  /*46f0*/  IMAD.MOV.U32 R113, RZ, RZ, R198 ;  /* 0x000000ffff717224 */ /* 0x000fe400078e00c6 */
[----:B------:R-:W-:Y:S01]  /*4700*/  IMAD.WIDE.U32 R30, R9, -0x2daee0ad, RZ ;  /* 0xd2511f53091e7825 */ /* 0x000fe200078e00ff */
[----:B------:R3:W4:Y:S03]  /*4710*/  MUFU.EX2 R198, R2 ;  /* 0x0000000200c67308 */ /* 0x0007260000000800 */
[----:B------:R-:W-:-:S04]  /*4720*/  IMAD.WIDE.U32 R68, R10, -0x2daee0ad, RZ ;  /* 0xd2511f530a447825 */ /* 0x000fc800078e00ff */
[----:B-1----:R-:W-:-:S04]  /*4730*/  IMAD.WIDE.U32 R6, R5, -0x2daee0ad, RZ ;  /* 0xd2511f5305067825 */ /* 0x002fc800078e00ff */
[----:B------:R-:W-:Y:S01]  /*4740*/  FFMA.FTZ R5, R119, UR4, -R18 ;  /* 0x0000000477057c23 */ /* 0x000fe20008010812 */
[----:B------:R-:W-:Y:S01]  /*4750*/  IMAD.MOV.U32 R100, RZ, RZ, R71 ;  /* 0x000000ffff647224 */ /* 0x000fe200078e0047 */
[----:B------:R-:W-:Y:S02]  /*4760*/  LOP3.LUT R19, R7, UR20, R102, 0x96, !PT ;  /* 0x0000001407137c12 */ /* 0x000fe4000f8e9666 */
[----:B------:R1:W-:Y:S01]  /*4770*/  MUFU.EX2 R197, R5 ;  /* 0x0000000500c57308 */ /* 0x0003e20000000800 */
[----:B------:R-:W-:Y:S01]  /*4780*/  LOP3.LUT R11, R31, UR18, R6, 0x96, !PT ;  /* 0x000000121f0b7c12 */ /* 0x000fe2000f8e9606 */
[----:B------:R-:W-:-:S04]  /*4790*/  IMAD.WIDE.U32 R6, R8, -0x2daee0ad, RZ ;  /* 0xd2511f5308067825 */ /* 0x000fc800078e00ff */
[----:B---3--:R-:W-:Y:S01]  /*47a0*/  FFMA.FTZ R2, R118, UR4, -R18 ;  /* 0x0000000476027c23 */ /* 0x008fe20008010812 */
[----:B------:R-:W-:Y:S01]  /*47b0*/  IMAD.MOV.U32 R71, RZ, RZ, R173 ;  /* 0x000000ffff477224 */ /* 0x000fe200078e00ad */
[----:B------:R-:W-:Y:S02]  /*47c0*/  LOP3.LUT R9, R7, UR20, R4, 0x96, !PT ;  /* 0x0000001407097c12 */ /* 0x000fe4000f8e9604 */
[----:B------:R3:W5:Y:S01]  /*47d0*/  MUFU.EX2 R196, R2 ;  /* 0x0000000200c47308 */ /* 0x0007620000000800 */
[----:B------:R-:W-:Y:S01]  /*47e0*/  F2FP.BF16.F32.PACK_AB R4, R171, R159 ;  /* 0x0000009fab04723e */ /* 0x000fe200000010ff */
[----:B------:R-:W-:Y:S01]  /*47f0*/  IMAD.MOV.U32 R173, RZ, RZ, R26 ;  /* 0x000000ffffad7224 */ /* 0x000fe200078e001a */
[----:B------:R-:W-:Y:S01]  /*4800*/  LOP3.LUT R8, R69, UR18, R6, 0x96, !PT ;  /* 0x0000001245087c12 */ /* 0x000fe2000f8e9606 */
[----:B------:R-:W-:-:S04]  /*4810*/  IMAD.WIDE.U32 R6, R19, -0x326172a9, RZ ;  /* 0xcd9e8d5713067825 */ /* 0x000fc800078e00ff */
[----:B------:R-:W-:Y:S02]  /*4820*/  IMAD.MOV.U32 R133, RZ, RZ, R100 ;  /* 0x000000ffff857224 */ /* 0x000fe400078e0064 */
[----:B-1----:R-:W-:Y:S01]  /*4830*/  FFMA.FTZ R5, R216, UR4, -R3 ;  /* 0x00000004d8057c23 */ /* 0x002fe20008010803 */
[----:B--2---:R-:W-:Y:S01]  /*4840*/  IMAD.MOV.U32 R216, RZ, RZ, R65 ;  /* 0x000000ffffd87224 */ /* 0x004fe200078e0041 */
[----:B------:R-:W-:Y:S01]  /*4850*/  LOP3.LUT R19, R7, UR19, R24, 0x96, !PT ;  /* 0x0000001307137c12 */ /* 0x000fe2000f8e9618 */
[----:B------:R-:W-:Y:S01]  /*4860*/  IMAD.MOV.U32 R65, RZ, RZ, R23 ;  /* 0x000000ffff417224 */ /* 0x000fe200078e0017 */
[----:B------:R1:W-:Y:S01]  /*4870*/  MUFU.EX2 R213, R5 ;  /* 0x0000000500d57308 */ /* 0x0003e20000000800 */
[----:B------:R-:W-:Y:S02]  /*4880*/  IMAD.MOV.U32 R170, RZ, RZ, R133 ;  /* 0x000000ffffaa7224 */ /* 0x000fe400078e0085 */
[----:B------:R-:W-:Y:S01]  /*4890*/  IMAD.MOV.U32 R133, RZ, RZ, R62 ;  /* 0x000000ffff857224 */ /* 0x000fe200078e003e */
[----:B---3--:R-:W-:Y:S01]  /*48a0*/  HSET2.LE.AND R2, R13, R0, PT ;  /* 0x000000000d027233 */ /* 0x008fe20003803000 */
[----:B------:R-:W-:-:S04]  /*48b0*/  IMAD.MOV.U32 R119, RZ, RZ, R170 ;  /* 0x000000ffff777224 */ /* 0x000fc800078e00aa */
[----:B------:R-:W-:Y:S02]  /*48c0*/  LOP3.LUT R14, R2, R4, RZ, 0xc0, !PT ;  /* 0x00000004020e7212 */ /* 0x000fe400078ec0ff */
[----:B------:R-:W-:Y:S02]  /*48d0*/  HSET2.LE.AND R2, R15, R0, PT ;  /* 0x000000000f027233 */ /* 0x000fe40003803000 */
[----:B----4-:R-:W-:-:S04]  /*48e0*/  F2FP.BF16.F32.PACK_AB R4, R198, R199 ;  /* 0x000000c7c604723e */ /* 0x010fc800000010ff */
[----:B------:R-:W-:Y:S01]  /*48f0*/  LOP3.LUT R15, R2, R4, RZ, 0xc0, !PT ;  /* 0x00000004020f7212 */ /* 0x000fe200078ec0ff */
[----:B-1----:R-:W-:Y:S01]  /*4900*/  FFMA.FTZ R5, R217, UR4, -R3 ;  /* 0x00000004d9057c23 */ /* 0x002fe20008010803 */
[--C-:B------:R-:W-:Y:S01]  /*4910*/  HSET2.LE.AND R2, R12, R0.reuse, PT ;  /* 0x000000000c027233 */ /* 0x100fe20003803000 */
[----:B------:R-:W-:Y:S01]  /*4920*/  IMAD.MOV.U32 R217, RZ, RZ, R66 ;  /* 0x000000ffffd97224 */ /* 0x000fe200078e0042 */
[----:B------:R-:W-:Y:S01]  /*4930*/  F2FP.BF16.F32.PACK_AB R4, R169, R78 ;  /* 0x0000004ea904723e */ /* 0x000fe200000010ff */
[----:B------:R1:W-:Y:S01]  /*4940*/  MUFU.EX2 R212, R5 ;  /* 0x0000000500d47308 */ /* 0x0003e20000000800 */
[----:B------:R-:W-:Y:S02]  /*4950*/  IMAD.MOV.U32 R66, RZ, RZ, R201 ;  /* 0x000000ffff427224 */ /* 0x000fe400078e00c9 */
[----:B------:R-:W-:Y:S02]  /*4960*/  LOP3.LUT R12, R2, R4, RZ, 0xc0, !PT ;  /* 0x00000004020c7212 */ /* 0x000fe400078ec0ff */
[----:B------:R-:W-:Y:S01]  /*4970*/  HSET2.LE.AND R2, R20, R0, PT ;  /* 0x0000000014027233 */ /* 0x000fe20003803000 */
[----:B------:R-:W-:Y:S01]  /*4980*/  IMAD.MOV.U32 R100, RZ, RZ, R66 ;  /* 0x000000ffff647224 */ /* 0x000fe200078e0042 */
[----:B-----5:R-:W-:Y:S01]  /*4990*/  F2FP.BF16.F32.PACK_AB R4, R197, R196 ;  /* 0x000000c4c504723e */ /* 0x020fe200000010ff */
[----:B------:R-:W-:-:S02]  /*49a0*/  IMAD.MOV.U32 R66, RZ, RZ, R76 ;  /* 0x000000ffff427224 */ /* 0x000fc400078e004c */
[----:B------:R-:W-:Y:S01]  /*49b0*/  IMAD.MOV.U32 R76, RZ, RZ, R37 ;  /* 0x000000ffff4c7224 */ /* 0x000fe200078e0025 */
[----:B------:R-:W-:Y:S01]  /*49c0*/  LOP3.LUT R13, R2, R4, RZ, 0xc0, !PT ;  /* 0x00000004020d7212 */ /* 0x000fe200078ec0ff */
[----:B------:R-:W-:Y:S01]  /*49d0*/  FFMA.FTZ R2, R189, UR4, -R3 ;  /* 0x00000004bd027c23 */ /* 0x000fe20008010803 */
[----:B------:R-:W-:Y:S02]  /*49e0*/  IMAD.MOV.U32 R124, RZ, RZ, R66 ;  /* 0x000000ffff7c7224 */ /* 0x000fe400078e0042 */
[----:B------:R-:W-:Y:S01]  /*49f0*/  IMAD.MOV.U32 R66, RZ, RZ, R55 ;  /* 0x000000ffff427224 */ /* 0x000fe200078e0037 */
[----:B------:R2:W-:Y:S01]  /*4a00*/  MUFU.EX2 R210, R2 ;  /* 0x0000000200d27308 */ /* 0x0005e20000000800 */
[----:B-1----:R-:W-:Y:S01]  /*4a10*/  FFMA.FTZ R5, R188, UR4, -R3 ;  /* 0x00000004bc057c23 */ /* 0x002fe20008010803 */
[----:B------:R-:W-:Y:S01]  /*4a20*/  HMMA.16816.F32.BF16 R80, R12, R40, R80 ;  /* 0x000000280c50723c */ /* 0x000fe20000041850 */
[----:B------:R-:W-:Y:S02]  /*4a30*/  IMAD.MOV.U32 R10, RZ, RZ, R124 ;  /* 0x000000ffff0a7224 */ /* 0x000fe400078e007c */
[----:B------:R-:W-:-:S02]  /*4a40*/  IMAD.MOV.U32 R124, RZ, RZ, R177 ;  /* 0x000000ffff7c7224 */ /* 0x000fc400078e00b1 */
[----:B------:R-:W-:Y:S01]  /*4a50*/  IMAD.MOV.U32 R60, RZ, RZ, R100 ;  /* 0x000000ffff3c7224 */ /* 0x000fe200078e0064 */
[----:B------:R1:W-:Y:S03]  /*4a60*/  MUFU.EX2 R211, R5 ;  /* 0x0000000500d37308 */ /* 0x0003e60000000800 */
[----:B------:R-:W-:Y:S02]  /*4a70*/  IMAD.MOV.U32 R102, RZ, RZ, R60 ;  /* 0x000000ffff667224 */ /* 0x000fe400078e003c */
[----:B--2---:R-:W-:-:S04]  /*4a80*/  FFMA.FTZ R2, R184, UR4, -R3 ;  /* 0x00000004b8027c23 */ /* 0x004fc80008010803 */
[----:B------:R2:W-:Y:S01]  /*4a90*/  MUFU.EX2 R201, R2 ;  /* 0x0000000200c97308 */ /* 0x0005e20000000800 */
[----:B-1----:R-:W-:-:S05]  /*4aa0*/  IMAD.WIDE.U32 R4, R11, -0x326172a9, RZ ;  /* 0xcd9e8d570b047825 */ /* 0x002fca00078e00ff */
[----:B------:R-:W-:Y:S01]  /*4ab0*/  LOP3.LUT R21, R5, UR29, R6, 0x96, !PT ;  /* 0x0000001d05157c12 */ /* 0x000fe2000f8e9606 */
[----:B------:R-:W-:Y:S01]  /*4ac0*/  IMAD.WIDE.U32 R6, R9, -0x326172a9, RZ ;  /* 0xcd9e8d5709067825 */ /* 0x000fe200078e00ff */
[C---:B------:R-:W-:Y:S02]  /*4ad0*/  LOP3.LUT R23, R4.reuse, 0xffff, RZ, 0xc0, !PT ;  /* 0x0000ffff04177812 */ /* 0x040fe400078ec0ff */
[----:B------:R-:W-:Y:S02]  /*4ae0*/  LOP3.LUT R27, R4, 0xff, RZ, 0xc0, !PT ;  /* 0x000000ff041b7812 */ /* 0x000fe400078ec0ff */
[--C-:B------:R-:W-:Y:S01]  /*4af0*/  SHF.R.U32.HI R26, RZ, 0x10, R4.reuse ;  /* 0x00000010ff1a7819 */ /* 0x100fe20000011604 */
[----:B--2---:R-:W-:Y:S01]  /*4b00*/  FFMA.FTZ R2, R185, UR4, -R3 ;  /* 0x00000004b9027c23 */ /* 0x004fe20008010803 */
[----:B------:R-:W-:Y:S01]  /*4b10*/  SHF.R.U32.HI R25, RZ, 0x18, R4 ;  /* 0x00000018ff197819 */ /* 0x000fe20000011604 */
[----:B------:R-:W-:Y:S01]  /*4b20*/  IMAD.WIDE.U32 R4, R8, -0x326172a9, RZ ;  /* 0xcd9e8d5708047825 */ /* 0x000fe200078e00ff */
[----:B------:R-:W-:Y:S01]  /*4b30*/  LOP3.LUT R33, R7, UR19, R28, 0x96, !PT ;  /* 0x0000001307217c12 */ /* 0x000fe2000f8e961c */
[----:B------:R1:W-:Y:S01]  /*4b40*/  MUFU.EX2 R200, R2 ;  /* 0x0000000200c87308 */ /* 0x0003e20000000800 */
[----:B------:R-:W-:-:S02]  /*4b50*/  LOP3.LUT R37, R4, 0xffff, RZ, 0xc0, !PT ;  /* 0x0000ffff04257812 */ /* 0x000fc400078ec0ff */
[----:B------:R-:W-:Y:S02]  /*4b60*/  LOP3.LUT R41, R4, 0xff, RZ, 0xc0, !PT ;  /* 0x000000ff04297812 */ /* 0x000fe400078ec0ff */
[----:B------:R-:W-:Y:S02]  /*4b70*/  SHF.R.U32.HI R40, RZ, 0x10, R4 ;  /* 0x00000010ff287819 */ /* 0x000fe40000011604 */
[----:B------:R-:W-:Y:S01]  /*4b80*/  LOP3.LUT R24, R5, UR29, R6, 0x96, !PT ;  /* 0x0000001d05187c12 */ /* 0x000fe2000f8e9606 */
[----:B------:R-:W-:Y:S01]  /*4b90*/  IMAD.WIDE.U32 R6, R36, -0x2daee0ad, RZ ;  /* 0xd2511f5324067825 */ /* 0x000fe200078e00ff */
[----:B------:R-:W-:-:S03]  /*4ba0*/  LOP3.LUT R5, R44, 0xff, RZ, 0xc0, !PT ;  /* 0x000000ff2c057812 */ /* 0x000fc600078ec0ff */
[----:B-1----:R-:W-:Y:S01]  /*4bb0*/  FFMA.FTZ R2, R192, UR4, -R3 ;  /* 0x00000004c0027c23 */ /* 0x002fe20008010803 */
[----:B------:R-:W-:Y:S02]  /*4bc0*/  IMAD.MOV.U32 R192, RZ, RZ, R180 ;  /* 0x000000ffffc07224 */ /* 0x000fe400078e00b4 */
[----:B------:R-:W-:Y:S01]  /*4bd0*/  IMAD.MOV.U32 R180, RZ, RZ, R65 ;  /* 0x000000ffffb47224 */ /* 0x000fe200078e0041 */
[----:B------:R1:W-:Y:S01]  /*4be0*/  MUFU.EX2 R189, R2 ;  /* 0x0000000200bd7308 */ /* 0x0003e20000000800 */
[----:B------:R-:W-:Y:S02]  /*4bf0*/  IMAD.MOV.U32 R65, RZ, RZ, R176 ;  /* 0x000000ffff417224 */ /* 0x000fe400078e00b0 */
[----:B------:R-:W-:Y:S01]  /*4c00*/  IMAD.MOV.U32 R176, RZ, RZ, R52 ;  /* 0x000000ffffb07224 */ /* 0x000fe200078e0034 */
[----:B------:R-:W-:Y:S01]  /*4c10*/  SHF.R.U32.HI R52, RZ, 0x18, R4 ;  /* 0x00000018ff347819 */ /* 0x000fe20000011604 */
[----:B------:R-:W-:Y:S01]  /*4c20*/  FFMA.FTZ R4, R193, UR4, -R3 ;  /* 0x00000004c1047c23 */ /* 0x000fe20008010803 */
[----:B------:R-:W-:-:S02]  /*4c30*/  IMAD.MOV.U32 R132, RZ, RZ, R65 ;  /* 0x000000ffff847224 */ /* 0x000fc400078e0041 */
[----:B------:R-:W-:Y:S01]  /*4c40*/  IMAD.MOV.U32 R65, RZ, RZ, R76 ;  /* 0x000000ffff417224 */ /* 0x000fe200078e004c */
[----:B------:R2:W-:Y:S01]  /*4c50*/  MUFU.EX2 R188, R4 ;  /* 0x0000000400bc7308 */ /* 0x0005e20000000800 */
[----:B------:R-:W-:Y:S02]  /*4c60*/  IMAD.MOV.U32 R193, RZ, RZ, R61 ;  /* 0x000000ffffc17224 */ /* 0x000fe400078e003d */
[----:B------:R-:W-:Y:S02]  /*4c70*/  IMAD.MOV.U32 R61, RZ, RZ, R180 ;  /* 0x000000ffff3d7224 */ /* 0x000fe400078e00b4 */
[----:B------:R-:W-:Y:S02]  /*4c80*/  IMAD.MOV.U32 R118, RZ, RZ, R132 ;  /* 0x000000ffff767224 */ /* 0x000fe400078e0084 */
[----:B------:R-:W-:Y:S02]  /*4c90*/  IMAD.MOV.U32 R48, RZ, RZ, R61 ;  /* 0x000000ffff307224 */ /* 0x000fe400078e003d */
[----:B-1----:R-:W-:-:S04]  /*4ca0*/  IMAD.WIDE.U32 R2, R35, -0x2daee0ad, RZ ;  /* 0xd2511f5323027825 */ /* 0x002fc800078e00ff */
[----:B------:R-:W-:Y:S01]  /*4cb0*/  IMAD.MOV.U32 R11, RZ, RZ, R48 ;  /* 0x000000ffff0b7224 */ /* 0x000fe200078e0030 */
[----:B------:R-:W-:Y:S01]  /*4cc0*/  LOP3.LUT R20, R3, UR28, R114, 0x96, !PT ;  /* 0x0000001c03147c12 */ /* 0x000fe2000f8e9672 */
[----:B------:R-:W-:Y:S01]  /*4cd0*/  IMAD.MOV.U32 R132, RZ, RZ, R64 ;  /* 0x000000ffff847224 */ /* 0x000fe200078e0040 */
[----:B------:R-:W-:Y:S01]  /*4ce0*/  LOP3.LUT R35, R2, 0xffff, RZ, 0xc0, !PT ;  /* 0x0000ffff02237812 */ /* 0x000fe200078ec0ff */
[----:B--2---:R-:W-:Y:S01]  /*4cf0*/  FFMA.FTZ R4, R122, UR4, -R18 ;  /* 0x000000047a047c23 */ /* 0x004fe20008010812 */
[----:B------:R-:W-:Y:S01]  /*4d00*/  LOP3.LUT R54, R2, 0xff, RZ, 0xc0, !PT ;  /* 0x000000ff02367812 */ /* 0x000fe200078ec0ff */
[----:B------:R-:W-:Y:S01]  /*4d10*/  IMAD.MOV.U32 R48, RZ, RZ, R124 ;  /* 0x000000ffff307224 */ /* 0x000fe200078e007c */
[--C-:B------:R-:W-:Y:S01]  /*4d20*/  SHF.R.U32.HI R55, RZ, 0x10, R2.reuse ;  /* 0x00000010ff377819 */ /* 0x100fe20000011602 */
[----:B------:R1:W-:Y:S01]  /*4d30*/  MUFU.EX2 R185, R4 ;  /* 0x0000000400b97308 */ /* 0x0003e20000000800 */
[----:B------:R-:W-:Y:S01]  /*4d40*/  SHF.R.U32.HI R76, RZ, 0x18, R2 ;  /* 0x00000018ff4c7819 */ /* 0x000fe20000011602 */
[----:B------:R-:W-:Y:S01]  /*4d50*/  FFMA.FTZ R2, R123, UR4, -R18 ;  /* 0x000000047b027c23 */ /* 0x000fe20008010812 */
[----:B------:R-:W-:Y:S01]  /*4d60*/  SHF.R.U32.HI R3, RZ, 0x8, R45 ;  /* 0x00000008ff037819 */ /* 0x000fe2000001162d */
[----:B------:R-:W-:-:S02]  /*4d70*/  IMAD.MOV.U32 R64, RZ, RZ, R63 ;  /* 0x000000ffff407224 */ /* 0x000fc400078e003f */
[----:B------:R-:W-:Y:S01]  /*4d80*/  IMAD.MOV.U32 R28, RZ, RZ, R11 ;  /* 0x000000ffff1c7224 */ /* 0x000fe200078e000b */
[----:B------:R-:W-:Y:S01]  /*4d90*/  PRMT R115, R51, 0x5410, R3 ;  /* 0x0000541033737816 */ /* 0x000fe20000000003 */
[----:B------:R2:W-:Y:S01]  /*4da0*/  MUFU.EX2 R184, R2 ;  /* 0x0000000200b87308 */ /* 0x0005e20000000800 */
[----:B------:R-:W-:Y:S01]  /*4db0*/  LOP3.LUT R3, R50, 0xff, RZ, 0xc0, !PT ;  /* 0x000000ff32037812 */ /* 0x000fe200078ec0ff */
[----:B------:R-:W-:Y:S01]  /*4dc0*/  HMMA.16816.F32.BF16 R60, R12, R42, R84 ;  /* 0x0000002a0c3c723c */ /* 0x000fe20000041854 */
[----:B------:R-:W-:Y:S02]  /*4dd0*/  IMAD.MOV.U32 R9, RZ, RZ, R118 ;  /* 0x000000ffff097224 */ /* 0x000fe400078e0076 */
[----:B------:R-:W-:Y:S01]  /*4de0*/  PRMT R114, R3, 0x5410, R49 ;  /* 0x0000541003727816 */ /* 0x000fe20000000031 */
[----:B------:R-:W-:Y:S01]  /*4df0*/  IMAD.MOV.U32 R170, RZ, RZ, R132 ;  /* 0x000000ffffaa7224 */ /* 0x000fe200078e0084 */
[----:B------:R-:W-:Y:S01]  /*4e00*/  SHF.R.U32.HI R3, RZ, 0x8, R39 ;  /* 0x00000008ff037819 */ /* 0x000fe20000011627 */
[----:B------:R-:W-:-:S02]  /*4e10*/  IMAD.MOV.U32 R8, RZ, RZ, R48 ;  /* 0x000000ffff087224 */ /* 0x000fc400078e0030 */
[----:B-1----:R-:W-:Y:S01]  /*4e20*/  FFMA.FTZ R4, R202, UR4, -R18 ;  /* 0x00000004ca047c23 */ /* 0x002fe20008010812 */
[----:B------:R-:W-:Y:S01]  /*4e30*/  IMAD.MOV.U32 R202, RZ, RZ, R125 ;  /* 0x000000ffffca7224 */ /* 0x000fe200078e007d */
[----:B------:R-:W-:Y:S01]  /*4e40*/  PRMT R100, R47, 0x5410, R3 ;  /* 0x000054102f647816 */ /* 0x000fe20000000003 */
[----:B------:R-:W-:Y:S01]  /*4e50*/  IMAD.MOV.U32 R125, RZ, RZ, R101 ;  /* 0x000000ffff7d7224 */ /* 0x000fe200078e0065 */
[----:B------:R1:W-:Y:S01]  /*4e60*/  MUFU.EX2 R177, R4 ;  /* 0x0000000400b17308 */ /* 0x0003e20000000800 */
[----:B------:R-:W-:Y:S01]  /*4e70*/  IMAD.MOV.U32 R132, RZ, RZ, R64 ;  /* 0x000000ffff847224 */ /* 0x000fe200078e0040 */
[----:B------:R-:W-:Y:S01]  /*4e80*/  PRMT R101, R5, 0x5410, R46 ;  /* 0x0000541005657816 */ /* 0x000fe2000000002e */
[----:B------:R-:W-:Y:S02]  /*4e90*/  IMAD.MOV.U32 R118, RZ, RZ, R125 ;  /* 0x000000ffff767224 */ /* 0x000fe400078e007d */
[----:B--2---:R-:W-:Y:S01]  /*4ea0*/  FFMA.FTZ R2, R174, UR4, -R18 ;  /* 0x00000004ae027c23 */ /* 0x004fe20008010812 */
[----:B------:R-:W-:-:S02]  /*4eb0*/  IMAD.MOV.U32 R64, RZ, RZ, R113 ;  /* 0x000000ffff407224 */ /* 0x000fc400078e0071 */
[----:B------:R-:W-:Y:S01]  /*4ec0*/  IMAD.MOV.U32 R124, RZ, RZ, R65 ;  /* 0x000000ffff7c7224 */ /* 0x000fe200078e0041 */
[----:B------:R2:W-:Y:S01]  /*4ed0*/  MUFU.EX2 R181, R2 ;  /* 0x0000000200b57308 */ /* 0x0005e20000000800 */
[----:B------:R-:W-:Y:S02]  /*4ee0*/  IMAD.MOV.U32 R125, RZ, RZ, R176 ;  /* 0x000000ffff7d7224 */ /* 0x000fe400078e00b0 */
[----:B------:R-:W-:Y:S01]  /*4ef0*/  IMAD.MOV.U32 R65, RZ, RZ, R53 ;  /* 0x000000ffff417224 */ /* 0x000fe200078e0035 */
[----:B------:R-:W-:Y:S01]  /*4f00*/  LOP3.LUT R53, R7, UR28, R112, 0x96, !PT ;  /* 0x0000001c07357c12 */ /* 0x000fe2000f8e9670 */
[----:B------:R-:W-:Y:S02]  /*4f10*/  IMAD.MOV.U32 R29, RZ, RZ, R118 ;  /* 0x000000ffff1d7224 */ /* 0x000fe400078e0076 */
[----:B------:R-:W-:Y:S02]  /*4f20*/  IMAD.MOV.U32 R118, RZ, RZ, R170 ;  /* 0x000000ffff767224 */ /* 0x000fe400078e00aa */
[----:B-1----:R-:W-:Y:S01]  /*4f30*/  FFMA.FTZ R4, R228, UR4, -R17 ;  /* 0x00000004e4047c23 */ /* 0x002fe20008010811 */
[----:B------:R-:W-:-:S02]  /*4f40*/  IMAD.MOV.U32 R228, RZ, RZ, R10 ;  /* 0x000000ffffe47224 */ /* 0x000fc400078e000a */
[----:B------:R-:W-:Y:S01]  /*4f50*/  IMAD.MOV.U32 R10, RZ, RZ, R102 ;  /* 0x000000ffff0a7224 */ /* 0x000fe200078e0066 */
[----:B------:R1:W-:Y:S01]  /*4f60*/  MUFU.EX2 R176, R4 ;  /* 0x0000000400b07308 */ /* 0x0003e20000000800 */
[----:B------:R-:W-:Y:S02]  /*4f70*/  IMAD.MOV.U32 R11, RZ, RZ, R66 ;  /* 0x000000ffff0b7224 */ /* 0x000fe400078e0042 */
[----:B------:R-:W-:Y:S02]  /*4f80*/  IMAD.MOV.U32 R48, RZ, RZ, R64 ;  /* 0x000000ffff307224 */ /* 0x000fe400078e0040 */
[----:B--2---:R-:W-:Y:S01]  /*4f90*/  FFMA.FTZ R2, R175, UR4, -R18 ;  /* 0x00000004af027c23 */ /* 0x004fe20008010812 */
[----:B------:R-:W-:Y:S02]  /*4fa0*/  IMAD.MOV.U32 R170, RZ, RZ, R65 ;  /* 0x000000ffffaa7224 */ /* 0x000fe400078e0041 */
[----:B------:R-:W-:Y:S01]  /*4fb0*/  IMAD.MOV.U32 R122, RZ, RZ, R29 ;  /* 0x000000ffff7a7224 */ /* 0x000fe200078e001d */
[----:B------:R2:W-:Y:S01]  /*4fc0*/  MUFU.EX2 R180, R2 ;  /* 0x0000000200b47308 */ /* 0x0005e20000000800 */
[----:B-1----:R-:W-:-:S04]  /*4fd0*/  IMAD.WIDE.U32 R4, R103, -0x2daee0ad, RZ ;  /* 0xd2511f5367047825 */ /* 0x002fc800078e00ff */
[----:B--2---:R-:W-:-:S05]  /*4fe0*/  IMAD.WIDE.U32 R2, R34, -0x2daee0ad, RZ ;  /* 0xd2511f5322027825 */ /* 0x004fca00078e00ff */
[----:B------:R-:W-:Y:S02]  /*4ff0*/  LOP3.LUT R39, R3, UR28, R38, 0x96, !PT ;  /* 0x0000001c03277c12 */ /* 0x000fe4000f8e9626 */
[----:B------:R-:W-:Y:S01]  /*5000*/  LOP3.LUT R84, R2, 0xffff, RZ, 0xc0, !PT ;  /* 0x0000ffff02547812 */ /* 0x000fe200078ec0ff */
[--C-:B------:R-:W-:Y:S01]  /*5010*/  FFMA.FTZ R3, R224, UR4, -R17.reuse ;  /* 0x00000004e0037c23 */ /* 0x100fe20008010811 */
[----:B------:R-:W-:Y:S01]  /*5020*/  LOP3.LUT R85, R2, 0xff, RZ, 0xc0, !PT ;  /* 0x000000ff02557812 */ /* 0x000fe200078ec0ff */
[----:B------:R-:W-:Y:S01]  /*5030*/  IMAD.MOV.U32 R224, RZ, RZ, R28 ;  /* 0x000000ffffe07224 */ /* 0x000fe200078e001c */
[----:B------:R-:W-:Y:S01]  /*5040*/  SHF.R.U32.HI R102, RZ, 0x10, R2 ;  /* 0x00000010ff667819 */ /* 0x000fe20000011602 */
[----:B------:R-:W-:Y:S01]  /*5050*/  IMAD.MOV.U32 R28, RZ, RZ, R8 ;  /* 0x000000ffff1c7224 */ /* 0x000fe200078e0008 */
[----:B------:R-:W-:Y:S01]  /*5060*/  SHF.R.U32.HI R113, RZ, 0x18, R2 ;  /* 0x00000018ff717819 */ /* 0x000fe20000011602 */
[----:B------:R-:W-:Y:S01]  /*5070*/  FFMA.FTZ R2, R229, UR4, -R17 ;  /* 0x00000004e5027c23 */ /* 0x000fe20008010811 */
[----:B------:R-:W-:Y:S01]  /*5080*/  IMAD.MOV.U32 R229, RZ, RZ, R9 ;  /* 0x000000ffffe57224 */ /* 0x000fe200078e0009 */
[----:B------:R1:W-:Y:S01]  /*5090*/  MUFU.EX2 R174, R3 ;  /* 0x0000000300ae7308 */ /* 0x0003e20000000800 */
[----:B------:R-:W-:-:S02]  /*50a0*/  IMAD.MOV.U32 R9, RZ, RZ, R67 ;  /* 0x000000ffff097224 */ /* 0x000fc400078e0043 */
[----:B------:R-:W-:Y:S01]  /*50b0*/  IMAD.MOV.U32 R123, RZ, RZ, R28 ;  /* 0x000000ffff7b7224 */ /* 0x000fe200078e001c */
[C---:B------:R-:W-:Y:S01]  /*50c0*/  HMMA.16816.F32.BF16 R64, R12.reuse, R56, R96 ;  /* 0x000000380c40723c */ /* 0x040fe20000041860 */
[----:B------:R-:W-:Y:S02]  /*50d0*/  IMAD.MOV.U32 R28, RZ, RZ, R79 ;  /* 0x000000ffff1c7224 */ /* 0x000fe400078e004f */
[----:B------:R-:W-:Y:S01]  /*50e0*/  IMAD.MOV.U32 R29, RZ, RZ, R9 ;  /* 0x000000ffff1d7224 */ /* 0x000fe200078e0009 */
[----:B------:R2:W-:Y:S01]  /*50f0*/  MUFU.EX2 R175, R2 ;  /* 0x0000000200af7308 */ /* 0x0005e20000000800 */
[----:B------:R-:W-:Y:S01]  /*5100*/  IMAD.MOV.U32 R79, RZ, RZ, R173 ;  /* 0x000000ffff4f7224 */ /* 0x000fe200078e00ad */
[----:B------:R-:W-:Y:S01]  /*5110*/  HMMA.16816.F32.BF16 R56, R12, R58, R92 ;  /* 0x0000003a0c38723c */ /* 0x000fe2000004185c */
[C---:B------:R-:W-:Y:S01]  /*5120*/  LOP3.LUT R96, R6.reuse, 0xffff, RZ, 0xc0, !PT ;  /* 0x0000ffff06607812 */ /* 0x040fe200078ec0ff */
[----:B------:R-:W-:Y:S01]  /*5130*/  IMAD.MOV.U32 R8, RZ, RZ, R11 ;  /* 0x000000ffff087224 */ /* 0x000fe200078e000b */
[----:B------:R-:W-:Y:S01]  /*5140*/  LOP3.LUT R99, R6, 0xff, RZ, 0xc0, !PT ;  /* 0x000000ff06637812 */ /* 0x000fe200078ec0ff */
[----:B------:R-:W-:Y:S01]  /*5150*/  IMAD.MOV.U32 R9, RZ, RZ, R10 ;  /* 0x000000ffff097224 */ /* 0x000fe200078e000a */
[----:B------:R-:W-:Y:S01]  /*5160*/  SHF.R.U32.HI R97, RZ, 0x10, R6 ;  /* 0x00000010ff617819 */ /* 0x000fe20000011606 */
[----:B------:R-:W-:-:S02]  /*5170*/  IMAD.MOV.U32 R45, RZ, RZ, R29 ;  /* 0x000000ffff2d7224 */ /* 0x000fc400078e001d */
[----:B-1----:R-:W-:Y:S01]  /*5180*/  FFMA.FTZ R3, R225, UR4, -R17 ;  /* 0x00000004e1037c23 */ /* 0x002fe20008010811 */
[----:B------:R-:W-:Y:S01]  /*5190*/  SHF.R.U32.HI R98, RZ, 0x18, R6 ;  /* 0x00000018ff627819 */ /* 0x000fe20000011606 */
[----:B------:R-:W-:Y:S01]  /*51a0*/  IMAD.MOV.U32 R29, RZ, RZ, R172 ;  /* 0x000000ffff1d7224 */ /* 0x000fe200078e00ac */
[C---:B------:R-:W-:Y:S01]  /*51b0*/  LOP3.LUT R6, R4.reuse, 0xffff, RZ, 0xc0, !PT ;  /* 0x0000ffff04067812 */ /* 0x040fe200078ec0ff */
[----:B------:R1:W3:Y:S01]  /*51c0*/  MUFU.EX2 R173, R3 ;  /* 0x0000000300ad7308 */ /* 0x0002e20000000800 */
[----:B------:R-:W-:Y:S01]  /*51d0*/  LOP3.LUT R11, R4, 0xff, RZ, 0xc0, !PT ;  /* 0x000000ff040b7812 */ /* 0x000fe200078ec0ff */
[----:B------:R-:W-:Y:S01]  /*51e0*/  IMAD.MOV.U32 R225, RZ, RZ, R122 ;  /* 0x000000ffffe17224 */ /* 0x000fe200078e007a */
[----:B------:R-:W-:Y:S01]  /*51f0*/  SHF.R.U32.HI R7, RZ, 0x10, R4 ;  /* 0x00000010ff077819 */ /* 0x000fe20000011604 */
[----:B------:R-:W-:Y:S01]  /*5200*/  IMAD.MOV.U32 R122, RZ, RZ, R8 ;  /* 0x000000ffff7a7224 */ /* 0x000fe200078e0008 */
[----:B--2---:R-:W-:Y:S01]  /*5210*/  LOP3.LUT R2, R5, UR28, R116, 0x96, !PT ;  /* 0x0000001c05027c12 */ /* 0x004fe2000f8e9674 */
[----:B------:R-:W2:Y:S01]  /*5220*/  LDSM.16.MT88.4 R12, [R204+0x4c00] ;  /* 0x004c0000cc0c783b */ /* 0x000ea20000004200 */
[----:B------:R-:W-:Y:S01]  /*5230*/  SHF.R.U32.HI R10, RZ, 0x18, R4 ;  /* 0x00000018ff0a7819 */ /* 0x000fe20000011604 */
[----:B------:R-:W-:Y:S01]  /*5240*/  IMAD.MOV.U32 R94, RZ, RZ, R119 ;  /* 0x000000ffff5e7224 */ /* 0x000fe200078e0077 */
[----:B------:R-:W-:Y:S01]  /*5250*/  SHF.R.U32.HI R5, RZ, 0x8, R23 ;  /* 0x00000008ff057819 */ /* 0x000fe20000011617 */
[----:B------:R-:W-:Y:S01]  /*5260*/  IMAD.MOV.U32 R23, RZ, RZ, R79 ;  /* 0x000000ffff177224 */ /* 0x000fe200078e004f */
[----:B------:R-:W-:Y:S01]  /*5270*/  LOP3.LUT R4, R26, 0xff, RZ, 0xc0, !PT ;  /* 0x000000ff1a047812 */ /* 0x000fe200078ec0ff */
[----:B------:R-:W-:Y:S01]  /*5280*/  IMAD.MOV.U32 R79, RZ, RZ, R121 ;  /* 0x000000ffff4f7224 */ /* 0x000fe200078e0079 */
[----:B------:R-:W-:Y:S01]  /*5290*/  PRMT R36, R27, 0x5410, R5 ;  /* 0x000054101b247816 */ /* 0x000fe20000000005 */
[----:B------:R-:W-:Y:S01]  /*52a0*/  IMAD.MOV.U32 R121, RZ, RZ, R139 ;  /* 0x000000ffff797224 */ /* 0x000fe200078e008b */
[----:B------:R-:W-:Y:S01]  /*52b0*/  PRMT R27, R4, 0x5410, R25 ;  /* 0x00005410041b7816 */ /* 0x000fe20000000019 */
[----:B------:R-:W-:-:S02]  /*52c0*/  IMAD.MOV.U32 R119, RZ, RZ, R71 ;  /* 0x000000ffff777224 */ /* 0x000fc400078e0047 */
[----:B-1----:R-:W-:Y:S01]  /*52d0*/  FFMA.FTZ R3, R226, UR4, -R16 ;  /* 0x00000004e2037c23 */ /* 0x002fe20008010810 */
[----:B------:R-:W-:Y:S01]  /*52e0*/  SHF.R.U32.HI R5, RZ, 0x8, R6 ;  /* 0x00000008ff057819 */ /* 0x000fe20000011606 */
[----:B------:R-:W-:Y:S01]  /*52f0*/  IMAD.MOV.U32 R226, RZ, RZ, R9 ;  /* 0x000000ffffe27224 */ /* 0x000fe200078e0009 */
[----:B------:R-:W-:Y:S01]  /*5300*/  LOP3.LUT R4, R7, 0xff, RZ, 0xc0, !PT ;  /* 0x000000ff07047812 */ /* 0x000fe200078ec0ff */
[----:B------:R1:W-:Y:S01]  /*5310*/  MUFU.EX2 R172, R3 ;  /* 0x0000000300ac7308 */ /* 0x0003e20000000800 */
[----:B------:R-:W-:Y:S01]  /*5320*/  IMAD.WIDE.U32 R8, R19, -0x2daee0ad, RZ ;  /* 0xd2511f5313087825 */ /* 0x000fe200078e00ff */
[----:B------:R-:W-:-:S03]  /*5330*/  PRMT R11, R11, 0x5410, R5 ;  /* 0x000054100b0b7816 */ /* 0x000fc60000000005 */
[----:B------:R-:W-:Y:S01]  /*5340*/  FFMA.FTZ R5, R230, UR4, -R16 ;  /* 0x00000004e6057c23 */ /* 0x000fe20008010810 */
[----:B------:R-:W-:Y:S01]  /*5350*/  PRMT R19, R4, 0x5410, R10 ;  /* 0x0000541004137816 */ /* 0x000fe2000000000a */
[----:B------:R-:W-:Y:S01]  /*5360*/  IMAD.MOV.U32 R230, RZ, RZ, R118 ;  /* 0x000000ffffe67224 */ /* 0x000fe200078e0076 */
[----:B------:R-:W-:Y:S01]  /*5370*/  SHF.R.U32.HI R4, RZ, 0x10, R2 ;  /* 0x00000010ff047819 */ /* 0x000fe20000011602 */
[----:B------:R-:W-:Y:S01]  /*5380*/  IMAD.MOV.U32 R71, RZ, RZ, R130 ;  /* 0x000000ffff477224 */ /* 0x000fe200078e0082 */
[----:B------:R-:W-:Y:S01]  /*5390*/  LOP3.LUT R6, R2, 0xff, RZ, 0xc0, !PT ;  /* 0x000000ff02067812 */ /* 0x000fe200078ec0ff */
[----:B------:R-:W-:Y:S01]  /*53a0*/  IMAD.MOV.U32 R118, RZ, RZ, R70 ;  /* 0x000000ffff767224 */ /* 0x000fe200078e0046 */
[----:B------:R4:W-:Y:S01]  /*53b0*/  MUFU.EX2 R130, R5 ;  /* 0x0000000500827308 */ /* 0x0009e20000000800 */
[----:B------:R-:W-:Y:S01]  /*53c0*/  IMAD.MOV.U32 R70, RZ, RZ, R77 ;  /* 0x000000ffff467224 */ /* 0x000fe200078e004d */
[----:B------:R-:W-:Y:S01]  /*53d0*/  SHF.R.U32.HI R7, RZ, 0x18, R2 ;  /* 0x00000018ff077819 */ /* 0x000fe20000011602 */
[----:B------:R-:W-:Y:S01]  /*53e0*/  IMAD.MOV.U32 R77, RZ, RZ, R121 ;  /* 0x000000ffff4d7224 */ /* 0x000fe200078e0079 */
[----:B------:R-:W-:Y:S01]  /*53f0*/  LOP3.LUT R25, R9, UR28, R30, 0x96, !PT ;  /* 0x0000001c09197c12 */ /* 0x000fe2000f8e961e */
[----:B------:R-:W-:Y:S01]  /*5400*/  IMAD.MOV.U32 R121, RZ, RZ, R120 ;  /* 0x000000ffff797224 */ /* 0x000fe200078e0078 */
[----:B------:R-:W-:Y:S01]  /*5410*/  LOP3.LUT R38, R8, 0xffff, RZ, 0xc0, !PT ;  /* 0x0000ffff08267812 */ /* 0x000fe200078ec0ff */
[----:B-1----:R-:W-:Y:S01]  /*5420*/  FFMA.FTZ R3, R227, UR4, -R16 ;  /* 0x00000004e3037c23 */ /* 0x002fe20008010810 */
[----:B------:R-:W-:-:S02]  /*5430*/  IMAD.MOV.U32 R120, RZ, RZ, R131 ;  /* 0x000000ffff787224 */ /* 0x000fc400078e0083 */
[----:B------:R-:W-:Y:S01]  /*5440*/  IMAD.MOV.U32 R131, RZ, RZ, R128 ;  /* 0x000000ffff837224 */ /* 0x000fe200078e0080 */
[----:B------:R1:W5:Y:S01]  /*5450*/  MUFU.EX2 R139, R3 ;  /* 0x00000003008b7308 */ /* 0x0003620000000800 */
[----:B------:R-:W-:Y:S02]  /*5460*/  IMAD.MOV.U32 R34, RZ, RZ, R28 ;  /* 0x000000ffff227224 */ /* 0x000fe400078e001c */
[----:B------:R-:W-:Y:S02]  /*5470*/  IMAD.MOV.U32 R95, RZ, RZ, R29 ;  /* 0x000000ffff5f7224 */ /* 0x000fe400078e001d */
[----:B------:R-:W2:Y:S01]  /*5480*/  LDSM.16.MT88.4 R28, [R205+0x4c00] ;  /* 0x004c0000cd1c783b */ /* 0x000ea20000004200 */
[----:B----4-:R-:W-:Y:S01]  /*5490*/  LOP3.LUT R5, R4, 0xff, RZ, 0xc0, !PT ;  /* 0x000000ff04057812 */ /* 0x010fe200078ec0ff */
[----:B------:R-:W-:Y:S01]  /*54a0*/  FFMA.FTZ R4, R231, UR4, -R16 ;  /* 0x00000004e7047c23 */ /* 0x000fe20008010810 */
[----:B------:R-:W-:Y:S02]  /*54b0*/  IMAD.MOV.U32 R231, RZ, RZ, R79 ;  /* 0x000000ffffe77224 */ /* 0x000fe400078e004f */
[----:B------:R-:W-:Y:S01]  /*54c0*/  IMAD.MOV.U32 R79, RZ, RZ, R134 ;  /* 0x000000ffff4f7224 */ /* 0x000fe200078e0086 */
[----:B------:R4:W2:Y:S01]  /*54d0*/  MUFU.EX2 R128, R4 ;  /* 0x0000000400807308 */ /* 0x0008a20000000800 */
[----:B------:R-:W-:-:S02]  /*54e0*/  IMAD.MOV.U32 R227, RZ, RZ, R123 ;  /* 0x000000ffffe37224 */ /* 0x000fc400078e007b */
[----:B------:R-:W-:Y:S02]  /*54f0*/  IMAD.MOV.U32 R123, RZ, RZ, R118 ;  /* 0x000000ffff7b7224 */ /* 0x000fe400078e0076 */
[----:B------:R-:W-:Y:S01]  /*5500*/  IMAD.MOV.U32 R118, RZ, RZ, R133 ;  /* 0x000000ffff767224 */ /* 0x000fe200078e0085 */
[----:B-1----:R-:W-:Y:S01]  /*5510*/  LOP3.LUT R3, R2, 0xffff, RZ, 0xc0, !PT ;  /* 0x0000ffff02037812 */ /* 0x002fe200078ec0ff */
[----:B------:R-:W-:Y:S01]  /*5520*/  IMAD.MOV.U32 R103, RZ, RZ, R122 ;  /* 0x000000ffff677224 */ /* 0x000fe200078e007a */
[----:B------:R-:W-:Y:S01]  /*5530*/  HSET2.LE.AND R2, R11, R0, PT ;  /* 0x000000000b027233 */ /* 0x000fe20003803000 */
[----:B------:R-:W-:Y:S01]  /*5540*/  IMAD.MOV.U32 R122, RZ, RZ, R124 ;  /* 0x000000ffff7a7224 */ /* 0x000fe200078e007c */
[----:B------:R-:W-:Y:S01]  /*5550*/  SHF.R.U32.HI R3, RZ, 0x8, R3 ;  /* 0x00000008ff037819 */ /* 0x000fe20000011603 */
[----:B------:R-:W-:Y:S01]  /*5560*/  IMAD.MOV.U32 R124, RZ, RZ, R71 ;  /* 0x000000ffff7c7224 */ /* 0x000fe200078e0047 */
[----:B------:R-:W-:Y:S01]  /*5570*/  PRMT R11, R5, 0x5410, R7 ;  /* 0x00005410050b7816 */ /* 0x000fe20000000007 */
[--C-:B------:R-:W-:Y:S01]  /*5580*/  FFMA.FTZ R5, R179, UR4, -R18.reuse ;  /* 0x00000004b3057c23 */ /* 0x100fe20008010812 */
[----:B------:R-:W-:Y:S01]  /*5590*/  PRMT R10, R6, 0x5410, R3 ;  /* 0x00005410060a7816 */ /* 0x000fe20000000003 */
[----:B------:R-:W-:Y:S01]  /*55a0*/  IMAD.MOV.U32 R112, RZ, RZ, R45 ;  /* 0x000000ffff707224 */ /* 0x000fe200078e002d */
[----:B---3--:R-:W-:Y:S01]  /*55b0*/  F2FP.BF16.F32.PACK_AB R3, R173, R174 ;  /* 0x000000aead03723e */ /* 0x008fe200000010ff */
[----:B----4-:R-:W-:Y:S01]  /*55c0*/  FFMA.FTZ R4, R203, UR4, -R18 ;  /* 0x00000004cb047c23 */ /* 0x010fe20008010812 */
[----:B------:R-:W-:-:S02]  /*55d0*/  IMAD.MOV.U32 R71, RZ, RZ, R121 ;  /* 0x000000ffff477224 */ /* 0x000fc400078e0079 */
[----:B------:R-:W-:Y:S01]  /*55e0*/  LOP3.LUT R6, R2, R3, RZ, 0xc0, !PT ;  /* 0x0000000302067212 */ /* 0x000fe200078ec0ff */
[----:B------:R1:W-:Y:S01]  /*55f0*/  MUFU.EX2 R134, R4 ;  /* 0x0000000400867308 */ /* 0x0003e20000000800 */
[--C-:B------:R-:W-:Y:S01]  /*5600*/  HSET2.LE.AND R2, R19, R0.reuse, PT ;  /* 0x0000000013027233 */ /* 0x100fe20003803000 */
[----:B------:R-:W-:Y:S01]  /*5610*/  IMAD.MOV.U32 R45, RZ, RZ, R48 ;  /* 0x000000ffff2d7224 */ /* 0x000fe200078e0030 */
[----:B-----5:R-:W-:Y:S01]  /*5620*/  F2FP.BF16.F32.PACK_AB R3, R139, R172 ;  /* 0x000000ac8b03723e */ /* 0x020fe200000010ff */
[----:B------:R-:W-:Y:S02]  /*5630*/  IMAD.MOV.U32 R121, RZ, RZ, R120 ;  /* 0x000000ffff797224 */ /* 0x000fe400078e0078 */
[----:B------:R-:W-:Y:S01]  /*5640*/  IMAD.MOV.U32 R120, RZ, RZ, R131 ;  /* 0x000000ffff787224 */ /* 0x000fe200078e0083 */
[----:B------:R-:W-:Y:S01]  /*5650*/  LOP3.LUT R7, R2, R3, RZ, 0xc0, !PT ;  /* 0x0000000302077212 */ /* 0x000fe200078ec0ff */
[----:B------:R-:W-:Y:S01]  /*5660*/  IMAD.MOV.U32 R48, RZ, RZ, R125 ;  /* 0x000000ffff307224 */ /* 0x000fe200078e007d */
[----:B------:R-:W-:Y:S01]  /*5670*/  HSET2.LE.AND R2, R10, R0, PT ;  /* 0x000000000a027233 */ /* 0x000fe20003803000 */
[----:B------:R-:W-:Y:S01]  /*5680*/  IMAD.MOV.U32 R125, RZ, RZ, R70 ;  /* 0x000000ffff7d7224 */ /* 0x000fe200078e0046 */
[----:B------:R-:W-:Y:S01]  /*5690*/  F2FP.BF16.F32.PACK_AB R3, R175, R176 ;  /* 0x000000b0af03723e */ /* 0x000fe200000010ff */
[----:B------:R-:W-:Y:S01]  /*56a0*/  IMAD.MOV.U32 R70, RZ, RZ, R79 ;  /* 0x000000ffff467224 */ /* 0x000fe200078e004f */
[----:B------:R-:W-:Y:S01]  /*56b0*/  LOP3.LUT R79, R8, 0xff, RZ, 0xc0, !PT ;  /* 0x000000ff084f7812 */ /* 0x000fe200078ec0ff */
[----:B------:R-:W-:Y:S01]  /*56c0*/  IMAD.MOV.U32 R203, RZ, RZ, R171 ;  /* 0x000000ffffcb7224 */ /* 0x000fe200078e00ab */
[----:B------:R-:W-:Y:S01]  /*56d0*/  SHF.R.U32.HI R10, RZ, 0x18, R32 ;  /* 0x00000018ff0a7819 */ /* 0x000fe20000011620 */
[----:B------:R-:W-:-:S02]  /*56e0*/  IMAD.MOV.U32 R171, RZ, RZ, R48 ;  /* 0x000000ffffab7224 */ /* 0x000fc400078e0030 */
[----:B-1----:R-:W-:Y:S01]  /*56f0*/  FFMA.FTZ R4, R178, UR4, -R18 ;  /* 0x00000004b2047c23 */ /* 0x002fe20008010812 */
[----:B------:R-:W-:Y:S02]  /*5700*/  IMAD.MOV.U32 R178, RZ, RZ, R119 ;  /* 0x000000ffffb27224 */ /* 0x000fe400078e0077 */
[----:B------:R-:W-:Y:S01]  /*5710*/  IMAD.MOV.U32 R119, RZ, RZ, R132 ;  /* 0x000000ffff777224 */ /* 0x000fe200078e0084 */
[----:B------:R1:W-:Y:S01]  /*5720*/  MUFU.EX2 R133, R4 ;  /* 0x0000000400857308 */ /* 0x0003e20000000800 */
[----:B------:R-:W-:Y:S01]  /*5730*/  IMAD.MOV.U32 R179, RZ, RZ, R77 ;  /* 0x000000ffffb37224 */ /* 0x000fe200078e004d */
[----:B------:R-:W-:Y:S01]  /*5740*/  SHF.R.U32.HI R77, RZ, 0x10, R8 ;  /* 0x00000010ff4d7819 */ /* 0x000fe20000011608 */
[----:B------:R-:W-:Y:S02]  /*5750*/  IMAD.MOV.U32 R43, RZ, RZ, R124 ;  /* 0x000000ffff2b7224 */ /* 0x000fe400078e007c */
[----:B------:R-:W-:-:S03]  /*5760*/  IMAD.MOV.U32 R87, RZ, RZ, R120 ;  /* 0x000000ffff577224 */ /* 0x000fc600078e0078 */
[----:B------:R3:W-:Y:S01]  /*5770*/  MUFU.EX2 R132, R5 ;  /* 0x0000000500847308 */ /* 0x0007e20000000800 */
[----:B-1----:R-:W-:Y:S02]  /*5780*/  LOP3.LUT R4, R2, R3, RZ, 0xc0, !PT ;  /* 0x0000000302047212 */ /* 0x002fe400078ec0ff */
[----:B------:R-:W-:Y:S02]  /*5790*/  HSET2.LE.AND R2, R11, R0, PT ;  /* 0x000000000b027233 */ /* 0x000fe40003803000 */
[----:B--2---:R-:W-:Y:S02]  /*57a0*/  F2FP.BF16.F32.PACK_AB R3, R128, R130 ;  /* 0x000000828003723e */ /* 0x004fe400000010ff */
[----:B------:R-:W-:Y:S02]  /*57b0*/  LOP3.LUT R11, R32, 0xff, RZ, 0xc0, !PT ;  /* 0x000000ff200b7812 */ /* 0x000fe400078ec0ff */
[----:B---3--:R-:W-:Y:S01]  /*57c0*/  LOP3.LUT R5, R2, R3, RZ, 0xc0, !PT ;  /* 0x0000000302057212 */ /* 0x008fe200078ec0ff */
[----:B------:R-:W-:Y:S01]  /*57d0*/  FFMA.FTZ R2, R214, UR4, -R18 ;  /* 0x00000004d6027c23 */ /* 0x000fe20008010812 */
[----:B------:R-:W-:Y:S01]  /*57e0*/  SHF.R.U32.HI R3, RZ, 0x8, R37 ;  /* 0x00000008ff037819 */ /* 0x000fe20000011625 */
[----:B------:R-:W-:-:S02]  /*57f0*/  IMAD.MOV.U32 R37, RZ, RZ, R123 ;  /* 0x000000ffff257224 */ /* 0x000fc400078e007b */
[----:B------:R1:W-:Y:S01]  /*5800*/  MUFU.EX2 R131, R2 ;  /* 0x0000000200837308 */ /* 0x0003e20000000800 */
[----:B------:R-:W-:Y:S01]  /*5810*/  PRMT R93, R41, 0x5410, R3 ;  /* 0x00005410295d7816 */ /* 0x000fe20000000003 */
[C---:B------:R-:W-:Y:S01]  /*5820*/  HMMA.16816.F32.BF16 R48, R4.reuse, R14, R72 ;  /* 0x0000000e0430723c */ /* 0x040fe20000041848 */
[----:B------:R-:W-:Y:S01]  /*5830*/  LOP3.LUT R3, R40, 0xff, RZ, 0xc0, !PT ;  /* 0x000000ff28037812 */ /* 0x000fe200078ec0ff */
[----:B------:R-:W-:Y:S01]  /*5840*/  IMAD.MOV.U32 R214, RZ, RZ, R78 ;  /* 0x000000ffffd67224 */ /* 0x000fe200078e004e */
[----:B------:R-:W-:Y:S01]  /*5850*/  SHF.R.U32.HI R78, RZ, 0x18, R8 ;  /* 0x00000018ff4e7819 */ /* 0x000fe20000011608 */
[----:B------:R-:W-:Y:S01]  /*5860*/  FFMA.FTZ R8, R183, UR4, -R18 ;  /* 0x00000004b7087c23 */ /* 0x000fe20008010812 */
[----:B------:R-:W-:Y:S01]  /*5870*/  PRMT R92, R3, 0x5410, R52 ;  /* 0x00005410035c7816 */ /* 0x000fe20000000034 */
[----:B------:R-:W-:Y:S01]  /*5880*/  HMMA.16816.F32.BF16 R72, R4, R28, R108 ;  /* 0x0000001c0448723c */ /* 0x000fe2000004186c */
[----:B------:R-:W-:Y:S01]  /*5890*/  IMAD.MOV.U32 R183, RZ, RZ, R37 ;  /* 0x000000ffffb77224 */ /* 0x000fe200078e0025 */
[----:B------:R2:W-:Y:S05]  /*58a0*/  MUFU.EX2 R124, R8 ;  /* 0x00000008007c7308 */ /* 0x0005ea0000000800 */
[----:B------:R-:W-:-:S02]  /*58b0*/  IMAD.MOV.U32 R109, RZ, RZ, R70 ;  /* 0x000000ffff6d7224 */ /* 0x000fc400078e0046 */
[----:B-1----:R-:W-:Y:S01]  /*58c0*/  FFMA.FTZ R2, R215, UR4, -R18 ;  /* 0x00000004d7027c23 */ /* 0x002fe20008010812 */
[----:B------:R-:W-:Y:S02]  /*58d0*/  IMAD.MOV.U32 R215, RZ, RZ, R45 ;  /* 0x000000ffffd77224 */ /* 0x000fe400078e002d */
[----:B------:R-:W-:Y:S01]  /*58e0*/  HMMA.16816.F32.BF16 R44, R4, R12, R104 ;  /* 0x0000000c042c723c */ /* 0x000fe20000041868 */
[----:B------:R-:W-:Y:S02]  /*58f0*/  IMAD.MOV.U32 R110, RZ, RZ, R71 ;  /* 0x000000ffff6e7224 */ /* 0x000fe400078e0047 */
[----:B------:R-:W-:-:S04]  /*5900*/  IMAD.MOV.U32 R111, RZ, RZ, R121 ;  /* 0x000000ffff6f7224 */ /* 0x000fc800078e0079 */
[----:B------:R-:W-:Y:S01]  /*5910*/  IMAD.MOV.U32 R104, RZ, RZ, R129 ;  /* 0x000000ffff687224 */ /* 0x000fe200078e0081 */
[----:B--2---:R-:W-:Y:S01]  /*5920*/  SHF.R.U32.HI R8, RZ, 0x8, R35 ;  /* 0x00000008ff087819 */ /* 0x004fe20000011623 */
[----:B------:R1:W-:Y:S01]  /*5930*/  MUFU.EX2 R129, R2 ;  /* 0x0000000200817308 */ /* 0x0003e20000000800 */
[----:B------:R-:W-:Y:S02]  /*5940*/  IMAD.MOV.U32 R107, RZ, RZ, R122 ;  /* 0x000000ffff6b7224 */ /* 0x000fe400078e007a */
[----:B------:R-:W-:Y:S02]  /*5950*/  IMAD.MOV.U32 R106, RZ, RZ, R119 ;  /* 0x000000ffff6a7224 */ /* 0x000fe400078e0077 */
[----:B------:R-:W-:Y:S02]  /*5960*/  IMAD.MOV.U32 R105, RZ, RZ, R118 ;  /* 0x000000ffff697224 */ /* 0x000fe400078e0076 */
[----:B-1----:R-:W-:Y:S01]  /*5970*/  FFMA.FTZ R2, R182, UR4, -R18 ;  /* 0x00000004b6027c23 */ /* 0x002fe20008010812 */
[----:B------:R-:W-:-:S03]  /*5980*/  IMAD.MOV.U32 R182, RZ, RZ, R125 ;  /* 0x000000ffffb67224 */ /* 0x000fc600078e007d */
[----:B------:R1:W-:Y:S02]  /*5990*/  MUFU.EX2 R125, R2 ;  /* 0x00000002007d7308 */ /* 0x0003e40000000800 */
[----:B-1----:R-:W-:-:S05]  /*59a0*/  IMAD.WIDE.U32 R2, R33, -0x2daee0ad, RZ ;  /* 0xd2511f5321027825 */ /* 0x002fca00078e00ff */
[----:B------:R-:W-:Y:S02]  /*59b0*/  LOP3.LUT R52, R3, UR28, R68, 0x96, !PT ;  /* 0x0000001c03347c12 */ /* 0x000fe4000f8e9644 */
[----:B------:R-:W-:Y:S07]  /*59c0*/  HMMA.16816.F32.BF16 R68, R4, R30, R88 ;  /* 0x0000001e0444723c */ /* 0x000fee0000041858 */
[----:B------:R-:W-:Y:S01]  /*59d0*/  LOP3.LUT R88, R2, 0xffff, RZ, 0xc0, !PT ;  /* 0x0000ffff02587812 */ /* 0x000fe200078ec0ff */
[--C-:B------:R-:W-:Y:S01]  /*59e0*/  FFMA.FTZ R3, R218, UR4, -R18.reuse ;  /* 0x00000004da037c23 */ /* 0x100fe20008010812 */
[----:B------:R-:W-:Y:S01]  /*59f0*/  LOP3.LUT R91, R2, 0xff, RZ, 0xc0, !PT ;  /* 0x000000ff025b7812 */ /* 0x000fe200078ec0ff */
[----:B------:R-:W-:Y:S01]  /*5a00*/  FFMA.FTZ R7, R219, UR4, -R18 ;  /* 0x00000004db077c23 */ /* 0x000fe20008010812 */
[--C-:B------:R-:W-:Y:S01]  /*5a10*/  SHF.R.U32.HI R89, RZ, 0x10, R2.reuse ;  /* 0x00000010ff597819 */ /* 0x100fe20000011602 */
[----:B------:R1:W-:Y:S01]  /*5a20*/  MUFU.EX2 R123, R3 ;  /* 0x00000003007b7308 */ /* 0x0003e20000000800 */
[----:B------:R-:W-:Y:S01]  /*5a30*/  SHF.R.U32.HI R90, RZ, 0x18, R2 ;  /* 0x00000018ff5a7819 */ /* 0x000fe20000011602 */
[----:B------:R-:W-:Y:S01]  /*5a40*/  IMAD.MOV.U32 R218, RZ, RZ, R215 ;  /* 0x000000ffffda7224 */ /* 0x000fe200078e00d7 */
[C---:B------:R-:W-:Y:S01]  /*5a50*/  LOP3.LUT R2, R22.reuse, 0xffff, RZ, 0xc0, !PT ;  /* 0x0000ffff16027812 */ /* 0x040fe200078ec0ff */
[----:B------:R-:W-:Y:S01]  /*5a60*/  IMAD.MOV.U32 R215, RZ, RZ, R178 ;  /* 0x000000ffffd77224 */ /* 0x000fe200078e00b2 */
[----:B------:R-:W-:Y:S01]  /*5a70*/  SHF.R.U32.HI R5, RZ, 0x18, R22 ;  /* 0x00000018ff057819 */ /* 0x000fe20000011616 */
[----:B------:R-:W-:Y:S01]  /*5a80*/  IMAD.MOV.U32 R178, RZ, RZ, R95 ;  /* 0x000000ffffb27224 */ /* 0x000fe200078e005f */
[----:B------:R-:W-:Y:S01]  /*5a90*/  SHF.R.U32.HI R4, RZ, 0x8, R2 ;  /* 0x00000008ff047819 */ /* 0x000fe20000011602 */
[----:B------:R2:W-:Y:S01]  /*5aa0*/  MUFU.EX2 R122, R7 ;  /* 0x00000007007a7308 */ /* 0x0005e20000000800 */
[----:B------:R-:W-:Y:S01]  /*5ab0*/  LOP3.LUT R6, R22, 0xff, RZ, 0xc0, !PT ;  /* 0x000000ff16067812 */ /* 0x000fe200078ec0ff */
[----:B------:R-:W-:-:S02]  /*5ac0*/  IMAD.MOV.U32 R95, RZ, RZ, R34 ;  /* 0x000000ffff5f7224 */ /* 0x000fc400078e0022 */
[----:B------:R-:W-:Y:S01]  /*5ad0*/  IMAD.MOV.U32 R219, RZ, RZ, R104 ;  /* 0x000000ffffdb7224 */ /* 0x000fe200078e0068 */
[----:B------:R-:W-:Y:S01]  /*5ae0*/  PRMT R26, R6, 0x5410, R4 ;  /* 0x00005410061a7816 */ /* 0x000fe20000000004 */
[----:B------:R-:W-:Y:S01]  /*5af0*/  FFMA.FTZ R4, R191, UR4, -R18 ;  /* 0x00000004bf047c23 */ /* 0x000fe20008010812 */
[----:B------:R-:W-:Y:S01]  /*5b00*/  LOP3.LUT R6, R55, 0xff, RZ, 0xc0, !PT ;  /* 0x000000ff37067812 */ /* 0x000fe200078ec0ff */
[----:B------:R-:W-:Y:S01]  /*5b10*/  IMAD.MOV.U32 R191, RZ, RZ, R106 ;  /* 0x000000ffffbf7224 */ /* 0x000fe200078e006a */
[----:B-1----:R-:W-:Y:S01]  /*5b20*/  SHF.R.U32.HI R3, RZ, 0x10, R22 ;  /* 0x00000010ff037819 */ /* 0x002fe20000011616 */
[----:B------:R-:W-:Y:S01]  /*5b30*/  MUFU.EX2 R120, R4 ;  /* 0x0000000400787308 */ /* 0x000fe20000000800 */
[----:B------:R-:W-:Y:S02]  /*5b40*/  PRMT R9, R6, 0x5410, R76 ;  /* 0x0000541006097816 */ /* 0x000fe4000000004c */
[----:B------:R-:W-:Y:S01]  /*5b50*/  LOP3.LUT R2, R3, 0xff, RZ, 0xc0, !PT ;  /* 0x000000ff03027812 */ /* 0x000fe200078ec0ff */
[----:B------:R-:W-:Y:S01]  /*5b60*/  FFMA.FTZ R3, R190, UR4, -R18 ;  /* 0x00000004be037c23 */ /* 0x000fe20008010812 */
[----:B------:R-:W-:Y:S01]  /*5b70*/  SHF.R.U32.HI R6, RZ, 0x18, R20 ;  /* 0x00000018ff067819 */ /* 0x000fe20000011614 */
[----:B------:R-:W-:Y:S01]  /*5b80*/  IMAD.MOV.U32 R190, RZ, RZ, R107 ;  /* 0x000000ffffbe7224 */ /* 0x000fe200078e006b */
[----:B------:R-:W-:Y:S01]  /*5b90*/  PRMT R19, R2, 0x5410, R5 ;  /* 0x0000541002137816 */ /* 0x000fe20000000005 */
[----:B------:R1:W-:Y:S01]  /*5ba0*/  MUFU.EX2 R121, R3 ;  /* 0x0000000300797308 */ /* 0x0003e20000000800 */
[----:B------:R-:W-:-:S02]  /*5bb0*/  LOP3.LUT R2, R20, 0xffff, RZ, 0xc0, !PT ;  /* 0x0000ffff14027812 */ /* 0x000fc400078ec0ff */
[----:B--2---:R-:W-:Y:S02]  /*5bc0*/  PRMT R7, R54, 0x5410, R8 ;  /* 0x0000541036077816 */ /* 0x004fe40000000008 */
[----:B------:R-:W-:Y:S02]  /*5bd0*/  LOP3.LUT R5, R20, 0xff, RZ, 0xc0, !PT ;  /* 0x000000ff14057812 */ /* 0x000fe400078ec0ff */
[----:B-1----:R-:W-:Y:S02]  /*5be0*/  SHF.R.U32.HI R3, RZ, 0x8, R2 ;  /* 0x00000008ff037819 */ /* 0x002fe40000011602 */
[----:B------:R-:W-:Y:S02]  /*5bf0*/  SHF.R.U32.HI R2, RZ, 0x10, R20 ;  /* 0x00000010ff027819 */ /* 0x000fe40000011614 */
[----:B------:R-:W-:Y:S01]  /*5c00*/  PRMT R8, R5, 0x5410, R3 ;  /* 0x0000541005087816 */ /* 0x000fe20000000003 */
[----:B------:R-:W-:Y:S01]  /*5c10*/  FFMA.FTZ R5, R236, UR4, -R17 ;  /* 0x00000004ec057c23 */ /* 0x000fe20008010811 */
[----:B------:R-:W-:Y:S01]  /*5c20*/  LOP3.LUT R4, R2, 0xff, RZ, 0xc0, !PT ;  /* 0x000000ff02047812 */ /* 0x000fe200078ec0ff */
[----:B------:R-:W-:Y:S01]  /*5c30*/  IMAD.MOV.U32 R236, RZ, RZ, R105 ;  /* 0x000000ffffec7224 */ /* 0x000fe200078e0069 */
[----:B------:R-:W-:Y:S01]  /*5c40*/  HSET2.LE.AND R2, R7, R0, PT ;  /* 0x0000000007027233 */ /* 0x000fe20003803000 */
[----:B------:R1:W-:Y:S01]  /*5c50*/  MUFU.EX2 R119, R5 ;  /* 0x0000000500777308 */ /* 0x0003e20000000800 */
[----:B------:R-:W-:-:S02]  /*5c60*/  F2FP.BF16.F32.PACK_AB R3, R224, R225 ;  /* 0x000000e1e003723e */ /* 0x000fc400000010ff */
[----:B------:R-:W-:Y:S02]  /*5c70*/  PRMT R7, R4, 0x5410, R6 ;  /* 0x0000541004077816 */ /* 0x000fe40000000006 */
[----:B------:R-:W-:Y:S02]  /*5c80*/  LOP3.LUT R6, R2, R3, RZ, 0xc0, !PT ;  /* 0x0000000302067212 */ /* 0x000fe400078ec0ff */
[--C-:B------:R-:W-:Y:S01]  /*5c90*/  HSET2.LE.AND R2, R9, R0.reuse, PT ;  /* 0x0000000009027233 */ /* 0x100fe20003803000 */
[----:B------:R-:W-:Y:S01]  /*5ca0*/  FFMA.FTZ R9, R237, UR4, -R17 ;  /* 0x00000004ed097c23 */ /* 0x000fe20008010811 */
[----:B------:R-:W-:Y:S01]  /*5cb0*/  F2FP.BF16.F32.PACK_AB R3, R180, R181 ;  /* 0x000000b5b403723e */ /* 0x000fe200000010ff */
[----:B------:R-:W-:Y:S01]  /*5cc0*/  IMAD.MOV.U32 R237, RZ, RZ, R111 ;  /* 0x000000ffffed7224 */ /* 0x000fe200078e006f */
[--C-:B------:R-:W-:Y:S01]  /*5cd0*/  HSET2.LE.AND R4, R8, R0.reuse, PT ;  /* 0x0000000008047233 */ /* 0x100fe20003803000 */
[----:B------:R2:W-:Y:S01]  /*5ce0*/  MUFU.EX2 R118, R9 ;  /* 0x0000000900767308 */ /* 0x0005e20000000800 */
[----:B------:R-:W-:-:S02]  /*5cf0*/  HSET2.LE.AND R8, R7, R0, PT ;  /* 0x0000000007087233 */ /* 0x000fc40003803000 */
[----:B------:R-:W-:Y:S01]  /*5d00*/  LOP3.LUT R7, R2, R3, RZ, 0xc0, !PT ;  /* 0x0000000302077212 */ /* 0x000fe200078ec0ff */
[----:B------:R-:W-:Y:S01]  /*5d10*/  FFMA.FTZ R3, R232, UR4, -R17 ;  /* 0x00000004e8037c23 */ /* 0x000fe20008010811 */
[----:B-1----:R-:W-:Y:S01]  /*5d20*/  F2FP.BF16.F32.PACK_AB R5, R226, R227 ;  /* 0x000000e3e205723e */ /* 0x002fe200000010ff */
[----:B------:R-:W-:Y:S01]  /*5d30*/  IMAD.MOV.U32 R232, RZ, RZ, R87 ;  /* 0x000000ffffe87224 */ /* 0x000fe200078e0057 */
[----:B------:R-:W-:Y:S01]  /*5d40*/  LOP3.LUT R2, R32, 0xffff, RZ, 0xc0, !PT ;  /* 0x0000ffff20027812 */ /* 0x000fe200078ec0ff */
[----:B------:R1:W-:Y:S01]  /*5d50*/  MUFU.EX2 R117, R3 ;  /* 0x0000000300757308 */ /* 0x0003e20000000800 */
[----:B------:R-:W-:Y:S02]  /*5d60*/  LOP3.LUT R4, R4, R5, RZ, 0xc0, !PT ;  /* 0x0000000504047212 */ /* 0x000fe400078ec0ff */
[----:B--2---:R-:W-:-:S04]  /*5d70*/  F2FP.BF16.F32.PACK_AB R9, R184, R185 ;  /* 0x000000b9b809723e */ /* 0x004fc800000010ff */
[----:B------:R-:W-:Y:S01]  /*5d80*/  LOP3.LUT R5, R8, R9, RZ, 0xc0, !PT ;  /* 0x0000000908057212 */ /* 0x000fe200078ec0ff */
[----:B------:R-:W-:Y:S01]  /*5d90*/  FFMA.FTZ R9, R233, UR4, -R17 ;  /* 0x00000004e9097c23 */ /* 0x000fe20008010811 */
[----:B------:R-:W-:Y:S01]  /*5da0*/  SHF.R.U32.HI R8, RZ, 0x8, R2 ;  /* 0x00000008ff087819 */ /* 0x000fe20000011602 */
[----:B------:R-:W-:Y:S01]  /*5db0*/  IMAD.MOV.U32 R233, RZ, RZ, R182 ;  /* 0x000000ffffe97224 */ /* 0x000fe200078e00b6 */
[----:B-1----:R-:W-:Y:S01]  /*5dc0*/  SHF.R.U32.HI R3, RZ, 0x10, R32 ;  /* 0x00000010ff037819 */ /* 0x002fe20000011620 */
[----:B------:R1:W2:Y:S01]  /*5dd0*/  MUFU.EX2 R116, R9 ;  /* 0x0000000900747308 */ /* 0x0002a20000000800 */
[----:B------:R-:W-:Y:S01]  /*5de0*/  PRMT R86, R11, 0x5410, R8 ;  /* 0x000054100b567816 */ /* 0x000fe20000000008 */
[----:B------:R-:W-:Y:S01]  /*5df0*/  FFMA.FTZ R8, R234, UR4, -R16 ;  /* 0x00000004ea087c23 */ /* 0x000fe20008010810 */
[----:B------:R-:W-:Y:S01]  /*5e00*/  LOP3.LUT R2, R3, 0xff, RZ, 0xc0, !PT ;  /* 0x000000ff03027812 */ /* 0x000fe200078ec0ff */
[----:B------:R-:W-:Y:S01]  /*5e10*/  IMAD.MOV.U32 R182, RZ, RZ, R214 ;  /* 0x000000ffffb67224 */ /* 0x000fe200078e00d6 */
[C---:B------:R-:W-:Y:S01]  /*5e20*/  LOP3.LUT R3, R21.reuse, 0xffff, RZ, 0xc0, !PT ;  /* 0x0000ffff15037812 */ /* 0x040fe200078ec0ff */
[----:B------:R-:W-:Y:S01]  /*5e30*/  IMAD.MOV.U32 R214, RZ, RZ, R231 ;  /* 0x000000ffffd67224 */ /* 0x000fe200078e00e7 */
[----:B------:R-:W-:Y:S01]  /*5e40*/  PRMT R87, R2, 0x5410, R10 ;  /* 0x0000541002577816 */ /* 0x000fe2000000000a */
[----:B------:R-:W-:Y:S01]  /*5e50*/  FFMA.FTZ R2, R238, UR4, -R16 ;  /* 0x00000004ee027c23 */ /* 0x000fe20008010810 */
[----:B------:R-:W-:Y:S01]  /*5e60*/  IMAD.MOV.U32 R238, RZ, RZ, R43 ;  /* 0x000000ffffee7224 */ /* 0x000fe200078e002b */
[----:B------:R-:W-:Y:S01]  /*5e70*/  LOP3.LUT R10, R21, 0xff, RZ, 0xc0, !PT ;  /* 0x000000ff150a7812 */ /* 0x000fe200078ec0ff */
[----:B------:R-:W-:Y:S01]  /*5e80*/  HMMA.16816.F32.BF16 R40, R4, R12, R80 ;  /* 0x0000000c0428723c */ /* 0x000fe20000041850 */
[----:B------:R-:W-:Y:S01]  /*5e90*/  SHF.R.U32.HI R3, RZ, 0x8, R3 ;  /* 0x00000008ff037819 */ /* 0x000fe20000011603 */
[----:B------:R-:W-:Y:S01]  /*5ea0*/  IMAD.MOV.U32 R231, RZ, RZ, R230 ;  /* 0x000000ffffe77224 */ /* 0x000fe200078e00e6 */
[----:B------:R-:W-:Y:S01]  /*5eb0*/  SHF.R.U32.HI R11, RZ, 0x8, R84 ;  /* 0x00000008ff0b7819 */ /* 0x000fe20000011654 */
[----:B------:R-:W-:Y:S01]  /*5ec0*/  IMAD.MOV.U32 R230, RZ, RZ, R94 ;  /* 0x000000ffffe67224 */ /* 0x000fe200078e005e */
[----:B-1----:R-:W-:-:S02]  /*5ed0*/  SHF.R.U32.HI R9, RZ, 0x18, R21 ;  /* 0x00000018ff097819 */ /* 0x002fc40000011615 */
[----:B------:R-:W-:Y:S01]  /*5ee0*/  IMAD.MOV.U32 R81, RZ, RZ, R112 ;  /* 0x000000ffff517224 */ /* 0x000fe200078e0070 */
[----:B------:R-:W-:Y:S01]  /*5ef0*/  PRMT R12, R10, 0x5410, R3 ;  /* 0x000054100a0c7816 */ /* 0x000fe20000000003 */
[----:B------:R1:W-:Y:S01]  /*5f00*/  MUFU.EX2 R112, R2 ;  /* 0x0000000200707308 */ /* 0x0003e20000000800 */
[----:B------:R-:W-:Y:S02]  /*5f10*/  IMAD.MOV.U32 R82, RZ, RZ, R109 ;  /* 0x000000ffff527224 */ /* 0x000fe400078e006d */
[----:B------:R-:W-:Y:S01]  /*5f20*/  FFMA.FTZ R10, R239, UR4, -R16 ;  /* 0x00000004ef0a7c23 */ /* 0x000fe20008010810 */
[----:B------:R-:W-:Y:S01]  /*5f30*/  IMAD.MOV.U32 R83, RZ, RZ, R110 ;  /* 0x000000ffff537224 */ /* 0x000fe200078e006e */
[C---:B------:R-:W-:Y:S01]  /*5f40*/  HMMA.16816.F32.BF16 R32, R4.reuse, R14, R60 ;  /* 0x0000000e0420723c */ /* 0x040fe2000004183c */
[----:B------:R-:W-:Y:S01]  /*5f50*/  IMAD.MOV.U32 R94, RZ, RZ, R23 ;  /* 0x000000ffff5e7224 */ /* 0x000fe200078e0017 */
[----:B------:R-:W-:Y:S01]  /*5f60*/  LOP3.LUT R3, R24, 0xffff, RZ, 0xc0, !PT ;  /* 0x0000ffff18037812 */ /* 0x000fe200078ec0ff */
[----:B------:R-:W-:Y:S01]  /*5f70*/  IMAD.MOV.U32 R234, RZ, RZ, R103 ;  /* 0x000000ffffea7224 */ /* 0x000fe200078e0067 */
[----:B------:R3:W-:Y:S01]  /*5f80*/  MUFU.EX2 R110, R8 ;  /* 0x00000008006e7308 */ /* 0x0007e20000000800 */
[----:B------:R-:W-:Y:S01]  /*5f90*/  PRMT R54, R85, 0x5410, R11 ;  /* 0x0000541055367816 */ /* 0x000fe2000000000b */
[C---:B------:R-:W-:Y:S01]  /*5fa0*/  HMMA.16816.F32.BF16 R60, R4.reuse, R28, R64 ;  /* 0x0000001c043c723c */ /* 0x040fe20000041840 */
[----:B------:R-:W-:Y:S01]  /*5fb0*/  SHF.R.U32.HI R3, RZ, 0x8, R3 ;  /* 0x00000008ff037819 */ /* 0x000fe20000011603 */
[--C-:B------:R-:W-:Y:S01]  /*5fc0*/  FFMA.FTZ R11, R246, UR4, -R16.reuse ;  /* 0x00000004f60b7c23 */ /* 0x100fe20008010810 */
[----:B------:R-:W-:Y:S01]  /*5fd0*/  FFMA.FTZ R14, R247, UR4, -R16 ;  /* 0x00000004f70e7c23 */ /* 0x000fe20008010810 */
[----:B------:R-:W-:Y:S01]  /*5fe0*/  SHF.R.U32.HI R15, RZ, 0x18, R39 ;  /* 0x00000018ff0f7819 */ /* 0x000fe20000011627 */
[----:B------:R-:W-:Y:S01]  /*5ff0*/  IMAD.MOV.U32 R239, RZ, RZ, R83 ;  /* 0x000000ffffef7224 */ /* 0x000fe200078e0053 */
[----:B------:R4:W-:Y:S01]  /*6000*/  MUFU.EX2 R108, R10 ;  /* 0x0000000a006c7308 */ /* 0x0009e20000000800 */
[----:B-1----:R-:W-:Y:S01]  /*6010*/  SHF.R.U32.HI R2, RZ, 0x10, R21 ;  /* 0x00000010ff027819 */ /* 0x002fe20000011615 */
[----:B------:R-:W-:Y:S01]  /*6020*/  HMMA.16816.F32.BF16 R56, R4, R30, R56 ;  /* 0x0000001e0438723c */ /* 0x000fe20000041838 */
[----:B------:R-:W1:Y:S02]  /*6030*/  LDSM.16.MT88.4 R20, [R204+0x5000] ;  /* 0x00500000cc14783b */ /* 0x000e640000004200 */
[----:B------:R-:W-:-:S02]  /*6040*/  LOP3.LUT R2, R2, 0xff, RZ, 0xc0, !PT ;  /* 0x000000ff02027812 */ /* 0x000fc400078ec0ff */
[----:B------:R-:W5:Y:S01]  /*6050*/  LDSM.16.MT88.4 R28, [R205+0x5000] ;  /* 0x00500000cd1c783b */ /* 0x000f620000004200 */
[----:B------:R-:W-:Y:S01]  /*6060*/  MUFU.EX2 R103, R11 ;  /* 0x0000000b00677308 */ /* 0x000fe20000000800 */
[----:B------:R-:W-:Y:S01]  /*6070*/  PRMT R13, R2, 0x5410, R9 ;  /* 0x00005410020d7816 */ /* 0x000fe20000000009 */
[----:B------:R-:W-:Y:S01]  /*6080*/  FFMA.FTZ R2, R235, UR4, -R16 ;  /* 0x00000004eb027c23 */ /* 0x000fe20008010810 */
[----:B---3--:R-:W-:Y:S01]  /*6090*/  SHF.R.U32.HI R8, RZ, 0x18, R24 ;  /* 0x00000018ff087819 */ /* 0x008fe20000011618 */
[----:B------:R-:W-:Y:S01]  /*60a0*/  FFMA.FTZ R6, R244, UR4, -R17 ;  /* 0x00000004f4067c23 */ /* 0x000fe20008010811 */
[----:B------:R-:W-:Y:S01]  /*60b0*/  LOP3.LUT R9, R24, 0xff, RZ, 0xc0, !PT ;  /* 0x000000ff18097812 */ /* 0x000fe200078ec0ff */
[----:B------:R-:W-:Y:S01]  /*60c0*/  IMAD.MOV.U32 R235, RZ, RZ, R179 ;  /* 0x000000ffffeb7224 */ /* 0x000fe200078e00b3 */
[--C-:B------:R-:W-:Y:S01]  /*60d0*/  HSET2.LE.AND R7, R27, R0.reuse, PT ;  /* 0x000000001b077233 */ /* 0x100fe20003803000 */
[----:B------:R3:W3:Y:S01]  /*60e0*/  MUFU.EX2 R109, R2 ;  /* 0x00000002006d7308 */ /* 0x0006e20000000800 */
[----:B------:R-:W-:Y:S01]  /*60f0*/  PRMT R55, R9, 0x5410, R3 ;  /* 0x0000541009377816 */ /* 0x000fe20000000003 */
[----:B------:R-:W-:Y:S01]  /*6100*/  IMAD.MOV.U32 R179, RZ, RZ, R158 ;  /* 0x000000ffffb37224 */ /* 0x000fe200078e009e */
[----:B------:R-:W-:-:S02]  /*6110*/  HSET2.LE.AND R5, R12, R0, PT ;  /* 0x000000000c057233 */ /* 0x000fc40003803000 */
[----:B--2---:R-:W-:Y:S02]  /*6120*/  F2FP.BF16.F32.PACK_AB R3, R116, R117 ;  /* 0x000000757403723e */ /* 0x004fe400000010ff */
[----:B----4-:R-:W-:Y:S01]  /*6130*/  LOP3.LUT R10, R102, 0xff, RZ, 0xc0, !PT ;  /* 0x000000ff660a7812 */ /* 0x010fe200078ec0ff */
[----:B------:R-:W-:Y:S01]  /*6140*/  MUFU.EX2 R107, R6 ;  /* 0x00000006006b7308 */ /* 0x000fe20000000800 */
[----:B------:R-:W-:Y:S02]  /*6150*/  SHF.R.U32.HI R9, RZ, 0x8, R38 ;  /* 0x00000008ff097819 */ /* 0x000fe40000011626 */
[----:B------:R-:W-:Y:S02]  /*6160*/  PRMT R38, R10, 0x5410, R113 ;  /* 0x000054100a267816 */ /* 0x000fe40000000071 */
[----:B------:R-:W-:Y:S02]  /*6170*/  PRMT R37, R79, 0x5410, R9 ;  /* 0x000054104f257816 */ /* 0x000fe40000000009 */
[----:B------:R-:W-:Y:S01]  /*6180*/  HSET2.LE.AND R12, R19, R0, PT ;  /* 0x00000000130c7233 */ /* 0x000fe20003803000 */
[----:B------:R2:W4:Y:S01]  /*6190*/  MUFU.EX2 R102, R14 ;  /* 0x0000000e00667308 */ /* 0x0005220000000800 */
[----:B---3--:R-:W-:-:S02]  /*61a0*/  SHF.R.U32.HI R2, RZ, 0x10, R24 ;  /* 0x00000010ff027819 */ /* 0x008fc40000011618 */
[----:B------:R-:W-:Y:S02]  /*61b0*/  F2FP.BF16.F32.PACK_AB R4, R109, R110 ;  /* 0x0000006e6d04723e */ /* 0x000fe400000010ff */
[----:B------:R-:W-:Y:S02]  /*61c0*/  LOP3.LUT R2, R2, 0xff, RZ, 0xc0, !PT ;  /* 0x000000ff02027812 */ /* 0x000fe400078ec0ff */
[----:B------:R-:W-:Y:S02]  /*61d0*/  LOP3.LUT R7, R7, R4, RZ, 0xc0, !PT ;  /* 0x0000000407077212 */ /* 0x000fe400078ec0ff */
[----:B------:R-:W-:Y:S01]  /*61e0*/  PRMT R80, R2, 0x5410, R8 ;  /* 0x0000541002507816 */ /* 0x000fe20000000008 */
[----:B------:R-:W-:Y:S01]  /*61f0*/  FFMA.FTZ R2, R186, UR4, -R18 ;  /* 0x00000004ba027c23 */ /* 0x000fe20008010812 */
[----:B------:R-:W-:Y:S02]  /*6200*/  F2FP.BF16.F32.PACK_AB R8, R118, R119 ;  /* 0x000000777608723e */ /* 0x000fe400000010ff */
[----:B------:R-:W-:Y:S01]  /*6210*/  F2FP.BF16.F32.PACK_AB R9, R228, R229 ;  /* 0x000000e5e409723e */ /* 0x000fe200000010ff */
[----:B------:R3:W-:Y:S01]  /*6220*/  MUFU.EX2 R111, R2 ;  /* 0x00000002006f7308 */ /* 0x0007e20000000800 */
[----:B------:R-:W-:Y:S01]  /*6230*/  LOP3.LUT R4, R5, R8, RZ, 0xc0, !PT ;  /* 0x0000000805047212 */ /* 0x000fe200078ec0ff */
[--C-:B------:R-:W-:Y:S01]  /*6240*/  FFMA.FTZ R5, R245, UR4, -R17.reuse ;  /* 0x00000004f5057c23 */ /* 0x100fe20008010811 */
[----:B------:R-:W-:Y:S01]  /*6250*/  LOP3.LUT R8, R77, 0xff, RZ, 0xc0, !PT ;  /* 0x000000ff4d087812 */ /* 0x000fe200078ec0ff */
[----:B--2---:R-:W-:-:S04]  /*6260*/  FFMA.FTZ R14, R248, UR4, -R17 ;  /* 0x00000004f80e7c23 */ /* 0x004fc80008010811 */
[----:B------:R2:W4:Y:S08]  /*6270*/  MUFU.EX2 R106, R5 ;  /* 0x00000005006a7308 */ /* 0x0005300000000800 */
[----:B------:R1:W-:Y:S01]  /*6280*/  MUFU.EX2 R85, R14 ;  /* 0x0000000e00557308 */ /* 0x0003e20000000800 */
[----:B---3--:R-:W-:Y:S02]  /*6290*/  HSET2.LE.AND R2, R36, R0, PT ;  /* 0x0000000024027233 */ /* 0x008fe40003803000 */
[----:B------:R-:W-:Y:S01]  /*62a0*/  PRMT R36, R8, 0x5410, R78 ;  /* 0x0000541008247816 */ /* 0x000fe2000000004e */
[----:B------:R-:W-:-:S02]  /*62b0*/  FFMA.FTZ R8, R241, UR4, -R17 ;  /* 0x00000004f1087c23 */ /* 0x000fc40008010811 */
[----:B------:R-:W-:Y:S02]  /*62c0*/  LOP3.LUT R6, R2, R3, RZ, 0xc0, !PT ;  /* 0x0000000302067212 */ /* 0x000fe400078ec0ff */
[--C-:B------:R-:W-:Y:S01]  /*62d0*/  HSET2.LE.AND R2, R13, R0.reuse, PT ;  /* 0x000000000d027233 */ /* 0x100fe20003803000 */
[----:B------:R3:W-:Y:S01]  /*62e0*/  MUFU.EX2 R104, R8 ;  /* 0x0000000800687308 */ /* 0x0007e20000000800 */
[----:B------:R-:W-:Y:S02]  /*62f0*/  F2FP.BF16.F32.PACK_AB R3, R108, R112 ;  /* 0x000000706c03723e */ /* 0x000fe400000010ff */
[----:B------:R-:W-:Y:S02]  /*6300*/  F2FP.BF16.F32.PACK_AB R13, R134, R177 ;  /* 0x000000b1860d723e */ /* 0x000fe400000010ff */
[----:B--2---:R-:W-:Y:S01]  /*6310*/  LOP3.LUT R5, R2, R3, RZ, 0xc0, !PT ;  /* 0x0000000302057212 */ /* 0x004fe200078ec0ff */
[--C-:B------:R-:W-:Y:S01]  /*6320*/  FFMA.FTZ R2, R240, UR4, -R17.reuse ;  /* 0x00000004f0027c23 */ /* 0x100fe20008010811 */
[----:B------:R-:W-:Y:S01]  /*6330*/  F2FP.BF16.F32.PACK_AB R3, R193, R202 ;  /* 0x000000cac103723e */ /* 0x000fe200000010ff */
[----:B-1----:R-:W-:Y:S01]  /*6340*/  FFMA.FTZ R14, R238, UR4, -R17 ;  /* 0x00000004ee0e7c23 */ /* 0x002fe20008010811 */
[----:B------:R-:W-:Y:S01]  /*6350*/  IMAD.MOV.U32 R238, RZ, RZ, R215 ;  /* 0x000000ffffee7224 */ /* 0x000fe200078e00d7 */
[----:B------:R1:W-:Y:S01]  /*6360*/  MUFU.EX2 R105, R2 ;  /* 0x0000000200697308 */ /* 0x0003e20000000800 */
[----:B------:R-:W-:Y:S01]  /*6370*/  IMAD.MOV.U32 R215, RZ, RZ, R178 ;  /* 0x000000ffffd77224 */ /* 0x000fe200078e00b2 */
[----:B------:R-:W-:Y:S01]  /*6380*/  HMMA.16816.F32.BF16 R44, R4, R20, R44 ;  /* 0x00000014042c723c */ /* 0x000fe2000004182c */
[----:B------:R-:W-:Y:S01]  /*6390*/  IMAD.MOV.U32 R178, RZ, RZ, R149 ;  /* 0x000000ffffb27224 */ /* 0x000fe200078e0095 */
[----:B---3--:R-:W-:-:S04]  /*63a0*/  HSET2.LE.AND R8, R26, R0, PT ;  /* 0x000000001a087233 */ /* 0x008fc80003803000 */
[----:B------:R-:W-:Y:S01]  /*63b0*/  HMMA.16816.F32.BF16 R48, R4, R22, R48 ;  /* 0x000000160430723c */ /* 0x000fe20000041830 */
[----:B------:R-:W-:-:S05]  /*63c0*/  LOP3.LUT R8, R8, R9, RZ, 0xc0, !PT ;  /* 0x0000000908087212 */ /* 0x000fca00078ec0ff */
[C---:B-----5:R-:W-:Y:S01]  /*63d0*/  HMMA.16816.F32.BF16 R72, R4.reuse, R28, R72 ;  /* 0x0000001c0448723c */ /* 0x060fe20000041848 */
[----:B------:R-:W-:Y:S02]  /*63e0*/  LOP3.LUT R9, R12, R13, RZ, 0xc0, !PT ;  /* 0x0000000d0c097212 */ /* 0x000fe400078ec0ff */
[--C-:B-1----:R-:W-:Y:S02]  /*63f0*/  HSET2.LE.AND R2, R100, R0.reuse, PT ;  /* 0x0000000064027233 */ /* 0x102fe40003803000 */
[----:B------:R-:W-:Y:S01]  /*6400*/  LOP3.LUT R13, R39, 0xff, RZ, 0xc0, !PT ;  /* 0x000000ff270d7812 */ /* 0x000fe200078ec0ff */
[----:B------:R-:W-:Y:S02]  /*6410*/  HMMA.16816.F32.BF16 R68, R4, R30, R68 ;  /* 0x0000001e0444723c */ /* 0x000fe40000041844 */
[----:B------:R-:W-:Y:S02]  /*6420*/  LOP3.LUT R10, R2, R3, RZ, 0xc0, !PT ;  /* 0x00000003020a7212 */ /* 0x000fe400078ec0ff */
[----:B------:R-:W-:-:S02]  /*6430*/  HSET2.LE.AND R2, R101, R0, PT ;  /* 0x0000000065027233 */ /* 0x000fc40003803000 */
[----:B------:R-:W-:Y:S01]  /*6440*/  F2FP.BF16.F32.PACK_AB R3, R132, R133 ;  /* 0x000000858403723e */ /* 0x000fe200000010ff */
[----:B------:R-:W-:Y:S01]  /*6450*/  FFMA.FTZ R7, R95, UR4, -R17 ;  /* 0x000000045f077c23 */ /* 0x000fe20008010811 */
[C---:B------:R-:W-:Y:S02]  /*6460*/  LOP3.LUT R5, R25.reuse, 0xff, RZ, 0xc0, !PT ;  /* 0x000000ff19057812 */ /* 0x040fe400078ec0ff */
[----:B------:R-:W-:Y:S01]  /*6470*/  LOP3.LUT R11, R2, R3, RZ, 0xc0, !PT ;  /* 0x00000003020b7212 */ /* 0x000fe200078ec0ff */
[----:B------:R1:W-:Y:S01]  /*6480*/  MUFU.EX2 R95, R7 ;  /* 0x00000007005f7308 */ /* 0x0003e20000000800 */
[----:B------:R-:W-:Y:S02]  /*6490*/  LOP3.LUT R2, R25, 0xffff, RZ, 0xc0, !PT ;  /* 0x0000ffff19027812 */ /* 0x000fe400078ec0ff */
[--C-:B------:R-:W-:Y:S02]  /*64a0*/  SHF.R.U32.HI R3, RZ, 0x10, R25.reuse ;  /* 0x00000010ff037819 */ /* 0x100fe40000011619 */
[----:B------:R-:W-:Y:S01]  /*64b0*/  SHF.R.U32.HI R4, RZ, 0x8, R2 ;  /* 0x00000008ff047819 */ /* 0x000fe20000011602 */
[C---:B------:R-:W-:Y:S01]  /*64c0*/  HMMA.16816.F32.BF16 R76, R8.reuse, R22, R32 ;  /* 0x00000016084c723c */ /* 0x040fe20000041820 */
[----:B------:R-:W-:Y:S01]  /*64d0*/  LOP3.LUT R2, R3, 0xff, RZ, 0xc0, !PT ;  /* 0x000000ff03027812 */ /* 0x000fe200078ec0ff */
[----:B------:R-:W-:Y:S01]  /*64e0*/  FFMA.FTZ R3, R242, UR4, -R16 ;  /* 0x00000004f2037c23 */ /* 0x000fe20008010810 */
[----:B------:R-:W-:Y:S01]  /*64f0*/  SHF.R.U32.HI R6, RZ, 0x18, R25 ;  /* 0x00000018ff067819 */ /* 0x000fe20000011619 */
[----:B------:R-:W-:Y:S01]  /*6500*/  LDSM.16.MT88.4 R32, [R205+0x5400] ;  /* 0x00540000cd20783b */ /* 0x000fe20000004200 */
[----:B------:R-:W-:Y:S01]  /*6510*/  PRMT R5, R5, 0x5410, R4 ;  /* 0x0000541005057816 */ /* 0x000fe20000000004 */
[----:B------:R2:W-:Y:S01]  /*6520*/  MUFU.EX2 R101, R3 ;  /* 0x0000000300657308 */ /* 0x0005e20000000800 */
[----:B------:R-:W-:Y:S01]  /*6530*/  FFMA.FTZ R4, R243, UR4, -R16 ;  /* 0x00000004f3047c23 */ /* 0x000fe20008010810 */
[----:B------:R-:W3:Y:S01]  /*6540*/  LDSM.16.MT88.4 R24, [R204+0x5400] ;  /* 0x00540000cc18783b */ /* 0x000ee20000004200 */
[----:B------:R-:W-:Y:S01]  /*6550*/  HMMA.16816.F32.BF16 R40, R8, R20, R40 ;  /* 0x000000140828723c */ /* 0x000fe20000041828 */
[----:B-1----:R-:W-:-:S02]  /*6560*/  HSET2.LE.AND R7, R36, R0, PT ;  /* 0x0000000024077233 */ /* 0x002fc40003803000 */
[----:B------:R-:W-:Y:S02]  /*6570*/  LDSM.16.MT88.4 R20, [R204+0x5800] ;  /* 0x00580000cc14783b */ /* 0x000fe40000004200 */
[----:B------:R1:W5:Y:S01]  /*6580*/  MUFU.EX2 R100, R4 ;  /* 0x0000000400647308 */ /* 0x0003620000000800 */
[C---:B------:R-:W-:Y:S06]  /*6590*/  HMMA.16816.F32.BF16 R64, R8.reuse, R28, R60 ;  /* 0x0000001c0840723c */ /* 0x040fec000004183c */
[----:B------:R-:W-:Y:S01]  /*65a0*/  HMMA.16816.F32.BF16 R56, R8, R30, R56 ;  /* 0x0000001e0838723c */ /* 0x000fe20000041838 */
[----:B--2---:R-:W-:-:S02]  /*65b0*/  PRMT R3, R2, 0x5410, R6 ;  /* 0x0000541002037816 */ /* 0x004fc40000000006 */
[----:B------:R-:W-:Y:S02]  /*65c0*/  LOP3.LUT R2, R39, 0xffff, RZ, 0xc0, !PT ;  /* 0x0000ffff27027812 */ /* 0x000fe400078ec0ff */
[----:B----4-:R-:W-:Y:S02]  /*65d0*/  F2FP.BF16.F32.PACK_AB R6, R102, R103 ;  /* 0x000000676606723e */ /* 0x010fe400000010ff */
[----:B------:R-:W-:Y:S01]  /*65e0*/  FFMA.FTZ R8, R249, UR4, -R17 ;  /* 0x00000004f9087c23 */ /* 0x000fe20008010811 */
[----:B------:R-:W-:Y:S02]  /*65f0*/  SHF.R.U32.HI R12, RZ, 0x8, R2 ;  /* 0x00000008ff0c7819 */ /* 0x000fe40000011602 */
[--C-:B------:R-:W-:Y:S01]  /*6600*/  HSET2.LE.AND R2, R5, R0.reuse, PT ;  /* 0x0000000005027233 */ /* 0x100fe20003803000 */
[----:B------:R2:W4:Y:S01]  /*6610*/  MUFU.EX2 R84, R8 ;  /* 0x0000000800547308 */ /* 0x0005220000000800 */
[----:B------:R-:W-:Y:S02]  /*6620*/  HSET2.LE.AND R5, R3, R0, PT ;  /* 0x0000000003057233 */ /* 0x000fe40003803000 */
[----:B------:R-:W-:-:S02]  /*6630*/  F2FP.BF16.F32.PACK_AB R3, R106, R107 ;  /* 0x0000006b6a03723e */ /* 0x000fc400000010ff */
[----:B------:R-:W-:Y:S02]  /*6640*/  PRMT R19, R13, 0x5410, R12 ;  /* 0x000054100d137816 */ /* 0x000fe4000000000c */
[----:B-1----:R-:W-:Y:S01]  /*6650*/  LOP3.LUT R4, R2, R3, RZ, 0xc0, !PT ;  /* 0x0000000302047212 */ /* 0x002fe200078ec0ff */
[----:B------:R-:W-:Y:S01]  /*6660*/  FFMA.FTZ R3, R94, UR4, -R17 ;  /* 0x000000045e037c23 */ /* 0x000fe20008010811 */
[----:B------:R-:W-:Y:S02]  /*6670*/  LOP3.LUT R5, R5, R6, RZ, 0xc0, !PT ;  /* 0x0000000605057212 */ /* 0x000fe400078ec0ff */
[----:B------:R-:W-:Y:S01]  /*6680*/  SHF.R.U32.HI R6, RZ, 0x10, R39 ;  /* 0x00000010ff067819 */ /* 0x000fe20000011627 */
[----:B------:R1:W-:Y:S01]  /*6690*/  MUFU.EX2 R94, R3 ;  /* 0x00000003005e7308 */ /* 0x0003e20000000800 */
[----:B------:R-:W-:Y:S02]  /*66a0*/  HSET2.LE.AND R2, R37, R0, PT ;  /* 0x0000000025027233 */ /* 0x000fe40003803000 */
[----:B------:R-:W-:-:S02]  /*66b0*/  LOP3.LUT R13, R6, 0xff, RZ, 0xc0, !PT ;  /* 0x000000ff060d7812 */ /* 0x000fc400078ec0ff */
[----:B-----5:R-:W-:Y:S02]  /*66c0*/  F2FP.BF16.F32.PACK_AB R12, R100, R101 ;  /* 0x00000065640c723e */ /* 0x020fe400000010ff */
[----:B------:R-:W-:Y:S01]  /*66d0*/  PRMT R9, R13, 0x5410, R15 ;  /* 0x000054100d097816 */ /* 0x000fe2000000000f */
[--C-:B------:R-:W-:Y:S01]  /*66e0*/  FFMA.FTZ R13, R81, UR4, -R16.reuse ;  /* 0x00000004510d7c23 */ /* 0x100fe20008010810 */
[----:B------:R-:W-:Y:S01]  /*66f0*/  LOP3.LUT R7, R7, R12, RZ, 0xc0, !PT ;  /* 0x0000000c07077212 */ /* 0x000fe200078ec0ff */
[----:B------:R-:W-:Y:S01]  /*6700*/  FFMA.FTZ R12, R234, UR4, -R16 ;  /* 0x00000004ea0c7c23 */ /* 0x000fe20008010810 */
[--C-:B------:R-:W-:Y:S01]  /*6710*/  HSET2.LE.AND R11, R38, R0.reuse, PT ;  /* 0x00000000260b7233 */ /* 0x100fe20003803000 */
[----:B------:R-:W-:Y:S01]  /*6720*/  IMAD.MOV.U32 R234, RZ, RZ, R82 ;  /* 0x000000ffffea7224 */ /* 0x000fe200078e0052 */
[----:B--2---:R-:W-:Y:S01]  /*6730*/  F2FP.BF16.F32.PACK_AB R8, R124, R125 ;  /* 0x0000007d7c08723e */ /* 0x004fe200000010ff */
[----:B------:R2:W-:Y:S01]  /*6740*/  MUFU.EX2 R83, R12 ;  /* 0x0000000c00537308 */ /* 0x0005e20000000800 */
[--C-:B------:R-:W-:Y:S01]  /*6750*/  HSET2.LE.AND R9, R9, R0.reuse, PT ;  /* 0x0000000009097233 */ /* 0x100fe20003803000 */
[----:B------:R-:W-:Y:S01]  /*6760*/  FFMA.FTZ R15, R233, UR4, -R17 ;  /* 0x00000004e90f7c23 */ /* 0x000fe20008010811 */
[----:B-1----:R-:W-:Y:S01]  /*6770*/  F2FP.BF16.F32.PACK_AB R3, R104, R105 ;  /* 0x000000696803723e */ /* 0x002fe200000010ff */
[----:B------:R-:W-:Y:S01]  /*6780*/  IMAD.MOV.U32 R233, RZ, RZ, R219 ;  /* 0x000000ffffe97224 */ /* 0x000fe200078e00db */
[----:B------:R-:W-:Y:S01]  /*6790*/  LOP3.LUT R11, R11, R8, RZ, 0xc0, !PT ;  /* 0x000000080b0b7212 */ /* 0x000fe200078ec0ff */
[----:B------:R-:W-:Y:S01]  /*67a0*/  IMAD.MOV.U32 R219, RZ, RZ, R151 ;  /* 0x000000ffffdb7224 */ /* 0x000fe200078e0097 */
[----:B------:R-:W-:Y:S01]  /*67b0*/  LOP3.LUT R6, R2, R3, RZ, 0xc0, !PT ;  /* 0x0000000302067212 */ /* 0x000fe200078ec0ff */
[----:B------:R-:W-:Y:S01]  /*67c0*/  MUFU.EX2 R82, R13 ;  /* 0x0000000d00527308 */ /* 0x000fe20000000800 */
[----:B------:R-:W-:-:S02]  /*67d0*/  HSET2.LE.AND R2, R54, R0, PT ;  /* 0x0000000036027233 */ /* 0x000fc40003803000 */
[----:B------:R-:W-:-:S03]  /*67e0*/  F2FP.BF16.F32.PACK_AB R3, R252, R216 ;  /* 0x000000d8fc03723e */ /* 0x000fc600000010ff */
[C---:B---3--:R-:W-:Y:S01]  /*67f0*/  HMMA.16816.F32.BF16 R60, R4.reuse, R24, R44 ;  /* 0x00000018043c723c */ /* 0x048fe2000004182c */
[----:B------:R-:W-:Y:S02]  /*6800*/  LOP3.LUT R10, R2, R3, RZ, 0xc0, !PT ;  /* 0x00000003020a7212 */ /* 0x000fe400078ec0ff */
[----:B------:R-:W-:Y:S02]  /*6810*/  HSET2.LE.AND R2, R19, R0, PT ;  /* 0x0000000013027233 */ /* 0x000fe40003803000 */
[----:B------:R-:W-:Y:S01]  /*6820*/  F2FP.BF16.F32.PACK_AB R3, R217, R192 ;  /* 0x000000c0d903723e */ /* 0x000fe200000010ff */
[C---:B------:R-:W-:Y:S01]  /*6830*/  HMMA.16816.F32.BF16 R48, R4.reuse, R26, R48 ;  /* 0x0000001a0430723c */ /* 0x040fe20000041830 */
[----:B--2---:R-:W-:Y:S02]  /*6840*/  F2FP.BF16.F32.PACK_AB R12, R129, R131 ;  /* 0x00000083810c723e */ /* 0x004fe400000010ff */
[----:B------:R-:W-:Y:S02]  /*6850*/  LOP3.LUT R8, R2, R3, RZ, 0xc0, !PT ;  /* 0x0000000302087212 */ /* 0x000fe400078ec0ff */
[----:B------:R-:W-:Y:S01]  /*6860*/  LOP3.LUT R2, R97, 0xff, RZ, 0xc0, !PT ;  /* 0x000000ff61027812 */ /* 0x000fe200078ec0ff */
[----:B------:R-:W-:Y:S01]  /*6870*/  HMMA.16816.F32.BF16 R44, R4, R32, R72 ;  /* 0x00000020042c723c */ /* 0x000fe20000041848 */
[----:B------:R-:W-:Y:S01]  /*6880*/  SHF.R.U32.HI R3, RZ, 0x8, R96 ;  /* 0x00000008ff037819 */ /* 0x000fe20000011660 */
[----:B------:R-:W-:Y:S01]  /*6890*/  MUFU.EX2 R72, R14 ;  /* 0x0000000e00487308 */ /* 0x000fe20000000800 */
[----:B------:R-:W-:-:S02]  /*68a0*/  LOP3.LUT R9, R9, R12, RZ, 0xc0, !PT ;  /* 0x0000000c09097212 */ /* 0x000fc400078ec0ff */
[----:B------:R-:W-:Y:S01]  /*68b0*/  PRMT R31, R2, 0x5410, R98 ;  /* 0x00005410021f7816 */ /* 0x000fe20000000062 */
[----:B------:R-:W-:Y:S01]  /*68c0*/  HMMA.16816.F32.BF16 R36, R4, R34, R68 ;  /* 0x000000220424723c */ /* 0x000fe20000041844 */
[----:B------:R-:W-:Y:S01]  /*68d0*/  PRMT R54, R99, 0x5410, R3 ;  /* 0x0000541063367816 */ /* 0x000fe20000000003 */
[----:B------:R-:W-:Y:S01]  /*68e0*/  FFMA.FTZ R2, R250, UR4, -R16 ;  /* 0x00000004fa027c23 */ /* 0x000fe20008010810 */
[----:B------:R-:W-:Y:S01]  /*68f0*/  LOP3.LUT R3, R53, 0xffff, RZ, 0xc0, !PT ;  /* 0x0000ffff35037812 */ /* 0x000fe200078ec0ff */
[----:B------:R-:W-:Y:S01]  /*6900*/  MUFU.EX2 R250, R15 ;  /* 0x0000000f00fa7308 */ /* 0x000fe20000000800 */
[----:B------:R-:W-:Y:S01]  /*6910*/  SHF.R.U32.HI R12, RZ, 0x8, R88 ;  /* 0x00000008ff0c7819 */ /* 0x000fe20000011658 */
[----:B------:R-:W-:Y:S01]  /*6920*/  HMMA.16816.F32.BF16 R40, R8, R24, R40 ;  /* 0x000000180828723c */ /* 0x000fe20000041828 */
[----:B------:R-:W-:Y:S01]  /*6930*/  FFMA.FTZ R6, R251, UR4, -R16 ;  /* 0x00000004fb067c23 */ /* 0x000fe20008010810 */
[----:B------:R-:W-:Y:S02]  /*6940*/  LOP3.LUT R5, R53, 0xff, RZ, 0xc0, !PT ;  /* 0x000000ff35057812 */ /* 0x000fe400078ec0ff */
[----:B------:R-:W-:-:S02]  /*6950*/  SHF.R.U32.HI R3, RZ, 0x8, R3 ;  /* 0x00000008ff037819 */ /* 0x000fc40000011603 */
[C---:B------:R-:W-:Y:S01]  /*6960*/  HMMA.16816.F32.BF16 R68, R8.reuse, R26, R76 ;  /* 0x0000001a0844723c */ /* 0x040fe2000004184c */
[----:B------:R1:W-:Y:S01]  /*6970*/  MUFU.EX2 R81, R2 ;  /* 0x0000000200517308 */ /* 0x0003e20000000800 */
[----:B------:R-:W2:Y:S01]  /*6980*/  LDSM.16.MT88.4 R24, [R205+0x5800] ;  /* 0x00580000cd18783b */ /* 0x000ea20000004200 */
[----:B------:R-:W-:Y:S02]  /*6990*/  SHF.R.U32.HI R4, RZ, 0x18, R53 ;  /* 0x00000018ff047819 */ /* 0x000fe40000011635 */
[----:B------:R-:W-:Y:S01]  /*69a0*/  PRMT R28, R5, 0x5410, R3 ;  /* 0x00005410051c7816 */ /* 0x000fe20000000003 */
[--C-:B------:R-:W-:Y:S01]  /*69b0*/  FFMA.FTZ R3, R239, UR4, -R17.reuse ;  /* 0x00000004ef037c23 */ /* 0x100fe20008010811 */
[----:B------:R-:W-:Y:S01]  /*69c0*/  LOP3.LUT R7, R89, 0xff, RZ, 0xc0, !PT ;  /* 0x000000ff59077812 */ /* 0x000fe200078ec0ff */
[----:B------:R-:W-:Y:S01]  /*69d0*/  FFMA.FTZ R5, R234, UR4, -R17 ;  /* 0x00000004ea057c23 */ /* 0x000fe20008010811 */
[----:B------:R3:W5:Y:S01]  /*69e0*/  MUFU.EX2 R75, R6 ;  /* 0x00000006004b7308 */ /* 0x0007620000000800 */
[----:B------:R-:W-:Y:S01]  /*69f0*/  PRMT R30, R91, 0x5410, R12 ;  /* 0x000054105b1e7816 */ /* 0x000fe2000000000c */
[C---:B------:R-:W-:Y:S01]  /*6a00*/  HMMA.16816.F32.BF16 R64, R8.reuse, R32, R64 ;  /* 0x000000200840723c */ /* 0x040fe20000041840 */
[----:B------:R-:W-:Y:S01]  /*6a10*/  PRMT R29, R7, 0x5410, R90 ;  /* 0x00005410071d7816 */ /* 0x000fe2000000005a */
[----:B------:R-:W-:Y:S01]  /*6a20*/  FFMA.FTZ R17, R237, UR4, -R16 ;  /* 0x00000004ed117c23 */ /* 0x000fe20008010810 */
[--C-:B------:R-:W-:Y:S01]  /*6a30*/  HSET2.LE.AND R12, R92, R0.reuse, PT ;  /* 0x000000005c0c7233 */ /* 0x100fe20003803000 */
[----:B------:R-:W-:Y:S01]  /*6a40*/  IMAD.MOV.U32 R237, RZ, RZ, R191 ;  /* 0x000000ffffed7224 */ /* 0x000fe200078e00bf */
[----:B----4-:R-:W-:Y:S01]  /*6a50*/  F2FP.BF16.F32.PACK_AB R7, R84, R85 ;  /* 0x000000555407723e */ /* 0x010fe200000010ff */
[----:B------:R4:W-:Y:S01]  /*6a60*/  MUFU.EX2 R74, R3 ;  /* 0x00000003004a7308 */ /* 0x0009e20000000800 */
[----:B-1----:R-:W-:Y:S01]  /*6a70*/  SHF.R.U32.HI R2, RZ, 0x10, R53 ;  /* 0x00000010ff027819 */ /* 0x002fe20000011635 */
[----:B------:R-:W-:Y:S01]  /*6a80*/  HMMA.16816.F32.BF16 R32, R8, R34, R56 ;  /* 0x000000220820723c */ /* 0x000fe20000041838 */
[----:B------:R-:W-:Y:S01]  /*6a90*/  IMAD.MOV.U32 R191, RZ, RZ, R214 ;  /* 0x000000ffffbf7224 */ /* 0x000fe200078e00d6 */
[----:B------:R-:W-:Y:S01]  /*6aa0*/  LOP3.LUT R14, R52, 0xff, RZ, 0xc0, !PT ;  /* 0x000000ff340e7812 */ /* 0x000fe200078ec0ff */
[----:B------:R-:W-:Y:S01]  /*6ab0*/  IMAD.MOV.U32 R214, RZ, RZ, R159 ;  /* 0x000000ffffd67224 */ /* 0x000fe200078e009f */
[----:B------:R-:W-:Y:S01]  /*6ac0*/  LOP3.LUT R2, R2, 0xff, RZ, 0xc0, !PT ;  /* 0x000000ff02027812 */ /* 0x000fe200078ec0ff */
[----:B------:R-:W-:Y:S01]  /*6ad0*/  IMAD.MOV.U32 R234, RZ, RZ, R157 ;  /* 0x000000ffffea7224 */ /* 0x000fe200078e009d */
[----:B------:R1:W-:Y:S01]  /*6ae0*/  MUFU.EX2 R73, R5 ;  /* 0x0000000500497308 */ /* 0x0003e20000000800 */
[----:B---3--:R-:W-:Y:S01]  /*6af0*/  HSET2.LE.AND R6, R93, R0, PT ;  /* 0x000000005d067233 */ /* 0x008fe20003803000 */
[----:B------:R-:W-:Y:S01]  /*6b00*/  IMAD.MOV.U32 R239, RZ, RZ, R156 ;  /* 0x000000ffffef7224 */ /* 0x000fe200078e009c */
[----:B------:R-:W-:-:S02]  /*6b10*/  PRMT R19, R2, 0x5410, R4 ;  /* 0x0000541002137816 */ /* 0x000fc40000000004 */
[--C-:B------:R-:W-:Y:S02]  /*6b20*/  HSET2.LE.AND R2, R55, R0.reuse, PT ;  /* 0x0000000037027233 */ /* 0x100fe40003803000 */
[----:B-----5:R-:W-:Y:S01]  /*6b30*/  F2FP.BF16.F32.PACK_AB R13, R75, R81 ;  /* 0x000000514b0d723e */ /* 0x020fe200000010ff */
[----:B------:R-:W-:Y:S01]  /*6b40*/  MUFU.EX2 R55, R17 ;  /* 0x0000001100377308 */ /* 0x000fe20000000800 */
[----:B----4-:R-:W-:Y:S02]  /*6b50*/  F2FP.BF16.F32.PACK_AB R3, R94, R95 ;  /* 0x0000005f5e03723e */ /* 0x010fe400000010ff */
[----:B------:R-:W-:Y:S02]  /*6b60*/  LOP3.LUT R6, R6, R7, RZ, 0xc0, !PT ;  /* 0x0000000706067212 */ /* 0x000fe400078ec0ff */
[----:B------:R-:W-:Y:S02]  /*6b70*/  LOP3.LUT R4, R2, R3, RZ, 0xc0, !PT ;  /* 0x0000000302047212 */ /* 0x000fe400078ec0ff */
[----:B------:R-:W-:-:S02]  /*6b80*/  HSET2.LE.AND R2, R80, R0, PT ;  /* 0x0000000050027233 */ /* 0x000fc40003803000 */
[----:B------:R-:W-:Y:S02]  /*6b90*/  F2FP.BF16.F32.PACK_AB R3, R82, R83 ;  /* 0x000000535203723e */ /* 0x000fe400000010ff */
[--C-:B------:R-:W-:Y:S02]  /*6ba0*/  HSET2.LE.AND R11, R114, R0.reuse, PT ;  /* 0x00000000720b7233 */ /* 0x100fe40003803000 */
[----:B-1----:R-:W-:Y:S02]  /*6bb0*/  LOP3.LUT R5, R2, R3, RZ, 0xc0, !PT ;  /* 0x0000000302057212 */ /* 0x002fe400078ec0ff */
[----:B------:R-:W-:Y:S01]  /*6bc0*/  LOP3.LUT R7, R12, R13, RZ, 0xc0, !PT ;  /* 0x0000000d0c077212 */ /* 0x000fe200078ec0ff */
[----:B------:R-:W-:Y:S01]  /*6bd0*/  FFMA.FTZ R13, R232, UR4, -R16 ;  /* 0x00000004e80d7c23 */ /* 0x000fe20008010810 */
[--C-:B------:R-:W-:Y:S01]  /*6be0*/  HSET2.LE.AND R2, R115, R0.reuse, PT ;  /* 0x0000000073027233 */ /* 0x100fe20003803000 */
[----:B------:R-:W-:Y:S01]  /*6bf0*/  IMAD.MOV.U32 R232, RZ, RZ, R190 ;  /* 0x000000ffffe87224 */ /* 0x000fe200078e00be */
[--C-:B------:R-:W-:Y:S01]  /*6c00*/  HSET2.LE.AND R9, R86, R0.reuse, PT ;  /* 0x0000000056097233 */ /* 0x100fe20003803000 */
[----:B------:R1:W3:Y:S01]  /*6c10*/  MUFU.EX2 R56, R13 ;  /* 0x0000000d00387308 */ /* 0x0002e20000000800 */
[----:B------:R-:W-:Y:S01]  /*6c20*/  F2FP.BF16.F32.PACK_AB R8, R120, R121 ;  /* 0x000000797808723e */ /* 0x000fe200000010ff */
[C---:B--2---:R-:W-:Y:S01]  /*6c30*/  HMMA.16816.F32.BF16 R156, R4.reuse, R24, R44 ;  /* 0x00000018049c723c */ /* 0x044fe2000004182c */
[----:B------:R-:W-:Y:S01]  /*6c40*/  F2FP.BF16.F32.PACK_AB R12, R212, R213 ;  /* 0x000000d5d40c723e */ /* 0x000fe200000010ff */
[----:B------:R-:W-:Y:S01]  /*6c50*/  IMAD.MOV.U32 R186, RZ, RZ, R232 ;  /* 0x000000ffffba7224 */ /* 0x000fe200078e00e8 */
[----:B------:R-:W-:Y:S01]  /*6c60*/  F2FP.BF16.F32.PACK_AB R3, R210, R211 ;  /* 0x000000d3d203723e */ /* 0x000fe200000010ff */
[----:B------:R-:W-:Y:S01]  /*6c70*/  IMAD.MOV.U32 R190, RZ, RZ, R150 ;  /* 0x000000ffffbe7224 */ /* 0x000fe200078e0096 */
[----:B------:R-:W-:Y:S01]  /*6c80*/  LOP3.LUT R11, R11, R8, RZ, 0xc0, !PT ;  /* 0x000000080b0b7212 */ /* 0x000fe200078ec0ff */
[C---:B------:R-:W-:Y:S01]  /*6c90*/  HMMA.16816.F32.BF16 R60, R4.reuse, R20, R60 ;  /* 0x00000014043c723c */ /* 0x040fe2000004183c */
[----:B------:R-:W-:Y:S01]  /*6ca0*/  LOP3.LUT R10, R2, R3, RZ, 0xc0, !PT ;  /* 0x00000003020a7212 */ /* 0x000fe200078ec0ff */
[----:B------:R-:W-:Y:S01]  /*6cb0*/  IMAD.MOV.U32 R232, RZ, RZ, R219 ;  /* 0x000000ffffe87224 */ /* 0x000fe200078e00db */
[----:B------:R-:W-:Y:S01]  /*6cc0*/  LOP3.LUT R8, R9, R12, RZ, 0xc0, !PT ;  /* 0x0000000c09087212 */ /* 0x000fe200078ec0ff */
[----:B------:R-:W-:Y:S01]  /*6cd0*/  IMAD.MOV.U32 R219, RZ, RZ, R162 ;  /* 0x000000ffffdb7224 */ /* 0x000fe200078e00a2 */
[----:B------:R-:W-:Y:S01]  /*6ce0*/  LOP3.LUT R9, R52, 0xffff, RZ, 0xc0, !PT ;  /* 0x0000ffff34097812 */ /* 0x000fe200078ec0ff */
[----:B------:R-:W-:Y:S01]  /*6cf0*/  HMMA.16816.F32.BF16 R48, R4, R22, R48 ;  /* 0x000000160430723c */ /* 0x000fe20000041830 */
[----:B------:R-:W-:-:S02]  /*6d00*/  HSET2.LE.AND R2, R87, R0, PT ;  /* 0x0000000057027233 */ /* 0x000fc40003803000 */
[----:B------:R-:W-:Y:S02]  /*6d10*/  F2FP.BF16.F32.PACK_AB R3, R122, R123 ;  /* 0x0000007b7a03723e */ /* 0x000fe400000010ff */
[----:B-1----:R-:W-:Y:S01]  /*6d20*/  SHF.R.U32.HI R13, RZ, 0x8, R9 ;  /* 0x00000008ff0d7819 */ /* 0x002fe20000011609 */
[----:B------:R-:W-:Y:S01]  /*6d30*/  HMMA.16816.F32.BF16 R44, R4, R26, R36 ;  /* 0x0000001a042c723c */ /* 0x000fe20000041824 */
[----:B------:R-:W-:Y:S01]  /*6d40*/  LOP3.LUT R9, R2, R3, RZ, 0xc0, !PT ;  /* 0x0000000302097212 */ /* 0x000fe200078ec0ff */
[----:B------:R-:W-:Y:S01]  /*6d50*/  FFMA.FTZ R2, R148, UR4, -R16 ;  /* 0x0000000494027c23 */ /* 0x000fe20008010810 */
[--C-:B------:R-:W-:Y:S01]  /*6d60*/  SHF.R.U32.HI R12, RZ, 0x10, R52.reuse ;  /* 0x00000010ff0c7819 */ /* 0x100fe20000011634 */
[----:B------:R-:W1:Y:S01]  /*6d70*/  LDSM.16.MT88.4 R148, [R204+0x5c00] ;  /* 0x005c0000cc94783b */ /* 0x000e620000004200 */
[----:B------:R-:W-:Y:S01]  /*6d80*/  SHF.R.U32.HI R15, RZ, 0x18, R52 ;  /* 0x00000018ff0f7819 */ /* 0x000fe20000011634 */
[----:B------:R2:W-:Y:S01]  /*6d90*/  MUFU.EX2 R53, R2 ;  /* 0x0000000200357308 */ /* 0x0005e20000000800 */
[----:B------:R-:W-:Y:S01]  /*6da0*/  LOP3.LUT R12, R12, 0xff, RZ, 0xc0, !PT ;  /* 0x000000ff0c0c7812 */ /* 0x000fe200078ec0ff */
[--C-:B------:R-:W-:Y:S01]  /*6db0*/  FFMA.FTZ R4, R194, UR4, -R18.reuse ;  /* 0x00000004c2047c23 */ /* 0x100fe20008010812 */
[----:B------:R-:W-:Y:S01]  /*6dc0*/  PRMT R3, R14, 0x5410, R13 ;  /* 0x000054100e037816 */ /* 0x000fe2000000000d */
[----:B------:R-:W-:Y:S01]  /*6dd0*/  FFMA.FTZ R13, R187, UR4, -R18 ;  /* 0x00000004bb0d7c23 */ /* 0x000fe20008010812 */
[----:B------:R-:W-:Y:S01]  /*6de0*/  PRMT R5, R12, 0x5410, R15 ;  /* 0x000054100c057816 */ /* 0x000fe2000000000f */
[----:B------:R-:W-:Y:S01]  /*6df0*/  HMMA.16816.F32.BF16 R40, R8, R20, R40 ;  /* 0x000000140828723c */ /* 0x000fe20000041828 */
[--C-:B------:R-:W-:Y:S01]  /*6e00*/  HSET2.LE.AND R14, R54, R0.reuse, PT ;  /* 0x00000000360e7233 */ /* 0x100fe20003803000 */
[----:B------:R4:W-:Y:S01]  /*6e10*/  MUFU.EX2 R52, R4 ;  /* 0x0000000400347308 */ /* 0x0009e20000000800 */
[----:B------:R-:W-:-:S02]  /*6e20*/  HSET2.LE.AND R15, R31, R0, PT ;  /* 0x000000001f0f7233 */ /* 0x000fc40003803000 */
[--C-:B------:R-:W-:Y:S01]  /*6e30*/  HSET2.LE.AND R6, R30, R0.reuse, PT ;  /* 0x000000001e067233 */ /* 0x100fe20003803000 */
[C---:B------:R-:W-:Y:S01]  /*6e40*/  HMMA.16816.F32.BF16 R36, R8.reuse, R22, R68 ;  /* 0x000000160824723c */ /* 0x040fe20000041844 */
[--C-:B------:R-:W-:Y:S01]  /*6e50*/  HSET2.LE.AND R12, R29, R0.reuse, PT ;  /* 0x000000001d0c7233 */ /* 0x100fe20003803000 */
[----:B------:R-:W-:Y:S01]  /*6e60*/  FADD.FTZ R20, R164, R160 ;  /* 0x000000a0a4147221 */ /* 0x000fe20000010000 */
[--C-:B------:R-:W-:Y:S01]  /*6e70*/  HSET2.LE.AND R17, R28, R0.reuse, PT ;  /* 0x000000001c117233 */ /* 0x100fe20003803000 */
[----:B------:R-:W-:Y:S01]  /*6e80*/  MUFU.EX2 R13, R13 ;  /* 0x0000000d000d7308 */ /* 0x000fe20000000800 */
[----:B--2---:R-:W-:Y:S01]  /*6e90*/  FFMA.FTZ R2, R235, UR4, -R16 ;  /* 0x00000004eb027c23 */ /* 0x004fe20008010810 */
[--C-:B------:R-:W-:Y:S01]  /*6ea0*/  HSET2.LE.AND R16, R19, R0.reuse, PT ;  /* 0x0000000013107233 */ /* 0x100fe20003803000 */
[----:B------:R-:W-:Y:S01]  /*6eb0*/  FADD.FTZ R19, R165, R140 ;  /* 0x0000008ca5137221 */ /* 0x000fe20000010000 */
[--C-:B------:R-:W-:Y:S01]  /*6ec0*/  HSET2.LE.AND R3, R3, R0.reuse, PT ;  /* 0x0000000003037233 */ /* 0x100fe20003803000 */
[----:B------:R-:W-:Y:S01]  /*6ed0*/  FADD.FTZ R21, R152, R142 ;  /* 0x0000008e98157221 */ /* 0x000fe20000010000 */
[----:B------:R-:W-:Y:S01]  /*6ee0*/  HSET2.LE.AND R0, R5, R0, PT ;  /* 0x0000000005007233 */ /* 0x000fe20003803000 */
[----:B------:R-:W-:Y:S01]  /*6ef0*/  IMAD.MOV.U32 R235, RZ, RZ, R233 ;  /* 0x000000ffffeb7224 */ /* 0x000fe200078e00e9 */
[----:B------:R2:W5:Y:S01]  /*6f00*/  MUFU.EX2 R251, R2 ;  /* 0x0000000200fb7308 */ /* 0x0005620000000800 */
[----:B----4-:R-:W-:Y:S01]  /*6f10*/  FADD.FTZ R4, R234, R239 ;  /* 0x000000efea047221 */ /* 0x010fe20000010000 */
[----:B------:R-:W-:Y:S01]  /*6f20*/  F2FP.BF16.F32.PACK_AB R5, R250, R72 ;  /* 0x00000048fa05723e */ /* 0x000fe200000010ff */
[----:B------:R-:W-:Y:S01]  /*6f30*/  IMAD.MOV.U32 R239, RZ, RZ, R237 ;  /* 0x000000ffffef7224 */ /* 0x000fe200078e00ed */
[----:B------:R-:W-:Y:S01]  /*6f40*/  HMMA.16816.F32.BF16 R32, R8, R26, R32 ;  /* 0x0000001a0820723c */ /* 0x000fe20000041820 */
[----:B------:R-:W-:Y:S01]  /*6f50*/  IMAD.MOV.U32 R234, RZ, RZ, R236 ;  /* 0x000000ffffea7224 */ /* 0x000fe200078e00ec */
[----:B------:R-:W4:Y:S01]  /*6f60*/  LDSM.16.MT88.4 R28, [R205+0x5c00] ;  /* 0x005c0000cd1c783b */ /* 0x000f220000004200 */
[----:B------:R-:W-:-:S02]  /*6f70*/  IMAD.MOV.U32 R233, RZ, RZ, R190 ;  /* 0x000000ffffe97224 */ /* 0x000fc400078e00be */
[----:B------:R-:W-:Y:S02]  /*6f80*/  IMAD.MOV.U32 R237, RZ, RZ, R215 ;  /* 0x000000ffffed7224 */ /* 0x000fe400078e00d7 */
[----:B------:R-:W-:Y:S02]  /*6f90*/  IMAD.MOV.U32 R236, RZ, RZ, R167 ;  /* 0x000000ffffec7224 */ /* 0x000fe400078e00a7 */
[----:B------:R-:W-:Y:S02]  /*6fa0*/  IMAD.MOV.U32 R190, RZ, RZ, R163 ;  /* 0x000000ffffbe7224 */ /* 0x000fe400078e00a3 */
[----:B------:R-:W-:Y:S02]  /*6fb0*/  IMAD.MOV.U32 R215, RZ, RZ, R161 ;  /* 0x000000ffffd77224 */ /* 0x000fe400078e00a1 */
[----:B--2---:R-:W-:Y:S01]  /*6fc0*/  FFMA.FTZ R2, R195, UR4, -R18 ;  /* 0x00000004c3027c23 */ /* 0x004fe20008010812 */
[----:B------:R-:W-:Y:S01]  /*6fd0*/  FADD.FTZ R18, R238, R4 ;  /* 0x00000004ee127221 */ /* 0x000fe20000010000 */
[----:B---3--:R-:W-:Y:S01]  /*6fe0*/  F2FP.BF16.F32.PACK_AB R4, R55, R56 ;  /* 0x000000383704723e */ /* 0x008fe200000010ff */
[----:B------:R-:W-:Y:S01]  /*6ff0*/  IMAD.MOV.U32 R238, RZ, RZ, R191 ;  /* 0x000000ffffee7224 */ /* 0x000fe200078e00bf */
[----:B------:R2:W3:Y:S01]  /*7000*/  MUFU.EX2 R248, R2 ;  /* 0x0000000200f87308 */ /* 0x0004e20000000800 */
[----:B-----5:R-:W-:Y:S01]  /*7010*/  F2FP.BF16.F32.PACK_AB R7, R251, R53 ;  /* 0x00000035fb07723e */ /* 0x020fe200000010ff */
[----:B------:R-:W-:Y:S01]  /*7020*/  IMAD.MOV.U32 R191, RZ, RZ, R166 ;  /* 0x000000ffffbf7224 */ /* 0x000fe200078e00a6 */
[----:B------:R-:W-:Y:S01]  /*7030*/  LOP3.LUT R165, R0, R4, RZ, 0xc0, !PT ;  /* 0x0000000400a57212 */ /* 0x000fe200078ec0ff */
[----:B------:R-:W-:Y:S01]  /*7040*/  FADD.FTZ R0, R141, R19 ;  /* 0x000000138d007221 */ /* 0x000fe20000010000 */
[----:B------:R-:W-:Y:S01]  /*7050*/  FADD.FTZ R4, R186, R20 ;  /* 0x00000014ba047221 */ /* 0x000fe20000010000 */
[----:B------:R-:W-:Y:S01]  /*7060*/  LOP3.LUT R167, R12, R7, RZ, 0xc0, !PT ;  /* 0x000000070ca77212 */ /* 0x000fe200078ec0ff */
[----:B------:R-:W-:Y:S01]  /*7070*/  HMMA.16816.F32.BF16 R160, R8, R24, R64 ;  /* 0x0000001808a0723c */ /* 0x000fe20000041840 */
[----:B------:R-:W-:Y:S01]  /*7080*/  FADD.FTZ R0, R146, R0 ;  /* 0x0000000092007221 */ /* 0x000fe20000010000 */
[----:B------:R-:W-:Y:S01]  /*7090*/  FADD.FTZ R4, R155, R4 ;  /* 0x000000049b047221 */ /* 0x000fe20000010000 */
[----:B------:R-:W-:Y:S01]  /*70a0*/  LOP3.LUT R166, R6, R5, RZ, 0xc0, !PT ;  /* 0x0000000506a67212 */ /* 0x000fe200078ec0ff */
[----:B------:R-:W-:-:S02]  /*70b0*/  IMAD.MOV.U32 R186, RZ, RZ, R238 ;  /* 0x000000ffffba7224 */ /* 0x000fc400078e00ee */
[----:B------:R-:W-:Y:S01]  /*70c0*/  FADD.FTZ R7, R145, R0 ;  /* 0x0000000091077221 */ /* 0x000fe20000010000 */
[----:B------:R-:W-:Y:S01]  /*70d0*/  FADD.FTZ R5, R239, R4 ;  /* 0x00000004ef057221 */ /* 0x000fe20000010000 */
[----:B------:R-:W-:Y:S01]  /*70e0*/  F2FP.BF16.F32.PACK_AB R0, R188, R189 ;  /* 0x000000bdbc00723e */ /* 0x000fe200000010ff */
[----:B------:R-:W-:Y:S01]  /*70f0*/  IMAD.MOV.U32 R239, RZ, RZ, R232 ;  /* 0x000000ffffef7224 */ /* 0x000fe200078e00e8 */
[----:B------:R-:W-:Y:S01]  /*7100*/  F2FP.BF16.F32.PACK_AB R4, R13, R111 ;  /* 0x0000006f0d04723e */ /* 0x000fe200000010ff */
[----:B------:R-:W-:Y:S01]  /*7110*/  IMAD.MOV.U32 R232, RZ, RZ, R190 ;  /* 0x000000ffffe87224 */ /* 0x000fe200078e00be */
[----:B--2---:R-:W-:Y:S01]  /*7120*/  F2FP.BF16.F32.PACK_AB R2, R73, R74 ;  /* 0x0000004a4902723e */ /* 0x004fe200000010ff */
[----:B------:R-:W-:Y:S02]  /*7130*/  IMAD.MOV.U32 R190, RZ, RZ, R182 ;  /* 0x000000ffffbe7224 */ /* 0x000fe400078e00b6 */
[----:B------:R-:W-:Y:S01]  /*7140*/  IMAD.MOV.U32 R182, RZ, RZ, R171 ;  /* 0x000000ffffb67224 */ /* 0x000fe200078e00ab */
[----:B------:R-:W-:Y:S01]  /*7150*/  LOP3.LUT R164, R3, R2, RZ, 0xc0, !PT ;  /* 0x0000000203a47212 */ /* 0x000fe200078ec0ff */
[----:B------:R-:W-:Y:S01]  /*7160*/  FADD.FTZ R3, R143, R21 ;  /* 0x000000158f037221 */ /* 0x000fe20000010000 */
[----:B------:R-:W-:Y:S01]  /*7170*/  FADD.FTZ R2, R235, R18 ;  /* 0x00000012eb027221 */ /* 0x000fe20000010000 */
[----:B------:R-:W-:-:S02]  /*7180*/  IMAD.MOV.U32 R235, RZ, RZ, R233 ;  /* 0x000000ffffeb7224 */ /* 0x000fc400078e00e9 */
[----:B------:R-:W-:Y:S01]  /*7190*/  FADD.FTZ R3, R153, R3 ;  /* 0x0000000399037221 */ /* 0x000fe20000010000 */
[----:B------:R-:W-:Y:S01]  /*71a0*/  FADD.FTZ R8, R154, R2 ;  /* 0x000000029a087221 */ /* 0x000fe20000010000 */
[----:B---3--:R-:W-:Y:S01]  /*71b0*/  F2FP.BF16.F32.PACK_AB R2, R248, R52 ;  /* 0x00000034f802723e */ /* 0x008fe200000010ff */
[----:B------:R-:W-:Y:S02]  /*71c0*/  IMAD.MOV.U32 R233, RZ, RZ, R191 ;  /* 0x000000ffffe97224 */ /* 0x000fe400078e00bf */
[----:B------:R-:W-:Y:S01]  /*71d0*/  FADD.FTZ R6, R234, R3 ;  /* 0x00000003ea067221 */ /* 0x000fe20000010000 */
[----:B------:R-:W-:Y:S01]  /*71e0*/  IMAD.MOV.U32 R234, RZ, RZ, R237 ;  /* 0x000000ffffea7224 */ /* 0x000fe200078e00ed */
[----:B------:R-:W-:Y:S01]  /*71f0*/  F2FP.BF16.F32.PACK_AB R3, R200, R201 ;  /* 0x000000c9c803723e */ /* 0x000fe200000010ff */
[----:B------:R-:W-:Y:S01]  /*7200*/  IMAD.MOV.U32 R237, RZ, RZ, R219 ;  /* 0x000000ffffed7224 */ /* 0x000fe200078e00db */
[----:B------:R-:W-:Y:S01]  /*7210*/  LOP3.LUT R171, R15, R2, RZ, 0xc0, !PT ;  /* 0x000000020fab7212 */ /* 0x000fe200078ec0ff */
[----:B------:R-:W-:Y:S01]  /*7220*/  IMAD.MOV.U32 R219, RZ, RZ, R170 ;  /* 0x000000ffffdb7224 */ /* 0x000fe200078e00aa */
[----:B------:R-:W-:Y:S01]  /*7230*/  LOP3.LUT R170, R14, R0, RZ, 0xc0, !PT ;  /* 0x000000000eaa7212 */ /* 0x000fe200078ec0ff */
[----:B------:R-:W-:-:S02]  /*7240*/  IMAD.MOV.U32 R238, RZ, RZ, R236 ;  /* 0x000000ffffee7224 */ /* 0x000fc400078e00ec */
        /* <DEDUP_REMOVED lines=106> */
[C---:B-1----:R-:W-:Y:S01]  /*78f0*/  HMMA.16816.F32.BF16 R140, R164.reuse, R148, R60 ;  /* 0x00000094a48c723c */ /* 0x042fe2000004183c */
        /* <DEDUP_REMOVED lines=9> */
[----:B------:R-:W-:-:S02]  /*7990*/  VIADD R216, R209, 0x400 ;  /* 0x00000400d1d87836 */ /* 0x000fc40000000000 */
[----:B------:R-:W-:Y:S01]  /*79a0*/  HMMA.16816.F32.BF16 R144, R168, R148, R40 ;  /* 0x00000094a890723c */ /* 0x000fe20000041828 */
[C---:B------:R-:W-:Y:S02]  /*79b0*/  VIADD R215, R209.reuse, 0x800 ;  /* 0x00000800d1d77836 */ /* 0x040fe40000000000 */
[C---:B------:R-:W-:Y:S02]  /*79c0*/  VIADD R214, R209.reuse, 0xc00 ;  /* 0x00000c00d1d67836 */ /* 0x040fe40000000000 */
[C---:B------:R-:W-:Y:S01]  /*79d0*/  VIADD R213, R209.reuse, 0x1000 ;  /* 0x00001000d1d57836 */ /* 0x040fe20000000000 */
[----:B----4-:R-:W-:Y:S01]  /*79e0*/  HMMA.16816.F32.BF16 R156, R164, R28, R156 ;  /* 0x0000001ca49c723c */ /* 0x010fe2000004189c */
[C---:B------:R-:W-:Y:S02]  /*79f0*/  VIADD R212, R209.reuse, 0x1400 ;  /* 0x00001400d1d47836 */ /* 0x040fe40000000000 */
[C---:B------:R-:W-:Y:S02]  /*7a00*/  VIADD R211, R209.reuse, 0x1800 ;  /* 0x00001800d1d37836 */ /* 0x040fe40000000000 */
[----:B------:R-:W-:Y:S01]  /*7a10*/  VIADD R210, R209, 0x1c00 ;  /* 0x00001c00d1d27836 */ /* 0x000fe20000000000 */
[C---:B------:R-:W-:Y:S06]  /*7a20*/  HMMA.16816.F32.BF16 R148, R168.reuse, R150, R36 ;  /* 0x00000096a894723c */ /* 0x040fec0000041824 */
[----:B------:R-:W-:Y:S06]  /*7a30*/  HMMA.16816.F32.BF16 R160, R168, R28, R160 ;  /* 0x0000001ca8a0723c */ /* 0x000fec00000418a0 */
[-C--:B------:R-:W-:Y:S06]  /*7a40*/  HMMA.16816.F32.BF16 R164, R164, R30.reuse, R44 ;  /* 0x0000001ea4a4723c */ /* 0x080fec000004182c */
[----:B------:R-:W-:Y:S01]  /*7a50*/  HMMA.16816.F32.BF16 R168, R168, R30, R32 ;  /* 0x0000001ea8a8723c */ /* 0x000fe20000041820 */
[----:B------:R-:W-:-:S08]  /*7a60*/  NOP ;  /* 0x0000000000007918 */ /* 0x000fd00000000000 */
[----:B------:R-:W-:-:S15]  /*7a70*/  @!P0 BRA `(.L_x_532) ;  /* 0x0000006800148947 */ /* 0x000fde0003800000 */
[----:B------:R-:W-:Y:S01]  /*7a80*/  IMAD.WIDE.U32 R244, R127, -0x326172a9, RZ ;  /* 0xcd9e8d577ff47825 */ /* 0x000fe200078e00ff */
[----:B------:R-:W-:Y:S01]  /*7a90*/  IADD3 R217, R220, -0x2, RZ ;  /* 0xfffffffedcd97810 */ /* 0x000fe20007ffe0ff */
[----:B------:R-:W-:Y:S01]  /*7aa0*/  ULDC UR4, c[0x0][0x2ec] ;  /* 0x0000bb0000047ab9 */ /* 0x000fe20000000800 */
[----:B------:R-:W-:Y:S01]  /*7ab0*/  MOV R132, R137 ;  /* 0x0000008900847202 */ /* 0x000fe20000000f00 */
[----:B------:R-:W-:Y:S01]  /*7ac0*/  IMAD.WIDE.U32 R242, R223, -0x326172a9, RZ ;  /* 0xcd9e8d57dff27825 */ /* 0x000fe200078e00ff */
[----:B------:R-:W-:Y:S01]  /*7ad0*/  LOP3.LUT R234, R245, R126, RZ, 0x3c, !PT ;  /* 0x0000007ef5ea7212 */ /* 0x000fe200078e3cff */
[----:B------:R-:W-:Y:S01]  /*7ae0*/  ULDC.64 UR10, c[0x0][0x220] ;  /* 0x00008800000a7ab9 */ /* 0x000fe20000000a00 */
[----:B------:R-:W-:Y:S01]  /*7af0*/  MOV R3, R138 ;  /* 0x0000008a00037202 */ /* 0x000fe20000000f00 */
[----:B------:R-:W-:Y:S01]  /*7b00*/  IMAD.WIDE.U32 R218, R221, -0x2daee0ad, RZ ;  /* 0xd2511f53ddda7825 */ /* 0x000fe200078e00ff */
[----:B------:R-:W-:Y:S01]  /*7b10*/  LOP3.LUT R232, R243, R126, RZ, 0x3c, !PT ;  /* 0x0000007ef3e87212 */ /* 0x000fe200078e3cff */
[----:B------:R-:W-:Y:S01]  /*7b20*/  ULDC.64 UR12, c[0x0][0x250] ;  /* 0x00009400000c7ab9 */ /* 0x000fe20000000a00 */
[----:B------:R-:W-:Y:S01]  /*7b30*/  MOV R134, R135 ;  /* 0x0000008700867202 */ /* 0x000fe20000000f00 */
[----:B------:R-:W-:Y:S01]  /*7b40*/  IMAD.WIDE.U32 R234, R234, -0x2daee0ad, RZ ;  /* 0xd2511f53eaea7825 */ /* 0x000fe200078e00ff */
[----:B------:R-:W-:Y:S01]  /*7b50*/  MOV R133, R136 ;  /* 0x0000008800857202 */ /* 0x000fe20000000f00 */
[----:B------:R-:W-:Y:S01]  /*7b60*/  ULDC.64 UR6, c[0x0][0x218] ;  /* 0x0000860000067ab9 */ /* 0x000fe20000000a00 */
[----:B------:R-:W-:Y:S01]  /*7b70*/  ULDC.64 UR8, c[0x0][0x248] ;  /* 0x0000920000087ab9 */ /* 0x000fe20000000a00 */
[----:B------:R-:W-:Y:S01]  /*7b80*/  IMAD.WIDE.U32 R232, R232, -0x2daee0ad, RZ ;  /* 0xd2511f53e8e87825 */ /* 0x000fe200078e00ff */
[----:B------:R-:W-:Y:S06]  /*7b90*/  BRA `(.L_x_533) ;  /* 0x00000000006c7947 */ /* 0x000fec0003800000 */
.L_x_535:
        /* <DEDUP_REMOVED lines=27> */
.L_x_533:
[----:B------:R-:W2:Y:S01]  /*7d50*/  LDL.64 R10, [R1+0x40] ;  /* 0x00004000010a7983 */ /* 0x000ea20000100a00 */
[----:B------:R-:W-:Y:S01]  /*7d60*/  SHF.R.S32.HI R0, RZ, 0x1f, R217 ;  /* 0x0000001fff007819 */ /* 0x000fe200000114d9 */
[----:B------:R-:W-:Y:S04]  /*7d70*/  DEPBAR.LE SB0, 0x0 ;  /* 0x000080000000791a */ /* 0x000fe80000000000 */
[----:B------:R-:W3:Y:S01]  /*7d80*/  LDL R6, [R1+0x34] ;  /* 0x0000340001067983 */ /* 0x000ee20000100800 */
[----:B------:R-:W-:Y:S02]  /*7d90*/  IMAD R0, R0, UR12, RZ ;  /* 0x0000000c00007c24 */ /* 0x000fe4000f8e02ff */
[C---:B------:R-:W-:Y:S01]  /*7da0*/  IMAD.WIDE.U32 R4, R217.reuse, UR12, RZ ;  /* 0x0000000cd9047c25 */ /* 0x040fe2000f8e00ff */
[----:B------:R-:W-:Y:S03]  /*7db0*/  BAR.SYNC.DEFER_BLOCKING 0x0 ;  /* 0x0000000000007b1d */ /* 0x000fe60000010000 */
        /* <DEDUP_REMOVED lines=12> */
[----:B-----5:R-:W-:Y:S01]  /*7e80*/  LDGSTS.E.BYPASS.LTC128B.128 [R222+0x4000], desc[UR30][R8.64] ;  /* 0x0400000008de7fae */ /* 0x020fe2000b901d5e */
        /* <DEDUP_REMOVED lines=63> */
[----:B------:R-:W2:Y:S01]  /*8280*/  LDSM.16.M88.4 R176, [R210] ;  /* 0x00000000d2b0783b */ /* 0x000ea20000000200 */
[----:B------:R-:W-:Y:S04]  /*8290*/  DEPBAR.LE SB0, 0x0 ;  /* 0x000080000000791a */ /* 0x000fe80000000000 */
[----:B------:R-:W-:Y:S01]  /*82a0*/  FMNMX.FTZ R0, R4, R3, !PT ;  /* 0x0000000304007209 */ /* 0x000fe20007810000 */
[-C--:B------:R-:W-:Y:S01]  /*82b0*/  HMMA.16816.F32.BF16 R20, R172, R184.reuse, R20 ;  /* 0x000000b8ac14723c */ /* 0x080fe20000041814 */
[----:B------:R-:W-:Y:S04]  /*82c0*/  BAR.SYNC.DEFER_BLOCKING 0x0 ;  /* 0x0000000000007b1d */ /* 0x000fe80000010000 */
        /* <DEDUP_REMOVED lines=47> */
[-C--:B--2---:R-:W-:Y:S05]  /*85c0*/  HMMA.16816.F32.BF16 R116, R172, R176.reuse, R116 ;  /* 0x000000b0ac74723c */ /* 0x084fea0000041874 */
        /* <DEDUP_REMOVED lines=72> */
.L_x_534:
[----:B-1----:R-:W-:Y:S01]  /*8a50*/  FMNMX.FTZ R136, R72, R176, !PT ;  /* 0x000000b048887209 */ /* 0x002fe20007810000 */
[----:B------:R-:W1:Y:S01]  /*8a60*/  SHFL.BFLY PT, R138, R2, 0x2, 0x1f ;  /* 0x0c401f00028a7f89 */ /* 0x000e6200000e0000 */
[----:B------:R-:W-:Y:S01]  /*8a70*/  FMNMX.FTZ R0, R59, R177, !PT ;  /* 0x000000b13b007209 */ /* 0x000fe20007810000 */
[----:B------:R-:W-:Y:S01]  /*8a80*/  IMAD.SHL.U32 R201, R217, 0x4, RZ ;  /* 0x00000004d9c97824 */ /* 0x000fe200078e00ff */
[----:B------:R-:W-:Y:S05]  /*8a90*/  FMNMX.FTZ R136, R73, R136, !PT ;  /* 0x0000008849887209 */ /* 0x000fea0007810000 */
[----:B------:R-:W-:Y:S01]  /*8aa0*/  STL [R1+0x8c], R250 ;  /* 0x00008cfa01007387 */ /* 0x000fe20000100800 */
[----:B------:R-:W-:Y:S02]  /*8ab0*/  FMNMX.FTZ R0, R62, R0, !PT ;  /* 0x000000003e007209 */ /* 0x000fe40007810000 */
[----:B------:R-:W-:Y:S01]  /*8ac0*/  FMNMX.FTZ R136, R76, R136, !PT ;  /* 0x000000884c887209 */ /* 0x000fe20007810000 */
[----:B------:R-:W-:Y:S01]  /*8ad0*/  STL [R1+0x88], R251 ;  /* 0x000088fb01007387 */ /* 0x000fe20000100800 */
[----:B------:R-:W-:Y:S02]  /*8ae0*/  FMNMX.FTZ R0, R63, R0, !PT ;  /* 0x000000003f007209 */ /* 0x000fe40007810000 */
[----:B------:R-:W-:Y:S01]  /*8af0*/  FMNMX.FTZ R136, R77, R136, !PT ;  /* 0x000000884d887209 */ /* 0x000fe20007810000 */
[----:B------:R-:W2:Y:S01]  /*8b00*/  SHFL.BFLY PT, R137, R135, 0x2, 0x1f ;  /* 0x0c401f0087897f89 */ /* 0x000ea200000e0000 */
[----:B------:R-:W-:Y:S02]  /*8b10*/  FMNMX.FTZ R0, R74, R0, !PT ;  /* 0x000000004a007209 */ /* 0x000fe40007810000 */
[----:B------:R-:W-:Y:S05]  /*8b20*/  FMNMX.FTZ R136, R88, R136, !PT ;  /* 0x0000008858887209 */ /* 0x000fea0007810000 */
[----:B------:R-:W-:Y:S01]  /*8b30*/  STL [R1+0x7c], R222 ;  /* 0x00007cde01007387 */ /* 0x000fe20000100800 */
[----:B------:R-:W-:Y:S02]  /*8b40*/  FMNMX.FTZ R0, R75, R0, !PT ;  /* 0x000000004b007209 */ /* 0x000fe40007810000 */
[----:B------:R-:W-:Y:S01]  /*8b50*/  FMNMX.FTZ R136, R89, R136, !PT ;  /* 0x0000008859887209 */ /* 0x000fe20007810000 */
[----:B------:R-:W-:Y:S01]  /*8b60*/  STL [R1+0x78], R216 ;  /* 0x000078d801007387 */ /* 0x000fe20000100800 */
[----:B------:R-:W-:Y:S02]  /*8b70*/  FMNMX.FTZ R0, R78, R0, !PT ;  /* 0x000000004e007209 */ /* 0x000fe40007810000 */
[----:B------:R-:W-:Y:S01]  /*8b80*/  LOP3.LUT R188, R235, UR26, R218, 0x96, !PT ;  /* 0x0000001aebbc7c12 */ /* 0x000fe2000f8e96da */
[----:B------:R-:W-:Y:S01]  /*8b90*/  STL [R1+0x74], R215 ;  /* 0x000074d701007387 */ /* 0x000fe20000100800 */
[----:B-1----:R-:W-:Y:S02]  /*8ba0*/  FMNMX.FTZ R138, R2, R138, !PT ;  /* 0x0000008a028a7209 */ /* 0x002fe40007810000 */
[----:B------:R-:W-:Y:S01]  /*8bb0*/  FMNMX.FTZ R2, R92, R136, !PT ;  /* 0x000000885c027209 */ /* 0x000fe20007810000 */
[----:B------:R-:W-:Y:S01]  /*8bc0*/  STL [R1+0x70], R214 ;  /* 0x000070d601007387 */ /* 0x000fe20000100800 */
[----:B------:R-:W-:Y:S01]  /*8bd0*/  FMNMX.FTZ R0, R79, R0, !PT ;  /* 0x000000004f007209 */ /* 0x000fe20007810000 */
[----:B------:R-:W-:Y:S01]  /*8be0*/  IMAD.WIDE.U32 R188, R188, -0x326172a9, RZ ;  /* 0xcd9e8d57bcbc7825 */ /* 0x000fe200078e00ff */
[----:B------:R-:W-:Y:S01]  /*8bf0*/  FMNMX.FTZ R2, R93, R2, !PT ;  /* 0x000000025d027209 */ /* 0x000fe20007810000 */
[----:B------:R-:W-:Y:S01]  /*8c00*/  STL [R1+0x6c], R213 ;  /* 0x00006cd501007387 */ /* 0x000fe20000100800 */
[----:B------:R-:W-:Y:S02]  /*8c10*/  FMNMX.FTZ R0, R90, R0, !PT ;  /* 0x000000005a007209 */ /* 0x000fe40007810000 */
[----:B------:R-:W-:Y:S01]  /*8c20*/  FMNMX.FTZ R2, R104, R2, !PT ;  /* 0x0000000268027209 */ /* 0x000fe20007810000 */
[----:B------:R-:W-:Y:S01]  /*8c30*/  STL [R1+0x68], R212 ;  /* 0x000068d401007387 */ /* 0x000fe20000100800 */
[----:B--2---:R-:W-:Y:S02]  /*8c40*/  FMNMX.FTZ R137, R135, R137, !PT ;  /* 0x0000008987897209 */ /* 0x004fe40007810000 */
[----:B------:R-:W-:Y:S01]  /*8c50*/  FMNMX.FTZ R2, R105, R2, !PT ;  /* 0x0000000269027209 */ /* 0x000fe20007810000 */
[----:B------:R-:W1:Y:S01]  /*8c60*/  SHFL.BFLY PT, R135, R138, 0x1, 0x1f ;  /* 0x0c201f008a877f89 */ /* 0x000e6200000e0000 */
[----:B------:R-:W-:Y:S02]  /*8c70*/  FMNMX.FTZ R0, R91, R0, !PT ;  /* 0x000000005b007209 */ /* 0x000fe40007810000 */
[----:B------:R-:W-:Y:S05]  /*8c80*/  FMNMX.FTZ R2, R108, R2, !PT ;  /* 0x000000026c027209 */ /* 0x000fea0007810000 */
[----:B------:R-:W-:Y:S01]  /*8c90*/  STL [R1+0x64], R211 ;  /* 0x000064d301007387 */ /* 0x000fe20000100800 */
[----:B------:R-:W-:Y:S02]  /*8ca0*/  FMNMX.FTZ R0, R94, R0, !PT ;  /* 0x000000005e007209 */ /* 0x000fe40007810000 */
[----:B------:R-:W-:Y:S01]  /*8cb0*/  FMNMX.FTZ R2, R109, R2, !PT ;  /* 0x000000026d027209 */ /* 0x000fe20007810000 */
[----:B------:R2:W-:Y:S01]  /*8cc0*/  STL [R1+0x60], R210 ;  /* 0x000060d201007387 */ /* 0x0005e20000100800 */
[----:B------:R-:W-:Y:S02]  /*8cd0*/  FMNMX.FTZ R0, R95, R0, !PT ;  /* 0x000000005f007209 */ /* 0x000fe40007810000 */
[----:B------:R-:W-:Y:S01]  /*8ce0*/  FMNMX.FTZ R2, R120, R2, !PT ;  /* 0x0000000278027209 */ /* 0x000fe20007810000 */
[----:B------:R-:W-:Y:S01]  /*8cf0*/  STL [R1+0x5c], R209 ;  /* 0x00005cd101007387 */ /* 0x000fe20000100800 */
[----:B------:R-:W-:Y:S02]  /*8d00*/  FMNMX.FTZ R0, R106, R0, !PT ;  /* 0x000000006a007209 */ /* 0x000fe40007810000 */
[----:B------:R-:W-:Y:S01]  /*8d10*/  FMNMX.FTZ R136, R121, R2, !PT ;  /* 0x0000000279887209 */ /* 0x000fe20007810000 */
[----:B------:R-:W-:Y:S01]  /*8d20*/  STL [R1+0x58], R208 ;  /* 0x000058d001007387 */ /* 0x000fe20000100800 */
[----:B------:R-:W-:Y:S01]  /*8d30*/  FMNMX.FTZ R0, R107, R0, !PT ;  /* 0x000000006b007209 */ /* 0x000fe20007810000 */
[----:B------:R-:W-:Y:S01]  /*8d40*/  VIADD R2, R201, 0x1 ;  /* 0x00000001c9027836 */ /* 0x000fe20000000000 */
[----:B------:R-:W-:Y:S01]  /*8d50*/  FMNMX.FTZ R136, R124, R136, !PT ;  /* 0x000000887c887209 */ /* 0x000fe20007810000 */
[----:B------:R-:W-:Y:S01]  /*8d60*/  STL [R1+0x54], R207 ;  /* 0x000054cf01007387 */ /* 0x000fe20000100800 */
[----:B------:R-:W-:Y:S02]  /*8d70*/  FMNMX.FTZ R0, R110, R0, !PT ;  /* 0x000000006e007209 */ /* 0x000fe40007810000 */
[----:B------:R-:W-:Y:S01]  /*8d80*/  FMNMX.FTZ R136, R125, R136, !PT ;  /* 0x000000887d887209 */ /* 0x000fe20007810000 */
[----:B------:R-:W-:Y:S01]  /*8d90*/  STL [R1+0x50], R206 ;  /* 0x000050ce01007387 */ /* 0x000fe20000100800 */
[----:B-1----:R-:W-:Y:S02]  /*8da0*/  FMNMX.FTZ R138, R138, R135, !PT ;  /* 0x000000878a8a7209 */ /* 0x002fe40007810000 */
[----:B------:R-:W-:Y:S01]  /*8db0*/  FMNMX.FTZ R0, R111, R0, !PT ;  /* 0x000000006f007209 */ /* 0x000fe20007810000 */
[----:B------:R-:W1:Y:S01]  /*8dc0*/  SHFL.BFLY PT, R135, R136, 0x2, 0x1f ;  /* 0x0c401f0088877f89 */ /* 0x000e6200000e0000 */
[----:B------:R-:W-:Y:S01]  /*8dd0*/  LOP3.LUT R2, R219, UR33, R2, 0x96, !PT ;  /* 0x00000021db027c12 */ /* 0x000fe2000f8e9602 */
[----:B------:R-:W-:Y:S01]  /*8de0*/  FMUL.FTZ R186, R138, UR4 ;  /* 0x000000048aba7c20 */ /* 0x000fe20008410000 */
[----:B------:R-:W-:Y:S05]  /*8df0*/  FMNMX.FTZ R0, R122, R0, !PT ;  /* 0x000000007a007209 */ /* 0x000fea0007810000 */
[----:B------:R-:W3:Y:S01]  /*8e00*/  SHFL.BFLY PT, R139, R137, 0x1, 0x1f ;  /* 0x0c201f00898b7f89 */ /* 0x000ee200000e0000 */
[----:B------:R-:W-:Y:S01]  /*8e10*/  FSETP.NEU.FTZ.AND P1, PT, R138, -INF , PT ;  /* 0xff8000008a00780b */ /* 0x000fe20003f3d000 */
[----:B------:R-:W-:Y:S01]  /*8e20*/  IMAD.WIDE.U32 R176, R2, -0x326172a9, RZ ;  /* 0xcd9e8d5702b07825 */ /* 0x000fe200078e00ff */
[----:B------:R-:W-:Y:S05]  /*8e30*/  FMNMX.FTZ R0, R123, R0, !PT ;  /* 0x000000007b007209 */ /* 0x000fea0007810000 */
[----:B------:R-:W-:Y:S01]  /*8e40*/  STL [R1+0x80], R217 ;  /* 0x000080d901007387 */ /* 0x000fe20000100800 */
[----:B------:R-:W-:Y:S02]  /*8e50*/  FSEL R186, R186, RZ, P1 ;  /* 0x000000ffbaba7208 */ /* 0x000fe40000800000 */
[----:B------:R-:W-:Y:S02]  /*8e60*/  FMNMX.FTZ R0, R126, R0, !PT ;  /* 0x000000007e007209 */ /* 0x000fe40007810000 */
[----:B------:R-:W-:Y:S01]  /*8e70*/  LOP3.LUT R172, R219, UR33, R201, 0x96, !PT ;  /* 0x00000021dbac7c12 */ /* 0x000fe2000f8e96c9 */
[--C-:B------:R-:W-:Y:S01]  /*8e80*/  FFMA.FTZ R17, R17, UR4, -R186.reuse ;  /* 0x0000000411117c23 */ /* 0x100fe200080108ba */
[----:B------:R-:W-:Y:S01]  /*8e90*/  FMNMX.FTZ R0, R127, R0, !PT ;  /* 0x000000007f007209 */ /* 0x000fe20007810000 */
[----:B------:R-:W-:Y:S01]  /*8ea0*/  FFMA.FTZ R48, R48, UR4, -R186 ;  /* 0x0000000430307c23 */ /* 0x000fe200080108ba */
[----:B------:R-:W-:Y:S01]  /*8eb0*/  LOP3.LUT R190, R233, UR26, R218, 0x96, !PT ;  /* 0x0000001ae9be7c12 */ /* 0x000fe2000f8e96da */
[----:B--2---:R-:W-:Y:S01]  /*8ec0*/  MUFU.EX2 R210, R17 ;  /* 0x0000001100d27308 */ /* 0x004fe20000000800 */
[--C-:B------:R-:W-:Y:S01]  /*8ed0*/  FFMA.FTZ R36, R36, UR4, -R186.reuse ;  /* 0x0000000424247c23 */ /* 0x100fe200080108ba */
[--C-:B------:R-:W-:Y:S01]  /*8ee0*/  FFMA.FTZ R52, R52, UR4, -R186.reuse ;  /* 0x0000000434347c23 */ /* 0x100fe200080108ba */
[--C-:B------:R-:W-:Y:S01]  /*8ef0*/  FFMA.FTZ R85, R85, UR4, -R186.reuse ;  /* 0x0000000455557c23 */ /* 0x100fe200080108ba */
[--C-:B------:R-:W-:Y:S01]  /*8f00*/  FFMA.FTZ R16, R16, UR4, -R186.reuse ;  /* 0x0000000410107c23 */ /* 0x100fe200080108ba */
[--C-:B------:R-:W-:Y:S01]  /*8f10*/  FFMA.FTZ R5, R5, UR4, -R186.reuse ;  /* 0x0000000405057c23 */ /* 0x100fe200080108ba */
[----:B-1----:R-:W-:Y:S01]  /*8f20*/  FMNMX.FTZ R136, R136, R135, !PT ;  /* 0x0000008788887209 */ /* 0x002fe20007810000 */
[----:B------:R-:W-:Y:S03]  /*8f30*/  IMAD.WIDE.U32 R190, R190, -0x326172a9, RZ ;  /* 0xcd9e8d57bebe7825 */ /* 0x000fe600078e00ff */
[----:B------:R-:W-:Y:S01]  /*8f40*/  MUFU.EX2 R214, R48 ;  /* 0x0000003000d67308 */ /* 0x000fe20000000800 */
[----:B------:R-:W1:Y:S01]  /*8f50*/  SHFL.BFLY PT, R2, R0, 0x2, 0x1f ;  /* 0x0c401f0000027f89 */ /* 0x000e6200000e0000 */
[----:B---3--:R-:W-:Y:S01]  /*8f60*/  FMNMX.FTZ R137, R137, R139, !PT ;  /* 0x0000008b89897209 */ /* 0x008fe20007810000 */
[----:B------:R-:W-:Y:S01]  /*8f70*/  FFMA.FTZ R32, R32, UR4, -R186 ;  /* 0x0000000420207c23 */ /* 0x000fe200080108ba */
[--C-:B------:R-:W-:Y:S05]  /*8f80*/  LOP3.LUT R180, R191, UR25, R176.reuse, 0x96, !PT ;  /* 0x00000019bfb47c12 */ /* 0x100fea000f8e96b0 */
[----:B------:R-:W2:Y:S01]  /*8f90*/  SHFL.BFLY PT, R174, R136, 0x1, 0x1f ;  /* 0x0c201f0088ae7f89 */ /* 0x000ea200000e0000 */
[C---:B------:R-:W-:Y:S01]  /*8fa0*/  FSETP.NEU.FTZ.AND P1, PT, R137.reuse, -INF , PT ;  /* 0xff8000008900780b */ /* 0x040fe20003f3d000 */
[----:B------:R-:W-:Y:S01]  /*8fb0*/  FMUL.FTZ R185, R137, UR4 ;  /* 0x0000000489b97c20 */ /* 0x000fe20008410000 */
[----:B------:R-:W-:Y:S01]  /*8fc0*/  LOP3.LUT R176, R189, UR25, R176, 0x96, !PT ;  /* 0x00000019bdb07c12 */ /* 0x000fe2000f8e96b0 */
[----:B------:R3:W-:Y:S01]  /*8fd0*/  MUFU.EX2 R237, R16 ;  /* 0x0000001000ed7308 */ /* 0x0007e20000000800 */
[--C-:B------:R-:W-:Y:S01]  /*8fe0*/  FFMA.FTZ R21, R21, UR4, -R186.reuse ;  /* 0x0000000415157c23 */ /* 0x100fe200080108ba */
[--C-:B------:R-:W-:Y:S01]  /*8ff0*/  FFMA.FTZ R20, R20, UR4, -R186.reuse ;  /* 0x0000000414147c23 */ /* 0x100fe200080108ba */
[----:B------:R-:W-:Y:S01]  /*9000*/  FSEL R185, R185, RZ, P1 ;  /* 0x000000ffb9b97208 */ /* 0x000fe20000800000 */
[--C-:B------:R-:W-:Y:S01]  /*9010*/  FFMA.FTZ R4, R4, UR4, -R186.reuse ;  /* 0x0000000404047c23 */ /* 0x100fe200080108ba */
[----:B------:R-:W-:Y:S04]  /*9020*/  IMAD.WIDE.U32 R172, R172, -0x326172a9, RZ ;  /* 0xcd9e8d57acac7825 */ /* 0x000fe800078e00ff */
[----:B------:R-:W-:Y:S01]  /*9030*/  FFMA.FTZ R49, R49, UR4, -R186 ;  /* 0x0000000431317c23 */ /* 0x000fe200080108ba */
[--C-:B------:R-:W-:Y:S01]  /*9040*/  FFMA.FTZ R18, R18, UR4, -R185.reuse ;  /* 0x0000000412127c23 */ /* 0x100fe200080108b9 */
[--C-:B------:R-:W-:Y:S01]  /*9050*/  FFMA.FTZ R135, R19, UR4, -R185.reuse ;  /* 0x0000000413877c23 */ /* 0x100fe200080108b9 */
[----:B------:R-:W-:Y:S01]  /*9060*/  LOP3.LUT R192, R189, UR25, R172, 0x96, !PT ;  /* 0x00000019bdc07c12 */ /* 0x000fe2000f8e96ac */
[----:B------:R-:W-:Y:S01]  /*9070*/  MUFU.EX2 R236, R5 ;  /* 0x0000000500ec7308 */ /* 0x000fe20000000800 */
[----:B------:R-:W-:Y:S01]  /*9080*/  LOP3.LUT R139, R173, UR27, R242, 0x96, !PT ;  /* 0x0000001bad8b7c12 */ /* 0x000fe2000f8e96f2 */
[--C-:B------:R-:W-:Y:S01]  /*9090*/  FFMA.FTZ R6, R6, UR4, -R185.reuse ;  /* 0x0000000406067c23 */ /* 0x100fe200080108b9 */
[----:B------:R-:W-:Y:S01]  /*90a0*/  LOP3.LUT R178, R191, UR25, R172, 0x96, !PT ;  /* 0x00000019bfb27c12 */ /* 0x000fe2000f8e96ac */
[--C-:B------:R-:W-:Y:S01]  /*90b0*/  FFMA.FTZ R50, R50, UR4, -R185.reuse ;  /* 0x0000000432327c23 */ /* 0x100fe200080108b9 */
[----:B-1----:R-:W-:Y:S01]  /*90c0*/  FMNMX.FTZ R0, R0, R2, !PT ;  /* 0x0000000200007209 */ /* 0x002fe20007810000 */
[--C-:B------:R-:W-:Y:S01]  /*90d0*/  FFMA.FTZ R51, R51, UR4, -R185.reuse ;  /* 0x0000000433337c23 */ /* 0x100fe200080108b9 */
[----:B---3--:R-:W-:Y:S03]  /*90e0*/  LOP3.LUT R16, R173, UR27, R244, 0x96, !PT ;  /* 0x0000001bad107c12 */ /* 0x008fe6000f8e96f4 */
[----:B------:R1:W-:Y:S01]  /*90f0*/  MUFU.EX2 R213, R18 ;  /* 0x0000001200d57308 */ /* 0x0003e20000000800 */
[----:B--2---:R-:W-:Y:S01]  /*9100*/  FMNMX.FTZ R136, R136, R174, !PT ;  /* 0x000000ae88887209 */ /* 0x004fe20007810000 */
[----:B------:R-:W2:Y:S01]  /*9110*/  SHFL.BFLY PT, R2, R0, 0x1, 0x1f ;  /* 0x0c201f0000027f89 */ /* 0x000ea200000e0000 */
[C---:B------:R-:W-:Y:S01]  /*9120*/  LOP3.LUT R172, R177.reuse, UR27, R242, 0x96, !PT ;  /* 0x0000001bb1ac7c12 */ /* 0x040fe2000f8e96f2 */
[----:B------:R-:W-:Y:S01]  /*9130*/  IMAD.WIDE.U32 R192, R192, -0x2daee0ad, RZ ;  /* 0xd2511f53c0c07825 */ /* 0x000fe200078e00ff */
[C---:B------:R-:W-:Y:S02]  /*9140*/  FSETP.NEU.FTZ.AND P1, PT, R136.reuse, -INF , PT ;  /* 0xff8000008800780b */ /* 0x040fe40003f3d000 */
[----:B------:R-:W-:Y:S03]  /*9150*/  LOP3.LUT R173, R177, UR27, R244, 0x96, !PT ;  /* 0x0000001bb1ad7c12 */ /* 0x000fe6000f8e96f4 */
[----:B------:R3:W-:Y:S01]  /*9160*/  MUFU.EX2 R221, R4 ;  /* 0x0000000400dd7308 */ /* 0x0007e20000000800 */
[----:B------:R-:W-:Y:S01]  /*9170*/  FMUL.FTZ R184, R136, UR4 ;  /* 0x0000000488b87c20 */ /* 0x000fe20008410000 */
[----:B------:R-:W-:Y:S04]  /*9180*/  IMAD.WIDE.U32 R16, R16, -0x2daee0ad, RZ ;  /* 0xd2511f5310107825 */ /* 0x000fe800078e00ff */
[--C-:B------:R-:W-:Y:S01]  /*9190*/  FFMA.FTZ R86, R86, UR4, -R185.reuse ;  /* 0x0000000456567c23 */ /* 0x100fe200080108b9 */
[--C-:B------:R-:W-:Y:S01]  /*91a0*/  FFMA.FTZ R7, R7, UR4, -R185.reuse ;  /* 0x0000000407077c23 */ /* 0x100fe200080108b9 */
[----:B------:R-:W-:Y:S01]  /*91b0*/  FSEL R184, R184, RZ, P1 ;  /* 0x000000ffb8b87208 */ /* 0x000fe20000800000 */
[--C-:B------:R-:W-:Y:S01]  /*91c0*/  FFMA.FTZ R34, R34, UR4, -R185.reuse ;  /* 0x0000000422227c23 */ /* 0x100fe200080108b9 */
[----:B------:R-:W-:Y:S01]  /*91d0*/  LOP3.LUT R17, R17, UR24, R234, 0x96, !PT ;  /* 0x0000001811117c12 */ /* 0x000fe2000f8e96ea */
[----:B------:R4:W-:Y:S01]  /*91e0*/  MUFU.EX2 R209, R135 ;  /* 0x0000008700d17308 */ /* 0x0009e20000000800 */
[----:B------:R-:W-:Y:S01]  /*91f0*/  LOP3.LUT R182, R193, UR22, R16, 0x96, !PT ;  /* 0x00000016c1b67c12 */ /* 0x000fe2000f8e9610 */
[----:B-1----:R-:W-:Y:S04]  /*9200*/  IMAD.WIDE.U32 R18, R139, -0x2daee0ad, RZ ;  /* 0xd2511f538b127825 */ /* 0x002fe800078e00ff */
[--C-:B------:R-:W-:Y:S01]  /*9210*/  FFMA.FTZ R8, R8, UR4, -R184.reuse ;  /* 0x0000000408087c23 */ /* 0x100fe200080108b8 */
[----:B------:R-:W-:Y:S01]  /*9220*/  FFMA.FTZ R9, R9, UR4, -R184 ;  /* 0x0000000409097c23 */ /* 0x000fe200080108b8 */
[----:B------:R-:W-:Y:S01]  /*9230*/  IMAD.WIDE.U32 R178, R178, -0x2daee0ad, RZ ;  /* 0xd2511f53b2b27825 */ /* 0x000fe200078e00ff */
[----:B------:R-:W-:Y:S01]  /*9240*/  LOP3.LUT R19, R19, UR24, R232, 0x96, !PT ;  /* 0x0000001813137c12 */ /* 0x000fe2000f8e96e8 */
[----:B------:R1:W-:Y:S02]  /*9250*/  MUFU.EX2 R250, R6 ;  /* 0x0000000600fa7308 */ /* 0x0003e40000000800 */
[--C-:B------:R-:W-:Y:S01]  /*9260*/  FFMA.FTZ R12, R12, UR4, -R184.reuse ;  /* 0x000000040c0c7c23 */ /* 0x100fe200080108b8 */
[----:B---3--:R-:W-:Y:S04]  /*9270*/  IMAD.WIDE.U32 R4, R17, -0x326172a9, RZ ;  /* 0xcd9e8d5711047825 */ /* 0x008fe800078e00ff */
[--C-:B------:R-:W-:Y:S01]  /*9280*/  FFMA.FTZ R13, R13, UR4, -R184.reuse ;  /* 0x000000040d0d7c23 */ /* 0x100fe200080108b8 */
[--C-:B------:R-:W-:Y:S01]  /*9290*/  FFMA.FTZ R29, R29, UR4, -R184.reuse ;  /* 0x000000041d1d7c23 */ /* 0x100fe200080108b8 */
[----:B------:R-:W-:Y:S04]  /*92a0*/  IMAD.WIDE.U32 R194, R172, -0x2daee0ad, RZ ;  /* 0xd2511f53acc27825 */ /* 0x000fe800078e00ff */
[----:B------:R-:W-:Y:S01]  /*92b0*/  FFMA.FTZ R40, R40, UR4, -R184 ;  /* 0x0000000428287c23 */ /* 0x000fe200080108b8 */
[----:B------:R3:W-:Y:S01]  /*92c0*/  MUFU.EX2 R231, R7 ;  /* 0x0000000700e77308 */ /* 0x0007e20000000800 */
[----:B----4-:R-:W-:Y:S01]  /*92d0*/  LOP3.LUT R135, R179, UR22, R18, 0x96, !PT ;  /* 0x00000016b3877c12 */ /* 0x010fe2000f8e9612 */
[----:B------:R-:W-:Y:S01]  /*92e0*/  IMAD.WIDE.U32 R180, R180, -0x2daee0ad, RZ ;  /* 0xd2511f53b4b47825 */ /* 0x000fe200078e00ff */
[----:B------:R-:W-:Y:S03]  /*92f0*/  LOP3.LUT R16, R195, UR24, R232, 0x96, !PT ;  /* 0x00000018c3107c12 */ /* 0x000fe6000f8e96e8 */
[----:B------:R-:W-:Y:S01]  /*9300*/  FFMA.FTZ R41, R41, UR4, -R184 ;  /* 0x0000000429297c23 */ /* 0x000fe200080108b8 */
[----:B------:R-:W-:Y:S01]  /*9310*/  IMAD.WIDE.U32 R182, R182, -0x326172a9, RZ ;  /* 0xcd9e8d57b6b67825 */ /* 0x000fe200078e00ff */
[----:B------:R-:W-:Y:S02]  /*9320*/  LOP3.LUT R18, R181, UR22, R194, 0x96, !PT ;  /* 0x00000016b5127c12 */ /* 0x000fe4000f8e96c2 */
[----:B------:R-:W-:Y:S01]  /*9330*/  MUFU.EX2 R251, R8 ;  /* 0x0000000800fb7308 */ /* 0x000fe20000000800 */
[----:B-1----:R-:W-:Y:S01]  /*9340*/  LOP3.LUT R6, R5, UR23, R188, 0x96, !PT ;  /* 0x0000001705067c12 */ /* 0x002fe2000f8e96bc */
[----:B------:R-:W-:Y:S01]  /*9350*/  IMAD.WIDE.U32 R172, R173, -0x2daee0ad, RZ ;  /* 0xd2511f53adac7825 */ /* 0x000fe200078e00ff */
[----:B------:R-:W-:Y:S03]  /*9360*/  LOP3.LUT R174, R183, UR21, R4, 0x96, !PT ;  /* 0x00000015b7ae7c12 */ /* 0x000fe6000f8e9604 */
[----:B------:R-:W-:Y:S01]  /*9370*/  FFMA.FTZ R45, R45, UR4, -R184 ;  /* 0x000000042d2d7c23 */ /* 0x000fe200080108b8 */
[----:B------:R-:W-:Y:S01]  /*9380*/  IMAD.WIDE.U32 R176, R176, -0x2daee0ad, RZ ;  /* 0xd2511f53b0b07825 */ /* 0x000fe200078e00ff */
[----:B------:R-:W-:Y:S02]  /*9390*/  LOP3.LUT R194, R173, UR24, R234, 0x96, !PT ;  /* 0x00000018adc27c12 */ /* 0x000fe4000f8e96ea */
[----:B------:R1:W-:Y:S01]  /*93a0*/  MUFU.EX2 R216, R9 ;  /* 0x0000000900d87308 */ /* 0x0003e20000000800 */
[----:B------:R-:W-:Y:S01]  /*93b0*/  FFMA.FTZ R89, R89, UR4, -R184 ;  /* 0x0000000459597c23 */ /* 0x000fe200080108b8 */
[----:B------:R-:W-:Y:S01]  /*93c0*/  IMAD.WIDE.U32 R4, R19, -0x326172a9, RZ ;  /* 0xcd9e8d5713047825 */ /* 0x000fe200078e00ff */
[----:B------:R-:W-:Y:S03]  /*93d0*/  LOP3.LUT R175, R177, UR22, R172, 0x96, !PT ;  /* 0x00000016b1af7c12 */ /* 0x000fe6000f8e96ac */
[----:B------:R-:W-:Y:S01]  /*93e0*/  FFMA.FTZ R88, R88, UR4, -R184 ;  /* 0x0000000458587c23 */ /* 0x000fe200080108b8 */
[----:B------:R-:W-:Y:S01]  /*93f0*/  IMAD.WIDE.U32 R16, R16, -0x326172a9, RZ ;  /* 0xcd9e8d5710107825 */ /* 0x000fe200078e00ff */
[----:B------:R-:W-:Y:S02]  /*9400*/  LOP3.LUT R5, R5, UR23, R190, 0x96, !PT ;  /* 0x0000001705057c12 */ /* 0x000fe4000f8e96be */
[----:B------:R-:W-:Y:S01]  /*9410*/  MUFU.EX2 R208, R13 ;  /* 0x0000000d00d07308 */ /* 0x000fe20000000800 */
[----:B------:R-:W-:Y:S01]  /*9420*/  FFMA.FTZ R33, R33, UR4, -R186 ;  /* 0x0000000421217c23 */ /* 0x000fe200080108ba */
[----:B------:R-:W-:Y:S01]  /*9430*/  IMAD.WIDE.U32 R172, R135, -0x326172a9, RZ ;  /* 0xcd9e8d5787ac7825 */ /* 0x000fe200078e00ff */
[----:B--2---:R-:W-:Y:S02]  /*9440*/  FMNMX.FTZ R135, R0, R2, !PT ;  /* 0x0000000200877209 */ /* 0x004fe40007810000 */
[----:B------:R-:W-:Y:S01]  /*9450*/  LOP3.LUT R2, R17, UR23, R190, 0x96, !PT ;  /* 0x0000001711027c12 */ /* 0x000fe2000f8e96be */
[----:B------:R-:W-:Y:S01]  /*9460*/  IMAD.WIDE.U32 R18, R18, -0x326172a9, RZ ;  /* 0xcd9e8d5712127825 */ /* 0x000fe200078e00ff */
[----:B------:R-:W-:Y:S03]  /*9470*/  LOP3.LUT R139, R173, UR21, R4, 0x96, !PT ;  /* 0x00000015ad8b7c12 */ /* 0x000fe6000f8e9604 */
[----:B------:R-:W-:Y:S01]  /*9480*/  MUFU.EX2 R222, R50 ;  /* 0x0000003200de7308 */ /* 0x000fe20000000800 */
[----:B------:R-:W-:Y:S01]  /*9490*/  FSETP.NEU.FTZ.AND P1, PT, R135, -INF , PT ;  /* 0xff8000008700780b */ /* 0x000fe20003f3d000 */
[----:B---3--:R-:W-:Y:S01]  /*94a0*/  IMAD.WIDE.U32 R6, R6, -0x2daee0ad, RZ ;  /* 0xd2511f5306067825 */ /* 0x008fe200078e00ff */
[----:B------:R-:W-:Y:S03]  /*94b0*/  LOP3.LUT R179, R19, UR21, R16, 0x96, !PT ;  /* 0x0000001513b37c12 */ /* 0x000fe6000f8e9610 */
[--C-:B------:R-:W-:Y:S01]  /*94c0*/  FFMA.FTZ R35, R35, UR4, -R185.reuse ;  /* 0x0000000423237c23 */ /* 0x100fe200080108b9 */
[----:B------:R-:W-:Y:S01]  /*94d0*/  IMAD.WIDE.U32 R4, R5, -0x2daee0ad, RZ ;  /* 0xd2511f5305047825 */ /* 0x000fe200078e00ff */
[----:B-1----:R-:W-:Y:S02]  /*94e0*/  LOP3.LUT R9, R7, UR20, R192, 0x96, !PT ;  /* 0x0000001407097c12 */ /* 0x002fe4000f8e96c0 */
[----:B------:R-:W-:Y:S01]  /*94f0*/  MUFU.EX2 R217, R29 ;  /* 0x0000001d00d97308 */ /* 0x000fe20000000800 */
[--C-:B------:R-:W-:Y:S01]  /*9500*/  FFMA.FTZ R22, R22, UR4, -R185.reuse ;  /* 0x0000000416167c23 */ /* 0x100fe200080108b9 */
[----:B------:R-:W-:Y:S01]  /*9510*/  IMAD.WIDE.U32 R16, R175, -0x326172a9, RZ ;  /* 0xcd9e8d57af107825 */ /* 0x000fe200078e00ff */
[----:B------:R-:W-:Y:S03]  /*9520*/  LOP3.LUT R8, R5, UR20, R178, 0x96, !PT ;  /* 0x0000001405087c12 */ /* 0x000fe6000f8e96b2 */
[----:B------:R-:W-:Y:S01]  /*9530*/  FMUL.FTZ R187, R135, UR4 ;  /* 0x0000000487bb7c20 */ /* 0x000fe20008410000 */
[----:B------:R-:W-:Y:S04]  /*9540*/  IMAD.WIDE.U32 R174, R174, -0x2daee0ad, RZ ;  /* 0xd2511f53aeae7825 */ /* 0x000fe800078e00ff */
[----:B------:R-:W-:Y:S01]  /*9550*/  FFMA.FTZ R23, R23, UR4, -R185 ;  /* 0x0000000417177c23 */ /* 0x000fe200080108b9 */
[----:B------:R-:W-:Y:S01]  /*9560*/  MUFU.EX2 R207, R51 ;  /* 0x0000003300cf7308 */ /* 0x000fe20000000800 */
[----:B------:R-:W-:Y:S01]  /*9570*/  FFMA.FTZ R28, R28, UR4, -R184 ;  /* 0x000000041c1c7c23 */ /* 0x000fe200080108b8 */
[----:B------:R-:W-:Y:S01]  /*9580*/  FSEL R187, R187, RZ, P1 ;  /* 0x000000ffbbbb7208 */ /* 0x000fe20000800000 */
[----:B------:R-:W-:Y:S01]  /*9590*/  IMAD.WIDE.U32 R178, R179, -0x2daee0ad, RZ ;  /* 0xd2511f53b3b27825 */ /* 0x000fe200078e00ff */
[----:B------:R-:W-:Y:S03]  /*95a0*/  LOP3.LUT R5, R175, UR18, R6, 0x96, !PT ;  /* 0x00000012af057c12 */ /* 0x000fe6000f8e9606 */
[----:B------:R-:W-:Y:S01]  /*95b0*/  FFMA.FTZ R24, R24, UR4, -R184 ;  /* 0x0000000418187c23 */ /* 0x000fe200080108b8 */
[----:B------:R-:W-:Y:S04]  /*95c0*/  IMAD.WIDE.U32 R6, R2, -0x2daee0ad, RZ ;  /* 0xd2511f5302067825 */ /* 0x000fe800078e00ff */
[--C-:B------:R-:W-:Y:S01]  /*95d0*/  FFMA.FTZ R10, R10, UR4, -R187.reuse ;  /* 0x000000040a0a7c23 */ /* 0x100fe200080108bb */
[----:B------:R-:W1:Y:S01]  /*95e0*/  MUFU.EX2 R2, R12 ;  /* 0x0000000c00027308 */ /* 0x000e620000000800 */
[--C-:B------:R-:W-:Y:S01]  /*95f0*/  FFMA.FTZ R0, R11, UR4, -R187.reuse ;  /* 0x000000040b007c23 */ /* 0x100fe200080108bb */
[----:B------:R-:W-:Y:S01]  /*9600*/  IMAD.WIDE.U32 R194, R194, -0x326172a9, RZ ;  /* 0xcd9e8d57c2c27825 */ /* 0x000fe200078e00ff */
[----:B------:R-:W-:Y:S03]  /*9610*/  LOP3.LUT R180, R7, UR20, R180, 0x96, !PT ;  /* 0x0000001407b47c12 */ /* 0x000fe6000f8e96b4 */
[--C-:B------:R-:W-:Y:S01]  /*9620*/  FFMA.FTZ R14, R14, UR4, -R187.reuse ;  /* 0x000000040e0e7c23 */ /* 0x100fe200080108bb */
[--C-:B------:R-:W-:Y:S01]  /*9630*/  FFMA.FTZ R43, R43, UR4, -R187.reuse ;  /* 0x000000042b2b7c23 */ /* 0x100fe200080108bb */
[----:B------:R-:W-:Y:S02]  /*9640*/  LOP3.LUT R193, R195, UR23, R188, 0x96, !PT ;  /* 0x00000017c3c17c12 */ /* 0x000fe4000f8e96bc */
[----:B------:R2:W-:Y:S01]  /*9650*/  MUFU.EX2 R241, R10 ;  /* 0x0000000a00f17308 */ /* 0x0005e20000000800 */
[----:B------:R-:W-:Y:S01]  /*9660*/  LOP3.LUT R177, R17, UR21, R194, 0x96, !PT ;  /* 0x0000001511b17c12 */ /* 0x000fe2000f8e96c2 */
[--C-:B------:R-:W-:Y:S01]  /*9670*/  FFMA.FTZ R15, R15, UR4, -R187.reuse ;  /* 0x000000040f0f7c23 */ /* 0x100fe200080108bb */
[----:B------:R-:W-:Y:S01]  /*9680*/  FFMA.FTZ R25, R25, UR4, -R184 ;  /* 0x0000000419197c23 */ /* 0x000fe200080108b8 */
[----:B------:R-:W-:Y:S04]  /*9690*/  IMAD.WIDE.U32 R192, R193, -0x2daee0ad, RZ ;  /* 0xd2511f53c1c07825 */ /* 0x000fe800078e00ff */
[--C-:B------:R-:W-:Y:S01]  /*96a0*/  FFMA.FTZ R42, R42, UR4, -R187.reuse ;  /* 0x000000042a2a7c23 */ /* 0x100fe200080108bb */
[--C-:B------:R-:W-:Y:S01]  /*96b0*/  FFMA.FTZ R27, R27, UR4, -R187.reuse ;  /* 0x000000041b1b7c23 */ /* 0x100fe200080108bb */
[----:B------:R3:W-:Y:S01]  /*96c0*/  MUFU.EX2 R247, R0 ;  /* 0x0000000000f77308 */ /* 0x0007e20000000800 */
[----:B------:R-:W-:Y:S01]  /*96d0*/  LOP3.LUT R17, R193, UR20, R176, 0x96, !PT ;  /* 0x00000014c1117c12 */ /* 0x000fe2000f8e96b0 */
[----:B-1----:R1:W-:Y:S01]  /*96e0*/  STL [R1+0x30], R2 ;  /* 0x0000300201007387 */ /* 0x0023e20000100800 */
[----:B------:R-:W-:Y:S04]  /*96f0*/  IMAD.WIDE.U32 R176, R177, -0x2daee0ad, RZ ;  /* 0xd2511f53b1b07825 */ /* 0x000fe800078e00ff */
[----:B------:R-:W-:Y:S01]  /*9700*/  FFMA.FTZ R30, R30, UR4, -R187 ;  /* 0x000000041e1e7c23 */ /* 0x000fe200080108bb */
[----:B------:R4:W-:Y:S01]  /*9710*/  STL [R1+0x84], R210 ;  /* 0x000084d201007387 */ /* 0x0009e20000100800 */
[----:B------:R-:W-:Y:S01]  /*9720*/  FFMA.FTZ R37, R37, UR4, -R186 ;  /* 0x0000000425257c23 */ /* 0x000fe200080108ba */
[----:B------:R-:W-:Y:S01]  /*9730*/  LOP3.LUT R193, R177, UR18, R192, 0x96, !PT ;  /* 0x00000012b1c17c12 */ /* 0x000fe2000f8e96c0 */
[----:B--2---:R-:W-:Y:S01]  /*9740*/  IMAD.WIDE.U32 R10, R139, -0x2daee0ad, RZ ;  /* 0xd2511f538b0a7825 */ /* 0x004fe200078e00ff */
[----:B------:R2:W-:Y:S03]  /*9750*/  MUFU.EX2 R211, R14 ;  /* 0x0000000e00d37308 */ /* 0x0005e60000000800 */
[--C-:B------:R-:W-:Y:S01]  /*9760*/  FFMA.FTZ R38, R38, UR4, -R185.reuse ;  /* 0x0000000426267c23 */ /* 0x100fe200080108b9 */
[----:B------:R-:W-:Y:S01]  /*9770*/  FFMA.FTZ R44, R44, UR4, -R184 ;  /* 0x000000042c2c7c23 */ /* 0x000fe200080108b8 */
[--C-:B------:R-:W-:Y:S01]  /*9780*/  FFMA.FTZ R39, R39, UR4, -R185.reuse ;  /* 0x0000000427277c23 */ /* 0x100fe200080108b9 */
[--C-:B------:R-:W-:Y:S01]  /*9790*/  FFMA.FTZ R97, R97, UR4, -R186.reuse ;  /* 0x0000000461617c23 */ /* 0x100fe200080108ba */
[----:B------:R-:W-:Y:S01]  /*97a0*/  FFMA.FTZ R96, R96, UR4, -R186 ;  /* 0x0000000460607c23 */ /* 0x000fe200080108ba */
[----:B---3--:R-:W-:Y:S02]  /*97b0*/  LOP3.LUT R0, R11, UR18, R4, 0x96, !PT ;  /* 0x000000120b007c12 */ /* 0x008fe4000f8e9604 */
[----:B------:R-:W-:Y:S01]  /*97c0*/  MUFU.EX2 R212, R36 ;  /* 0x0000002400d47308 */ /* 0x000fe20000000800 */
[----:B------:R-:W-:Y:S01]  /*97d0*/  LOP3.LUT R11, R179, UR18, R6, 0x96, !PT ;  /* 0x00000012b30b7c12 */ /* 0x000fe2000f8e9606 */
[----:B------:R-:W-:Y:S04]  /*97e0*/  IMAD.WIDE.U32 R6, R9, -0x326172a9, RZ ;  /* 0xcd9e8d5709067825 */ /* 0x000fe800078e00ff */
[----:B------:R-:W-:Y:S01]  /*97f0*/  FFMA.FTZ R61, R61, UR4, -R184 ;  /* 0x000000043d3d7c23 */ /* 0x000fe200080108b8 */
[--C-:B------:R-:W-:Y:S01]  /*9800*/  FFMA.FTZ R67, R67, UR4, -R185.reuse ;  /* 0x0000000443437c23 */ /* 0x100fe200080108b9 */
[----:B------:R-:W-:Y:S01]  /*9810*/  IMAD.WIDE.U32 R4, R5, -0x326172a9, RZ ;  /* 0xcd9e8d5705047825 */ /* 0x000fe200078e00ff */
[----:B------:R-:W-:Y:S01]  /*9820*/  LOP3.LUT R182, R7, UR19, R182, 0x96, !PT ;  /* 0x0000001307b67c12 */ /* 0x000fe2000f8e96b6 */
[----:B------:R3:W-:Y:S02]  /*9830*/  MUFU.EX2 R215, R15 ;  /* 0x0000000f00d77308 */ /* 0x0007e40000000800 */
[----:B------:R-:W-:Y:S01]  /*9840*/  FFMA.FTZ R53, R53, UR4, -R186 ;  /* 0x0000000435357c23 */ /* 0x000fe200080108ba */
[----:B------:R-:W-:Y:S01]  /*9850*/  FFMA.FTZ R76, R76, UR4, -R184 ;  /* 0x000000044c4c7c23 */ /* 0x000fe200080108b8 */
[----:B-1----:R-:W-:Y:S01]  /*9860*/  LOP3.LUT R2, R5, UR29, R6, 0x96, !PT ;  /* 0x0000001d05027c12 */ /* 0x002fe2000f8e9606 */
[----:B------:R-:W-:Y:S01]  /*9870*/  IMAD.WIDE.U32 R8, R8, -0x326172a9, RZ ;  /* 0xcd9e8d5708087825 */ /* 0x000fe200078e00ff */
[C---:B------:R-:W-:Y:S02]  /*9880*/  LOP3.LUT R139, R4.reuse, 0xffff, RZ, 0xc0, !PT ;  /* 0x0000ffff048b7812 */ /* 0x040fe400078ec0ff */
[----:B------:R-:W-:Y:S01]  /*9890*/  LOP3.LUT R175, R4, 0xff, RZ, 0xc0, !PT ;  /* 0x000000ff04af7812 */ /* 0x000fe200078ec0ff */
[----:B------:R-:W-:Y:S01]  /*98a0*/  IMAD.WIDE.U32 R6, R0, -0x326172a9, RZ ;  /* 0xcd9e8d5700067825 */ /* 0x000fe200078e00ff */
[----:B------:R-:W-:Y:S01]  /*98b0*/  LOP3.LUT R172, R9, UR19, R172, 0x96, !PT ;  /* 0x0000001309ac7c12 */ /* 0x000fe2000f8e96ac */
[----:B------:R-:W-:Y:S01]  /*98c0*/  MUFU.EX2 R227, R35 ;  /* 0x0000002300e37308 */ /* 0x000fe20000000800 */
[----:B------:R-:W-:Y:S01]  /*98d0*/  SHF.R.U32.HI R173, RZ, 0x10, R4 ;  /* 0x00000010ffad7819 */ /* 0x000fe20000011604 */
[----:B------:R-:W-:Y:S01]  /*98e0*/  FFMA.FTZ R77, R77, UR4, -R184 ;  /* 0x000000044d4d7c23 */ /* 0x000fe200080108b8 */
[----:B------:R-:W-:Y:S01]  /*98f0*/  LOP3.LUT R0, R7, UR29, R8, 0x96, !PT ;  /* 0x0000001d07007c12 */ /* 0x000fe2000f8e9608 */
[----:B------:R-:W-:Y:S01]  /*9900*/  FFMA.FTZ R72, R72, UR4, -R184 ;  /* 0x0000000448487c23 */ /* 0x000fe200080108b8 */
[----:B------:R-:W-:Y:S01]  /*9910*/  SHF.R.U32.HI R177, RZ, 0x18, R4 ;  /* 0x00000018ffb17819 */ /* 0x000fe20000011604 */
[----:B------:R-:W-:Y:S01]  /*9920*/  IMAD.WIDE.U32 R8, R180, -0x326172a9, RZ ;  /* 0xcd9e8d57b4087825 */ /* 0x000fe200078e00ff */
[C---:B--2---:R-:W-:Y:S03]  /*9930*/  LOP3.LUT R14, R6.reuse, 0xffff, RZ, 0xc0, !PT ;  /* 0x0000ffff060e7812 */ /* 0x044fe600078ec0ff */
[----:B------:R-:W-:Y:S01]  /*9940*/  MUFU.EX2 R203, R32 ;  /* 0x0000002000cb7308 */ /* 0x000fe20000000800 */
[----:B------:R-:W-:Y:S01]  /*9950*/  LOP3.LUT R19, R6, 0xff, RZ, 0xc0, !PT ;  /* 0x000000ff06137812 */ /* 0x000fe200078ec0ff */
[----:B------:R-:W-:Y:S01]  /*9960*/  IMAD.WIDE.U32 R4, R11, -0x326172a9, RZ ;  /* 0xcd9e8d570b047825 */ /* 0x000fe200078e00ff */
[----:B---3--:R-:W-:Y:S02]  /*9970*/  SHF.R.U32.HI R15, RZ, 0x18, R6 ;  /* 0x00000018ff0f7819 */ /* 0x008fe40000011606 */
[----:B------:R-:W-:Y:S01]  /*9980*/  LOP3.LUT R18, R9, UR19, R18, 0x96, !PT ;  /* 0x0000001309127c12 */ /* 0x000fe2000f8e9612 */
[----:B------:R-:W-:Y:S01]  /*9990*/  IMAD.WIDE.U32 R12, R17, -0x326172a9, RZ ;  /* 0xcd9e8d57110c7825 */ /* 0x000fe200078e00ff */
[----:B------:R-:W-:Y:S03]  /*99a0*/  SHF.R.U32.HI R17, RZ, 0x10, R6 ;  /* 0x00000010ff117819 */ /* 0x000fe60000011606 */
[----:B------:R-:W-:Y:S01]  /*99b0*/  MUFU.EX2 R252, R34 ;  /* 0x0000002200fc7308 */ /* 0x000fe20000000800 */
[----:B------:R-:W-:Y:S01]  /*99c0*/  LOP3.LUT R9, R5, UR29, R8, 0x96, !PT ;  /* 0x0000001d05097c12 */ /* 0x000fe2000f8e9608 */
[----:B------:R-:W-:Y:S01]  /*99d0*/  IMAD.WIDE.U32 R6, R182, -0x2daee0ad, RZ ;  /* 0xd2511f53b6067825 */ /* 0x000fe200078e00ff */
[----:B------:R-:W-:Y:S02]  /*99e0*/  LOP3.LUT R180, R4, 0xffff, RZ, 0xc0, !PT ;  /* 0x0000ffff04b47812 */ /* 0x000fe400078ec0ff */
[--C-:B------:R-:W-:Y:S01]  /*99f0*/  SHF.R.U32.HI R181, RZ, 0x10, R4.reuse ;  /* 0x00000010ffb57819 */ /* 0x100fe20000011604 */
[--C-:B------:R-:W-:Y:S01]  /*9a00*/  FFMA.FTZ R54, R54, UR4, -R185.reuse ;  /* 0x0000000436367c23 */ /* 0x100fe200080108b9 */
[----:B------:R-:W-:Y:S03]  /*9a10*/  LOP3.LUT R192, R4, 0xff, RZ, 0xc0, !PT ;  /* 0x000000ff04c07812 */ /* 0x000fe600078ec0ff */
[----:B------:R-:W1:Y:S01]  /*9a20*/  MUFU.EX2 R240, R33 ;  /* 0x0000002100f07308 */ /* 0x000e620000000800 */
[----:B------:R-:W-:Y:S01]  /*9a30*/  SHF.R.U32.HI R182, RZ, 0x18, R4 ;  /* 0x00000018ffb67819 */ /* 0x000fe20000011604 */
[----:B------:R-:W-:Y:S01]  /*9a40*/  IMAD.WIDE.U32 R4, R172, -0x2daee0ad, RZ ;  /* 0xd2511f53ac047825 */ /* 0x000fe200078e00ff */
[----:B------:R-:W-:Y:S02]  /*9a50*/  LOP3.LUT R179, R13, UR19, R16, 0x96, !PT ;  /* 0x000000130db37c12 */ /* 0x000fe4000f8e9610 */
[----:B------:R-:W-:Y:S01]  /*9a60*/  LOP3.LUT R8, R7, UR28, R174, 0x96, !PT ;  /* 0x0000001c07087c12 */ /* 0x000fe2000f8e96ae */
[--C-:B------:R-:W-:Y:S01]  /*9a70*/  FFMA.FTZ R55, R55, UR4, -R185.reuse ;  /* 0x0000000437377c23 */ /* 0x100fe200080108b9 */
[----:B------:R-:W-:Y:S03]  /*9a80*/  LOP3.LUT R16, R6, 0xffff, RZ, 0xc0, !PT ;  /* 0x0000ffff06107812 */ /* 0x000fe600078ec0ff */
[----:B------:R-:W-:Y:S01]  /*9a90*/  MUFU.EX2 R238, R21 ;  /* 0x0000001500ee7308 */ /* 0x000fe20000000800 */
[----:B------:R-:W-:Y:S01]  /*9aa0*/  LOP3.LUT R7, R5, UR28, R10, 0x96, !PT ;  /* 0x0000001c05077c12 */ /* 0x000fe2000f8e960a */
[--C-:B------:R-:W-:Y:S01]  /*9ab0*/  FFMA.FTZ R83, R83, UR4, -R185.reuse ;  /* 0x0000000453537c23 */ /* 0x100fe200080108b9 */
[----:B------:R-:W-:Y:S01]  /*9ac0*/  SHF.R.U32.HI R10, RZ, 0x8, R14 ;  /* 0x00000008ff0a7819 */ /* 0x000fe2000001160e */
[--C-:B------:R-:W-:Y:S01]  /*9ad0*/  FFMA.FTZ R70, R70, UR4, -R185.reuse ;  /* 0x0000000446467c23 */ /* 0x100fe200080108b9 */
[----:B------:R-:W-:Y:S01]  /*9ae0*/  LOP3.LUT R172, R6, 0xff, RZ, 0xc0, !PT ;  /* 0x000000ff06ac7812 */ /* 0x000fe200078ec0ff */
[----:B------:R-:W-:Y:S01]  /*9af0*/  FFMA.FTZ R98, R98, UR4, -R185 ;  /* 0x0000000462627c23 */ /* 0x000fe200080108b9 */
[--C-:B------:R-:W-:Y:S03]  /*9b00*/  SHF.R.U32.HI R174, RZ, 0x10, R6.reuse ;  /* 0x00000010ffae7819 */ /* 0x100fe60000011606 */
[----:B------:R-:W-:Y:S01]  /*9b10*/  MUFU.EX2 R246, R22 ;  /* 0x0000001600f67308 */ /* 0x000fe20000000800 */
[----:B------:R-:W-:Y:S01]  /*9b20*/  SHF.R.U32.HI R183, RZ, 0x18, R6 ;  /* 0x00000018ffb77819 */ /* 0x000fe20000011606 */
[----:B-1----:R-:W-:Y:S01]  /*9b30*/  IMAD.MOV.U32 R29, RZ, RZ, R240 ;  /* 0x000000ffff1d7224 */ /* 0x002fe200078e00f0 */
[----:B------:R-:W-:Y:S01]  /*9b40*/  SHF.R.U32.HI R6, RZ, 0x8, R139 ;  /* 0x00000008ff067819 */ /* 0x000fe2000001168b */
[--C-:B------:R-:W-:Y:S01]  /*9b50*/  FFMA.FTZ R26, R26, UR4, -R187.reuse ;  /* 0x000000041a1a7c23 */ /* 0x100fe200080108bb */
[----:B------:R-:W-:Y:S01]  /*9b60*/  PRMT R199, R19, 0x5410, R10 ;  /* 0x0000541013c77816 */ /* 0x000fe2000000000a */
[--C-:B------:R-:W-:Y:S01]  /*9b70*/  FFMA.FTZ R31, R31, UR4, -R187.reuse ;  /* 0x000000041f1f7c23 */ /* 0x100fe200080108bb */
[----:B------:R-:W-:Y:S03]  /*9b80*/  LOP3.LUT R10, R2, 0xffff, RZ, 0xc0, !PT ;  /* 0x0000ffff020a7812 */ /* 0x000fe600078ec0ff */
[----:B------:R-:W-:Y:S01]  /*9b90*/  MUFU.EX2 R239, R23 ;  /* 0x0000001700ef7308 */ /* 0x000fe20000000800 */
[C---:B------:R-:W-:Y:S01]  /*9ba0*/  LOP3.LUT R32, R4.reuse, 0xffff, RZ, 0xc0, !PT ;  /* 0x0000ffff04207812 */ /* 0x040fe200078ec0ff */
[----:B------:R-:W-:Y:S01]  /*9bb0*/  FFMA.FTZ R65, R65, UR4, -R186 ;  /* 0x0000000441417c23 */ /* 0x000fe200080108ba */
[----:B------:R-:W-:Y:S01]  /*9bc0*/  SHF.R.U32.HI R33, RZ, 0x10, R4 ;  /* 0x00000010ff217819 */ /* 0x000fe20000011604 */
[--C-:B------:R-:W-:Y:S01]  /*9bd0*/  FFMA.FTZ R69, R69, UR4, -R186.reuse ;  /* 0x0000000445457c23 */ /* 0x100fe200080108ba */
[----:B------:R-:W-:Y:S01]  /*9be0*/  LOP3.LUT R139, R4, 0xff, RZ, 0xc0, !PT ;  /* 0x000000ff048b7812 */ /* 0x000fe200078ec0ff */
[----:B------:R-:W-:Y:S01]  /*9bf0*/  FFMA.FTZ R64, R64, UR4, -R186 ;  /* 0x0000000440407c23 */ /* 0x000fe200080108ba */
[----:B------:R-:W-:Y:S03]  /*9c00*/  SHF.R.U32.HI R34, RZ, 0x18, R4 ;  /* 0x00000018ff227819 */ /* 0x000fe60000011604 */
[----:B------:R-:W-:Y:S01]  /*9c10*/  MUFU.EX2 R36, R39 ;  /* 0x0000002700247308 */ /* 0x000fe20000000800 */
[----:B------:R-:W-:Y:S01]  /*9c20*/  PRMT R198, R175, 0x5410, R6 ;  /* 0x00005410afc67816 */ /* 0x000fe20000000006 */
[----:B------:R-:W-:Y:S01]  /*9c30*/  IMAD.WIDE.U32 R4, R18, -0x2daee0ad, RZ ;  /* 0xd2511f5312047825 */ /* 0x000fe200078e00ff */
[----:B------:R-:W-:Y:S02]  /*9c40*/  LOP3.LUT R11, R173, 0xff, RZ, 0xc0, !PT ;  /* 0x000000ffad0b7812 */ /* 0x000fe400078ec0ff */
[----:B------:R-:W-:Y:S01]  /*9c50*/  LOP3.LUT R6, R17, 0xff, RZ, 0xc0, !PT ;  /* 0x000000ff11067812 */ /* 0x000fe200078ec0ff */
[----:B------:R-:W-:Y:S01]  /*9c60*/  FFMA.FTZ R63, R63, UR4, -R187 ;  /* 0x000000043f3f7c23 */ /* 0x000fe200080108bb */
[----:B------:R-:W-:Y:S03]  /*9c70*/  SHF.R.U32.HI R13, RZ, 0x10, R2 ;  /* 0x00000010ff0d7819 */ /* 0x000fe60000011602 */
[----:B------:R1:W-:Y:S01]  /*9c80*/  MUFU.EX2 R39, R42 ;  /* 0x0000002a00277308 */ /* 0x0003e20000000800 */
[----:B------:R-:W-:Y:S01]  /*9c90*/  LOP3.LUT R14, R2, 0xff, RZ, 0xc0, !PT ;  /* 0x000000ff020e7812 */ /* 0x000fe200078ec0ff */
[----:B------:R-:W-:Y:S01]  /*9ca0*/  FFMA.FTZ R56, R56, UR4, -R184 ;  /* 0x0000000438387c23 */ /* 0x000fe200080108b8 */
[----:B------:R-:W-:Y:S01]  /*9cb0*/  SHF.R.U32.HI R10, RZ, 0x8, R10 ;  /* 0x00000008ff0a7819 */ /* 0x000fe2000001160a */
[----:B------:R-:W-:Y:S01]  /*9cc0*/  FFMA.FTZ R80, R80, UR4, -R186 ;  /* 0x0000000450507c23 */ /* 0x000fe200080108ba */
[----:B------:R-:W-:Y:S01]  /*9cd0*/  PRMT R197, R11, 0x5410, R177 ;  /* 0x000054100bc57816 */ /* 0x000fe200000000b1 */
[----:B------:R-:W-:Y:S01]  /*9ce0*/  FFMA.FTZ R71, R71, UR4, -R185 ;  /* 0x0000000447477c23 */ /* 0x000fe200080108b9 */
[----:B------:R-:W-:Y:S03]  /*9cf0*/  PRMT R200, R6, 0x5410, R15 ;  /* 0x0000541006c87816 */ /* 0x000fe6000000000f */
[----:B------:R-:W2:Y:S01]  /*9d00*/  MUFU.EX2 R206, R20 ;  /* 0x0000001400ce7308 */ /* 0x000ea20000000800 */
[----:B------:R-:W-:Y:S01]  /*9d10*/  SHF.R.U32.HI R11, RZ, 0x18, R2 ;  /* 0x00000018ff0b7819 */ /* 0x000fe20000011602 */
[----:B------:R-:W-:Y:S01]  /*9d20*/  FFMA.FTZ R66, R66, UR4, -R185 ;  /* 0x0000000442427c23 */ /* 0x000fe200080108b9 */
[----:B------:R-:W-:Y:S01]  /*9d30*/  LOP3.LUT R6, R5, UR28, R178, 0x96, !PT ;  /* 0x0000001c05067c12 */ /* 0x000fe2000f8e96b2 */
[----:B------:R-:W-:Y:S01]  /*9d40*/  FFMA.FTZ R57, R57, UR4, -R184 ;  /* 0x0000000439397c23 */ /* 0x000fe200080108b8 */
[----:B------:R-:W-:Y:S01]  /*9d50*/  LOP3.LUT R2, R13, 0xff, RZ, 0xc0, !PT ;  /* 0x000000ff0d027812 */ /* 0x000fe200078ec0ff */
[----:B------:R-:W-:Y:S01]  /*9d60*/  FFMA.FTZ R59, R59, UR4, -R187 ;  /* 0x000000043b3b7c23 */ /* 0x000fe200080108bb */
[----:B------:R-:W-:Y:S03]  /*9d70*/  PRMT R178, R14, 0x5410, R10 ;  /* 0x000054100eb27816 */ /* 0x000fe6000000000a */
[----:B------:R-:W-:Y:S01]  /*9d80*/  MUFU.EX2 R226, R27 ;  /* 0x0000001b00e27308 */ /* 0x000fe20000000800 */
[----:B------:R-:W-:Y:S01]  /*9d90*/  SHF.R.U32.HI R10, RZ, 0x10, R0 ;  /* 0x00000010ff0a7819 */ /* 0x000fe20000011600 */
[----:B-1----:R-:W-:Y:S01]  /*9da0*/  IMAD.MOV.U32 R42, RZ, RZ, R236 ;  /* 0x000000ffff2a7224 */ /* 0x002fe200078e00ec */
[----:B------:R-:W-:Y:S01]  /*9db0*/  LOP3.LUT R177, R4, 0xffff, RZ, 0xc0, !PT ;  /* 0x0000ffff04b17812 */ /* 0x000fe200078ec0ff */
[----:B------:R-:W-:Y:S01]  /*9dc0*/  FFMA.FTZ R60, R60, UR4, -R184 ;  /* 0x000000043c3c7c23 */ /* 0x000fe200080108b8 */
[----:B------:R-:W-:Y:S01]  /*9dd0*/  LOP3.LUT R195, R4, 0xff, RZ, 0xc0, !PT ;  /* 0x000000ff04c37812 */ /* 0x000fe200078ec0ff */
[----:B------:R-:W-:Y:S01]  /*9de0*/  FFMA.FTZ R82, R82, UR4, -R185 ;  /* 0x0000000452527c23 */ /* 0x000fe200080108b9 */
[--C-:B------:R-:W-:Y:S03]  /*9df0*/  SHF.R.U32.HI R194, RZ, 0x10, R4.reuse ;  /* 0x00000010ffc27819 */ /* 0x100fe60000011604 */
[----:B------:R1:W-:Y:S01]  /*9e00*/  MUFU.EX2 R202, R24 ;  /* 0x0000001800ca7308 */ /* 0x0003e20000000800 */
[----:B------:R-:W-:Y:S01]  /*9e10*/  SHF.R.U32.HI R196, RZ, 0x18, R4 ;  /* 0x00000018ffc47819 */ /* 0x000fe20000011604 */
[----:B------:R-:W-:Y:S01]  /*9e20*/  IMAD.WIDE.U32 R4, R193, -0x326172a9, RZ ;  /* 0xcd9e8d57c1047825 */ /* 0x000fe200078e00ff */
[----:B------:R-:W-:Y:S02]  /*9e30*/  PRMT R35, R2, 0x5410, R11 ;  /* 0x0000541002237816 */ /* 0x000fe4000000000b */
[C---:B------:R-:W-:Y:S01]  /*9e40*/  LOP3.LUT R2, R0.reuse, 0xffff, RZ, 0xc0, !PT ;  /* 0x0000ffff00027812 */ /* 0x040fe200078ec0ff */
[--C-:B------:R-:W-:Y:S01]  /*9e50*/  FFMA.FTZ R99, R99, UR4, -R185.reuse ;  /* 0x0000000463637c23 */ /* 0x100fe200080108b9 */
[----:B------:R-:W-:Y:S03]  /*9e60*/  LOP3.LUT R14, R0, 0xff, RZ, 0xc0, !PT ;  /* 0x000000ff000e7812 */ /* 0x000fe600078ec0ff */
[----:B------:R-:W-:Y:S01]  /*9e70*/  MUFU.EX2 R27, R49 ;  /* 0x00000031001b7308 */ /* 0x000fe20000000800 */
[----:B------:R-:W-:Y:S01]  /*9e80*/  SHF.R.U32.HI R13, RZ, 0x18, R0 ;  /* 0x00000018ff0d7819 */ /* 0x000fe20000011600 */
[----:B------:R-:W-:Y:S01]  /*9e90*/  FFMA.FTZ R87, R87, UR4, -R185 ;  /* 0x0000000457577c23 */ /* 0x000fe200080108b9 */
[----:B------:R-:W-:Y:S01]  /*9ea0*/  LOP3.LUT R0, R10, 0xff, RZ, 0xc0, !PT ;  /* 0x000000ff0a007812 */ /* 0x000fe200078ec0ff */
[--C-:B------:R-:W-:Y:S01]  /*9eb0*/  FFMA.FTZ R58, R58, UR4, -R187.reuse ;  /* 0x000000043a3a7c23 */ /* 0x100fe200080108bb */
[----:B------:R-:W-:Y:S01]  /*9ec0*/  SHF.R.U32.HI R11, RZ, 0x8, R2 ;  /* 0x00000008ff0b7819 */ /* 0x000fe20000011602 */
[----:B------:R-:W-:Y:S01]  /*9ed0*/  FFMA.FTZ R62, R62, UR4, -R187 ;  /* 0x000000043e3e7c23 */ /* 0x000fe200080108bb */
[----:B------:R-:W-:Y:S03]  /*9ee0*/  PRMT R21, R0, 0x5410, R13 ;  /* 0x0000541000157816 */ /* 0x000fe6000000000d */
[----:B------:R-:W3:Y:S01]  /*9ef0*/  MUFU.EX2 R220, R30 ;  /* 0x0000001e00dc7308 */ /* 0x000ee20000000800 */
[----:B------:R-:W-:Y:S01]  /*9f00*/  SHF.R.U32.HI R10, RZ, 0x10, R4 ;  /* 0x00000010ff0a7819 */ /* 0x000fe20000011604 */
[--C-:B------:R-:W-:Y:S01]  /*9f10*/  FFMA.FTZ R68, R68, UR4, -R186.reuse ;  /* 0x0000000444447c23 */ /* 0x100fe200080108ba */
[----:B------:R-:W-:Y:S01]  /*9f20*/  LOP3.LUT R0, R4, 0xffff, RZ, 0xc0, !PT ;  /* 0x0000ffff04007812 */ /* 0x000fe200078ec0ff */
[----:B------:R-:W-:Y:S01]  /*9f30*/  FFMA.FTZ R81, R81, UR4, -R186 ;  /* 0x0000000451517c23 */ /* 0x000fe200080108ba */
[----:B------:R-:W-:Y:S01]  /*9f40*/  LOP3.LUT R2, R5, UR29, R12, 0x96, !PT ;  /* 0x0000001d05027c12 */ /* 0x000fe2000f8e960c */
[----:B------:R-:W-:Y:S01]  /*9f50*/  FFMA.FTZ R75, R75, UR4, -R187 ;  /* 0x000000044b4b7c23 */ /* 0x000fe200080108bb */
[----:B------:R-:W-:Y:S03]  /*9f60*/  PRMT R22, R14, 0x5410, R11 ;  /* 0x000054100e167816 */ /* 0x000fe6000000000b */
[----:B------:R-:W-:Y:S01]  /*9f70*/  MUFU.EX2 R193, R25 ;  /* 0x0000001900c17308 */ /* 0x000fe20000000800 */
[----:B------:R-:W-:Y:S01]  /*9f80*/  LOP3.LUT R13, R4, 0xff, RZ, 0xc0, !PT ;  /* 0x000000ff040d7812 */ /* 0x000fe200078ec0ff */
[----:B------:R-:W-:Y:S01]  /*9f90*/  FFMA.FTZ R78, R78, UR4, -R187 ;  /* 0x000000044e4e7c23 */ /* 0x000fe200080108bb */
[----:B------:R-:W-:Y:S01]  /*9fa0*/  SHF.R.U32.HI R12, RZ, 0x18, R4 ;  /* 0x00000018ff0c7819 */ /* 0x000fe20000011604 */
[----:B------:R-:W-:Y:S01]  /*9fb0*/  IMAD.WIDE.U32 R4, R179, -0x2daee0ad, RZ ;  /* 0xd2511f53b3047825 */ /* 0x000fe200078e00ff */
[----:B------:R-:W-:Y:S02]  /*9fc0*/  LOP3.LUT R10, R10, 0xff, RZ, 0xc0, !PT ;  /* 0x000000ff0a0a7812 */ /* 0x000fe400078ec0ff */
[----:B------:R-:W-:Y:S03]  /*9fd0*/  SHF.R.U32.HI R11, RZ, 0x8, R0 ;  /* 0x00000008ff0b7819 */ /* 0x000fe60000011600 */
[----:B------:R4:W-:Y:S01]  /*9fe0*/  MUFU.EX2 R30, R37 ;  /* 0x00000025001e7308 */ /* 0x0009e20000000800 */
[----:B------:R-:W-:Y:S01]  /*9ff0*/  PRMT R23, R10, 0x5410, R12 ;  /* 0x000054100a177816 */ /* 0x000fe2000000000c */
[----:B--2---:R-:W-:Y:S01]  /*a000*/  IMAD.MOV.U32 R179, RZ, RZ, R206 ;  /* 0x000000ffffb37224 */ /* 0x004fe200078e00ce */
[----:B-1----:R-:W-:Y:S01]  /*a010*/  PRMT R24, R13, 0x5410, R11 ;  /* 0x000054100d187816 */ /* 0x002fe2000000000b */
[----:B------:R-:W-:Y:S01]  /*a020*/  FFMA.FTZ R84, R84, UR4, -R186 ;  /* 0x0000000454547c23 */ /* 0x000fe200080108ba */
[----:B------:R-:W-:Y:S01]  /*a030*/  SHF.R.U32.HI R12, RZ, 0x8, R16 ;  /* 0x00000008ff0c7819 */ /* 0x000fe20000011610 */
[----:B------:R-:W-:Y:S01]  /*a040*/  FFMA.FTZ R73, R73, UR4, -R184 ;  /* 0x0000000449497c23 */ /* 0x000fe200080108b8 */
[----:B------:R-:W-:Y:S03]  /*a050*/  SHF.R.U32.HI R11, RZ, 0x8, R180 ;  /* 0x00000008ff0b7819 */ /* 0x000fe600000116b4 */
[----:B------:R-:W1:Y:S01]  /*a060*/  MUFU.EX2 R206, R28 ;  /* 0x0000001c00ce7308 */ /* 0x000e620000000800 */
[----:B------:R-:W-:Y:S01]  /*a070*/  LOP3.LUT R13, R4, 0xffff, RZ, 0xc0, !PT ;  /* 0x0000ffff040d7812 */ /* 0x000fe200078ec0ff */
[----:B------:R-:W-:Y:S01]  /*a080*/  FFMA.FTZ R92, R92, UR4, -R184 ;  /* 0x000000045c5c7c23 */ /* 0x000fe200080108b8 */
[----:B------:R-:W-:Y:S01]  /*a090*/  SHF.R.U32.HI R14, RZ, 0x10, R4 ;  /* 0x00000010ff0e7819 */ /* 0x000fe20000011604 */
[----:B------:R-:W-:Y:S01]  /*a0a0*/  FFMA.FTZ R93, R93, UR4, -R184 ;  /* 0x000000045d5d7c23 */ /* 0x000fe200080108b8 */
[----:B------:R-:W-:Y:S01]  /*a0b0*/  LOP3.LUT R16, R4, 0xff, RZ, 0xc0, !PT ;  /* 0x000000ff04107812 */ /* 0x000fe200078ec0ff */
[--C-:B------:R-:W-:Y:S01]  /*a0c0*/  FFMA.FTZ R114, R114, UR4, -R185.reuse ;  /* 0x0000000472727c23 */ /* 0x100fe200080108b9 */
[----:B------:R-:W-:Y:S03]  /*a0d0*/  SHF.R.U32.HI R15, RZ, 0x18, R4 ;  /* 0x00000018ff0f7819 */ /* 0x000fe60000011604 */
[----:B------:R3:W2:Y:S01]  /*a0e0*/  MUFU.EX2 R28, R31 ;  /* 0x0000001f001c7308 */ /* 0x0006a20000000800 */
[----:B------:R-:W-:Y:S01]  /*a0f0*/  LOP3.LUT R4, R2, 0xffff, RZ, 0xc0, !PT ;  /* 0x0000ffff02047812 */ /* 0x000fe200078ec0ff */
[----:B----4-:R-:W-:Y:S01]  /*a100*/  IMAD.MOV.U32 R37, RZ, RZ, R252 ;  /* 0x000000ffff257224 */ /* 0x010fe200078e00fc */
[----:B------:R-:W-:Y:S01]  /*a110*/  LOP3.LUT R10, R181, 0xff, RZ, 0xc0, !PT ;  /* 0x000000ffb50a7812 */ /* 0x000fe200078ec0ff */
[----:B------:R-:W-:Y:S01]  /*a120*/  FFMA.FTZ R115, R115, UR4, -R185 ;  /* 0x0000000473737c23 */ /* 0x000fe200080108b9 */
[----:B------:R-:W-:Y:S01]  /*a130*/  PRMT R192, R192, 0x5410, R11 ;  /* 0x00005410c0c07816 */ /* 0x000fe2000000000b */
[--C-:B------:R-:W-:Y:S01]  /*a140*/  FFMA.FTZ R102, R102, UR4, -R185.reuse ;  /* 0x0000000466667c23 */ /* 0x100fe200080108b9 */
[----:B------:R-:W-:Y:S03]  /*a150*/  LOP3.LUT R11, R2, 0xff, RZ, 0xc0, !PT ;  /* 0x000000ff020b7812 */ /* 0x000fe600078ec0ff */
[----:B------:R4:W-:Y:S01]  /*a160*/  MUFU.EX2 R229, R26 ;  /* 0x0000001a00e57308 */ /* 0x0009e20000000800 */
[----:B------:R-:W-:Y:S01]  /*a170*/  SHF.R.U32.HI R4, RZ, 0x8, R4 ;  /* 0x00000008ff047819 */ /* 0x000fe20000011604 */
[--C-:B------:R-:W-:Y:S01]  /*a180*/  FFMA.FTZ R103, R103, UR4, -R185.reuse ;  /* 0x0000000467677c23 */ /* 0x100fe200080108b9 */
[----:B------:R-:W-:Y:S01]  /*a190*/  PRMT R25, R10, 0x5410, R182 ;  /* 0x000054100a197816 */ /* 0x000fe200000000b6 */
[--C-:B------:R-:W-:Y:S01]  /*a1a0*/  FFMA.FTZ R130, R130, UR4, -R185.reuse ;  /* 0x0000000482827c23 */ /* 0x100fe200080108b9 */
[----:B------:R-:W-:Y:S01]  /*a1b0*/  SHF.R.U32.HI R10, RZ, 0x8, R32 ;  /* 0x00000008ff0a7819 */ /* 0x000fe20000011620 */
[--C-:B------:R-:W-:Y:S01]  /*a1c0*/  FFMA.FTZ R131, R131, UR4, -R185.reuse ;  /* 0x0000000483837c23 */ /* 0x100fe200080108b9 */
[----:B------:R-:W-:Y:S03]  /*a1d0*/  PRMT R20, R11, 0x5410, R4 ;  /* 0x000054100b147816 */ /* 0x000fe60000000004 */
[----:B------:R-:W-:Y:S01]  /*a1e0*/  MUFU.EX2 R92, R92 ;  /* 0x0000005c005c7308 */ /* 0x000fe20000000800 */
[----:B------:R-:W-:Y:S01]  /*a1f0*/  LOP3.LUT R0, R5, UR28, R176, 0x96, !PT ;  /* 0x0000001c05007c12 */ /* 0x000fe2000f8e96b0 */
[----:B---3--:R-:W-:Y:S01]  /*a200*/  IMAD.MOV.U32 R31, RZ, RZ, R220 ;  /* 0x000000ffff1f7224 */ /* 0x008fe200078e00dc */
[----:B------:R-:W-:Y:S01]  /*a210*/  LOP3.LUT R4, R9, 0xffff, RZ, 0xc0, !PT ;  /* 0x0000ffff09047812 */ /* 0x000fe200078ec0ff */
[--C-:B------:R-:W-:Y:S01]  /*a220*/  FFMA.FTZ R118, R118, UR4, -R185.reuse ;  /* 0x0000000476767c23 */ /* 0x100fe200080108b9 */
[----:B------:R-:W-:Y:S01]  /*a230*/  LOP3.LUT R5, R33, 0xff, RZ, 0xc0, !PT ;  /* 0x000000ff21057812 */ /* 0x000fe200078ec0ff */
[----:B------:R-:W-:Y:S01]  /*a240*/  FFMA.FTZ R185, R119, UR4, -R185 ;  /* 0x0000000477b97c23 */ /* 0x000fe200080108b9 */
[----:B------:R-:W-:Y:S03]  /*a250*/  PRMT R17, R172, 0x5410, R12 ;  /* 0x00005410ac117816 */ /* 0x000fe6000000000c */
[----:B------:R-:W-:Y:S01]  /*a260*/  MUFU.EX2 R93, R93 ;  /* 0x0000005d005d7308 */ /* 0x000fe20000000800 */
[----:B------:R-:W-:Y:S01]  /*a270*/  LOP3.LUT R12, R174, 0xff, RZ, 0xc0, !PT ;  /* 0x000000ffae0c7812 */ /* 0x000fe200078ec0ff */
[----:B----4-:R-:W-:Y:S01]  /*a280*/  IMAD.MOV.U32 R26, RZ, RZ, 0x7054 ;  /* 0x00007054ff1a7424 */ /* 0x010fe200078e00ff */
[----:B------:R-:W-:Y:S01]  /*a290*/  PRMT R19, R139, 0x5410, R10 ;  /* 0x000054108b137816 */ /* 0x000fe2000000000a */
[----:B------:R-:W-:Y:S01]  /*a2a0*/  IMAD.U32 R139, RZ, RZ, UR5 ;  /* 0x00000005ff8b7e24 */ /* 0x000fe2000f8e00ff */
[----:B------:R-:W-:Y:S01]  /*a2b0*/  SHF.R.U32.HI R10, RZ, 0x8, R4 ;  /* 0x00000008ff0a7819 */ /* 0x000fe20000011604 */
[--C-:B------:R-:W-:Y:S01]  /*a2c0*/  FFMA.FTZ R79, R79, UR4, -R187.reuse ;  /* 0x000000044f4f7c23 */ /* 0x100fe200080108bb */
[----:B------:R-:W-:Y:S01]  /*a2d0*/  PRMT R18, R5, 0x5410, R34 ;  /* 0x0000541005127816 */ /* 0x000fe20000000022 */
[----:B------:R-:W-:Y:S01]  /*a2e0*/  FFMA.FTZ R74, R74, UR4, -R187 ;  /* 0x000000044a4a7c23 */ /* 0x000fe200080108bb */
[----:B------:R-:W-:Y:S01]  /*a2f0*/  LOP3.LUT R4, R8, 0xffff, RZ, 0xc0, !PT ;  /* 0x0000ffff08047812 */ /* 0x000fe200078ec0ff */
[--C-:B------:R-:W-:Y:S01]  /*a300*/  FFMA.FTZ R112, R112, UR4, -R186.reuse ;  /* 0x0000000470707c23 */ /* 0x100fe200080108ba */
[----:B------:R-:W-:Y:S01]  /*a310*/  SHF.R.U32.HI R5, RZ, 0x10, R9 ;  /* 0x00000010ff057819 */ /* 0x000fe20000011609 */
[--C-:B------:R-:W-:Y:S01]  /*a320*/  FFMA.FTZ R113, R113, UR4, -R186.reuse ;  /* 0x0000000471717c23 */ /* 0x100fe200080108ba */
[----:B------:R-:W-:Y:S01]  /*a330*/  PRMT R175, R12, 0x5410, R183 ;  /* 0x000054100caf7816 */ /* 0x000fe200000000b7 */
[--C-:B------:R-:W-:Y:S01]  /*a340*/  FFMA.FTZ R100, R100, UR4, -R186.reuse ;  /* 0x0000000464647c23 */ /* 0x100fe200080108ba */
[----:B------:R-:W-:Y:S01]  /*a350*/  LOP3.LUT R12, R9, 0xff, RZ, 0xc0, !PT ;  /* 0x000000ff090c7812 */ /* 0x000fe200078ec0ff */
[--C-:B------:R-:W-:Y:S01]  /*a360*/  FFMA.FTZ R101, R101, UR4, -R186.reuse ;  /* 0x0000000465657c23 */ /* 0x100fe200080108ba */
[----:B------:R-:W-:Y:S01]  /*a370*/  SHF.R.U32.HI R11, RZ, 0x18, R9 ;  /* 0x00000018ff0b7819 */ /* 0x000fe20000011609 */
[--C-:B------:R-:W-:Y:S01]  /*a380*/  FFMA.FTZ R128, R128, UR4, -R186.reuse ;  /* 0x0000000480807c23 */ /* 0x100fe200080108ba */
[----:B------:R-:W-:Y:S01]  /*a390*/  LOP3.LUT R9, R8, 0xff, RZ, 0xc0, !PT ;  /* 0x000000ff08097812 */ /* 0x000fe200078ec0ff */
[----:B------:R-:W-:Y:S01]  /*a3a0*/  FFMA.FTZ R129, R129, UR4, -R186 ;  /* 0x0000000481817c23 */ /* 0x000fe200080108ba */
[----:B------:R-:W-:Y:S01]  /*a3b0*/  SHF.R.U32.HI R4, RZ, 0x8, R4 ;  /* 0x00000008ff047819 */ /* 0x000fe20000011604 */
[--C-:B------:R-:W-:Y:S01]  /*a3c0*/  FFMA.FTZ R116, R116, UR4, -R186.reuse ;  /* 0x0000000474747c23 */ /* 0x100fe200080108ba */
[----:B------:R-:W-:Y:S01]  /*a3d0*/  LOP3.LUT R5, R5, 0xff, RZ, 0xc0, !PT ;  /* 0x000000ff05057812 */ /* 0x000fe200078ec0ff */
[----:B------:R-:W-:Y:S01]  /*a3e0*/  FFMA.FTZ R186, R117, UR4, -R186 ;  /* 0x0000000475ba7c23 */ /* 0x000fe200080108ba */
[----:B------:R-:W-:Y:S01]  /*a3f0*/  PRMT R172, R9, 0x5410, R4 ;  /* 0x0000541009ac7816 */ /* 0x000fe20000000004 */
[--C-:B------:R-:W-:Y:S01]  /*a400*/  FFMA.FTZ R90, R90, UR4, -R187.reuse ;  /* 0x000000045a5a7c23 */ /* 0x100fe200080108bb */
[----:B------:R-:W-:Y:S01]  /*a410*/  PRMT R12, R12, 0x5410, R10 ;  /* 0x000054100c0c7816 */ /* 0x000fe2000000000a */
[----:B------:R-:W-:Y:S01]  /*a420*/  FFMA.FTZ R91, R91, UR4, -R187 ;  /* 0x000000045b5b7c23 */ /* 0x000fe200080108bb */
[----:B------:R-:W-:Y:S01]  /*a430*/  PRMT R11, R5, 0x5410, R11 ;  /* 0x00005410050b7816 */ /* 0x000fe2000000000b */
[--C-:B------:R-:W-:Y:S01]  /*a440*/  FFMA.FTZ R94, R94, UR4, -R187.reuse ;  /* 0x000000045e5e7c23 */ /* 0x100fe200080108bb */
[----:B------:R-:W-:Y:S01]  /*a450*/  SHF.R.U32.HI R4, RZ, 0x10, R8 ;  /* 0x00000010ff047819 */ /* 0x000fe20000011608 */
[----:B------:R-:W-:Y:S01]  /*a460*/  MUFU.EX2 R90, R90 ;  /* 0x0000005a005a7308 */ /* 0x000fe20000000800 */
[--C-:B------:R-:W-:Y:S01]  /*a470*/  SHF.R.U32.HI R5, RZ, 0x10, R2.reuse ;  /* 0x00000010ff057819 */ /* 0x100fe20000011602 */
[----:B------:R-:W-:Y:S01]  /*a480*/  FFMA.FTZ R95, R95, UR4, -R187 ;  /* 0x000000045f5f7c23 */ /* 0x000fe200080108bb */
[----:B------:R-:W-:Y:S01]  /*a490*/  SHF.R.U32.HI R10, RZ, 0x18, R2 ;  /* 0x00000018ff0a7819 */ /* 0x000fe20000011602 */
[--C-:B------:R-:W-:Y:S01]  /*a4a0*/  FFMA.FTZ R104, R104, UR4, -R184.reuse ;  /* 0x0000000468687c23 */ /* 0x100fe200080108b8 */
[----:B------:R-:W-:Y:S01]  /*a4b0*/  LOP3.LUT R2, R7, 0xffff, RZ, 0xc0, !PT ;  /* 0x0000ffff07027812 */ /* 0x000fe200078ec0ff */
[----:B------:R-:W-:Y:S01]  /*a4c0*/  FFMA.FTZ R105, R105, UR4, -R184 ;  /* 0x0000000469697c23 */ /* 0x000fe200080108b8 */
[----:B------:R-:W-:Y:S03]  /*a4d0*/  SHF.R.U32.HI R8, RZ, 0x18, R8 ;  /* 0x00000018ff087819 */ /* 0x000fe60000011608 */
[----:B------:R-:W-:Y:S01]  /*a4e0*/  MUFU.EX2 R91, R91 ;  /* 0x0000005b005b7308 */ /* 0x000fe20000000800 */
[----:B------:R-:W-:Y:S01]  /*a4f0*/  LOP3.LUT R4, R4, 0xff, RZ, 0xc0, !PT ;  /* 0x000000ff04047812 */ /* 0x000fe200078ec0ff */
[--C-:B------:R-:W-:Y:S01]  /*a500*/  FFMA.FTZ R108, R108, UR4, -R184.reuse ;  /* 0x000000046c6c7c23 */ /* 0x100fe200080108b8 */
[----:B------:R-:W-:Y:S01]  /*a510*/  LOP3.LUT R9, R5, 0xff, RZ, 0xc0, !PT ;  /* 0x000000ff05097812 */ /* 0x000fe200078ec0ff */
[--C-:B------:R-:W-:Y:S01]  /*a520*/  FFMA.FTZ R109, R109, UR4, -R184.reuse ;  /* 0x000000046d6d7c23 */ /* 0x100fe200080108b8 */
[----:B------:R-:W-:Y:S01]  /*a530*/  LOP3.LUT R5, R7, 0xff, RZ, 0xc0, !PT ;  /* 0x000000ff07057812 */ /* 0x000fe200078ec0ff */
[----:B------:R-:W-:Y:S01]  /*a540*/  FFMA.FTZ R120, R120, UR4, -R184 ;  /* 0x0000000478787c23 */ /* 0x000fe200080108b8 */
[----:B------:R-:W-:Y:S03]  /*a550*/  SHF.R.U32.HI R2, RZ, 0x8, R2 ;  /* 0x00000008ff027819 */ /* 0x000fe60000011602 */
[----:B------:R-:W-:Y:S01]  /*a560*/  MUFU.EX2 R94, R94 ;  /* 0x0000005e005e7308 */ /* 0x000fe20000000800 */
[----:B------:R-:W-:Y:S01]  /*a570*/  PRMT R173, R4, 0x5410, R8 ;  /* 0x0000541004ad7816 */ /* 0x000fe20000000008 */
[--C-:B------:R-:W-:Y:S01]  /*a580*/  FFMA.FTZ R121, R121, UR4, -R184.reuse ;  /* 0x0000000479797c23 */ /* 0x100fe200080108b8 */
[----:B------:R-:W-:Y:S01]  /*a590*/  SHF.R.U32.HI R4, RZ, 0x10, R7 ;  /* 0x00000010ff047819 */ /* 0x000fe20000011607 */
[----:B------:R-:W-:Y:S01]  /*a5a0*/  FFMA.FTZ R124, R124, UR4, -R184 ;  /* 0x000000047c7c7c23 */ /* 0x000fe200080108b8 */
[----:B------:R-:W-:Y:S01]  /*a5b0*/  PRMT R176, R5, 0x5410, R2 ;  /* 0x0000541005b07816 */ /* 0x000fe20000000002 */
[----:B------:R-:W-:Y:S01]  /*a5c0*/  FFMA.FTZ R184, R125, UR4, -R184 ;  /* 0x000000047db87c23 */ /* 0x000fe200080108b8 */
[----:B------:R-:W-:Y:S03]  /*a5d0*/  SHF.R.U32.HI R5, RZ, 0x8, R13 ;  /* 0x00000008ff057819 */ /* 0x000fe6000001160d */
[----:B------:R-:W-:Y:S01]  /*a5e0*/  MUFU.EX2 R95, R95 ;  /* 0x0000005f005f7308 */ /* 0x000fe20000000800 */
[----:B------:R-:W-:Y:S01]  /*a5f0*/  LOP3.LUT R2, R4, 0xff, RZ, 0xc0, !PT ;  /* 0x000000ff04027812 */ /* 0x000fe200078ec0ff */
[----:B------:R-:W-:Y:S01]  /*a600*/  FFMA.FTZ R106, R106, UR4, -R187 ;  /* 0x000000046a6a7c23 */ /* 0x000fe200080108bb */
[----:B------:R-:W-:Y:S01]  /*a610*/  SHF.R.U32.HI R7, RZ, 0x18, R7 ;  /* 0x00000018ff077819 */ /* 0x000fe20000011607 */
[----:B------:R-:W-:Y:S01]  /*a620*/  FFMA.FTZ R107, R107, UR4, -R187 ;  /* 0x000000046b6b7c23 */ /* 0x000fe200080108bb */
[----:B------:R-:W-:Y:S01]  /*a630*/  SHF.R.U32.HI R4, RZ, 0x8, R177 ;  /* 0x00000008ff047819 */ /* 0x000fe200000116b1 */
[----:B------:R-:W-:Y:S01]  /*a640*/  FFMA.FTZ R110, R110, UR4, -R187 ;  /* 0x000000046e6e7c23 */ /* 0x000fe200080108bb */
[----:B------:R-:W-:Y:S01]  /*a650*/  PRMT R225, R16, 0x5410, R5 ;  /* 0x0000541010e17816 */ /* 0x000fe20000000005 */
[----:B------:R-:W-:Y:S01]  /*a660*/  IMAD.MOV.U32 R16, RZ, RZ, R247 ;  /* 0x000000ffff107224 */ /* 0x000fe200078e00f7 */
[----:B------:R-:W-:Y:S01]  /*a670*/  SHF.R.U32.HI R5, RZ, 0x10, R0 ;  /* 0x00000010ff057819 */ /* 0x000fe20000011600 */
[----:B------:R3:W-:Y:S01]  /*a680*/  MUFU.EX2 R247, R38 ;  /* 0x0000002600f77308 */ /* 0x0007e20000000800 */
[----:B------:R-:W-:Y:S01]  /*a690*/  PRMT R10, R9, 0x5410, R10 ;  /* 0x00005410090a7816 */ /* 0x000fe2000000000a */
[----:B------:R-:W-:Y:S01]  /*a6a0*/  FFMA.FTZ R111, R111, UR4, -R187 ;  /* 0x000000046f6f7c23 */ /* 0x000fe200080108bb */
[----:B------:R-:W-:Y:S01]  /*a6b0*/  PRMT R9, R2, 0x5410, R7 ;  /* 0x0000541002097816 */ /* 0x000fe20000000007 */
[----:B------:R-:W-:Y:S01]  /*a6c0*/  FFMA.FTZ R122, R122, UR4, -R187 ;  /* 0x000000047a7a7c23 */ /* 0x000fe200080108bb */
[----:B------:R-:W-:Y:S01]  /*a6d0*/  PRMT R230, R195, 0x5410, R4 ;  /* 0x00005410c3e67816 */ /* 0x000fe20000000004 */
[----:B------:R-:W-:Y:S01]  /*a6e0*/  IMAD.MOV.U32 R195, RZ, RZ, R221 ;  /* 0x000000ffffc37224 */ /* 0x000fe200078e00dd */
[C---:B------:R-:W-:Y:S03]  /*a6f0*/  LOP3.LUT R2, R0.reuse, 0xffff, RZ, 0xc0, !PT ;  /* 0x0000ffff00027812 */ /* 0x040fe600078ec0ff */
[----:B------:R-:W-:Y:S01]  /*a700*/  MUFU.EX2 R112, R112 ;  /* 0x0000007000707308 */ /* 0x000fe20000000800 */
[----:B------:R-:W-:Y:S01]  /*a710*/  LOP3.LUT R7, R0, 0xff, RZ, 0xc0, !PT ;  /* 0x000000ff00077812 */ /* 0x000fe200078ec0ff */
[--C-:B------:R-:W-:Y:S01]  /*a720*/  FFMA.FTZ R123, R123, UR4, -R187.reuse ;  /* 0x000000047b7b7c23 */ /* 0x100fe200080108bb */
[----:B------:R-:W-:Y:S01]  /*a730*/  SHF.R.U32.HI R4, RZ, 0x18, R0 ;  /* 0x00000018ff047819 */ /* 0x000fe20000011600 */
[----:B------:R-:W-:Y:S01]  /*a740*/  FFMA.FTZ R126, R126, UR4, -R187 ;  /* 0x000000047e7e7c23 */ /* 0x000fe200080108bb */
[----:B------:R-:W-:Y:S02]  /*a750*/  LOP3.LUT R0, R5, 0xff, RZ, 0xc0, !PT ;  /* 0x000000ff05007812 */ /* 0x000fe400078ec0ff */
[----:B------:R-:W-:Y:S03]  /*a760*/  SHF.R.U32.HI R2, RZ, 0x8, R2 ;  /* 0x00000008ff027819 */ /* 0x000fe60000011602 */
[----:B------:R-:W-:Y:S01]  /*a770*/  MUFU.EX2 R113, R113 ;  /* 0x0000007100717308 */ /* 0x000fe20000000800 */
[----:B------:R-:W-:Y:S01]  /*a780*/  PRMT R221, R0, 0x5410, R4 ;  /* 0x0000541000dd7816 */ /* 0x000fe20000000004 */
[----:B---3--:R-:W-:Y:S01]  /*a790*/  IMAD.MOV.U32 R38, RZ, RZ, R179 ;  /* 0x000000ffff267224 */ /* 0x008fe200078e00b3 */
[----:B------:R-:W-:Y:S02]  /*a7a0*/  LOP3.LUT R0, R6, 0xffff, RZ, 0xc0, !PT ;  /* 0x0000ffff06007812 */ /* 0x000fe400078ec0ff */
[----:B------:R-:W-:Y:S01]  /*a7b0*/  LOP3.LUT R8, R14, 0xff, RZ, 0xc0, !PT ;  /* 0x000000ff0e087812 */ /* 0x000fe200078ec0ff */
[----:B------:R-:W-:Y:S01]  /*a7c0*/  IMAD.MOV.U32 R14, RZ, RZ, R203 ;  /* 0x000000ffff0e7224 */ /* 0x000fe200078e00cb */
[----:B------:R-:W-:Y:S03]  /*a7d0*/  SHF.R.U32.HI R4, RZ, 0x8, R0 ;  /* 0x00000008ff047819 */ /* 0x000fe60000011600 */
[----:B------:R-:W-:Y:S01]  /*a7e0*/  MUFU.EX2 R114, R114 ;  /* 0x0000007200727308 */ /* 0x000fe20000000800 */
[----:B------:R-:W-:Y:S02]  /*a7f0*/  F2FP.BF16.F32.PACK_AB R0, R210, R237 ;  /* 0x000000edd200723e */ /* 0x000fe400000010ff */
[----:B------:R-:W-:Y:S01]  /*a800*/  PRMT R223, R7, 0x5410, R2 ;  /* 0x0000541007df7816 */ /* 0x000fe20000000002 */
[----:B------:R-:W3:Y:S01]  /*a810*/  LDL.LU R210, [R1+0x30] ;  /* 0x0000300001d27983 */ /* 0x000ee20000300800 */
[----:B------:R-:W-:Y:S01]  /*a820*/  PRMT R224, R8, 0x5410, R15 ;  /* 0x0000541008e07816 */ /* 0x000fe2000000000f */
[----:B------:R-:W-:Y:S01]  /*a830*/  IMAD.MOV.U32 R15, RZ, RZ, R215 ;  /* 0x000000ffff0f7224 */ /* 0x000fe200078e00d7 */
[--C-:B------:R-:W-:Y:S03]  /*a840*/  SHF.R.U32.HI R2, RZ, 0x10, R6.reuse ;  /* 0x00000010ff027819 */ /* 0x100fe60000011606 */
[----:B------:R4:W-:Y:S01]  /*a850*/  MUFU.EX2 R215, R40 ;  /* 0x0000002800d77308 */ /* 0x0009e20000000800 */
[----:B------:R-:W-:Y:S02]  /*a860*/  PRMT R139, R139, R26, UR5 ;  /* 0x000000058b8b7e16 */ /* 0x000fe4000800001a */
[----:B------:R-:W-:Y:S02]  /*a870*/  LOP3.LUT R5, R6, 0xff, RZ, 0xc0, !PT ;  /* 0x000000ff06057812 */ /* 0x000fe400078ec0ff */
[----:B------:R-:W-:Y:S02]  /*a880*/  SHF.R.U32.HI R6, RZ, 0x18, R6 ;  /* 0x00000018ff067819 */ /* 0x000fe40000011606 */
[----:B------:R-:W-:Y:S03]  /*a890*/  LOP3.LUT R2, R2, 0xff, RZ, 0xc0, !PT ;  /* 0x000000ff02027812 */ /* 0x000fe600078ec0ff */
[----:B------:R-:W-:Y:S01]  /*a8a0*/  MUFU.EX2 R115, R115 ;  /* 0x0000007300737308 */ /* 0x000fe20000000800 */
[--C-:B------:R-:W-:Y:S02]  /*a8b0*/  HSET2.LE.AND R48, R178, R139.reuse, PT ;  /* 0x0000008bb2307233 */ /* 0x100fe40003803000 */
[----:B------:R-:W-:Y:S02]  /*a8c0*/  PRMT R203, R2, 0x5410, R6 ;  /* 0x0000541002cb7816 */ /* 0x000fe40000000006 */
[----:B------:R-:W-:Y:S01]  /*a8d0*/  LOP3.LUT R8, R194, 0xff, RZ, 0xc0, !PT ;  /* 0x000000ffc2087812 */ /* 0x000fe200078ec0ff */
[----:B------:R-:W-:Y:S01]  /*a8e0*/  IMAD.MOV.U32 R194, RZ, RZ, R241 ;  /* 0x000000ffffc27224 */ /* 0x000fe200078e00f1 */
[----:B------:R-:W-:Y:S03]  /*a8f0*/  PRMT R220, R5, 0x5410, R4 ;  /* 0x0000541005dc7816 */ /* 0x000fe60000000004 */
[----:B------:R1:W-:Y:S01]  /*a900*/  MUFU.EX2 R6, R43 ;  /* 0x0000002b00067308 */ /* 0x0003e20000000800 */
[--C-:B------:R-:W-:Y:S01]  /*a910*/  HSET2.LE.AND R49, R35, R139.reuse, PT ;  /* 0x0000008b23317233 */ /* 0x100fe20003803000 */
[----:B----4-:R-:W-:Y:S01]  /*a920*/  IMAD.MOV.U32 R40, RZ, RZ, R239 ;  /* 0x000000ffff287224 */ /* 0x010fe200078e00ef */
[----:B------:R-:W-:Y:S02]  /*a930*/  F2FP.BF16.F32.PACK_AB R2, R236, R195 ;  /* 0x000000c3ec02723e */ /* 0x000fe400000010ff */
[----:B------:R-:W-:Y:S02]  /*a940*/  F2FP.BF16.F32.PACK_AB R4, R231, R250 ;  /* 0x000000fae704723e */ /* 0x000fe400000010ff */
[----:B------:R-:W-:Y:S03]  /*a950*/  LOP3.LUT R48, R48, R2, RZ, 0xc0, !PT ;  /* 0x0000000230307212 */ /* 0x000fe600078ec0ff */
[----:B------:R4:W2:Y:S01]  /*a960*/  MUFU.EX2 R5, R41 ;  /* 0x0000002900057308 */ /* 0x0008a20000000800 */
[--C-:B------:R-:W-:Y:S02]  /*a970*/  HSET2.LE.AND R50, R198, R139.reuse, PT ;  /* 0x0000008bc6327233 */ /* 0x100fe40003803000 */
[----:B------:R-:W-:Y:S02]  /*a980*/  LOP3.LUT R49, R49, R4, RZ, 0xc0, !PT ;  /* 0x0000000431317212 */ /* 0x000fe400078ec0ff */
[--C-:B------:R-:W-:Y:S01]  /*a990*/  HSET2.LE.AND R2, R21, R139.reuse, PT ;  /* 0x0000008b15027233 */ /* 0x100fe20003803000 */
[----:B------:R-:W-:Y:S01]  /*a9a0*/  IMAD.MOV.U32 R21, RZ, RZ, R238 ;  /* 0x000000ffff157224 */ /* 0x000fe200078e00ee */
[--C-:B------:R-:W-:Y:S03]  /*a9b0*/  HSET2.LE.AND R4, R199, R139.reuse, PT ;  /* 0x0000008bc7047233 */ /* 0x100fe60003803000 */
[----:B------:R-:W-:Y:S01]  /*a9c0*/  MUFU.EX2 R100, R100 ;  /* 0x0000006400647308 */ /* 0x000fe20000000800 */
[----:B------:R-:W-:Y:S01]  /*a9d0*/  F2FP.BF16.F32.PACK_AB R33, R16, R194 ;  /* 0x000000c21021723e */ /* 0x000fe200000010ff */
[----:B-1----:R-:W-:Y:S01]  /*a9e0*/  IMAD.MOV.U32 R43, RZ, RZ, R231 ;  /* 0x000000ffff2b7224 */ /* 0x002fe200078e00e7 */
[----:B------:R-:W-:Y:S02]  /*a9f0*/  LOP3.LUT R50, R50, R0, RZ, 0xc0, !PT ;  /* 0x0000000032327212 */ /* 0x000fe400078ec0ff */
[--C-:B------:R-:W-:Y:S02]  /*aa00*/  HSET2.LE.AND R51, R197, R139.reuse, PT ;  /* 0x0000008bc5337233 */ /* 0x100fe40003803000 */
[----:B------:R-:W-:Y:S03]  /*aa10*/  LOP3.LUT R33, R2, R33, RZ, 0xc0, !PT ;  /* 0x0000002102217212 */ /* 0x000fe600078ec0ff */
[----:B------:R-:W-:Y:S01]  /*aa20*/  MUFU.EX2 R101, R101 ;  /* 0x0000006500657308 */ /* 0x000fe20000000800 */
[--C-:B------:R-:W-:Y:S01]  /*aa30*/  HSET2.LE.AND R174, R17, R139.reuse, PT ;  /* 0x0000008b11ae7233 */ /* 0x100fe20003803000 */
[----:B----4-:R-:W-:Y:S01]  /*aa40*/  IMAD.MOV.U32 R41, RZ, RZ, R237 ;  /* 0x000000ffff297224 */ /* 0x010fe200078e00ed */
[----:B------:R-:W-:Y:S02]  /*aa50*/  F2FP.BF16.F32.PACK_AB R0, R209, R213 ;  /* 0x000000d5d100723e */ /* 0x000fe400000010ff */
[--C-:B------:R-:W-:Y:S02]  /*aa60*/  HSET2.LE.AND R175, R175, R139.reuse, PT ;  /* 0x0000008bafaf7233 */ /* 0x100fe40003803000 */
[----:B------:R-:W-:Y:S03]  /*aa70*/  F2FP.BF16.F32.PACK_AB R2, R29, R14 ;  /* 0x0000000e1d02723e */ /* 0x000fe600000010ff */
[----:B------:R1:W-:Y:S01]  /*aa80*/  MUFU.EX2 R17, R44 ;  /* 0x0000002c00117308 */ /* 0x0003e20000000800 */
[----:B------:R-:W-:Y:S02]  /*aa90*/  LOP3.LUT R51, R51, R0, RZ, 0xc0, !PT ;  /* 0x0000000033337212 */ /* 0x000fe400078ec0ff */
[----:B------:R-:W-:Y:S02]  /*aaa0*/  LOP3.LUT R174, R174, R2, RZ, 0xc0, !PT ;  /* 0x00000002aeae7212 */ /* 0x000fe400078ec0ff */
[--C-:B------:R-:W-:Y:S02]  /*aab0*/  HSET2.LE.AND R173, R173, R139.reuse, PT ;  /* 0x0000008badad7233 */ /* 0x100fe40003803000 */
[--C-:B------:R-:W-:Y:S01]  /*aac0*/  HSET2.LE.AND R0, R22, R139.reuse, PT ;  /* 0x0000008b16007233 */ /* 0x100fe20003803000 */
[----:B------:R-:W-:Y:S01]  /*aad0*/  IMAD.MOV.U32 R22, RZ, RZ, R206 ;  /* 0x000000ffff167224 */ /* 0x000fe200078e00ce */
[--C-:B------:R-:W-:Y:S01]  /*aae0*/  HSET2.LE.AND R176, R176, R139.reuse, PT ;  /* 0x0000008bb0b07233 */ /* 0x100fe20003803000 */
[----:B------:R4:W3:Y:S01]  /*aaf0*/  MUFU.EX2 R206, R45 ;  /* 0x0000002d00ce7308 */ /* 0x0008e20000000800 */
[----:B------:R-:W-:Y:S02]  /*ab00*/  F2FP.BF16.F32.PACK_AB R2, R40, R246 ;  /* 0x000000f62802723e */ /* 0x000fe400000010ff */
[----:B------:R-:W-:Y:S02]  /*ab10*/  F2FP.BF16.F32.PACK_AB R178, R217, R22 ;  /* 0x00000016d9b2723e */ /* 0x000fe400000010ff */
[----:B------:R-:W-:Y:S02]  /*ab20*/  LOP3.LUT R173, R173, R2, RZ, 0xc0, !PT ;  /* 0x00000002adad7212 */ /* 0x000fe400078ec0ff */
[--C-:B------:R-:W-:Y:S01]  /*ab30*/  HSET2.LE.AND R2, R19, R139.reuse, PT ;  /* 0x0000008b13027233 */ /* 0x100fe20003803000 */
[----:B------:R-:W-:Y:S01]  /*ab40*/  IMAD.MOV.U32 R19, RZ, RZ, R194 ;  /* 0x000000ffff137224 */ /* 0x000fe200078e00c2 */
[----:B--2---:R-:W-:Y:S01]  /*ab50*/  F2FP.BF16.F32.PACK_AB R179, R28, R31 ;  /* 0x0000001f1cb3723e */ /* 0x004fe200000010ff */
[----:B------:R-:W-:Y:S01]  /*ab60*/  MUFU.EX2 R102, R102 ;  /* 0x0000006600667308 */ /* 0x000fe20000000800 */
[----:B------:R-:W-:Y:S02]  /*ab70*/  F2FP.BF16.F32.PACK_AB R32, R216, R251 ;  /* 0x000000fbd820723e */ /* 0x000fe400000010ff */
[----:B------:R-:W-:Y:S02]  /*ab80*/  LOP3.LUT R178, R2, R178, RZ, 0xc0, !PT ;  /* 0x000000b202b27212 */ /* 0x000fe400078ec0ff */
[--C-:B------:R-:W-:Y:S01]  /*ab90*/  HSET2.LE.AND R2, R23, R139.reuse, PT ;  /* 0x0000008b17027233 */ /* 0x100fe20003803000 */
[----:B------:R-:W-:Y:S01]  /*aba0*/  IMAD.MOV.U32 R23, RZ, RZ, R5 ;  /* 0x000000ffff177224 */ /* 0x000fe200078e0005 */
[--C-:B------:R-:W-:Y:S03]  /*abb0*/  HSET2.LE.AND R180, R12, R139.reuse, PT ;  /* 0x0000008b0cb47233 */ /* 0x100fe60003803000 */
[----:B------:R-:W-:Y:S01]  /*abc0*/  MUFU.EX2 R103, R103 ;  /* 0x0000006700677308 */ /* 0x000fe20000000800 */
[----:B------:R-:W-:Y:S02]  /*abd0*/  LOP3.LUT R32, R0, R32, RZ, 0xc0, !PT ;  /* 0x0000002000207212 */ /* 0x000fe400078ec0ff */
[--C-:B------:R-:W-:Y:S02]  /*abe0*/  HSET2.LE.AND R35, R200, R139.reuse, PT ;  /* 0x0000008bc8237233 */ /* 0x100fe40003803000 */
[----:B------:R-:W-:Y:S02]  /*abf0*/  F2FP.BF16.F32.PACK_AB R0, R15, R211 ;  /* 0x000000d30f00723e */ /* 0x000fe400000010ff */
[--C-:B-1----:R-:W-:Y:S01]  /*ac00*/  HSET2.LE.AND R44, R20, R139.reuse, PT ;  /* 0x0000008b142c7233 */ /* 0x102fe20003803000 */
[----:B------:R-:W-:Y:S01]  /*ac10*/  IMAD.MOV.U32 R20, RZ, RZ, R227 ;  /* 0x000000ffff147224 */ /* 0x000fe200078e00e3 */
[----:B------:R-:W-:Y:S01]  /*ac20*/  F2FP.BF16.F32.PACK_AB R5, R30, R212 ;  /* 0x000000d41e05723e */ /* 0x000fe200000010ff */
[----:B------:R-:W-:Y:S01]  /*ac30*/  MUFU.EX2 R104, R104 ;  /* 0x0000006800687308 */ /* 0x000fe20000000800 */
[----:B------:R-:W-:Y:S02]  /*ac40*/  LOP3.LUT R35, R35, R0, RZ, 0xc0, !PT ;  /* 0x0000000023237212 */ /* 0x000fe400078ec0ff */
[--C-:B------:R-:W-:Y:S02]  /*ac50*/  HSET2.LE.AND R172, R172, R139.reuse, PT ;  /* 0x0000008bacac7233 */ /* 0x100fe40003803000 */
[----:B------:R-:W-:Y:S02]  /*ac60*/  F2FP.BF16.F32.PACK_AB R0, R21, R38 ;  /* 0x000000261500723e */ /* 0x000fe400000010ff */
[----:B------:R-:W-:Y:S03]  /*ac70*/  LOP3.LUT R44, R44, R5, RZ, 0xc0, !PT ;  /* 0x000000052c2c7212 */ /* 0x000fe600078ec0ff */
[----:B------:R-:W-:Y:S01]  /*ac80*/  MUFU.EX2 R105, R105 ;  /* 0x0000006900697308 */ /* 0x000fe20000000800 */
[----:B------:R-:W-:Y:S02]  /*ac90*/  PRMT R228, R8, 0x5410, R196 ;  /* 0x0000541008e47816 */ /* 0x000fe400000000c4 */
[----:B------:R-:W-:Y:S02]  /*aca0*/  LOP3.LUT R172, R172, R0, RZ, 0xc0, !PT ;  /* 0x00000000acac7212 */ /* 0x000fe400078ec0ff */
[--C-:B------:R-:W-:Y:S02]  /*acb0*/  HSET2.LE.AND R0, R9, R139.reuse, PT ;  /* 0x0000008b09007233 */ /* 0x100fe40003803000 */
[----:B------:R-:W-:Y:S03]  /*acc0*/  F2FP.BF16.F32.PACK_AB R177, R226, R229 ;  /* 0x000000e5e2b1723e */ /* 0x000fe600000010ff */
[----:B------:R-:W-:Y:S01]  /*acd0*/  MUFU.EX2 R106, R106 ;  /* 0x0000006a006a7308 */ /* 0x000fe20000000800 */
[--C-:B----4-:R-:W-:Y:S02]  /*ace0*/  HSET2.LE.AND R45, R10, R139.reuse, PT ;  /* 0x0000008b0a2d7233 */ /* 0x110fe40003803000 */
[----:B------:R-:W-:Y:S01]  /*acf0*/  LOP3.LUT R177, R0, R177, RZ, 0xc0, !PT ;  /* 0x000000b100b17212 */ /* 0x000fe200078ec0ff */
[----:B------:R-:W-:Y:S01]  /*ad00*/  FFMA.FTZ R0, R46, UR4, -R187 ;  /* 0x000000042e007c23 */ /* 0x000fe200080108bb */
[--C-:B------:R-:W-:Y:S01]  /*ad10*/  HSET2.LE.AND R46, R24, R139.reuse, PT ;  /* 0x0000008b182e7233 */ /* 0x100fe20003803000 */
[----:B------:R-:W-:Y:S01]  /*ad20*/  IMAD.MOV.U32 R24, RZ, RZ, R229 ;  /* 0x000000ffff187224 */ /* 0x000fe200078e00e5 */
[--C-:B------:R-:W-:Y:S03]  /*ad30*/  HSET2.LE.AND R181, R11, R139.reuse, PT ;  /* 0x0000008b0bb57233 */ /* 0x100fe60003803000 */
[----:B------:R1:W-:Y:S01]  /*ad40*/  MUFU.EX2 R26, R0 ;  /* 0x00000000001a7308 */ /* 0x0003e20000000800 */
[--C-:B------:R-:W-:Y:S01]  /*ad50*/  HSET2.LE.AND R183, R25, R139.reuse, PT ;  /* 0x0000008b19b77233 */ /* 0x100fe20003803000 */
[----:B------:R-:W-:Y:S01]  /*ad60*/  IMAD.MOV.U32 R25, RZ, RZ, R226 ;  /* 0x000000ffff197224 */ /* 0x000fe200078e00e2 */
[--C-:B------:R-:W-:Y:S07]  /*ad70*/  HSET2.LE.AND R182, R192, R139.reuse, PT ;  /* 0x0000008bc0b67233 */ /* 0x100fee0003803000 */
[----:B------:R-:W-:Y:S10]  /*ad80*/  MUFU.EX2 R107, R107 ;  /* 0x0000006b006b7308 */ /* 0x000ff40000000800 */
[----:B------:R-:W-:Y:S01]  /*ad90*/  MUFU.EX2 R108, R108 ;  /* 0x0000006c006c7308 */ /* 0x000fe20000000800 */
[----:B-1----:R-:W-:Y:S04]  /*ada0*/  F2FP.BF16.F32.PACK_AB R0, R27, R214 ;  /* 0x000000d61b00723e */ /* 0x002fe800000010ff */
[----:B------:R-:W-:Y:S02]  /*adb0*/  LOP3.LUT R46, R46, R0, RZ, 0xc0, !PT ;  /* 0x000000002e2e7212 */ /* 0x000fe400078ec0ff */
[----:B------:R-:W-:Y:S03]  /*adc0*/  F2FP.BF16.F32.PACK_AB R0, R36, R247 ;  /* 0x000000f72400723e */ /* 0x000fe600000010ff */
[----:B------:R-:W-:Y:S01]  /*add0*/  MUFU.EX2 R109, R109 ;  /* 0x0000006d006d7308 */ /* 0x000fe20000000800 */
[----:B------:R-:W-:Y:S09]  /*ade0*/  LOP3.LUT R45, R45, R0, RZ, 0xc0, !PT ;  /* 0x000000002d2d7212 */ /* 0x000ff200078ec0ff */
        /* <DEDUP_REMOVED lines=17> */
[----:B---3--:R-:W-:Y:S04]  /*af00*/  F2FP.BF16.F32.PACK_AB R34, R208, R210 ;  /* 0x000000d2d022723e */ /* 0x008fe800000010ff */
[----:B------:R-:W-:Y:S02]  /*af10*/  LOP3.LUT R34, R4, R34, RZ, 0xc0, !PT ;  /* 0x0000002204227212 */ /* 0x000fe400078ec0ff */
[----:B------:R-:W-:Y:S04]  /*af20*/  F2FP.BF16.F32.PACK_AB R4, R227, R37 ;  /* 0x00000025e304723e */ /* 0x000fe800000010ff */
[----:B------:R-:W-:Y:S02]  /*af30*/  LOP3.LUT R175, R175, R4, RZ, 0xc0, !PT ;  /* 0x00000004afaf7212 */ /* 0x000fe400078ec0ff */
[----:B------:R-:W-:Y:S04]  /*af40*/  F2FP.BF16.F32.PACK_AB R4, R193, R202 ;  /* 0x000000cac104723e */ /* 0x000fe800000010ff */
[----:B------:R-:W-:Y:S02]  /*af50*/  LOP3.LUT R176, R176, R4, RZ, 0xc0, !PT ;  /* 0x00000004b0b07212 */ /* 0x000fe400078ec0ff */
[--C-:B------:R-:W-:Y:S01]  /*af60*/  HSET2.LE.AND R4, R18, R139.reuse, PT ;  /* 0x0000008b12047233 */ /* 0x100fe20003803000 */
[----:B------:R-:W-:Y:S02]  /*af70*/  IMAD.MOV.U32 R18, RZ, RZ, R6 ;  /* 0x000000ffff127224 */ /* 0x000fe400078e0006 */
[--C-:B------:R-:W-:Y:S01]  /*af80*/  FFMA.FTZ R6, R47, UR4, -R187.reuse ;  /* 0x000000042f067c23 */ /* 0x100fe200080108bb */
[----:B------:R-:W-:Y:S01]  /*af90*/  FFMA.FTZ R187, R127, UR4, -R187 ;  /* 0x000000047fbb7c23 */ /* 0x000fe200080108bb */
[----:B------:R-:W-:Y:S02]  /*afa0*/  LOP3.LUT R179, R4, R179, RZ, 0xc0, !PT ;  /* 0x000000b304b37212 */ /* 0x000fe400078ec0ff */
[----:B------:R-:W1:Y:S01]  /*afb0*/  MUFU.EX2 R252, R6 ;  /* 0x0000000600fc7308 */ /* 0x000e620000000800 */
[----:B------:R-:W-:Y:S02]  /*afc0*/  F2FP.BF16.F32.PACK_AB R4, R207, R222 ;  /* 0x000000decf04723e */ /* 0x000fe400000010ff */
[----:B------:R-:W-:Y:S02]  /*afd0*/  F2FP.BF16.F32.PACK_AB R0, R18, R39 ;  /* 0x000000271200723e */ /* 0x000fe400000010ff */
[----:B------:R-:W-:Y:S01]  /*afe0*/  LOP3.LUT R47, R2, R4, RZ, 0xc0, !PT ;  /* 0x00000004022f7212 */ /* 0x000fe200078ec0ff */
[----:B------:R-:W-:Y:S01]  /*aff0*/  VIADD R4, R201, 0x2 ;  /* 0x00000002c9047836 */ /* 0x000fe20000000000 */
[----:B------:R-:W-:Y:S03]  /*b000*/  F2FP.BF16.F32.PACK_AB R2, R23, R215 ;  /* 0x000000d71702723e */ /* 0x000fe600000010ff */
[----:B------:R-:W-:Y:S01]  /*b010*/  MUFU.EX2 R187, R187 ;  /* 0x000000bb00bb7308 */ /* 0x000fe20000000800 */
[----:B------:R-:W-:Y:S02]  /*b020*/  LOP3.LUT R181, R181, R0, RZ, 0xc0, !PT ;  /* 0x00000000b5b57212 */ /* 0x000fe400078ec0ff */
[----:B------:R-:W-:Y:S02]  /*b030*/  LOP3.LUT R4, R219, UR33, R4, 0x96, !PT ;  /* 0x00000021db047c12 */ /* 0x000fe4000f8e9604 */
[----:B------:R-:W-:Y:S02]  /*b040*/  LOP3.LUT R180, R180, R2, RZ, 0xc0, !PT ;  /* 0x00000002b4b47212 */ /* 0x000fe400078ec0ff */
[----:B------:R-:W-:Y:S01]  /*b050*/  F2FP.BF16.F32.PACK_AB R2, R206, R17 ;  /* 0x00000011ce02723e */ /* 0x000fe200000010ff */
[----:B------:R-:W-:Y:S01]  /*b060*/  IMAD.WIDE.U32 R12, R4, -0x326172a9, RZ ;  /* 0xcd9e8d57040c7825 */ /* 0x000fe200078e00ff */
[----:B-1----:R-:W-:Y:S02]  /*b070*/  F2FP.BF16.F32.PACK_AB R0, R252, R26 ;  /* 0x0000001afc00723e */ /* 0x002fe400000010ff */
[----:B------:R-:W-:Y:S02]  /*b080*/  LOP3.LUT R182, R182, R2, RZ, 0xc0, !PT ;  /* 0x00000002b6b67212 */ /* 0x000fe400078ec0ff */
[----:B------:R-:W-:Y:S02]  /*b090*/  LOP3.LUT R4, R13, UR27, R244, 0x96, !PT ;  /* 0x0000001b0d047c12 */ /* 0x000fe4000f8e96f4 */
[----:B------:R-:W-:Y:S02]  /*b0a0*/  LOP3.LUT R8, R189, UR25, R12, 0x96, !PT ;  /* 0x00000019bd087c12 */ /* 0x000fe4000f8e960c */
[----:B------:R-:W-:Y:S01]  /*b0b0*/  LOP3.LUT R183, R183, R0, RZ, 0xc0, !PT ;  /* 0x00000000b7b77212 */ /* 0x000fe200078ec0ff */
[----:B------:R-:W-:Y:S04]  /*b0c0*/  IMAD.WIDE.U32 R4, R4, -0x2daee0ad, RZ ;  /* 0xd2511f5304047825 */ /* 0x000fe800078e00ff */
[----:B------:R-:W-:Y:S01]  /*b0d0*/  IMAD.WIDE.U32 R8, R8, -0x2daee0ad, RZ ;  /* 0xd2511f5308087825 */ /* 0x000fe200078e00ff */
[----:B------:R-:W-:Y:S04]  /*b0e0*/  LOP3.LUT R6, R5, UR24, R234, 0x96, !PT ;  /* 0x0000001805067c12 */ /* 0x000fe8000f8e96ea */
[----:B------:R-:W-:Y:S01]  /*b0f0*/  LOP3.LUT R9, R9, UR22, R4, 0x96, !PT ;  /* 0x0000001609097c12 */ /* 0x000fe2000f8e9604 */
[----:B------:R-:W-:Y:S05]  /*b100*/  IMAD.WIDE.U32 R6, R6, -0x326172a9, RZ ;  /* 0xcd9e8d5706067825 */ /* 0x000fea00078e00ff */
[----:B------:R-:W-:Y:S05]  /*b110*/  LOP3.LUT R4, R7, UR23, R188, 0x96, !PT ;  /* 0x0000001707047c12 */ /* 0x000fea000f8e96bc */
[----:B------:R-:W-:Y:S05]  /*b120*/  IMAD.WIDE.U32 R4, R4, -0x2daee0ad, RZ ;  /* 0xd2511f5304047825 */ /* 0x000fea00078e00ff */
[----:B------:R-:W-:Y:S01]  /*b130*/  LOP3.LUT R7, R5, UR20, R8, 0x96, !PT ;  /* 0x0000001405077c12 */ /* 0x000fe2000f8e9608 */
[----:B------:R-:W-:Y:S05]  /*b140*/  IMAD.WIDE.U32 R8, R9, -0x326172a9, RZ ;  /* 0xcd9e8d5709087825 */ /* 0x000fea00078e00ff */
[----:B------:R-:W-:Y:S01]  /*b150*/  LOP3.LUT R10, R9, UR21, R6, 0x96, !PT ;  /* 0x00000015090a7c12 */ /* 0x000fe2000f8e9606 */
[----:B------:R-:W-:Y:S04]  /*b160*/  IMAD.WIDE.U32 R6, R7, -0x326172a9, RZ ;  /* 0xcd9e8d5707067825 */ /* 0x000fe800078e00ff */
[----:B------:R-:W-:Y:S01]  /*b170*/  IMAD.WIDE.U32 R10, R10, -0x2daee0ad, RZ ;  /* 0xd2511f530a0a7825 */ /* 0x000fe200078e00ff */
[----:B------:R-:W-:Y:S04]  /*b180*/  LOP3.LUT R8, R7, UR19, R8, 0x96, !PT ;  /* 0x0000001307087c12 */ /* 0x000fe8000f8e9608 */
[----:B------:R-:W-:Y:S01]  /*b190*/  LOP3.LUT R4, R11, UR18, R4, 0x96, !PT ;  /* 0x000000120b047c12 */ /* 0x000fe2000f8e9604 */
[----:B------:R-:W-:Y:S04]  /*b1a0*/  IMAD.MOV.U32 R11, RZ, RZ, R202 ;  /* 0x000000ffff0b7224 */ /* 0x000fe800078e00ca */
[----:B------:R-:W-:Y:S03]  /*b1b0*/  IMAD.WIDE.U32 R4, R4, -0x326172a9, RZ ;  /* 0xcd9e8d5704047825 */ /* 0x000fe600078e00ff */
        /* <DEDUP_REMOVED lines=36> */
[----:B------:R-:W-:Y:S05]  /*b400*/  VIADD R0, R201, 0x3 ;  /* 0x00000003c9007836 */ /* 0x000fea0000000000 */
        /* <DEDUP_REMOVED lines=15> */
[----:B------:R-:W-:Y:S01]  /*b500*/  LOP3.LUT R5, R9, UR18, R6, 0x96, !PT ;  /* 0x0000001209057c12 */ /* 0x000fe2000f8e9606 */
[----:B------:R-:W-:Y:S05]  /*b510*/  IMAD.WIDE.U32 R6, R7, -0x326172a9, RZ ;  /* 0xcd9e8d5707067825 */ /* 0x000fea00078e00ff */
[----:B------:R-:W-:Y:S01]  /*b520*/  LOP3.LUT R7, R7, UR19, R4, 0x96, !PT ;  /* 0x0000001307077c12 */ /* 0x000fe2000f8e9604 */
        /* <DEDUP_REMOVED lines=31> */
[----:B------:R-:W-:Y:S04]  /*b720*/  IMAD.WIDE.U32 R4, R4, -0x2daee0ad, RZ ;  /* 0xd2511f5304047825 */ /* 0x000fe800078e00ff */
[----:B------:R-:W-:Y:S04]  /*b730*/  IMAD.WIDE.U32 R6, R0, -0x2daee0ad, RZ ;  /* 0xd2511f5300067825 */ /* 0x000fe800078e00ff */
[----:B------:R-:W-:Y:S01]  /*b740*/  IMAD.MOV.U32 R13, RZ, RZ, R36 ;  /* 0x000000ffff0d7224 */ /* 0x000fe200078e0024 */
[----:B------:R-:W-:Y:S02]  /*b750*/  LOP3.LUT R0, R7, UR24, R232, 0x96, !PT ;  /* 0x0000001807007c12 */ /* 0x000fe4000f8e96e8 */
[----:B------:R-:W-:Y:S03]  /*b760*/  LOP3.LUT R5, R5, UR22, R6, 0x96, !PT ;  /* 0x0000001605057c12 */ /* 0x000fe6000f8e9606 */
        /* <DEDUP_REMOVED lines=12> */
[----:B------:R-:W-:Y:S01]  /*b830*/  LOP3.LUT R0, R5, UR29, R6, 0x96, !PT ;  /* 0x0000001d05007c12 */ /* 0x000fe2000f8e9606 */
[----:B------:R-:W-:Y:S01]  /*b840*/  IMAD.MOV.U32 R6, RZ, RZ, R193 ;  /* 0x000000ffff067224 */ /* 0x000fe200078e00c1 */
        /* <DEDUP_REMOVED lines=16> */
[C---:B------:R-:W-:Y:S02]  /*b950*/  LOP3.LUT R0, R4.reuse, 0xffff, RZ, 0xc0, !PT ;  /* 0x0000ffff04007812 */ /* 0x040fe400078ec0ff */
[----:B------:R-:W-:Y:S02]  /*b960*/  LOP3.LUT R39, R5, UR28, R8, 0x96, !PT ;  /* 0x0000001c05277c12 */ /* 0x000fe4000f8e9608 */
[----:B------:R-:W-:Y:S02]  /*b970*/  SHF.R.U32.HI R2, RZ, 0x8, R0 ;  /* 0x00000008ff027819 */ /* 0x000fe40000011600 */
[----:B------:R-:W-:Y:S04]  /*b980*/  LOP3.LUT R0, R4, 0xff, RZ, 0xc0, !PT ;  /* 0x000000ff04007812 */ /* 0x000fe800078ec0ff */
[----:B------:R-:W-:Y:S01]  /*b990*/  PRMT R195, R0, 0x5410, R2 ;  /* 0x0000541000c37816 */ /* 0x000fe20000000002 */
[----:B------:R-:W-:Y:S01]  /*b9a0*/  FADD.FTZ R2, -R136, R133 ;  /* 0x0000008588027221 */ /* 0x000fe20000010100 */
[--C-:B------:R-:W-:Y:S01]  /*b9b0*/  SHF.R.U32.HI R0, RZ, 0x10, R4.reuse ;  /* 0x00000010ff007819 */ /* 0x100fe20000011604 */
[----:B------:R-:W-:Y:S01]  /*b9c0*/  IMAD.MOV.U32 R133, RZ, RZ, R11 ;  /* 0x000000ffff857224 */ /* 0x000fe200078e000b */
[----:B------:R-:W-:Y:S01]  /*b9d0*/  SHF.R.U32.HI R4, RZ, 0x18, R4 ;  /* 0x00000018ff047819 */ /* 0x000fe20000011604 */
[----:B------:R-:W-:Y:S01]  /*b9e0*/  FMUL.FTZ R2, R2, UR4 ;  /* 0x0000000402027c20 */ /* 0x000fe20008410000 */
[----:B------:R-:W-:Y:S04]  /*b9f0*/  LOP3.LUT R0, R0, 0xff, RZ, 0xc0, !PT ;  /* 0x000000ff00007812 */ /* 0x000fe800078ec0ff */
[----:B------:R-:W-:Y:S01]  /*ba00*/  PRMT R192, R0, 0x5410, R4 ;  /* 0x0000541000c07816 */ /* 0x000fe20000000004 */
[----:B------:R-:W-:Y:S01]  /*ba10*/  FADD.FTZ R4, -R138, R3 ;  /* 0x000000038a047221 */ /* 0x000fe20000010100 */
[----:B------:R-:W-:Y:S01]  /*ba20*/  FADD.FTZ R3, -R137, R132 ;  /* 0x0000008489037221 */ /* 0x000fe20000010100 */
[----:B------:R-:W-:Y:S01]  /*ba30*/  FADD.FTZ R0, -R135, R134 ;  /* 0x0000008687007221 */ /* 0x000fe20000010100 */
[----:B------:R-:W1:Y:S01]  /*ba40*/  MUFU.EX2 R2, R2 ;  /* 0x0000000200027308 */ /* 0x000e620000000800 */
[----:B------:R-:W-:Y:S01]  /*ba50*/  FMUL.FTZ R4, R4, UR4 ;  /* 0x0000000404047c20 */ /* 0x000fe20008410000 */
[----:B------:R-:W-:Y:S01]  /*ba60*/  FMUL.FTZ R3, R3, UR4 ;  /* 0x0000000403037c20 */ /* 0x000fe20008410000 */
[----:B------:R-:W-:Y:S01]  /*ba70*/  FMUL.FTZ R0, R0, UR4 ;  /* 0x0000000400007c20 */ /* 0x000fe20008410000 */
[----:B------:R-:W-:Y:S02]  /*ba80*/  IMAD.MOV.U32 R132, RZ, RZ, R12 ;  /* 0x000000ffff847224 */ /* 0x000fe400078e000c */
[----:B------:R-:W-:Y:S04]  /*ba90*/  IMAD.MOV.U32 R134, RZ, RZ, R25 ;  /* 0x000000ffff867224 */ /* 0x000fe800078e0019 */
[----:B------:R-:W2:Y:S10]  /*baa0*/  MUFU.EX2 R36, R4 ;  /* 0x0000000400247308 */ /* 0x000eb40000000800 */
[----:B------:R-:W3:Y:S01]  /*bab0*/  MUFU.EX2 R3, R3 ;  /* 0x0000000300037308 */ /* 0x000ee20000000800 */
[C---:B-1----:R-:W-:Y:S01]  /*bac0*/  FMUL.FTZ R9, R2.reuse, R141 ;  /* 0x0000008d02097220 */ /* 0x042fe20000410000 */
[----:B------:R-:W-:Y:S02]  /*bad0*/  IMAD.MOV.U32 R141, RZ, RZ, R20 ;  /* 0x000000ffff8d7224 */ /* 0x000fe400078e0014 */
[C---:B------:R-:W-:Y:S01]  /*bae0*/  FMUL.FTZ R8, R2.reuse, R140 ;  /* 0x0000008c02087220 */ /* 0x040fe20000410000 */
[----:B------:R-:W-:Y:S02]  /*baf0*/  IMAD.MOV.U32 R140, RZ, RZ, R13 ;  /* 0x000000ffff8c7224 */ /* 0x000fe400078e000d */
[C---:B------:R-:W-:Y:S01]  /*bb00*/  FMUL.FTZ R13, R2.reuse, R153 ;  /* 0x00000099020d7220 */ /* 0x040fe20000410000 */
[----:B------:R-:W-:Y:S02]  /*bb10*/  IMAD.MOV.U32 R153, RZ, RZ, R14 ;  /* 0x000000ffff997224 */ /* 0x000fe400078e000e */
[----:B------:R-:W-:Y:S01]  /*bb20*/  FMUL.FTZ R12, R2, R152 ;  /* 0x00000098020c7220 */ /* 0x000fe20000410000 */
[----:B------:R-:W1:Y:S01]  /*bb30*/  MUFU.EX2 R0, R0 ;  /* 0x0000000000007308 */ /* 0x000e620000000800 */
[C---:B--2---:R-:W-:Y:S01]  /*bb40*/  FMUL.FTZ R4, R36.reuse, R144 ;  /* 0x0000009024047220 */ /* 0x044fe20000410000 */
[----:B------:R-:W-:Y:S02]  /*bb50*/  IMAD.MOV.U32 R144, RZ, RZ, R6 ;  /* 0x000000ffff907224 */ /* 0x000fe400078e0006 */
[----:B------:R-:W-:Y:S01]  /*bb60*/  FMUL.FTZ R5, R36, R145 ;  /* 0x0000009124057220 */ /* 0x000fe20000410000 */
[----:B------:R-:W-:Y:S02]  /*bb70*/  IMAD.MOV.U32 R152, RZ, RZ, R18 ;  /* 0x000000ffff987224 */ /* 0x000fe400078e0012 */
[C---:B------:R-:W-:Y:S01]  /*bb80*/  FMUL.FTZ R25, R2.reuse, R157 ;  /* 0x0000009d02197220 */ /* 0x040fe20000410000 */
[----:B------:R-:W-:Y:S02]  /*bb90*/  IMAD.MOV.U32 R145, RZ, RZ, R24 ;  /* 0x000000ffff917224 */ /* 0x000fe400078e0018 */
[C---:B------:R-:W-:Y:S01]  /*bba0*/  FMUL.FTZ R24, R2.reuse, R156 ;  /* 0x0000009c02187220 */ /* 0x040fe20000410000 */
[----:B------:R-:W-:Y:S02]  /*bbb0*/  IMAD.MOV.U32 R156, RZ, RZ, R29 ;  /* 0x000000ffff9c7224 */ /* 0x000fe400078e001d */
[C---:B---3--:R-:W-:Y:S01]  /*bbc0*/  FMUL.FTZ R7, R3.reuse, R147 ;  /* 0x0000009303077220 */ /* 0x048fe20000410000 */
[----:B------:R-:W-:Y:S02]  /*bbd0*/  IMAD.MOV.U32 R147, RZ, RZ, R10 ;  /* 0x000000ffff937224 */ /* 0x000fe400078e000a */
[C---:B------:R-:W-:Y:S01]  /*bbe0*/  FMUL.FTZ R6, R3.reuse, R146 ;  /* 0x0000009203067220 */ /* 0x040fe20000410000 */
[----:B------:R-:W-:Y:S02]  /*bbf0*/  IMAD.MOV.U32 R146, RZ, RZ, R21 ;  /* 0x000000ffff927224 */ /* 0x000fe400078e0015 */
[C---:B------:R-:W-:Y:S01]  /*bc00*/  FMUL.FTZ R18, R3.reuse, R150 ;  /* 0x0000009603127220 */ /* 0x040fe20000410000 */
[----:B------:R-:W-:Y:S02]  /*bc10*/  IMAD.MOV.U32 R150, RZ, RZ, R26 ;  /* 0x000000ffff967224 */ /* 0x000fe400078e001a */
[----:B------:R-:W-:Y:S01]  /*bc20*/  FMUL.FTZ R29, R2, R165 ;  /* 0x000000a5021d7220 */ /* 0x000fe20000410000 */
[C---:B-1----:R-:W-:Y:S01]  /*bc30*/  FMUL.FTZ R10, R0.reuse, R142 ;  /* 0x0000008e000a7220 */ /* 0x042fe20000410000 */
[C---:B------:R-:W-:Y:S01]  /*bc40*/  FMUL.FTZ R11, R0.reuse, R143 ;  /* 0x0000008f000b7220 */ /* 0x040fe20000410000 */
[----:B------:R-:W-:Y:S02]  /*bc50*/  IMAD.MOV.U32 R142, RZ, RZ, R23 ;  /* 0x000000ffff8e7224 */ /* 0x000fe400078e0017 */
[C---:B------:R-:W-:Y:S01]  /*bc60*/  FMUL.FTZ R14, R0.reuse, R154 ;  /* 0x0000009a000e7220 */ /* 0x040fe20000410000 */
[----:B------:R-:W-:Y:S02]  /*bc70*/  IMAD.MOV.U32 R143, RZ, RZ, R22 ;  /* 0x000000ffff8f7224 */ /* 0x000fe400078e0016 */
[C---:B------:R-:W-:Y:S01]  /*bc80*/  FMUL.FTZ R26, R0.reuse, R158 ;  /* 0x0000009e001a7220 */ /* 0x040fe20000410000 */
[----:B------:R-:W1:Y:S01]  /*bc90*/  LDSM.16.MT88.4 R20, [R204+0x4000] ;  /* 0x00400000cc14783b */ /* 0x000e620000004200 */
[----:B------:R-:W-:Y:S02]  /*bca0*/  IMAD.MOV.U32 R154, RZ, RZ, R15 ;  /* 0x000000ffff9a7224 */ /* 0x000fe400078e000f */
[----:B------:R-:W-:Y:S01]  /*bcb0*/  FMUL.FTZ R15, R0, R155 ;  /* 0x0000009b000f7220 */ /* 0x000fe20000410000 */
[----:B------:R-:W-:Y:S02]  /*bcc0*/  IMAD.MOV.U32 R155, RZ, RZ, R16 ;  /* 0x000000ffff9b7224 */ /* 0x000fe400078e0010 */
[C---:B------:R-:W-:Y:S01]  /*bcd0*/  FMUL.FTZ R16, R36.reuse, R148 ;  /* 0x0000009424107220 */ /* 0x040fe20000410000 */
[----:B------:R-:W-:Y:S02]  /*bce0*/  IMAD.MOV.U32 R148, RZ, RZ, R17 ;  /* 0x000000ffff947224 */ /* 0x000fe400078e0011 */
[----:B------:R-:W-:Y:S01]  /*bcf0*/  FMUL.FTZ R17, R36, R149 ;  /* 0x0000009524117220 */ /* 0x000fe20000410000 */
[----:B------:R-:W-:Y:S02]  /*bd00*/  IMAD.MOV.U32 R149, RZ, RZ, R19 ;  /* 0x000000ffff957224 */ /* 0x000fe400078e0013 */
[C---:B------:R-:W-:Y:S01]  /*bd10*/  FMUL.FTZ R19, R3.reuse, R151 ;  /* 0x0000009703137220 */ /* 0x040fe20000410000 */
[----:B------:R-:W-:Y:S02]  /*bd20*/  IMAD.MOV.U32 R151, RZ, RZ, R148 ;  /* 0x000000ffff977224 */ /* 0x000fe400078e0094 */
[----:B------:R-:W-:Y:S02]  /*bd30*/  IMAD.MOV.U32 R157, RZ, RZ, R149 ;  /* 0x000000ffff9d7224 */ /* 0x000fe400078e0095 */
[----:B------:R-:W-:Y:S02]  /*bd40*/  IMAD.MOV.U32 R149, RZ, RZ, R27 ;  /* 0x000000ffff957224 */ /* 0x000fe400078e001b */
[----:B------:R-:W-:Y:S01]  /*bd50*/  FMUL.FTZ R27, R0, R159 ;  /* 0x0000009f001b7220 */ /* 0x000fe20000410000 */
[----:B------:R-:W-:Y:S02]  /*bd60*/  IMAD.MOV.U32 R148, RZ, RZ, R154 ;  /* 0x000000ffff947224 */ /* 0x000fe400078e009a */
[----:B------:R-:W-:Y:S02]  /*bd70*/  IMAD.MOV.U32 R158, RZ, RZ, R155 ;  /* 0x000000ffff9e7224 */ /* 0x000fe400078e009b */
[----:B------:R-:W-:Y:S02]  /*bd80*/  IMAD.MOV.U32 R155, RZ, RZ, R40 ;  /* 0x000000ffff9b7224 */ /* 0x000fe400078e0028 */
[----:B------:R-:W-:Y:S02]  /*bd90*/  IMAD.MOV.U32 R154, RZ, RZ, R144 ;  /* 0x000000ffff9a7224 */ /* 0x000fe400078e0090 */
[----:B------:R-:W-:Y:S02]  /*bda0*/  IMAD.MOV.U32 R144, RZ, RZ, R43 ;  /* 0x000000ffff907224 */ /* 0x000fe400078e002b */
[----:B------:R-:W-:Y:S02]  /*bdb0*/  IMAD.MOV.U32 R159, RZ, RZ, R28 ;  /* 0x000000ffff9f7224 */ /* 0x000fe400078e001c */
[----:B------:R-:W-:Y:S01]  /*bdc0*/  FMUL.FTZ R28, R2, R164 ;  /* 0x000000a4021c7220 */ /* 0x000fe20000410000 */
[-C--:B-1----:R-:W-:Y:S06]  /*bdd0*/  HMMA.16816.F32.BF16 R4, R48, R20.reuse, R4 ;  /* 0x000000143004723c */ /* 0x082fec0000041804 */
[C---:B------:R-:W-:Y:S06]  /*bde0*/  HMMA.16816.F32.BF16 R8, R32.reuse, R20, R8 ;  /* 0x000000142008723c */ /* 0x040fec0000041808 */
[-C--:B------:R-:W-:Y:S05]  /*bdf0*/  HMMA.16816.F32.BF16 R12, R32, R22.reuse, R12 ;  /* 0x00000016200c723c */ /* 0x080fea000004180c */
[C---:B------:R-:W-:Y:S01]  /*be00*/  FMUL.FTZ R20, R36.reuse, R160 ;  /* 0x000000a024147220 */ /* 0x040fe20000410000 */
[C---:B------:R-:W-:Y:S05]  /*be10*/  HMMA.16816.F32.BF16 R16, R48.reuse, R22, R16 ;  /* 0x000000163010723c */ /* 0x040fea0000041810 */
[----:B------:R-:W-:Y:S02]  /*be20*/  IMAD.MOV.U32 R160, RZ, RZ, R142 ;  /* 0x000000ffffa07224 */ /* 0x000fe400078e008e */
[----:B------:R-:W-:Y:S01]  /*be30*/  FMUL.FTZ R21, R36, R161 ;  /* 0x000000a124157220 */ /* 0x000fe20000410000 */
[----:B------:R-:W-:Y:S03]  /*be40*/  IMAD.MOV.U32 R142, RZ, RZ, R30 ;  /* 0x000000ffff8e7224 */ /* 0x000fe600078e001e */
[C---:B------:R-:W-:Y:S01]  /*be50*/  FMUL.FTZ R30, R0.reuse, R166 ;  /* 0x000000a6001e7220 */ /* 0x040fe20000410000 */
[----:B------:R-:W-:Y:S02]  /*be60*/  IMAD.MOV.U32 R166, RZ, RZ, R247 ;  /* 0x000000ffffa67224 */ /* 0x000fe400078e00f7 */
[C---:B------:R-:W-:Y:S01]  /*be70*/  FMUL.FTZ R22, R3.reuse, R162 ;  /* 0x000000a203167220 */ /* 0x040fe20000410000 */
[----:B------:R1:W-:Y:S01]  /*be80*/  MUFU.EX2 R247, R65 ;  /* 0x0000004100f77308 */ /* 0x0003e20000000800 */
[----:B------:R-:W-:Y:S02]  /*be90*/  IMAD.MOV.U32 R161, RZ, RZ, R152 ;  /* 0x000000ffffa17224 */ /* 0x000fe400078e0098 */
[C---:B------:R-:W-:Y:S01]  /*bea0*/  FMUL.FTZ R23, R3.reuse, R163 ;  /* 0x000000a303177220 */ /* 0x040fe20000410000 */
[----:B------:R-:W-:Y:S02]  /*beb0*/  IMAD.MOV.U32 R162, RZ, RZ, R143 ;  /* 0x000000ffffa27224 */ /* 0x000fe400078e008f */
[----:B------:R-:W-:Y:S02]  /*bec0*/  IMAD.MOV.U32 R152, RZ, RZ, R141 ;  /* 0x000000ffff987224 */ /* 0x000fe400078e008d */
[----:B------:R-:W-:Y:S02]  /*bed0*/  IMAD.MOV.U32 R143, RZ, RZ, R140 ;  /* 0x000000ffff8f7224 */ /* 0x000fe400078e008c */
[----:B------:R-:W-:Y:S02]  /*bee0*/  IMAD.MOV.U32 R141, RZ, RZ, R42 ;  /* 0x000000ffff8d7224 */ /* 0x000fe400078e002a */
[----:B------:R-:W-:Y:S02]  /*bef0*/  IMAD.MOV.U32 R140, RZ, RZ, R41 ;  /* 0x000000ffff8c7224 */ /* 0x000fe400078e0029 */
[----:B------:R-:W2:Y:S01]  /*bf00*/  LDSM.16.MT88.4 R40, [R205+0x4000] ;  /* 0x00400000cd28783b */ /* 0x000ea20000004200 */
[----:B------:R-:W-:Y:S02]  /*bf10*/  IMAD.MOV.U32 R163, RZ, RZ, R31 ;  /* 0x000000ffffa37224 */ /* 0x000fe400078e001f */
[----:B------:R-:W-:Y:S01]  /*bf20*/  FMUL.FTZ R31, R0, R167 ;  /* 0x000000a7001f7220 */ /* 0x000fe20000410000 */
[----:B------:R-:W-:Y:S02]  /*bf30*/  IMAD.MOV.U32 R165, RZ, RZ, R140 ;  /* 0x000000ffffa57224 */ /* 0x000fe400078e008c */
[----:B-1----:R-:W-:Y:S01]  /*bf40*/  IMAD.MOV.U32 R65, RZ, RZ, R157 ;  /* 0x000000ffff417224 */ /* 0x002fe200078e009d */
[----:B------:R-:W-:Y:S01]  /*bf50*/  MUFU.EX2 R140, R75 ;  /* 0x0000004b008c7308 */ /* 0x000fe20000000800 */
[----:B------:R-:W-:Y:S02]  /*bf60*/  IMAD.MOV.U32 R157, RZ, RZ, R162 ;  /* 0x000000ffff9d7224 */ /* 0x000fe400078e00a2 */
[----:B------:R-:W-:Y:S02]  /*bf70*/  IMAD.MOV.U32 R162, RZ, RZ, R161 ;  /* 0x000000ffffa27224 */ /* 0x000fe400078e00a1 */
[----:B------:R-:W-:Y:S02]  /*bf80*/  IMAD.MOV.U32 R161, RZ, RZ, R148 ;  /* 0x000000ffffa17224 */ /* 0x000fe400078e0094 */
[----:B------:R-:W-:Y:S03]  /*bf90*/  IMAD.MOV.U32 R164, RZ, RZ, R162 ;  /* 0x000000ffffa47224 */ /* 0x000fe600078e00a2 */
[----:B------:R-:W-:Y:S01]  /*bfa0*/  MUFU.EX2 R148, R52 ;  /* 0x0000003400947308 */ /* 0x000fe20000000800 */
[----:B------:R-:W-:Y:S09]  /*bfb0*/  IMAD.MOV.U32 R167, RZ, RZ, R159 ;  /* 0x000000ffffa77224 */ /* 0x000ff200078e009f */
[----:B------:R1:W-:Y:S10]  /*bfc0*/  MUFU.EX2 R162, R69 ;  /* 0x0000004500a27308 */ /* 0x0003f40000000800 */
[----:B------:R-:W-:Y:S01]  /*bfd0*/  MUFU.EX2 R159, R77 ;  /* 0x0000004d009f7308 */ /* 0x000fe20000000800 */
[----:B-1----:R-:W-:Y:S01]  /*bfe0*/  IMAD.MOV.U32 R69, RZ, RZ, R153 ;  /* 0x000000ffff457224 */ /* 0x002fe200078e0099 */
[-C--:B--2---:R-:W-:Y:S08]  /*bff0*/  HMMA.16816.F32.BF16 R20, R48, R40.reuse, R20 ;  /* 0x000000283014723c */ /* 0x084ff00000041814 */
[----:B------:R-:W-:Y:S01]  /*c000*/  MUFU.EX2 R153, R97 ;  /* 0x0000006100997308 */ /* 0x000fe20000000800 */
[C---:B------:R-:W-:Y:S09]  /*c010*/  HMMA.16816.F32.BF16 R24, R32.reuse, R40, R24 ;  /* 0x000000282018723c */ /* 0x040ff20000041818 */
[----:B------:R1:W-:Y:S01]  /*c020*/  MUFU.EX2 R97, R89 ;  /* 0x0000005900617308 */ /* 0x0003e20000000800 */
[-C--:B------:R-:W-:Y:S07]  /*c030*/  HMMA.16816.F32.BF16 R28, R32, R42.reuse, R28 ;  /* 0x0000002a201c723c */ /* 0x080fee000004181c */
[C---:B------:R-:W-:Y:S01]  /*c040*/  FMUL.FTZ R32, R36.reuse, R168 ;  /* 0x000000a824207220 */ /* 0x040fe20000410000 */
[C---:B------:R-:W-:Y:S03]  /*c050*/  FMUL.FTZ R33, R36.reuse, R169 ;  /* 0x000000a924217220 */ /* 0x040fe60000410000 */
[C---:B------:R-:W-:Y:S01]  /*c060*/  FMUL.FTZ R34, R3.reuse, R170 ;  /* 0x000000aa03227220 */ /* 0x040fe20000410000 */
[C---:B------:R-:W-:Y:S01]  /*c070*/  FMUL.FTZ R35, R3.reuse, R171 ;  /* 0x000000ab03237220 */ /* 0x040fe20000410000 */
[----:B------:R-:W-:Y:S02]  /*c080*/  IMAD.MOV.U32 R170, RZ, RZ, R38 ;  /* 0x000000ffffaa7224 */ /* 0x000fe400078e0026 */
[----:B-1----:R-:W-:Y:S01]  /*c090*/  FFMA.FTZ R89, R3, R248, R250 ;  /* 0x000000f803597223 */ /* 0x002fe200000100fa */
[--C-:B------:R-:W-:Y:S01]  /*c0a0*/  HSET2.LE.AND R3, R238, R139.reuse, PT ;  /* 0x0000008bee037233 */ /* 0x100fe20003803000 */
[----:B------:R-:W2:Y:S01]  /*c0b0*/  LDL.LU R250, [R1+0x8c] ;  /* 0x00008c0001fa7983 */ /* 0x000ea20000300800 */
[----:B------:R-:W-:Y:S01]  /*c0c0*/  IMAD.MOV.U32 R248, RZ, RZ, R251 ;  /* 0x000000fffff87224 */ /* 0x000fe200078e00fb */
[----:B------:R-:W-:Y:S02]  /*c0d0*/  HMMA.16816.F32.BF16 R32, R48, R42, R32 ;  /* 0x0000002a3020723c */ /* 0x000fe40000041820 */
[----:B------:R-:W1:Y:S02]  /*c0e0*/  LDSM.16.MT88.4 R40, [R204+0x4400] ;  /* 0x00440000cc28783b */ /* 0x000e640000004200 */
[----:B------:R-:W-:Y:S02]  /*c0f0*/  IMAD.MOV.U32 R168, RZ, RZ, R160 ;  /* 0x000000ffffa87224 */ /* 0x000fe400078e00a0 */
[----:B------:R-:W-:Y:S01]  /*c100*/  MUFU.EX2 R160, R76 ;  /* 0x0000004c00a07308 */ /* 0x000fe20000000800 */
[--C-:B------:R-:W-:Y:S01]  /*c110*/  HSET2.LE.AND R48, R220, R139.reuse, PT ;  /* 0x0000008bdc307233 */ /* 0x100fe20003803000 */
[----:B------:R-:W-:Y:S02]  /*c120*/  IMAD.MOV.U32 R220, RZ, RZ, R132 ;  /* 0x000000ffffdc7224 */ /* 0x000fe400078e0084 */
[----:B------:R-:W3:Y:S01]  /*c130*/  LDL.LU R251, [R1+0x88] ;  /* 0x0000880001fb7983 */ /* 0x000ee20000300800 */
[--C-:B------:R-:W-:Y:S01]  /*c140*/  HSET2.LE.AND R49, R203, R139.reuse, PT ;  /* 0x0000008bcb317233 */ /* 0x100fe20003803000 */
[----:B------:R-:W-:Y:S01]  /*c150*/  IMAD.MOV.U32 R169, RZ, RZ, R143 ;  /* 0x000000ffffa97224 */ /* 0x000fe200078e008f */
[--C-:B------:R-:W-:Y:S03]  /*c160*/  HSET2.LE.AND R50, R230, R139.reuse, PT ;  /* 0x0000008be6327233 */ /* 0x100fe60003803000 */
[----:B------:R-:W-:Y:S01]  /*c170*/  MUFU.EX2 R143, R78 ;  /* 0x0000004e008f7308 */ /* 0x000fe20000000800 */
[----:B------:R-:W-:Y:S09]  /*c180*/  IMAD.MOV.U32 R171, RZ, RZ, R142 ;  /* 0x000000ffffab7224 */ /* 0x000ff200078e008e */
[----:B------:R-:W-:Y:S10]  /*c190*/  MUFU.EX2 R132, R84 ;  /* 0x0000005400847308 */ /* 0x000ff40000000800 */
[----:B------:R4:W-:Y:S01]  /*c1a0*/  MUFU.EX2 R142, R73 ;  /* 0x00000049008e7308 */ /* 0x0009e20000000800 */
[-C--:B-1----:R-:W-:Y:S05]  /*c1b0*/  HMMA.16816.F32.BF16 R4, R172, R40.reuse, R4 ;  /* 0x00000028ac04723c */ /* 0x082fea0000041804 */
[--C-:B----4-:R-:W-:Y:S01]  /*c1c0*/  HSET2.LE.AND R73, R198, R139.reuse, PT ;  /* 0x0000008bc6497233 */ /* 0x110fe20003803000 */
[C---:B------:R-:W-:Y:S06]  /*c1d0*/  HMMA.16816.F32.BF16 R8, R176.reuse, R40, R8 ;  /* 0x00000028b008723c */ /* 0x040fec0000041808 */
[-C--:B------:R-:W-:Y:S06]  /*c1e0*/  HMMA.16816.F32.BF16 R12, R176, R42.reuse, R12 ;  /* 0x0000002ab00c723c */ /* 0x080fec000004180c */
[C---:B------:R-:W-:Y:S01]  /*c1f0*/  HMMA.16816.F32.BF16 R16, R172.reuse, R42, R16 ;  /* 0x0000002aac10723c */ /* 0x040fe20000041810 */
[----:B------:R-:W1:Y:S05]  /*c200*/  LDSM.16.MT88.4 R40, [R205+0x4400] ;  /* 0x00440000cd28783b */ /* 0x000e6a0000004200 */
[-C--:B-1----:R-:W-:Y:S06]  /*c210*/  HMMA.16816.F32.BF16 R20, R172, R40.reuse, R20 ;  /* 0x00000028ac14723c */ /* 0x082fec0000041814 */
[C---:B------:R-:W-:Y:S06]  /*c220*/  HMMA.16816.F32.BF16 R24, R176.reuse, R40, R24 ;  /* 0x00000028b018723c */ /* 0x040fec0000041818 */
[-C--:B------:R-:W-:Y:S01]  /*c230*/  HMMA.16816.F32.BF16 R28, R176, R42.reuse, R28 ;  /* 0x0000002ab01c723c */ /* 0x080fe2000004181c */
[----:B------:R1:W-:Y:S05]  /*c240*/  MUFU.EX2 R179, R80 ;  /* 0x0000005000b37308 */ /* 0x0003ea0000000800 */
[----:B------:R-:W-:Y:S01]  /*c250*/  HMMA.16816.F32.BF16 R32, R172, R42, R32 ;  /* 0x0000002aac20723c */ /* 0x000fe20000041820 */
[----:B------:R-:W4:Y:S04]  /*c260*/  LDSM.16.MT88.4 R40, [R204+0x4800] ;  /* 0x00480000cc28783b */ /* 0x000f280000004200 */
[----:B------:R1:W-:Y:S10]  /*c270*/  MUFU.EX2 R175, R63 ;  /* 0x0000003f00af7308 */ /* 0x0003f40000000800 */
[----:B------:R4:W-:Y:S01]  /*c280*/  MUFU.EX2 R172, R71 ;  /* 0x0000004700ac7308 */ /* 0x0009e20000000800 */
[----:B-1----:R-:W-:Y:S02]  /*c290*/  IMAD.MOV.U32 R80, RZ, RZ, R134 ;  /* 0x000000ffff507224 */ /* 0x002fe400078e0086 */
[----:B------:R-:W-:Y:S07]  /*c2a0*/  IMAD.MOV.U32 R134, RZ, RZ, R246 ;  /* 0x000000ffff867224 */ /* 0x000fee00078e00f6 */
[----:B------:R1:W-:Y:S01]  /*c2b0*/  MUFU.EX2 R178, R66 ;  /* 0x0000004200b27308 */ /* 0x0003e20000000800 */
[----:B------:R-:W-:Y:S09]  /*c2c0*/  IMAD.MOV.U32 R63, RZ, RZ, R154 ;  /* 0x000000ffff3f7224 */ /* 0x000ff200078e009a */
[----:B------:R-:W-:Y:S01]  /*c2d0*/  MUFU.EX2 R154, R96 ;  /* 0x00000060009a7308 */ /* 0x000fe20000000800 */
[----:B----4-:R-:W-:Y:S01]  /*c2e0*/  IMAD.MOV.U32 R71, RZ, RZ, R37 ;  /* 0x000000ffff477224 */ /* 0x010fe200078e0025 */
[--C-:B------:R-:W-:Y:S01]  /*c2f0*/  HSET2.LE.AND R37, R225, R139.reuse, PT ;  /* 0x0000008be1257233 */ /* 0x100fe20003803000 */
[----:B------:R-:W-:Y:S02]  /*c300*/  IMAD.MOV.U32 R225, RZ, RZ, R141 ;  /* 0x000000ffffe17224 */ /* 0x000fe400078e008d */
[----:B------:R-:W-:Y:S01]  /*c310*/  IMAD.MOV.U32 R230, RZ, RZ, R71 ;  /* 0x000000ffffe67224 */ /* 0x000fe200078e0047 */
[--C-:B------:R-:W-:Y:S04]  /*c320*/  HSET2.LE.AND R71, R200, R139.reuse, PT ;  /* 0x0000008bc8477233 */ /* 0x100fe80003803000 */
[----:B------:R4:W-:Y:S01]  /*c330*/  MUFU.EX2 R96, R88 ;  /* 0x0000005800607308 */ /* 0x0009e20000000800 */
[----:B-1----:R-:W-:Y:S02]  /*c340*/  IMAD.MOV.U32 R66, RZ, RZ, R156 ;  /* 0x000000ffff427224 */ /* 0x002fe400078e009c */
[----:B------:R-:W-:Y:S01]  /*c350*/  IMAD.MOV.U32 R156, RZ, RZ, R145 ;  /* 0x000000ffff9c7224 */ /* 0x000fe200078e0091 */
[-C--:B------:R-:W-:Y:S06]  /*c360*/  HMMA.16816.F32.BF16 R4, R44, R40.reuse, R4 ;  /* 0x000000282c04723c */ /* 0x080fec0000041804 */
[----:B------:R1:W-:Y:S01]  /*c370*/  MUFU.EX2 R174, R57 ;  /* 0x0000003900ae7308 */ /* 0x0003e20000000800 */
[C---:B------:R-:W-:Y:S09]  /*c380*/  HMMA.16816.F32.BF16 R8, R180.reuse, R40, R8 ;  /* 0x00000028b408723c */ /* 0x040ff20000041808 */
[----:B------:R-:W-:Y:S02]  /*c390*/  MUFU.EX2 R177, R61 ;  /* 0x0000003d00b17308 */ /* 0x000fe40000000800 */
[----:B----4-:R-:W-:Y:S01]  /*c3a0*/  FFMA.FTZ R88, R36, R249, R220 ;  /* 0x000000f924587223 */ /* 0x010fe200000100dc */
[-C--:B------:R-:W-:Y:S03]  /*c3b0*/  HMMA.16816.F32.BF16 R12, R180, R42.reuse, R12 ;  /* 0x0000002ab40c723c */ /* 0x080fe6000004180c */
[----:B------:R-:W-:Y:S03]  /*c3c0*/  IMAD.MOV.U32 R249, RZ, RZ, R225 ;  /* 0x000000fffff97224 */ /* 0x000fe600078e00e1 */
[C---:B------:R-:W-:Y:S01]  /*c3d0*/  HMMA.16816.F32.BF16 R16, R44.reuse, R42, R16 ;  /* 0x0000002a2c10723c */ /* 0x040fe20000041810 */
[----:B------:R-:W4:Y:S01]  /*c3e0*/  LDSM.16.MT88.4 R40, [R205+0x4800] ;  /* 0x00480000cd28783b */ /* 0x000f220000004200 */
[----:B------:R-:W-:Y:S03]  /*c3f0*/  MUFU.EX2 R176, R53 ;  /* 0x0000003500b07308 */ /* 0x000fe60000000800 */
[----:B-1----:R-:W-:Y:S02]  /*c400*/  IMAD.MOV.U32 R57, RZ, RZ, R147 ;  /* 0x000000ffff397224 */ /* 0x002fe400078e0093 */
[----:B------:R-:W-:Y:S01]  /*c410*/  IMAD.MOV.U32 R225, RZ, RZ, R66 ;  /* 0x000000ffffe17224 */ /* 0x000fe200078e0042 */
[--C-:B------:R-:W-:Y:S04]  /*c420*/  HSET2.LE.AND R66, R237, R139.reuse, PT ;  /* 0x0000008bed427233 */ /* 0x100fe80003803000 */
[----:B------:R-:W-:Y:S10]  /*c430*/  MUFU.EX2 R145, R54 ;  /* 0x0000003600917308 */ /* 0x000ff40000000800 */
[----:B------:R1:W-:Y:S10]  /*c440*/  MUFU.EX2 R173, R55 ;  /* 0x0000003700ad7308 */ /* 0x0003f40000000800 */
[----:B------:R4:W-:Y:S10]  /*c450*/  MUFU.EX2 R147, R58 ;  /* 0x0000003a00937308 */ /* 0x0009f40000000800 */
[----:B------:R-:W-:Y:S01]  /*c460*/  MUFU.EX2 R246, R81 ;  /* 0x0000005100f67308 */ /* 0x000fe20000000800 */
[----:B-1----:R-:W-:Y:S01]  /*c470*/  LOP3.LUT R55, R191, UR25, R226, 0x96, !PT ;  /* 0x00000019bf377c12 */ /* 0x002fe2000f8e96e2 */
[----:B------:R-:W-:Y:S01]  /*c480*/  IMAD.MOV.U32 R226, RZ, RZ, R80 ;  /* 0x000000ffffe27224 */ /* 0x000fe200078e0050 */
[--C-:B------:R-:W-:Y:S01]  /*c490*/  HSET2.LE.AND R80, R201, R139.reuse, PT ;  /* 0x0000008bc9507233 */ /* 0x100fe20003803000 */
[-C--:B----4-:R-:W-:Y:S06]  /*c4a0*/  HMMA.16816.F32.BF16 R20, R44, R40.reuse, R20 ;  /* 0x000000282c14723c */ /* 0x090fec0000041814 */
[----:B------:R1:W-:Y:S01]  /*c4b0*/  MUFU.EX2 R141, R72 ;  /* 0x00000048008d7308 */ /* 0x0003e20000000800 */
[----:B------:R-:W-:Y:S01]  /*c4c0*/  IMAD.MOV.U32 R58, RZ, RZ, R157 ;  /* 0x000000ffff3a7224 */ /* 0x000fe200078e009d */
[C---:B------:R-:W-:Y:S08]  /*c4d0*/  HMMA.16816.F32.BF16 R24, R180.reuse, R40, R24 ;  /* 0x00000028b418723c */ /* 0x040ff00000041818 */
[----:B------:R-:W-:Y:S01]  /*c4e0*/  MUFU.EX2 R157, R68 ;  /* 0x00000044009d7308 */ /* 0x000fe20000000800 */
[-C--:B------:R-:W-:Y:S03]  /*c4f0*/  HMMA.16816.F32.BF16 R28, R180, R42.reuse, R28 ;  /* 0x0000002ab41c723c */ /* 0x080fe6000004181c */
[--C-:B------:R-:W-:Y:S06]  /*c500*/  HSET2.LE.AND R40, R223, R139.reuse, PT ;  /* 0x0000008bdf287233 */ /* 0x100fec0003803000 */
[----:B------:R-:W4:Y:S02]  /*c510*/  MUFU.EX2 R180, R64 ;  /* 0x0000004000b47308 */ /* 0x000f240000000800 */
[--C-:B------:R-:W-:Y:S01]  /*c520*/  HSET2.LE.AND R41, R221, R139.reuse, PT ;  /* 0x0000008bdd297233 */ /* 0x100fe20003803000 */
[----:B------:R-:W-:Y:S01]  /*c530*/  HMMA.16816.F32.BF16 R32, R44, R42, R32 ;  /* 0x0000002a2c20723c */ /* 0x000fe20000041820 */
[----:B------:R-:W2:Y:S03]  /*c540*/  LDSM.16.MT88.4 R44, [R204+0x4c00] ;  /* 0x004c0000cc2c783b */ /* 0x000ea60000004200 */
[--C-:B-1----:R-:W-:Y:S01]  /*c550*/  HSET2.LE.AND R72, R199, R139.reuse, PT ;  /* 0x0000008bc7487233 */ /* 0x102fe20003803000 */
[----:B------:R-:W-:Y:S02]  /*c560*/  IMAD.MOV.U32 R223, RZ, RZ, R134 ;  /* 0x000000ffffdf7224 */ /* 0x000fe400078e0086 */
[----:B------:R-:W1:Y:S01]  /*c570*/  MUFU.EX2 R183, R67 ;  /* 0x0000004300b77308 */ /* 0x000e620000000800 */
[--C-:B------:R-:W-:Y:S03]  /*c580*/  HSET2.LE.AND R43, R224, R139.reuse, PT ;  /* 0x0000008be02b7233 */ /* 0x100fe60003803000 */
[----:B------:R-:W-:Y:S02]  /*c590*/  IMAD.MOV.U32 R224, RZ, RZ, R144 ;  /* 0x000000ffffe07224 */ /* 0x000fe400078e0090 */
[----:B------:R-:W-:Y:S02]  /*c5a0*/  IMAD.MOV.U32 R221, RZ, RZ, R133 ;  /* 0x000000ffffdd7224 */ /* 0x000fe400078e0085 */
[----:B------:R-:W-:Y:S02]  /*c5b0*/  IMAD.MOV.U32 R125, RZ, RZ, R224 ;  /* 0x000000ffff7d7224 */ /* 0x000fe400078e00e0 */
[----:B------:R-:W-:Y:S01]  /*c5c0*/  MUFU.EX2 R134, R85 ;  /* 0x0000005500867308 */ /* 0x000fe20000000800 */
[----:B----4-:R-:W-:Y:S01]  /*c5d0*/  F2FP.BF16.F32.PACK_AB R42, R247, R180 ;  /* 0x000000b4f72a723e */ /* 0x010fe200000010ff */
[----:B------:R-:W-:Y:S02]  /*c5e0*/  IMAD.MOV.U32 R64, RZ, RZ, R158 ;  /* 0x000000ffff407224 */ /* 0x000fe400078e009e */
[----:B------:R-:W-:Y:S01]  /*c5f0*/  IMAD.MOV.U32 R158, RZ, RZ, R163 ;  /* 0x000000ffff9e7224 */ /* 0x000fe200078e00a3 */
[----:B------:R-:W-:Y:S01]  /*c600*/  LOP3.LUT R42, R37, R42, RZ, 0xc0, !PT ;  /* 0x0000002a252a7212 */ /* 0x000fe200078ec0ff */
[----:B------:R-:W-:Y:S01]  /*c610*/  IMAD.MOV.U32 R163, RZ, RZ, R146 ;  /* 0x000000ffffa37224 */ /* 0x000fe200078e0092 */
[----:B------:R-:W-:Y:S03]  /*c620*/  F2FP.BF16.F32.PACK_AB R37, R176, R148 ;  /* 0x00000094b025723e */ /* 0x000fe600000010ff */
[----:B------:R-:W4:Y:S01]  /*c630*/  MUFU.EX2 R146, R56 ;  /* 0x0000003800927308 */ /* 0x000f220000000800 */
[----:B-1----:R-:W-:Y:S01]  /*c640*/  F2FP.BF16.F32.PACK_AB R38, R183, R178 ;  /* 0x000000b2b726723e */ /* 0x002fe200000010ff */
[----:B------:R-:W-:Y:S01]  /*c650*/  IMAD.MOV.U32 R119, RZ, RZ, R223 ;  /* 0x000000ffff777224 */ /* 0x000fe200078e00df */
[----:B------:R-:W-:Y:S01]  /*c660*/  LOP3.LUT R40, R40, R37, RZ, 0xc0, !PT ;  /* 0x0000002528287212 */ /* 0x000fe200078ec0ff */
[----:B------:R-:W-:Y:S01]  /*c670*/  IMAD.MOV.U32 R203, RZ, RZ, R221 ;  /* 0x000000ffffcb7224 */ /* 0x000fe200078e00dd */
[----:B------:R-:W-:Y:S01]  /*c680*/  LOP3.LUT R43, R43, R38, RZ, 0xc0, !PT ;  /* 0x000000262b2b7212 */ /* 0x000fe200078ec0ff */
[----:B------:R-:W-:Y:S01]  /*c690*/  IMAD.MOV.U32 R61, RZ, RZ, R163 ;  /* 0x000000ffff3d7224 */ /* 0x000fe200078e00a3 */
[----:B------:R-:W-:Y:S03]  /*c6a0*/  F2FP.BF16.F32.PACK_AB R38, R173, R145 ;  /* 0x00000091ad26723e */ /* 0x000fe600000010ff */
[----:B------:R-:W1:Y:S01]  /*c6b0*/  MUFU.EX2 R163, R62 ;  /* 0x0000003e00a37308 */ /* 0x000e620000000800 */
[----:B------:R-:W-:Y:S01]  /*c6c0*/  IMAD.MOV.U32 R223, RZ, RZ, R57 ;  /* 0x000000ffffdf7224 */ /* 0x000fe200078e0039 */
[--C-:B------:R-:W-:Y:S01]  /*c6d0*/  HSET2.LE.AND R57, R229, R139.reuse, PT ;  /* 0x0000008be5397233 */ /* 0x100fe20003803000 */
[----:B------:R-:W-:Y:S01]  /*c6e0*/  IMAD.MOV.U32 R221, RZ, RZ, R58 ;  /* 0x000000ffffdd7224 */ /* 0x000fe200078e003a */
[----:B------:R-:W-:Y:S01]  /*c6f0*/  LOP3.LUT R41, R41, R38, RZ, 0xc0, !PT ;  /* 0x0000002629297212 */ /* 0x000fe200078ec0ff */
[----:B------:R-:W-:Y:S01]  /*c700*/  IMAD.MOV.U32 R58, RZ, RZ, R64 ;  /* 0x000000ffff3a7224 */ /* 0x000fe200078e0040 */
[--C-:B------:R-:W-:Y:S04]  /*c710*/  HSET2.LE.AND R64, R240, R139.reuse, PT ;  /* 0x0000008bf0407233 */ /* 0x100fe80003803000 */
[----:B------:R-:W-:Y:S01]  /*c720*/  MUFU.EX2 R181, R82 ;  /* 0x0000005200b57308 */ /* 0x000fe20000000800 */
[----:B----4-:R-:W-:Y:S01]  /*c730*/  F2FP.BF16.F32.PACK_AB R37, R174, R146 ;  /* 0x00000092ae25723e */ /* 0x010fe200000010ff */
[----:B------:R-:W-:Y:S01]  /*c740*/  IMAD.MOV.U32 R56, RZ, RZ, R158 ;  /* 0x000000ffff387224 */ /* 0x000fe200078e009e */
[-C--:B--2---:R-:W-:Y:S05]  /*c750*/  HMMA.16816.F32.BF16 R4, R40, R44.reuse, R4 ;  /* 0x0000002c2804723c */ /* 0x084fea0000041804 */
[----:B------:R-:W-:Y:S02]  /*c760*/  LOP3.LUT R48, R48, R37, RZ, 0xc0, !PT ;  /* 0x0000002530307212 */ /* 0x000fe400078ec0ff */
[----:B------:R-:W2:Y:S01]  /*c770*/  MUFU.EX2 R158, R59 ;  /* 0x0000003b009e7308 */ /* 0x000ea20000000800 */
[----:B-1----:R-:W-:Y:S03]  /*c780*/  F2FP.BF16.F32.PACK_AB R51, R175, R163 ;  /* 0x000000a3af33723e */ /* 0x002fe600000010ff */
[----:B------:R-:W-:Y:S02]  /*c790*/  IMAD.MOV.U32 R62, RZ, RZ, R155 ;  /* 0x000000ffff3e7224 */ /* 0x000fe400078e009b */
[----:B------:R-:W-:Y:S01]  /*c7a0*/  IMAD.MOV.U32 R224, RZ, RZ, R56 ;  /* 0x000000ffffe07224 */ /* 0x000fe200078e0038 */
[--C-:B------:R-:W-:Y:S01]  /*c7b0*/  HSET2.LE.AND R56, R231, R139.reuse, PT ;  /* 0x0000008be7387233 */ /* 0x100fe20003803000 */
[----:B------:R-:W-:Y:S01]  /*c7c0*/  IMAD.MOV.U32 R191, RZ, RZ, R62 ;  /* 0x000000ffffbf7224 */ /* 0x000fe200078e003e */
[--C-:B------:R-:W-:Y:S01]  /*c7d0*/  HSET2.LE.AND R62, R194, R139.reuse, PT ;  /* 0x0000008bc23e7233 */ /* 0x100fe20003803000 */
[----:B------:R1:W-:Y:S01]  /*c7e0*/  MUFU.EX2 R155, R70 ;  /* 0x00000046009b7308 */ /* 0x0003e20000000800 */
[----:B------:R-:W-:Y:S01]  /*c7f0*/  FFMA.FTZ R2, R2, R250, R248 ;  /* 0x000000fa02027223 */ /* 0x000fe200000100f8 */
[----:B------:R-:W-:Y:S02]  /*c800*/  IMAD.MOV.U32 R248, RZ, RZ, R249 ;  /* 0x000000fffff87224 */ /* 0x000fe400078e00f9 */
[----:B------:R-:W-:Y:S02]  /*c810*/  IMAD.MOV.U32 R249, RZ, RZ, R125 ;  /* 0x000000fffff97224 */ /* 0x000fe400078e007d */
[----:B------:R-:W-:Y:S01]  /*c820*/  IMAD.MOV.U32 R125, RZ, RZ, R119 ;  /* 0x000000ffff7d7224 */ /* 0x000fe200078e0077 */
[----:B--2---:R-:W-:Y:S01]  /*c830*/  F2FP.BF16.F32.PACK_AB R38, R158, R147 ;  /* 0x000000939e26723e */ /* 0x004fe200000010ff */
[----:B------:R-:W-:Y:S02]  /*c840*/  IMAD.MOV.U32 R119, RZ, RZ, R203 ;  /* 0x000000ffff777224 */ /* 0x000fe400078e00cb */
[----:B------:R-:W-:Y:S01]  /*c850*/  MUFU.EX2 R182, R83 ;  /* 0x0000005300b67308 */ /* 0x000fe20000000800 */
[----:B------:R-:W-:Y:S01]  /*c860*/  IMAD.MOV.U32 R203, RZ, RZ, R210 ;  /* 0x000000ffffcb7224 */ /* 0x000fe200078e00d2 */
[----:B------:R-:W-:Y:S01]  /*c870*/  LOP3.LUT R49, R49, R38, RZ, 0xc0, !PT ;  /* 0x0000002631317212 */ /* 0x000fe200078ec0ff */
[----:B------:R-:W2:Y:S01]  /*c880*/  LDL.LU R210, [R1+0x84] ;  /* 0x0000840001d27983 */ /* 0x000ea20000300800 */
[--C-:B------:R-:W-:Y:S01]  /*c890*/  HSET2.LE.AND R38, R228, R139.reuse, PT ;  /* 0x0000008be4267233 */ /* 0x100fe20003803000 */
[----:B------:R-:W-:Y:S02]  /*c8a0*/  IMAD.MOV.U32 R59, RZ, RZ, R161 ;  /* 0x000000ffff3b7224 */ /* 0x000fe400078e00a1 */
[----:B-1----:R-:W-:Y:S03]  /*c8b0*/  IMAD.MOV.U32 R70, RZ, RZ, R152 ;  /* 0x000000ffff467224 */ /* 0x002fe600078e0098 */
[----:B------:R-:W1:Y:S01]  /*c8c0*/  MUFU.EX2 R161, R60 ;  /* 0x0000003c00a17308 */ /* 0x000e620000000800 */
[----:B------:R-:W-:Y:S01]  /*c8d0*/  LOP3.LUT R51, R38, R51, RZ, 0xc0, !PT ;  /* 0x0000003326337212 */ /* 0x000fe200078ec0ff */
[----:B------:R-:W-:Y:S01]  /*c8e0*/  IMAD.MOV.U32 R238, RZ, RZ, R249 ;  /* 0x000000ffffee7224 */ /* 0x000fe200078e00f9 */
[----:B------:R-:W-:Y:S01]  /*c8f0*/  LOP3.LUT R38, R39, 0xff, RZ, 0xc0, !PT ;  /* 0x000000ff27267812 */ /* 0x000fe200078ec0ff */
[----:B------:R-:W-:Y:S01]  /*c900*/  IMAD.MOV.U32 R228, RZ, RZ, R70 ;  /* 0x000000ffffe47224 */ /* 0x000fe200078e0046 */
[--C-:B------:R-:W-:Y:S01]  /*c910*/  HSET2.LE.AND R70, R192, R139.reuse, PT ;  /* 0x0000008bc0467233 */ /* 0x100fe20003803000 */
[----:B------:R-:W-:Y:S01]  /*c920*/  IMAD.MOV.U32 R220, RZ, RZ, R59 ;  /* 0x000000ffffdc7224 */ /* 0x000fe200078e003b */
[--C-:B------:R-:W-:Y:S03]  /*c930*/  HSET2.LE.AND R59, R193, R139.reuse, PT ;  /* 0x0000008bc13b7233 */ /* 0x100fe60003803000 */
[----:B------:R-:W-:Y:S01]  /*c940*/  MUFU.EX2 R152, R98 ;  /* 0x0000006200987308 */ /* 0x000fe20000000800 */
[----:B------:R-:W-:Y:S02]  /*c950*/  IMAD.MOV.U32 R249, RZ, RZ, R125 ;  /* 0x000000fffff97224 */ /* 0x000fe400078e007d */
[----:B------:R-:W-:Y:S02]  /*c960*/  IMAD.MOV.U32 R125, RZ, RZ, R119 ;  /* 0x000000ffff7d7224 */ /* 0x000fe400078e0077 */
[----:B------:R-:W-:Y:S01]  /*c970*/  IMAD.MOV.U32 R119, RZ, RZ, R58 ;  /* 0x000000ffff777224 */ /* 0x000fe200078e003a */
[----:B------:R-:W-:Y:S04]  /*c980*/  F2FP.BF16.F32.PACK_AB R58, R159, R160 ;  /* 0x000000a09f3a723e */ /* 0x000fe800000010ff */
[----:B------:R-:W-:Y:S01]  /*c990*/  MUFU.EX2 R98, R86 ;  /* 0x0000005600627308 */ /* 0x000fe20000000800 */
[----:B-1----:R-:W-:Y:S01]  /*c9a0*/  F2FP.BF16.F32.PACK_AB R37, R177, R161 ;  /* 0x000000a1b125723e */ /* 0x002fe200000010ff */
[----:B------:R-:W-:Y:S01]  /*c9b0*/  IMAD.MOV.U32 R60, RZ, RZ, R156 ;  /* 0x000000ffff3c7224 */ /* 0x000fe200078e009c */
[----:B------:R-:W-:Y:S02]  /*c9c0*/  LOP3.LUT R58, R59, R58, RZ, 0xc0, !PT ;  /* 0x0000003a3b3a7212 */ /* 0x000fe400078ec0ff */
[----:B------:R-:W-:Y:S01]  /*c9d0*/  LOP3.LUT R50, R50, R37, RZ, 0xc0, !PT ;  /* 0x0000002532327212 */ /* 0x000fe200078ec0ff */
[----:B------:R-:W-:Y:S01]  /*c9e0*/  IMAD.MOV.U32 R117, RZ, RZ, R60 ;  /* 0x000000ffff757224 */ /* 0x000fe200078e003c */
[----:B------:R-:W-:Y:S03]  /*c9f0*/  LOP3.LUT R37, R39, 0xffff, RZ, 0xc0, !PT ;  /* 0x0000ffff27257812 */ /* 0x000fe600078ec0ff */
[----:B------:R-:W-:Y:S01]  /*ca00*/  MUFU.EX2 R156, R99 ;  /* 0x00000063009c7308 */ /* 0x000fe20000000800 */
[--C-:B------:R-:W-:Y:S02]  /*ca10*/  HSET2.LE.AND R60, R189, R139.reuse, PT ;  /* 0x0000008bbd3c7233 */ /* 0x100fe40003803000 */
[----:B------:R-:W-:Y:S01]  /*ca20*/  SHF.R.U32.HI R37, RZ, 0x8, R37 ;  /* 0x00000008ff257819 */ /* 0x000fe20000011625 */
[C---:B------:R-:W-:Y:S04]  /*ca30*/  HMMA.16816.F32.BF16 R8, R48.reuse, R44, R8 ;  /* 0x0000002c3008723c */ /* 0x040fe80000041808 */
[----:B------:R-:W-:Y:S02]  /*ca40*/  PRMT R67, R38, 0x5410, R37 ;  /* 0x0000541026437816 */ /* 0x000fe40000000025 */
[----:B------:R-:W1:Y:S01]  /*ca50*/  MUFU.EX2 R144, R79 ;  /* 0x0000004f00907308 */ /* 0x000e620000000800 */
[--C-:B------:R-:W-:Y:S01]  /*ca60*/  SHF.R.U32.HI R37, RZ, 0x10, R39.reuse ;  /* 0x00000010ff257819 */ /* 0x100fe20000011627 */
[-C--:B------:R-:W-:Y:S03]  /*ca70*/  HMMA.16816.F32.BF16 R12, R48, R46.reuse, R12 ;  /* 0x0000002e300c723c */ /* 0x080fe6000004180c */
[C---:B------:R-:W-:Y:S02]  /*ca80*/  LOP3.LUT R38, R188.reuse, 0xffff, RZ, 0xc0, !PT ;  /* 0x0000ffffbc267812 */ /* 0x040fe400078ec0ff */
[----:B------:R-:W-:Y:S01]  /*ca90*/  SHF.R.U32.HI R39, RZ, 0x18, R39 ;  /* 0x00000018ff277819 */ /* 0x000fe20000011627 */
[C---:B------:R-:W-:Y:S02]  /*caa0*/  HMMA.16816.F32.BF16 R16, R40.reuse, R46, R16 ;  /* 0x0000002e2810723c */ /* 0x040fe40000041810 */
[----:B------:R-:W4:Y:S03]  /*cab0*/  MUFU.EX2 R133, R74 ;  /* 0x0000004a00857308 */ /* 0x000f260000000800 */
[----:B------:R-:W-:Y:S02]  /*cac0*/  LOP3.LUT R37, R37, 0xff, RZ, 0xc0, !PT ;  /* 0x000000ff25257812 */ /* 0x000fe400078ec0ff */
[----:B------:R-:W-:Y:S01]  /*cad0*/  LOP3.LUT R45, R227, UR27, R242, 0x96, !PT ;  /* 0x0000001be32d7c12 */ /* 0x000fe2000f8e96f2 */
[----:B------:R-:W-:Y:S03]  /*cae0*/  IMAD.MOV.U32 R227, RZ, RZ, R69 ;  /* 0x000000ffffe37224 */ /* 0x000fe600078e0045 */
[----:B------:R-:W-:Y:S01]  /*caf0*/  LOP3.LUT R44, R188, 0xff, RZ, 0xc0, !PT ;  /* 0x000000ffbc2c7812 */ /* 0x000fe200078ec0ff */
[----:B------:R3:W4:Y:S01]  /*cb00*/  MUFU.EX2 R99, R87 ;  /* 0x0000005700637308 */ /* 0x0007220000000800 */
[----:B------:R-:W-:Y:S02]  /*cb10*/  SHF.R.U32.HI R38, RZ, 0x8, R38 ;  /* 0x00000008ff267819 */ /* 0x000fe40000011626 */
[----:B------:R-:W-:Y:S02]  /*cb20*/  PRMT R68, R37, 0x5410, R39 ;  /* 0x0000541025447816 */ /* 0x000fe40000000027 */
[----:B------:R-:W-:Y:S02]  /*cb30*/  SHF.R.U32.HI R37, RZ, 0x10, R188 ;  /* 0x00000010ff257819 */ /* 0x000fe400000116bc */
[----:B------:R-:W-:Y:S01]  /*cb40*/  PRMT R81, R44, 0x5410, R38 ;  /* 0x000054102c517816 */ /* 0x000fe20000000026 */
[----:B------:R-:W-:Y:S01]  /*cb50*/  IMAD.WIDE.U32 R44, R45, -0x2daee0ad, RZ ;  /* 0xd2511f532d2c7825 */ /* 0x000fe200078e00ff */
[----:B------:R-:W-:Y:S02]  /*cb60*/  SHF.R.U32.HI R38, RZ, 0x18, R188 ;  /* 0x00000018ff267819 */ /* 0x000fe400000116bc */
[----:B------:R-:W-:Y:S01]  /*cb70*/  LOP3.LUT R37, R37, 0xff, RZ, 0xc0, !PT ;  /* 0x000000ff25257812 */ /* 0x000fe200078ec0ff */
[----:B------:R-:W-:Y:S01]  /*cb80*/  IMAD.MOV.U32 R188, RZ, RZ, R63 ;  /* 0x000000ffffbc7224 */ /* 0x000fe200078e003f */
[----:B------:R-:W-:Y:S02]  /*cb90*/  LOP3.LUT R52, R45, UR24, R232, 0x96, !PT ;  /* 0x000000182d347c12 */ /* 0x000fe4000f8e96e8 */
[----:B------:R-:W-:Y:S01]  /*cba0*/  PRMT R82, R37, 0x5410, R38 ;  /* 0x0000541025527816 */ /* 0x000fe20000000026 */
[----:B------:R-:W-:Y:S01]  /*cbb0*/  IMAD.WIDE.U32 R38, R55, -0x2daee0ad, RZ ;  /* 0xd2511f5337267825 */ /* 0x000fe200078e00ff */
[----:B------:R-:W-:Y:S02]  /*cbc0*/  F2FP.BF16.F32.PACK_AB R47, R182, R181 ;  /* 0x000000b5b62f723e */ /* 0x000fe400000010ff */
[----:B------:R-:W-:Y:S01]  /*cbd0*/  F2FP.BF16.F32.PACK_AB R46, R246, R179 ;  /* 0x000000b3f62e723e */ /* 0x000fe200000010ff */
[----:B------:R-:W-:Y:S01]  /*cbe0*/  IMAD.WIDE.U32 R52, R52, -0x326172a9, RZ ;  /* 0xcd9e8d5734347825 */ /* 0x000fe200078e00ff */
[----:B------:R-:W-:Y:S02]  /*cbf0*/  LOP3.LUT R44, R39, UR22, R44, 0x96, !PT ;  /* 0x00000016272c7c12 */ /* 0x000fe4000f8e962c */
[----:B------:R-:W-:Y:S01]  /*cc00*/  LOP3.LUT R46, R3, R46, RZ, 0xc0, !PT ;  /* 0x0000002e032e7212 */ /* 0x000fe200078ec0ff */
[----:B---3--:R-:W-:Y:S01]  /*cc10*/  IMAD.MOV.U32 R87, RZ, RZ, R65 ;  /* 0x000000ffff577224 */ /* 0x008fe200078e0041 */
[----:B------:R-:W-:Y:S01]  /*cc20*/  LOP3.LUT R54, R53, UR23, R190, 0x96, !PT ;  /* 0x0000001735367c12 */ /* 0x000fe2000f8e96be */
[----:B------:R-:W-:Y:S01]  /*cc30*/  IMAD.WIDE.U32 R44, R44, -0x326172a9, RZ ;  /* 0xcd9e8d572c2c7825 */ /* 0x000fe200078e00ff */
[----:B-1----:R-:W-:Y:S02]  /*cc40*/  F2FP.BF16.F32.PACK_AB R59, R144, R143 ;  /* 0x0000008f903b723e */ /* 0x002fe400000010ff */
[--C-:B------:R-:W-:Y:S01]  /*cc50*/  HSET2.LE.AND R63, R241, R139.reuse, PT ;  /* 0x0000008bf13f7233 */ /* 0x100fe20003803000 */
[----:B------:R-:W-:Y:S01]  /*cc60*/  IMAD.WIDE.U32 R54, R54, -0x2daee0ad, RZ ;  /* 0xd2511f5336367825 */ /* 0x000fe200078e00ff */
[----:B------:R-:W-:Y:S02]  /*cc70*/  LOP3.LUT R52, R45, UR21, R52, 0x96, !PT ;  /* 0x000000152d347c12 */ /* 0x000fe4000f8e9634 */
[----:B------:R-:W-:Y:S01]  /*cc80*/  LOP3.LUT R59, R60, R59, RZ, 0xc0, !PT ;  /* 0x0000003b3c3b7212 */ /* 0x000fe200078ec0ff */
[----:B------:R-:W-:Y:S01]  /*cc90*/  FFMA.FTZ R87, R0, R251, R87 ;  /* 0x000000fb00577223 */ /* 0x000fe20000010057 */
[----:B------:R-:W-:Y:S01]  /*cca0*/  LOP3.LUT R38, R55, UR20, R38, 0x96, !PT ;  /* 0x0000001437267c12 */ /* 0x000fe2000f8e9626 */
[----:B------:R-:W-:Y:S01]  /*ccb0*/  IMAD.WIDE.U32 R52, R52, -0x2daee0ad, RZ ;  /* 0xd2511f5334347825 */ /* 0x000fe200078e00ff */
[--C-:B------:R-:W-:Y:S02]  /*ccc0*/  HSET2.LE.AND R65, R239, R139.reuse, PT ;  /* 0x0000008bef417233 */ /* 0x100fe40003803000 */
[--C-:B------:R-:W-:Y:S01]  /*ccd0*/  HSET2.LE.AND R69, R195, R139.reuse, PT ;  /* 0x0000008bc3457233 */ /* 0x100fe20003803000 */
[----:B------:R-:W-:Y:S01]  /*cce0*/  IMAD.WIDE.U32 R38, R38, -0x326172a9, RZ ;  /* 0xcd9e8d5726267825 */ /* 0x000fe200078e00ff */
[----:B------:R-:W-:Y:S02]  /*ccf0*/  LOP3.LUT R45, R53, UR18, R54, 0x96, !PT ;  /* 0x00000012352d7c12 */ /* 0x000fe4000f8e9636 */
[--C-:B------:R-:W-:Y:S01]  /*cd00*/  HSET2.LE.AND R68, R68, R139.reuse, PT ;  /* 0x0000008b44447233 */ /* 0x100fe20003803000 */
[----:B------:R-:W-:Y:S01]  /*cd10*/  IMAD.MOV.U32 R190, RZ, RZ, R61 ;  /* 0x000000ffffbe7224 */ /* 0x000fe200078e003d */
[----:B------:R-:W-:Y:S01]  /*cd20*/  LOP3.LUT R53, R39, UR19, R44, 0x96, !PT ;  /* 0x0000001327357c12 */ /* 0x000fe2000f8e962c */
[----:B------:R-:W-:Y:S01]  /*cd30*/  IMAD.WIDE.U32 R44, R45, -0x326172a9, RZ ;  /* 0xcd9e8d572d2c7825 */ /* 0x000fe200078e00ff */
[--C-:B------:R-:W-:Y:S02]  /*cd40*/  HSET2.LE.AND R61, R196, R139.reuse, PT ;  /* 0x0000008bc43d7233 */ /* 0x100fe40003803000 */
[--C-:B------:R-:W-:Y:S01]  /*cd50*/  HSET2.LE.AND R67, R67, R139.reuse, PT ;  /* 0x0000008b43437233 */ /* 0x100fe20003803000 */
[----:B------:R-:W-:Y:S01]  /*cd60*/  FADD.FTZ R0, R216, R2 ;  /* 0x00000002d8007221 */ /* 0x000fe20000010000 */
[----:B------:R-:W-:Y:S02]  /*cd70*/  LOP3.LUT R37, R45, UR29, R38, 0x96, !PT ;  /* 0x0000001d2d257c12 */ /* 0x000fe4000f8e9626 */
[----:B------:R-:W-:Y:S02]  /*cd80*/  F2FP.BF16.F32.PACK_AB R60, R97, R96 ;  /* 0x00000060613c723e */ /* 0x000fe400000010ff */
[C---:B------:R-:W-:Y:S02]  /*cd90*/  LOP3.LUT R38, R37.reuse, 0xffff, RZ, 0xc0, !PT ;  /* 0x0000ffff25267812 */ /* 0x040fe400078ec0ff */
[----:B------:R-:W-:Y:S02]  /*cda0*/  LOP3.LUT R39, R37, 0xff, RZ, 0xc0, !PT ;  /* 0x000000ff25277812 */ /* 0x000fe400078ec0ff */
[----:B------:R-:W-:Y:S02]  /*cdb0*/  SHF.R.U32.HI R38, RZ, 0x8, R38 ;  /* 0x00000008ff267819 */ /* 0x000fe40000011626 */
[----:B------:R-:W-:Y:S02]  /*cdc0*/  LOP3.LUT R60, R67, R60, RZ, 0xc0, !PT ;  /* 0x0000003c433c7212 */ /* 0x000fe400078ec0ff */
[----:B------:R-:W-:Y:S02]  /*cdd0*/  PRMT R75, R39, 0x5410, R38 ;  /* 0x00005410274b7816 */ /* 0x000fe40000000026 */
[--C-:B------:R-:W-:Y:S02]  /*cde0*/  SHF.R.U32.HI R38, RZ, 0x10, R37.reuse ;  /* 0x00000010ff267819 */ /* 0x100fe40000011625 */
[----:B------:R-:W-:Y:S02]  /*cdf0*/  SHF.R.U32.HI R39, RZ, 0x18, R37 ;  /* 0x00000018ff277819 */ /* 0x000fe40000011625 */
[----:B------:R-:W-:Y:S02]  /*ce00*/  LOP3.LUT R37, R38, 0xff, RZ, 0xc0, !PT ;  /* 0x000000ff26257812 */ /* 0x000fe400078ec0ff */
[C---:B------:R-:W-:Y:S02]  /*ce10*/  LOP3.LUT R38, R44.reuse, 0xff, RZ, 0xc0, !PT ;  /* 0x000000ff2c267812 */ /* 0x040fe400078ec0ff */
[----:B------:R-:W-:Y:S02]  /*ce20*/  PRMT R76, R37, 0x5410, R39 ;  /* 0x00005410254c7816 */ /* 0x000fe40000000027 */
[----:B------:R-:W-:Y:S02]  /*ce30*/  LOP3.LUT R37, R44, 0xffff, RZ, 0xc0, !PT ;  /* 0x0000ffff2c257812 */ /* 0x000fe400078ec0ff */
[--C-:B------:R-:W-:Y:S02]  /*ce40*/  HSET2.LE.AND R74, R197, R139.reuse, PT ;  /* 0x0000008bc54a7233 */ /* 0x100fe40003803000 */
[----:B------:R-:W-:Y:S02]  /*ce50*/  SHF.R.U32.HI R37, RZ, 0x8, R37 ;  /* 0x00000008ff257819 */ /* 0x000fe40000011625 */
[----:B------:R-:W-:Y:S02]  /*ce60*/  F2FP.BF16.F32.PACK_AB R67, R115, R114 ;  /* 0x000000727343723e */ /* 0x000fe400000010ff */
[----:B------:R-:W-:Y:S01]  /*ce70*/  PRMT R77, R38, 0x5410, R37 ;  /* 0x00005410264d7816 */ /* 0x000fe20000000025 */
[----:B------:R-:W-:Y:S01]  /*ce80*/  IMAD.WIDE.U32 R38, R53, -0x2daee0ad, RZ ;  /* 0xd2511f5335267825 */ /* 0x000fe200078e00ff */
[----:B------:R-:W-:Y:S02]  /*ce90*/  LOP3.LUT R67, R72, R67, RZ, 0xc0, !PT ;  /* 0x0000004348437212 */ /* 0x000fe400078ec0ff */
[--C-:B------:R-:W-:Y:S02]  /*cea0*/  HSET2.LE.AND R75, R75, R139.reuse, PT ;  /* 0x0000008b4b4b7233 */ /* 0x100fe40003803000 */
[----:B------:R-:W-:Y:S02]  /*ceb0*/  LOP3.LUT R37, R39, UR28, R52, 0x96, !PT ;  /* 0x0000001c27257c12 */ /* 0x000fe4000f8e9634 */
[--C-:B------:R-:W-:Y:S02]  /*cec0*/  HSET2.LE.AND R77, R77, R139.reuse, PT ;  /* 0x0000008b4d4d7233 */ /* 0x100fe40003803000 */
[C---:B------:R-:W-:Y:S02]  /*ced0*/  LOP3.LUT R45, R37.reuse, 0xffff, RZ, 0xc0, !PT ;  /* 0x0000ffff252d7812 */ /* 0x040fe400078ec0ff */
[----:B------:R-:W-:Y:S02]  /*cee0*/  LOP3.LUT R52, R37, 0xff, RZ, 0xc0, !PT ;  /* 0x000000ff25347812 */ /* 0x000fe400078ec0ff */
[----:B------:R-:W-:Y:S02]  /*cef0*/  SHF.R.U32.HI R45, RZ, 0x8, R45 ;  /* 0x00000008ff2d7819 */ /* 0x000fe4000001162d */
[--C-:B------:R-:W-:Y:S02]  /*cf00*/  HSET2.LE.AND R76, R76, R139.reuse, PT ;  /* 0x0000008b4c4c7233 */ /* 0x100fe40003803000 */
[----:B------:R-:W-:Y:S02]  /*cf10*/  PRMT R83, R52, 0x5410, R45 ;  /* 0x0000541034537816 */ /* 0x000fe4000000002d */
[--C-:B------:R-:W-:Y:S02]  /*cf20*/  SHF.R.U32.HI R52, RZ, 0x10, R37.reuse ;  /* 0x00000010ff347819 */ /* 0x100fe40000011625 */
[----:B------:R-:W-:Y:S02]  /*cf30*/  SHF.R.U32.HI R45, RZ, 0x18, R37 ;  /* 0x00000018ff2d7819 */ /* 0x000fe40000011625 */
[----:B------:R-:W-:Y:S02]  /*cf40*/  LOP3.LUT R37, R52, 0xff, RZ, 0xc0, !PT ;  /* 0x000000ff34257812 */ /* 0x000fe400078ec0ff */
[----:B------:R-:W-:Y:S01]  /*cf50*/  LDSM.16.MT88.4 R52, [R204+0x5000] ;  /* 0x00500000cc34783b */ /* 0x000fe20000004200 */
[--C-:B------:R-:W-:Y:S02]  /*cf60*/  HSET2.LE.AND R79, R202, R139.reuse, PT ;  /* 0x0000008bca4f7233 */ /* 0x100fe40003803000 */
[----:B------:R-:W-:Y:S02]  /*cf70*/  PRMT R45, R37, 0x5410, R45 ;  /* 0x00005410252d7816 */ /* 0x000fe4000000002d */
[--C-:B------:R-:W-:Y:S02]  /*cf80*/  SHF.R.U32.HI R37, RZ, 0x10, R44.reuse ;  /* 0x00000010ff257819 */ /* 0x100fe4000001162c */
[----:B------:R-:W-:Y:S02]  /*cf90*/  SHF.R.U32.HI R44, RZ, 0x18, R44 ;  /* 0x00000018ff2c7819 */ /* 0x000fe4000001162c */
[----:B------:R-:W-:Y:S02]  /*cfa0*/  LOP3.LUT R37, R37, 0xff, RZ, 0xc0, !PT ;  /* 0x000000ff25257812 */ /* 0x000fe400078ec0ff */
[--C-:B------:R-:W-:Y:S02]  /*cfb0*/  HSET2.LE.AND R84, R45, R139.reuse, PT ;  /* 0x0000008b2d547233 */ /* 0x100fe40003803000 */
[----:B------:R-:W-:Y:S02]  /*cfc0*/  PRMT R78, R37, 0x5410, R44 ;  /* 0x00005410254e7816 */ /* 0x000fe4000000002c */
[C---:B------:R-:W-:Y:S02]  /*cfd0*/  LOP3.LUT R37, R38.reuse, 0xffff, RZ, 0xc0, !PT ;  /* 0x0000ffff26257812 */ /* 0x040fe400078ec0ff */
[----:B------:R-:W-:Y:S02]  /*cfe0*/  LOP3.LUT R39, R38, 0xff, RZ, 0xc0, !PT ;  /* 0x000000ff26277812 */ /* 0x000fe400078ec0ff */
[----:B------:R-:W-:Y:S02]  /*cff0*/  SHF.R.U32.HI R37, RZ, 0x8, R37 ;  /* 0x00000008ff257819 */ /* 0x000fe40000011625 */
[--C-:B------:R-:W-:Y:S01]  /*d000*/  HSET2.LE.AND R44, R236, R139.reuse, PT ;  /* 0x0000008bec2c7233 */ /* 0x100fe20003803000 */
[----:B------:R-:W-:Y:S01]  /*d010*/  IMAD.MOV.U32 R236, RZ, RZ, R248 ;  /* 0x000000ffffec7224 */ /* 0x000fe200078e00f8 */
[----:B------:R-:W-:Y:S01]  /*d020*/  PRMT R85, R39, 0x5410, R37 ;  /* 0x0000541027557816 */ /* 0x000fe20000000025 */
[----:B------:R-:W-:Y:S01]  /*d030*/  IMAD.MOV.U32 R248, RZ, RZ, R203 ;  /* 0x000000fffff87224 */ /* 0x000fe200078e00cb */
[----:B------:R-:W-:Y:S01]  /*d040*/  SHF.R.U32.HI R37, RZ, 0x10, R38 ;  /* 0x00000010ff257819 */ /* 0x000fe20000011626 */
[----:B------:R-:W-:Y:S01]  /*d050*/  FADD.FTZ R3, R236, R88 ;  /* 0x00000058ec037221 */ /* 0x000fe20000010000 */
[----:B------:R-:W-:Y:S01]  /*d060*/  SHF.R.U32.HI R38, RZ, 0x18, R38 ;  /* 0x00000018ff267819 */ /* 0x000fe20000011626 */
[----:B------:R-:W-:Y:S01]  /*d070*/  IMAD.MOV.U32 R236, RZ, RZ, R238 ;  /* 0x000000ffffec7224 */ /* 0x000fe200078e00ee */
[----:B------:R-:W-:Y:S01]  /*d080*/  LOP3.LUT R37, R37, 0xff, RZ, 0xc0, !PT ;  /* 0x000000ff25257812 */ /* 0x000fe200078ec0ff */
[----:B------:R-:W-:Y:S01]  /*d090*/  IMAD.MOV.U32 R238, RZ, RZ, R119 ;  /* 0x000000ffffee7224 */ /* 0x000fe200078e0077 */
[----:B------:R-:W-:Y:S01]  /*d0a0*/  LOP3.LUT R47, R44, R47, RZ, 0xc0, !PT ;  /* 0x0000002f2c2f7212 */ /* 0x000fe200078ec0ff */
[----:B------:R-:W-:Y:S01]  /*d0b0*/  FADD.FTZ R89, R236, R89 ;  /* 0x00000059ec597221 */ /* 0x000fe20000010000 */
[----:B------:R-:W-:Y:S01]  /*d0c0*/  PRMT R86, R37, 0x5410, R38 ;  /* 0x0000541025567816 */ /* 0x000fe20000000026 */
[----:B------:R-:W-:Y:S01]  /*d0d0*/  IMAD.MOV.U32 R236, RZ, RZ, R238 ;  /* 0x000000ffffec7224 */ /* 0x000fe200078e00ee */
[----:B------:R-:W1:Y:S01]  /*d0e0*/  LDSM.16.MT88.4 R36, [R205+0x4c00] ;  /* 0x004c0000cd24783b */ /* 0x000e620000004200 */
[----:B------:R-:W-:Y:S02]  /*d0f0*/  IMAD.MOV.U32 R203, RZ, RZ, R217 ;  /* 0x000000ffffcb7224 */ /* 0x000fe400078e00d9 */
[----:B------:R-:W-:Y:S01]  /*d100*/  FADD.FTZ R2, R213, R89 ;  /* 0x00000059d5027221 */ /* 0x000fe20000010000 */
[----:B------:R-:W-:Y:S01]  /*d110*/  F2FP.BF16.F32.PACK_AB R45, R172, R155 ;  /* 0x0000009bac2d723e */ /* 0x000fe200000010ff */
[----:B------:R-:W-:Y:S02]  /*d120*/  IMAD.MOV.U32 R238, RZ, RZ, R165 ;  /* 0x000000ffffee7224 */ /* 0x000fe400078e00a5 */
[----:B------:R-:W-:Y:S01]  /*d130*/  FADD.FTZ R87, R236, R87 ;  /* 0x00000057ec577221 */ /* 0x000fe20000010000 */
[----:B------:R-:W-:Y:S01]  /*d140*/  IMAD.MOV.U32 R165, RZ, RZ, R215 ;  /* 0x000000ffffa57224 */ /* 0x000fe200078e00d7 */
[----:B------:R-:W-:Y:S01]  /*d150*/  LOP3.LUT R45, R57, R45, RZ, 0xc0, !PT ;  /* 0x0000002d392d7212 */ /* 0x000fe200078ec0ff */
[----:B------:R-:W3:Y:S01]  /*d160*/  LDL.LU R217, [R1+0x80] ;  /* 0x0000800001d97983 */ /* 0x000ee20000300800 */
[----:B------:R-:W-:Y:S01]  /*d170*/  F2FP.BF16.F32.PACK_AB R44, R162, R157 ;  /* 0x0000009da22c723e */ /* 0x000fe200000010ff */
[----:B------:R-:W-:Y:S01]  /*d180*/  IMAD.MOV.U32 R236, RZ, RZ, R238 ;  /* 0x000000ffffec7224 */ /* 0x000fe200078e00ee */
[----:B----4-:R-:W-:Y:S01]  /*d190*/  F2FP.BF16.F32.PACK_AB R57, R140, R133 ;  /* 0x000000858c39723e */ /* 0x010fe200000010ff */
[----:B------:R-:W-:Y:S01]  /*d1a0*/  IMAD.MOV.U32 R238, RZ, RZ, R248 ;  /* 0x000000ffffee7224 */ /* 0x000fe200078e00f8 */
[----:B------:R-:W-:Y:S01]  /*d1b0*/  LOP3.LUT R44, R56, R44, RZ, 0xc0, !PT ;  /* 0x0000002c382c7212 */ /* 0x000fe200078ec0ff */
[----:B------:R-:W-:Y:S01]  /*d1c0*/  FADD.FTZ R3, R236, R3 ;  /* 0x00000003ec037221 */ /* 0x000fe20000010000 */
[----:B------:R-:W-:Y:S01]  /*d1d0*/  LOP3.LUT R57, R62, R57, RZ, 0xc0, !PT ;  /* 0x000000393e397212 */ /* 0x000fe200078ec0ff */
[----:B------:R-:W-:Y:S01]  /*d1e0*/  IMAD.MOV.U32 R248, RZ, RZ, R170 ;  /* 0x000000fffff87224 */ /* 0x000fe200078e00aa */
[----:B------:R-:W-:Y:S01]  /*d1f0*/  F2FP.BF16.F32.PACK_AB R56, R142, R141 ;  /* 0x0000008d8e38723e */ /* 0x000fe200000010ff */
[----:B------:R-:W-:Y:S01]  /*d200*/  IMAD.MOV.U32 R170, RZ, RZ, R214 ;  /* 0x000000ffffaa7224 */ /* 0x000fe200078e00d6 */
[----:B------:R-:W-:Y:S01]  /*d210*/  F2FP.BF16.F32.PACK_AB R62, R93, R92 ;  /* 0x0000005c5d3e723e */ /* 0x000fe200000010ff */
[----:B------:R-:W-:Y:S01]  /*d220*/  IMAD.MOV.U32 R236, RZ, RZ, R238 ;  /* 0x000000ffffec7224 */ /* 0x000fe200078e00ee */
[----:B------:R-:W-:Y:S01]  /*d230*/  LOP3.LUT R56, R61, R56, RZ, 0xc0, !PT ;  /* 0x000000383d387212 */ /* 0x000fe200078ec0ff */
[----:B------:R-:W-:Y:S01]  /*d240*/  IMAD.MOV.U32 R119, RZ, RZ, R220 ;  /* 0x000000ffff777224 */ /* 0x000fe200078e00dc */
[----:B------:R-:W-:Y:S01]  /*d250*/  LOP3.LUT R62, R69, R62, RZ, 0xc0, !PT ;  /* 0x0000003e453e7212 */ /* 0x000fe200078ec0ff */
[----:B------:R-:W-:Y:S01]  /*d260*/  FADD.FTZ R69, R209, R2 ;  /* 0x00000002d1457221 */ /* 0x000fe20000010000 */
[----:B------:R-:W-:Y:S01]  /*d270*/  FADD.FTZ R0, R236, R0 ;  /* 0x00000000ec007221 */ /* 0x000fe20000010000 */
[----:B------:R-:W-:Y:S01]  /*d280*/  F2FP.BF16.F32.PACK_AB R61, R91, R90 ;  /* 0x0000005a5b3d723e */ /* 0x000fe200000010ff */
[----:B------:R-:W-:Y:S01]  /*d290*/  IMAD.MOV.U32 R220, RZ, RZ, R221 ;  /* 0x000000ffffdc7224 */ /* 0x000fe200078e00dd */
[--C-:B------:R-:W-:Y:S01]  /*d2a0*/  HSET2.LE.AND R78, R78, R139.reuse, PT ;  /* 0x0000008b4e4e7233 */ /* 0x100fe20003803000 */
[----:B------:R-:W-:Y:S01]  /*d2b0*/  IMAD.MOV.U32 R221, RZ, RZ, R224 ;  /* 0x000000ffffdd7224 */ /* 0x000fe200078e00e0 */
[----:B------:R-:W-:Y:S01]  /*d2c0*/  LOP3.LUT R61, R68, R61, RZ, 0xc0, !PT ;  /* 0x0000003d443d7212 */ /* 0x000fe200078ec0ff */
[----:B------:R-:W-:Y:S01]  /*d2d0*/  FADD.FTZ R68, R211, R87 ;  /* 0x00000057d3447221 */ /* 0x000fe20000010000 */
[----:B------:R-:W-:Y:S01]  /*d2e0*/  IMAD.MOV.U32 R224, RZ, RZ, R225 ;  /* 0x000000ffffe07224 */ /* 0x000fe200078e00e1 */
[--C-:B------:R-:W-:Y:S01]  /*d2f0*/  HSET2.LE.AND R81, R81, R139.reuse, PT ;  /* 0x0000008b51517233 */ /* 0x100fe20003803000 */
[----:B------:R-:W-:Y:S01]  /*d300*/  IMAD.MOV.U32 R225, RZ, RZ, R222 ;  /* 0x000000ffffe17224 */ /* 0x000fe200078e00de */
[--C-:B------:R-:W-:Y:S01]  /*d310*/  HSET2.LE.AND R82, R82, R139.reuse, PT ;  /* 0x0000008b52527233 */ /* 0x100fe20003803000 */
[----:B------:R4:W5:Y:S01]  /*d320*/  LDL.LU R222, [R1+0x7c] ;  /* 0x00007c0001de7983 */ /* 0x0009620000300800 */
[----:B------:R-:W-:Y:S01]  /*d330*/  IMAD.MOV.U32 R238, RZ, RZ, R119 ;  /* 0x000000ffffee7224 */ /* 0x000fe200078e0077 */
[--C-:B------:R-:W-:Y:S01]  /*d340*/  HSET2.LE.AND R85, R85, R139.reuse, PT ;  /* 0x0000008b55557233 */ /* 0x100fe20003803000 */
[----:B------:R-:W-:Y:S01]  /*d350*/  IMAD.MOV.U32 R119, RZ, RZ, R117 ;  /* 0x000000ffff777224 */ /* 0x000fe200078e0075 */
[-C--:B-1----:R-:W-:Y:S01]  /*d360*/  HMMA.16816.F32.BF16 R20, R40, R36.reuse, R20 ;  /* 0x000000242814723c */ /* 0x082fe20000041814 */
[----:B------:R4:W5:Y:S02]  /*d370*/  LDL.LU R216, [R1+0x78] ;  /* 0x0000780001d87983 */ /* 0x0009640000300800 */
[----:B------:R-:W-:Y:S01]  /*d380*/  IMAD.MOV.U32 R117, RZ, RZ, R190 ;  /* 0x000000ffff757224 */ /* 0x000fe200078e00be */
[--C-:B------:R-:W-:Y:S01]  /*d390*/  HSET2.LE.AND R83, R83, R139.reuse, PT ;  /* 0x0000008b53537233 */ /* 0x100fe20003803000 */
[----:B------:R4:W5:Y:S01]  /*d3a0*/  LDL.LU R215, [R1+0x74] ;  /* 0x0000740001d77983 */ /* 0x0009620000300800 */
[C---:B------:R-:W-:Y:S03]  /*d3b0*/  HMMA.16816.F32.BF16 R24, R48.reuse, R36, R24 ;  /* 0x000000243018723c */ /* 0x040fe60000041818 */
[----:B------:R4:W5:Y:S02]  /*d3c0*/  LDL.LU R214, [R1+0x70] ;  /* 0x0000700001d67983 */ /* 0x0009640000300800 */
[----:B------:R-:W-:Y:S01]  /*d3d0*/  IMAD.MOV.U32 R190, RZ, RZ, R191 ;  /* 0x000000ffffbe7224 */ /* 0x000fe200078e00bf */
[-C--:B------:R-:W-:Y:S01]  /*d3e0*/  HMMA.16816.F32.BF16 R28, R48, R38.reuse, R28 ;  /* 0x00000026301c723c */ /* 0x080fe2000004181c */
[----:B------:R-:W1:Y:S04]  /*d3f0*/  LDSM.16.MT88.4 R48, [R205+0x5000] ;  /* 0x00500000cd30783b */ /* 0x000e680000004200 */
[----:B------:R-:W-:Y:S01]  /*d400*/  F2FP.BF16.F32.PACK_AB R36, R134, R132 ;  /* 0x000000848624723e */ /* 0x000fe200000010ff */
[----:B------:R-:W-:Y:S03]  /*d410*/  HMMA.16816.F32.BF16 R32, R40, R38, R32 ;  /* 0x000000262820723c */ /* 0x000fe60000041820 */
[----:B------:R-:W4:Y:S02]  /*d420*/  LDSM.16.MT88.4 R40, [R204+0x5400] ;  /* 0x00540000cc28783b */ /* 0x000f240000004200 */
[----:B------:R-:W-:Y:S01]  /*d430*/  LOP3.LUT R36, R65, R36, RZ, 0xc0, !PT ;  /* 0x0000002441247212 */ /* 0x000fe200078ec0ff */
[-C--:B------:R-:W-:Y:S05]  /*d440*/  HMMA.16816.F32.BF16 R4, R44, R52.reuse, R4 ;  /* 0x000000342c04723c */ /* 0x080fea0000041804 */
[----:B------:R1:W5:Y:S01]  /*d450*/  LDL.LU R213, [R1+0x6c] ;  /* 0x00006c0001d57983 */ /* 0x0003620000300800 */
[C---:B------:R-:W-:Y:S05]  /*d460*/  HMMA.16816.F32.BF16 R8, R56.reuse, R52, R8 ;  /* 0x000000343808723c */ /* 0x040fea0000041808 */
[----:B------:R-:W-:Y:S01]  /*d470*/  F2FP.BF16.F32.PACK_AB R38, R153, R154 ;  /* 0x0000009a9926723e */ /* 0x000fe200000010ff */
[-C--:B------:R-:W-:Y:S05]  /*d480*/  HMMA.16816.F32.BF16 R12, R56, R54.reuse, R12 ;  /* 0x00000036380c723c */ /* 0x080fea000004180c */
[----:B------:R-:W-:Y:S01]  /*d490*/  LOP3.LUT R38, R63, R38, RZ, 0xc0, !PT ;  /* 0x000000263f267212 */ /* 0x000fe200078ec0ff */
[C---:B------:R-:W-:Y:S01]  /*d4a0*/  HMMA.16816.F32.BF16 R16, R44.reuse, R54, R16 ;  /* 0x000000362c10723c */ /* 0x040fe20000041810 */
[----:B------:R-:W4:Y:S04]  /*d4b0*/  LDSM.16.MT88.4 R52, [R205+0x5400] ;  /* 0x00540000cd34783b */ /* 0x000f280000004200 */
[----:B------:R-:W-:Y:S01]  /*d4c0*/  F2FP.BF16.F32.PACK_AB R39, R156, R152 ;  /* 0x000000989c27723e */ /* 0x000fe200000010ff */
[----:B------:R-:W-:Y:S01]  /*d4d0*/  IMAD.MOV.U32 R191, RZ, RZ, R188 ;  /* 0x000000ffffbf7224 */ /* 0x000fe200078e00bc */
[----:B------:R-:W-:Y:S01]  /*d4e0*/  F2FP.BF16.F32.PACK_AB R37, R99, R98 ;  /* 0x000000626325723e */ /* 0x000fe200000010ff */
[----:B------:R-:W-:Y:S01]  /*d4f0*/  IMAD.MOV.U32 R188, RZ, RZ, R226 ;  /* 0x000000ffffbc7224 */ /* 0x000fe200078e00e2 */
[-C--:B-1----:R-:W-:Y:S03]  /*d500*/  HMMA.16816.F32.BF16 R20, R44, R48.reuse, R20 ;  /* 0x000000302c14723c */ /* 0x082fe60000041814 */
[----:B------:R-:W-:Y:S01]  /*d510*/  LOP3.LUT R39, R64, R39, RZ, 0xc0, !PT ;  /* 0x0000002740277212 */ /* 0x000fe200078ec0ff */
[----:B------:R-:W-:Y:S01]  /*d520*/  IMAD.MOV.U32 R226, RZ, RZ, R227 ;  /* 0x000000ffffe27224 */ /* 0x000fe200078e00e3 */
[----:B------:R-:W-:Y:S01]  /*d530*/  LOP3.LUT R37, R66, R37, RZ, 0xc0, !PT ;  /* 0x0000002542257212 */ /* 0x000fe200078ec0ff */
[C---:B------:R-:W-:Y:S05]  /*d540*/  HMMA.16816.F32.BF16 R24, R56.reuse, R48, R24 ;  /* 0x000000303818723c */ /* 0x040fea0000041818 */
[----:B------:R-:W-:Y:S01]  /*d550*/  F2FP.BF16.F32.PACK_AB R63, R95, R94 ;  /* 0x0000005e5f3f723e */ /* 0x000fe200000010ff */
[-C--:B------:R-:W-:Y:S05]  /*d560*/  HMMA.16816.F32.BF16 R28, R56, R50.reuse, R28 ;  /* 0x00000032381c723c */ /* 0x080fea000004181c */
[----:B------:R-:W-:Y:S01]  /*d570*/  LOP3.LUT R63, R70, R63, RZ, 0xc0, !PT ;  /* 0x0000003f463f7212 */ /* 0x000fe200078ec0ff */
[----:B------:R-:W-:Y:S05]  /*d580*/  HMMA.16816.F32.BF16 R32, R44, R50, R32 ;  /* 0x000000322c20723c */ /* 0x000fea0000041820 */
[----:B--2---:R-:W-:Y:S01]  /*d590*/  FADD.FTZ R70, R210, R3 ;  /* 0x00000003d2467221 */ /* 0x004fe20000010000 */
[-C--:B----4-:R-:W-:Y:S05]  /*d5a0*/  HMMA.16816.F32.BF16 R4, R36, R40.reuse, R4 ;  /* 0x000000282404723c */ /* 0x090fea0000041804 */
[----:B------:R-:W-:Y:S01]  /*d5b0*/  FADD.FTZ R3, R208, R0 ;  /* 0x00000000d0037221 */ /* 0x000fe20000010000 */
[C---:B------:R-:W-:Y:S05]  /*d5c0*/  HMMA.16816.F32.BF16 R8, R60.reuse, R40, R8 ;  /* 0x000000283c08723c */ /* 0x040fea0000041808 */
[----:B------:R-:W-:Y:S01]  /*d5d0*/  FADD.FTZ R2, R248, R70 ;  /* 0x00000046f8027221 */ /* 0x000fe20000010000 */
[-C--:B------:R-:W-:Y:S05]  /*d5e0*/  HMMA.16816.F32.BF16 R12, R60, R42.reuse, R12 ;  /* 0x0000002a3c0c723c */ /* 0x080fea000004180c */
[----:B------:R-:W-:Y:S01]  /*d5f0*/  FADD.FTZ R44, R117, R2 ;  /* 0x00000002752c7221 */ /* 0x000fe20000010000 */
[C---:B------:R-:W-:Y:S05]  /*d600*/  HMMA.16816.F32.BF16 R16, R36.reuse, R42, R16 ;  /* 0x0000002a2410723c */ /* 0x040fea0000041810 */
[----:B------:R-:W-:Y:S01]  /*d610*/  IMAD.MOV.U32 R227, RZ, RZ, R228 ;  /* 0x000000ffffe37224 */ /* 0x000fe200078e00e4 */
[-C--:B------:R-:W-:Y:S05]  /*d620*/  HMMA.16816.F32.BF16 R20, R36, R52.reuse, R20 ;  /* 0x000000342414723c */ /* 0x080fea0000041814 */
[----:B------:R-:W-:Y:S01]  /*d630*/  IMAD.MOV.U32 R117, RZ, RZ, R190 ;  /* 0x000000ffff757224 */ /* 0x000fe200078e00be */
[C---:B------:R-:W-:Y:S05]  /*d640*/  HMMA.16816.F32.BF16 R24, R60.reuse, R52, R24 ;  /* 0x000000343c18723c */ /* 0x040fea0000041818 */
[----:B------:R-:W-:Y:S01]  /*d650*/  IMAD.MOV.U32 R228, RZ, RZ, R230 ;  /* 0x000000ffffe47224 */ /* 0x000fe200078e00e6 */
[-C--:B------:R-:W-:Y:S05]  /*d660*/  HMMA.16816.F32.BF16 R28, R60, R54.reuse, R28 ;  /* 0x000000363c1c723c */ /* 0x080fea000004181c */
[----:B------:R-:W-:Y:S01]  /*d670*/  IMAD.MOV.U32 R230, RZ, RZ, R203 ;  /* 0x000000ffffe67224 */ /* 0x000fe200078e00cb */
[----:B------:R-:W-:Y:S05]  /*d680*/  HMMA.16816.F32.BF16 R32, R36, R54, R32 ;  /* 0x000000362420723c */ /* 0x000fea0000041820 */
[----:B------:R-:W-:Y:S02]  /*d690*/  IMAD.MOV.U32 R203, RZ, RZ, R167 ;  /* 0x000000ffffcb7224 */ /* 0x000fe400078e00a7 */
[----:B------:R-:W-:Y:S01]  /*d6a0*/  FADD.FTZ R56, R249, R69 ;  /* 0x00000045f9387221 */ /* 0x000fe20000010000 */
[----:B------:R-:W-:Y:S03]  /*d6b0*/  IMAD.MOV.U32 R167, RZ, RZ, R212 ;  /* 0x000000ffffa77224 */ /* 0x000fe600078e00d4 */
[----:B------:R-:W-:Y:S01]  /*d6c0*/  FADD.FTZ R57, R125, R3 ;  /* 0x000000037d397221 */ /* 0x000fe20000010000 */
[----:B------:R1:W5:Y:S01]  /*d6d0*/  LDL.LU R212, [R1+0x68] ;  /* 0x0000680001d47983 */ /* 0x0003620000300800 */
[----:B------:R-:W-:Y:S02]  /*d6e0*/  IMAD.MOV.U32 R190, RZ, RZ, R191 ;  /* 0x000000ffffbe7224 */ /* 0x000fe400078e00bf */
[----:B------:R-:W-:Y:S01]  /*d6f0*/  FADD.FTZ R2, R117, R56 ;  /* 0x0000003875027221 */ /* 0x000fe20000010000 */
[----:B------:R1:W5:Y:S01]  /*d700*/  LDL.LU R211, [R1+0x64] ;  /* 0x0000640001d37983 */ /* 0x0003620000300800 */
[----:B------:R-:W-:Y:S01]  /*d710*/  IMAD.MOV.U32 R191, RZ, RZ, R188 ;  /* 0x000000ffffbf7224 */ /* 0x000fe200078e00bc */
[----:B------:R-:W-:Y:S01]  /*d720*/  F2FP.BF16.F32.PACK_AB R66, R113, R112 ;  /* 0x000000707142723e */ /* 0x000fe200000010ff */
[----:B------:R-:W-:Y:S01]  /*d730*/  IMAD.MOV.U32 R188, RZ, RZ, R226 ;  /* 0x000000ffffbc7224 */ /* 0x000fe200078e00e2 */
[----:B------:R1:W5:Y:S01]  /*d740*/  LDL.LU R210, [R1+0x60] ;  /* 0x0000600001d27983 */ /* 0x0003620000300800 */
[----:B------:R-:W-:Y:S01]  /*d750*/  F2FP.BF16.F32.PACK_AB R64, R101, R100 ;  /* 0x000000646540723e */ /* 0x000fe200000010ff */
[----:B------:R-:W-:Y:S01]  /*d760*/  FADD.FTZ R0, R238, R68 ;  /* 0x00000044ee007221 */ /* 0x000fe20000010000 */
[----:B------:R-:W-:Y:S01]  /*d770*/  IMAD.MOV.U32 R226, RZ, RZ, R227 ;  /* 0x000000ffffe27224 */ /* 0x000fe200078e00e3 */
[----:B------:R1:W5:Y:S01]  /*d780*/  LDL.LU R209, [R1+0x5c] ;  /* 0x00005c0001d17983 */ /* 0x0003620000300800 */
[----:B------:R-:W-:Y:S01]  /*d790*/  FADD.FTZ R40, R188, R44 ;  /* 0x0000002cbc287221 */ /* 0x000fe20000010000 */
[----:B------:R-:W-:Y:S01]  /*d7a0*/  LOP3.LUT R66, R71, R66, RZ, 0xc0, !PT ;  /* 0x0000004247427212 */ /* 0x000fe200078ec0ff */
[----:B------:R-:W-:Y:S01]  /*d7b0*/  FADD.FTZ R3, R119, R0 ;  /* 0x0000000077037221 */ /* 0x000fe20000010000 */
[----:B------:R-:W-:Y:S01]  /*d7c0*/  IMAD.MOV.U32 R227, RZ, RZ, R228 ;  /* 0x000000ffffe37224 */ /* 0x000fe200078e00e4 */
[----:B------:R-:W2:Y:S01]  /*d7d0*/  LDSM.16.MT88.4 R44, [R204+0x5800] ;  /* 0x00580000cc2c783b */ /* 0x000ea20000004200 */
[----:B------:R-:W-:Y:S01]  /*d7e0*/  IMAD.MOV.U32 R228, RZ, RZ, R230 ;  /* 0x000000ffffe47224 */ /* 0x000fe200078e00e6 */
[----:B------:R-:W-:Y:S01]  /*d7f0*/  LOP3.LUT R64, R73, R64, RZ, 0xc0, !PT ;  /* 0x0000004049407212 */ /* 0x000fe200078ec0ff */
[----:B------:R-:W-:Y:S02]  /*d800*/  IMAD.MOV.U32 R230, RZ, RZ, R203 ;  /* 0x000000ffffe67224 */ /* 0x000fe400078e00cb */
[----:B------:R-:W-:Y:S01]  /*d810*/  FADD.FTZ R0, R190, R57 ;  /* 0x00000039be007221 */ /* 0x000fe20000010000 */
[----:B------:R-:W-:Y:S01]  /*d820*/  IMAD.MOV.U32 R203, RZ, RZ, R220 ;  /* 0x000000ffffcb7224 */ /* 0x000fe200078e00dc */
[----:B------:R-:W-:Y:S01]  /*d830*/  F2FP.BF16.F32.PACK_AB R65, R103, R102 ;  /* 0x000000666741723e */ /* 0x000fe200000010ff */
[----:B------:R-:W-:Y:S01]  /*d840*/  IMAD.MOV.U32 R220, RZ, RZ, R221 ;  /* 0x000000ffffdc7224 */ /* 0x000fe200078e00dd */
[----:B------:R1:W5:Y:S01]  /*d850*/  LDL.LU R208, [R1+0x58] ;  /* 0x0000580001d07983 */ /* 0x0003620000300800 */
[----:B------:R-:W-:Y:S01]  /*d860*/  IMAD.MOV.U32 R221, RZ, RZ, R224 ;  /* 0x000000ffffdd7224 */ /* 0x000fe200078e00e0 */
[----:B------:R-:W-:Y:S01]  /*d870*/  LOP3.LUT R65, R74, R65, RZ, 0xc0, !PT ;  /* 0x000000414a417212 */ /* 0x000fe200078ec0ff */
[----:B------:R-:W-:Y:S01]  /*d880*/  IMAD.MOV.U32 R224, RZ, RZ, R170 ;  /* 0x000000ffffe07224 */ /* 0x000fe200078e00aa */
[----:B------:R-:W-:Y:S01]  /*d890*/  F2FP.BF16.F32.PACK_AB R48, R105, R104 ;  /* 0x000000686930723e */ /* 0x000fe200000010ff */
[----:B------:R-:W-:Y:S01]  /*d8a0*/  FADD.FTZ R40, R221, R40 ;  /* 0x00000028dd287221 */ /* 0x000fe20000010000 */
[----:B------:R-:W-:Y:S01]  /*d8b0*/  IMAD.MOV.U32 R221, RZ, RZ, R168 ;  /* 0x000000ffffdd7224 */ /* 0x000fe200078e00a8 */
[----:B------:R-:W-:Y:S01]  /*d8c0*/  F2FP.BF16.F32.PACK_AB R49, R107, R106 ;  /* 0x0000006a6b31723e */ /* 0x000fe200000010ff */
[----:B------:R-:W-:Y:S01]  /*d8d0*/  FADD.FTZ R3, R191, R3 ;  /* 0x00000003bf037221 */ /* 0x000fe20000010000 */
[----:B------:R-:W-:Y:S01]  /*d8e0*/  FADD.FTZ R58, R167, R40 ;  /* 0x00000028a73a7221 */ /* 0x000fe20000010000 */
[----:B------:R-:W-:Y:S01]  /*d8f0*/  LOP3.LUT R48, R75, R48, RZ, 0xc0, !PT ;  /* 0x000000304b307212 */ /* 0x000fe200078ec0ff */
[----:B------:R-:W4:Y:S01]  /*d900*/  LDSM.16.MT88.4 R40, [R205+0x5800] ;  /* 0x00580000cd28783b */ /* 0x000f220000004200 */
[----:B------:R-:W-:Y:S01]  /*d910*/  LOP3.LUT R49, R76, R49, RZ, 0xc0, !PT ;  /* 0x000000314c317212 */ /* 0x000fe200078ec0ff */
[----:B------:R-:W-:Y:S01]  /*d920*/  FADD.FTZ R3, R220, R3 ;  /* 0x00000003dc037221 */ /* 0x000fe20000010000 */
[----:B------:R-:W-:Y:S01]  /*d930*/  IMAD.MOV.U32 R220, RZ, RZ, R169 ;  /* 0x000000ffffdc7224 */ /* 0x000fe200078e00a9 */
[----:B------:R-:W-:Y:S01]  /*d940*/  F2FP.BF16.F32.PACK_AB R50, R109, R108 ;  /* 0x0000006c6d32723e */ /* 0x000fe200000010ff */
[----:B------:R-:W-:Y:S01]  /*d950*/  FADD.FTZ R2, R227, R2 ;  /* 0x00000002e3027221 */ /* 0x000fe20000010000 */
[----:B------:R-:W-:Y:S01]  /*d960*/  F2FP.BF16.F32.PACK_AB R51, R111, R110 ;  /* 0x0000006e6f33723e */ /* 0x000fe200000010ff */
[----:B------:R-:W-:Y:S01]  /*d970*/  IMAD.MOV.U32 R227, RZ, RZ, R228 ;  /* 0x000000ffffe37224 */ /* 0x000fe200078e00e4 */
[----:B------:R-:W-:Y:S01]  /*d980*/  LOP3.LUT R50, R77, R50, RZ, 0xc0, !PT ;  /* 0x000000324d327212 */ /* 0x000fe200078ec0ff */
[----:B------:R-:W-:Y:S01]  /*d990*/  IMAD.MOV.U32 R228, RZ, RZ, R230 ;  /* 0x000000ffffe47224 */ /* 0x000fe200078e00e6 */
[----:B------:R-:W-:Y:S01]  /*d9a0*/  LOP3.LUT R51, R78, R51, RZ, 0xc0, !PT ;  /* 0x000000334e337212 */ /* 0x000fe200078ec0ff */
[----:B------:R-:W-:Y:S01]  /*d9b0*/  FADD.FTZ R2, R226, R2 ;  /* 0x00000002e2027221 */ /* 0x000fe20000010000 */
[----:B------:R-:W-:Y:S02]  /*d9c0*/  IMAD.MOV.U32 R230, RZ, RZ, R223 ;  /* 0x000000ffffe67224 */ /* 0x000fe400078e00df */
[----:B------:R-:W-:Y:S01]  /*d9d0*/  FADD.FTZ R3, R228, R3 ;  /* 0x00000003e4037221 */ /* 0x000fe20000010000 */
[----:B------:R-:W-:Y:S02]  /*d9e0*/  IMAD.MOV.U32 R223, RZ, RZ, R164 ;  /* 0x000000ffffdf7224 */ /* 0x000fe400078e00a4 */
[----:B------:R-:W-:Y:S01]  /*d9f0*/  FADD.FTZ R57, R166, R2 ;  /* 0x00000002a6397221 */ /* 0x000fe20000010000 */
[----:B------:R-:W-:Y:S01]  /*da00*/  FADD.FTZ R0, R203, R0 ;  /* 0x00000000cb007221 */ /* 0x000fe20000010000 */
[----:B------:R-:W-:Y:S01]  /*da10*/  IMAD.MOV.U32 R203, RZ, RZ, R171 ;  /* 0x000000ffffcb7224 */ /* 0x000fe200078e00ab */
[----:B------:R-:W-:Y:S02]  /*da20*/  F2FP.BF16.F32.PACK_AB R170, R129, R128 ;  /* 0x0000008081aa723e */ /* 0x000fe400000010ff */
[----:B------:R-:W-:Y:S01]  /*da30*/  FADD.FTZ R0, R227, R0 ;  /* 0x00000000e3007221 */ /* 0x000fe20000010000 */
[-C--:B--2---:R-:W-:Y:S05]  /*da40*/  HMMA.16816.F32.BF16 R4, R64, R44.reuse, R4 ;  /* 0x0000002c4004723c */ /* 0x084fea0000041804 */
        /* <DEDUP_REMOVED lines=16> */
[----:B------:R1:W5:Y:S01]  /*db50*/  LDL.LU R207, [R1+0x54] ;  /* 0x0000540001cf7983 */ /* 0x0003620000300800 */
[----:B------:R-:W-:Y:S01]  /*db60*/  FADD.FTZ R36, R148, R36 ;  /* 0x0000002494247221 */ /* 0x000fe20000010000 */
[----:B------:R-:W-:Y:S01]  /*db70*/  FADD.FTZ R37, R252, R37 ;  /* 0x00000025fc257221 */ /* 0x000fe20000010000 */
[-C--:B----4-:R-:W-:Y:S01]  /*db80*/  HMMA.16816.F32.BF16 R20, R64, R40.reuse, R20 ;  /* 0x000000284014723c */ /* 0x090fe20000041814 */
[----:B------:R1:W5:Y:S02]  /*db90*/  LDL.LU R206, [R1+0x50] ;  /* 0x0000500001ce7983 */ /* 0x0003640000300800 */
[----:B------:R-:W-:Y:S01]  /*dba0*/  FADD.FTZ R36, R176, R36 ;  /* 0x00000024b0247221 */ /* 0x000fe20000010000 */
[----:B------:R-:W-:Y:S01]  /*dbb0*/  FADD.FTZ R3, R145, R0 ;  /* 0x0000000091037221 */ /* 0x000fe20000010000 */
[----:B------:R-:W2:Y:S01]  /*dbc0*/  LDSM.16.MT88.4 R148, [R204+0x5c00] ;  /* 0x005c0000cc94783b */ /* 0x000ea20000004200 */
[----:B------:R-:W-:Y:S01]  /*dbd0*/  FADD.FTZ R0, R146, R2 ;  /* 0x0000000292007221 */ /* 0x000fe20000010000 */
[----:B------:R-:W-:Y:S01]  /*dbe0*/  FADD.FTZ R2, R147, R37 ;  /* 0x0000002593027221 */ /* 0x000fe20000010000 */
[----:B------:R-:W-:Y:S01]  /*dbf0*/  FADD.FTZ R37, R180, R36 ;  /* 0x00000024b4257221 */ /* 0x000fe20000010000 */
[C---:B------:R-:W-:Y:S04]  /*dc00*/  HMMA.16816.F32.BF16 R24, R48.reuse, R40, R24 ;  /* 0x000000283018723c */ /* 0x040fe80000041818 */
[----:B------:R-:W-:Y:S01]  /*dc10*/  FADD.FTZ R3, R173, R3 ;  /* 0x00000003ad037221 */ /* 0x000fe20000010000 */
[----:B------:R-:W-:Y:S01]  /*dc20*/  FADD.FTZ R0, R174, R0 ;  /* 0x00000000ae007221 */ /* 0x000fe20000010000 */
[----:B------:R-:W-:Y:S01]  /*dc30*/  FADD.FTZ R2, R158, R2 ;  /* 0x000000029e027221 */ /* 0x000fe20000010000 */
[-C--:B------:R-:W-:Y:S04]  /*dc40*/  HMMA.16816.F32.BF16 R28, R48, R42.reuse, R28 ;  /* 0x0000002a301c723c */ /* 0x080fe8000004181c */
        /* <DEDUP_REMOVED lines=10> */
[----:B------:R-:W-:Y:S02]  /*dcf0*/  FADD.FTZ R44, R141, R36 ;  /* 0x000000248d2c7221 */ /* 0x000fe40000010000 */
[----:B------:R-:W4:Y:S01]  /*dd00*/  LDSM.16.MT88.4 R36, [R205+0x5c00] ;  /* 0x005c0000cd24783b */ /* 0x000f220000004200 */
[----:B------:R-:W-:Y:S01]  /*dd10*/  FADD.FTZ R3, R133, R3 ;  /* 0x0000000385037221 */ /* 0x000fe20000010000 */
[----:B------:R-:W-:Y:S02]  /*dd20*/  IMAD.MOV.U32 R133, RZ, RZ, R136 ;  /* 0x000000ffff857224 */ /* 0x000fe400078e0088 */
[----:B------:R-:W-:Y:S01]  /*dd30*/  FADD.FTZ R45, R162, R0 ;  /* 0x00000000a22d7221 */ /* 0x000fe20000010000 */
[----:B------:R-:W-:Y:S01]  /*dd40*/  FADD.FTZ R0, R172, R2 ;  /* 0x00000002ac007221 */ /* 0x000fe20000010000 */
[----:B------:R-:W-:Y:S01]  /*dd50*/  F2FP.BF16.F32.PACK_AB R171, R131, R130 ;  /* 0x0000008283ab723e */ /* 0x000fe200000010ff */
[----:B------:R-:W-:Y:S01]  /*dd60*/  FADD.FTZ R2, R142, R44 ;  /* 0x0000002c8e027221 */ /* 0x000fe20000010000 */
[----:B------:R-:W-:Y:S01]  /*dd70*/  F2FP.BF16.F32.PACK_AB R168, R186, R116 ;  /* 0x00000074baa8723e */ /* 0x000fe200000010ff */
[----:B------:R-:W-:Y:S01]  /*dd80*/  FADD.FTZ R3, R140, R3 ;  /* 0x000000038c037221 */ /* 0x000fe20000010000 */
[----:B------:R-:W-:Y:S01]  /*dd90*/  F2FP.BF16.F32.PACK_AB R169, R185, R118 ;  /* 0x00000076b9a9723e */ /* 0x000fe200000010ff */
        /* <DEDUP_REMOVED lines=9> */
[----:B------:R-:W-:Y:S01]  /*de30*/  HSET2.LE.AND R86, R86, R139, PT ;  /* 0x0000008b56567233 */ /* 0x000fe20003803000 */
[----:B------:R-:W-:Y:S01]  /*de40*/  FADD.FTZ R41, R246, R41 ;  /* 0x00000029f6297221 */ /* 0x000fe20000010000 */
[----:B------:R-:W-:Y:S01]  /*de50*/  FADD.FTZ R0, R159, R2 ;  /* 0x000000029f007221 */ /* 0x000fe20000010000 */
[----:B------:R-:W-:Y:S01]  /*de60*/  F2FP.BF16.F32.PACK_AB R164, R121, R120 ;  /* 0x0000007879a4723e */ /* 0x000fe200000010ff */
[----:B------:R-:W-:Y:S01]  /*de70*/  FADD.FTZ R2, R144, R3 ;  /* 0x0000000390027221 */ /* 0x000fe20000010000 */
[----:B------:R-:W-:Y:S01]  /*de80*/  F2FP.BF16.F32.PACK_AB R165, R123, R122 ;  /* 0x0000007a7ba5723e */ /* 0x000fe200000010ff */
[-C--:B--2---:R-:W-:Y:S05]  /*de90*/  HMMA.16816.F32.BF16 R144, R168, R148.reuse, R4 ;  /* 0x00000094a890723c */ /* 0x084fea0000041804 */
[----:B------:R-:W-:Y:S01]  /*dea0*/  F2FP.BF16.F32.PACK_AB R166, R184, R124 ;  /* 0x0000007cb8a6723e */ /* 0x000fe200000010ff */
[----:B------:R-:W-:Y:S01]  /*deb0*/  FADD.FTZ R41, R132, R41 ;  /* 0x0000002984297221 */ /* 0x000fe20000010000 */
[----:B------:R-:W-:Y:S01]  /*dec0*/  F2FP.BF16.F32.PACK_AB R167, R187, R126 ;  /* 0x0000007ebba7723e */ /* 0x000fe200000010ff */
[----:B------:R-:W-:Y:S03]  /*ded0*/  FADD.FTZ R3, R96, R0 ;  /* 0x0000000060037221 */ /* 0x000fe60000010000 */
        /* <DEDUP_REMOVED lines=20> */
[C---:B------:R-:W-:Y:S05]  /*e020*/  HMMA.16816.F32.BF16 R148, R168.reuse, R150, R16 ;  /* 0x00000096a894723c */ /* 0x040fea0000041810 */
[----:B------:R-:W-:Y:S01]  /*e030*/  FADD.FTZ R5, R100, R5 ;  /* 0x0000000564057221 */ /* 0x000fe20000010000 */
[-C--:B----4-:R-:W-:Y:S05]  /*e040*/  HMMA.16816.F32.BF16 R160, R168, R36.reuse, R20 ;  /* 0x00000024a8a0723c */ /* 0x090fea0000041814 */
        /* <DEDUP_REMOVED lines=25> */
[----:B------:R-:W-:Y:S02]  /*e1e0*/  IMAD.MOV.U32 R134, RZ, RZ, R135 ;  /* 0x000000ffff867224 */ /* 0x000fe400078e0087 */
[----:B------:R-:W-:Y:S01]  /*e1f0*/  FADD.FTZ R0, R123, R3 ;  /* 0x000000037b007221 */ /* 0x000fe20000010000 */
[----:B------:R-:W-:Y:S01]  /*e200*/  FADD.FTZ R4, R128, R4 ;  /* 0x0000000480047221 */ /* 0x000fe20000010000 */
[----:B------:R-:W-:Y:S02]  /*e210*/  IMAD.MOV.U32 R132, RZ, RZ, R137 ;  /* 0x000000ffff847224 */ /* 0x000fe400078e0089 */
[----:B------:R-:W-:Y:S01]  /*e220*/  FADD.FTZ R3, R124, R2 ;  /* 0x000000027c037221 */ /* 0x000fe20000010000 */
[----:B------:R-:W-:Y:S01]  /*e230*/  FADD.FTZ R2, R126, R0 ;  /* 0x000000007e027221 */ /* 0x000fe20000010000 */
[----:B---3--:R-:W-:Y:S02]  /*e240*/  VIADD R0, R217, 0xffffffff ;  /* 0xffffffffd9007836 */ /* 0x008fe40000000000 */
[----:B------:R-:W-:Y:S01]  /*e250*/  FADD.FTZ R5, R130, R5 ;  /* 0x0000000582057221 */ /* 0x000fe20000010000 */
[----:B------:R-:W-:Y:S01]  /*e260*/  FADD.FTZ R250, R184, R3 ;  /* 0x00000003b8fa7221 */ /* 0x000fe20000010000 */
[----:B------:R-:W-:Y:S02]  /*e270*/  IMAD.MOV.U32 R3, RZ, RZ, R138 ;  /* 0x000000ffff037224 */ /* 0x000fe400078e008a */
[----:B------:R-:W-:Y:S01]  /*e280*/  FADD.FTZ R249, R129, R4 ;  /* 0x0000000481f97221 */ /* 0x000fe20000010000 */
[----:B------:R-:W-:Y:S01]  /*e290*/  FADD.FTZ R248, R131, R5 ;  /* 0x0000000583f87221 */ /* 0x000fe20000010000 */
[----:B------:R-:W-:Y:S02]  /*e2a0*/  IMAD.MOV.U32 R217, RZ, RZ, R0 ;  /* 0x000000ffffd97224 */ /* 0x000fe400078e0000 */
[----:B------:R-:W-:Y:S01]  /*e2b0*/  FADD.FTZ R251, R187, R2 ;  /* 0x00000002bbfb7221 */ /* 0x000fe20000010000 */
[----:B-1----:R-:W-:Y:S06]  /*e2c0*/  @P0 BRA `(.L_x_533) ;  /* 0xffffff9800a00947 */ /* 0x002fec000383ffff */
.L_x_532:
[----:B------:R-:W1:Y:S01]  /*e2d0*/  SHFL.BFLY PT, R2, R248, 0x2, 0x1f ;  /* 0x0c401f00f8027f89 */ /* 0x000e6200000e0000 */
[----:B------:R-:W-:Y:S01]  /*e2e0*/  ULDC UR4, c[0x0][0x38c] ;  /* 0x0000e30000047ab9 */ /* 0x000fe20000000800 */
[----:B------:R-:W-:Y:S01]  /*e2f0*/  ULDC.U8 UR6, c[0x0][0x3d9] ;  /* 0x0000f64000067ab9 */ /* 0x000fe20000000000 */
[----:B------:R-:W-:Y:S01]  /*e300*/  UMOV UR5, 0x400 ;  /* 0x0000040000057882 */ /* 0x000fe20000000000 */
[----:B------:R-:W2:Y:S01]  /*e310*/  SHFL.BFLY PT, R3, R249, 0x2, 0x1f ;  /* 0x0c401f00f9037f89 */ /* 0x000ea200000e0000 */
[----:B------:R-:W-:Y:S01]  /*e320*/  ISETP.NE.AND P0, PT, RZ, UR6, PT ;  /* 0x00000006ff007c0c */ /* 0x000fe2000bf05270 */
[----:B------:R-:W-:Y:S01]  /*e330*/  IMAD.MOV.U32 R25, RZ, RZ, 0x7f800000 ;  /* 0x7f800000ff197424 */ /* 0x000fe200078e00ff */
[----:B------:R-:W-:Y:S01]  /*e340*/  BSSY B0, `(.L_x_536) ;  /* 0x00000e9000007945 */ /* 0x000fe20003800000 */
[----:B------:R-:W3:Y:S04]  /*e350*/  SHFL.BFLY PT, R0, R250, 0x2, 0x1f ;  /* 0x0c401f00fa007f89 */ /* 0x000ee800000e0000 */
[----:B------:R-:W4:Y:S01]  /*e360*/  SHFL.BFLY PT, R4, R251, 0x2, 0x1f ;  /* 0x0c401f00fb047f89 */ /* 0x000f2200000e0000 */
[----:B------:R-:W4:Y:S05]  /*e370*/  S2R R29, SR_TID.X ;  /* 0x00000000001d7919 */ /* 0x000f2a0000002100 */
[----:B------:R-:W4:Y:S01]  /*e380*/  @P0 LDC.64 R18, c[0x0][0x2c0] ;  /* 0x0000b000ff120b82 */ /* 0x000f220000000a00 */
[----:B------:R-:W4:Y:S01]  /*e390*/  S2R R27, SR_TID.X ;  /* 0x00000000001b7919 */ /* 0x000f220000002100 */
[----:B-1----:R-:W-:Y:S01]  /*e3a0*/  FADD.FTZ R2, R2, R248 ;  /* 0x000000f802027221 */ /* 0x002fe20000010000 */
[----:B------:R-:W1:Y:S05]  /*e3b0*/  S2R R30, SR_CTAID.Y ;  /* 0x00000000001e7919 */ /* 0x000e6a0000002600 */
[----:B------:R-:W1:Y:S01]  /*e3c0*/  @!P0 LDC R24, c[0x0][0x2e4] ;  /* 0x0000b900ff188b82 */ /* 0x000e620000000800 */
[----:B--2---:R-:W-:Y:S01]  /*e3d0*/  FADD.FTZ R3, R3, R249 ;  /* 0x000000f903037221 */ /* 0x004fe20000010000 */
[----:B------:R-:W2:Y:S01]  /*e3e0*/  SHFL.BFLY PT, R7, R2, 0x1, 0x1f ;  /* 0x0c201f0002077f89 */ /* 0x000ea200000e0000 */
[----:B---3--:R-:W-:-:S03]  /*e3f0*/  FADD.FTZ R0, R0, R250 ;  /* 0x000000fa00007221 */ /* 0x008fc60000010000 */
[----:B------:R-:W3:Y:S01]  /*e400*/  SHFL.BFLY PT, R8, R3, 0x1, 0x1f ;  /* 0x0c201f0003087f89 */ /* 0x000ee200000e0000 */
[----:B----4-:R-:W-:-:S03]  /*e410*/  FADD.FTZ R4, R4, R251 ;  /* 0x000000fb04047221 */ /* 0x010fc60000010000 */
[----:B------:R-:W4:Y:S04]  /*e420*/  SHFL.BFLY PT, R5, R0, 0x1, 0x1f ;  /* 0x0c201f0000057f89 */ /* 0x000f2800000e0000 */
[----:B------:R-:W4:Y:S01]  /*e430*/  SHFL.BFLY PT, R6, R4, 0x1, 0x1f ;  /* 0x0c201f0004067f89 */ /* 0x000f2200000e0000 */
[----:B------:R-:W1:Y:S01]  /*e440*/  S2R R32, SR_CTAID.X ;  /* 0x0000000000207919 */ /* 0x000e620000002500 */
[----:B------:R-:W-:Y:S01]  /*e450*/  SHF.R.S32.HI R15, RZ, 0x1f, R29 ;  /* 0x0000001fff0f7819 */ /* 0x000fe2000001141d */
[----:B------:R-:W1:Y:S03]  /*e460*/  S2R R31, SR_CTAID.Z ;  /* 0x00000000001f7919 */ /* 0x000e660000002700 */
[----:B------:R-:W-:Y:S01]  /*e470*/  LEA.HI R28, R15, R29, RZ, 0x2 ;  /* 0x0000001d0f1c7211 */ /* 0x000fe200078f10ff */
[----:B--2---:R-:W-:Y:S01]  /*e480*/  FADD.FTZ R22, R2, R7 ;  /* 0x0000000702167221 */ /* 0x004fe20000010000 */
[----:B------:R-:W-:-:S02]  /*e490*/  MOV R2, 0x3f800000 ;  /* 0x3f80000000027802 */ /* 0x000fc40000000f00 */
[----:B------:R-:W-:Y:S01]  /*e4a0*/  LEA.HI R15, R15, R29, RZ, 0x5 ;  /* 0x0000001d0f0f7211 */ /* 0x000fe200078f28ff */
[----:B---3--:R-:W-:Y:S01]  /*e4b0*/  FADD.FTZ R21, R3, R8 ;  /* 0x0000000803157221 */ /* 0x008fe20000010000 */
[----:B------:R-:W-:Y:S01]  /*e4c0*/  FSETP.NE.FTZ.AND P5, PT, R22, RZ, PT ;  /* 0x000000ff1600720b */ /* 0x000fe20003fb5000 */
[----:B------:R-:W-:Y:S01]  /*e4d0*/  IMAD.MOV.U32 R3, RZ, RZ, 0x3f800000 ;  /* 0x3f800000ff037424 */ /* 0x000fe200078e00ff */
[----:B------:R-:W-:Y:S01]  /*e4e0*/  SHF.R.S32.HI R15, RZ, 0x5, R15 ;  /* 0x00000005ff0f7819 */ /* 0x000fe2000001140f */
[----:B----4-:R-:W-:Y:S01]  /*e4f0*/  FADD.FTZ R23, R0, R5 ;  /* 0x0000000500177221 */ /* 0x010fe20000010000 */
[----:B------:R-:W-:Y:S02]  /*e500*/  FSETP.NE.FTZ.AND P6, PT, R21, RZ, PT ;  /* 0x000000ff1500720b */ /* 0x000fe40003fd5000 */
[----:B------:R-:W-:Y:S01]  /*e510*/  MOV R0, 0x3f800000 ;  /* 0x3f80000000007802 */ /* 0x000fe20000000f00 */
[----:B------:R-:W-:Y:S01]  /*e520*/  FADD.FTZ R26, R4, R6 ;  /* 0x00000006041a7221 */ /* 0x000fe20000010000 */
[----:B------:R-:W-:Y:S01]  /*e530*/  FSETP.NE.FTZ.AND P4, PT, R23, RZ, PT ;  /* 0x000000ff1700720b */ /* 0x000fe20003f95000 */
[----:B------:R-:W-:Y:S01]  /*e540*/  IMAD.MOV.U32 R4, RZ, RZ, 0x3f800000 ;  /* 0x3f800000ff047424 */ /* 0x000fe200078e00ff */
[----:B------:R-:W-:-:S02]  /*e550*/  LOP3.LUT R6, R28, 0xfffffffc, RZ, 0xc0, !PT ;  /* 0xfffffffc1c067812 */ /* 0x000fc400078ec0ff */
[----:B------:R-:W-:Y:S01]  /*e560*/  FSETP.NE.FTZ.AND P3, PT, R26, RZ, PT ;  /* 0x000000ff1a00720b */ /* 0x000fe20003f75000 */
[----:B------:R-:W2:Y:S01]  /*e570*/  @P5 MUFU.RCP R3, R22 ;  /* 0x0000001600035308 */ /* 0x000ea20000001000 */
[----:B------:R-:W-:Y:S02]  /*e580*/  SHF.R.S32.HI R28, RZ, 0x2, R28 ;  /* 0x00000002ff1c7819 */ /* 0x000fe4000001141c */
[----:B------:R-:W-:Y:S02]  /*e590*/  SHF.R.S32.HI R5, RZ, 0x1f, R27 ;  /* 0x0000001fff057819 */ /* 0x000fe4000001141b */
[----:B------:R-:W-:Y:S02]  /*e5a0*/  IADD3 R29, -R6, R29, RZ ;  /* 0x0000001d061d7210 */ /* 0x000fe40007ffe1ff */
[----:B------:R-:W-:Y:S01]  /*e5b0*/  LEA.HI R5, R5, R27, RZ, 0x5 ;  /* 0x0000001b05057211 */ /* 0x000fe200078f28ff */
[----:B------:R-:W3:Y:S03]  /*e5c0*/  @P6 MUFU.RCP R0, R21 ;  /* 0x0000001500006308 */ /* 0x000ee60000001000 */
[----:B------:R-:W-:-:S05]  /*e5d0*/  LOP3.LUT R5, R5, 0xffffffe0, RZ, 0xc0, !PT ;  /* 0xffffffe005057812 */ /* 0x000fca00078ec0ff */
[----:B------:R-:W4:Y:S01]  /*e5e0*/  @P4 MUFU.RCP R2, R23 ;  /* 0x0000001700024308 */ /* 0x000f220000001000 */
[----:B--2---:R-:W-:Y:S01]  /*e5f0*/  FMUL.FTZ R3, R3, UR4 ;  /* 0x0000000403037c20 */ /* 0x004fe20008410000 */
[----:B------:R-:W-:-:S03]  /*e600*/  IMAD.IADD R27, R27, 0x1, -R5 ;  /* 0x000000011b1b7824 */ /* 0x000fc600078e0a05 */
[C---:B------:R-:W-:Y:S01]  /*e610*/  FMUL.FTZ R146, R3.reuse, R146 ;  /* 0x0000009203927220 */ /* 0x040fe20000410000 */
[C---:B------:R-:W-:Y:S01]  /*e620*/  FMUL.FTZ R20, R3.reuse, R147 ;  /* 0x0000009303147220 */ /* 0x040fe20000410000 */
[C---:B------:R-:W-:Y:S01]  /*e630*/  FMUL.FTZ R150, R3.reuse, R150 ;  /* 0x0000009603967220 */ /* 0x040fe20000410000 */
[----:B------:R-:W2:Y:S01]  /*e640*/  @P3 MUFU.RCP R4, R26 ;  /* 0x0000001a00043308 */ /* 0x000ea20000001000 */
[C---:B------:R-:W-:Y:S01]  /*e650*/  FMUL.FTZ R13, R3.reuse, R151 ;  /* 0x00000097030d7220 */ /* 0x040fe20000410000 */
[C---:B------:R-:W-:Y:S01]  /*e660*/  FMUL.FTZ R162, R3.reuse, R162 ;  /* 0x000000a203a27220 */ /* 0x040fe20000410000 */
[C---:B------:R-:W-:Y:S01]  /*e670*/  FMUL.FTZ R12, R3.reuse, R163 ;  /* 0x000000a3030c7220 */ /* 0x040fe20000410000 */
[C---:B------:R-:W-:Y:S01]  /*e680*/  FMUL.FTZ R170, R3.reuse, R170 ;  /* 0x000000aa03aa7220 */ /* 0x040fe20000410000 */
[----:B------:R-:W-:Y:S01]  /*e690*/  FMUL.FTZ R7, R3, R171 ;  /* 0x000000ab03077220 */ /* 0x000fe20000410000 */
[----:B------:R-:W-:Y:S01]  /*e6a0*/  SHF.R.S32.HI R3, RZ, 0x1f, R28 ;  /* 0x0000001fff037819 */ /* 0x000fe2000001141c */
[----:B---3--:R-:W-:Y:S01]  /*e6b0*/  FMUL.FTZ R0, R0, UR4 ;  /* 0x0000000400007c20 */ /* 0x008fe20008410000 */
[----:B------:R-:W-:Y:S01]  /*e6c0*/  F2FP.BF16.F32.PACK_AB R20, R20, R146 ;  /* 0x000000921414723e */ /* 0x000fe200000010ff */
[----:B----4-:R-:W-:Y:S01]  /*e6d0*/  FMUL.FTZ R2, R2, UR4 ;  /* 0x0000000402027c20 */ /* 0x010fe20008410000 */
[----:B------:R-:W-:Y:S01]  /*e6e0*/  LEA.HI R3, R3, R28, RZ, 0x3 ;  /* 0x0000001c03037211 */ /* 0x000fe200078f18ff */
[C---:B------:R-:W-:Y:S01]  /*e6f0*/  FMUL.FTZ R144, R0.reuse, R144 ;  /* 0x0000009000907220 */ /* 0x040fe20000410000 */
[C---:B------:R-:W-:Y:S01]  /*e700*/  FMUL.FTZ R8, R0.reuse, R145 ;  /* 0x0000009100087220 */ /* 0x040fe20000410000 */
[C---:B------:R-:W-:Y:S01]  /*e710*/  FMUL.FTZ R148, R0.reuse, R148 ;  /* 0x0000009400947220 */ /* 0x040fe20000410000 */
[----:B------:R-:W-:Y:S01]  /*e720*/  LOP3.LUT R3, R3, 0xfffffff8, RZ, 0xc0, !PT ;  /* 0xfffffff803037812 */ /* 0x000fe200078ec0ff */
[C---:B------:R-:W-:Y:S01]  /*e730*/  FMUL.FTZ R14, R0.reuse, R149 ;  /* 0x00000095000e7220 */ /* 0x040fe20000410000 */
[C---:B------:R-:W-:Y:S01]  /*e740*/  FMUL.FTZ R160, R0.reuse, R160 ;  /* 0x000000a000a07220 */ /* 0x040fe20000410000 */
[C---:B------:R-:W-:Y:S01]  /*e750*/  FMUL.FTZ R10, R0.reuse, R161 ;  /* 0x000000a1000a7220 */ /* 0x040fe20000410000 */
[C---:B------:R-:W-:Y:S01]  /*e760*/  FMUL.FTZ R168, R0.reuse, R168 ;  /* 0x000000a800a87220 */ /* 0x040fe20000410000 */
[----:B------:R-:W-:Y:S01]  /*e770*/  FMUL.FTZ R9, R0, R169 ;  /* 0x000000a900097220 */ /* 0x000fe20000410000 */
[----:B------:R-:W-:Y:S01]  /*e780*/  IADD3 R3, R28, -R3, RZ ;  /* 0x800000031c037210 */ /* 0x000fe20007ffe0ff */
[----:B--2---:R-:W-:Y:S01]  /*e790*/  FMUL.FTZ R0, R4, UR4 ;  /* 0x0000000404007c20 */ /* 0x004fe20008410000 */
[----:B------:R-:W2:Y:S01]  /*e7a0*/  S2UR UR4, SR_CgaCtaId ;  /* 0x00000000000479c3 */ /* 0x000ea20000008800 */
        /* <DEDUP_REMOVED lines=8> */
[----:B------:R-:W-:Y:S01]  /*e830*/  LEA.HI R2, R3, R3, RZ, 0x1 ;  /* 0x0000000303027211 */ /* 0x000fe200078f08ff */
        /* <DEDUP_REMOVED lines=10> */
[C---:B------:R-:W-:Y:S01]  /*e8e0*/  LOP3.LUT P2, RZ, R0.reuse, 0x2, RZ, 0xc0, !PT ;  /* 0x0000000200ff7812 */ /* 0x040fe2000784c0ff */
[----:B------:R-:W-:Y:S01]  /*e8f0*/  IMAD.SHL.U32 R4, R0, 0x40, RZ ;  /* 0x0000004000047824 */ /* 0x000fe200078e00ff */
[----:B------:R-:W-:Y:S01]  /*e900*/  IADD3 R3, R3, -R2, RZ ;  /* 0x8000000203037210 */ /* 0x000fe20007ffe0ff */
[----:B------:R-:W-:Y:S01]  /*e910*/  IMAD R2, R15, 0x100, R29 ;  /* 0x000001000f027824 */ /* 0x000fe200078e021d */
[----:B--2---:R-:W-:Y:S01]  /*e920*/  ULEA UR4, UR4, UR5, 0x18 ;  /* 0x0000000504047291 */ /* 0x004fe2000f8ec03f */
[----:B------:R-:W-:Y:S02]  /*e930*/  F2FP.BF16.F32.PACK_AB R8, R8, R144 ;  /* 0x000000900808723e */ /* 0x000fe400000010ff */
[----:B------:R-:W-:Y:S02]  /*e940*/  LOP3.LUT R4, R4, 0xc0, RZ, 0xc0, !PT ;  /* 0x000000c004047812 */ /* 0x000fe400078ec0ff */
[----:B------:R-:W-:-:S02]  /*e950*/  LEA R2, R3, R2, 0x4 ;  /* 0x0000000203027211 */ /* 0x000fc400078e20ff */
[----:B------:R-:W-:Y:S02]  /*e960*/  LEA.HI R3, R4, R4, RZ, 0x1d ;  /* 0x0000000404037211 */ /* 0x000fe400078fe8ff */
[----:B------:R-:W-:Y:S02]  /*e970*/  LOP3.LUT R4, R0, 0x1, RZ, 0xc0, !PT ;  /* 0x0000000100047812 */ /* 0x000fe400078ec0ff */
[----:B------:R-:W-:Y:S01]  /*e980*/  F2FP.BF16.F32.PACK_AB R14, R14, R148 ;  /* 0x000000940e0e723e */ /* 0x000fe200000010ff */
[----:B------:R-:W-:Y:S01]  /*e990*/  IMAD.U32 R0, R2, 0x2, R3 ;  /* 0x0000000202007824 */ /* 0x000fe200078e0003 */
[----:B------:R-:W-:Y:S02]  /*e9a0*/  ISETP.NE.U32.AND P1, PT, R4, 0x1, PT ;  /* 0x000000010400780c */ /* 0x000fe40003f25070 */
[----:B------:R-:W-:Y:S02]  /*e9b0*/  MOV R4, 0xfffffff0 ;  /* 0xfffffff000047802 */ /* 0x000fe40000000f00 */
[----:B------:R-:W-:Y:S01]  /*e9c0*/  LEA R0, R0, UR4, 0x1 ;  /* 0x0000000400007c11 */ /* 0x000fe2000f8e08ff */
[----:B------:R-:W-:Y:S01]  /*e9d0*/  ULDC.U8 UR4, c[0x0][0x3d8] ;  /* 0x0000f60000047ab9 */ /* 0x000fe20000000000 */
[----:B------:R-:W-:-:S02]  /*e9e0*/  SEL R4, R4, 0x10, !P1 ;  /* 0x0000001004047807 */ /* 0x000fc40004800000 */
        /* <DEDUP_REMOVED lines=8> */
[----:B------:R-:W-:Y:S02]  /*ea70*/  F2FP.BF16.F32.PACK_AB R141, R141, R140 ;  /* 0x0000008c8d8d723e */ /* 0x000fe400000010ff */
[----:B------:R-:W-:Y:S01]  /*ea80*/  F2FP.BF16.F32.PACK_AB R142, R143, R142 ;  /* 0x0000008e8f8e723e */ /* 0x000fe200000010ff */
[----:B------:R3:W-:Y:S01]  /*ea90*/  STS [R3], R14 ;  /* 0x0000000e03007388 */ /* 0x0007e20000000800 */
[----:B------:R-:W-:-:S02]  /*eaa0*/  F2FP.BF16.F32.PACK_AB R11, R11, R152 ;  /* 0x000000980b0b723e */ /* 0x000fc400000010ff */
[----:B------:R-:W-:Y:S01]  /*eab0*/  F2FP.BF16.F32.PACK_AB R154, R155, R154 ;  /* 0x0000009a9b9a723e */ /* 0x000fe200000010ff */
[----:B------:R-:W-:Y:S01]  /*eac0*/  STS [R3+0x200], R13 ;  /* 0x0002000d03007388 */ /* 0x000fe20000000800 */
[----:B------:R-:W-:Y:S02]  /*ead0*/  F2FP.BF16.F32.PACK_AB R12, R12, R162 ;  /* 0x000000a20c0c723e */ /* 0x000fe400000010ff */
[----:B------:R-:W-:Y:S01]  /*eae0*/  F2FP.BF16.F32.PACK_AB R10, R10, R160 ;  /* 0x000000a00a0a723e */ /* 0x000fe200000010ff */
[----:B------:R-:W-:Y:S01]  /*eaf0*/  STS [R0+0x1000], R141 ;  /* 0x0010008d00007388 */ /* 0x000fe20000000800 */
[----:B------:R-:W-:Y:S02]  /*eb00*/  F2FP.BF16.F32.PACK_AB R9, R9, R168 ;  /* 0x000000a80909723e */ /* 0x000fe400000010ff */
[----:B------:R-:W-:Y:S01]  /*eb10*/  F2FP.BF16.F32.PACK_AB R7, R7, R170 ;  /* 0x000000aa0707723e */ /* 0x000fe200000010ff */
[----:B------:R4:W-:Y:S01]  /*eb20*/  STS [R0+0x1200], R142 ;  /* 0x0012008e00007388 */ /* 0x0009e20000000800 */
[----:B------:R-:W-:-:S02]  /*eb30*/  F2FP.BF16.F32.PACK_AB R16, R16, R158 ;  /* 0x0000009e1010723e */ /* 0x000fc400000010ff */
[----:B------:R-:W-:Y:S01]  /*eb40*/  F2FP.BF16.F32.PACK_AB R17, R17, R156 ;  /* 0x0000009c1111723e */ /* 0x000fe200000010ff */
[----:B------:R1:W-:Y:S01]  /*eb50*/  STS [R3+0x1000], R11 ;  /* 0x0010000b03007388 */ /* 0x0003e20000000800 */
[----:B--2---:R-:W-:Y:S01]  /*eb60*/  @P0 IMAD R8, R19, R18, RZ ;  /* 0x0000001213080224 */ /* 0x004fe200078e02ff */
[----:B------:R-:W-:Y:S01]  /*eb70*/  F2FP.BF16.F32.PACK_AB R6, R6, R164 ;  /* 0x000000a40606723e */ /* 0x000fe200000010ff */
[----:B------:R-:W2:Y:S01]  /*eb80*/  @!P0 LDC R19, c[0x0][0x2c4] ;  /* 0x0000b100ff138b82 */ /* 0x000ea20000000800 */
[----:B------:R-:W-:Y:S01]  /*eb90*/  STS [R3+0x1200], R154 ;  /* 0x0012009a03007388 */ /* 0x000fe20000000800 */
[----:B------:R-:W2:Y:S01]  /*eba0*/  @P6 MUFU.LG2 R18, R21 ;  /* 0x0000001500126308 */ /* 0x000ea20000000c00 */
[----:B------:R-:W-:Y:S02]  /*ebb0*/  F2FP.BF16.F32.PACK_AB R5, R5, R166 ;  /* 0x000000a60505723e */ /* 0x000fe400000010ff */
[----:B------:R2:W-:Y:S03]  /*ebc0*/  STS [R2+0x200], R12 ;  /* 0x0002000c02007388 */ /* 0x0005e60000000800 */
[----:B---3--:R-:W3:Y:S01]  /*ebd0*/  @!P0 LDC R14, c[0x0][0x270] ;  /* 0x00009c00ff0e8b82 */ /* 0x008ee20000000800 */
[----:B------:R3:W-:Y:S07]  /*ebe0*/  STS [R2], R10 ;  /* 0x0000000a02007388 */ /* 0x0007ee0000000800 */
[----:B------:R-:W3:Y:S01]  /*ebf0*/  @!P2 LDC R20, c[0x0][0x2c4] ;  /* 0x0000b100ff14ab82 */ /* 0x000ee20000000800 */
[----:B----4-:R-:W-:Y:S01]  /*ec00*/  IADD3 R0, R4, R2, RZ ;  /* 0x0000000204007210 */ /* 0x010fe20007ffe0ff */
[----:B------:R-:W-:-:S04]  /*ec10*/  @P0 IMAD.MOV.U32 R4, RZ, RZ, 0x1 ;  /* 0x00000001ff040424 */ /* 0x000fc800078e00ff */
[----:B------:R4:W-:Y:S02]  /*ec20*/  STS [R0], R9 ;  /* 0x0000000900007388 */ /* 0x0009e40000000800 */
[----:B-1----:R-:W1:Y:S01]  /*ec30*/  @P0 LDC R11, c[0x0][0x2c0] ;  /* 0x0000b000ff0b0b82 */ /* 0x002e620000000800 */
[----:B--2---:R-:W-:Y:S01]  /*ec40*/  @!P0 SEL R8, R19, R24, !P1 ;  /* 0x0000001813088207 */ /* 0x004fe20004800000 */
[----:B------:R2:W-:Y:S01]  /*ec50*/  STS [R0+0x200], R7 ;  /* 0x0002000700007388 */ /* 0x0005e20000000800 */
[----:B------:R-:W-:-:S03]  /*ec60*/  MOV R24, 0x7f800000 ;  /* 0x7f80000000187802 */ /* 0x000fc60000000f00 */
[----:B------:R1:W-:Y:S02]  /*ec70*/  STS [R2+0x1200], R16 ;  /* 0x0012001002007388 */ /* 0x0003e40000000800 */
[----:B------:R-:W1:Y:S01]  /*ec80*/  @P5 LDC R12, c[0x0][0x2e8] ;  /* 0x0000ba00ff0c5b82 */ /* 0x000e620000000800 */
[----:B---3--:R-:W-:Y:S01]  /*ec90*/  @!P0 IMAD R4, R8, R14, RZ ;  /* 0x0000000e08048224 */ /* 0x008fe200078e02ff */
[----:B------:R3:W-:Y:S01]  /*eca0*/  @P3 MUFU.LG2 R10, R26 ;  /* 0x0000001a000a3308 */ /* 0x0007e20000000c00 */
[----:B------:R1:W-:Y:S02]  /*ecb0*/  STS [R2+0x1000], R17 ;  /* 0x0010001102007388 */ /* 0x0003e40000000800 */
[----:B------:R-:W-:Y:S02]  /*ecc0*/  IMAD R4, R30, R4, RZ ;  /* 0x000000041e047224 */ /* 0x000fe400078e02ff */
[----:B------:R1:W-:Y:S01]  /*ecd0*/  STS [R0+0x1000], R6 ;  /* 0x0010000600007388 */ /* 0x0003e20000000800 */
[----:B------:R-:W1:Y:S02]  /*ece0*/  @P6 LDC R13, c[0x0][0x2e8] ;  /* 0x0000ba00ff0d6b82 */ /* 0x000e640000000800 */
[----:B------:R-:W-:Y:S01]  /*ecf0*/  SEL R4, R4, RZ, P2 ;  /* 0x000000ff04047207 */ /* 0x000fe20001000000 */
[----:B------:R1:W-:Y:S04]  /*ed00*/  STS [R0+0x1200], R5 ;  /* 0x0012000500007388 */ /* 0x0003e80000000800 */
[----:B------:R-:W-:Y:S01]  /*ed10*/  IMAD R4, R31, R8, R4 ;  /* 0x000000081f047224 */ /* 0x000fe200078e0204 */
[----:B----4-:R4:W4:Y:S01]  /*ed20*/  @P5 MUFU.LG2 R9, R22 ;  /* 0x0000001600095308 */ /* 0x0109220000000c00 */
[----:B------:R-:W4:Y:S01]  /*ed30*/  @P4 LDC R14, c[0x0][0x2e8] ;  /* 0x0000ba00ff0e4b82 */ /* 0x000f220000000800 */
[----:B------:R-:W-:-:S02]  /*ed40*/  @!P0 MOV R11, 0x1 ;  /* 0x00000001000b8802 */ /* 0x000fc40000000f00 */
[----:B---3--:R-:W-:-:S04]  /*ed50*/  SHF.R.S32.HI R26, RZ, 0x1f, R30 ;  /* 0x0000001fff1a7819 */ /* 0x008fc8000001141e */
[----:B--2---:R-:W2:Y:S01]  /*ed60*/  @P4 MUFU.LG2 R7, R23 ;  /* 0x0000001700074308 */ /* 0x004ea20000000c00 */
[----:B-1----:R-:W1:Y:S01]  /*ed70*/  @P3 LDC R16, c[0x0][0x2e8] ;  /* 0x0000ba00ff103b82 */ /* 0x002e620000000800 */
[----:B------:R-:W-:Y:S01]  /*ed80*/  CS2R R2, SRZ ;  /* 0x0000000000027805 */ /* 0x000fe2000001ff00 */
[----:B------:R-:W-:Y:S01]  /*ed90*/  @P6 FMUL.FTZ R6, R18, 0.69314718246459960938 ;  /* 0x3f31721812066820 */ /* 0x000fe20000410000 */
[----:B----4-:R-:W-:Y:S01]  /*eda0*/  MOV R22, 0x7f800000 ;  /* 0x7f80000000167802 */ /* 0x010fe20000000f00 */
[----:B------:R-:W-:Y:S02]  /*edb0*/  @!P2 IMAD R0, R30, R20, RZ ;  /* 0x000000141e00a224 */ /* 0x000fe400078e02ff */
[----:B------:R-:W-:Y:S01]  /*edc0*/  @P5 FMUL.FTZ R5, R9, 0.69314718246459960938 ;  /* 0x3f31721809055820 */ /* 0x000fe20000410000 */
[----:B------:R-:W-:Y:S01]  /*edd0*/  @P6 FFMA.FTZ R24, R138, R13, R6 ;  /* 0x0000000d8a186223 */ /* 0x000fe20000010006 */
[----:B------:R-:W-:Y:S01]  /*ede0*/  @P3 FMUL.FTZ R6, R10, 0.69314718246459960938 ;  /* 0x3f3172180a063820 */ /* 0x000fe20000410000 */
[--C-:B------:R-:W-:Y:S01]  /*edf0*/  @!P2 IMAD.MOV.U32 R2, RZ, RZ, R0.reuse ;  /* 0x000000ffff02a224 */ /* 0x100fe200078e0000 */
[----:B------:R-:W-:Y:S01]  /*ee00*/  @!P2 SHF.R.S32.HI R3, RZ, 0x1f, R0 ;  /* 0x0000001fff03a819 */ /* 0x000fe20000011400 */
[----:B------:R-:W-:Y:S01]  /*ee10*/  @P5 FFMA.FTZ R25, R137, R12, R5 ;  /* 0x0000000c89195223 */ /* 0x000fe20000010005 */
[----:B------:R-:W-:Y:S01]  /*ee20*/  BAR.SYNC.DEFER_BLOCKING 0x0 ;  /* 0x0000000000007b1d */ /* 0x000fe20000010000 */
[----:B------:R-:W-:Y:S01]  /*ee30*/  LOP3.LUT P2, RZ, R27, 0x3, RZ, 0xc0, !PT ;  /* 0x000000031bff7812 */ /* 0x000fe2000784c0ff */
[----:B------:R-:W-:-:S02]  /*ee40*/  IMAD R5, R32, R11, RZ ;  /* 0x0000000b20057224 */ /* 0x000fc400078e02ff */
[----:B--2---:R-:W-:Y:S01]  /*ee50*/  @P4 FMUL.FTZ R7, R7, 0.69314718246459960938 ;  /* 0x3f31721807074820 */ /* 0x004fe20000410000 */
[----:B------:R-:W-:Y:S01]  /*ee60*/  SHF.L.U32 R12, R29, 0x3, RZ ;  /* 0x000000031d0c7819 */ /* 0x000fe200000006ff */
[----:B------:R-:W-:Y:S02]  /*ee70*/  IMAD.MOV.U32 R23, RZ, RZ, 0x7f800000 ;  /* 0x7f800000ff177424 */ /* 0x000fe400078e00ff */
[----:B-1----:R-:W-:Y:S01]  /*ee80*/  @P3 FFMA.FTZ R23, R135, R16, R6 ;  /* 0x0000001087173223 */ /* 0x002fe20000010006 */
[----:B------:R-:W-:Y:S01]  /*ee90*/  SHF.L.U32 R0, R5, 0x7, RZ ;  /* 0x0000000705007819 */ /* 0x000fe200000006ff */
[----:B------:R-:W-:Y:S01]  /*eea0*/  @P4 FFMA.FTZ R22, R136, R14, R7 ;  /* 0x0000000e88164223 */ /* 0x000fe20000010007 */
[----:B------:R-:W-:Y:S02]  /*eeb0*/  SHF.R.S32.HI R13, RZ, 0x1f, R12 ;  /* 0x0000001fff0d7819 */ /* 0x000fe4000001140c */
[----:B------:R-:W-:Y:S02]  /*eec0*/  IADD3 R10, P1, P0, R0, R2, R4 ;  /* 0x00000002000a7210 */ /* 0x000fe4000783e004 */
[----:B------:R-:W-:-:S02]  /*eed0*/  SHF.R.S32.HI R5, RZ, 0x1f, R0 ;  /* 0x0000001fff057819 */ /* 0x000fc40000011400 */
[----:B------:R-:W-:-:S04]  /*eee0*/  SHF.R.S32.HI R4, RZ, 0x1f, R4 ;  /* 0x0000001fff047819 */ /* 0x000fc80000011404 */
        /* <DEDUP_REMOVED lines=46> */
.L_x_537:
[----:B------:R-:W-:Y:S05]  /*f1d0*/  BSYNC B0 ;  /* 0x0000000000007941 */ /* 0x000fea0003800000 */
.L_x_536:
[----:B------:R-:W-:Y:S01]  /*f1e0*/  ULDC.64 UR4, c[0x0][0x290] ;  /* 0x0000a40000047ab9 */ /* 0x000fe20000000a00 */
[----:B-1----:R-:W-:Y:S01]  /*f1f0*/  SHF.R.S32.HI R4, RZ, 0x1f, R31 ;  /* 0x0000001fff047819 */ /* 0x002fe2000001141f */
[----:B------:R-:W-:Y:S01]  /*f200*/  IMAD R0, R26, UR4, RZ ;  /* 0x000000041a007c24 */ /* 0x000fe2000f8e02ff */
[----:B------:R-:W-:Y:S01]  /*f210*/  SHF.R.S32.HI R29, RZ, 0x1f, R28 ;  /* 0x0000001fff1d7819 */ /* 0x000fe2000001141c */
[C---:B------:R-:W-:Y:S01]  /*f220*/  IMAD.WIDE.U32 R2, R30.reuse, UR4, R12 ;  /* 0x000000041e027c25 */ /* 0x040fe2000f8e000c */
[----:B-----5:R-:W1:Y:S01]  /*f230*/  LDS.128 R24, [R222] ;  /* 0x00000000de187984 */ /* 0x020e620000000c00 */
        /* <DEDUP_REMOVED lines=32> */
.L_x_538:
        /* <DEDUP_REMOVED lines=12> */
.L_x_1315:


//--------------------- .text._ZN5flash16flash_fwd_kernelI23Flash_fwd_kernel_traitsILi32ELi128ELi128ELi4ELb0ELb0EN7cutlass10bfloat16_tE19Flash_kernel_traitsILi32ELi128ELi128ELi4ES3_EELb0ELb0ELb0ELb0ELb1ELb1ELb1ELb0EEEvNS_16Flash_fwd_paramsE --------------------------
	.section	.text._ZN5flash16flash_fwd_kernelI23Flash_fwd_kernel_traitsILi32ELi128ELi128ELi4ELb0ELb0EN7cutlass10bfloat16_tE19Flash_kernel_traitsILi32ELi128ELi128ELi4ES3_EELb0ELb0ELb0ELb0ELb1ELb1ELb1ELb0EEEvNS_16Flash_fwd_paramsE,"ax",@progbits
	.align	128
        .global         _ZN5flash16flash_fwd_kernelI23Flash_fwd_kernel_traitsILi32ELi128ELi128ELi4ELb0ELb0EN7cutlass10bfloat16_tE19Flash_kernel_traitsILi32ELi128ELi128ELi4ES3_EELb0ELb0ELb0ELb0ELb1ELb1ELb1ELb0EEEvNS_16Flash_fwd_paramsE
        .type           _ZN5flash16flash_fwd_kernelI23Flash_fwd_kernel_traitsILi32ELi128ELi128ELi4ELb0ELb0EN7cutlass10bfloat16_tE19Flash_kernel_traitsILi32ELi128ELi128ELi4ES3_EELb0ELb0ELb0ELb0ELb1ELb1ELb1ELb0EEEvNS_16Flash_fwd_paramsE,@function
        .size           _ZN5flash16flash_fwd_kernelI23Flash_fwd_kernel_traitsILi32ELi128ELi128ELi4ELb0ELb0EN7cutlass10bfloat16_tE19Flash_kernel_traitsILi32ELi128ELi128ELi4ES3_EELb0ELb0ELb0ELb0ELb1ELb1ELb1ELb0EEEvNS_16Flash_fwd_paramsE,(.L_x_1316 - _ZN5flash16flash_fwd_kernelI23Flash_fwd_kernel_traitsILi32ELi128ELi128ELi4ELb0ELb0EN7cutlass10bfloat16_tE19Flash_kernel_traitsILi32ELi128ELi128ELi4ES3_EELb0ELb0ELb0ELb0ELb1ELb1ELb1ELb0EEEvNS_16Flash_fwd_paramsE)
        .other          _ZN5flash16flash_fwd_kernelI23Flash_fwd_kernel_traitsILi32ELi128ELi128ELi4ELb0ELb0EN7cutlass10bfloat16_tE19Flash_kernel_traitsILi32ELi128ELi128ELi4ES3_EELb0ELb0ELb0ELb0ELb1ELb1ELb1ELb0EEEvNS_16Flash_fwd_paramsE,@"STO_CUDA_ENTRY STV_DEFAULT"
_ZN5flash16flash_fwd_kernelI23Flash_fwd_kernel_traitsILi32ELi128ELi128ELi4ELb0ELb0EN7cutlass10bfloat16_tE19Flash_kernel_traitsILi32ELi128ELi128ELi4ES3_EELb0ELb0ELb0ELb0ELb1ELb1ELb1ELb0EEEvNS_16Flash_fwd_paramsE:
.text._ZN5flash16flash_fwd_kernelI23Flash_fwd_kernel_traitsILi32ELi128ELi128ELi4ELb0ELb0EN7cutlass10bfloat16_tE19Flash_kernel_traitsILi32ELi128ELi128ELi4ES3_EELb0ELb0ELb0ELb0ELb1ELb1ELb1ELb0EEEvNS_16Flash_fwd_paramsE:
        /* <DEDUP_REMOVED lines=31> */
[----:B-----5:R-:W-:Y:S01]  /*01f0*/  @P3 IADD3 R104, R23, -R18, RZ ;  /* 0x8000001217683210 */ /* 0x020fe20007ffe0ff */
[----:B------:R-:W-:Y:S01]  /*0200*/  ULDC.64 UR10, c[0x0][0x250] ;  /* 0x00009400000a7ab9 */ /* 0x000fe20000000a00 */
[----:B------:R-:W-:Y:S01]  /*0210*/  IMAD R14, R29, UR5, R2 ;  /* 0x000000051d0e7c24 */ /* 0x000fe2000f8e0202 */
[----:B------:R-:W-:-:S02]  /*0220*/  USHF.L.U32 UR18, UR10, 0x6, URZ ;  /* 0x000000060a127899 */ /* 0x000fc4000800063f */
[----:B------:R-:W-:Y:S01]  /*0230*/  USHF.L.U64.HI UR20, UR10, 0x6, UR11 ;  /* 0x000000060a147899 */ /* 0x000fe2000801020b */
[----:B--2---:R-:W-:-:S04]  /*0240*/  IABS R0, R30 ;  /* 0x0000001e00007213 */ /* 0x004fc80000000000 */
[----:B------:R-:W-:Y:S02]  /*0250*/  MOV R27, R0 ;  /* 0x00000000001b7202 */ /* 0x000fe40000000f00 */
[----:B-1----:R-:W-:Y:S02]  /*0260*/  SHF.R.S32.HI R15, RZ, 0x1f, R249 ;  /* 0x0000001fff0f7819 */ /* 0x002fe400000114f9 */
[----:B------:R-:W1:Y:S02]  /*0270*/  I2F.RP R12, R27 ;  /* 0x0000001b000c7306 */ /* 0x000e640000209400 */
[CC--:B------:R-:W-:Y:S02]  /*0280*/  LEA.HI R19, R15.reuse, R249.reuse, RZ, 0x2 ;  /* 0x000000f90f137211 */ /* 0x0c0fe400078f10ff */
[----:B------:R-:W-:Y:S02]  /*0290*/  LEA.HI R10, R15, R249, RZ, 0x4 ;  /* 0x000000f90f0a7211 */ /* 0x000fe400078f20ff */
[----:B------:R-:W-:-:S02]  /*02a0*/  LOP3.LUT R0, R19, 0xfffffffc, RZ, 0xc0, !PT ;  /* 0xfffffffc13007812 */ /* 0x000fc400078ec0ff */
[-C--:B------:R-:W-:Y:S02]  /*02b0*/  LEA.HI R25, R15, R249.reuse, RZ, 0x3 ;  /* 0x000000f90f197211 */ /* 0x080fe400078f18ff */
[----:B------:R-:W-:Y:S02]  /*02c0*/  IADD3 R0, -R0, R249, RZ ;  /* 0x000000f900007210 */ /* 0x000fe40007ffe1ff */
[----:B------:R-:W-:Y:S02]  /*02d0*/  SHF.R.S32.HI R4, RZ, 0x4, R10 ;  /* 0x00000004ff047819 */ /* 0x000fe4000001140a */
[----:B------:R-:W-:Y:S01]  /*02e0*/  SHF.L.U32 R8, R0, 0x3, RZ ;  /* 0x0000000300087819 */ /* 0x000fe200000006ff */
[----:B-1----:R-:W1:Y:S01]  /*02f0*/  MUFU.RCP R12, R12 ;  /* 0x0000000c000c7308 */ /* 0x002e620000001000 */
[----:B------:R-:W-:Y:S02]  /*0300*/  LOP3.LUT R0, R10, 0xfffffff0, RZ, 0xc0, !PT ;  /* 0xfffffff00a007812 */ /* 0x000fe400078ec0ff */
[----:B------:R-:W-:-:S02]  /*0310*/  SHF.R.S32.HI R5, RZ, 0x3, R25 ;  /* 0x00000003ff057819 */ /* 0x000fc40000011419 */
[----:B------:R-:W-:Y:S02]  /*0320*/  LEA.HI R10, R10, R4, RZ, 0x1 ;  /* 0x000000040a0a7211 */ /* 0x000fe400078f08ff */
[----:B------:R-:W-:Y:S01]  /*0330*/  IADD3 R0, -R0, R249, RZ ;  /* 0x000000f900007210 */ /* 0x000fe20007ffe1ff */
[----:B------:R-:W-:Y:S01]  /*0340*/  IMAD.SHL.U32 R5, R5, 0x40, RZ ;  /* 0x0000004005057824 */ /* 0x000fe200078e00ff */
[----:B------:R-:W-:Y:S02]  /*0350*/  LOP3.LUT R10, R10, 0xfffffffe, RZ, 0xc0, !PT ;  /* 0xfffffffe0a0a7812 */ /* 0x000fe400078ec0ff */
[----:B------:R-:W-:Y:S02]  /*0360*/  LEA.HI R13, R0, R0, RZ, 0x1 ;  /* 0x00000000000d7211 */ /* 0x000fe400078f08ff */
[----:B------:R-:W-:Y:S02]  /*0370*/  LOP3.LUT R5, R5, 0xc0, RZ, 0xc0, !PT ;  /* 0x000000c005057812 */ /* 0x000fe400078ec0ff */
[----:B------:R-:W-:-:S02]  /*0380*/  IADD3 R22, R4, -R10, RZ ;  /* 0x8000000a04167210 */ /* 0x000fc40007ffe0ff */
[----:B------:R-:W-:Y:S02]  /*0390*/  LOP3.LUT R4, R13, 0x7fffffe, RZ, 0xc0, !PT ;  /* 0x07fffffe0d047812 */ /* 0x000fe400078ec0ff */
[----:B------:R-:W-:Y:S02]  /*03a0*/  SHF.R.S32.HI R10, RZ, 0x1f, R0 ;  /* 0x0000001fff0a7819 */ /* 0x000fe40000011400 */
[----:B------:R-:W-:Y:S01]  /*03b0*/  LOP3.LUT R11, R5, 0x18, R8, 0xf8, !PT ;  /* 0x00000018050b7812 */ /* 0x000fe200078ef808 */
[----:B------:R-:W-:Y:S01]  /*03c0*/  IMAD.IADD R177, R0, 0x1, -R4 ;  /* 0x0000000100b17824 */ /* 0x000fe200078e0a04 */
[----:B------:R-:W-:Y:S02]  /*03d0*/  SHF.R.U32.HI R5, RZ, 0x3, R5 ;  /* 0x00000003ff057819 */ /* 0x000fe40000011605 */
[----:B------:R-:W-:Y:S02]  /*03e0*/  LEA.HI R26, R10, R0, RZ, 0x3 ;  /* 0x000000000a1a7211 */ /* 0x000fe400078f18ff */
[----:B-1----:R-:W-:-:S02]  /*03f0*/  IADD3 R4, R12, 0xffffffe, RZ ;  /* 0x0ffffffe0c047810 */ /* 0x002fc40007ffe0ff */
[----:B------:R-:W-:Y:S02]  /*0400*/  SHF.R.S32.HI R6, RZ, 0x2, R19 ;  /* 0x00000002ff067819 */ /* 0x000fe40000011413 */
[----:B------:R-:W-:Y:S02]  /*0410*/  LOP3.LUT R0, R25, 0xfffffff8, RZ, 0xc0, !PT ;  /* 0xfffffff819007812 */ /* 0x000fe400078ec0ff */
[----:B------:R-:W-:Y:S02]  /*0420*/  LOP3.LUT R197, R11, R5, RZ, 0x3c, !PT ;  /* 0x000000050bc57212 */ /* 0x000fe400078e3cff */
[----:B------:R1:W2:Y:S01]  /*0430*/  F2I.FTZ.U32.TRUNC.NTZ R5, R4 ;  /* 0x0000000400057305 */ /* 0x0002a2000021f000 */
[-C--:B------:R-:W-:Y:S02]  /*0440*/  IADD3 R0, -R0, R249.reuse, RZ ;  /* 0x000000f900007210 */ /* 0x080fe40007ffe1ff */
[----:B------:R-:W-:Y:S02]  /*0450*/  SHF.R.S32.HI R9, RZ, 0x1f, R8 ;  /* 0x0000001fff097819 */ /* 0x000fe40000011408 */
[----:B------:R-:W-:-:S02]  /*0460*/  LEA.HI R216, R15, R249, RZ, 0x5 ;  /* 0x000000f90fd87211 */ /* 0x000fc400078f28ff */
[----:B------:R-:W-:Y:S01]  /*0470*/  SHF.R.S32.HI R7, RZ, 0x1f, R6 ;  /* 0x0000001fff077819 */ /* 0x000fe20000011406 */
[----:B------:R-:W-:Y:S01]  /*0480*/  IMAD.WIDE.U32 R2, R29, UR4, R8 ;  /* 0x000000041d027c25 */ /* 0x000fe2000f8e0008 */
[----:B------:R-:W-:Y:S01]  /*0490*/  SHF.R.S32.HI R21, RZ, 0x5, R216 ;  /* 0x00000005ff157819 */ /* 0x000fe200000114d8 */
[----:B------:R-:W-:Y:S01]  /*04a0*/  ULDC.64 UR4, c[0x0][0x258] ;  /* 0x0000960000047ab9 */ /* 0x000fe20000000a00 */
[----:B---3--:R-:W-:Y:S01]  /*04b0*/  SHF.R.S32.HI R11, RZ, 0x1f, R31 ;  /* 0x0000001fff0b7819 */ /* 0x008fe2000001141f */
[----:B------:R-:W-:Y:S01]  /*04c0*/  IMAD.WIDE R16, R16, 0x80, R6 ;  /* 0x0000008010107825 */ /* 0x000fe200078e0206 */
[----:B------:R-:W-:Y:S02]  /*04d0*/  IADD3 R3, R3, R14, RZ ;  /* 0x0000000e03037210 */ /* 0x000fe40007ffe0ff */
[----:B-1----:R-:W-:Y:S01]  /*04e0*/  LEA.HI R4, R19, R6, RZ, 0x1 ;  /* 0x0000000613047211 */ /* 0x002fe200078f08ff */
[----:B------:R-:W-:Y:S01]  /*04f0*/  IMAD R11, R11, UR4, RZ ;  /* 0x000000040b0b7c24 */ /* 0x000fe2000f8e02ff */
[----:B------:R-:W-:Y:S01]  /*0500*/  LEA.HI R19, R0, R0, RZ, 0x1 ;  /* 0x0000000000137211 */ /* 0x000fe200078f08ff */
[----:B------:R-:W-:Y:S01]  /*0510*/  IMAD.WIDE.U32 R2, R31, UR4, R2 ;  /* 0x000000041f027c25 */ /* 0x000fe2000f8e0002 */
[----:B------:R-:W-:Y:S01]  /*0520*/  LOP3.LUT R10, R4, 0x7fffffe, RZ, 0xc0, !PT ;  /* 0x07fffffe040a7812 */ /* 0x000fe200078ec0ff */
[----:B------:R-:W-:Y:S01]  /*0530*/  USHF.L.U64.HI UR4, UR6, 0x6, UR7 ;  /* 0x0000000606047899 */ /* 0x000fe20008010207 */
[----:B------:R-:W-:Y:S01]  /*0540*/  LOP3.LUT R4, R19, 0x3fffffe, RZ, 0xc0, !PT ;  /* 0x03fffffe13047812 */ /* 0x000fe200078ec0ff */
[----:B------:R-:W-:Y:S01]  /*0550*/  IMAD R11, R31, UR5, R11 ;  /* 0x000000051f0b7c24 */ /* 0x000fe2000f8e020b */
[----:B------:R-:W-:Y:S01]  /*0560*/  IADD3 R10, R6, -R10, RZ ;  /* 0x8000000a060a7210 */ /* 0x000fe20007ffe0ff */
[----:B------:R-:W1:Y:S01]  /*0570*/  S2UR UR5, SR_CgaCtaId ;  /* 0x00000000000579c3 */ /* 0x000e620000008800 */
[----:B------:R-:W-:Y:S01]  /*0580*/  IABS R14, R31 ;  /* 0x0000001f000e7213 */ /* 0x000fe20000000000 */
[----:B------:R-:W-:Y:S01]  /*0590*/  IMAD.IADD R24, R0, 0x1, -R4 ;  /* 0x0000000100187824 */ /* 0x000fe200078e0a04 */
[----:B------:R-:W-:Y:S01]  /*05a0*/  LEA R10, R21, R10, 0x3 ;  /* 0x0000000a150a7211 */ /* 0x000fe200078e18ff */
[----:B------:R-:W-:Y:S01]  /*05b0*/  IMAD R4, R17, UR6, RZ ;  /* 0x0000000611047c24 */ /* 0x000fe2000f8e02ff */
[----:B--2---:R-:W-:-:S02]  /*05c0*/  IADD3 R0, RZ, -R5, RZ ;  /* 0x80000005ff007210 */ /* 0x004fc40007ffe0ff */
[----:B------:R-:W-:Y:S01]  /*05d0*/  IADD3 R3, R3, R11, RZ ;  /* 0x0000000b03037210 */ /* 0x000fe20007ffe0ff */
[----:B------:R-:W-:Y:S01]  /*05e0*/  IMAD.U32 R197, R10, 0x20, R197 ;  /* 0x000000200ac57824 */ /* 0x000fe200078e00c5 */
[----:B------:R-:W-:Y:S01]  /*05f0*/  SHF.R.S32.HI R12, RZ, 0x1, R13 ;  /* 0x00000001ff0c7819 */ /* 0x000fe2000001140d */
[----:B------:R-:W-:Y:S01]  /*0600*/  IMAD R10, R16, UR7, R4 ;  /* 0x00000007100a7c24 */ /* 0x000fe2000f8e0204 */
[----:B------:R-:W-:Y:S01]  /*0610*/  MOV R4, RZ ;  /* 0x000000ff00047202 */ /* 0x000fe20000000f00 */
[----:B------:R-:W-:Y:S02]  /*0620*/  IMAD R0, R0, R27, RZ ;  /* 0x0000001b00007224 */ /* 0x000fe400078e02ff */
[----:B------:R-:W-:Y:S01]  /*0630*/  IMAD.WIDE.U32 R2, R16, UR6, R2 ;  /* 0x0000000610027c25 */ /* 0x000fe2000f8e0002 */
[----:B------:R-:W-:Y:S01]  /*0640*/  ULDC.64 UR6, c[0x0][0x210] ;  /* 0x0000840000067ab9 */ /* 0x000fe20000000a00 */
[----:B------:R-:W2:Y:S02]  /*0650*/  @!P3 LDC.64 R16, c[0x0][0x318] ;  /* 0x0000c600ff10bb82 */ /* 0x000ea40000000a00 */
[----:B------:R-:W-:Y:S01]  /*0660*/  IMAD.HI.U32 R4, R5, R0, R4 ;  /* 0x0000000005047227 */ /* 0x000fe200078e0004 */
[----:B------:R-:W-:-:S04]  /*0670*/  SHF.R.S32.HI R0, RZ, 0x1f, R13 ;  /* 0x0000001fff007819 */ /* 0x000fc8000001140d */
[----:B------:R-:W-:Y:S01]  /*0680*/  LEA.HI R5, R0, R12, RZ, 0x2 ;  /* 0x0000000c00057211 */ /* 0x000fe200078f10ff */
[----:B------:R-:W-:Y:S01]  /*0690*/  IMAD.HI.U32 R11, R4, R14, RZ ;  /* 0x0000000e040b7227 */ /* 0x000fe200078e00ff */
[----:B------:R-:W-:Y:S01]  /*06a0*/  IADD3 R0, R3, R10, RZ ;  /* 0x0000000a03007210 */ /* 0x000fe20007ffe0ff */
[----:B-1----:R-:W-:Y:S01]  /*06b0*/  ULEA UR5, UR5, UR8, 0x18 ;  /* 0x0000000805057291 */ /* 0x002fe2000f8ec03f */
[C---:B------:R-:W-:Y:S02]  /*06c0*/  LEA R4, P0, R2.reuse, UR6, 0x1 ;  /* 0x0000000602047c11 */ /* 0x040fe4000f8008ff */
[----:B------:R-:W-:Y:S01]  /*06d0*/  IADD3 R10, -R11, RZ, RZ ;  /* 0x000000ff0b0a7210 */ /* 0x000fe20007ffe1ff */
[----:B------:R-:W-:Y:S01]  /*06e0*/  ULDC.64 UR8, c[0x0][0x248] ;  /* 0x0000920000087ab9 */ /* 0x000fe20000000a00 */
[----:B------:R-:W-:Y:S01]  /*06f0*/  LOP3.LUT R3, R5, 0xfffffffc, RZ, 0xc0, !PT ;  /* 0xfffffffc05037812 */ /* 0x000fe200078ec0ff */
[----:B------:R-:W-:Y:S01]  /*0700*/  USHF.L.U64.HI UR12, UR8, 0x7, UR9 ;  /* 0x00000007080c7899 */ /* 0x000fe20008010209 */
[----:B------:R-:W-:Y:S01]  /*0710*/  LEA.HI.X R5, R2, UR7, R0, 0x1, P0 ;  /* 0x0000000702057c11 */ /* 0x000fe200080f0c00 */
[----:B------:R-:W-:Y:S01]  /*0720*/  IMAD R10, R27, R10, R14 ;  /* 0x0000000a1b0a7224 */ /* 0x000fe200078e020e */
[----:B------:R-:W-:Y:S01]  /*0730*/  IADD3 R2, P0, R4, UR13, RZ ;  /* 0x0000000d04027c10 */ /* 0x000fe2000ff1e0ff */
[----:B------:R-:W1:Y:S01]  /*0740*/  @!P3 LDC.64 R14, c[0x0][0x2c8] ;  /* 0x0000b200ff0ebb82 */ /* 0x000e620000000a00 */
[----:B------:R-:W-:Y:S01]  /*0750*/  IMAD.IADD R20, R12, 0x1, -R3 ;  /* 0x000000010c147824 */ /* 0x000fe200078e0a03 */
[----:B------:R-:W-:Y:S01]  /*0760*/  LEA R197, R197, UR5, 0x1 ;  /* 0x00000005c5c57c11 */ /* 0x000fe2000f8e08ff */
[----:B------:R-:W-:Y:S01]  /*0770*/  ULDC.64 UR6, c[0x0][0x230] ;  /* 0x00008c0000067ab9 */ /* 0x000fe20000000a00 */
[----:B------:R-:W-:Y:S01]  /*0780*/  ISETP.GT.U32.AND P1, PT, R27, R10, PT ;  /* 0x0000000a1b00720c */ /* 0x000fe20003f24070 */
[----:B------:R-:W-:Y:S01]  /*0790*/  USHF.L.U32 UR19, UR8, 0x7, URZ ;  /* 0x0000000708137899 */ /* 0x000fe2000800063f */
[----:B------:R-:W-:Y:S01]  /*07a0*/  IADD3.X R3, R5, UR4, RZ, P0, !PT ;  /* 0x0000000405037c10 */ /* 0x000fe200087fe4ff */
[----:B------:R-:W-:Y:S01]  /*07b0*/  @!PT LDS RZ, [RZ] ;  /* 0x00000000fffff984 */ /* 0x000fe20000000800 */
[----:B------:R-:W-:Y:S01]  /*07c0*/  @!PT LDS RZ, [RZ] ;  /* 0x00000000fffff984 */ /* 0x000fe20000000800 */
[----:B------:R-:W-:Y:S01]  /*07d0*/  @!PT LDS RZ, [RZ] ;  /* 0x00000000fffff984 */ /* 0x000fe20000000800 */
[----:B------:R3:W-:Y:S01]  /*07e0*/  LDGSTS.E.BYPASS.LTC128B.128 [R197], desc[UR16][R4.64] ;  /* 0x0000000004c57fae */ /* 0x0007e2000b901d50 */
[----:B------:R-:W-:Y:S01]  /*07f0*/  IADD3 R12, P0, R2, UR13, RZ ;  /* 0x0000000d020c7c10 */ /* 0x000fe2000ff1e0ff */
[----:B------:R-:W-:Y:S01]  /*0800*/  USHF.L.U32 UR15, UR8, 0x6, URZ ;  /* 0x00000006080f7899 */ /* 0x000fe2000800063f */
[----:B--2---:R-:W-:Y:S01]  /*0810*/  @!P3 ISETP.NE.U32.AND P2, PT, R16, RZ, PT ;  /* 0x000000ff1000b20c */ /* 0x004fe20003f45070 */
[----:B------:R2:W-:Y:S01]  /*0820*/  LDGSTS.E.BYPASS.LTC128B.128 [R197+0x800], desc[UR16][R2.64] ;  /* 0x0080000002c57fae */ /* 0x0005e2000b901d50 */
[----:B------:R-:W-:Y:S01]  /*0830*/  IADD3.X R13, R3, UR4, RZ, P0, !PT ;  /* 0x00000004030d7c10 */ /* 0x000fe200087fe4ff */
[----:B------:R-:W-:Y:S01]  /*0840*/  USHF.L.U64.HI UR14, UR8, 0x6, UR9 ;  /* 0x00000006080e7899 */ /* 0x000fe20008010209 */
[----:B------:R-:W-:-:S03]  /*0850*/  @!P3 ISETP.NE.AND.EX P2, PT, R17, RZ, PT, P2 ;  /* 0x000000ff1100b20c */ /* 0x000fc60003f45320 */
[-C--:B------:R-:W-:Y:S01]  /*0860*/  @!P1 IADD3 R10, R10, -R27.reuse, RZ ;  /* 0x8000001b0a0a9210 */ /* 0x080fe20007ffe0ff */
[----:B------:R-:W-:Y:S01]  /*0870*/  @!P1 VIADD R11, R11, 0x1 ;  /* 0x000000010b0b9836 */ /* 0x000fe20000000000 */
[----:B------:R-:W-:Y:S01]  /*0880*/  ISETP.NE.AND P1, PT, R30, RZ, PT ;  /* 0x000000ff1e00720c */ /* 0x000fe20003f25270 */
[----:B------:R-:W-:Y:S01]  /*0890*/  LDGSTS.E.BYPASS.LTC128B.128 [R197+0x1000], desc[UR16][R12.64] ;  /* 0x010000000cc57fae */ /* 0x000fe2000b901d50 */
[----:B------:R-:W-:Y:S02]  /*08a0*/  ISETP.GE.U32.AND P4, PT, R10, R27, PT ;  /* 0x0000001b0a00720c */ /* 0x000fe40003f86070 */
[----:B---3--:R-:W-:-:S11]  /*08b0*/  IADD3 R4, P0, R6, R18, RZ ;  /* 0x0000001206047210 */ /* 0x008fd60007f1e0ff */
[----:B------:R-:W-:Y:S02]  /*08c0*/  @P4 IADD3 R11, R11, 0x1, RZ ;  /* 0x000000010b0b4810 */ /* 0x000fe40007ffe0ff */
[----:B------:R-:W-:Y:S02]  /*08d0*/  LEA.HI.X.SX32 R0, R18, R7, 0x1, P0 ;  /* 0x0000000712007211 */ /* 0x000fe400000f0eff */
[----:B------:R-:W-:-:S03]  /*08e0*/  LOP3.LUT R7, R31, R30, RZ, 0x3c, !PT ;  /* 0x0000001e1f077212 */ /* 0x000fc600078e3cff */
[C---:B--2---:R-:W-:Y:S01]  /*08f0*/  IMAD R2, R0.reuse, UR8, RZ ;  /* 0x0000000800027c24 */ /* 0x044fe2000f8e02ff */
[----:B------:R-:W-:Y:S01]  /*0900*/  ISETP.GE.AND P0, PT, R7, RZ, PT ;  /* 0x000000ff0700720c */ /* 0x000fe20003f06270 */
[----:B------:R-:W-:Y:S02]  /*0910*/  IMAD R0, R0, UR10, RZ ;  /* 0x0000000a00007c24 */ /* 0x000fe4000f8e02ff */
[C---:B------:R-:W-:Y:S02]  /*0920*/  IMAD R6, R4.reuse, UR9, R2 ;  /* 0x0000000904067c24 */ /* 0x040fe4000f8e0202 */
[C---:B------:R-:W-:Y:S01]  /*0930*/  IMAD R10, R4.reuse, UR11, R0 ;  /* 0x0000000b040a7c24 */ /* 0x040fe2000f8e0200 */
[----:B-1----:R-:W-:Y:S01]  /*0940*/  @!P3 SEL R0, R15, RZ, P2 ;  /* 0x000000ff0f00b207 */ /* 0x002fe20001000000 */
[----:B------:R-:W-:Y:S01]  /*0950*/  IMAD.WIDE.U32 R2, R4, UR8, R8 ;  /* 0x0000000804027c25 */ /* 0x000fe2000f8e0008 */
[----:B------:R-:W-:Y:S02]  /*0960*/  ULDC.64 UR8, c[0x0][0x220] ;  /* 0x0000880000087ab9 */ /* 0x000fe40000000a00 */
[----:B------:R-:W-:Y:S01]  /*0970*/  @!P3 IADD3 R104, R0, R14, -R18 ;  /* 0x0000000e0068b210 */ /* 0x000fe20007ffe812 */
[----:B------:R-:W-:Y:S01]  /*0980*/  IMAD.WIDE.U32 R4, R4, UR10, R8 ;  /* 0x0000000a04047c25 */ /* 0x000fe2000f8e0008 */
[----:B------:R-:W-:-:S02]  /*0990*/  IADD3 R3, R3, R6, RZ ;  /* 0x0000000603037210 */ /* 0x000fc40007ffe0ff */
[----:B------:R-:W-:Y:S01]  /*09a0*/  MOV R0, R11 ;  /* 0x0000000b00007202 */ /* 0x000fe20000000f00 */
[----:B------:R-:W-:Y:S01]  /*09b0*/  IMAD R9, R28, UR6, RZ ;  /* 0x000000061c097c24 */ /* 0x000fe2000f8e02ff */
[----:B------:R-:W-:Y:S01]  /*09c0*/  IADD3 R8, R104, 0x7f, RZ ;  /* 0x0000007f68087810 */ /* 0x000fe20007ffe0ff */
[----:B------:R-:W-:Y:S01]  /*09d0*/  IMAD.WIDE.U32 R6, R29, UR6, R2 ;  /* 0x000000061d067c25 */ /* 0x000fe2000f8e0002 */
[----:B------:R-:W-:Y:S02]  /*09e0*/  IADD3 R3, R5, R10, RZ ;  /* 0x0000000a05037210 */ /* 0x000fe40007ffe0ff */
[----:B------:R-:W-:Y:S01]  /*09f0*/  MOV R2, R4 ;  /* 0x0000000400027202 */ /* 0x000fe20000000f00 */
[C---:B------:R-:W-:Y:S01]  /*0a00*/  IMAD R9, R29.reuse, UR7, R9 ;  /* 0x000000071d097c24 */ /* 0x040fe2000f8e0209 */
[----:B------:R-:W-:Y:S01]  /*0a10*/  ULDC.64 UR6, c[0x0][0x238] ;  /* 0x00008e0000067ab9 */ /* 0x000fe20000000a00 */
[----:B------:R-:W-:Y:S01]  /*0a20*/  @!P0 IMAD.MOV R0, RZ, RZ, -R0 ;  /* 0x000000ffff008224 */ /* 0x000fe200078e0a00 */
[----:B------:R-:W-:Y:S01]  /*0a30*/  @!P1 LOP3.LUT R0, RZ, R30, RZ, 0x33, !PT ;  /* 0x0000001eff009212 */ /* 0x000fe200078e33ff */
[----:B------:R-:W-:Y:S01]  /*0a40*/  IMAD R10, R28, UR6, RZ ;  /* 0x000000061c0a7c24 */ /* 0x000fe2000f8e02ff */
[----:B------:R-:W-:Y:S01]  /*0a50*/  SHF.R.S32.HI R4, RZ, 0x1f, R8 ;  /* 0x0000001fff047819 */ /* 0x000fe20000011408 */
[----:B------:R-:W-:Y:S01]  /*0a60*/  IMAD.WIDE.U32 R2, R29, UR6, R2 ;  /* 0x000000061d027c25 */ /* 0x000fe2000f8e0002 */
[----:B------:R-:W-:-:S02]  /*0a70*/  IADD3 R5, R7, R9, RZ ;  /* 0x0000000907057210 */ /* 0x000fc40007ffe0ff */
[----:B------:R-:W-:Y:S01]  /*0a80*/  SHF.R.S32.HI R7, RZ, 0x1f, R0 ;  /* 0x0000001fff077819 */ /* 0x000fe20000011400 */
[----:B------:R-:W-:Y:S01]  /*0a90*/  IMAD R10, R29, UR7, R10 ;  /* 0x000000071d0a7c24 */ /* 0x000fe2000f8e020a */
[----:B------:R-:W-:Y:S01]  /*0aa0*/  LEA.HI R196, R4, R8, RZ, 0x7 ;  /* 0x0000000804c47211 */ /* 0x000fe200078f38ff */
[----:B------:R-:W-:Y:S01]  /*0ab0*/  ULDC.64 UR6, c[0x0][0x260] ;  /* 0x0000980000067ab9 */ /* 0x000fe20000000a00 */
[----:B------:R-:W-:Y:S01]  /*0ac0*/  IMAD.MOV.U32 R4, RZ, RZ, R6 ;  /* 0x000000ffff047224 */ /* 0x000fe200078e0006 */
[----:B------:R-:W-:Y:S01]  /*0ad0*/  SHF.R.S32.HI R11, RZ, 0x1, R19 ;  /* 0x00000001ff0b7819 */ /* 0x000fe20000011413 */
[----:B------:R-:W-:Y:S01]  /*0ae0*/  IMAD R6, R7, UR6, RZ ;  /* 0x0000000607067c24 */ /* 0x000fe2000f8e02ff */
[----:B------:R-:W-:Y:S01]  /*0af0*/  LEA.HI.SX32 R9, R196, 0xffffffff, 0x19 ;  /* 0xffffffffc4097811 */ /* 0x000fe200078fcaff */
[C---:B------:R-:W-:Y:S01]  /*0b00*/  IMAD.WIDE.U32 R32, R0.reuse, UR6, R4 ;  /* 0x0000000600207c25 */ /* 0x040fe2000f8e0004 */
[----:B------:R-:W-:Y:S02]  /*0b10*/  IADD3 R3, R3, R10, RZ ;  /* 0x0000000a03037210 */ /* 0x000fe40007ffe0ff */
[----:B------:R-:W-:Y:S01]  /*0b20*/  SHF.R.S32.HI R8, RZ, 0x1f, R9 ;  /* 0x0000001fff087819 */ /* 0x000fe20000011409 */
[----:B------:R-:W-:Y:S01]  /*0b30*/  IMAD R4, R0, UR7, R6 ;  /* 0x0000000700047c24 */ /* 0x000fe2000f8e0206 */
[----:B------:R-:W-:Y:S01]  /*0b40*/  ULDC.64 UR6, c[0x0][0x268] ;  /* 0x00009a0000067ab9 */ /* 0x000fe20000000a00 */
[----:B------:R-:W-:Y:S01]  /*0b50*/  MOV R180, R32 ;  /* 0x0000002000b47202 */ /* 0x000fe20000000f00 */
[----:B------:R-:W-:Y:S01]  /*0b60*/  IMAD R7, R7, UR6, RZ ;  /* 0x0000000607077c24 */ /* 0x000fe2000f8e02ff */
[----:B------:R-:W-:Y:S01]  /*0b70*/  STL.64 [R1+0x28], R32 ;  /* 0x0000282001007387 */ /* 0x000fe20000100a00 */
[----:B------:R-:W-:Y:S01]  /*0b80*/  IADD3 R181, R33, R4, RZ ;  /* 0x0000000421b57210 */ /* 0x000fe20007ffe0ff */
[----:B------:R-:W-:-:S02]  /*0b90*/  IMAD R6, R9, UR12, RZ ;  /* 0x0000000c09067c24 */ /* 0x000fc4000f8e02ff */
[----:B------:R-:W-:Y:S01]  /*0ba0*/  IMAD.WIDE.U32 R14, R0, UR6, R2 ;  /* 0x00000006000e7c25 */ /* 0x000fe2000f8e0002 */
[----:B------:R-:W-:Y:S01]  /*0bb0*/  IADD3 R2, P1, R12, UR13, RZ ;  /* 0x0000000d0c027c10 */ /* 0x000fe2000ff3e0ff */
[----:B------:R-:W-:Y:S02]  /*0bc0*/  STL.64 [R1+0x18], R180 ;  /* 0x000018b401007387 */ /* 0x000fe40000100a00 */
[----:B------:R-:W-:Y:S01]  /*0bd0*/  IMAD R10, R0, UR7, R7 ;  /* 0x00000007000a7c24 */ /* 0x000fe2000f8e0207 */
[----:B------:R-:W-:Y:S01]  /*0be0*/  ULDC.64 UR6, c[0x0][0x218] ;  /* 0x0000860000067ab9 */ /* 0x000fe20000000a00 */
[----:B------:R-:W-:Y:S01]  /*0bf0*/  IMAD R6, R8, UR19, R6 ;  /* 0x0000001308067c24 */ /* 0x000fe2000f8e0206 */
[----:B------:R-:W-:Y:S01]  /*0c00*/  STL.64 [R1+0x20], R14 ;  /* 0x0000200e01007387 */ /* 0x000fe20000100a00 */
[----:B------:R-:W-:Y:S01]  /*0c10*/  IMAD.WIDE.U32 R4, R9, UR19, R180 ;  /* 0x0000001309047c25 */ /* 0x000fe2000f8e00b4 */
[----:B------:R-:W-:-:S03]  /*0c20*/  IADD3 R10, R15, R10, RZ ;  /* 0x0000000a0f0a7210 */ /* 0x000fc60007ffe0ff */
[----:B------:R-:W-:Y:S02]  /*0c30*/  IMAD R0, R8, UR10, RZ ;  /* 0x0000000a08007c24 */ /* 0x000fe4000f8e02ff */
[----:B------:R-:W-:Y:S01]  /*0c40*/  IMAD.IADD R3, R5, 0x1, R6 ;  /* 0x0000000105037824 */ /* 0x000fe200078e0206 */
[C---:B------:R-:W-:Y:S01]  /*0c50*/  LEA R6, P0, R4.reuse, UR6, 0x1 ;  /* 0x0000000604067c11 */ /* 0x040fe2000f8008ff */
[C---:B------:R-:W-:Y:S01]  /*0c60*/  IMAD R0, R9.reuse, UR11, R0 ;  /* 0x0000000b09007c24 */ /* 0x040fe2000f8e0200 */
[----:B------:R1:W-:Y:S01]  /*0c70*/  STL [R1+0x10], R10 ;  /* 0x0000100a01007387 */ /* 0x0003e20000100800 */
[----:B------:R-:W-:Y:S01]  /*0c80*/  IMAD.WIDE.U32 R8, R9, UR10, RZ ;  /* 0x0000000a09087c25 */ /* 0x000fe2000f8e00ff */
[----:B------:R-:W-:Y:S02]  /*0c90*/  LEA.HI.X R7, R4, UR7, R3, 0x1, P0 ;  /* 0x0000000704077c11 */ /* 0x000fe400080f0c03 */
[----:B------:R-:W-:Y:S01]  /*0ca0*/  IADD3.X R3, R13, UR4, RZ, P1, !PT ;  /* 0x000000040d037c10 */ /* 0x000fe20008ffe4ff */
[----:B------:R-:W-:Y:S01]  /*0cb0*/  UIADD3 UR4, UR5, 0x2000, URZ ;  /* 0x0000200005047890 */ /* 0x000fe2000fffe03f */
[----:B------:R-:W-:-:S02]  /*0cc0*/  IADD3 R0, R9, R0, RZ ;  /* 0x0000000009007210 */ /* 0x000fc40007ffe0ff */
[----:B------:R-:W-:Y:S01]  /*0cd0*/  LEA R9, P0, R8, R14, 0x7 ;  /* 0x0000000e08097211 */ /* 0x000fe200078038ff */
[----:B------:R2:W-:Y:S01]  /*0ce0*/  LDGSTS.E.BYPASS.LTC128B.128 [R197+0x1800], desc[UR16][R2.64] ;  /* 0x0180000002c57fae */ /* 0x0005e2000b901d50 */
[----:B------:R-:W-:Y:S02]  /*0cf0*/  IADD3 R4, P1, R6, UR15, RZ ;  /* 0x0000000f06047c10 */ /* 0x000fe4000ff3e0ff */
[----:B------:R-:W-:Y:S01]  /*0d00*/  LEA.HI.X R8, R8, R10, R0, 0x7, P0 ;  /* 0x0000000a08087211 */ /* 0x000fe200000f3c00 */
[----:B------:R-:W-:Y:S01]  /*0d10*/  LDGSTS.E.BYPASS.LTC128B.128 [R197+0x2000], desc[UR16][R6.64] ;  /* 0x0200000006c57fae */ /* 0x000fe2000b901d50 */
[----:B------:R-:W-:Y:S02]  /*0d20*/  IADD3.X R5, R7, UR14, RZ, P1, !PT ;  /* 0x0000000e07057c10 */ /* 0x000fe40008ffe4ff */
[----:B------:R-:W-:-:S03]  /*0d30*/  SHF.L.U32 R0, R11, 0x6, RZ ;  /* 0x000000060b007819 */ /* 0x000fc600000006ff */
[----:B------:R3:W-:Y:S01]  /*0d40*/  LDGSTS.E.BYPASS.LTC128B.128 [R197+0x2800], desc[UR16][R4.64] ;  /* 0x0280000004c57fae */ /* 0x0007e2000b901d50 */
[----:B------:R-:W-:Y:S02]  /*0d50*/  LOP3.LUT R0, R0, 0xc0, RZ, 0xc0, !PT ;  /* 0x000000c000007812 */ /* 0x000fe400078ec0ff */
[----:B--2---:R-:W-:-:S04]  /*0d60*/  IADD3 R2, P0, R4, UR15, RZ ;  /* 0x0000000f04027c10 */ /* 0x004fc8000ff1e0ff */
[----:B------:R-:W-:-:S05]  /*0d70*/  IADD3.X R3, R5, UR14, RZ, P0, !PT ;  /* 0x0000000e05037c10 */ /* 0x000fca00087fe4ff */
[----:B------:R2:W-:Y:S01]  /*0d80*/  LDGSTS.E.BYPASS.LTC128B.128 [R197+0x3000], desc[UR16][R2.64] ;  /* 0x0300000002c57fae */ /* 0x0005e2000b901d50 */
[----:B---3--:R-:W-:-:S04]  /*0d90*/  IADD3 R4, P0, R2, UR15, RZ ;  /* 0x0000000f02047c10 */ /* 0x008fc8000ff1e0ff */
[----:B------:R-:W-:-:S05]  /*0da0*/  IADD3.X R5, R3, UR14, RZ, P0, !PT ;  /* 0x0000000e03057c10 */ /* 0x000fca00087fe4ff */
[----:B------:R3:W-:Y:S04]  /*0db0*/  LDGSTS.E.BYPASS.LTC128B.128 [R197+0x3800], desc[UR16][R4.64] ;  /* 0x0380000004c57fae */ /* 0x0007e8000b901d50 */
[----:B------:R-:W0:Y:S01]  /*0dc0*/  LDGDEPBAR ;  /* 0x00000000000079af */ /* 0x000e220000000000 */
[----:B--2---:R-:W-:Y:S02]  /*0dd0*/  LOP3.LUT R3, R0, 0x8, R25, 0xf8, !PT ;  /* 0x0000000800037812 */ /* 0x004fe400078ef819 */
[----:B------:R-:W-:Y:S02]  /*0de0*/  SHF.R.U32.HI R0, RZ, 0x3, R0 ;  /* 0x00000003ff007819 */ /* 0x000fe40000011600 */
[----:B------:R-:W-:Y:S02]  /*0df0*/  LEA R2, P0, R9, UR8, 0x1 ;  /* 0x0000000809027c11 */ /* 0x000fe4000f8008ff */
[----:B-1----:R-:W-:Y:S01]  /*0e00*/  LOP3.LUT R10, R3, R0, RZ, 0x3c, !PT ;  /* 0x00000000030a7212 */ /* 0x002fe200078e3cff */
[----:B------:R-:W-:Y:S01]  /*0e10*/  IMAD.SHL.U32 R0, R20, 0x40, RZ ;  /* 0x0000004014007824 */ /* 0x000fe200078e00ff */
[----:B------:R-:W-:-:S02]  /*0e20*/  LEA.HI.X R3, R9, UR9, R8, 0x1, P0 ;  /* 0x0000000909037c11 */ /* 0x000fc400080f0c08 */
[----:B---3--:R-:W-:Y:S01]  /*0e30*/  SHF.L.U32 R4, R26, 0x5, RZ ;  /* 0x000000051a047819 */ /* 0x008fe200000006ff */
[----:B------:R-:W-:-:S04]  /*0e40*/  DEPBAR.LE SB0, 0x0 ;  /* 0x000080000000791a */ /* 0x000fc80000000000 */
[----:B------:R-:W-:Y:S01]  /*0e50*/  BAR.SYNC.DEFER_BLOCKING 0x0 ;  /* 0x0000000000007b1d */ /* 0x000fe20000010000 */
[----:B------:R-:W-:Y:S02]  /*0e60*/  SHF.L.U32 R5, R22, 0x3, RZ ;  /* 0x0000000316057819 */ /* 0x000fe400000006ff */
[----:B------:R-:W-:Y:S02]  /*0e70*/  LOP3.LUT R0, R0, 0xc0, RZ, 0xc0, !PT ;  /* 0x000000c000007812 */ /* 0x000fe400078ec0ff */
[----:B------:R-:W-:Y:S02]  /*0e80*/  LOP3.LUT R163, R4, 0xffffff00, RZ, 0xc0, !PT ;  /* 0xffffff0004a37812 */ /* 0x000fe400078ec0ff */
[----:B------:R-:W-:Y:S02]  /*0e90*/  LOP3.LUT R7, R0, 0x8, R5, 0xf8, !PT ;  /* 0x0000000800077812 */ /* 0x000fe400078ef805 */
[----:B------:R-:W-:Y:S01]  /*0ea0*/  SHF.R.U32.HI R6, RZ, 0x3, R0 ;  /* 0x00000003ff067819 */ /* 0x000fe20000011600 */
[----:B------:R-:W-:Y:S01]  /*0eb0*/  IMAD R5, R21, 0x200, R163 ;  /* 0x0000020015057824 */ /* 0x000fe200078e02a3 */
[----:B------:R-:W-:-:S02]  /*0ec0*/  IADD3 R4, P0, R2, UR18, RZ ;  /* 0x0000001202047c10 */ /* 0x000fc4000ff1e0ff */
[----:B------:R-:W-:Y:S02]  /*0ed0*/  LEA R8, R22, R24, 0x3 ;  /* 0x0000001816087211 */ /* 0x000fe400078e18ff */
[----:B------:R-:W-:Y:S02]  /*0ee0*/  LOP3.LUT R157, R7, R6, RZ, 0x3c, !PT ;  /* 0x00000006079d7212 */ /* 0x000fe400078e3cff */
[----:B------:R-:W-:Y:S02]  /*0ef0*/  LEA R9, R177, R5, 0x5 ;  /* 0x00000005b1097211 */ /* 0x000fe400078e28ff */
[----:B------:R-:W-:Y:S02]  /*0f00*/  IADD3 R6, P1, R4, UR18, RZ ;  /* 0x0000001204067c10 */ /* 0x000fe4000ff3e0ff */
[----:B------:R-:W-:Y:S02]  /*0f10*/  IADD3.X R5, R3, UR20, RZ, P0, !PT ;  /* 0x0000001403057c10 */ /* 0x000fe400087fe4ff */
[----:B------:R-:W-:Y:S01]  /*0f20*/  LEA R0, R8, R10, 0x5 ;  /* 0x0000000a08007211 */ /* 0x000fe200078e28ff */
[----:B------:R-:W-:Y:S01]  /*0f30*/  @!PT LDS RZ, [RZ] ;  /* 0x00000000fffff984 */ /* 0x000fe20000000800 */
[----:B------:R-:W-:Y:S01]  /*0f40*/  @!PT LDS RZ, [RZ] ;  /* 0x00000000fffff984 */ /* 0x000fe20000000800 */
[----:B------:R-:W-:Y:S01]  /*0f50*/  @!PT LDS RZ, [RZ] ;  /* 0x00000000fffff984 */ /* 0x000fe20000000800 */
[----:B------:R1:W-:Y:S01]  /*0f60*/  LDGSTS.E.BYPASS.LTC128B.128 [R197+0x4000], desc[UR16][R2.64] ;  /* 0x0400000002c57fae */ /* 0x0003e2000b901d50 */
[----:B------:R-:W-:-:S02]  /*0f70*/  IADD3 R8, P0, R6, UR18, RZ ;  /* 0x0000001206087c10 */ /* 0x000fc4000ff1e0ff */
[----:B------:R-:W-:Y:S01]  /*0f80*/  IADD3.X R7, R5, UR20, RZ, P1, !PT ;  /* 0x0000001405077c10 */ /* 0x000fe20008ffe4ff */
[----:B------:R-:W-:Y:S01]  /*0f90*/  LDGSTS.E.BYPASS.LTC128B.128 [R197+0x4800], desc[UR16][R4.64] ;  /* 0x0480000004c57fae */ /* 0x000fe2000b901d50 */
[----:B------:R-:W-:Y:S02]  /*0fa0*/  LOP3.LUT P1, RZ, R20, 0x2, RZ, 0xc0, !PT ;  /* 0x0000000214ff7812 */ /* 0x000fe4000782c0ff */
[----:B------:R-:W-:Y:S01]  /*0fb0*/  LEA R185, R0, UR4, 0x1 ;  /* 0x0000000400b97c11 */ /* 0x000fe2000f8e08ff */
[----:B------:R2:W-:Y:S01]  /*0fc0*/  LDGSTS.E.BYPASS.LTC128B.128 [R197+0x5000], desc[UR16][R6.64] ;  /* 0x0500000006c57fae */ /* 0x0005e2000b901d50 */
[----:B------:R-:W-:Y:S02]  /*0fd0*/  ULDC UR4, c[0x0][0x39c] ;  /* 0x0000e70000047ab9 */ /* 0x000fe40000000800 */
[----:B------:R-:W-:Y:S02]  /*0fe0*/  IADD3 R188, R185, 0x20, RZ ;  /* 0x00000020b9bc7810 */ /* 0x000fe40007ffe0ff */
[----:B-1----:R-:W-:-:S02]  /*0ff0*/  IADD3 R2, R157, R9, RZ ;  /* 0x000000099d027210 */ /* 0x002fc40007ffe0ff */
[----:B------:R-:W-:Y:S02]  /*1000*/  IADD3.X R9, R7, UR20, RZ, P0, !PT ;  /* 0x0000001407097c10 */ /* 0x000fe400087fe4ff */
[----:B------:R-:W-:Y:S02]  /*1010*/  LEA R3, R0, UR5, 0x1 ;  /* 0x0000000500037c11 */ /* 0x000fe4000f8e08ff */
[----:B------:R-:W-:Y:S01]  /*1020*/  LEA R186, R2, UR5, 0x1 ;  /* 0x0000000502ba7c11 */ /* 0x000fe2000f8e08ff */
[----:B------:R1:W-:Y:S01]  /*1030*/  LDGSTS.E.BYPASS.LTC128B.128 [R197+0x5800], desc[UR16][R8.64] ;  /* 0x0580000008c57fae */ /* 0x0003e2000b901d50 */
[----:B------:R-:W-:Y:S01]  /*1040*/  LOP3.LUT P0, RZ, R11, 0x2, RZ, 0xc0, !PT ;  /* 0x000000020bff7812 */ /* 0x000fe2000780c0ff */
[----:B------:R-:W-:Y:S02]  /*1050*/  IMAD.MOV.U32 R2, RZ, RZ, 0x20 ;  /* 0x00000020ff027424 */ /* 0x000fe400078e00ff */
[----:B------:R-:W-:Y:S03]  /*1060*/  LDSM.16.M88.4 R16, [R186] ;  /* 0x00000000ba10783b */ /* 0x000fe60000000200 */
[----:B------:R-:W-:Y:S01]  /*1070*/  SEL R0, R2, 0xffffffe0, !P1 ;  /* 0xffffffe002007807 */ /* 0x000fe20004800000 */
[----:B------:R-:W3:Y:S03]  /*1080*/  LDSM.16.M88.4 R44, [R3+0x2000] ;  /* 0x00200000032c783b */ /* 0x000ee60000000200 */
[----:B------:R-:W-:Y:S01]  /*1090*/  IADD3 R187, R186, R0, RZ ;  /* 0x00000000babb7210 */ /* 0x000fe20007ffe0ff */
[----:B------:R-:W4:Y:S02]  /*10a0*/  LDSM.16.M88.4 R12, [R186+0x1000] ;  /* 0x00100000ba0c783b */ /* 0x000f240000000200 */
[----:B------:R-:W-:-:S02]  /*10b0*/  @P0 IADD3 R188, R185, -0x20, RZ ;  /* 0xffffffe0b9bc0810 */ /* 0x000fc40007ffe0ff */
[----:B--2---:R-:W-:Y:S01]  /*10c0*/  LDSM.16.M88.4 R4, [R187+0x1000] ;  /* 0x00100000bb04783b */ /* 0x004fe20000000200 */
[----:B------:R-:W-:-:S03]  /*10d0*/  ISETP.GE.AND P0, PT, R104, 0x81, PT ;  /* 0x000000816800780c */ /* 0x000fc60003f06270 */
[----:B------:R-:W-:Y:S04]  /*10e0*/  LDSM.16.M88.4 R60, [R188] ;  /* 0x00000000bc3c783b */ /* 0x000fe80000000200 */
[----:B------:R-:W2:Y:S04]  /*10f0*/  LDSM.16.M88.4 R76, [R3+0x2400] ;  /* 0x00240000034c783b */ /* 0x000ea80000000200 */
[----:B-1----:R-:W1:Y:S04]  /*1100*/  LDSM.16.M88.4 R8, [R187] ;  /* 0x00000000bb08783b */ /* 0x002e680000000200 */
[----:B------:R-:W1:Y:S04]  /*1110*/  LDSM.16.M88.4 R96, [R188+0x400] ;  /* 0x00040000bc60783b */ /* 0x000e680000000200 */
[----:B------:R-:W1:Y:S04]  /*1120*/  LDSM.16.M88.4 R88, [R3+0x2800] ;  /* 0x002800000358783b */ /* 0x000e680000000200 */
[----:B------:R-:W1:Y:S04]  /*1130*/  LDSM.16.M88.4 R100, [R188+0x800] ;  /* 0x00080000bc64783b */ /* 0x000e680000000200 */
[----:B------:R-:W1:Y:S01]  /*1140*/  LDSM.16.M88.4 R80, [R3+0x2c00] ;  /* 0x002c00000350783b */ /* 0x000e620000000200 */
[-C--:B---3--:R-:W-:Y:S03]  /*1150*/  HMMA.16816.F32.BF16 R20, R16, R44.reuse, RZ ;  /* 0x0000002c1014723c */ /* 0x088fe600000418ff */
[----:B------:R-:W3:Y:S04]  /*1160*/  LDSM.16.M88.4 R92, [R188+0xc00] ;  /* 0x000c0000bc5c783b */ /* 0x000ee80000000200 */
[----:B------:R-:W3:Y:S01]  /*1170*/  LDSM.16.M88.4 R68, [R3+0x3000] ;  /* 0x003000000344783b */ /* 0x000ee20000000200 */
[C---:B----4-:R-:W-:Y:S03]  /*1180*/  HMMA.16816.F32.BF16 R24, R12.reuse, R44, RZ ;  /* 0x0000002c0c18723c */ /* 0x050fe600000418ff */
[----:B------:R-:W4:Y:S04]  /*1190*/  LDSM.16.M88.4 R84, [R188+0x1000] ;  /* 0x00100000bc54783b */ /* 0x000f280000000200 */
[----:B------:R-:W4:Y:S01]  /*11a0*/  LDSM.16.M88.4 R56, [R3+0x3400] ;  /* 0x003400000338783b */ /* 0x000f220000000200 */
[----:B--2---:R-:W-:Y:S03]  /*11b0*/  HMMA.16816.F32.BF16 R28, R12, R76, RZ ;  /* 0x0000004c0c1c723c */ /* 0x004fe600000418ff */
[----:B------:R-:W2:Y:S04]  /*11c0*/  LDSM.16.M88.4 R64, [R188+0x1400] ;  /* 0x00140000bc40783b */ /* 0x000ea80000000200 */
[----:B------:R-:W2:Y:S01]  /*11d0*/  LDSM.16.M88.4 R48, [R3+0x3800] ;  /* 0x003800000330783b */ /* 0x000ea20000000200 */
[-C--:B-1----:R-:W-:Y:S03]  /*11e0*/  HMMA.16816.F32.BF16 R20, R8, R60.reuse, R20 ;  /* 0x0000003c0814723c */ /* 0x082fe60000041814 */
[----:B------:R-:W1:Y:S04]  /*11f0*/  LDSM.16.M88.4 R72, [R188+0x1800] ;  /* 0x00180000bc48783b */ /* 0x000e680000000200 */
[----:B------:R-:W1:Y:S01]  /*1200*/  LDSM.16.M88.4 R40, [R3+0x3c00] ;  /* 0x003c00000328783b */ /* 0x000e620000000200 */
[----:B------:R-:W-:Y:S03]  /*1210*/  HMMA.16816.F32.BF16 R32, R4, R60, R24 ;  /* 0x0000003c0420723c */ /* 0x000fe60000041818 */
[----:B------:R-:W1:Y:S03]  /*1220*/  LDSM.16.M88.4 R52, [R188+0x1c00] ;  /* 0x001c0000bc34783b */ /* 0x000e660000000200 */
[----:B------:R-:W-:Y:S01]  /*1230*/  HMMA.16816.F32.BF16 R24, R16, R76, RZ ;  /* 0x0000004c1018723c */ /* 0x000fe200000418ff */
[----:B------:R-:W0:Y:S05]  /*1240*/  LDGDEPBAR ;  /* 0x00000000000079af */ /* 0x000e2a0000000000 */
[----:B------:R-:W-:Y:S04]  /*1250*/  HMMA.16816.F32.BF16 R36, R4, R96, R28 ;  /* 0x000000600424723c */ /* 0x000fe8000004181c */
[----:B------:R-:W-:-:S02]  /*1260*/  FMUL.FTZ R2, R20, UR4 ;  /* 0x0000000414027c20 */ /* 0x000fc40008410000 */
[----:B------:R-:W-:Y:S02]  /*1270*/  HMMA.16816.F32.BF16 R28, R12, R88, RZ ;  /* 0x000000580c1c723c */ /* 0x000fe400000418ff */
[----:B------:R3:W-:Y:S01]  /*1280*/  MUFU.TANH R111, R2 ;  /* 0x00000002006f7308 */ /* 0x0007e20000002400 */
[----:B------:R-:W-:-:S04]  /*1290*/  DEPBAR.LE SB0, 0x0 ;  /* 0x000080000000791a */ /* 0x000fc80000000000 */
[----:B---3--:R-:W-:-:S04]  /*12a0*/  FMUL.FTZ R2, R21, UR4 ;  /* 0x0000000415027c20 */ /* 0x008fc80008410000 */
[----:B------:R3:W1:-:S13]  /*12b0*/  MUFU.TANH R110, R2 ;  /* 0x00000002006e7308 */ /* 0x00065a0000002400 */
[----:B------:R-:W-:Y:S01]  /*12c0*/  HMMA.16816.F32.BF16 R28, R4, R100, R28 ;  /* 0x00000064041c723c */ /* 0x000fe2000004181c */
[----:B---3--:R-:W-:-:S04]  /*12d0*/  FMUL.FTZ R2, R22, UR4 ;  /* 0x0000000416027c20 */ /* 0x008fc80008410000 */
        /* <DEDUP_REMOVED lines=30> */
[----:B------:R-:W-:Y:S04]  /*14c0*/  HMMA.16816.F32.BF16 R36, R12, R80, RZ ;  /* 0x000000500c24723c */ /* 0x000fe800000418ff */
[----:B------:R3:W-:Y:S02]  /*14d0*/  MUFU.TANH R151, R2 ;  /* 0x0000000200977308 */ /* 0x0007e40000002400 */
[----:B---3--:R-:W-:-:S06]  /*14e0*/  FMUL.FTZ R2, R20, UR4 ;  /* 0x0000000414027c20 */ /* 0x008fcc0008410000 */
[----:B------:R3:W-:-:S12]  /*14f0*/  MUFU.TANH R96, R2 ;  /* 0x0000000200607308 */ /* 0x0007d80000002400 */
[----:B------:R-:W-:Y:S01]  /*1500*/  HMMA.16816.F32.BF16 R36, R4, R92, R36 ;  /* 0x0000005c0424723c */ /* 0x000fe20000041824 */
[----:B---3--:R-:W-:-:S04]  /*1510*/  FMUL.FTZ R2, R21, UR4 ;  /* 0x0000000415027c20 */ /* 0x008fc80008410000 */
        /* <DEDUP_REMOVED lines=18> */
[----:B----4-:R-:W-:Y:S06]  /*1640*/  HMMA.16816.F32.BF16 R32, R4, R84, R28 ;  /* 0x000000540420723c */ /* 0x010fec000004181c */
[----:B------:R-:W-:Y:S01]  /*1650*/  HMMA.16816.F32.BF16 R28, R12, R56, RZ ;  /* 0x000000380c1c723c */ /* 0x000fe200000418ff */
        /* <DEDUP_REMOVED lines=9> */
[----:B------:R3:W-:-:S15]  /*16f0*/  MUFU.TANH R131, R2 ;  /* 0x0000000200837308 */ /* 0x0007de0000002400 */
[----:B------:R-:W-:-:S03]  /*1700*/  NOP ;  /* 0x0000000000007918 */ /* 0x000fc60000000000 */
[----:B--2---:R-:W-:Y:S01]  /*1710*/  HMMA.16816.F32.BF16 R24, R8, R64, R24 ;  /* 0x000000400818723c */ /* 0x004fe20000041818 */
[----:B---3--:R-:W-:-:S04]  /*1720*/  FMUL.FTZ R2, R37, UR4 ;  /* 0x0000000425027c20 */ /* 0x008fc80008410000 */
[----:B------:R2:W-:Y:S02]  /*1730*/  MUFU.TANH R130, R2 ;  /* 0x0000000200827308 */ /* 0x0005e40000002400 */
[----:B--2---:R-:W-:-:S06]  /*1740*/  FMUL.FTZ R2, R38, UR4 ;  /* 0x0000000426027c20 */ /* 0x004fcc0008410000 */
[----:B------:R2:W-:Y:S02]  /*1750*/  MUFU.TANH R159, R2 ;  /* 0x00000002009f7308 */ /* 0x0005e40000002400 */
[----:B--2---:R-:W-:Y:S02]  /*1760*/  FMUL.FTZ R2, R39, UR4 ;  /* 0x0000000427027c20 */ /* 0x004fe40008410000 */
[----:B------:R-:W-:Y:S04]  /*1770*/  HMMA.16816.F32.BF16 R36, R4, R64, R28 ;  /* 0x000000400424723c */ /* 0x000fe8000004181c */
[----:B------:R2:W-:Y:S02]  /*1780*/  MUFU.TANH R158, R2 ;  /* 0x00000002009e7308 */ /* 0x0005e40000002400 */
[----:B------:R-:W-:Y:S01]  /*1790*/  HMMA.16816.F32.BF16 R28, R16, R48, RZ ;  /* 0x00000030101c723c */ /* 0x000fe200000418ff */
[----:B--2---:R-:W-:-:S05]  /*17a0*/  FMUL.FTZ R2, R20, UR4 ;  /* 0x0000000414027c20 */ /* 0x004fca0008410000 */
[----:B------:R2:W-:-:S15]  /*17b0*/  MUFU.TANH R68, R2 ;  /* 0x0000000200447308 */ /* 0x0005de0000002400 */
[----:B------:R-:W-:-:S03]  /*17c0*/  NOP ;  /* 0x0000000000007918 */ /* 0x000fc60000000000 */
[----:B-1----:R-:W-:Y:S01]  /*17d0*/  HMMA.16816.F32.BF16 R28, R8, R72, R28 ;  /* 0x00000048081c723c */ /* 0x002fe2000004181c */
[----:B--2---:R-:W-:-:S04]  /*17e0*/  FMUL.FTZ R2, R21, UR4 ;  /* 0x0000000415027c20 */ /* 0x004fc80008410000 */
        /* <DEDUP_REMOVED lines=44> */
[----:B------:R1:W-:-:S12]  /*1ab0*/  MUFU.TANH R154, R2 ;  /* 0x00000002009a7308 */ /* 0x0003d80000002400 */
[----:B------:R-:W-:Y:S01]  /*1ac0*/  FMUL.FTZ R28, R28, UR4 ;  /* 0x000000041c1c7c20 */ /* 0x000fe20008410000 */
[----:B------:R-:W-:Y:S01]  /*1ad0*/  FMUL.FTZ R29, R29, UR4 ;  /* 0x000000041d1d7c20 */ /* 0x000fe20008410000 */
[----:B------:R-:W-:Y:S01]  /*1ae0*/  FMUL.FTZ R30, R30, UR4 ;  /* 0x000000041e1e7c20 */ /* 0x000fe20008410000 */
[----:B------:R-:W-:Y:S01]  /*1af0*/  FMUL.FTZ R31, R31, UR4 ;  /* 0x000000041f1f7c20 */ /* 0x000fe20008410000 */
[----:B------:R-:W-:Y:S08]  /*1b00*/  MUFU.TANH R56, R28 ;  /* 0x0000001c00387308 */ /* 0x000ff00000002400 */
[----:B------:R-:W-:Y:S01]  /*1b10*/  MUFU.TANH R89, R30 ;  /* 0x0000001e00597308 */ /* 0x000fe20000002400 */
[----:B-1----:R-:W-:-:S07]  /*1b20*/  FMUL.FTZ R2, R21, UR4 ;  /* 0x0000000415027c20 */ /* 0x002fce0008410000 */
[----:B------:R1:W-:Y:S08]  /*1b30*/  MUFU.TANH R164, R2 ;  /* 0x0000000200a47308 */ /* 0x0003f00000002400 */
[----:B------:R-:W-:Y:S01]  /*1b40*/  MUFU.TANH R178, R31 ;  /* 0x0000001f00b27308 */ /* 0x000fe20000002400 */
[----:B-1----:R-:W-:-:S07]  /*1b50*/  FMUL.FTZ R2, R22, UR4 ;  /* 0x0000000416027c20 */ /* 0x002fce0008410000 */
[----:B------:R1:W-:Y:S02]  /*1b60*/  MUFU.TANH R173, R2 ;  /* 0x0000000200ad7308 */ /* 0x0003e40000002400 */
[----:B-1----:R-:W-:Y:S02]  /*1b70*/  FMUL.FTZ R2, R23, UR4 ;  /* 0x0000000417027c20 */ /* 0x002fe40008410000 */
[----:B------:R-:W-:Y:S04]  /*1b80*/  HMMA.16816.F32.BF16 R20, R4, R52, R24 ;  /* 0x000000340414723c */ /* 0x000fe80000041818 */
[----:B------:R1:W-:Y:S02]  /*1b90*/  MUFU.TANH R53, R29 ;  /* 0x0000001d00357308 */ /* 0x0003e40000002400 */
[----:B------:R-:W-:Y:S06]  /*1ba0*/  HMMA.16816.F32.BF16 R24, R12, R78, RZ ;  /* 0x0000004e0c18723c */ /* 0x000fec00000418ff */
[----:B------:R-:W-:Y:S01]  /*1bb0*/  MUFU.TANH R174, R2 ;  /* 0x0000000200ae7308 */ /* 0x000fe20000002400 */
[----:B-1----:R-:W-:Y:S06]  /*1bc0*/  HMMA.16816.F32.BF16 R28, R4, R62, R32 ;  /* 0x0000003e041c723c */ /* 0x002fec0000041820 */
[----:B------:R-:W-:Y:S05]  /*1bd0*/  HMMA.16816.F32.BF16 R32, R12, R90, RZ ;  /* 0x0000005a0c20723c */ /* 0x000fea00000418ff */
[----:B------:R-:W-:Y:S01]  /*1be0*/  FMUL.FTZ R20, R20, UR4 ;  /* 0x0000000414147c20 */ /* 0x000fe20008410000 */
[----:B------:R-:W-:Y:S01]  /*1bf0*/  FMUL.FTZ R21, R21, UR4 ;  /* 0x0000000415157c20 */ /* 0x000fe20008410000 */
[----:B------:R-:W-:Y:S01]  /*1c00*/  FMUL.FTZ R22, R22, UR4 ;  /* 0x0000000416167c20 */ /* 0x000fe20008410000 */
[----:B------:R-:W-:Y:S01]  /*1c10*/  FMUL.FTZ R23, R23, UR4 ;  /* 0x0000000417177c20 */ /* 0x000fe20008410000 */
[----:B------:R-:W-:Y:S08]  /*1c20*/  MUFU.TANH R169, R20 ;  /* 0x0000001400a97308 */ /* 0x000ff00000002400 */
[----:B------:R-:W-:Y:S01]  /*1c30*/  MUFU.TANH R170, R21 ;  /* 0x0000001500aa7308 */ /* 0x000fe20000002400 */
[----:B------:R-:W-:Y:S01]  /*1c40*/  FMUL.FTZ R28, R28, UR4 ;  /* 0x000000041c1c7c20 */ /* 0x000fe20008410000 */
[----:B------:R-:W-:Y:S01]  /*1c50*/  FMUL.FTZ R29, R29, UR4 ;  /* 0x000000041d1d7c20 */ /* 0x000fe20008410000 */
[----:B------:R-:W-:-:S05]  /*1c60*/  FMUL.FTZ R30, R30, UR4 ;  /* 0x000000041e1e7c20 */ /* 0x000fca0008410000 */
[----:B------:R-:W-:Y:S01]  /*1c70*/  MUFU.TANH R175, R22 ;  /* 0x0000001600af7308 */ /* 0x000fe20000002400 */
[----:B------:R-:W-:-:S07]  /*1c80*/  FMUL.FTZ R31, R31, UR4 ;  /* 0x000000041f1f7c20 */ /* 0x000fce0008410000 */
[----:B------:R1:W-:Y:S08]  /*1c90*/  MUFU.TANH R176, R23 ;  /* 0x0000001700b07308 */ /* 0x0003f00000002400 */
[----:B------:R-:W-:Y:S08]  /*1ca0*/  MUFU.TANH R85, R28 ;  /* 0x0000001c00557308 */ /* 0x000ff00000002400 */
[----:B------:R-:W-:Y:S01]  /*1cb0*/  MUFU.TANH R84, R29 ;  /* 0x0000001d00547308 */ /* 0x000fe20000002400 */
[----:B-1----:R-:W-:Y:S06]  /*1cc0*/  HMMA.16816.F32.BF16 R20, R4, R98, R24 ;  /* 0x000000620414723c */ /* 0x002fec0000041818 */
[----:B------:R-:W-:Y:S01]  /*1cd0*/  HMMA.16816.F32.BF16 R24, R12, R82, RZ ;  /* 0x000000520c18723c */ /* 0x000fe200000418ff */
[----:B------:R-:W-:Y:S08]  /*1ce0*/  MUFU.TANH R101, R30 ;  /* 0x0000001e00657308 */ /* 0x000ff00000002400 */
[----:B------:R1:W-:Y:S09]  /*1cf0*/  MUFU.TANH R100, R31 ;  /* 0x0000001f00647308 */ /* 0x0003f20000002400 */
[----:B------:R-:W-:Y:S01]  /*1d00*/  FMUL.FTZ R20, R20, UR4 ;  /* 0x0000000414147c20 */ /* 0x000fe20008410000 */
[----:B------:R-:W-:Y:S01]  /*1d10*/  FMUL.FTZ R21, R21, UR4 ;  /* 0x0000000415157c20 */ /* 0x000fe20008410000 */
[----:B------:R-:W-:Y:S01]  /*1d20*/  FMUL.FTZ R22, R22, UR4 ;  /* 0x0000000416167c20 */ /* 0x000fe20008410000 */
[----:B------:R-:W-:Y:S01]  /*1d30*/  FMUL.FTZ R23, R23, UR4 ;  /* 0x0000000417177c20 */ /* 0x000fe20008410000 */
[----:B------:R-:W-:Y:S01]  /*1d40*/  MUFU.TANH R77, R20 ;  /* 0x00000014004d7308 */ /* 0x000fe20000002400 */
[----:B-1----:R-:W-:Y:S07]  /*1d50*/  HMMA.16816.F32.BF16 R28, R4, R102, R32 ;  /* 0x00000066041c723c */ /* 0x002fee0000041820 */
[----:B------:R-:W-:Y:S01]  /*1d60*/  MUFU.TANH R76, R21 ;  /* 0x00000015004c7308 */ /* 0x000fe20000002400 */
[----:B------:R-:W-:Y:S07]  /*1d70*/  HMMA.16816.F32.BF16 R32, R12, R70, RZ ;  /* 0x000000460c20723c */ /* 0x000fee00000418ff */
[----:B------:R-:W-:Y:S08]  /*1d80*/  MUFU.TANH R107, R22 ;  /* 0x00000016006b7308 */ /* 0x000ff00000002400 */
[----:B------:R1:W-:Y:S01]  /*1d90*/  MUFU.TANH R115, R23 ;  /* 0x0000001700737308 */ /* 0x0003e20000002400 */
[----:B------:R-:W-:Y:S01]  /*1da0*/  FMUL.FTZ R28, R28, UR4 ;  /* 0x000000041c1c7c20 */ /* 0x000fe20008410000 */
[----:B------:R-:W-:Y:S01]  /*1db0*/  FMUL.FTZ R29, R29, UR4 ;  /* 0x000000041d1d7c20 */ /* 0x000fe20008410000 */
[----:B------:R-:W-:Y:S01]  /*1dc0*/  FMUL.FTZ R30, R30, UR4 ;  /* 0x000000041e1e7c20 */ /* 0x000fe20008410000 */
[----:B------:R-:W-:-:S04]  /*1dd0*/  FMUL.FTZ R31, R31, UR4 ;  /* 0x000000041f1f7c20 */ /* 0x000fc80008410000 */
        /* <DEDUP_REMOVED lines=13> */
[C---:B------:R-:W-:Y:S07]  /*1eb0*/  HMMA.16816.F32.BF16 R32, R12.reuse, R50, RZ ;  /* 0x000000320c20723c */ /* 0x040fee00000418ff */
[----:B------:R-:W-:Y:S01]  /*1ec0*/  MUFU.TANH R129, R22 ;  /* 0x0000001600817308 */ /* 0x000fe20000002400 */
[----:B------:R-:W-:Y:S07]  /*1ed0*/  HMMA.16816.F32.BF16 R12, R12, R42, RZ ;  /* 0x0000002a0c0c723c */ /* 0x000fee00000418ff */
[----:B------:R1:W-:Y:S01]  /*1ee0*/  MUFU.TANH R132, R23 ;  /* 0x0000001700847308 */ /* 0x0003e20000002400 */
[----:B------:R-:W-:Y:S01]  /*1ef0*/  FMUL.FTZ R28, R28, UR4 ;  /* 0x000000041c1c7c20 */ /* 0x000fe20008410000 */
[----:B------:R-:W-:Y:S01]  /*1f00*/  FMUL.FTZ R29, R29, UR4 ;  /* 0x000000041d1d7c20 */ /* 0x000fe20008410000 */
[----:B------:R-:W-:Y:S01]  /*1f10*/  FMUL.FTZ R30, R30, UR4 ;  /* 0x000000041e1e7c20 */ /* 0x000fe20008410000 */
[----:B------:R-:W-:-:S04]  /*1f20*/  FMUL.FTZ R31, R31, UR4 ;  /* 0x000000041f1f7c20 */ /* 0x000fc80008410000 */
[----:B------:R-:W-:Y:S08]  /*1f30*/  MUFU.TANH R112, R28 ;  /* 0x0000001c00707308 */ /* 0x000ff00000002400 */
[----:B------:R-:W-:Y:S01]  /*1f40*/  MUFU.TANH R120, R29 ;  /* 0x0000001d00787308 */ /* 0x000fe20000002400 */
[C---:B-1----:R-:W-:Y:S06]  /*1f50*/  HMMA.16816.F32.BF16 R20, R4.reuse, R66, R24 ;  /* 0x000000420414723c */ /* 0x042fec0000041818 */
[C---:B------:R-:W-:Y:S01]  /*1f60*/  HMMA.16816.F32.BF16 R24, R4.reuse, R74, R32 ;  /* 0x0000004a0418723c */ /* 0x040fe20000041820 */
[----:B------:R-:W-:Y:S05]  /*1f70*/  MUFU.TANH R137, R30 ;  /* 0x0000001e00897308 */ /* 0x000fea0000002400 */
[----:B------:R-:W-:Y:S03]  /*1f80*/  HMMA.16816.F32.BF16 R4, R4, R54, R12 ;  /* 0x000000360404723c */ /* 0x000fe6000004180c */
[----:B------:R1:W-:Y:S03]  /*1f90*/  MUFU.TANH R141, R31 ;  /* 0x0000001f008d7308 */ /* 0x0003e60000002400 */
[C---:B------:R-:W-:Y:S06]  /*1fa0*/  HMMA.16816.F32.BF16 R12, R16.reuse, R78, RZ ;  /* 0x0000004e100c723c */ /* 0x040fec00000418ff */
[----:B------:R-:W-:Y:S01]  /*1fb0*/  FMUL.FTZ R20, R20, UR4 ;  /* 0x0000000414147c20 */ /* 0x000fe20008410000 */
[----:B------:R-:W-:Y:S01]  /*1fc0*/  FMUL.FTZ R21, R21, UR4 ;  /* 0x0000000415157c20 */ /* 0x000fe20008410000 */
[----:B------:R-:W-:Y:S01]  /*1fd0*/  FMUL.FTZ R22, R22, UR4 ;  /* 0x0000000416167c20 */ /* 0x000fe20008410000 */
[----:B------:R-:W-:Y:S01]  /*1fe0*/  FMUL.FTZ R23, R23, UR4 ;  /* 0x0000000417177c20 */ /* 0x000fe20008410000 */
[----:B------:R-:W-:Y:S02]  /*1ff0*/  MUFU.TANH R127, R20 ;  /* 0x00000014007f7308 */ /* 0x000fe40000002400 */
[----:B------:R-:W-:Y:S01]  /*2000*/  FMUL.FTZ R24, R24, UR4 ;  /* 0x0000000418187c20 */ /* 0x000fe20008410000 */
[----:B------:R-:W-:Y:S01]  /*2010*/  FMUL.FTZ R25, R25, UR4 ;  /* 0x0000000419197c20 */ /* 0x000fe20008410000 */
[----:B-1----:R-:W-:Y:S01]  /*2020*/  HMMA.16816.F32.BF16 R28, R16, R46, RZ ;  /* 0x0000002e101c723c */ /* 0x002fe200000418ff */
[----:B------:R-:W-:Y:S01]  /*2030*/  FMUL.FTZ R27, R27, UR4 ;  /* 0x000000041b1b7c20 */ /* 0x000fe20008410000 */
[----:B------:R-:W-:-:S02]  /*2040*/  FMUL.FTZ R2, R26, UR4 ;  /* 0x000000041a027c20 */ /* 0x000fc40008410000 */
[----:B------:R-:W-:Y:S01]  /*2050*/  MUFU.TANH R128, R21 ;  /* 0x0000001500807308 */ /* 0x000fe20000002400 */
[----:B------:R-:W-:Y:S01]  /*2060*/  FMUL.FTZ R4, R4, UR4 ;  /* 0x0000000404047c20 */ /* 0x000fe20008410000 */
[----:B------:R-:W-:Y:S01]  /*2070*/  FMUL.FTZ R5, R5, UR4 ;  /* 0x0000000405057c20 */ /* 0x000fe20008410000 */
[----:B------:R-:W-:Y:S01]  /*2080*/  FMUL.FTZ R6, R6, UR4 ;  /* 0x0000000406067c20 */ /* 0x000fe20008410000 */
[----:B------:R-:W-:-:S04]  /*2090*/  FMUL.FTZ R7, R7, UR4 ;  /* 0x0000000407077c20 */ /* 0x000fc80008410000 */
[----:B------:R-:W-:Y:S08]  /*20a0*/  MUFU.TANH R148, R22 ;  /* 0x0000001600947308 */ /* 0x000ff00000002400 */
[----:B------:R1:W-:Y:S08]  /*20b0*/  MUFU.TANH R153, R23 ;  /* 0x0000001700997308 */ /* 0x0003f00000002400 */
[----:B------:R-:W-:Y:S08]  /*20c0*/  MUFU.TANH R136, R24 ;  /* 0x0000001800887308 */ /* 0x000ff00000002400 */
[----:B------:R-:W-:Y:S01]  /*20d0*/  MUFU.TANH R140, R25 ;  /* 0x00000019008c7308 */ /* 0x000fe20000002400 */
[C---:B-1----:R-:W-:Y:S06]  /*20e0*/  HMMA.16816.F32.BF16 R20, R8.reuse, R62, R28 ;  /* 0x0000003e0814723c */ /* 0x042fec000004181c */
[----:B------:R-:W-:Y:S01]  /*20f0*/  HMMA.16816.F32.BF16 R28, R8, R98, R12 ;  /* 0x00000062081c723c */ /* 0x000fe2000004180c */
[----:B------:R1:W-:Y:S05]  /*2100*/  MUFU.TANH R162, R27 ;  /* 0x0000001b00a27308 */ /* 0x0003ea0000002400 */
[C---:B------:R-:W-:Y:S03]  /*2110*/  HMMA.16816.F32.BF16 R12, R16.reuse, R70, RZ ;  /* 0x00000046100c723c */ /* 0x040fe600000418ff */
[----:B------:R2:W-:Y:S08]  /*2120*/  MUFU.TANH R160, R2 ;  /* 0x0000000200a07308 */ /* 0x0005f00000002400 */
[----:B------:R-:W-:Y:S01]  /*2130*/  MUFU.TANH R152, R4 ;  /* 0x0000000400987308 */ /* 0x000fe20000002400 */
[----:B-1----:R-:W-:Y:S06]  /*2140*/  HMMA.16816.F32.BF16 R24, R16, R90, RZ ;  /* 0x0000005a1018723c */ /* 0x002fec00000418ff */
[----:B------:R-:W-:Y:S01]  /*2150*/  FMUL.FTZ R3, R30, UR4 ;  /* 0x000000041e037c20 */ /* 0x000fe20008410000 */
[----:B------:R-:W-:Y:S01]  /*2160*/  MUFU.TANH R161, R5 ;  /* 0x0000000500a17308 */ /* 0x000fe20000002400 */
[----:B--2---:R-:W-:-:S04]  /*2170*/  FMUL.FTZ R2, R20, UR4 ;  /* 0x0000000414027c20 */ /* 0x004fc80008410000 */
[----:B------:R-:W-:Y:S03]  /*2180*/  HMMA.16816.F32.BF16 R32, R8, R86, R12 ;  /* 0x000000560820723c */ /* 0x000fe6000004180c */
[----:B------:R1:W2:Y:S03]  /*2190*/  MUFU.TANH R47, R2 ;  /* 0x00000002002f7308 */ /* 0x0002a60000002400 */
[----:B------:R-:W-:Y:S05]  /*21a0*/  HMMA.16816.F32.BF16 R12, R16, R50, RZ ;  /* 0x00000032100c723c */ /* 0x000fea00000418ff */
[----:B------:R-:W-:Y:S01]  /*21b0*/  MUFU.TANH R165, R6 ;  /* 0x0000000600a57308 */ /* 0x000fe20000002400 */
[----:B------:R-:W-:Y:S07]  /*21c0*/  HMMA.16816.F32.BF16 R24, R8, R102, R24 ;  /* 0x000000660818723c */ /* 0x000fee0000041818 */
[----:B------:R3:W-:Y:S01]  /*21d0*/  MUFU.TANH R166, R7 ;  /* 0x0000000700a67308 */ /* 0x0007e20000002400 */
[----:B-1----:R-:W-:-:S07]  /*21e0*/  FMUL.FTZ R2, R21, UR4 ;  /* 0x0000000415027c20 */ /* 0x002fce0008410000 */
[----:B------:R1:W4:Y:S03]  /*21f0*/  MUFU.TANH R46, R2 ;  /* 0x00000002002e7308 */ /* 0x0003260000002400 */
[----:B------:R-:W-:Y:S05]  /*2200*/  HMMA.16816.F32.BF16 R12, R8, R74, R12 ;  /* 0x0000004a080c723c */ /* 0x000fea000004180c */
[----:B------:R2:W-:Y:S01]  /*2210*/  MUFU.TANH R48, R3 ;  /* 0x0000000300307308 */ /* 0x0005e20000002400 */
[----:B---3--:R-:W-:Y:S01]  /*2220*/  HMMA.16816.F32.BF16 R4, R16, R82, RZ ;  /* 0x000000521004723c */ /* 0x008fe200000418ff */
[----:B-1----:R-:W-:-:S06]  /*2230*/  FMUL.FTZ R2, R22, UR4 ;  /* 0x0000000416027c20 */ /* 0x002fcc0008410000 */
[----:B------:R1:W-:Y:S01]  /*2240*/  MUFU.TANH R52, R2 ;  /* 0x0000000200347308 */ /* 0x0003e20000002400 */
[----:B--2---:R-:W-:-:S07]  /*2250*/  FMUL.FTZ R3, R24, UR4 ;  /* 0x0000000418037c20 */ /* 0x004fce0008410000 */
[----:B------:R2:W-:Y:S09]  /*2260*/  MUFU.TANH R41, R3 ;  /* 0x0000000300297308 */ /* 0x0005f20000002400 */
[----:B------:R-:W-:Y:S01]  /*2270*/  HMMA.16816.F32.BF16 R36, R8, R94, R4 ;  /* 0x0000005e0824723c */ /* 0x000fe20000041804 */
[----:B-1----:R-:W-:-:S05]  /*2280*/  FMUL.FTZ R2, R23, UR4 ;  /* 0x0000000417027c20 */ /* 0x002fca0008410000 */
[C---:B------:R-:W-:Y:S01]  /*2290*/  HMMA.16816.F32.BF16 R4, R16.reuse, R58, RZ ;  /* 0x0000003a1004723c */ /* 0x040fe200000418ff */
[----:B------:R1:W-:Y:S05]  /*22a0*/  MUFU.TANH R49, R2 ;  /* 0x0000000200317308 */ /* 0x0003ea0000002400 */
[----:B------:R-:W-:Y:S01]  /*22b0*/  HMMA.16816.F32.BF16 R16, R16, R42, RZ ;  /* 0x0000002a1010723c */ /* 0x000fe200000418ff */
[----:B--2---:R-:W-:-:S04]  /*22c0*/  FMUL.FTZ R3, R25, UR4 ;  /* 0x0000000419037c20 */ /* 0x004fc80008410000 */
[----:B------:R2:W-:Y:S01]  /*22d0*/  MUFU.TANH R30, R3 ;  /* 0x00000003001e7308 */ /* 0x0005e20000002400 */
[----:B-1----:R-:W-:-:S07]  /*22e0*/  FMUL.FTZ R2, R28, UR4 ;  /* 0x000000041c027c20 */ /* 0x002fce0008410000 */
[----:B------:R1:W3:Y:S05]  /*22f0*/  MUFU.TANH R44, R2 ;  /* 0x00000002002c7308 */ /* 0x0002ea0000002400 */
[----:B------:R-:W-:Y:S01]  /*2300*/  HMMA.16816.F32.BF16 R20, R8, R66, R4 ;  /* 0x000000420814723c */ /* 0x000fe20000041804 */
[----:B--2---:R-:W-:-:S05]  /*2310*/  FMUL.FTZ R3, R36, UR4 ;  /* 0x0000000424037c20 */ /* 0x004fca0008410000 */
[----:B------:R-:W-:Y:S01]  /*2320*/  HMMA.16816.F32.BF16 R16, R8, R54, R16 ;  /* 0x000000360810723c */ /* 0x000fe20000041810 */
[----:B------:R2:W-:Y:S06]  /*2330*/  MUFU.TANH R36, R3 ;  /* 0x0000000300247308 */ /* 0x0005ec0000002400 */
[----:B------:R-:W-:Y:S01]  /*2340*/  FMUL.FTZ R11, R26, UR4 ;  /* 0x000000041a0b7c20 */ /* 0x000fe20008410000 */
[----:B-1----:R-:W-:-:S04]  /*2350*/  FMUL.FTZ R2, R29, UR4 ;  /* 0x000000041d027c20 */ /* 0x002fc80008410000 */
[----:B------:R1:W3:Y:S01]  /*2360*/  MUFU.TANH R45, R2 ;  /* 0x00000002002d7308 */ /* 0x0002e20000002400 */
[----:B--2---:R-:W-:-:S07]  /*2370*/  FMUL.FTZ R3, R37, UR4 ;  /* 0x0000000425037c20 */ /* 0x004fce0008410000 */
[----:B------:R2:W3:Y:S01]  /*2380*/  MUFU.TANH R29, R3 ;  /* 0x00000003001d7308 */ /* 0x0004e20000002400 */
[----:B-1----:R-:W-:-:S04]  /*2390*/  FMNMX.FTZ R2, R111, R110, !PT ;  /* 0x0000006e6f027209 */ /* 0x002fc80007810000 */
[----:B------:R-:W-:-:S04]  /*23a0*/  FMNMX.FTZ R2, R47, R2, !PT ;  /* 0x000000022f027209 */ /* 0x000fc80007810000 */
[----:B----4-:R-:W-:Y:S01]  /*23b0*/  FMNMX.FTZ R2, R46, R2, !PT ;  /* 0x000000022e027209 */ /* 0x010fe20007810000 */
[----:B--2---:R-:W-:-:S03]  /*23c0*/  FMUL.FTZ R3, R32, UR4 ;  /* 0x0000000420037c20 */ /* 0x004fc60008410000 */
[----:B------:R-:W-:Y:S01]  /*23d0*/  FMNMX.FTZ R2, R105, R2, !PT ;  /* 0x0000000269027209 */ /* 0x000fe20007810000 */
[----:B------:R1:W2:Y:S03]  /*23e0*/  MUFU.TANH R32, R3 ;  /* 0x0000000300207308 */ /* 0x0002a60000002400 */
[----:B------:R-:W-:-:S04]  /*23f0*/  FMNMX.FTZ R2, R106, R2, !PT ;  /* 0x000000026a027209 */ /* 0x000fc80007810000 */
[----:B---3--:R-:W-:-:S04]  /*2400*/  FMNMX.FTZ R2, R44, R2, !PT ;  /* 0x000000022c027209 */ /* 0x008fc80007810000 */
[----:B------:R-:W-:-:S04]  /*2410*/  FMNMX.FTZ R2, R45, R2, !PT ;  /* 0x000000022d027209 */ /* 0x000fc80007810000 */
[----:B------:R-:W-:Y:S01]  /*2420*/  FMNMX.FTZ R2, R96, R2, !PT ;  /* 0x0000000260027209 */ /* 0x000fe20007810000 */
[----:B-1----:R-:W-:-:S03]  /*2430*/  FMUL.FTZ R3, R33, UR4 ;  /* 0x0000000421037c20 */ /* 0x002fc60008410000 */
[----:B------:R-:W-:Y:S01]  /*2440*/  FMNMX.FTZ R2, R97, R2, !PT ;  /* 0x0000000261027209 */ /* 0x000fe20007810000 */
[----:B------:R1:W3:Y:S03]  /*2450*/  MUFU.TANH R28, R3 ;  /* 0x00000003001c7308 */ /* 0x0002e60000002400 */
[----:B------:R-:W-:-:S04]  /*2460*/  FMNMX.FTZ R2, R41, R2, !PT ;  /* 0x0000000229027209 */ /* 0x000fc80007810000 */
[----:B------:R-:W-:-:S04]  /*2470*/  FMNMX.FTZ R2, R30, R2, !PT ;  /* 0x000000021e027209 */ /* 0x000fc80007810000 */
[----:B------:R-:W-:-:S04]  /*2480*/  FMNMX.FTZ R2, R81, R2, !PT ;  /* 0x0000000251027209 */ /* 0x000fc80007810000 */
[----:B------:R-:W-:Y:S01]  /*2490*/  FMNMX.FTZ R2, R88, R2, !PT ;  /* 0x0000000258027209 */ /* 0x000fe20007810000 */
[----:B-1----:R-:W-:-:S03]  /*24a0*/  FMUL.FTZ R3, R20, UR4 ;  /* 0x0000000414037c20 */ /* 0x002fc60008410000 */
[----:B------:R-:W-:Y:S01]  /*24b0*/  FMNMX.FTZ R2, R36, R2, !PT ;  /* 0x0000000224027209 */ /* 0x000fe20007810000 */
[----:B------:R1:W4:Y:S03]  /*24c0*/  MUFU.TANH R25, R3 ;  /* 0x0000000300197308 */ /* 0x0003260000002400 */
[----:B------:R-:W-:-:S04]  /*24d0*/  FMNMX.FTZ R2, R29, R2, !PT ;  /* 0x000000021d027209 */ /* 0x000fc80007810000 */
[----:B------:R-:W-:-:S04]  /*24e0*/  FMNMX.FTZ R2, R68, R2, !PT ;  /* 0x0000000244027209 */ /* 0x000fc80007810000 */
[----:B------:R-:W-:-:S04]  /*24f0*/  FMNMX.FTZ R2, R69, R2, !PT ;  /* 0x0000000245027209 */ /* 0x000fc80007810000 */
[----:B--2---:R-:W-:Y:S01]  /*2500*/  FMNMX.FTZ R2, R32, R2, !PT ;  /* 0x0000000220027209 */ /* 0x004fe20007810000 */
[----:B-1----:R-:W-:-:S03]  /*2510*/  FMUL.FTZ R3, R21, UR4 ;  /* 0x0000000415037c20 */ /* 0x002fc60008410000 */
[----:B---3--:R-:W-:Y:S01]  /*2520*/  FMNMX.FTZ R2, R28, R2, !PT ;  /* 0x000000021c027209 */ /* 0x008fe20007810000 */
[----:B------:R1:W2:Y:S03]  /*2530*/  MUFU.TANH R21, R3 ;  /* 0x0000000300157308 */ /* 0x0002a60000002400 */
[----:B------:R-:W-:-:S04]  /*2540*/  FMNMX.FTZ R2, R64, R2, !PT ;  /* 0x0000000240027209 */ /* 0x000fc80007810000 */
[----:B------:R-:W-:-:S04]  /*2550*/  FMNMX.FTZ R2, R61, R2, !PT ;  /* 0x000000023d027209 */ /* 0x000fc80007810000 */
[----:B----4-:R-:W-:Y:S01]  /*2560*/  FMNMX.FTZ R2, R25, R2, !PT ;  /* 0x0000000219027209 */ /* 0x010fe20007810000 */
[----:B-1----:R-:W-:-:S03]  /*2570*/  FMUL.FTZ R3, R12, UR4 ;  /* 0x000000040c037c20 */ /* 0x002fc60008410000 */
[----:B--2---:R-:W-:Y:S01]  /*2580*/  FMNMX.FTZ R2, R21, R2, !PT ;  /* 0x0000000215027209 */ /* 0x004fe20007810000 */
[----:B------:R1:W2:Y:S03]  /*2590*/  MUFU.TANH R24, R3 ;  /* 0x0000000300187308 */ /* 0x0002a60000002400 */
[----:B------:R-:W-:-:S04]  /*25a0*/  FMNMX.FTZ R2, R60, R2, !PT ;  /* 0x000000023c027209 */ /* 0x000fc80007810000 */
[----:B------:R-:W-:Y:S01]  /*25b0*/  FMNMX.FTZ R2, R57, R2, !PT ;  /* 0x0000000239027209 */ /* 0x000fe20007810000 */
[----:B-1----:R-:W-:-:S03]  /*25c0*/  FMUL.FTZ R3, R13, UR4 ;  /* 0x000000040d037c20 */ /* 0x002fc60008410000 */
[----:B--2---:R-:W-:Y:S01]  /*25d0*/  FMNMX.FTZ R2, R24, R2, !PT ;  /* 0x0000000218027209 */ /* 0x004fe20007810000 */
[----:B------:R1:W2:Y:S02]  /*25e0*/  MUFU.TANH R20, R3 ;  /* 0x0000000300147308 */ /* 0x0002a40000002400 */
[----:B-1----:R-:W-:Y:S01]  /*25f0*/  FMUL.FTZ R3, R16, UR4 ;  /* 0x0000000410037c20 */ /* 0x002fe20008410000 */
[----:B--2---:R-:W-:-:S05]  /*2600*/  FMNMX.FTZ R2, R20, R2, !PT ;  /* 0x0000000214027209 */ /* 0x004fca0007810000 */
[----:B------:R1:W2:Y:S01]  /*2610*/  MUFU.TANH R13, R3 ;  /* 0x00000003000d7308 */ /* 0x0002a20000002400 */
        /* <DEDUP_REMOVED lines=8> */
[----:B------:R-:W-:Y:S06]  /*26a0*/  BAR.SYNC.DEFER_BLOCKING 0x0 ;  /* 0x0000000000007b1d */ /* 0x000fec0000010000 */
[----:B------:R-:W-:Y:S05]  /*26b0*/  @!P0 BRA `(.L_x_539) ;  /* 0x0000000000588947 */ /* 0x000fea0003800000 */
[----:B------:R-:W-:-:S04]  /*26c0*/  LEA.HI.SX32 R2, R196, 0xfffffffe, 0x19 ;  /* 0xfffffffec4027811 */ /* 0x000fc800078fcaff */
[----:B------:R-:W-:Y:S01]  /*26d0*/  SHF.R.S32.HI R5, RZ, 0x1f, R2 ;  /* 0x0000001fff057819 */ /* 0x000fe20000011402 */
[C---:B------:R-:W-:Y:S02]  /*26e0*/  IMAD R4, R2.reuse, UR12, RZ ;  /* 0x0000000c02047c24 */ /* 0x040fe4000f8e02ff */
[----:B-1----:R-:W-:-:S04]  /*26f0*/  IMAD.WIDE.U32 R2, R2, UR19, R180 ;  /* 0x0000001302027c25 */ /* 0x002fc8000f8e00b4 */
        /* <DEDUP_REMOVED lines=18> */
.L_x_539:
[----:B------:R-:W4:Y:S01]  /*2820*/  SHFL.BFLY PT, R40, R10, 0x2, 0x1f ;  /* 0x0c401f000a287f89 */ /* 0x000f2200000e0000 */
[----:B---3--:R-:W-:Y:S01]  /*2830*/  FMUL.FTZ R2, R27, UR4 ;  /* 0x000000041b027c20 */ /* 0x008fe20008410000 */
[----:B------:R-:W-:Y:S01]  /*2840*/  ULDC UR6, c[0x0][0x2ec] ;  /* 0x0000bb0000067ab9 */ /* 0x000fe20000000800 */
[----:B------:R-:W-:Y:S01]  /*2850*/  FMNMX.FTZ R4, R125, R124, !PT ;  /* 0x0000007c7d047209 */ /* 0x000fe20007810000 */
[----:B------:R-:W3:Y:S08]  /*2860*/  MUFU.TANH R11, R11 ;  /* 0x0000000b000b7308 */ /* 0x000ef00000002400 */
[----:B------:R5:W3:Y:S01]  /*2870*/  MUFU.TANH R6, R2 ;  /* 0x0000000200067308 */ /* 0x000ae20000002400 */
[----:B----4-:R-:W-:Y:S01]  /*2880*/  FMNMX.FTZ R40, R10, R40, !PT ;  /* 0x000000280a287209 */ /* 0x010fe20007810000 */
[----:B-----5:R-:W-:-:S04]  /*2890*/  FMUL.FTZ R2, R38, UR4 ;  /* 0x0000000426027c20 */ /* 0x020fc80008410000 */
[----:B-1----:R-:W1:Y:S02]  /*28a0*/  SHFL.BFLY PT, R3, R40, 0x1, 0x1f ;  /* 0x0c201f0028037f89 */ /* 0x002e6400000e0000 */
[----:B------:R4:W5:Y:S02]  /*28b0*/  MUFU.TANH R7, R2 ;  /* 0x0000000200077308 */ /* 0x0009640000002400 */
[----:B----4-:R-:W-:-:S06]  /*28c0*/  FMUL.FTZ R2, R39, UR4 ;  /* 0x0000000427027c20 */ /* 0x010fcc0008410000 */
[----:B------:R4:W5:Y:S01]  /*28d0*/  MUFU.TANH R8, R2 ;  /* 0x0000000200087308 */ /* 0x0009620000002400 */
[----:B-1----:R-:W-:Y:S01]  /*28e0*/  FMNMX.FTZ R40, R40, R3, !PT ;  /* 0x0000000328287209 */ /* 0x002fe20007810000 */
[----:B------:R-:W-:-:S03]  /*28f0*/  FMUL.FTZ R3, R19, UR4 ;  /* 0x0000000413037c20 */ /* 0x000fc60008410000 */
[----:B------:R-:W-:-:S03]  /*2900*/  FSETP.NEU.FTZ.AND P1, PT, R40, -INF , PT ;  /* 0xff8000002800780b */ /* 0x000fc60003f3d000 */
[----:B------:R-:W-:Y:S01]  /*2910*/  MUFU.TANH R217, R3 ;  /* 0x0000000300d97308 */ /* 0x000fe20000002400 */
[----:B----4-:R-:W-:-:S07]  /*2920*/  FMUL.FTZ R2, R34, UR4 ;  /* 0x0000000422027c20 */ /* 0x010fce0008410000 */
[----:B------:R1:W4:Y:S02]  /*2930*/  MUFU.TANH R9, R2 ;  /* 0x0000000200097308 */ /* 0x0003240000002400 */
[----:B-1----:R-:W-:-:S06]  /*2940*/  FMUL.FTZ R2, R35, UR4 ;  /* 0x0000000423027c20 */ /* 0x002fcc0008410000 */
        /* <DEDUP_REMOVED lines=11> */
[----:B-1----:R-:W-:-:S05]  /*2a00*/  FMUL.FTZ R2, R40, UR6 ;  /* 0x0000000628027c20 */ /* 0x002fca0008410000 */
[----:B------:R-:W-:-:S05]  /*2a10*/  FSEL R2, R2, RZ, P1 ;  /* 0x000000ff02027208 */ /* 0x000fca0000800000 */
[----:B------:R-:W-:-:S04]  /*2a20*/  FFMA.FTZ R3, R111, UR6, -R2 ;  /* 0x000000066f037c23 */ /* 0x000fc80008010802 */
[----:B------:R1:W-:Y:S02]  /*2a30*/  MUFU.EX2 R218, R3 ;  /* 0x0000000300da7308 */ /* 0x0003e40000000800 */
[----:B-1----:R-:W-:-:S06]  /*2a40*/  FFMA.FTZ R3, R110, UR6, -R2 ;  /* 0x000000066e037c23 */ /* 0x002fcc0008010802 */
[----:B------:R1:W4:Y:S02]  /*2a50*/  MUFU.EX2 R215, R3 ;  /* 0x0000000300d77308 */ /* 0x0003240000000800 */
        /* <DEDUP_REMOVED lines=11> */
[----:B--2---:R-:W-:Y:S01]  /*2b10*/  FMNMX.FTZ R3, R16, R3, !PT ;  /* 0x0000000310037209 */ /* 0x004fe20007810000 */
[----:B-1----:R-:W-:-:S03]  /*2b20*/  FFMA.FTZ R4, R106, UR6, -R2 ;  /* 0x000000066a047c23 */ /* 0x002fc60008010802 */
[----:B------:R-:W-:Y:S01]  /*2b30*/  FMNMX.FTZ R3, R119, R3, !PT ;  /* 0x0000000377037209 */ /* 0x000fe20007810000 */
[----:B------:R1:W-:Y:S03]  /*2b40*/  MUFU.EX2 R221, R4 ;  /* 0x0000000400dd7308 */ /* 0x0003e60000000800 */
[----:B------:R-:W-:Y:S01]  /*2b50*/  FMNMX.FTZ R3, R118, R3, !PT ;  /* 0x0000000376037209 */ /* 0x000fe20007810000 */
[----:B-1----:R-:W-:-:S04]  /*2b60*/  FFMA.FTZ R4, R44, UR6, -R2 ;  /* 0x000000062c047c23 */ /* 0x002fc80008010802 */
[----:B------:R1:W-:Y:S02]  /*2b70*/  MUFU.EX2 R223, R4 ;  /* 0x0000000400df7308 */ /* 0x0003e40000000800 */
[----:B-1----:R-:W-:-:S06]  /*2b80*/  FFMA.FTZ R4, R45, UR6, -R2 ;  /* 0x000000062d047c23 */ /* 0x002fcc0008010802 */
[----:B------:R3:W-:Y:S02]  /*2b90*/  MUFU.EX2 R224, R4 ;  /* 0x0000000400e07308 */ /* 0x0007e40000000800 */
[----:B---3--:R-:W-:Y:S01]  /*2ba0*/  FMNMX.FTZ R4, R11, R3, !PT ;  /* 0x000000030b047209 */ /* 0x008fe20007810000 */
[----:B------:R-:W-:-:S03]  /*2bb0*/  FFMA.FTZ R3, R96, UR6, -R2 ;  /* 0x0000000660037c23 */ /* 0x000fc60008010802 */
[----:B------:R-:W-:Y:S02]  /*2bc0*/  FMNMX.FTZ R4, R6, R4, !PT ;  /* 0x0000000406047209 */ /* 0x000fe40007810000 */
[----:B------:R1:W-:Y:S02]  /*2bd0*/  MUFU.EX2 R225, R3 ;  /* 0x0000000300e17308 */ /* 0x0003e40000000800 */
[----:B-1----:R-:W-:Y:S01]  /*2be0*/  FMNMX.FTZ R3, R117, R4, !PT ;  /* 0x0000000475037209 */ /* 0x002fe20007810000 */
[----:B------:R-:W-:-:S03]  /*2bf0*/  FFMA.FTZ R4, R97, UR6, -R2 ;  /* 0x0000000661047c23 */ /* 0x000fc60008010802 */
[----:B------:R-:W-:Y:S02]  /*2c00*/  FMNMX.FTZ R3, R116, R3, !PT ;  /* 0x0000000374037209 */ /* 0x000fe40007810000 */
[----:B------:R5:W-:Y:S02]  /*2c10*/  MUFU.EX2 R235, R4 ;  /* 0x0000000400eb7308 */ /* 0x000be40000000800 */
[----:B-----5:R-:W-:Y:S01]  /*2c20*/  FMNMX.FTZ R4, R7, R3, !PT ;  /* 0x0000000307047209 */ /* 0x020fe20007810000 */
[----:B------:R-:W-:-:S03]  /*2c30*/  FFMA.FTZ R3, R41, UR6, -R2 ;  /* 0x0000000629037c23 */ /* 0x000fc60008010802 */
[----:B------:R-:W-:Y:S02]  /*2c40*/  FMNMX.FTZ R4, R8, R4, !PT ;  /* 0x0000000408047209 */ /* 0x000fe40007810000 */
[----:B------:R1:W-:Y:S02]  /*2c50*/  MUFU.EX2 R234, R3 ;  /* 0x0000000300ea7308 */ /* 0x0003e40000000800 */
[----:B-1----:R-:W-:Y:S01]  /*2c60*/  FMNMX.FTZ R3, R113, R4, !PT ;  /* 0x0000000471037209 */ /* 0x002fe20007810000 */
[----:B------:R-:W-:-:S03]  /*2c70*/  FFMA.FTZ R4, R30, UR6, -R2 ;  /* 0x000000061e047c23 */ /* 0x000fc60008010802 */
[----:B------:R-:W-:Y:S02]  /*2c80*/  FMNMX.FTZ R3, R114, R3, !PT ;  /* 0x0000000372037209 */ /* 0x000fe40007810000 */
[----:B------:R4:W-:Y:S02]  /*2c90*/  MUFU.EX2 R233, R4 ;  /* 0x0000000400e97308 */ /* 0x0009e40000000800 */
[----:B----4-:R-:W-:Y:S01]  /*2ca0*/  FMNMX.FTZ R4, R9, R3, !PT ;  /* 0x0000000309047209 */ /* 0x010fe20007810000 */
[----:B------:R-:W-:-:S03]  /*2cb0*/  FFMA.FTZ R3, R81, UR6, -R2 ;  /* 0x0000000651037c23 */ /* 0x000fc60008010802 */
[----:B------:R-:W-:Y:S02]  /*2cc0*/  FMNMX.FTZ R4, R10, R4, !PT ;  /* 0x000000040a047209 */ /* 0x000fe40007810000 */
        /* <DEDUP_REMOVED lines=24> */
[----:B------:R1:W-:Y:S03]  /*2e50*/  MUFU.EX2 R226, R3 ;  /* 0x0000000300e27308 */ /* 0x0003e60000000800 */
        /* <DEDUP_REMOVED lines=8> */
[----:B-1----:R-:W-:Y:S01]  /*2ee0*/  FFMA.FTZ R3, R61, UR6, -R2 ;  /* 0x000000063d037c23 */ /* 0x002fe20008010802 */
[----:B------:R-:W-:-:S03]  /*2ef0*/  FMNMX.FTZ R4, R147, R146, !PT ;  /* 0x0000009293047209 */ /* 0x000fc60007810000 */
[C---:B------:R-:W-:Y:S02]  /*2f00*/  FMUL.FTZ R5, R39.reuse, UR6 ;  /* 0x0000000627057c20 */ /* 0x040fe40008410000 */
[----:B------:R1:W-:Y:S01]  /*2f10*/  MUFU.EX2 R238, R3 ;  /* 0x0000000300ee7308 */ /* 0x0003e20000000800 */
[----:B------:R-:W-:-:S04]  /*2f20*/  FSETP.NEU.FTZ.AND P1, PT, R39, -INF , PT ;  /* 0xff8000002700780b */ /* 0x000fc80003f3d000 */
[----:B------:R-:W-:Y:S01]  /*2f30*/  FSEL R5, R5, RZ, P1 ;  /* 0x000000ff05057208 */ /* 0x000fe20000800000 */
        /* <DEDUP_REMOVED lines=17> */
[----:B------:R-:W-:Y:S01]  /*3050*/  FFMA.FTZ R2, R12, UR6, -R2 ;  /* 0x000000060c027c23 */ /* 0x000fe20008010802 */
[----:B------:R-:W-:-:S04]  /*3060*/  F2FP.BF16.F32.PACK_AB R12, R215, R218 ;  /* 0x000000dad70c723e */ /* 0x000fc800000010ff */
        /* <DEDUP_REMOVED lines=110> */
[----:B-1----:R-:W-:Y:S02]  /*3750*/  FMNMX.FTZ R38, R38, R4, !PT ;  /* 0x0000000426267209 */ /* 0x002fe40007810000 */
[----:B------:R-:W-:-:S03]  /*3760*/  FMNMX.FTZ R2, R176, R2, !PT ;  /* 0x00000002b0027209 */ /* 0x000fc60007810000 */
[----:B------:R-:W1:Y:S01]  /*3770*/  SHFL.BFLY PT, R4, R38, 0x1, 0x1f ;  /* 0x0c201f0026047f89 */ /* 0x000e6200000e0000 */
[----:B------:R-:W-:Y:S01]  /*3780*/  FMNMX.FTZ R2, R165, R2, !PT ;  /* 0x00000002a5027209 */ /* 0x000fe20007810000 */
[----:B--2---:R-:W-:-:S03]  /*3790*/  FFMA.FTZ R3, R93, UR6, -R5 ;  /* 0x000000065d037c23 */ /* 0x004fc60008010805 */
[----:B------:R-:W-:Y:S01]  /*37a0*/  FMNMX.FTZ R2, R166, R2, !PT ;  /* 0x00000002a6027209 */ /* 0x000fe20007810000 */
[----:B------:R2:W-:Y:S04]  /*37b0*/  MUFU.EX2 R204, R3 ;  /* 0x0000000300cc7308 */ /* 0x0005e80000000800 */
[----:B------:R-:W4:Y:S01]  /*37c0*/  SHFL.BFLY PT, R7, R2, 0x2, 0x1f ;  /* 0x0c401f0002077f89 */ /* 0x000f2200000e0000 */
[----:B--2---:R-:W-:Y:S01]  /*37d0*/  FFMA.FTZ R3, R92, UR6, -R5 ;  /* 0x000000065c037c23 */ /* 0x004fe20008010805 */
[----:B-1----:R-:W-:-:S03]  /*37e0*/  FMNMX.FTZ R38, R38, R4, !PT ;  /* 0x0000000426267209 */ /* 0x002fc60007810000 */
[----:B------:R1:W-:Y:S01]  /*37f0*/  MUFU.EX2 R203, R3 ;  /* 0x0000000300cb7308 */ /* 0x0003e20000000800 */
[C---:B------:R-:W-:Y:S01]  /*3800*/  FSETP.NEU.FTZ.AND P1, PT, R38.reuse, -INF , PT ;  /* 0xff8000002600780b */ /* 0x040fe20003f3d000 */
[----:B------:R-:W-:Y:S01]  /*3810*/  FMUL.FTZ R4, R38, UR6 ;  /* 0x0000000626047c20 */ /* 0x000fe20008410000 */
[----:B----4-:R-:W-:-:S04]  /*3820*/  FMNMX.FTZ R2, R2, R7, !PT ;  /* 0x0000000702027209 */ /* 0x010fc80007810000 */
[----:B------:R-:W-:-:S05]  /*3830*/  FSEL R4, R4, RZ, P1 ;  /* 0x000000ff04047208 */ /* 0x000fca0000800000 */
[----:B------:R-:W-:Y:S01]  /*3840*/  FFMA.FTZ R6, R76, UR6, -R4 ;  /* 0x000000064c067c23 */ /* 0x000fe20008010804 */
[----:B-1----:R-:W-:-:S03]  /*3850*/  FFMA.FTZ R3, R14, UR6, -R5 ;  /* 0x000000060e037c23 */ /* 0x002fc60008010805 */
[----:B------:R1:W-:Y:S01]  /*3860*/  MUFU.EX2 R180, R6 ;  /* 0x0000000600b47308 */ /* 0x0003e20000000800 */
[----:B------:R-:W-:-:S07]  /*3870*/  F2FP.BF16.F32.PACK_AB R14, R220, R219 ;  /* 0x000000dbdc0e723e */ /* 0x000fce00000010ff */
[----:B------:R2:W-:Y:S01]  /*3880*/  MUFU.EX2 R36, R3 ;  /* 0x0000000300247308 */ /* 0x0005e20000000800 */
        /* <DEDUP_REMOVED lines=9> */
[----:B------:R1:W-:Y:S08]  /*3920*/  MUFU.EX2 R191, R2 ;  /* 0x0000000200bf7308 */ /* 0x0003f00000000800 */
[----:B------:R2:W-:Y:S01]  /*3930*/  MUFU.EX2 R200, R3 ;  /* 0x0000000300c87308 */ /* 0x0005e20000000800 */
[----:B-1----:R-:W-:-:S07]  /*3940*/  FFMA.FTZ R2, R65, UR6, -R4 ;  /* 0x0000000641027c23 */ /* 0x002fce0008010804 */
[----:B------:R1:W-:Y:S01]  /*3950*/  MUFU.EX2 R190, R2 ;  /* 0x0000000200be7308 */ /* 0x0003e20000000800 */
[----:B--2---:R-:W-:-:S07]  /*3960*/  FFMA.FTZ R3, R143, UR6, -R4 ;  /* 0x000000068f037c23 */ /* 0x004fce0008010804 */
[----:B------:R2:W-:Y:S01]  /*3970*/  MUFU.EX2 R122, R3 ;  /* 0x00000003007a7308 */ /* 0x0005e20000000800 */
[----:B-1----:R-:W-:Y:S01]  /*3980*/  IADD3 R2, R157, R6, RZ ;  /* 0x000000069d027210 */ /* 0x002fe20007ffe0ff */
[----:B--2---:R-:W-:-:S06]  /*3990*/  FFMA.FTZ R3, R144, UR6, -R4 ;  /* 0x0000000690037c23 */ /* 0x004fcc0008010804 */
        /* <DEDUP_REMOVED lines=9> */
[----:B-1----:R-:W-:Y:S01]  /*3a30*/  FFMA.FTZ R3, R135, UR6, -R4 ;  /* 0x0000000687037c23 */ /* 0x002fe20008010804 */
[----:B------:R-:W-:Y:S02]  /*3a40*/  LEA R135, R2, UR5, 0x1 ;  /* 0x0000000502877c11 */ /* 0x000fe4000f8e08ff */
[----:B------:R-:W-:-:S03]  /*3a50*/  LOP3.LUT R2, R216, 0xffffffe0, RZ, 0xc0, !PT ;  /* 0xffffffe0d8027812 */ /* 0x000fc600078ec0ff */
[----:B------:R1:W-:Y:S01]  /*3a60*/  MUFU.EX2 R179, R3 ;  /* 0x0000000300b37308 */ /* 0x0003e20000000800 */
[----:B------:R-:W-:Y:S01]  /*3a70*/  IADD3 R184, R0, R135, RZ ;  /* 0x0000008700b87210 */ /* 0x000fe20007ffe0ff */
[----:B------:R-:W2:Y:S04]  /*3a80*/  LDSM.16.MT88.4 R16, [R135+0x4000] ;  /* 0x004000008710783b */ /* 0x000ea80000004200 */
[----:B------:R-:W3:Y:S04]  /*3a90*/  LDSM.16.MT88.4 R24, [R184+0x4000] ;  /* 0x00400000b818783b */ /* 0x000ee80000004200 */
[----:B------:R-:W4:Y:S04]  /*3aa0*/  LDSM.16.MT88.4 R28, [R135+0x4400] ;  /* 0x00440000871c783b */ /* 0x000f280000004200 */
[----:B------:R-:W5:Y:S01]  /*3ab0*/  LDSM.16.MT88.4 R32, [R184+0x4400] ;  /* 0x00440000b820783b */ /* 0x000f620000004200 */
[----:B-1----:R-:W-:-:S04]  /*3ac0*/  FFMA.FTZ R3, R77, UR6, -R4 ;  /* 0x000000064d037c23 */ /* 0x002fc80008010804 */
[----:B------:R1:W-:Y:S02]  /*3ad0*/  MUFU.EX2 R181, R3 ;  /* 0x0000000300b57308 */ /* 0x0003e40000000800 */
[----:B-1----:R-:W-:-:S06]  /*3ae0*/  FFMA.FTZ R3, R134, UR6, -R4 ;  /* 0x0000000686037c23 */ /* 0x002fcc0008010804 */
[----:B------:R1:W-:Y:S01]  /*3af0*/  MUFU.EX2 R134, R3 ;  /* 0x0000000300867308 */ /* 0x0003e20000000800 */
[C---:B--2---:R-:W-:Y:S06]  /*3b00*/  HMMA.16816.F32.BF16 R76, R12.reuse, R18, RZ ;  /* 0x000000120c4c723c */ /* 0x044fec00000418ff */
[----:B---3--:R-:W-:Y:S01]  /*3b10*/  HMMA.16816.F32.BF16 R60, R12, R24, RZ ;  /* 0x000000180c3c723c */ /* 0x008fe200000418ff */
[----:B-1----:R-:W-:-:S04]  /*3b20*/  FFMA.FTZ R3, R133, UR6, -R4 ;  /* 0x0000000685037c23 */ /* 0x002fc80008010804 */
[----:B------:R1:W-:Y:S02]  /*3b30*/  MUFU.EX2 R182, R3 ;  /* 0x0000000300b67308 */ /* 0x0003e40000000800 */
[----:B-1----:R-:W-:-:S06]  /*3b40*/  FFMA.FTZ R3, R73, UR6, -R4 ;  /* 0x0000000649037c23 */ /* 0x002fcc0008010804 */
[----:B------:R1:W-:Y:S02]  /*3b50*/  MUFU.EX2 R183, R3 ;  /* 0x0000000300b77308 */ /* 0x0003e40000000800 */
[--C-:B-1----:R-:W-:Y:S02]  /*3b60*/  FFMA.FTZ R3, R72, UR6, -R4.reuse ;  /* 0x0000000648037c23 */ /* 0x102fe40008010804 */
[----:B------:R-:W-:Y:S04]  /*3b70*/  HMMA.16816.F32.BF16 R72, R12, R26, RZ ;  /* 0x0000001a0c48723c */ /* 0x000fe800000418ff */
[----:B------:R1:W-:Y:S02]  /*3b80*/  MUFU.EX2 R189, R3 ;  /* 0x0000000300bd7308 */ /* 0x0003e40000000800 */
[----:B-1----:R-:W-:-:S06]  /*3b90*/  FFMA.FTZ R3, R131, UR6, -R4 ;  /* 0x0000000683037c23 */ /* 0x002fcc0008010804 */
[----:B------:R1:W-:Y:S02]  /*3ba0*/  MUFU.EX2 R192, R3 ;  /* 0x0000000300c07308 */ /* 0x0003e40000000800 */
[----:B-1----:R-:W-:-:S05]  /*3bb0*/  FMUL.FTZ R3, R20, UR6 ;  /* 0x0000000614037c20 */ /* 0x002fca0008410000 */
[----:B------:R-:W-:-:S05]  /*3bc0*/  FSEL R3, R3, RZ, P1 ;  /* 0x000000ff03037208 */ /* 0x000fca0000800000 */
[--C-:B------:R-:W-:Y:S01]  /*3bd0*/  FFMA.FTZ R6, R147, UR6, -R3.reuse ;  /* 0x0000000693067c23 */ /* 0x100fe20008010803 */
[----:B------:R-:W-:-:S03]  /*3be0*/  FFMA.FTZ R0, R146, UR6, -R3 ;  /* 0x0000000692007c23 */ /* 0x000fc60008010803 */
[----:B------:R-:W-:Y:S08]  /*3bf0*/  MUFU.EX2 R7, R6 ;  /* 0x0000000600077308 */ /* 0x000ff00000000800 */
[----:B------:R1:W2:Y:S02]  /*3c00*/  MUFU.EX2 R6, R0 ;  /* 0x0000000000067308 */ /* 0x0002a40000000800 */
[----:B-1----:R-:W-:Y:S01]  /*3c10*/  FFMA.FTZ R0, R101, UR6, -R3 ;  /* 0x0000000665007c23 */ /* 0x002fe20008010803 */
[----:B--2---:R-:W-:-:S05]  /*3c20*/  F2FP.BF16.F32.PACK_AB R9, R6, R7 ;  /* 0x000000070609723e */ /* 0x004fca00000010ff */
[----:B------:R1:W-:Y:S02]  /*3c30*/  MUFU.EX2 R108, R0 ;  /* 0x00000000006c7308 */ /* 0x0003e40000000800 */
[----:B-1----:R-:W-:-:S06]  /*3c40*/  FFMA.FTZ R0, R100, UR6, -R3 ;  /* 0x0000000664007c23 */ /* 0x002fcc0008010803 */
[----:B------:R1:W2:Y:S02]  /*3c50*/  MUFU.EX2 R109, R0 ;  /* 0x00000000006d7308 */ /* 0x0002a40000000800 */
[----:B-1----:R-:W-:Y:S01]  /*3c60*/  FFMA.FTZ R0, R80, UR6, -R4 ;  /* 0x0000000650007c23 */ /* 0x002fe20008010804 */
[----:B--2---:R-:W-:Y:S01]  /*3c70*/  F2FP.BF16.F32.PACK_AB R11, R109, R108 ;  /* 0x0000006c6d0b723e */ /* 0x004fe200000010ff */
[-C--:B------:R-:W-:Y:S04]  /*3c80*/  HMMA.16816.F32.BF16 R80, R12, R16.reuse, RZ ;  /* 0x000000100c50723c */ /* 0x080fe800000418ff */
[----:B------:R1:W-:Y:S02]  /*3c90*/  MUFU.EX2 R177, R0 ;  /* 0x0000000000b17308 */ /* 0x0003e40000000800 */
[----:B------:R-:W-:Y:S01]  /*3ca0*/  HMMA.16816.F32.BF16 R44, R8, R16, RZ ;  /* 0x00000010082c723c */ /* 0x000fe200000418ff */
[----:B------:R-:W-:-:S02]  /*3cb0*/  F2FP.BF16.F32.PACK_AB R12, R221, R222 ;  /* 0x000000dedd0c723e */ /* 0x000fc400000010ff */
[----:B------:R-:W-:Y:S02]  /*3cc0*/  F2FP.BF16.F32.PACK_AB R13, R202, R199 ;  /* 0x000000c7ca0d723e */ /* 0x000fe400000010ff */
[----:B------:R-:W-:Y:S01]  /*3cd0*/  F2FP.BF16.F32.PACK_AB R14, R224, R223 ;  /* 0x000000dfe00e723e */ /* 0x000fe200000010ff */
[----:B------:R-:W-:Y:S01]  /*3ce0*/  HMMA.16816.F32.BF16 R48, R8, R24, RZ ;  /* 0x000000180830723c */ /* 0x000fe200000418ff */
[----:B------:R-:W-:-:S05]  /*3cf0*/  F2FP.BF16.F32.PACK_AB R15, R207, R201 ;  /* 0x000000c9cf0f723e */ /* 0x000fca00000010ff */
[C---:B------:R-:W-:Y:S01]  /*3d00*/  HMMA.16816.F32.BF16 R52, R8.reuse, R18, RZ ;  /* 0x000000120834723c */ /* 0x040fe200000418ff */
[----:B-1----:R-:W-:Y:S01]  /*3d10*/  FFMA.FTZ R0, R149, UR6, -R3 ;  /* 0x0000000695007c23 */ /* 0x002fe20008010803 */
[----:B------:R-:W-:Y:S03]  /*3d20*/  LDSM.16.MT88.4 R16, [R184+0x4800] ;  /* 0x00480000b810783b */ /* 0x000fe60000004200 */
[----:B------:R1:W-:Y:S01]  /*3d30*/  MUFU.EX2 R113, R0 ;  /* 0x0000000000717308 */ /* 0x0003e20000000800 */
[----:B------:R-:W-:Y:S01]  /*3d40*/  HMMA.16816.F32.BF16 R56, R8, R26, RZ ;  /* 0x0000001a0838723c */ /* 0x000fe200000418ff */
[----:B------:R-:W2:Y:S05]  /*3d50*/  LDSM.16.MT88.4 R24, [R135+0x4800] ;  /* 0x004800008718783b */ /* 0x000eaa0000004200 */
[----:B----4-:R-:W-:Y:S01]  /*3d60*/  HMMA.16816.F32.BF16 R80, R12, R28, R80 ;  /* 0x0000001c0c50723c */ /* 0x010fe20000041850 */
[----:B------:R-:W-:-:S02]  /*3d70*/  F2FP.BF16.F32.PACK_AB R8, R179, R125 ;  /* 0x0000007db308723e */ /* 0x000fc400000010ff */
[----:B------:R-:W-:-:S03]  /*3d80*/  F2FP.BF16.F32.PACK_AB R10, R180, R181 ;  /* 0x000000b5b40a723e */ /* 0x000fc600000010ff */
[----:B-----5:R-:W-:Y:S01]  /*3d90*/  HMMA.16816.F32.BF16 R84, R12, R32, R60 ;  /* 0x000000200c54723c */ /* 0x020fe2000004183c */
        /* <DEDUP_REMOVED lines=21> */
[----:B------:R-:W3:Y:S01]  /*3ef0*/  LDSM.16.MT88.4 R32, [R135+0x4c00] ;  /* 0x004c00008720783b */ /* 0x000ee20000004200 */
        /* <DEDUP_REMOVED lines=8> */
[C---:B------:R-:W-:Y:S01]  /*3f80*/  HMMA.16816.F32.BF16 R72, R12.reuse, R26, R56 ;  /* 0x0000001a0c48723c */ /* 0x040fe20000041838 */
[----:B------:R1:W-:Y:S05]  /*3f90*/  MUFU.EX2 R111, R0 ;  /* 0x00000000006f7308 */ /* 0x0003ea0000000800 */
        /* <DEDUP_REMOVED lines=13> */
[C---:B------:R-:W-:Y:S01]  /*4070*/  HMMA.16816.F32.BF16 R48, R8.reuse, R26, R48 ;  /* 0x0000001a0830723c */ /* 0x040fe20000041830 */
[----:B-1----:R-:W-:Y:S01]  /*4080*/  FFMA.FTZ R0, R145, UR6, -R4 ;  /* 0x0000000691007c23 */ /* 0x002fe20008010804 */
[----:B------:R-:W1:Y:S03]  /*4090*/  LDSM.16.MT88.4 R24, [R135+0x5000] ;  /* 0x005000008718783b */ /* 0x000e660000004200 */
[----:B------:R2:W-:Y:S01]  /*40a0*/  MUFU.EX2 R114, R0 ;  /* 0x0000000000727308 */ /* 0x0005e20000000800 */
[----:B------:R-:W-:Y:S01]  /*40b0*/  HMMA.16816.F32.BF16 R64, R8, R18, R52 ;  /* 0x000000120840723c */ /* 0x000fe20000041834 */
[----:B------:R-:W-:Y:S05]  /*40c0*/  LDSM.16.MT88.4 R144, [R135+0x5c00] ;  /* 0x005c00008790783b */ /* 0x000fea0000004200 */
[----:B------:R-:W-:Y:S01]  /*40d0*/  HMMA.16816.F32.BF16 R68, R12, R16, R84 ;  /* 0x000000100c44723c */ /* 0x000fe20000041854 */
[----:B------:R-:W4:Y:S01]  /*40e0*/  LDSM.16.MT88.4 R16, [R184+0x5000] ;  /* 0x00500000b810783b */ /* 0x000f220000004200 */
[----:B------:R-:W-:-:S02]  /*40f0*/  F2FP.BF16.F32.PACK_AB R8, R191, R192 ;  /* 0x000000c0bf08723e */ /* 0x000fc400000010ff */
[----:B------:R-:W-:-:S03]  /*4100*/  F2FP.BF16.F32.PACK_AB R10, R177, R190 ;  /* 0x000000beb10a723e */ /* 0x000fc600000010ff */
[----:B------:R-:W-:Y:S02]  /*4110*/  F2FP.BF16.F32.PACK_AB R12, R231, R232 ;  /* 0x000000e8e70c723e */ /* 0x000fe400000010ff */
[----:B------:R-:W-:Y:S01]  /*4120*/  F2FP.BF16.F32.PACK_AB R13, R211, R212 ;  /* 0x000000d4d30d723e */ /* 0x000fe200000010ff */
[----:B--2---:R-:W-:Y:S01]  /*4130*/  FFMA.FTZ R0, R150, UR6, -R4 ;  /* 0x0000000696007c23 */ /* 0x004fe20008010804 */
[----:B------:R-:W-:Y:S02]  /*4140*/  F2FP.BF16.F32.PACK_AB R14, R229, R230 ;  /* 0x000000e6e50e723e */ /* 0x000fe400000010ff */
[----:B------:R-:W-:Y:S01]  /*4150*/  F2FP.BF16.F32.PACK_AB R15, R88, R90 ;  /* 0x0000005a580f723e */ /* 0x000fe200000010ff */
[----:B------:R2:W-:Y:S06]  /*4160*/  MUFU.EX2 R110, R0 ;  /* 0x00000000006e7308 */ /* 0x0005ec0000000800 */
[----:B---3--:R-:W-:Y:S01]  /*4170*/  HMMA.16816.F32.BF16 R80, R12, R32, R80 ;  /* 0x000000200c50723c */ /* 0x008fe20000041850 */
[----:B--2---:R-:W-:-:S04]  /*4180*/  FFMA.FTZ R0, R159, UR6, -R3 ;  /* 0x000000069f007c23 */ /* 0x004fc80008010803 */
[----:B------:R2:W-:Y:S02]  /*4190*/  MUFU.EX2 R104, R0 ;  /* 0x0000000000687308 */ /* 0x0005e40000000800 */
[----:B--2---:R-:W-:-:S06]  /*41a0*/  FFMA.FTZ R0, R158, UR6, -R3 ;  /* 0x000000069e007c23 */ /* 0x004fcc0008010803 */
        /* <DEDUP_REMOVED lines=14> */
[----:B------:R-:W-:Y:S06]  /*4290*/  HMMA.16816.F32.BF16 R60, R8, R30, R64 ;  /* 0x0000001e083c723c */ /* 0x000fec0000041840 */
[----:B------:R-:W-:Y:S01]  /*42a0*/  HMMA.16816.F32.BF16 R76, R12, R34, R72 ;  /* 0x000000220c4c723c */ /* 0x000fe20000041848 */
[----:B------:R-:W3:Y:S01]  /*42b0*/  LDSM.16.MT88.4 R32, [R135+0x5400] ;  /* 0x005400008720783b */ /* 0x000ee20000004200 */
[----:B------:R-:W-:Y:S02]  /*42c0*/  F2FP.BF16.F32.PACK_AB R8, R131, R133 ;  /* 0x000000858308723e */ /* 0x000fe400000010ff */
[----:B------:R-:W-:-:S02]  /*42d0*/  F2FP.BF16.F32.PACK_AB R10, R115, R130 ;  /* 0x00000082730a723e */ /* 0x000fc400000010ff */
[----:B------:R-:W-:Y:S01]  /*42e0*/  HMMA.16816.F32.BF16 R72, R12, R28, R68 ;  /* 0x0000001c0c48723c */ /* 0x000fe20000041844 */
[----:B--2---:R-:W-:-:S05]  /*42f0*/  FFMA.FTZ R0, R154, UR6, -R4 ;  /* 0x000000069a007c23 */ /* 0x004fca0008010804 */
[----:B------:R-:W-:Y:S01]  /*4300*/  HMMA.16816.F32.BF16 R68, R12, R30, R56 ;  /* 0x0000001e0c44723c */ /* 0x000fe20000041838 */
[----:B------:R-:W2:Y:S01]  /*4310*/  LDSM.16.MT88.4 R28, [R184+0x5400] ;  /* 0x00540000b81c783b */ /* 0x000ea20000004200 */
[----:B------:R5:W-:Y:S05]  /*4320*/  MUFU.EX2 R101, R0 ;  /* 0x0000000000657308 */ /* 0x000bea0000000800 */
[----:B------:R-:W-:Y:S02]  /*4330*/  F2FP.BF16.F32.PACK_AB R12, R227, R228 ;  /* 0x000000e4e30c723e */ /* 0x000fe400000010ff */
[----:B------:R-:W-:Y:S02]  /*4340*/  F2FP.BF16.F32.PACK_AB R13, R208, R210 ;  /* 0x000000d2d00d723e */ /* 0x000fe400000010ff */
[----:B------:R-:W-:-:S02]  /*4350*/  F2FP.BF16.F32.PACK_AB R14, R236, R226 ;  /* 0x000000e2ec0e723e */ /* 0x000fc400000010ff */
[----:B------:R-:W-:Y:S01]  /*4360*/  F2FP.BF16.F32.PACK_AB R15, R42, R43 ;  /* 0x0000002b2a0f723e */ /* 0x000fe200000010ff */
[----:B-----5:R-:W-:-:S06]  /*4370*/  FFMA.FTZ R0, R168, UR6, -R3 ;  /* 0x00000006a8007c23 */ /* 0x020fcc0008010803 */
[C---:B-1----:R-:W-:Y:S01]  /*4380*/  HMMA.16816.F32.BF16 R76, R12.reuse, R26, R76 ;  /* 0x0000001a0c4c723c */ /* 0x042fe2000004184c */
[----:B------:R1:W-:Y:S05]  /*4390*/  MUFU.EX2 R97, R0 ;  /* 0x0000000000617308 */ /* 0x0003ea0000000800 */
[----:B----4-:R-:W-:Y:S01]  /*43a0*/  HMMA.16816.F32.BF16 R56, R12, R16, R72 ;  /* 0x000000100c38723c */ /* 0x010fe20000041848 */
        /* <DEDUP_REMOVED lines=9> */
[----:B------:R1:W4:Y:S02]  /*4440*/  MUFU.EX2 R98, R0 ;  /* 0x0000000000627308 */ /* 0x0003240000000800 */
[C---:B------:R-:W-:Y:S06]  /*4450*/  HMMA.16816.F32.BF16 R64, R8.reuse, R26, R48 ;  /* 0x0000001a0840723c */ /* 0x040fec0000041830 */
[C---:B------:R-:W-:Y:S06]  /*4460*/  HMMA.16816.F32.BF16 R44, R8.reuse, R16, R44 ;  /* 0x00000010082c723c */ /* 0x040fec000004182c */
[----:B------:R-:W-:Y:S01]  /*4470*/  HMMA.16816.F32.BF16 R48, R8, R18, R60 ;  /* 0x000000120830723c */ /* 0x000fe2000004183c */
[----:B-1----:R-:W-:-:S04]  /*4480*/  FFMA.FTZ R0, R136, UR6, -R4 ;  /* 0x0000000688007c23 */ /* 0x002fc80008010804 */
[----:B------:R1:W-:Y:S01]  /*4490*/  MUFU.EX2 R95, R0 ;  /* 0x00000000005f7308 */ /* 0x0003e20000000800 */
[-C--:B------:R-:W-:Y:S06]  /*44a0*/  HMMA.16816.F32.BF16 R136, R8, R24.reuse, R52 ;  /* 0x000000180888723c */ /* 0x080fec0000041834 */
[----:B------:R-:W-:Y:S01]  /*44b0*/  HMMA.16816.F32.BF16 R52, R12, R24, R80 ;  /* 0x000000180c34723c */ /* 0x000fe20000041850 */
[----:B------:R-:W-:Y:S01]  /*44c0*/  F2FP.BF16.F32.PACK_AB R8, R110, R114 ;  /* 0x000000726e08723e */ /* 0x000fe200000010ff */
[----:B------:R-:W-:Y:S01]  /*44d0*/  LDSM.16.MT88.4 R24, [R135+0x5800] ;  /* 0x005800008718783b */ /* 0x000fe20000004200 */
[----:B------:R-:W-:-:S03]  /*44e0*/  F2FP.BF16.F32.PACK_AB R10, R103, R105 ;  /* 0x00000069670a723e */ /* 0x000fc600000010ff */
[----:B------:R-:W-:Y:S01]  /*44f0*/  HMMA.16816.F32.BF16 R60, R12, R18, R68 ;  /* 0x000000120c3c723c */ /* 0x000fe20000041844 */
[----:B------:R-:W5:Y:S01]  /*4500*/  LDSM.16.MT88.4 R16, [R184+0x5800] ;  /* 0x00580000b810783b */ /* 0x000f620000004200 */
[----:B-1----:R-:W-:-:S05]  /*4510*/  FFMA.FTZ R0, R140, UR6, -R4 ;  /* 0x000000068c007c23 */ /* 0x002fca0008010804 */
[----:B----4-:R-:W-:Y:S01]  /*4520*/  F2FP.BF16.F32.PACK_AB R12, R98, R101 ;  /* 0x00000065620c723e */ /* 0x010fe200000010ff */
        /* <DEDUP_REMOVED lines=14> */
[C---:B---3--:R-:W-:Y:S06]  /*4610*/  HMMA.16816.F32.BF16 R136, R8.reuse, R32, R136 ;  /* 0x000000200888723c */ /* 0x048fec0000041888 */
[C---:B------:R-:W-:Y:S06]  /*4620*/  HMMA.16816.F32.BF16 R64, R8.reuse, R34, R64 ;  /* 0x000000220840723c */ /* 0x040fec0000041840 */
[----:B--2---:R-:W-:Y:S01]  /*4630*/  HMMA.16816.F32.BF16 R156, R8, R28, R44 ;  /* 0x0000001c089c723c */ /* 0x004fe2000004182c */
[----:B-1----:R-:W-:-:S04]  /*4640*/  FFMA.FTZ R0, R170, UR6, -R4 ;  /* 0x00000006aa007c23 */ /* 0x002fc80008010804 */
[----:B------:R1:W2:Y:S01]  /*4650*/  MUFU.EX2 R82, R0 ;  /* 0x0000000000527308 */ /* 0x0002a20000000800 */
[----:B------:R-:W-:Y:S01]  /*4660*/  HMMA.16816.F32.BF16 R68, R8, R30, R48 ;  /* 0x0000001e0844723c */ /* 0x000fe20000041830 */
[----:B------:R-:W3:Y:S06]  /*4670*/  LDSM.16.MT88.4 R48, [R184+0x5c00] ;  /* 0x005c0000b830783b */ /* 0x000eec0000004200 */
[----:B------:R-:W-:Y:S02]  /*4680*/  F2FP.BF16.F32.PACK_AB R8, R238, R237 ;  /* 0x000000edee08723e */ /* 0x000fe400000010ff */
[----:B------:R-:W-:-:S02]  /*4690*/  F2FP.BF16.F32.PACK_AB R9, R205, R206 ;  /* 0x000000cecd09723e */ /* 0x000fc400000010ff */
        /* <DEDUP_REMOVED lines=10> */
[----:B------:R1:W-:Y:S06]  /*4740*/  MUFU.EX2 R75, R0 ;  /* 0x00000000004b7308 */ /* 0x0003ec0000000800 */
[----:B------:R-:W-:Y:S02]  /*4750*/  F2FP.BF16.F32.PACK_AB R8, R242, R240 ;  /* 0x000000f0f208723e */ /* 0x000fe400000010ff */
[----:B------:R-:W-:Y:S02]  /*4760*/  F2FP.BF16.F32.PACK_AB R9, R203, R204 ;  /* 0x000000cccb09723e */ /* 0x000fe400000010ff */
[----:B------:R-:W-:-:S02]  /*4770*/  F2FP.BF16.F32.PACK_AB R10, R244, R243 ;  /* 0x000000f3f40a723e */ /* 0x000fc400000010ff */
[----:B------:R-:W-:Y:S01]  /*4780*/  F2FP.BF16.F32.PACK_AB R11, R23, R36 ;  /* 0x00000024170b723e */ /* 0x000fe200000010ff */
[----:B-1----:R-:W-:-:S06]  /*4790*/  FFMA.FTZ R0, R174, UR6, -R3 ;  /* 0x00000006ae007c23 */ /* 0x002fcc0008010803 */
[C---:B-----5:R-:W-:Y:S01]  /*47a0*/  HMMA.16816.F32.BF16 R32, R8.reuse, R16, R32 ;  /* 0x000000100820723c */ /* 0x060fe20000041820 */
[----:B------:R1:W2:Y:S05]  /*47b0*/  MUFU.EX2 R74, R0 ;  /* 0x00000000004a7308 */ /* 0x0002aa0000000800 */
[C---:B------:R-:W-:Y:S06]  /*47c0*/  HMMA.16816.F32.BF16 R52, R8.reuse, R24, R52 ;  /* 0x000000180834723c */ /* 0x040fec0000041834 */
[C---:B------:R-:W-:Y:S06]  /*47d0*/  HMMA.16816.F32.BF16 R44, R8.reuse, R26, R44 ;  /* 0x0000001a082c723c */ /* 0x040fec000004182c */
[----:B------:R-:W-:Y:S01]  /*47e0*/  HMMA.16816.F32.BF16 R28, R8, R18, R28 ;  /* 0x00000012081c723c */ /* 0x000fe2000004181c */
[----:B-1----:R-:W-:Y:S01]  /*47f0*/  FFMA.FTZ R0, R160, UR6, -R3 ;  /* 0x00000006a0007c23 */ /* 0x002fe20008010803 */
[----:B--2---:R-:W-:-:S02]  /*4800*/  F2FP.BF16.F32.PACK_AB R13, R74, R75 ;  /* 0x0000004b4a0d723e */ /* 0x004fc400000010ff */
[----:B------:R-:W-:Y:S01]  /*4810*/  F2FP.BF16.F32.PACK_AB R160, R245, R246 ;  /* 0x000000f6f5a0723e */ /* 0x000fe200000010ff */
[----:B------:R1:W-:Y:S02]  /*4820*/  MUFU.EX2 R72, R0 ;  /* 0x0000000000487308 */ /* 0x0003e40000000800 */
[----:B-1----:R-:W-:Y:S01]  /*4830*/  FFMA.FTZ R0, R162, UR6, -R3 ;  /* 0x00000006a2007c23 */ /* 0x002fe20008010803 */
[----:B------:R-:W-:-:S05]  /*4840*/  F2FP.BF16.F32.PACK_AB R162, R247, R248 ;  /* 0x000000f8f7a2723e */ /* 0x000fca00000010ff */
[----:B------:R1:W2:Y:S02]  /*4850*/  MUFU.EX2 R73, R0 ;  /* 0x0000000000497308 */ /* 0x0002a40000000800 */
[----:B-1----:R-:W-:Y:S01]  /*4860*/  FFMA.FTZ R0, R161, UR6, -R4 ;  /* 0x00000006a1007c23 */ /* 0x002fe20008010804 */
[----:B--2---:R-:W-:Y:S01]  /*4870*/  F2FP.BF16.F32.PACK_AB R15, R73, R72 ;  /* 0x00000048490f723e */ /* 0x004fe200000010ff */
[----:B------:R-:W-:-:S04]  /*4880*/  FADD.FTZ R4, R122, R119 ;  /* 0x000000777a047221 */ /* 0x000fc80000010000 */
[----:B------:R1:W-:Y:S02]  /*4890*/  MUFU.EX2 R80, R0 ;  /* 0x0000000000507308 */ /* 0x0003e40000000800 */
[C---:B------:R-:W-:Y:S06]  /*48a0*/  HMMA.16816.F32.BF16 R156, R12.reuse, R16, R156 ;  /* 0x000000100c9c723c */ /* 0x040fec000004189c */
[C---:B------:R-:W-:Y:S06]  /*48b0*/  HMMA.16816.F32.BF16 R136, R12.reuse, R24, R136 ;  /* 0x000000180c88723c */ /* 0x040fec0000041888 */
[----:B------:R-:W-:Y:S01]  /*48c0*/  HMMA.16816.F32.BF16 R148, R12, R26, R64 ;  /* 0x0000001a0c94723c */ /* 0x000fe20000041840 */
[----:B-1----:R-:W-:-:S04]  /*48d0*/  FFMA.FTZ R0, R175, UR6, -R3 ;  /* 0x00000006af007c23 */ /* 0x002fc80008010803 */
[----:B------:R1:W-:Y:S01]  /*48e0*/  MUFU.EX2 R58, R0 ;  /* 0x00000000003a7308 */ /* 0x0003e20000000800 */
[----:B------:R-:W-:Y:S01]  /*48f0*/  HMMA.16816.F32.BF16 R12, R12, R18, R68 ;  /* 0x000000120c0c723c */ /* 0x000fe20000041844 */
[----:B-1----:R-:W-:-:S06]  /*4900*/  FFMA.FTZ R0, R176, UR6, -R3 ;  /* 0x00000006b0007c23 */ /* 0x002fcc0008010803 */
[----:B------:R1:W2:Y:S02]  /*4910*/  MUFU.EX2 R57, R0 ;  /* 0x0000000000397308 */ /* 0x0002a40000000800 */
[--C-:B-1----:R-:W-:Y:S01]  /*4920*/  FFMA.FTZ R0, R165, UR6, -R3.reuse ;  /* 0x00000006a5007c23 */ /* 0x102fe20008010803 */
[----:B------:R-:W-:Y:S01]  /*4930*/  FFMA.FTZ R3, R166, UR6, -R3 ;  /* 0x00000006a6037c23 */ /* 0x000fe20008010803 */
[----:B--2---:R-:W-:-:S04]  /*4940*/  F2FP.BF16.F32.PACK_AB R165, R57, R58 ;  /* 0x0000003a39a5723e */ /* 0x004fc800000010ff */
[----:B------:R1:W-:Y:S01]  /*4950*/  MUFU.EX2 R56, R0 ;  /* 0x0000000000387308 */ /* 0x0003e20000000800 */
[----:B------:R-:W-:-:S07]  /*4960*/  F2FP.BF16.F32.PACK_AB R166, R80, R81 ;  /* 0x0000005150a6723e */ /* 0x000fce00000010ff */
[----:B------:R2:W4:Y:S01]  /*4970*/  MUFU.EX2 R22, R3 ;  /* 0x0000000300167308 */ /* 0x0005220000000800 */
[----:B-1----:R-:W-:-:S07]  /*4980*/  FFMA.FTZ R0, R178, UR6, -R5 ;  /* 0x00000006b2007c23 */ /* 0x002fce0008010805 */
[----:B------:R1:W5:Y:S01]  /*4990*/  MUFU.EX2 R21, R0 ;  /* 0x0000000000157308 */ /* 0x0003620000000800 */
[----:B--2---:R-:W-:Y:S01]  /*49a0*/  IADD3 R3, -R2, R249, RZ ;  /* 0x000000f902037210 */ /* 0x004fe20007ffe1ff */
        /* <DEDUP_REMOVED lines=8> */
[C---:B---3--:R-:W-:Y:S06]  /*4a30*/  HMMA.16816.F32.BF16 R156, R164.reuse, R48, R156 ;  /* 0x00000030a49c723c */ /* 0x048fec000004189c */
[----:B------:R-:W-:Y:S01]  /*4a40*/  HMMA.16816.F32.BF16 R164, R164, R50, R12 ;  /* 0x00000032a4a4723c */ /* 0x000fe2000004180c */
[----:B--2---:R-:W-:Y:S01]  /*4a50*/  FADD.FTZ R3, R219, R2 ;  /* 0x00000002db037221 */ /* 0x004fe20000010000 */
[----:B-1----:R-:W-:Y:S01]  /*4a60*/  FFMA.FTZ R0, R217, UR6, -R5 ;  /* 0x00000006d9007c23 */ /* 0x002fe20008010805 */
[----:B------:R-:W-:-:S02]  /*4a70*/  FADD.FTZ R5, R7, R6 ;  /* 0x0000000607057221 */ /* 0x000fc40000010000 */
[----:B------:R-:W-:Y:S01]  /*4a80*/  FADD.FTZ R6, R220, R3 ;  /* 0x00000003dc067221 */ /* 0x000fe20000010000 */
[----:B------:R1:W2:Y:S02]  /*4a90*/  MUFU.EX2 R8, R0 ;  /* 0x0000000000087308 */ /* 0x0002a40000000800 */
[----:B-1----:R-:W-:Y:S01]  /*4aa0*/  FADD.FTZ R0, R195, R193 ;  /* 0x000000c1c3007221 */ /* 0x002fe20000010000 */
[----:B--2---:R-:W-:Y:S02]  /*4ab0*/  F2FP.BF16.F32.PACK_AB R163, R8, R16 ;  /* 0x0000001008a3723e */ /* 0x004fe400000010ff */
[----:B------:R-:W-:Y:S01]  /*4ac0*/  IADD3 R195, R188, 0x400, RZ ;  /* 0x00000400bcc37810 */ /* 0x000fe20007ffe0ff */
[----:B------:R-:W-:Y:S01]  /*4ad0*/  FADD.FTZ R2, R194, R0 ;  /* 0x00000000c2027221 */ /* 0x000fe20000010000 */
[----:B------:R-:W-:Y:S01]  /*4ae0*/  FADD.FTZ R0, R123, R4 ;  /* 0x000000047b007221 */ /* 0x000fe20000010000 */
[----:B------:R-:W-:Y:S01]  /*4af0*/  FADD.FTZ R4, R108, R5 ;  /* 0x000000056c047221 */ /* 0x000fe20000010000 */
[----:B------:R-:W-:Y:S01]  /*4b00*/  IADD3 R194, R188, 0x800, RZ ;  /* 0x00000800bcc27810 */ /* 0x000fe20007ffe0ff */
        /* <DEDUP_REMOVED lines=116> */
[----:B------:R1:W-:Y:S01]  /*5250*/  STL [R1], R4 ;  /* 0x0000000401007387 */ /* 0x0003e20000100800 */
[----:B------:R-:W-:-:S02]  /*5260*/  IADD3 R193, R188, 0xc00, RZ ;  /* 0x00000c00bcc17810 */ /* 0x000fc40007ffe0ff */
[C---:B------:R-:W-:Y:S01]  /*5270*/  IADD3 R192, R188.reuse, 0x1000, RZ ;  /* 0x00001000bcc07810 */ /* 0x040fe20007ffe0ff */
[----:B------:R1:W-:Y:S01]  /*5280*/  STL [R1+0x8], R3 ;  /* 0x0000080301007387 */ /* 0x0003e20000100800 */
[C---:B------:R-:W-:Y:S01]  /*5290*/  HMMA.16816.F32.BF16 R144, R160.reuse, R146, R44 ;  /* 0x00000092a090723c */ /* 0x040fe2000004182c */
[C---:B------:R-:W-:Y:S02]  /*52a0*/  IADD3 R191, R188.reuse, 0x1400, RZ ;  /* 0x00001400bcbf7810 */ /* 0x040fe40007ffe0ff */
[----:B------:R1:W-:Y:S01]  /*52b0*/  STL [R1+0x4], R2 ;  /* 0x0000040201007387 */ /* 0x0003e20000100800 */
[C---:B------:R-:W-:Y:S02]  /*52c0*/  IADD3 R190, R188.reuse, 0x1800, RZ ;  /* 0x00001800bcbe7810 */ /* 0x040fe40007ffe0ff */
[----:B------:R-:W-:Y:S01]  /*52d0*/  HMMA.16816.F32.BF16 R152, R160, R48, R32 ;  /* 0x00000030a098723c */ /* 0x000fe20000041820 */
[----:B------:R1:W-:Y:S01]  /*52e0*/  STL [R1+0xc], R0 ;  /* 0x00000c0001007387 */ /* 0x0003e20000100800 */
[----:B------:R-:W-:-:S04]  /*52f0*/  IADD3 R189, R188, 0x1c00, RZ ;  /* 0x00001c00bcbd7810 */ /* 0x000fc80007ffe0ff */
[----:B------:R-:W-:Y:S01]  /*5300*/  HMMA.16816.F32.BF16 R160, R160, R50, R28 ;  /* 0x00000032a0a0723c */ /* 0x000fe2000004181c */
[----:B------:R-:W-:-:S08]  /*5310*/  NOP ;  /* 0x0000000000007918 */ /* 0x000fd00000000000 */
[----:B------:R-:W-:-:S15]  /*5320*/  @!P0 BRA `(.L_x_540) ;  /* 0x0000004800208947 */ /* 0x000fde0003800000 */
[----:B------:R-:W-:Y:S01]  /*5330*/  LEA.HI.SX32 R196, R196, 0xfffffffe, 0x19 ;  /* 0xfffffffec4c47811 */ /* 0x000fe200078fcaff */
[----:B------:R-:W-:Y:S01]  /*5340*/  IMAD.MOV.U32 R132, RZ, RZ, R39 ;  /* 0x000000ffff847224 */ /* 0x000fe200078e0027 */
[----:B------:R-:W-:Y:S01]  /*5350*/  MOV R134, R20 ;  /* 0x0000001400867202 */ /* 0x000fe20000000f00 */
[----:B-1----:R-:W-:Y:S01]  /*5360*/  IMAD.MOV.U32 R3, RZ, RZ, R40 ;  /* 0x000000ffff037224 */ /* 0x002fe200078e0028 */
[----:B------:R-:W-:Y:S01]  /*5370*/  MOV R133, R38 ;  /* 0x0000002600857202 */ /* 0x000fe20000000f00 */
[----:B------:R-:W-:Y:S01]  /*5380*/  ULDC UR5, c[0x0][0x39c] ;  /* 0x0000e70000057ab9 */ /* 0x000fe20000000800 */
[----:B------:R-:W-:Y:S01]  /*5390*/  ULDC UR4, c[0x0][0x2ec] ;  /* 0x0000bb0000047ab9 */ /* 0x000fe20000000800 */
[----:B------:R-:W-:Y:S01]  /*53a0*/  ULDC.64 UR10, c[0x0][0x220] ;  /* 0x00008800000a7ab9 */ /* 0x000fe20000000a00 */
[----:B------:R-:W-:Y:S01]  /*53b0*/  ULDC.64 UR12, c[0x0][0x250] ;  /* 0x00009400000c7ab9 */ /* 0x000fe20000000a00 */
[----:B------:R-:W-:Y:S01]  /*53c0*/  ULDC.64 UR6, c[0x0][0x218] ;  /* 0x0000860000067ab9 */ /* 0x000fe20000000a00 */
[----:B------:R-:W-:Y:S01]  /*53d0*/  ULDC.64 UR8, c[0x0][0x248] ;  /* 0x0000920000087ab9 */ /* 0x000fe20000000a00 */
[----:B------:R-:W-:Y:S05]  /*53e0*/  BRA `(.L_x_541) ;  /* 0x00000000006c7947 */ /* 0x000fea0003800000 */
.L_x_543:
        /* <DEDUP_REMOVED lines=27> */
.L_x_541:
[----:B--2---:R-:W2:Y:S01]  /*55a0*/  LDL.64 R10, [R1+0x20] ;  /* 0x00002000010a7983 */ /* 0x004ea20000100a00 */
[----:B------:R-:W-:Y:S04]  /*55b0*/  DEPBAR.LE SB0, 0x0 ;  /* 0x000080000000791a */ /* 0x000fe80000000000 */
[----:B------:R-:W-:Y:S01]  /*55c0*/  IMAD.WIDE.U32 R4, R196, UR12, RZ ;  /* 0x0000000cc4047c25 */ /* 0x000fe2000f8e00ff */
[----:B------:R-:W3:Y:S02]  /*55d0*/  LDL R6, [R1+0x10] ;  /* 0x0000100001067983 */ /* 0x000ee40000100800 */
[----:B------:R-:W-:Y:S01]  /*55e0*/  SHF.R.S32.HI R0, RZ, 0x1f, R196 ;  /* 0x0000001fff007819 */ /* 0x000fe200000114c4 */
[----:B------:R-:W-:Y:S04]  /*55f0*/  BAR.SYNC.DEFER_BLOCKING 0x0 ;  /* 0x0000000000007b1d */ /* 0x000fe80000010000 */
[----:B------:R-:W-:Y:S04]  /*5600*/  IMAD R0, R0, UR12, RZ ;  /* 0x0000000c00007c24 */ /* 0x000fe8000f8e02ff */
[----:B------:R-:W-:Y:S05]  /*5610*/  IMAD R2, R196, UR13, R0 ;  /* 0x0000000dc4027c24 */ /* 0x000fea000f8e0200 */
[----:B------:R-:W-:Y:S02]  /*5620*/  IADD3 R2, R5, R2, RZ ;  /* 0x0000000205027210 */ /* 0x000fe40007ffe0ff */
        /* <DEDUP_REMOVED lines=19> */
[----:B------:R-:W0:Y:S08]  /*5760*/  LDGDEPBAR ;  /* 0x00000000000079af */ /* 0x000e300000000000 */
[----:B------:R-:W1:Y:S08]  /*5770*/  LDSM.16.M88.4 R16, [R185] ;  /* 0x00000000b910783b */ /* 0x000e700000000200 */
        /* <DEDUP_REMOVED lines=461> */
.L_x_542:
        /* <DEDUP_REMOVED lines=30> */
[----:B------:R1:W2:Y:S01]  /*7630*/  MUFU.EX2 R37, R3 ;  /* 0x0000000300257308 */ /* 0x0002a20000000800 */
        /* <DEDUP_REMOVED lines=15> */
[----:B------:R4:W3:Y:S10]  /*7730*/  MUFU.EX2 R36, R3 ;  /* 0x0000000300247308 */ /* 0x0008f40000000800 */
        /* <DEDUP_REMOVED lines=10> */
[--C-:B-----5:R-:W-:Y:S01]  /*77e0*/  FFMA.FTZ R6, R33, UR4, -R43.reuse ;  /* 0x0000000421067c23 */ /* 0x120fe2000801082b */
[----:B--2---:R-:W-:Y:S01]  /*77f0*/  FMUL.FTZ R33, R37, R161 ;  /* 0x000000a125217220 */ /* 0x004fe20000410000 */
[----:B------:R-:W-:Y:S01]  /*7800*/  FSEL R66, R66, RZ, P1 ;  /* 0x000000ff42427208 */ /* 0x000fe20000800000 */
[----:B------:R-:W-:Y:S06]  /*7810*/  FMUL.FTZ R0, R0, UR4 ;  /* 0x0000000400007c20 */ /* 0x000fec0008410000 */
[----:B------:R-:W-:Y:S01]  /*7820*/  MUFU.EX2 R2, R2 ;  /* 0x0000000200027308 */ /* 0x000fe20000000800 */
[--C-:B-1----:R-:W-:Y:S01]  /*7830*/  FFMA.FTZ R7, R18, UR4, -R43.reuse ;  /* 0x0000000412077c23 */ /* 0x102fe2000801082b */
[----:B---3--:R-:W-:Y:S08]  /*7840*/  FMUL.FTZ R18, R36, R146 ;  /* 0x0000009224127220 */ /* 0x008ff00000410000 */
        /* <DEDUP_REMOVED lines=10> */
[----:B------:R3:W-:Y:S01]  /*78f0*/  MUFU.EX2 R252, R7 ;  /* 0x0000000700fc7308 */ /* 0x0007e20000000800 */
[----:B-1----:R-:W-:Y:S09]  /*7900*/  FFMA.FTZ R5, R208, UR4, -R65 ;  /* 0x00000004d0057c23 */ /* 0x002ff20008010841 */
[----:B------:R1:W-:Y:S01]  /*7910*/  MUFU.EX2 R174, R5 ;  /* 0x0000000500ae7308 */ /* 0x0003e20000000800 */
[--C-:B--2---:R-:W-:Y:S09]  /*7920*/  FFMA.FTZ R4, R211, UR4, -R64.reuse ;  /* 0x00000004d3047c23 */ /* 0x104ff20008010840 */
[----:B------:R2:W-:Y:S01]  /*7930*/  MUFU.EX2 R134, R4 ;  /* 0x0000000400867308 */ /* 0x0005e20000000800 */
[----:B---3--:R-:W-:Y:S01]  /*7940*/  FMUL.FTZ R7, R36, R143 ;  /* 0x0000008f24077220 */ /* 0x008fe20000410000 */
[--C-:B-1----:R-:W-:Y:S01]  /*7950*/  FFMA.FTZ R5, R199, UR4, -R64.reuse ;  /* 0x00000004c7057c23 */ /* 0x102fe20008010840 */
[--C-:B--2---:R-:W-:Y:S07]  /*7960*/  FFMA.FTZ R4, R198, UR4, -R43.reuse ;  /* 0x00000004c6047c23 */ /* 0x104fee000801082b */
        /* <DEDUP_REMOVED lines=52> */
[--C-:B--2---:R-:W-:Y:S01]  /*7cb0*/  FFMA.FTZ R4, R34, UR4, -R64.reuse ;  /* 0x0000000422047c23 */ /* 0x104fe20008010840 */
[----:B------:R-:W-:Y:S08]  /*7cc0*/  FMUL.FTZ R34, R36, R162 ;  /* 0x000000a224227220 */ /* 0x000ff00000410000 */
        /* <DEDUP_REMOVED lines=28> */
[--C-:B--2---:R-:W-:Y:S01]  /*7e90*/  FFMA.FTZ R4, R29, UR4, -R65.reuse ;  /* 0x000000041d047c23 */ /* 0x104fe20008010841 */
[----:B------:R-:W-:Y:S07]  /*7ea0*/  FMUL.FTZ R29, R2, R165 ;  /* 0x000000a5021d7220 */ /* 0x000fee0000410000 */
[----:B------:R1:W-:Y:S02]  /*7eb0*/  MUFU.EX2 R203, R4 ;  /* 0x0000000400cb7308 */ /* 0x0003e40000000800 */
[--C-:B-1----:R-:W-:Y:S01]  /*7ec0*/  FFMA.FTZ R4, R30, UR4, -R66.reuse ;  /* 0x000000041e047c23 */ /* 0x102fe20008010842 */
[----:B------:R-:W-:Y:S07]  /*7ed0*/  FFMA.FTZ R30, R89, UR4, -R65 ;  /* 0x00000004591e7c23 */ /* 0x000fee0008010841 */
        /* <DEDUP_REMOVED lines=42> */
[--C-:B---3--:R-:W-:Y:S08]  /*8180*/  FFMA.FTZ R4, R17, UR4, -R64.reuse ;  /* 0x0000000411047c23 */ /* 0x108ff00008010840 */
[----:B------:R3:W4:Y:S10]  /*8190*/  MUFU.EX2 R17, R12 ;  /* 0x0000000c00117308 */ /* 0x0007340000000800 */
[----:B------:R5:W-:Y:S01]  /*81a0*/  MUFU.EX2 R242, R4 ;  /* 0x0000000400f27308 */ /* 0x000be20000000800 */
[----:B---3--:R-:W-:Y:S01]  /*81b0*/  FMUL.FTZ R12, R2, R148 ;  /* 0x00000094020c7220 */ /* 0x008fe20000410000 */
[----:B----4-:R-:W-:Y:S01]  /*81c0*/  MOV R150, R17 ;  /* 0x0000001100967202 */ /* 0x010fe20000000f00 */
[----:B------:R-:W-:Y:S01]  /*81d0*/  FMUL.FTZ R17, R37, R145 ;  /* 0x0000009125117220 */ /* 0x000fe20000410000 */
[----:B-----5:R-:W-:Y:S01]  /*81e0*/  FFMA.FTZ R4, R15, UR4, -R64 ;  /* 0x000000040f047c23 */ /* 0x020fe20008010840 */
[----:B------:R-:W-:Y:S05]  /*81f0*/  FMUL.FTZ R15, R0, R151 ;  /* 0x00000097000f7220 */ /* 0x000fea0000410000 */
[----:B------:R3:W4:Y:S10]  /*8200*/  MUFU.EX2 R151, R16 ;  /* 0x0000001000977308 */ /* 0x0007340000000800 */
[----:B------:R5:W1:Y:S01]  /*8210*/  MUFU.EX2 R10, R4 ;  /* 0x00000004000a7308 */ /* 0x000a620000000800 */
[C---:B---3--:R-:W-:Y:S01]  /*8220*/  FMUL.FTZ R16, R37.reuse, R144 ;  /* 0x0000009025107220 */ /* 0x048fe20000410000 */
[----:B------:R-:W-:Y:S01]  /*8230*/  MOV R144, R32 ;  /* 0x0000002000907202 */ /* 0x000fe20000000f00 */
[----:B------:R-:W-:Y:S01]  /*8240*/  FMUL.FTZ R32, R37, R160 ;  /* 0x000000a025207220 */ /* 0x000fe20000410000 */
        /* <DEDUP_REMOVED lines=21> */
[----:B------:R4:W-:Y:S10]  /*83a0*/  MUFU.EX2 R251, R4 ;  /* 0x0000000400fb7308 */ /* 0x0009f40000000800 */
[----:B------:R-:W5:Y:S01]  /*83b0*/  MUFU.EX2 R69, R69 ;  /* 0x0000004500457308 */ /* 0x000f620000000800 */
[--C-:B----4-:R-:W-:Y:S01]  /*83c0*/  FFMA.FTZ R4, R71, UR4, -R64.reuse ;  /* 0x0000000447047c23 */ /* 0x110fe20008010840 */
[--C-:B------:R-:W-:Y:S08]  /*83d0*/  FFMA.FTZ R71, R118, UR4, -R64.reuse ;  /* 0x0000000476477c23 */ /* 0x100ff00008010840 */
[----:B------:R4:W-:Y:S01]  /*83e0*/  MUFU.EX2 R247, R4 ;  /* 0x0000000400f77308 */ /* 0x0009e20000000800 */
[----:B-----5:R-:W-:Y:S09]  /*83f0*/  F2FP.BF16.F32.PACK_AB R160, R70, R69 ;  /* 0x0000004546a0723e */ /* 0x020ff200000010ff */
[----:B------:R-:W-:Y:S01]  /*8400*/  MUFU.EX2 R71, R71 ;  /* 0x0000004700477308 */ /* 0x000fe20000000800 */
[--C-:B----4-:R-:W-:Y:S02]  /*8410*/  FFMA.FTZ R4, R82, UR4, -R64.reuse ;  /* 0x0000000452047c23 */ /* 0x110fe40008010840 */
[----:B------:R-:W4:Y:S07]  /*8420*/  LDL.LU R82, [R1] ;  /* 0x0000000001527983 */ /* 0x000f2e0000300800 */
[----:B------:R5:W-:Y:S01]  /*8430*/  MUFU.EX2 R249, R4 ;  /* 0x0000000400f97308 */ /* 0x000be20000000800 */
[----:B------:R-:W3:Y:S04]  /*8440*/  LDL.LU R145, [R1+0xc] ;  /* 0x00000c0001917983 */ /* 0x000ee80000300800 */
[----:B------:R-:W3:Y:S04]  /*8450*/  LDL.LU R146, [R1+0x4] ;  /* 0x0000040001927983 */ /* 0x000ee80000300800 */
[----:B------:R-:W3:Y:S01]  /*8460*/  LDL.LU R147, [R1+0x8] ;  /* 0x0000080001937983 */ /* 0x000ee20000300800 */
[--C-:B-----5:R-:W-:Y:S04]  /*8470*/  FFMA.FTZ R4, R83, UR4, -R64.reuse ;  /* 0x0000000453047c23 */ /* 0x120fe80008010840 */
[----:B------:R5:W2:Y:S02]  /*8480*/  MUFU.EX2 R13, R4 ;  /* 0x00000004000d7308 */ /* 0x000aa40000000800 */
[--C-:B-----5:R-:W-:Y:S01]  /*8490*/  FFMA.FTZ R4, R72, UR4, -R65.reuse ;  /* 0x0000000448047c23 */ /* 0x120fe20008010841 */
[----:B--2---:R-:W-:Y:S01]  /*84a0*/  MOV R141, R13 ;  /* 0x0000000d008d7202 */ /* 0x004fe20000000f00 */
[----:B------:R-:W-:Y:S01]  /*84b0*/  FMUL.FTZ R13, R2, R149 ;  /* 0x00000095020d7220 */ /* 0x000fe20000410000 */
[----:B------:R-:W-:Y:S05]  /*84c0*/  FFMA.FTZ R72, R119, UR4, -R64 ;  /* 0x0000000477487c23 */ /* 0x000fea0008010840 */
[----:B------:R2:W-:Y:S10]  /*84d0*/  MUFU.EX2 R232, R4 ;  /* 0x0000000400e87308 */ /* 0x0005f40000000800 */
[----:B------:R5:W-:Y:S10]  /*84e0*/  MUFU.EX2 R149, R20 ;  /* 0x0000001400957308 */ /* 0x000bf40000000800 */
[----:B------:R-:W1:Y:S01]  /*84f0*/  MUFU.EX2 R72, R72 ;  /* 0x0000004800487308 */ /* 0x000e620000000800 */
[----:B--2---:R-:W-:Y:S01]  /*8500*/  FFMA.FTZ R4, R73, UR4, -R65 ;  /* 0x0000000449047c23 */ /* 0x004fe20008010841 */
[----:B------:R-:W-:Y:S08]  /*8510*/  FFMA.FTZ R73, R128, UR4, -R43 ;  /* 0x0000000480497c23 */ /* 0x000ff0000801082b */
[----:B------:R2:W-:Y:S01]  /*8520*/  MUFU.EX2 R237, R4 ;  /* 0x0000000400ed7308 */ /* 0x0005e20000000800 */
[----:B-----5:R-:W-:Y:S09]  /*8530*/  FMUL.FTZ R20, R37, R152 ;  /* 0x0000009825147220 */ /* 0x020ff20000410000 */
[----:B------:R5:W-:Y:S01]  /*8540*/  MUFU.EX2 R152, R28 ;  /* 0x0000001c00987308 */ /* 0x000be20000000800 */
[----:B-1----:R-:W-:Y:S09]  /*8550*/  F2FP.BF16.F32.PACK_AB R161, R72, R71 ;  /* 0x0000004748a1723e */ /* 0x002ff200000010ff */
[----:B------:R-:W-:Y:S01]  /*8560*/  MUFU.EX2 R73, R73 ;  /* 0x0000004900497308 */ /* 0x000fe20000000800 */
[----:B--2---:R-:W-:Y:S01]  /*8570*/  FFMA.FTZ R4, R74, UR4, -R66 ;  /* 0x000000044a047c23 */ /* 0x004fe20008010842 */
[----:B------:R-:W-:Y:S08]  /*8580*/  FFMA.FTZ R74, R130, UR4, -R64 ;  /* 0x00000004824a7c23 */ /* 0x000ff00008010840 */
[----:B------:R1:W-:Y:S01]  /*8590*/  MUFU.EX2 R233, R4 ;  /* 0x0000000400e97308 */ /* 0x0003e20000000800 */
[--C-:B-----5:R-:W-:Y:S09]  /*85a0*/  FFMA.FTZ R28, R88, UR4, -R65.reuse ;  /* 0x00000004581c7c23 */ /* 0x120ff20008010841 */
[----:B------:R2:W-:Y:S10]  /*85b0*/  MUFU.EX2 R138, R28 ;  /* 0x0000001c008a7308 */ /* 0x0005f40000000800 */
[----:B------:R-:W-:Y:S01]  /*85c0*/  MUFU.EX2 R74, R74 ;  /* 0x0000004a004a7308 */ /* 0x000fe20000000800 */
[--C-:B-1----:R-:W-:Y:S01]  /*85d0*/  FFMA.FTZ R4, R75, UR4, -R66.reuse ;  /* 0x000000044b047c23 */ /* 0x102fe20008010842 */
[--C-:B------:R-:W-:Y:S08]  /*85e0*/  FFMA.FTZ R75, R120, UR4, -R65.reuse ;  /* 0x00000004784b7c23 */ /* 0x100ff00008010841 */
[----:B------:R1:W-:Y:S01]  /*85f0*/  MUFU.EX2 R238, R4 ;  /* 0x0000000400ee7308 */ /* 0x0003e20000000800 */
[----:B--2---:R-:W-:Y:S09]  /*8600*/  FMUL.FTZ R28, R2, R164 ;  /* 0x000000a4021c7220 */ /* 0x004ff20000410000 */
[----:B------:R-:W-:Y:S01]  /*8610*/  MUFU.EX2 R75, R75 ;  /* 0x0000004b004b7308 */ /* 0x000fe20000000800 */
[--C-:B-1----:R-:W-:Y:S01]  /*8620*/  FFMA.FTZ R4, R76, UR4, -R65.reuse ;  /* 0x000000044c047c23 */ /* 0x102fe20008010841 */
[--C-:B------:R-:W-:Y:S08]  /*8630*/  FFMA.FTZ R76, R121, UR4, -R65.reuse ;  /* 0x00000004794c7c23 */ /* 0x100ff00008010841 */
[----:B------:R1:W-:Y:S10]  /*8640*/  MUFU.EX2 R239, R4 ;  /* 0x0000000400ef7308 */ /* 0x0003f40000000800 */
[----:B------:R-:W2:Y:S01]  /*8650*/  MUFU.EX2 R76, R76 ;  /* 0x0000004c004c7308 */ /* 0x000ea20000000800 */
[--C-:B-1----:R-:W-:Y:S01]  /*8660*/  FFMA.FTZ R4, R77, UR4, -R65.reuse ;  /* 0x000000044d047c23 */ /* 0x102fe20008010841 */
[--C-:B------:R-:W-:Y:S08]  /*8670*/  FFMA.FTZ R77, R122, UR4, -R66.reuse ;  /* 0x000000047a4d7c23 */ /* 0x100ff00008010842 */
[----:B------:R1:W-:Y:S01]  /*8680*/  MUFU.EX2 R248, R4 ;  /* 0x0000000400f87308 */ /* 0x0003e20000000800 */
[----:B--2---:R-:W-:Y:S09]  /*8690*/  F2FP.BF16.F32.PACK_AB R164, R76, R75 ;  /* 0x0000004b4ca4723e */ /* 0x004ff200000010ff */
[----:B------:R-:W2:Y:S01]  /*86a0*/  MUFU.EX2 R77, R77 ;  /* 0x0000004d004d7308 */ /* 0x000ea20000000800 */
[--C-:B-1----:R-:W-:Y:S01]  /*86b0*/  FFMA.FTZ R4, R79, UR4, -R66.reuse ;  /* 0x000000044f047c23 */ /* 0x102fe20008010842 */
[----:B------:R-:W-:Y:S08]  /*86c0*/  FFMA.FTZ R79, R124, UR4, -R65 ;  /* 0x000000047c4f7c23 */ /* 0x000ff00008010841 */
[----:B------:R1:W-:Y:S01]  /*86d0*/  MUFU.EX2 R246, R4 ;  /* 0x0000000400f67308 */ /* 0x0003e20000000800 */
[----:B--2---:R-:W-:Y:S09]  /*86e0*/  F2FP.BF16.F32.PACK_AB R165, R78, R77 ;  /* 0x0000004d4ea5723e */ /* 0x004ff200000010ff */
[----:B------:R-:W-:Y:S01]  /*86f0*/  MUFU.EX2 R79, R79 ;  /* 0x0000004f004f7308 */ /* 0x000fe20000000800 */
[--C-:B-1----:R-:W-:Y:S09]  /*8700*/  FFMA.FTZ R4, R84, UR4, -R43.reuse ;  /* 0x0000000454047c23 */ /* 0x102ff2000801082b */
[----:B------:R1:W-:Y:S02]  /*8710*/  MUFU.EX2 R250, R4 ;  /* 0x0000000400fa7308 */ /* 0x0003e40000000800 */
[----:B-1----:R-:W-:Y:S08]  /*8720*/  FFMA.FTZ R4, R85, UR4, -R43 ;  /* 0x0000000455047c23 */ /* 0x002ff0000801082b */
[----:B------:R1:W2:Y:S02]  /*8730*/  MUFU.EX2 R81, R4 ;  /* 0x0000000400517308 */ /* 0x0002a40000000800 */
[C---:B-1----:R-:W-:Y:S01]  /*8740*/  FMUL.FTZ R4, R37.reuse, R140 ;  /* 0x0000008c25047220 */ /* 0x042fe20000410000 */
[----:B--2---:R-:W-:Y:S07]  /*8750*/  MOV R151, R81 ;  /* 0x0000005100977202 */ /* 0x004fee0000000f00 */
        /* <DEDUP_REMOVED lines=14> */
[----:B----4-:R-:W-:Y:S02]  /*8840*/  FFMA.FTZ R37, R37, R82, R133 ;  /* 0x0000005225257223 */ /* 0x010fe40000010085 */
[-C--:B------:R-:W-:Y:S05]  /*8850*/  HMMA.16816.F32.BF16 R28, R48, R54.reuse, R28 ;  /* 0x00000036301c723c */ /* 0x080fea000004181c */
[----:B------:R-:W-:Y:S01]  /*8860*/  FFMA.FTZ R52, R90, UR4, -R66 ;  /* 0x000000045a347c23 */ /* 0x000fe20008010842 */
[----:B------:R-:W-:Y:S03]  /*8870*/  HMMA.16816.F32.BF16 R32, R44, R54, R32 ;  /* 0x000000362c20723c */ /* 0x000fe60000041820 */
[----:B------:R1:W-:Y:S02]  /*8880*/  MUFU.EX2 R136, R52 ;  /* 0x0000003400887308 */ /* 0x0003e40000000800 */
[----:B------:R-:W-:Y:S01]  /*8890*/  F2FP.BF16.F32.PACK_AB R48, R200, R179 ;  /* 0x000000b3c830723e */ /* 0x000fe200000010ff */
[----:B---3--:R-:W-:Y:S01]  /*88a0*/  FFMA.FTZ R36, R36, R147, R131 ;  /* 0x0000009324247223 */ /* 0x008fe20000010083 */
[----:B------:R-:W-:Y:S01]  /*88b0*/  F2FP.BF16.F32.PACK_AB R49, R183, R178 ;  /* 0x000000b2b731723e */ /* 0x000fe200000010ff */
[----:B------:R-:W-:Y:S03]  /*88c0*/  FFMA.FTZ R2, R2, R146, R127 ;  /* 0x0000009202027223 */ /* 0x000fe6000001007f */
        /* <DEDUP_REMOVED lines=168> */
[----:B------:R-:W-:Y:S02]  /*9350*/  FADD.FTZ R0, R238, R0 ;  /* 0x00000000ee007221 */ /* 0x000fe40000010000 */
[----:B------:R-:W-:Y:S01]  /*9360*/  FADD.FTZ R2, R142, R2 ;  /* 0x000000028e027221 */ /* 0x000fe20000010000 */
[----:B------:R-:W-:Y:S01]  /*9370*/  FADD.FTZ R37, R141, R37 ;  /* 0x000000258d257221 */ /* 0x000fe20000010000 */
[----:B------:R-:W-:Y:S03]  /*9380*/  FADD.FTZ R0, R236, R0 ;  /* 0x00000000ec007221 */ /* 0x000fe60000010000 */
[----:B------:R-:W4:Y:S01]  /*9390*/  MUFU.EX2 R65, R65 ;  /* 0x0000004100417308 */ /* 0x000f220000000800 */
[----:B------:R-:W-:Y:S01]  /*93a0*/  FADD.FTZ R41, R250, R2 ;  /* 0x00000002fa297221 */ /* 0x000fe20000010000 */
[----:B------:R-:W-:Y:S04]  /*93b0*/  FADD.FTZ R42, R246, R0 ;  /* 0x00000000f62a7221 */ /* 0x000fe80000010000 */
[----:B------:R-:W-:Y:S04]  /*93c0*/  FADD.FTZ R2, R136, R42 ;  /* 0x0000002a88027221 */ /* 0x000fe80000010000 */
[----:B------:R-:W-:Y:S01]  /*93d0*/  MUFU.EX2 R81, R67 ;  /* 0x0000004300517308 */ /* 0x000fe20000000800 */
[-C--:B-1----:R-:W-:Y:S01]  /*93e0*/  HMMA.16816.F32.BF16 R20, R48, R52.reuse, R20 ;  /* 0x000000343014723c */ /* 0x082fe20000041814 */
[----:B---3--:R-:W1:Y:S05]  /*93f0*/  LDSM.16.MT88.4 R60, [R184+0x5000] ;  /* 0x00500000b83c783b */ /* 0x008e6a0000004200 */
        /* <DEDUP_REMOVED lines=123> */
.L_x_540:
[----:B-12---:R-:W2:Y:S04]  /*9bb0*/  LDL.LU R4, [R1] ;  /* 0x0000000001047983 */ /* 0x006ea80000300800 */
[----:B------:R-:W3:Y:S04]  /*9bc0*/  LDL.LU R7, [R1+0x8] ;  /* 0x0000080001077983 */ /* 0x000ee80000300800 */
[----:B------:R-:W4:Y:S04]  /*9bd0*/  LDL.LU R6, [R1+0x4] ;  /* 0x0000040001067983 */ /* 0x000f280000300800 */
[----:B------:R-:W5:Y:S04]  /*9be0*/  LDL.LU R8, [R1+0xc] ;  /* 0x00000c0001087983 */ /* 0x000f680000300800 */
[----:B------:R-:W5:Y:S01]  /*9bf0*/  LDL R33, [R1+0x30] ;  /* 0x0000300001217983 */ /* 0x000f620000100800 */
[----:B------:R-:W1:Y:S01]  /*9c00*/  S2R R27, SR_TID.X ;  /* 0x00000000001b7919 */ /* 0x000e620000002100 */
[----:B------:R-:W1:Y:S01]  /*9c10*/  S2UR UR4, SR_CgaCtaId ;  /* 0x00000000000479c3 */ /* 0x000e620000008800 */
[----:B------:R-:W-:Y:S01]  /*9c20*/  ULDC.U8 UR6, c[0x0][0x3d9] ;  /* 0x0000f64000067ab9 */ /* 0x000fe20000000000 */
[----:B-1----:R-:W-:-:S04]  /*9c30*/  SHF.R.S32.HI R15, RZ, 0x1f, R27 ;  /* 0x0000001fff0f7819 */ /* 0x002fc8000001141b */
[CC--:B------:R-:W-:Y:S02]  /*9c40*/  LEA.HI R28, R15.reuse, R27.reuse, RZ, 0x2 ;  /* 0x0000001b0f1c7211 */ /* 0x0c0fe400078f10ff */
[----:B------:R-:W-:Y:S02]  /*9c50*/  LEA.HI R15, R15, R27, RZ, 0x5 ;  /* 0x0000001b0f0f7211 */ /* 0x000fe400078f28ff */
[----:B------:R-:W-:Y:S02]  /*9c60*/  ISETP.NE.AND P0, PT, RZ, UR6, PT ;  /* 0x00000006ff007c0c */ /* 0x000fe4000bf05270 */
[----:B------:R-:W-:Y:S01]  /*9c70*/  SHF.R.S32.HI R15, RZ, 0x5, R15 ;  /* 0x00000005ff0f7819 */ /* 0x000fe2000001140f */
[----:B------:R-:W-:Y:S02]  /*9c80*/  UMOV UR5, 0x400 ;  /* 0x0000040000057882 */ /* 0x000fe40000000000 */
[----:B------:R-:W-:-:S08]  /*9c90*/  ULEA UR4, UR4, UR5, 0x18 ;  /* 0x0000000504047291 */ /* 0x000fd0000f8ec03f */
[----:B------:R-:W1:Y:S01]  /*9ca0*/  @P0 LDC.64 R18, c[0x0][0x2c0] ;  /* 0x0000b000ff120b82 */ /* 0x000e620000000a00 */
[----:B------:R-:W1:Y:S07]  /*9cb0*/  S2R R30, SR_CTAID.Y ;  /* 0x00000000001e7919 */ /* 0x000e6e0000002600 */
[----:B------:R-:W1:Y:S01]  /*9cc0*/  @!P0 LDC R25, c[0x0][0x2e4] ;  /* 0x0000b900ff198b82 */ /* 0x000e620000000800 */
[----:B------:R-:W1:Y:S01]  /*9cd0*/  S2R R32, SR_CTAID.X ;  /* 0x0000000000207919 */ /* 0x000e620000002500 */
[----:B------:R-:W1:Y:S01]  /*9ce0*/  S2R R31, SR_CTAID.Z ;  /* 0x00000000001f7919 */ /* 0x000e620000002700 */
[----:B------:R-:W-:Y:S01]  /*9cf0*/  BSSY B0, `(.L_x_544) ;  /* 0x00000d7000007945 */ /* 0x000fe20003800000 */
[----:B--2---:R-:W2:Y:S04]  /*9d00*/  SHFL.BFLY PT, R2, R4, 0x2, 0x1f ;  /* 0x0c401f0004027f89 */ /* 0x004ea800000e0000 */
[----:B---3--:R-:W3:Y:S04]  /*9d10*/  SHFL.BFLY PT, R0, R7, 0x2, 0x1f ;  /* 0x0c401f0007007f89 */ /* 0x008ee800000e0000 */
[----:B----4-:R-:W4:Y:S01]  /*9d20*/  SHFL.BFLY PT, R3, R6, 0x2, 0x1f ;  /* 0x0c401f0006037f89 */ /* 0x010f2200000e0000 */
[----:B--2---:R-:W-:-:S03]  /*9d30*/  FADD.FTZ R2, R2, R4 ;  /* 0x0000000402027221 */ /* 0x004fc60000010000 */
[----:B-----5:R-:W2:Y:S01]  /*9d40*/  SHFL.BFLY PT, R4, R8, 0x2, 0x1f ;  /* 0x0c401f0008047f89 */ /* 0x020ea200000e0000 */
[----:B---3--:R-:W-:-:S03]  /*9d50*/  FADD.FTZ R0, R0, R7 ;  /* 0x0000000700007221 */ /* 0x008fc60000010000 */
[----:B------:R-:W3:Y:S01]  /*9d60*/  SHFL.BFLY PT, R5, R2, 0x1, 0x1f ;  /* 0x0c201f0002057f89 */ /* 0x000ee200000e0000 */
[----:B----4-:R-:W-:-:S03]  /*9d70*/  FADD.FTZ R3, R3, R6 ;  /* 0x0000000603037221 */ /* 0x010fc60000010000 */
[----:B------:R-:W4:Y:S04]  /*9d80*/  SHFL.BFLY PT, R7, R0, 0x1, 0x1f ;  /* 0x0c201f0000077f89 */ /* 0x000f2800000e0000 */
[----:B------:R-:W5:Y:S01]  /*9d90*/  SHFL.BFLY PT, R6, R3, 0x1, 0x1f ;  /* 0x0c201f0003067f89 */ /* 0x000f6200000e0000 */
[----:B--2---:R-:W-:Y:S01]  /*9da0*/  FADD.FTZ R4, R4, R8 ;  /* 0x0000000804047221 */ /* 0x004fe20000010000 */
[----:B---3--:R-:W-:-:S04]  /*9db0*/  FADD.FTZ R22, R2, R5 ;  /* 0x0000000502167221 */ /* 0x008fc80000010000 */
[----:B------:R-:W2:Y:S01]  /*9dc0*/  SHFL.BFLY PT, R5, R4, 0x1, 0x1f ;  /* 0x0c201f0004057f89 */ /* 0x000ea200000e0000 */
[----:B----4-:R-:W-:-:S05]  /*9dd0*/  FADD.FTZ R23, R0, R7 ;  /* 0x0000000700177221 */ /* 0x010fca0000010000 */
[----:B------:R-:W-:Y:S01]  /*9de0*/  FSETP.NE.FTZ.AND P5, PT, R23, RZ, PT ;  /* 0x000000ff1700720b */ /* 0x000fe20003fb5000 */
[----:B-----5:R-:W-:Y:S01]  /*9df0*/  FADD.FTZ R24, R3, R6 ;  /* 0x0000000603187221 */ /* 0x020fe20000010000 */
[----:B------:R-:W-:Y:S02]  /*9e00*/  MOV R3, 0x3f800000 ;  /* 0x3f80000000037802 */ /* 0x000fe40000000f00 */
[----:B------:R-:W-:Y:S02]  /*9e10*/  FSETP.NE.FTZ.AND P6, PT, R22, RZ, PT ;  /* 0x000000ff1600720b */ /* 0x000fe40003fd5000 */
[----:B------:R-:W-:-:S07]  /*9e20*/  FSETP.NE.FTZ.AND P4, PT, R24, RZ, PT ;  /* 0x000000ff1800720b */ /* 0x000fce0003f95000 */
[----:B------:R-:W3:Y:S01]  /*9e30*/  @P5 MUFU.RCP R3, R23 ;  /* 0x0000001700035308 */ /* 0x000ee20000001000 */
[----:B------:R-:W-:Y:S01]  /*9e40*/  MOV R2, 0x3f800000 ;  /* 0x3f80000000027802 */ /* 0x000fe20000000f00 */
[----:B--2---:R-:W-:Y:S01]  /*9e50*/  FADD.FTZ R26, R4, R5 ;  /* 0x00000005041a7221 */ /* 0x004fe20000010000 */
[----:B------:R-:W-:Y:S01]  /*9e60*/  LOP3.LUT R4, R28, 0xfffffffc, RZ, 0xc0, !PT ;  /* 0xfffffffc1c047812 */ /* 0x000fe200078ec0ff */
[----:B------:R-:W-:Y:S01]  /*9e70*/  IMAD.MOV.U32 R0, RZ, RZ, 0x3f800000 ;  /* 0x3f800000ff007424 */ /* 0x000fe200078e00ff */
[----:B------:R-:W-:Y:S02]  /*9e80*/  SHF.R.S32.HI R28, RZ, 0x2, R28 ;  /* 0x00000002ff1c7819 */ /* 0x000fe4000001141c */
[----:B------:R-:W-:Y:S01]  /*9e90*/  FSETP.NE.FTZ.AND P3, PT, R26, RZ, PT ;  /* 0x000000ff1a00720b */ /* 0x000fe20003f75000 */
[----:B------:R-:W2:Y:S01]  /*9ea0*/  @P6 MUFU.RCP R2, R22 ;  /* 0x0000001600026308 */ /* 0x000ea20000001000 */
[----:B------:R-:W-:Y:S01]  /*9eb0*/  IADD3 R27, -R4, R27, RZ ;  /* 0x0000001b041b7210 */ /* 0x000fe20007ffe1ff */
[----:B------:R-:W-:-:S02]  /*9ec0*/  IMAD.MOV.U32 R4, RZ, RZ, 0x3f800000 ;  /* 0x3f800000ff047424 */ /* 0x000fc400078e00ff */
        /* <DEDUP_REMOVED lines=9> */
[----:B------:R-:W3:Y:S03]  /*9f60*/  @P4 MUFU.RCP R0, R24 ;  /* 0x0000001800004308 */ /* 0x000ee60000001000 */
[----:B------:R-:W-:-:S04]  /*9f70*/  LEA.HI R3, R3, R28, RZ, 0x3 ;  /* 0x0000001c03037211 */ /* 0x000fc800078f18ff */
[----:B------:R-:W-:Y:S01]  /*9f80*/  LOP3.LUT R3, R3, 0xfffffff8, RZ, 0xc0, !PT ;  /* 0xfffffff803037812 */ /* 0x000fe200078ec0ff */
[----:B------:R-:W4:Y:S03]  /*9f90*/  @P3 MUFU.RCP R4, R26 ;  /* 0x0000001a00043308 */ /* 0x000f260000001000 */
[----:B------:R-:W-:Y:S01]  /*9fa0*/  IADD3 R3, R28, -R3, RZ ;  /* 0x800000031c037210 */ /* 0x000fe20007ffe0ff */
        /* <DEDUP_REMOVED lines=8> */
[C---:B------:R-:W-:Y:S01]  /*a030*/  LEA.HI R2, R3.reuse, R3, RZ, 0x1 ;  /* 0x0000000303027211 */ /* 0x040fe200078f08ff */
        /* <DEDUP_REMOVED lines=9> */
[----:B----4-:R-:W-:Y:S01]  /*a0d0*/  FMUL.FTZ R139, R4, R139 ;  /* 0x0000008b048b7220 */ /* 0x010fe20000410000 */
[----:B------:R-:W-:Y:S01]  /*a0e0*/  LOP3.LUT R2, R2, 0x3fffffe, RZ, 0xc0, !PT ;  /* 0x03fffffe02027812 */ /* 0x000fe200078ec0ff */
[C---:B------:R-:W-:Y:S01]  /*a0f0*/  FMUL.FTZ R138, R4.reuse, R138 ;  /* 0x0000008a048a7220 */ /* 0x040fe20000410000 */
[C---:B------:R-:W-:Y:S01]  /*a100*/  FMUL.FTZ R151, R4.reuse, R151 ;  /* 0x0000009704977220 */ /* 0x040fe20000410000 */
[C---:B------:R-:W-:Y:S01]  /*a110*/  FMUL.FTZ R150, R4.reuse, R150 ;  /* 0x0000009604967220 */ /* 0x040fe20000410000 */
[C---:B------:R-:W-:Y:S01]  /*a120*/  FMUL.FTZ R159, R4.reuse, R159 ;  /* 0x0000009f049f7220 */ /* 0x040fe20000410000 */
[C---:B------:R-:W-:Y:S01]  /*a130*/  FMUL.FTZ R13, R4.reuse, R158 ;  /* 0x0000009e040d7220 */ /* 0x040fe20000410000 */
[C---:B------:R-:W-:Y:S01]  /*a140*/  FMUL.FTZ R167, R4.reuse, R167 ;  /* 0x000000a704a77220 */ /* 0x040fe20000410000 */
[----:B------:R-:W-:Y:S01]  /*a150*/  FMUL.FTZ R5, R4, R166 ;  /* 0x000000a604057220 */ /* 0x000fe20000410000 */
[----:B------:R-:W-:Y:S01]  /*a160*/  IMAD.SHL.U32 R4, R0, 0x40, RZ ;  /* 0x0000004000047824 */ /* 0x000fe200078e00ff */
[----:B------:R-:W-:Y:S01]  /*a170*/  IADD3 R3, R3, -R2, RZ ;  /* 0x8000000203037210 */ /* 0x000fe20007ffe0ff */
[----:B------:R-:W-:-:S03]  /*a180*/  IMAD R2, R15, 0x100, R27 ;  /* 0x000001000f027824 */ /* 0x000fc600078e021b */
[----:B------:R-:W-:Y:S02]  /*a190*/  LOP3.LUT R4, R4, 0xc0, RZ, 0xc0, !PT ;  /* 0x000000c004047812 */ /* 0x000fe400078ec0ff */
[----:B------:R-:W-:Y:S02]  /*a1a0*/  LEA R2, R3, R2, 0x4 ;  /* 0x0000000203027211 */ /* 0x000fe400078e20ff */
[----:B------:R-:W-:Y:S02]  /*a1b0*/  LEA.HI R3, R4, R4, RZ, 0x1d ;  /* 0x0000000404037211 */ /* 0x000fe400078fe8ff */
[C---:B------:R-:W-:Y:S02]  /*a1c0*/  LOP3.LUT R4, R0.reuse, 0x1, RZ, 0xc0, !PT ;  /* 0x0000000100047812 */ /* 0x040fe400078ec0ff */
[----:B------:R-:W-:Y:S01]  /*a1d0*/  LOP3.LUT P2, RZ, R0, 0x2, RZ, 0xc0, !PT ;  /* 0x0000000200ff7812 */ /* 0x000fe2000784c0ff */
[----:B------:R-:W-:Y:S01]  /*a1e0*/  IMAD.U32 R0, R2, 0x2, R3 ;  /* 0x0000000202007824 */ /* 0x000fe200078e0003 */
[----:B------:R-:W-:-:S02]  /*a1f0*/  ISETP.NE.U32.AND P1, PT, R4, 0x1, PT ;  /* 0x000000010400780c */ /* 0x000fc40003f25070 */
[----:B------:R-:W-:Y:S02]  /*a200*/  MOV R4, 0xfffffff0 ;  /* 0xfffffff000047802 */ /* 0x000fe40000000f00 */
[----:B------:R-:W-:Y:S01]  /*a210*/  LEA R0, R0, UR4, 0x1 ;  /* 0x0000000400007c11 */ /* 0x000fe2000f8e08ff */
[----:B------:R-:W-:Y:S01]  /*a220*/  ULDC.U8 UR4, c[0x0][0x3d8] ;  /* 0x0000f60000047ab9 */ /* 0x000fe20000000000 */
[----:B------:R-:W-:Y:S02]  /*a230*/  SEL R4, R4, 0x10, !P1 ;  /* 0x0000001004047807 */ /* 0x000fe40004800000 */
[----:B------:R-:W-:Y:S01]  /*a240*/  ISETP.NE.AND P1, PT, RZ, UR4, PT ;  /* 0x00000004ff007c0c */ /* 0x000fe2000bf25270 */
[----:B------:R-:W-:Y:S01]  /*a250*/  VIADD R2, R0, 0x20 ;  /* 0x0000002000027836 */ /* 0x000fe20000000000 */
[----:B------:R-:W-:Y:S02]  /*a260*/  F2FP.BF16.F32.PACK_AB R8, R8, R140 ;  /* 0x0000008c0808723e */ /* 0x000fe400000010ff */
[----:B------:R-:W-:-:S02]  /*a270*/  @P2 IADD3 R2, R0, -0x20, RZ ;  /* 0xffffffe000022810 */ /* 0x000fc40007ffe0ff */
[----:B------:R-:W-:Y:S01]  /*a280*/  ISETP.NE.OR P2, PT, RZ, UR6, !P1 ;  /* 0x00000006ff007c0c */ /* 0x000fe2000cf45670 */
[----:B------:R1:W-:Y:S01]  /*a290*/  STS [R0], R8 ;  /* 0x0000000800007388 */ /* 0x0003e20000000800 */
[----:B------:R-:W-:Y:S01]  /*a2a0*/  F2FP.BF16.F32.PACK_AB R21, R21, R142 ;  /* 0x0000008e1515723e */ /* 0x000fe200000010ff */
[----:B------:R-:W-:Y:S01]  /*a2b0*/  IMAD.IADD R3, R0, 0x1, R4 ;  /* 0x0000000100037824 */ /* 0x000fe200078e0204 */
[----:B------:R-:W-:Y:S02]  /*a2c0*/  F2FP.BF16.F32.PACK_AB R17, R17, R144 ;  /* 0x000000901111723e */ /* 0x000fe400000010ff */
[----:B------:R-:W-:Y:S01]  /*a2d0*/  F2FP.BF16.F32.PACK_AB R16, R16, R146 ;  /* 0x000000921010723e */ /* 0x000fe200000010ff */
[----:B------:R2:W-:Y:S01]  /*a2e0*/  STS [R0+0x200], R21 ;  /* 0x0002001500007388 */ /* 0x0005e20000000800 */
[----:B------:R-:W-:Y:S02]  /*a2f0*/  F2FP.BF16.F32.PACK_AB R136, R137, R136 ;  /* 0x000000888988723e */ /* 0x000fe400000010ff */
[----:B------:R-:W-:-:S02]  /*a300*/  F2FP.BF16.F32.PACK_AB R138, R139, R138 ;  /* 0x0000008a8b8a723e */ /* 0x000fc400000010ff */
[----:B------:R-:W-:Y:S01]  /*a310*/  F2FP.BF16.F32.PACK_AB R11, R11, R148 ;  /* 0x000000940b0b723e */ /* 0x000fe200000010ff */
[----:B------:R-:W-:Y:S01]  /*a320*/  STS [R3], R17 ;  /* 0x0000001103007388 */ /* 0x000fe20000000800 */
[----:B------:R-:W-:Y:S02]  /*a330*/  F2FP.BF16.F32.PACK_AB R150, R151, R150 ;  /* 0x000000969796723e */ /* 0x000fe400000010ff */
[----:B------:R-:W-:Y:S01]  /*a340*/  F2FP.BF16.F32.PACK_AB R12, R12, R154 ;  /* 0x0000009a0c0c723e */ /* 0x000fe200000010ff */
[----:B------:R3:W-:Y:S01]  /*a350*/  STS [R3+0x200], R16 ;  /* 0x0002001003007388 */ /* 0x0007e20000000800 */
[----:B-1----:R-:W-:Y:S02]  /*a360*/  @P0 IMAD R8, R19, R18, RZ ;  /* 0x0000001213080224 */ /* 0x002fe400078e02ff */
[----:B------:R-:W1:Y:S01]  /*a370*/  @!P0 LDC R19, c[0x0][0x2c4] ;  /* 0x0000b100ff138b82 */ /* 0x000e620000000800 */
[----:B------:R-:W-:Y:S01]  /*a380*/  STS [R0+0x1000], R136 ;  /* 0x0010008800007388 */ /* 0x000fe20000000800 */
[----:B------:R-:W-:-:S06]  /*a390*/  F2FP.BF16.F32.PACK_AB R10, R10, R152 ;  /* 0x000000980a0a723e */ /* 0x000fcc00000010ff */
[----:B--2---:R-:W2:Y:S01]  /*a3a0*/  @!P0 LDC R21, c[0x0][0x270] ;  /* 0x00009c00ff158b82 */ /* 0x004ea20000000800 */
[----:B------:R4:W-:Y:S01]  /*a3b0*/  STS [R0+0x1200], R138 ;  /* 0x0012008a00007388 */ /* 0x0009e20000000800 */
[----:B------:R-:W-:-:S03]  /*a3c0*/  F2FP.BF16.F32.PACK_AB R9, R9, R160 ;  /* 0x000000a00909723e */ /* 0x000fc600000010ff */
[----:B------:R5:W-:Y:S03]  /*a3d0*/  STS [R3+0x1000], R11 ;  /* 0x0010000b03007388 */ /* 0x000be60000000800 */
[----:B------:R-:W2:Y:S01]  /*a3e0*/  @!P2 LDC R18, c[0x0][0x2c4] ;  /* 0x0000b100ff12ab82 */ /* 0x000ea20000000800 */
[----:B------:R-:W-:Y:S04]  /*a3f0*/  STS [R3+0x1200], R150 ;  /* 0x0012009603007388 */ /* 0x000fe80000000800 */
[----:B------:R1:W-:Y:S01]  /*a400*/  STS [R2+0x200], R12 ;  /* 0x0002000c02007388 */ /* 0x0003e20000000800 */
[----:B------:R-:W-:Y:S02]  /*a410*/  F2FP.BF16.F32.PACK_AB R7, R7, R162 ;  /* 0x000000a20707723e */ /* 0x000fe400000010ff */
[----:B------:R-:W-:Y:S01]  /*a420*/  F2FP.BF16.F32.PACK_AB R13, R159, R13 ;  /* 0x0000000d9f0d723e */ /* 0x000fe200000010ff */
[----:B------:R-:W-:Y:S01]  /*a430*/  STS [R2], R10 ;  /* 0x0000000a02007388 */ /* 0x000fe20000000800 */
[----:B---3--:R-:W3:Y:S01]  /*a440*/  @P6 LDC R16, c[0x0][0x2e8] ;  /* 0x0000ba00ff106b82 */ /* 0x008ee20000000800 */
[----:B----4-:R-:W-:-:S07]  /*a450*/  IADD3 R0, R4, R2, RZ ;  /* 0x0000000204007210 */ /* 0x010fce0007ffe0ff */
[----:B-----5:R-:W4:Y:S01]  /*a460*/  @P0 LDC R11, c[0x0][0x2c0] ;  /* 0x0000b000ff0b0b82 */ /* 0x020f220000000800 */
[----:B------:R5:W-:Y:S07]  /*a470*/  STS [R0], R9 ;  /* 0x0000000900007388 */ /* 0x000bee0000000800 */
[----:B-1----:R-:W1:Y:S01]  /*a480*/  @P5 LDC R12, c[0x0][0x2e8] ;  /* 0x0000ba00ff0c5b82 */ /* 0x002e620000000800 */
[----:B------:R-:W-:Y:S02]  /*a490*/  F2FP.BF16.F32.PACK_AB R14, R14, R156 ;  /* 0x0000009c0e0e723e */ /* 0x000fe400000010ff */
[----:B------:R-:W-:Y:S01]  /*a4a0*/  @!P0 SEL R8, R19, R25, !P1 ;  /* 0x0000001913088207 */ /* 0x000fe20004800000 */
[----:B------:R-:W-:Y:S01]  /*a4b0*/  @P6 MUFU.LG2 R17, R22 ;  /* 0x0000001600116308 */ /* 0x000fe20000000c00 */
[----:B------:R-:W-:Y:S01]  /*a4c0*/  F2FP.BF16.F32.PACK_AB R6, R6, R164 ;  /* 0x000000a40606723e */ /* 0x000fe200000010ff */
[----:B------:R3:W-:Y:S01]  /*a4d0*/  STS [R0+0x200], R7 ;  /* 0x0002000700007388 */ /* 0x0007e20000000800 */
[----:B------:R-:W-:Y:S01]  /*a4e0*/  F2FP.BF16.F32.PACK_AB R5, R167, R5 ;  /* 0x00000005a705723e */ /* 0x000fe200000010ff */
[----:B------:R-:W-:-:S04]  /*a4f0*/  @P0 IMAD.MOV.U32 R4, RZ, RZ, 0x1 ;  /* 0x00000001ff040424 */ /* 0x000fc800078e00ff */
[----:B-----5:R-:W5:Y:S01]  /*a500*/  @P5 MUFU.LG2 R9, R23 ;  /* 0x0000001700095308 */ /* 0x020f620000000c00 */
[----:B------:R5:W-:Y:S01]  /*a510*/  STS [R2+0x1200], R13 ;  /* 0x0012000d02007388 */ /* 0x000be20000000800 */
[----:B--2---:R-:W-:-:S03]  /*a520*/  @!P0 IMAD R4, R8, R21, RZ ;  /* 0x0000001508048224 */ /* 0x004fc600078e02ff */
[----:B------:R2:W-:Y:S01]  /*a530*/  STS [R2+0x1000], R14 ;  /* 0x0010000e02007388 */ /* 0x0005e20000000800 */
[----:B------:R-:W-:Y:S02]  /*a540*/  IMAD R4, R30, R4, RZ ;  /* 0x000000041e047224 */ /* 0x000fe400078e02ff */
[----:B------:R-:W4:Y:S01]  /*a550*/  @P3 MUFU.LG2 R10, R26 ;  /* 0x0000001a000a3308 */ /* 0x000f220000000c00 */
[----:B------:R-:W-:Y:S01]  /*a560*/  STS [R0+0x1000], R6 ;  /* 0x0010000600007388 */ /* 0x000fe20000000800 */
[----:B------:R-:W-:-:S03]  /*a570*/  @!P0 MOV R11, 0x1 ;  /* 0x00000001000b8802 */ /* 0x000fc60000000f00 */
[----:B------:R4:W-:Y:S03]  /*a580*/  STS [R0+0x1200], R5 ;  /* 0x0012000500007388 */ /* 0x0009e60000000800 */
[----:B---3--:R3:W3:Y:S01]  /*a590*/  @P4 MUFU.LG2 R7, R24 ;  /* 0x0000001800074308 */ /* 0x0086e20000000c00 */
[----:B------:R-:W-:Y:S01]  /*a5a0*/  IMAD.MOV.U32 R25, RZ, RZ, 0x7f800000 ;  /* 0x7f800000ff197424 */ /* 0x000fe200078e00ff */
[----:B-----5:R-:W5:Y:S08]  /*a5b0*/  @P4 LDC R13, c[0x0][0x2e8] ;  /* 0x0000ba00ff0d4b82 */ /* 0x020f700000000800 */
[----:B--2---:R-:W2:Y:S01]  /*a5c0*/  @P3 LDC R14, c[0x0][0x2e8] ;  /* 0x0000ba00ff0e3b82 */ /* 0x004ea20000000800 */
[----:B------:R-:W-:Y:S01]  /*a5d0*/  CS2R R2, SRZ ;  /* 0x0000000000027805 */ /* 0x000fe2000001ff00 */
[----:B----4-:R-:W-:-:S02]  /*a5e0*/  @!P2 IMAD R0, R30, R18, RZ ;  /* 0x000000121e00a224 */ /* 0x010fc400078e02ff */
[----:B------:R-:W-:Y:S01]  /*a5f0*/  @P5 FMUL.FTZ R5, R9, 0.69314718246459960938 ;  /* 0x3f31721809055820 */ /* 0x000fe20000410000 */
[----:B------:R-:W-:Y:S01]  /*a600*/  SEL R4, R4, RZ, P2 ;  /* 0x000000ff04047207 */ /* 0x000fe20001000000 */
[--C-:B------:R-:W-:Y:S01]  /*a610*/  @!P2 IMAD.MOV.U32 R2, RZ, RZ, R0.reuse ;  /* 0x000000ffff02a224 */ /* 0x100fe200078e0000 */
[----:B------:R-:W-:Y:S01]  /*a620*/  @!P2 SHF.R.S32.HI R3, RZ, 0x1f, R0 ;  /* 0x0000001fff03a819 */ /* 0x000fe20000011400 */
[----:B-1----:R-:W-:Y:S01]  /*a630*/  @P5 FFMA.FTZ R25, R39, R12, R5 ;  /* 0x0000000c27195223 */ /* 0x002fe20000010005 */
[----:B------:R-:W-:Y:S01]  /*a640*/  LOP3.LUT P2, RZ, R33, 0x3, RZ, 0xc0, !PT ;  /* 0x0000000321ff7812 */ /* 0x000fe2000784c0ff */
[----:B------:R-:W-:Y:S02]  /*a650*/  IMAD R5, R32, R11, RZ ;  /* 0x0000000b20057224 */ /* 0x000fe400078e02ff */
[----:B------:R-:W-:Y:S01]  /*a660*/  @P6 FMUL.FTZ R6, R17, 0.69314718246459960938 ;  /* 0x3f31721811066820 */ /* 0x000fe20000410000 */
[----:B------:R-:W-:Y:S02]  /*a670*/  IMAD R4, R31, R8, R4 ;  /* 0x000000081f047224 */ /* 0x000fe400078e0204 */
[----:B------:R-:W-:Y:S01]  /*a680*/  IMAD.SHL.U32 R0, R5, 0x80, RZ ;  /* 0x0000008005007824 */ /* 0x000fe200078e00ff */
[----:B---3--:R-:W-:Y:S01]  /*a690*/  MOV R24, 0x7f800000 ;  /* 0x7f80000000187802 */ /* 0x008fe20000000f00 */
[----:B------:R-:W-:Y:S01]  /*a6a0*/  @P6 FFMA.FTZ R24, R40, R16, R6 ;  /* 0x0000001028186223 */ /* 0x000fe20000010006 */
[----:B------:R-:W-:Y:S01]  /*a6b0*/  @P3 FMUL.FTZ R6, R10, 0.69314718246459960938 ;  /* 0x3f3172180a063820 */ /* 0x000fe20000410000 */
[----:B------:R-:W-:Y:S01]  /*a6c0*/  @P4 FMUL.FTZ R7, R7, 0.69314718246459960938 ;  /* 0x3f31721807074820 */ /* 0x000fe20000410000 */
[----:B------:R-:W-:Y:S01]  /*a6d0*/  BAR.SYNC.DEFER_BLOCKING 0x0 ;  /* 0x0000000000007b1d */ /* 0x000fe20000010000 */
[----:B------:R-:W-:Y:S01]  /*a6e0*/  IADD3 R10, P1, P0, R0, R2, R4 ;  /* 0x00000002000a7210 */ /* 0x000fe2000783e004 */
[----:B------:R-:W-:Y:S01]  /*a6f0*/  IMAD.SHL.U32 R12, R27, 0x8, RZ ;  /* 0x000000081b0c7824 */ /* 0x000fe200078e00ff */
[----:B------:R-:W-:-:S02]  /*a700*/  SHF.R.S32.HI R5, RZ, 0x1f, R0 ;  /* 0x0000001fff057819 */ /* 0x000fc40000011400 */
[----:B------:R-:W-:Y:S02]  /*a710*/  SHF.R.S32.HI R4, RZ, 0x1f, R4 ;  /* 0x0000001fff047819 */ /* 0x000fe40000011404 */
[----:B------:R-:W-:Y:S01]  /*a720*/  MOV R23, 0x7f800000 ;  /* 0x7f80000000177802 */ /* 0x000fe20000000f00 */
[----:B-----5:R-:W-:Y:S01]  /*a730*/  @P4 FFMA.FTZ R23, R38, R13, R7 ;  /* 0x0000000d26174223 */ /* 0x020fe20000010007 */
[----:B------:R-:W-:Y:S01]  /*a740*/  MOV R22, 0x7f800000 ;  /* 0x7f80000000167802 */ /* 0x000fe20000000f00 */
[----:B--2---:R-:W-:Y:S01]  /*a750*/  @P3 FFMA.FTZ R22, R20, R14, R6 ;  /* 0x0000000e14163223 */ /* 0x004fe20000010006 */
[----:B------:R-:W-:Y:S02]  /*a760*/  IADD3.X R9, R5, R3, R4, P1, P0 ;  /* 0x0000000305097210 */ /* 0x000fe40000fe0404 */
[----:B------:R-:W-:Y:S02]  /*a770*/  SHF.R.S32.HI R26, RZ, 0x1f, R30 ;  /* 0x0000001fff1a7819 */ /* 0x000fe4000001141e */
[----:B------:R-:W-:Y:S01]  /*a780*/  SHF.R.S32.HI R13, RZ, 0x1f, R12 ;  /* 0x0000001fff0d7819 */ /* 0x000fe2000001140c */
        /* <DEDUP_REMOVED lines=45> */
.L_x_545:
[----:B------:R-:W-:Y:S05]  /*aa60*/  BSYNC B0 ;  /* 0x0000000000007941 */ /* 0x000fea0003800000 */
.L_x_544:
        /* <DEDUP_REMOVED lines=38> */
.L_x_546:
        /* <DEDUP_REMOVED lines=11> */
.L_x_1316:


//--------------------- .text._ZN5flash16flash_fwd_kernelI23Flash_fwd_kernel_traitsILi32ELi128ELi128ELi4ELb0ELb0EN7cutlass10bfloat16_tE19Flash_kernel_traitsILi32ELi128ELi128ELi4ES3_EELb1ELb0ELb0ELb1ELb0ELb0ELb0ELb0EEEvNS_16Flash_fwd_paramsE --------------------------
	.section	.text._ZN5flash16flash_fwd_kernelI23Flash_fwd_kernel_traitsILi32ELi128ELi128ELi4ELb0ELb0EN7cutlass10bfloat16_tE19Flash_kernel_traitsILi32ELi128ELi128ELi4ES3_EELb1ELb0ELb0ELb1ELb0ELb0ELb0ELb0EEEvNS_16Flash_fwd_paramsE,"ax",@progbits
	.align	128
        .global         _ZN5flash16flash_fwd_kernelI23Flash_fwd_kernel_traitsILi32ELi128ELi128ELi4ELb0ELb0EN7cutlass10bfloat16_tE19Flash_kernel_traitsILi32ELi128ELi128ELi4ES3_EELb1ELb0ELb0ELb1ELb0ELb0ELb0ELb0EEEvNS_16Flash_fwd_paramsE
        .type           _ZN5flash16flash_fwd_kernelI23Flash_fwd_kernel_traitsILi32ELi128ELi128ELi4ELb0ELb0EN7cutlass10bfloat16_tE19Flash_kernel_traitsILi32ELi128ELi128ELi4ES3_EELb1ELb0ELb0ELb1ELb0ELb0ELb0ELb0EEEvNS_16Flash_fwd_paramsE,@function
        .size           _ZN5flash16flash_fwd_kernelI23Flash_fwd_kernel_traitsILi32ELi128ELi128ELi4ELb0ELb0EN7cutlass10bfloat16_tE19Flash_kernel_traitsILi32ELi128ELi128ELi4ES3_EELb1ELb0ELb0ELb1ELb0ELb0ELb0ELb0EEEvNS_16Flash_fwd_paramsE,(.L_x_1317 - _ZN5flash16flash_fwd_kernelI23Flash_fwd_kernel_traitsILi32ELi128ELi128ELi4ELb0ELb0EN7cutlass10bfloat16_tE19Flash_kernel_traitsILi32ELi128ELi128ELi4ES3_EELb1ELb0ELb0ELb1ELb0ELb0ELb0ELb0EEEvNS_16Flash_fwd_paramsE)
        .other          _ZN5flash16flash_fwd_kernelI23Flash_fwd_kernel_traitsILi32ELi128ELi128ELi4ELb0ELb0EN7cutlass10bfloat16_tE19Flash_kernel_traitsILi32ELi128ELi128ELi4ES3_EELb1ELb0ELb0ELb1ELb0ELb0ELb0ELb0EEEvNS_16Flash_fwd_paramsE,@"STO_CUDA_ENTRY STV_DEFAULT"
_ZN5flash16flash_fwd_kernelI23Flash_fwd_kernel_traitsILi32ELi128ELi128ELi4ELb0ELb0EN7cutlass10bfloat16_tE19Flash_kernel_traitsILi32ELi128ELi128ELi4ES3_EELb1ELb0ELb0ELb1ELb0ELb0ELb0ELb0EEEvNS_16Flash_fwd_paramsE:
.text._ZN5flash16flash_fwd_kernelI23Flash_fwd_kernel_traitsILi32ELi128ELi128ELi4ELb0ELb0EN7cutlass10bfloat16_tE19Flash_kernel_traitsILi32ELi128ELi128ELi4ES3_EELb1ELb0ELb0ELb1ELb0ELb0ELb0ELb0EEEvNS_16Flash_fwd_paramsE:
        /* <DEDUP_REMOVED lines=17> */
[----:B------:R-:W4:Y:S07]  /*0110*/  S2R R210, SR_TID.X ;  /* 0x0000000000d27919 */ /* 0x000f2e0000002100 */
[----:B------:R-:W4:Y:S01]  /*0120*/  LDC.64 R12, c[0x0][0x2f8] ;  /* 0x0000be00ff0c7b82 */ /* 0x000f220000000a00 */
[----:B--2---:R-:W-:-:S02]  /*0130*/  @P3 IMAD.MOV.U32 R2, RZ, RZ, R10 ;  /* 0x000000ffff023224 */ /* 0x004fc400078e000a */
[----:B---3--:R-:W-:-:S06]  /*0140*/  @P3 IMAD.MOV.U32 R3, RZ, RZ, R11 ;  /* 0x000000ffff033224 */ /* 0x008fcc00078e000b */
[----:B------:R-:W2:Y:S01]  /*0150*/  @P3 LDG.E.64 R2, desc[UR18][R2.64] ;  /* 0x0000001202023981 */ /* 0x000ea2000c1e1b00 */
[----:B-1----:R-:W-:Y:S01]  /*0160*/  ISETP.NE.U32.AND P0, PT, R8, RZ, PT ;  /* 0x000000ff0800720c */ /* 0x002fe20003f05070 */
[----:B------:R-:W-:Y:S01]  /*0170*/  IMAD.MOV.U32 R17, RZ, RZ, -0x1 ;  /* 0xffffffffff117424 */ /* 0x000fe200078e00ff */
[----:B------:R-:W-:Y:S01]  /*0180*/  ISETP.NE.U32.AND P4, PT, RZ, UR4, PT ;  /* 0x00000004ff007c0c */ /* 0x000fe2000bf85070 */
[----:B------:R-:W1:Y:S01]  /*0190*/  LDC.U8 R8, c[0x0][0x3c2] ;  /* 0x0000f080ff087b82 */ /* 0x000e620000000000 */
[----:B------:R-:W-:Y:S02]  /*01a0*/  ISETP.NE.AND.EX P1, PT, R9, RZ, PT, P0 ;  /* 0x000000ff0900720c */ /* 0x000fe40003f25300 */
[----:B----4-:R-:W-:Y:S02]  /*01b0*/  LOP3.LUT R0, R18, R37, R35, 0xfe, !PT ;  /* 0x0000002512007212 */ /* 0x010fe400078efe23 */
[----:B------:R-:W-:Y:S02]  /*01c0*/  ISETP.NE.AND.EX P0, PT, RZ, UR5, PT, P4 ;  /* 0x00000005ff007c0c */ /* 0x000fe4000bf05340 */
[----:B------:R-:W-:-:S02]  /*01d0*/  LOP3.LUT P2, RZ, R0, R210, RZ, 0xfc, !PT ;  /* 0x000000d200ff7212 */ /* 0x000fc4000784fcff */
[----:B------:R-:W2:Y:S11]  /*01e0*/  @P3 LDC R0, c[0x0][0x3b0] ;  /* 0x0000ec00ff003b82 */ /* 0x000eb60000000800 */
[----:B------:R-:W3:Y:S01]  /*01f0*/  @!P2 LDC.64 R4, c[0x0][0x3b8] ;  /* 0x0000ee00ff04ab82 */ /* 0x000ee20000000a00 */
[----:B------:R-:W-:-:S02]  /*0200*/  @P3 R2UR UR20, R6 ;  /* 0x00000000061432ca */ /* 0x000fc400000e0000 */
[----:B------:R-:W-:-:S11]  /*0210*/  @P3 R2UR UR21, R7 ;  /* 0x00000000071532ca */ /* 0x000fd600000e0000 */
[----:B------:R-:W-:Y:S02]  /*0220*/  IMAD.U32 R6, RZ, RZ, UR20 ;  /* 0x00000014ff067e24 */ /* 0x000fe4000f8e00ff */
[----:B------:R-:W-:-:S05]  /*0230*/  IMAD.U32 R7, RZ, RZ, UR21 ;  /* 0x00000015ff077e24 */ /* 0x000fca000f8e00ff */
[----:B---3--:R3:W-:Y:S01]  /*0240*/  @!P2 STG.E.64 desc[UR18][R4.64], R6 ;  /* 0x000000060400a986 */ /* 0x0087e2000c101b12 */
[----:B--2---:R-:W-:-:S05]  /*0250*/  @P3 IADD3 R10, P5, R2, R0, RZ ;  /* 0x00000000020a3210 */ /* 0x004fca0007fbe0ff */
[----:B------:R-:W-:Y:S02]  /*0260*/  @P3 IMAD.X R11, RZ, RZ, R3, P5 ;  /* 0x000000ffff0b3224 */ /* 0x000fe400028e0603 */
[----:B------:R-:W-:Y:S02]  /*0270*/  @!P2 IMAD.MOV.U32 R2, RZ, RZ, R10 ;  /* 0x000000ffff02a224 */ /* 0x000fe400078e000a */
[----:B------:R-:W-:-:S05]  /*0280*/  @!P2 IMAD.MOV.U32 R3, RZ, RZ, R11 ;  /* 0x000000ffff03a224 */ /* 0x000fca00078e000b */
[----:B------:R2:W-:Y:S01]  /*0290*/  @!P2 STG.E.64 desc[UR18][R4.64+0x8], R2 ;  /* 0x000008020400a986 */ /* 0x0005e2000c101b12 */
[----:B---3--:R-:W-:Y:S02]  /*02a0*/  IMAD.WIDE R6, R35, 0x4, R14 ;  /* 0x0000000423067825 */ /* 0x008fe400078e020e */
[----:B------:R-:W3:Y:S03]  /*02b0*/  LDC R15, c[0x0][0x270] ;  /* 0x00009c00ff0f7b82 */ /* 0x000ee60000000800 */
[----:B------:R-:W4:Y:S04]  /*02c0*/  @P0 LDG.E R17, desc[UR18][R6.64] ;  /* 0x0000001206110981 */ /* 0x000f28000c1e1900 */
[----:B------:R3:W4:Y:S01]  /*02d0*/  @P0 LDG.E R0, desc[UR18][R6.64+0x4] ;  /* 0x0000041206000981 */ /* 0x000722000c1e1900 */
[----:B--2---:R-:W2:Y:S08]  /*02e0*/  @P1 LDC.64 R2, c[0x0][0x300] ;  /* 0x0000c000ff021b82 */ /* 0x004eb00000000a00 */
[----:B------:R-:W3:Y:S01]  /*02f0*/  LDC.64 R4, c[0x0][0x2f8] ;  /* 0x0000be00ff047b82 */ /* 0x000ee20000000a00 */
[----:B-1----:R-:W-:-:S02]  /*0300*/  ISETP.NE.AND P3, PT, R8, RZ, PT ;  /* 0x000000ff0800720c */ /* 0x002fc40003f65270 */
[----:B------:R-:W-:Y:S01]  /*0310*/  ISETP.EQ.U32.AND P2, PT, R12, RZ, PT ;  /* 0x000000ff0c00720c */ /* 0x000fe20003f42070 */
[----:B------:R-:W-:Y:S01]  /*0320*/  IMAD.MOV.U32 R8, RZ, RZ, RZ ;  /* 0x000000ffff087224 */ /* 0x000fe200078e00ff */
[----:B------:R-:W-:Y:S02]  /*0330*/  SHF.R.S32.HI R33, RZ, 0x1f, R210 ;  /* 0x0000001fff217819 */ /* 0x000fe400000114d2 */
[----:B------:R-:W-:Y:S02]  /*0340*/  ISETP.EQ.OR.EX P2, PT, R13, RZ, !P3, P2 ;  /* 0x000000ff0d00720c */ /* 0x000fe40005f42720 */
[----:B------:R-:W-:Y:S01]  /*0350*/  LEA.HI R14, R33, R210, RZ, 0x5 ;  /* 0x000000d2210e7211 */ /* 0x000fe200078f28ff */
[----:B--2---:R-:W-:-:S05]  /*0360*/  @P1 IMAD.WIDE R2, R35, 0x4, R2 ;  /* 0x0000000423021825 */ /* 0x004fca00078e0202 */
[----:B------:R1:W5:Y:S01]  /*0370*/  @P1 LDG.E R8, desc[UR18][R2.64] ;  /* 0x0000001202081981 */ /* 0x000362000c1e1900 */
[----:B------:R-:W-:Y:S02]  /*0380*/  IMAD.MOV.U32 R9, RZ, RZ, -0x1 ;  /* 0xffffffffff097424 */ /* 0x000fe400078e00ff */
[----:B---3--:R-:W-:-:S05]  /*0390*/  IMAD.WIDE R6, R35, 0x4, R4 ;  /* 0x0000000423067825 */ /* 0x008fca00078e0204 */
[----:B------:R2:W5:Y:S01]  /*03a0*/  @!P2 LDG.E R9, desc[UR18][R6.64] ;  /* 0x000000120609a981 */ /* 0x000562000c1e1900 */
[----:B-1----:R-:W-:-:S05]  /*03b0*/  LOP3.LUT R2, R14, 0xffffffe0, RZ, 0xc0, !PT ;  /* 0xffffffe00e027812 */ /* 0x002fca00078ec0ff */
[----:B------:R-:W-:-:S05]  /*03c0*/  IMAD.IADD R89, R210, 0x1, -R2 ;  /* 0x00000001d2597824 */ /* 0x000fca00078e0a02 */
[----:B------:R-:W-:Y:S01]  /*03d0*/  SHF.R.S32.HI R2, RZ, 0x1f, R89 ;  /* 0x0000001fff027819 */ /* 0x000fe20000011459 */
[----:B----4-:R-:W-:Y:S02]  /*03e0*/  @P0 IMAD.IADD R220, R0, 0x1, -R17 ;  /* 0x0000000100dc0824 */ /* 0x010fe400078e0a11 */
[----:B------:R-:W-:-:S04]  /*03f0*/  IMAD R0, R35, R15, R18 ;  /* 0x0000000f23007224 */ /* 0x000fc800078e0212 */
[----:B------:R-:W1:Y:S01]  /*0400*/  @!P0 LDC R220, c[0x0][0x2c4] ;  /* 0x0000b100ffdc8b82 */ /* 0x000e620000000800 */
[----:B------:R-:W-:Y:S01]  /*0410*/  ISETP.NE.U32.AND P0, PT, R12, RZ, PT ;  /* 0x000000ff0c00720c */ /* 0x000fe20003f05070 */
[----:B------:R-:W-:-:S03]  /*0420*/  IMAD.SHL.U32 R0, R0, 0x20, RZ ;  /* 0x0000002000007824 */ /* 0x000fc600078e00ff */
[----:B------:R-:W-:Y:S02]  /*0430*/  ISETP.NE.AND.EX P2, PT, R13, RZ, PT, P0 ;  /* 0x000000ff0d00720c */ /* 0x000fe40003f45300 */
[----:B------:R-:W-:Y:S01]  /*0440*/  IADD3 R3, P1, P0, R0, R10, R89 ;  /* 0x0000000a00037210 */ /* 0x000fe2000783e059 */
[----:B------:R2:W-:Y:S04]  /*0450*/  STL [R1+0x90], R17 ;  /* 0x0000901101007387 */ /* 0x0005e80000100800 */
[----:B------:R2:W-:Y:S01]  /*0460*/  STL [R1+0x18], R3 ;  /* 0x0000180301007387 */ /* 0x0005e20000100800 */
[----:B------:R-:W-:-:S04]  /*0470*/  SHF.R.S32.HI R0, RZ, 0x1f, R0 ;  /* 0x0000001fff007819 */ /* 0x000fc80000011400 */
[----:B------:R-:W-:Y:S01]  /*0480*/  IADD3.X R248, R0, R11, R2, P1, P0 ;  /* 0x0000000b00f87210 */ /* 0x000fe20000fe0402 */
[----:B------:R-:W-:Y:S06]  /*0490*/  @!P2 BRA `(.L_x_547) ;  /* 0x000000000010a947 */ /* 0x000fec0003800000 */
[----:B------:R-:W3:Y:S02]  /*04a0*/  @P3 LDG.E R0, desc[UR18][R6.64+0x4] ;  /* 0x0000041206003981 */ /* 0x000ee4000c1e1900 */
[----:B---3-5:R-:W-:-:S06]  /*04b0*/  @P3 IADD3 R4, R0, -R9, RZ ;  /* 0x8000000900043210 */ /* 0x028fcc0007ffe0ff */
[----:B------:R4:W5:Y:S01]  /*04c0*/  @!P3 LDG.E R4, desc[UR18][R6.64] ;  /* 0x000000120604b981 */ /* 0x000962000c1e1900 */
[----:B------:R-:W-:Y:S05]  /*04d0*/  BRA `(.L_x_548) ;  /* 0x0000000000047947 */ /* 0x000fea0003800000 */
.L_x_547:
[----:B------:R-:W3:Y:S02]  /*04e0*/  LDC R4, c[0x0][0x2c8] ;  /* 0x0000b200ff047b82 */ /* 0x000ee40000000800 */
.L_x_548:
[----:B--2---:R-:W2:Y:S02]  /*04f0*/  LDC.64 R2, c[0x0][0x308] ;  /* 0x0000c200ff027b82 */ /* 0x004ea40000000a00 */
[----:B--2---:R-:W-:-:S04]  /*0500*/  ISETP.NE.U32.AND P0, PT, R2, RZ, PT ;  /* 0x000000ff0200720c */ /* 0x004fc80003f05070 */
[----:B------:R-:W-:-:S13]  /*0510*/  ISETP.NE.AND.EX P0, PT, R3, RZ, PT, P0 ;  /* 0x000000ff0300720c */ /* 0x000fda0003f05300 */
[----:B------:R-:W2:Y:S08]  /*0520*/  @P0 LDC.64 R2, c[0x0][0x308] ;  /* 0x0000c200ff020b82 */ /* 0x000eb00000000a00 */
[----:B------:R-:W4:Y:S01]  /*0530*/  @!P0 LDC R5, c[0x0][0x2cc] ;  /* 0x0000b300ff058b82 */ /* 0x000f220000000800 */
[----:B--2---:R-:W-:-:S05]  /*0540*/  @P0 IMAD.WIDE R2, R35, 0x4, R2 ;  /* 0x0000000423020825 */ /* 0x004fca00078e0202 */
[----:B------:R-:W2:Y:S01]  /*0550*/  @P0 LDG.E R0, desc[UR18][R2.64] ;  /* 0x0000001202000981 */ /* 0x000ea2000c1e1900 */
[----:B------:R-:W-:Y:S01]  /*0560*/  IMAD.SHL.U32 R211, R37, 0x80, RZ ;  /* 0x0000008025d37824 */ /* 0x000fe200078e00ff */
[----:B------:R-:W1:Y:S02]  /*0570*/  @!P0 LDC.64 R2, c[0x0][0x318] ;  /* 0x0000c600ff028b82 */ /* 0x000e640000000a00 */
[----:B-1----:R-:W-:-:S04]  /*0580*/  @!P0 ISETP.NE.U32.AND P1, PT, R2, RZ, PT ;  /* 0x000000ff0200820c */ /* 0x002fc80003f25070 */
[----:B------:R-:W-:Y:S02]  /*0590*/  @!P0 ISETP.NE.AND.EX P2, PT, R3, RZ, PT, P1 ;  /* 0x000000ff0300820c */ /* 0x000fe40003f45310 */
[----:B------:R-:W-:Y:S01]  /*05a0*/  ISETP.GT.AND P1, PT, R220, R211, PT ;  /* 0x000000d3dc00720c */ /* 0x000fe20003f24270 */
[----:B--2--5:R-:W-:Y:S01]  /*05b0*/  @P0 IMAD.IADD R88, R0, 0x1, -R8 ;  /* 0x0000000100580824 */ /* 0x024fe200078e0a08 */
[----:B----4-:R-:W-:-:S04]  /*05c0*/  @!P0 SEL R0, R5, RZ, P2 ;  /* 0x000000ff05008207 */ /* 0x010fc80001000000 */
[----:B---3--:R-:W-:-:S07]  /*05d0*/  @!P0 IADD3 R88, R0, R4, -R8 ;  /* 0x0000000400588210 */ /* 0x008fce0007ffe808 */
[----:B------:R-:W-:Y:S05]  /*05e0*/  @!P1 EXIT ;  /* 0x000000000000994d */ /* 0x000fea0003800000 */
[----:B------:R-:W-:-:S13]  /*05f0*/  ISETP.GE.AND P0, PT, R88, 0x1, PT ;  /* 0x000000015800780c */ /* 0x000fda0003f06270 */
[----:B------:R-:W-:Y:S05]  /*0600*/  @!P0 BRA `(.L_x_549) ;  /* 0x0000015400648947 */ /* 0x000fea0003800000 */
[----:B------:R-:W1:Y:S01]  /*0610*/  LDC R36, c[0x0][0x278] ;  /* 0x00009e00ff247b82 */ /* 0x000e620000000800 */
[----:B------:R-:W-:Y:S02]  /*0620*/  ISETP.NE.AND P1, PT, R17, -0x1, PT ;  /* 0xffffffff1100780c */ /* 0x000fe40003f25270 */
[----:B------:R-:W-:Y:S02]  /*0630*/  ISETP.NE.AND P0, PT, R9, -0x1, PT ;  /* 0xffffffff0900780c */ /* 0x000fe40003f05270 */
[----:B------:R-:W-:Y:S02]  /*0640*/  LEA.HI R34, R33, R210, RZ, 0x3 ;  /* 0x000000d221227211 */ /* 0x000fe400078f18ff */
[----:B------:R-:W-:Y:S01]  /*0650*/  SHF.R.S32.HI R171, RZ, 0x5, R14 ;  /* 0x00000005ffab7819 */ /* 0x000fe2000001140e */
[----:B------:R-:W2:Y:S01]  /*0660*/  LDC.64 R30, c[0x0][0x3c8] ;  /* 0x0000f200ff1e7b82 */ /* 0x000ea20000000a00 */
[----:B------:R-:W-:-:S07]  /*0670*/  SHF.R.S32.HI R32, RZ, 0x3, R34 ;  /* 0x00000003ff207819 */ /* 0x000fce0000011422 */
        /* <DEDUP_REMOVED lines=13> */
[----:B------:R-:W-:-:S04]  /*0750*/  IMAD R0, R0, R13, RZ ;  /* 0x0000000d00007224 */ /* 0x000fc800078e02ff */
[----:B------:R-:W-:Y:S01]  /*0760*/  IMAD.HI.U32 R6, R3, R0, R2 ;  /* 0x0000000003067227 */ /* 0x000fe200078e0002 */
[----:B------:R-:W-:Y:S02]  /*0770*/  IABS R0, R18 ;  /* 0x0000001200007213 */ /* 0x000fe40000000000 */
[----:B------:R-:W-:-:S03]  /*0780*/  LEA.HI R3, R33, R210, RZ, 0x2 ;  /* 0x000000d221037211 */ /* 0x000fc600078f10ff */
[----:B------:R-:W-:Y:S01]  /*0790*/  IMAD.MOV.U32 R5, RZ, RZ, R0 ;  /* 0x000000ffff057224 */ /* 0x000fe200078e0000 */
[C---:B------:R-:W-:Y:S02]  /*07a0*/  LOP3.LUT R0, R3.reuse, 0xfffffffc, RZ, 0xc0, !PT ;  /* 0xfffffffc03007812 */ /* 0x040fe400078ec0ff */
[----:B------:R-:W-:Y:S01]  /*07b0*/  SHF.R.S32.HI R12, RZ, 0x2, R3 ;  /* 0x00000002ff0c7819 */ /* 0x000fe20000011403 */
[----:B------:R-:W-:Y:S01]  /*07c0*/  IMAD.HI.U32 R16, R6, R5, RZ ;  /* 0x0000000506107227 */ /* 0x000fe200078e00ff */
[----:B------:R-:W-:Y:S02]  /*07d0*/  IADD3 R2, -R0, R210, RZ ;  /* 0x000000d200027210 */ /* 0x000fe40007ffe1ff */
[----:B------:R-:W-:Y:S01]  /*07e0*/  LEA.HI R3, R3, R12, RZ, 0x1 ;  /* 0x0000000c03037211 */ /* 0x000fe200078f08ff */
[----:B------:R-:W-:Y:S02]  /*07f0*/  IMAD.SHL.U32 R0, R32, 0x40, RZ ;  /* 0x0000004020007824 */ /* 0x000fe400078e00ff */
[----:B------:R-:W-:Y:S01]  /*0800*/  IMAD.SHL.U32 R176, R2, 0x8, RZ ;  /* 0x0000000802b07824 */ /* 0x000fe200078e00ff */
[----:B------:R-:W-:Y:S01]  /*0810*/  LOP3.LUT R4, R3, 0x7fffffe, RZ, 0xc0, !PT ;  /* 0x07fffffe03047812 */ /* 0x000fe200078ec0ff */
[----:B-1----:R-:W-:Y:S01]  /*0820*/  @P1 IMAD.WIDE.U32 R6, R17, R20, RZ ;  /* 0x0000001411061225 */ /* 0x002fe200078e00ff */
[----:B------:R-:W-:-:S02]  /*0830*/  LOP3.LUT R0, R0, 0xc0, RZ, 0xc0, !PT ;  /* 0x000000c000007812 */ /* 0x000fc400078ec0ff */
[----:B------:R-:W-:Y:S01]  /*0840*/  IADD3 R4, R12, -R4, RZ ;  /* 0x800000040c047210 */ /* 0x000fe20007ffe0ff */
[----:B------:R-:W-:Y:S01]  /*0850*/  @P1 IMAD R21, R17, R21, R7 ;  /* 0x0000001511151224 */ /* 0x000fe200078e0207 */
[----:B------:R-:W-:Y:S02]  /*0860*/  LOP3.LUT R3, R0, 0x18, R176, 0xf8, !PT ;  /* 0x0000001800037812 */ /* 0x000fe400078ef8b0 */
[----:B------:R-:W-:Y:S01]  /*0870*/  SHF.R.U32.HI R0, RZ, 0x3, R0 ;  /* 0x00000003ff007819 */ /* 0x000fe20000011600 */
[----:B------:R-:W-:Y:S01]  /*0880*/  IMAD R4, R171, 0x8, R4 ;  /* 0x00000008ab047824 */ /* 0x000fe200078e0204 */
[----:B------:R-:W-:Y:S02]  /*0890*/  @!P1 SHF.R.S32.HI R2, RZ, 0x1f, R35 ;  /* 0x0000001fff029819 */ /* 0x000fe40000011423 */
[----:B------:R-:W-:Y:S02]  /*08a0*/  LOP3.LUT R3, R3, R0, RZ, 0x3c, !PT ;  /* 0x0000000003037212 */ /* 0x000fe400078e3cff */
[----:B------:R-:W-:Y:S01]  /*08b0*/  IADD3 R0, -R16, RZ, RZ ;  /* 0x000000ff10007210 */ /* 0x000fe20007ffe1ff */
[----:B---3--:R-:W-:-:S02]  /*08c0*/  @!P1 IMAD R2, R2, R14, RZ ;  /* 0x0000000e02029224 */ /* 0x008fc400078e02ff */
[----:B------:R-:W-:Y:S01]  /*08d0*/  IMAD.U32 R223, R4, 0x20, R3 ;  /* 0x0000002004df7824 */ /* 0x000fe200078e0003 */
[C---:B------:R-:W-:Y:S01]  /*08e0*/  @P0 IADD3 R4, R8.reuse, R9, RZ ;  /* 0x0000000908040210 */ /* 0x040fe20007ffe0ff */
[----:B------:R-:W-:Y:S02]  /*08f0*/  IMAD R10, R13, R0, R5 ;  /* 0x000000000d0a7224 */ /* 0x000fe400078e0205 */
[----:B------:R-:W-:Y:S02]  /*0900*/  @P0 IMAD.IADD R0, R8, 0x1, R9 ;  /* 0x0000000108000824 */ /* 0x000fe400078e0209 */
[----:B------:R-:W-:Y:S01]  /*0910*/  @!P1 IMAD R11, R35, R15, R2 ;  /* 0x0000000f230b9224 */ /* 0x000fe200078e0202 */
[----:B------:R-:W-:Y:S01]  /*0920*/  ISETP.GT.U32.AND P2, PT, R13, R10, PT ;  /* 0x0000000a0d00720c */ /* 0x000fe20003f44070 */
[----:B----4-:R-:W-:Y:S02]  /*0930*/  @P0 IMAD R9, R4, R91, RZ ;  /* 0x0000005b04090224 */ /* 0x010fe400078e02ff */
[----:B------:R-:W-:-:S04]  /*0940*/  @!P1 IMAD.WIDE.U32 R14, R35, R14, RZ ;  /* 0x0000000e230e9225 */ /* 0x000fc800078e00ff */
[----:B-----5:R-:W-:Y:S01]  /*0950*/  @P0 IMAD.WIDE.U32 R2, R0, R22, RZ ;  /* 0x0000001600020225 */ /* 0x020fe200078e00ff */
[----:B------:R-:W-:-:S03]  /*0960*/  @!P1 IADD3 R21, R15, R11, RZ ;  /* 0x0000000b0f159210 */ /* 0x000fc60007ffe0ff */
        /* <DEDUP_REMOVED lines=20> */
.L_x_550:
        /* <DEDUP_REMOVED lines=14> */
.L_x_551:
[----:B------:R-:W-:Y:S01]  /*0b90*/  ISETP.NE.AND.EX P4, PT, R31, RZ, PT, P3 ;  /* 0x000000ff1f00720c */ /* 0x000fe20003f85330 */
[----:B------:R-:W1:Y:S01]  /*0ba0*/  S2UR UR4, SR_CgaCtaId ;  /* 0x00000000000479c3 */ /* 0x000e620000008800 */
[----:B------:R-:W-:Y:S01]  /*0bb0*/  LOP3.LUT R0, R18, R36, RZ, 0x3c, !PT ;  /* 0x0000002412007212 */ /* 0x000fe200078e3cff */
[----:B------:R-:W-:Y:S01]  /*0bc0*/  @!P1 IMAD.MOV.U32 R6, RZ, RZ, R14 ;  /* 0x000000ffff069224 */ /* 0x000fe200078e000e */
[----:B------:R-:W-:Y:S01]  /*0bd0*/  SHF.R.S32.HI R19, RZ, 0x1f, R18 ;  /* 0x0000001fff137819 */ /* 0x000fe20000011412 */
[----:B------:R-:W-:Y:S01]  /*0be0*/  IMAD.IADD R4, R220, 0x1, -R211 ;  /* 0x00000001dc047824 */ /* 0x000fe200078e0ad3 */
[----:B------:R-:W-:Y:S01]  /*0bf0*/  ISETP.GE.AND P0, PT, R0, RZ, PT ;  /* 0x000000ff0000720c */ /* 0x000fe20003f06270 */
[C---:B------:R-:W-:Y:S01]  /*0c00*/  VIADD R20, R12.reuse, 0x20 ;  /* 0x000000200c147836 */ /* 0x040fe20000000000 */
[----:B------:R-:W-:Y:S01]  /*0c10*/  SHF.R.S32.HI R177, RZ, 0x1f, R176 ;  /* 0x0000001fffb17819 */ /* 0x000fe200000114b0 */
[C---:B------:R-:W-:Y:S01]  /*0c20*/  VIADD R24, R12.reuse, 0x40 ;  /* 0x000000400c187836 */ /* 0x040fe20000000000 */
[C---:B------:R-:W-:Y:S01]  /*0c30*/  ISETP.GE.AND P1, PT, R12.reuse, R4, PT ;  /* 0x000000040c00720c */ /* 0x040fe20003f26270 */
[----:B------:R-:W-:Y:S01]  /*0c40*/  VIADD R29, R12, 0x60 ;  /* 0x000000600c1d7836 */ /* 0x000fe20000000000 */
[----:B------:R-:W-:Y:S01]  /*0c50*/  P2R R26, PR, RZ, 0x1 ;  /* 0x00000001ff1a7803 */ /* 0x000fe20000000000 */
[----:B------:R-:W2:Y:S01]  /*0c60*/  @P4 LDC.64 R14, c[0x0][0x3d0] ;  /* 0x0000f400ff0e4b82 */ /* 0x000ea20000000a00 */
[----:B------:R-:W-:Y:S01]  /*0c70*/  IADD3 R2, P0, R176, R6, RZ ;  /* 0x00000006b0027210 */ /* 0x000fe20007f1e0ff */
[----:B------:R-:W-:Y:S01]  /*0c80*/  @!P2 IMAD.IADD R10, R10, 0x1, -R13 ;  /* 0x000000010a0aa824 */ /* 0x000fe200078e0a0d */
[----:B------:R-:W-:Y:S01]  /*0c90*/  ULDC.64 UR6, c[0x0][0x258] ;  /* 0x0000960000067ab9 */ /* 0x000fe20000000a00 */
[----:B------:R-:W-:Y:S01]  /*0ca0*/  @!P2 VIADD R16, R16, 0x1 ;  /* 0x000000011010a836 */ /* 0x000fe20000000000 */
[----:B------:R3:W-:Y:S01]  /*0cb0*/  STL [R1+0x94], R4 ;  /* 0x0000940401007387 */ /* 0x0007e20000100800 */
[-C--:B------:R-:W-:Y:S01]  /*0cc0*/  ISETP.GE.AND P3, PT, R20, R4.reuse, PT ;  /* 0x000000041400720c */ /* 0x080fe20003f66270 */
[----:B------:R-:W-:Y:S01]  /*0cd0*/  IMAD.X R3, R177, 0x1, R21, P0 ;  /* 0x00000001b1037824 */ /* 0x000fe200000e0615 */
[-C--:B------:R-:W-:Y:S01]  /*0ce0*/  ISETP.GE.AND P2, PT, R24, R4.reuse, PT ;  /* 0x000000041800720c */ /* 0x080fe20003f46270 */
[----:B------:R-:W-:Y:S01]  /*0cf0*/  UMOV UR5, 0x400 ;  /* 0x0000040000057882 */ /* 0x000fe20000000000 */
[----:B------:R-:W-:Y:S01]  /*0d00*/  ISETP.GE.AND P5, PT, R29, R4, PT ;  /* 0x000000041d00720c */ /* 0x000fe20003fa6270 */
[----:B------:R-:W-:Y:S01]  /*0d10*/  IMAD.WIDE.U32 R6, R18, UR6, R2 ;  /* 0x0000000612067c25 */ /* 0x000fe2000f8e0002 */
[----:B------:R-:W-:Y:S01]  /*0d20*/  ISETP.GE.U32.AND P6, PT, R10, R13, PT ;  /* 0x0000000d0a00720c */ /* 0x000fe20003fc6070 */
[----:B-1----:R-:W-:Y:S01]  /*0d30*/  ULEA UR4, UR4, UR5, 0x18 ;  /* 0x0000000504047291 */ /* 0x002fe2000f8ec03f */
[--C-:B------:R-:W-:Y:S01]  /*0d40*/  SHF.R.S32.HI R13, RZ, 0x1f, R12.reuse ;  /* 0x0000001fff0d7819 */ /* 0x100fe2000001140c */
[----:B------:R-:W-:Y:S02]  /*0d50*/  BSSY B0, `(.L_x_552) ;  /* 0x000001a000007945 */ /* 0x000fe40003800000 */
[----:B------:R-:W-:-:S02]  /*0d60*/  IMAD.WIDE R2, R37, 0x80, R12 ;  /* 0x0000008025027825 */ /* 0x000fc400078e020c */
[----:B------:R-:W-:Y:S02]  /*0d70*/  LEA R223, R223, UR4, 0x1 ;  /* 0x00000004dfdf7c11 */ /* 0x000fe4000f8e08ff */
[----:B---3--:R-:W-:-:S04]  /*0d80*/  IMAD R4, R19, UR6, RZ ;  /* 0x0000000613047c24 */ /* 0x008fc8000f8e02ff */
[----:B------:R-:W-:-:S04]  /*0d90*/  IMAD R4, R18, UR7, R4 ;  /* 0x0000000712047c24 */ /* 0x000fc8000f8e0204 */
[----:B------:R-:W-:Y:S01]  /*0da0*/  IMAD.IADD R5, R7, 0x1, R4 ;  /* 0x0000000107057824 */ /* 0x000fe200078e0204 */
[----:B------:R-:W-:Y:S06]  /*0db0*/  @P1 BRA `(.L_x_553) ;  /* 0x00000000004c1947 */ /* 0x000fec0003800000 */
        /* <DEDUP_REMOVED lines=19> */
.L_x_553:
[----:B------:R-:W-:Y:S05]  /*0ef0*/  BSYNC B0 ;  /* 0x0000000000007941 */ /* 0x000fea0003800000 */
.L_x_552:
[----:B------:R-:W-:Y:S04]  /*0f00*/  BSSY B0, `(.L_x_554) ;  /* 0x0000016000007945 */ /* 0x000fe80003800000 */
[----:B------:R-:W-:Y:S05]  /*0f10*/  @P3 BRA `(.L_x_555) ;  /* 0x0000000000503947 */ /* 0x000fea0003800000 */
[----:B------:R-:W-:Y:S02]  /*0f20*/  ULDC UR5, c[0x0][0x2d0] ;  /* 0x0000b40000057ab9 */ /* 0x000fe40000000800 */
[----:B------:R-:W-:-:S13]  /*0f30*/  ISETP.GE.AND P0, PT, R176, UR5, PT ;  /* 0x00000005b0007c0c */ /* 0x000fda000bf06270 */
[----:B------:R4:W-:Y:S01]  /*0f40*/  @P0 STS.128 [R223+0x800], RZ ;  /* 0x000800ffdf000388 */ /* 0x0009e20000000c00 */
[----:B------:R-:W-:Y:S05]  /*0f50*/  @P0 BRA `(.L_x_555) ;  /* 0x0000000000400947 */ /* 0x000fea0003800000 */
[----:B---3--:R-:W-:Y:S01]  /*0f60*/  IADD3 R10, P0, R2, 0x20, RZ ;  /* 0x00000020020a7810 */ /* 0x008fe20007f1e0ff */
        /* <DEDUP_REMOVED lines=15> */
.L_x_555:
[----:B------:R-:W-:Y:S05]  /*1060*/  BSYNC B0 ;  /* 0x0000000000007941 */ /* 0x000fea0003800000 */
.L_x_554:
        /* <DEDUP_REMOVED lines=22> */
.L_x_557:
[----:B------:R-:W-:Y:S05]  /*11d0*/  BSYNC B0 ;  /* 0x0000000000007941 */ /* 0x000fea0003800000 */
.L_x_556:
        /* <DEDUP_REMOVED lines=21> */
.L_x_559:
[----:B------:R-:W-:Y:S05]  /*1330*/  BSYNC B0 ;  /* 0x0000000000007941 */ /* 0x000fea0003800000 */
.L_x_558:
[----:B------:R-:W-:Y:S01]  /*1340*/  ISETP.NE.AND P0, PT, R26, RZ, PT ;  /* 0x000000ff1a00720c */ /* 0x000fe20003f05270 */
[----:B------:R-:W-:Y:S01]  /*1350*/  @P6 VIADD R16, R16, 0x1 ;  /* 0x0000000110106836 */ /* 0x000fe20000000000 */
[----:B------:R-:W-:Y:S01]  /*1360*/  ISETP.NE.AND P1, PT, R36, RZ, PT ;  /* 0x000000ff2400720c */ /* 0x000fe20003f25270 */
[-C--:B-1----:R-:W-:Y:S01]  /*1370*/  IMAD.WIDE.U32 R2, R12, R90.reuse, R176 ;  /* 0x0000005a0c027225 */ /* 0x082fe200078e00b0 */
[----:B------:R-:W-:Y:S01]  /*1380*/  IADD3 R0, R88, 0x7f, RZ ;  /* 0x0000007f58007810 */ /* 0x000fe20007ffe0ff */
[----:B------:R-:W-:Y:S01]  /*1390*/  ULDC.64 UR6, c[0x0][0x260] ;  /* 0x0000980000067ab9 */ /* 0x000fe20000000a00 */
[C---:B------:R-:W-:Y:S01]  /*13a0*/  SHF.L.U32 R170, R90.reuse, 0x7, RZ ;  /* 0x000000075aaa7819 */ /* 0x040fe200000006ff */
[----:B------:R-:W-:Y:S01]  /*13b0*/  IMAD.MOV.U32 R6, RZ, RZ, R16 ;  /* 0x000000ffff067224 */ /* 0x000fe200078e0010 */
[----:B------:R-:W-:Y:S01]  /*13c0*/  SHF.R.S32.HI R5, RZ, 0x1f, R0 ;  /* 0x0000001fff057819 */ /* 0x000fe20000011400 */
[C---:B------:R-:W-:Y:S01]  /*13d0*/  IMAD R4, R13.reuse, R90, RZ ;  /* 0x0000005a0d047224 */ /* 0x040fe200078e02ff */
[----:B------:R-:W-:Y:S01]  /*13e0*/  SHF.L.U64.HI R206, R90, 0x7, R91 ;  /* 0x000000075ace7819 */ /* 0x000fe2000001025b */
[----:B---3--:R-:W-:Y:S01]  /*13f0*/  IMAD R10, R13, R22, RZ ;  /* 0x000000160d0a7224 */ /* 0x008fe200078e02ff */
[----:B------:R-:W-:Y:S01]  /*1400*/  LEA.HI R7, R5, R0, RZ, 0x7 ;  /* 0x0000000005077211 */ /* 0x000fe200078f38ff */
[----:B------:R-:W-:Y:S01]  /*1410*/  IMAD R4, R12, R91, R4 ;  /* 0x0000005b0c047224 */ /* 0x000fe200078e0204 */
[----:B------:R-:W-:Y:S01]  /*1420*/  @!P0 IADD3 R6, -R6, RZ, RZ ;  /* 0x000000ff06068210 */ /* 0x000fe20007ffe1ff */
[----:B------:R-:W-:Y:S01]  /*1430*/  IMAD R10, R12, R23, R10 ;  /* 0x000000170c0a7224 */ /* 0x000fe200078e020a */
[----:B------:R-:W-:Y:S01]  /*1440*/  IADD3 R8, P0, R17, R2, RZ ;  /* 0x0000000211087210 */ /* 0x000fe20007f1e0ff */
[----:B------:R1:W-:Y:S01]  /*1450*/  STL [R1+0x10], R7 ;  /* 0x0000100701007387 */ /* 0x0003e20000100800 */
[----:B------:R-:W-:Y:S01]  /*1460*/  @P4 SHF.R.S32.HI R2, RZ, 0x1f, R35 ;  /* 0x0000001fff024819 */ /* 0x000fe20000011423 */
[----:B------:R-:W-:Y:S01]  /*1470*/  BSSY B0, `(.L_x_560) ;  /* 0x0000032000007945 */ /* 0x000fe20003800000 */
[----:B------:R-:W-:-:S02]  /*1480*/  @!P1 LOP3.LUT R6, RZ, R36, RZ, 0x33, !PT ;  /* 0x00000024ff069212 */ /* 0x000fc400078e33ff */
[----:B------:R-:W-:Y:S01]  /*1490*/  IADD3.X R9, R25, R3, R4, P0, !PT ;  /* 0x0000000319097210 */ /* 0x000fe200007fe404 */
[-C--:B--2---:R-:W-:Y:S01]  /*14a0*/  @P4 IMAD R0, R2, R14.reuse, RZ ;  /* 0x0000000e02004224 */ /* 0x084fe200078e02ff */
[----:B------:R-:W-:Y:S01]  /*14b0*/  LEA.HI.SX32 R168, R7, 0xffffffff, 0x19 ;  /* 0xffffffff07a87811 */ /* 0x000fe200078fcaff */
[----:B------:R-:W-:-:S04]  /*14c0*/  @P4 IMAD.WIDE.U32 R2, R35, R14, R18 ;  /* 0x0000000e23024225 */ /* 0x000fc800078e0012 */
[----:B------:R-:W-:Y:S01]  /*14d0*/  @P4 IMAD R0, R35, R15, R0 ;  /* 0x0000000f23004224 */ /* 0x000fe200078e0200 */
[----:B------:R-:W-:Y:S01]  /*14e0*/  @P4 LEA R14, P0, R2, R30, 0x2 ;  /* 0x0000001e020e4211 */ /* 0x000fe200078010ff */
[----:B------:R-:W-:-:S04]  /*14f0*/  IMAD.WIDE.U32 R4, R12, R22, R176 ;  /* 0x000000160c047225 */ /* 0x000fc800078e00b0 */
[----:B------:R-:W-:Y:S01]  /*1500*/  @P4 IMAD.IADD R3, R3, 0x1, R0 ;  /* 0x0000000103034824 */ /* 0x000fe200078e0200 */
[----:B------:R-:W-:Y:S01]  /*1510*/  IADD3 R4, P1, R27, R4, RZ ;  /* 0x000000041b047210 */ /* 0x000fe20007f3e0ff */
[----:B------:R-:W-:Y:S01]  /*1520*/  IMAD.WIDE.U32 R18, R6, UR6, R8 ;  /* 0x0000000606127c25 */ /* 0x000fe2000f8e0008 */
[----:B------:R-:W-:Y:S02]  /*1530*/  SHF.R.S32.HI R9, RZ, 0x1f, R168 ;  /* 0x0000001fff097819 */ /* 0x000fe400000114a8 */
[----:B------:R-:W-:Y:S02]  /*1540*/  @P4 LEA.HI.X R15, R2, R31, R3, 0x2, P0 ;  /* 0x0000001f020f4211 */ /* 0x000fe400000f1403 */
[----:B-1----:R-:W-:Y:S01]  /*1550*/  SHF.R.S32.HI R7, RZ, 0x1f, R6 ;  /* 0x0000001fff077819 */ /* 0x002fe20000011406 */
[----:B------:R-:W-:Y:S01]  /*1560*/  STL.64 [R1+0x80], R18 ;  /* 0x0000801201007387 */ /* 0x000fe20000100a00 */
[----:B------:R-:W-:Y:S02]  /*1570*/  MOV R16, R18 ;  /* 0x0000001200107202 */ /* 0x000fe40000000f00 */
[----:B------:R-:W-:Y:S01]  /*1580*/  IADD3.X R5, R28, R5, R10, P1, !PT ;  /* 0x000000051c057210 */ /* 0x000fe20000ffe40a */
[----:B------:R-:W-:-:S02]  /*1590*/  IMAD R0, R7, UR6, RZ ;  /* 0x0000000607007c24 */ /* 0x000fc4000f8e02ff */
[----:B------:R-:W-:Y:S02]  /*15a0*/  IMAD R10, R168, -0x80, R88 ;  /* 0xffffff80a80a7824 */ /* 0x000fe400078e0258 */
[----:B------:R-:W-:Y:S01]  /*15b0*/  IMAD R2, R6, UR7, R0 ;  /* 0x0000000706027c24 */ /* 0x000fe2000f8e0200 */
[----:B------:R-:W-:Y:S01]  /*15c0*/  ULDC.64 UR6, c[0x0][0x268] ;  /* 0x00009a0000067ab9 */ /* 0x000fe20000000a00 */
[----:B------:R-:W-:Y:S01]  /*15d0*/  IMAD R0, R206, R168, RZ ;  /* 0x000000a8ce007224 */ /* 0x000fe200078e02ff */
[-C--:B------:R-:W-:Y:S01]  /*15e0*/  ISETP.GE.AND P0, PT, R12, R10.reuse, PT ;  /* 0x0000000a0c00720c */ /* 0x080fe20003f06270 */
[----:B------:R-:W-:Y:S01]  /*15f0*/  IMAD.IADD R17, R19, 0x1, R2 ;  /* 0x0000000113117824 */ /* 0x000fe200078e0202 */
[-C--:B------:R-:W-:Y:S01]  /*1600*/  ISETP.GE.AND P1, PT, R20, R10.reuse, PT ;  /* 0x0000000a1400720c */ /* 0x080fe20003f26270 */
[----:B------:R-:W-:Y:S01]  /*1610*/  IMAD R7, R7, UR6, RZ ;  /* 0x0000000607077c24 */ /* 0x000fe2000f8e02ff */
[----:B------:R-:W-:Y:S01]  /*1620*/  ISETP.GE.AND P2, PT, R24, R10, PT ;  /* 0x0000000a1800720c */ /* 0x000fe20003f46270 */
[----:B------:R-:W-:Y:S01]  /*1630*/  IMAD.WIDE.U32 R2, R168, R170, R16 ;  /* 0x000000aaa8027225 */ /* 0x000fe200078e0010 */
[----:B------:R1:W-:Y:S01]  /*1640*/  STL.64 [R1+0x70], R16 ;  /* 0x0000701001007387 */ /* 0x0003e20000100a00 */
[----:B------:R-:W-:-:S02]  /*1650*/  ISETP.GE.AND P3, PT, R29, R10, PT ;  /* 0x0000000a1d00720c */ /* 0x000fc40003f66270 */
[----:B------:R-:W-:Y:S02]  /*1660*/  IMAD R0, R9, R170, R0 ;  /* 0x000000aa09007224 */ /* 0x000fe400078e0200 */
[C---:B------:R-:W-:Y:S02]  /*1670*/  IMAD R11, R6.reuse, UR7, R7 ;  /* 0x00000007060b7c24 */ /* 0x040fe4000f8e0207 */
[----:B-1----:R-:W-:-:S04]  /*1680*/  IMAD.WIDE.U32 R16, R6, UR6, R4 ;  /* 0x0000000606107c25 */ /* 0x002fc8000f8e0004 */
[----:B------:R-:W-:Y:S01]  /*1690*/  IMAD.IADD R5, R3, 0x1, R0 ;  /* 0x0000000103057824 */ /* 0x000fe200078e0200 */
        /* <DEDUP_REMOVED lines=15> */
.L_x_561:
[----:B------:R-:W-:Y:S05]  /*1790*/  BSYNC B0 ;  /* 0x0000000000007941 */ /* 0x000fea0003800000 */
.L_x_560:
[C---:B---3--:R-:W-:Y:S01]  /*17a0*/  SHF.L.U64.HI R6, R90.reuse, 0x5, R91 ;  /* 0x000000055a067819 */ /* 0x048fe2000001025b */
        /* <DEDUP_REMOVED lines=9> */
[----:B---3--:R-:W-:Y:S01]  /*1840*/  IADD3 R0, P0, R0, R2, RZ ;  /* 0x0000000200007210 */ /* 0x008fe20007f1e0ff */
[----:B------:R-:W-:-:S04]  /*1850*/  ULDC.64 UR6, c[0x0][0x218] ;  /* 0x0000860000067ab9 */ /* 0x000fc80000000a00 */
[----:B------:R-:W-:Y:S01]  /*1860*/  IMAD.X R7, R6, 0x1, R5, P0 ;  /* 0x0000000106077824 */ /* 0x000fe200000e0605 */
[----:B------:R-:W-:-:S04]  /*1870*/  LEA R6, P0, R0, UR6, 0x1 ;  /* 0x0000000600067c11 */ /* 0x000fc8000f8008ff */
[----:B------:R-:W-:-:S05]  /*1880*/  LEA.HI.X R7, R0, UR7, R7, 0x1, P0 ;  /* 0x0000000700077c11 */ /* 0x000fca00080f0c07 */
[----:B------:R-:W-:Y:S01]  /*1890*/  @!PT LDS RZ, [RZ] ;  /* 0x00000000fffff984 */ /* 0x000fe20000000800 */
[----:B------:R-:W-:Y:S01]  /*18a0*/  @!PT LDS RZ, [RZ] ;  /* 0x00000000fffff984 */ /* 0x000fe20000000800 */
[----:B------:R-:W-:Y:S01]  /*18b0*/  @!PT LDS RZ, [RZ] ;  /* 0x00000000fffff984 */ /* 0x000fe20000000800 */
[----:B------:R3:W-:Y:S04]  /*18c0*/  LDGSTS.E.BYPASS.LTC128B.128 [R223+0x2800], desc[UR18][R6.64] ;  /* 0x0280000006df7fae */ /* 0x0007e8000b901d52 */
.L_x_563:
[----:B------:R-:W-:Y:S05]  /*18d0*/  BSYNC B0 ;  /* 0x0000000000007941 */ /* 0x000fea0003800000 */
.L_x_562:
[----:B------:R-:W-:Y:S04]  /*18e0*/  BSSY B0, `(.L_x_564) ;  /* 0x000000f000007945 */ /* 0x000fe80003800000 */
[----:B------:R-:W-:Y:S05]  /*18f0*/  @P2 BRA `(.L_x_565) ;  /* 0x0000000000342947 */ /* 0x000fea0003800000 */
[----:B------:R-:W-:Y:S02]  /*1900*/  ULDC UR5, c[0x0][0x2d0] ;  /* 0x0000b40000057ab9 */ /* 0x000fe40000000800 */
[----:B------:R-:W-:-:S13]  /*1910*/  ISETP.GE.AND P0, PT, R176, UR5, PT ;  /* 0x00000005b0007c0c */ /* 0x000fda000bf06270 */
[----:B------:R1:W-:Y:S01]  /*1920*/  @P0 STS.128 [R223+0x3000], RZ ;  /* 0x003000ffdf000388 */ /* 0x0003e20000000c00 */
[----:B------:R-:W-:Y:S05]  /*1930*/  @P0 BRA `(.L_x_565) ;  /* 0x0000000000240947 */ /* 0x000fea0003800000 */
[----:B---3--:R-:W-:Y:S01]  /*1940*/  LEA R0, P0, R90, R2, 0x6 ;  /* 0x000000025a007211 */ /* 0x008fe200078030ff */
[----:B------:R-:W-:-:S03]  /*1950*/  ULDC.64 UR6, c[0x0][0x218] ;  /* 0x0000860000067ab9 */ /* 0x000fc60000000a00 */
[----:B------:R-:W-:Y:S02]  /*1960*/  LEA.HI.X R7, R90, R5, R91, 0x6, P0 ;  /* 0x000000055a077211 */ /* 0x000fe400000f345b */
[----:B------:R-:W-:-:S04]  /*1970*/  LEA R6, P0, R0, UR6, 0x1 ;  /* 0x0000000600067c11 */ /* 0x000fc8000f8008ff */
[----:B------:R-:W-:-:S05]  /*1980*/  LEA.HI.X R7, R0, UR7, R7, 0x1, P0 ;  /* 0x0000000700077c11 */ /* 0x000fca00080f0c07 */
[----:B------:R-:W-:Y:S01]  /*1990*/  @!PT LDS RZ, [RZ] ;  /* 0x00000000fffff984 */ /* 0x000fe20000000800 */
[----:B------:R-:W-:Y:S01]  /*19a0*/  @!PT LDS RZ, [RZ] ;  /* 0x00000000fffff984 */ /* 0x000fe20000000800 */
[----:B------:R-:W-:Y:S01]  /*19b0*/  @!PT LDS RZ, [RZ] ;  /* 0x00000000fffff984 */ /* 0x000fe20000000800 */
[----:B------:R3:W-:Y:S04]  /*19c0*/  LDGSTS.E.BYPASS.LTC128B.128 [R223+0x3000], desc[UR18][R6.64] ;  /* 0x0300000006df7fae */ /* 0x0007e8000b901d52 */
.L_x_565:
[----:B------:R-:W-:Y:S05]  /*19d0*/  BSYNC B0 ;  /* 0x0000000000007941 */ /* 0x000fea0003800000 */
.L_x_564:
[----:B------:R-:W-:Y:S04]  /*19e0*/  BSSY B0, `(.L_x_566) ;  /* 0x0000011000007945 */ /* 0x000fe80003800000 */
[----:B------:R-:W-:Y:S05]  /*19f0*/  @P3 BRA `(.L_x_567) ;  /* 0x00000000003c3947 */ /* 0x000fea0003800000 */
[----:B------:R-:W-:Y:S02]  /*1a00*/  ULDC UR5, c[0x0][0x2d0] ;  /* 0x0000b40000057ab9 */ /* 0x000fe40000000800 */
[----:B------:R-:W-:-:S13]  /*1a10*/  ISETP.GE.AND P0, PT, R176, UR5, PT ;  /* 0x00000005b0007c0c */ /* 0x000fda000bf06270 */
[----:B------:R1:W-:Y:S01]  /*1a20*/  @P0 STS.128 [R223+0x3800], RZ ;  /* 0x003800ffdf000388 */ /* 0x0003e20000000c00 */
[----:B------:R-:W-:Y:S05]  /*1a30*/  @P0 BRA `(.L_x_567) ;  /* 0x00000000002c0947 */ /* 0x000fea0003800000 */
[----:B------:R-:W-:Y:S01]  /*1a40*/  MOV R4, R2 ;  /* 0x0000000200047202 */ /* 0x000fe20000000f00 */
[----:B---3--:R-:W-:Y:S01]  /*1a50*/  IMAD R0, R91, 0x60, RZ ;  /* 0x000000605b007824 */ /* 0x008fe200078e02ff */
        /* <DEDUP_REMOVED lines=9> */
.L_x_567:
[----:B------:R-:W-:Y:S05]  /*1af0*/  BSYNC B0 ;  /* 0x0000000000007941 */ /* 0x000fea0003800000 */
.L_x_566:
[----:B------:R-:W-:Y:S01]  /*1b00*/  LEA.HI R3, R33, R210, RZ, 0x4 ;  /* 0x000000d221037211 */ /* 0x000fe200078f20ff */
[----:B------:R-:W0:Y:S03]  /*1b10*/  LDGDEPBAR ;  /* 0x00000000000079af */ /* 0x000e260000000000 */
[----:B---3--:R-:W-:Y:S01]  /*1b20*/  SHF.R.S32.HI R4, RZ, 0x4, R3 ;  /* 0x00000004ff047819 */ /* 0x008fe20000011403 */
[----:B------:R3:W5:Y:S01]  /*1b30*/  @P4 LDG.E R169, desc[UR18][R14.64] ;  /* 0x000000120ea94981 */ /* 0x000762000c1e1900 */
[----:B------:R-:W-:Y:S01]  /*1b40*/  ISETP.GE.AND P0, PT, R12, R10, PT ;  /* 0x0000000a0c00720c */ /* 0x000fe20003f06270 */
[----:B------:R-:W-:Y:S01]  /*1b50*/  IMAD.IADD R11, R17, 0x1, R11 ;  /* 0x00000001110b7824 */ /* 0x000fe200078e020b */
[C---:B------:R-:W-:Y:S01]  /*1b60*/  LEA.HI R0, R3.reuse, R4, RZ, 0x1 ;  /* 0x0000000403007211 */ /* 0x040fe200078f08ff */
[----:B------:R-:W-:Y:S01]  /*1b70*/  BSSY B0, `(.L_x_568) ;  /* 0x0000047000007945 */ /* 0x000fe20003800000 */
[----:B------:R-:W-:-:S02]  /*1b80*/  LOP3.LUT R3, R3, 0xfffffff0, RZ, 0xc0, !PT ;  /* 0xfffffff003037812 */ /* 0x000fc400078ec0ff */
[----:B------:R-:W-:Y:S01]  /*1b90*/  LOP3.LUT R2, R0, 0xfffffffe, RZ, 0xc0, !PT ;  /* 0xfffffffe00027812 */ /* 0x000fe200078ec0ff */
[----:B------:R3:W-:Y:S01]  /*1ba0*/  STL [R1+0x8c], R11 ;  /* 0x00008c0b01007387 */ /* 0x0007e20000100800 */
[-C--:B------:R-:W-:Y:S01]  /*1bb0*/  ISETP.GE.AND P3, PT, R24, R10.reuse, PT ;  /* 0x0000000a1800720c */ /* 0x080fe20003f66270 */
[----:B------:R-:W-:Y:S01]  /*1bc0*/  IMAD.IADD R0, R210, 0x1, -R3 ;  /* 0x00000001d2007824 */ /* 0x000fe200078e0a03 */
[----:B------:R-:W-:Y:S01]  /*1bd0*/  LOP3.LUT R3, R34, 0xfffffff8, RZ, 0xc0, !PT ;  /* 0xfffffff822037812 */ /* 0x000fe200078ec0ff */
[----:B------:R-:W-:Y:S01]  /*1be0*/  IMAD.IADD R8, R4, 0x1, -R2 ;  /* 0x0000000104087824 */ /* 0x000fe200078e0a02 */
[----:B------:R-:W-:Y:S02]  /*1bf0*/  ISETP.GE.AND P2, PT, R20, R10, PT ;  /* 0x0000000a1400720c */ /* 0x000fe40003f46270 */
[----:B------:R-:W-:Y:S01]  /*1c00*/  LEA.HI R2, R0, R0, RZ, 0x1 ;  /* 0x0000000000027211 */ /* 0x000fe200078f08ff */
[----:B------:R-:W-:Y:S01]  /*1c10*/  IMAD.IADD R6, R210, 0x1, -R3 ;  /* 0x00000001d2067824 */ /* 0x000fe200078e0a03 */
[----:B------:R-:W-:-:S02]  /*1c20*/  SHF.R.S32.HI R7, RZ, 0x1f, R0 ;  /* 0x0000001fff077819 */ /* 0x000fc40000011400 */
[----:B------:R-:W-:Y:S01]  /*1c30*/  SHF.R.S32.HI R5, RZ, 0x1, R2 ;  /* 0x00000001ff057819 */ /* 0x000fe20000011402 */
[----:B------:R-:W-:-:S04]  /*1c40*/  DEPBAR.LE SB0, 0x0 ;  /* 0x000080000000791a */ /* 0x000fc80000000000 */
[----:B------:R-:W-:Y:S01]  /*1c50*/  BAR.SYNC.DEFER_BLOCKING 0x0 ;  /* 0x0000000000007b1d */ /* 0x000fe20000010000 */
[----:B------:R-:W-:Y:S02]  /*1c60*/  SHF.R.S32.HI R4, RZ, 0x1f, R2 ;  /* 0x0000001fff047819 */ /* 0x000fe40000011402 */
[----:B------:R-:W-:Y:S02]  /*1c70*/  LEA.HI R3, R6, R6, RZ, 0x1 ;  /* 0x0000000606037211 */ /* 0x000fe400078f08ff */
[----:B------:R-:W-:Y:S02]  /*1c80*/  LEA.HI R4, R4, R5, RZ, 0x2 ;  /* 0x0000000504047211 */ /* 0x000fe400078f10ff */
[----:B------:R-:W-:Y:S02]  /*1c90*/  LOP3.LUT R2, R2, 0x7fffffe, RZ, 0xc0, !PT ;  /* 0x07fffffe02027812 */ /* 0x000fe400078ec0ff */
[----:B------:R-:W-:Y:S02]  /*1ca0*/  SHF.R.S32.HI R25, RZ, 0x1, R3 ;  /* 0x00000001ff197819 */ /* 0x000fe40000011403 */
[----:B------:R-:W-:Y:S01]  /*1cb0*/  LOP3.LUT R4, R4, 0xfffffffc, RZ, 0xc0, !PT ;  /* 0xfffffffc04047812 */ /* 0x000fe200078ec0ff */
[----:B------:R-:W-:Y:S01]  /*1cc0*/  IMAD.IADD R205, R0, 0x1, -R2 ;  /* 0x0000000100cd7824 */ /* 0x000fe200078e0a02 */
[----:B------:R-:W-:Y:S01]  /*1cd0*/  LEA.HI R7, R7, R0, RZ, 0x3 ;  /* 0x0000000007077211 */ /* 0x000fe200078f18ff */
[----:B------:R-:W-:Y:S01]  /*1ce0*/  IMAD.SHL.U32 R0, R25, 0x40, RZ ;  /* 0x0000004019007824 */ /* 0x000fe200078e00ff */
[----:B------:R-:W-:Y:S01]  /*1cf0*/  LOP3.LUT R2, R3, 0x3fffffe, RZ, 0xc0, !PT ;  /* 0x03fffffe03027812 */ /* 0x000fe200078ec0ff */
[----:B------:R-:W-:Y:S01]  /*1d00*/  IMAD.IADD R24, R5, 0x1, -R4 ;  /* 0x0000000105187824 */ /* 0x000fe200078e0a04 */
[----:B------:R-:W-:Y:S01]  /*1d10*/  ISETP.GE.AND P5, PT, R29, R10, PT ;  /* 0x0000000a1d00720c */ /* 0x000fe20003fa6270 */
[----:B------:R-:W-:Y:S01]  /*1d20*/  IMAD.SHL.U32 R3, R32, 0x8, RZ ;  /* 0x0000000820037824 */ /* 0x000fe200078e00ff */
[----:B------:R-:W-:Y:S01]  /*1d30*/  LOP3.LUT R0, R0, 0xc0, RZ, 0xc0, !PT ;  /* 0x000000c000007812 */ /* 0x000fe200078ec0ff */
[----:B------:R-:W-:-:S02]  /*1d40*/  IMAD.SHL.U32 R7, R7, 0x20, RZ ;  /* 0x0000002007077824 */ /* 0x000fc400078e00ff */
[----:B------:R-:W-:Y:S02]  /*1d50*/  IMAD.SHL.U32 R4, R24, 0x40, RZ ;  /* 0x0000004018047824 */ /* 0x000fe400078e00ff */
[----:B------:R-:W-:Y:S01]  /*1d60*/  IMAD.IADD R5, R6, 0x1, -R2 ;  /* 0x0000000106057824 */ /* 0x000fe200078e0a02 */
[----:B------:R-:W-:Y:S01]  /*1d70*/  LOP3.LUT R6, R0, 0x8, R3, 0xf8, !PT ;  /* 0x0000000800067812 */ /* 0x000fe200078ef803 */
[----:B------:R3:W-:Y:S01]  /*1d80*/  @P0 STS [R223+0x4000], RZ ;  /* 0x004000ffdf000388 */ /* 0x0007e20000000800 */
[----:B------:R-:W-:Y:S01]  /*1d90*/  SHF.R.U32.HI R2, RZ, 0x3, R0 ;  /* 0x00000003ff027819 */ /* 0x000fe20000011600 */
[----:B------:R-:W-:Y:S01]  /*1da0*/  IMAD.SHL.U32 R3, R8, 0x8, RZ ;  /* 0x0000000808037824 */ /* 0x000fe200078e00ff */
[----:B------:R-:W-:Y:S01]  /*1db0*/  LOP3.LUT R0, R4, 0xc0, RZ, 0xc0, !PT ;  /* 0x000000c004007812 */ /* 0x000fe200078ec0ff */
[----:B------:R3:W-:Y:S01]  /*1dc0*/  @P0 STS [R223+0x4004], RZ ;  /* 0x004004ffdf000388 */ /* 0x0007e20000000800 */
[----:B------:R-:W-:Y:S01]  /*1dd0*/  LOP3.LUT R179, R7, 0xffffff00, RZ, 0xc0, !PT ;  /* 0xffffff0007b37812 */ /* 0x000fe200078ec0ff */
[----:B------:R-:W-:Y:S01]  /*1de0*/  IMAD R8, R8, 0x8, R5 ;  /* 0x0000000808087824 */ /* 0x000fe200078e0205 */
[----:B------:R-:W-:Y:S01]  /*1df0*/  LOP3.LUT R5, R6, R2, RZ, 0x3c, !PT ;  /* 0x0000000206057212 */ /* 0x000fe200078e3cff */
[----:B------:R3:W-:Y:S01]  /*1e00*/  @P0 STS.64 [R223+0x4008], RZ ;  /* 0x004008ffdf000388 */ /* 0x0007e20000000a00 */
[----:B------:R-:W-:Y:S01]  /*1e10*/  LOP3.LUT R4, R0, 0x8, R3, 0xf8, !PT ;  /* 0x0000000800047812 */ /* 0x000fe200078ef803 */
[----:B------:R-:W-:Y:S01]  /*1e20*/  IMAD R3, R9, R22, RZ ;  /* 0x0000001609037224 */ /* 0x000fe200078e02ff */
[----:B------:R-:W-:Y:S01]  /*1e30*/  SHF.R.U32.HI R2, RZ, 0x3, R0 ;  /* 0x00000003ff027819 */ /* 0x000fe20000011600 */
[----:B------:R-:W-:-:S02]  /*1e40*/  IMAD R0, R171, 0x200, R179 ;  /* 0x00000200ab007824 */ /* 0x000fc400078e02b3 */
[----:B------:R-:W-:Y:S01]  /*1e50*/  IMAD.WIDE.U32 R6, R168, R22, RZ ;  /* 0x00000016a8067225 */ /* 0x000fe200078e00ff */
[----:B------:R-:W-:-:S03]  /*1e60*/  LOP3.LUT R178, R4, R2, RZ, 0x3c, !PT ;  /* 0x0000000204b27212 */ /* 0x000fc600078e3cff */
[----:B------:R-:W-:Y:S01]  /*1e70*/  IMAD R3, R168, R23, R3 ;  /* 0x00000017a8037224 */ /* 0x000fe200078e0203 */
[----:B------:R-:W-:Y:S01]  /*1e80*/  LEA R4, P1, R6, R16, 0x7 ;  /* 0x0000001006047211 */ /* 0x000fe200078238ff */
[----:B------:R-:W-:Y:S02]  /*1e90*/  IMAD R2, R205, 0x20, R0 ;  /* 0x00000020cd027824 */ /* 0x000fe400078e0200 */
[----:B------:R-:W-:Y:S02]  /*1ea0*/  IMAD.IADD R3, R7, 0x1, R3 ;  /* 0x0000000107037824 */ /* 0x000fe400078e0203 */
[----:B------:R-:W-:Y:S02]  /*1eb0*/  IMAD.U32 R0, R8, 0x20, R5 ;  /* 0x0000002008007824 */ /* 0x000fe400078e0005 */
[----:B------:R-:W-:Y:S01]  /*1ec0*/  IMAD.IADD R2, R178, 0x1, R2 ;  /* 0x00000001b2027824 */ /* 0x000fe200078e0202 */
[----:B------:R-:W-:Y:S02]  /*1ed0*/  LEA.HI.X R5, R6, R11, R3, 0x7, P1 ;  /* 0x0000000b06057211 */ /* 0x000fe400008f3c03 */
[----:B------:R-:W-:-:S02]  /*1ee0*/  LEA R204, R0, UR4, 0x1 ;  /* 0x0000000400cc7c11 */ /* 0x000fc4000f8e08ff */
[----:B------:R-:W-:Y:S01]  /*1ef0*/  LEA R207, R2, UR4, 0x1 ;  /* 0x0000000402cf7c11 */ /* 0x000fe2000f8e08ff */
[----:B---3--:R-:W-:Y:S06]  /*1f00*/  @P0 BRA `(.L_x_569) ;  /* 0x0000000000340947 */ /* 0x008fec0003800000 */
        /* <DEDUP_REMOVED lines=13> */
.L_x_569:
[----:B------:R-:W-:Y:S05]  /*1fe0*/  BSYNC B0 ;  /* 0x0000000000007941 */ /* 0x000fea0003800000 */
.L_x_568:
        /* <DEDUP_REMOVED lines=16> */
.L_x_571:
[----:B------:R-:W-:Y:S05]  /*20f0*/  BSYNC B0 ;  /* 0x0000000000007941 */ /* 0x000fea0003800000 */
.L_x_570:
        /* <DEDUP_REMOVED lines=16> */
.L_x_573:
[----:B------:R-:W-:Y:S05]  /*2200*/  BSYNC B0 ;  /* 0x0000000000007941 */ /* 0x000fea0003800000 */
.L_x_572:
        /* <DEDUP_REMOVED lines=17> */
.L_x_575:
[----:B------:R-:W-:Y:S05]  /*2320*/  BSYNC B0 ;  /* 0x0000000000007941 */ /* 0x000fea0003800000 */
.L_x_574:
[----:B------:R-:W-:Y:S01]  /*2330*/  LDSM.16.M88.4 R12, [R207] ;  /* 0x00000000cf0c783b */ /* 0x000fe20000000200 */
[----:B------:R-:W-:Y:S01]  /*2340*/  LOP3.LUT P0, RZ, R25, 0x2, RZ, 0xc0, !PT ;  /* 0x0000000219ff7812 */ /* 0x000fe2000780c0ff */
[----:B------:R-:W-:Y:S01]  /*2350*/  IMAD.MOV.U32 R0, RZ, RZ, 0x10 ;  /* 0x00000010ff007424 */ /* 0x000fe200078e00ff */
[----:B------:R-:W-:Y:S01]  /*2360*/  LOP3.LUT P1, RZ, R24, 0x2, RZ, 0xc0, !PT ;  /* 0x0000000218ff7812 */ /* 0x000fe2000782c0ff */
[----:B------:R-:W2:Y:S01]  /*2370*/  LDSM.16.M88.4 R4, [R204+0x2000] ;  /* 0x00200000cc04783b */ /* 0x000ea20000000200 */
[----:B-1----:R-:W-:Y:S01]  /*2380*/  VIADD R2, R204, 0x2000 ;  /* 0x00002000cc027836 */ /* 0x002fe20000000000 */
[----:B------:R-:W1:Y:S01]  /*2390*/  @P4 LDC R3, c[0x0][0x2e8] ;  /* 0x0000ba00ff034b82 */ /* 0x000e620000000800 */
[----:B------:R-:W-:Y:S01]  /*23a0*/  SEL R0, R0, 0xfffffff0, !P1 ;  /* 0xfffffff000007807 */ /* 0x000fe20004800000 */
[----:B------:R-:W3:Y:S01]  /*23b0*/  LDSM.16.M88.4 R8, [R207+0x1000] ;  /* 0x00100000cf08783b */ /* 0x000ee20000000200 */
[----:B------:R-:W-:Y:S01]  /*23c0*/  VIADD R209, R204, 0x2020 ;  /* 0x00002020ccd17836 */ /* 0x000fe20000000000 */
[----:B------:R-:W-:-:S02]  /*23d0*/  ULDC.U8 UR13, c[0x0][0x388] ;  /* 0x0000e200000d7ab9 */ /* 0x000fc40000000000 */
[----:B------:R-:W4:Y:S01]  /*23e0*/  LDSM.16.M88.4 R56, [R204+0x3800] ;  /* 0x00380000cc38783b */ /* 0x000f220000000200 */
[----:B------:R-:W-:Y:S02]  /*23f0*/  IMAD R208, R0, 0x2, R207 ;  /* 0x0000000200d07824 */ /* 0x000fe400078e02cf */
[----:B------:R-:W-:Y:S01]  /*2400*/  @P0 VIADD R209, R2, 0xffffffe0 ;  /* 0xffffffe002d10836 */ /* 0x000fe20000000000 */
[----:B------:R-:W4:Y:S01]  /*2410*/  LDSM.16.M88.4 R40, [R204+0x3c00] ;  /* 0x003c0000cc28783b */ /* 0x000f220000000200 */
[----:B------:R-:W-:-:S03]  /*2420*/  SHF.R.S32.HI R2, RZ, 0x1f, R89 ;  /* 0x0000001fff027819 */ /* 0x000fc60000011459 */
[----:B------:R-:W4:Y:S01]  /*2430*/  LDSM.16.M88.4 R16, [R204+0x2800] ;  /* 0x00280000cc10783b */ /* 0x000f220000000200 */
[----:B------:R-:W-:-:S03]  /*2440*/  LEA.HI R2, R2, R89, RZ, 0x2 ;  /* 0x0000005902027211 */ /* 0x000fc600078f10ff */
[----:B------:R-:W4:Y:S01]  /*2450*/  LDSM.16.M88.4 R32, [R204+0x2c00] ;  /* 0x002c0000cc20783b */ /* 0x000f220000000200 */
[----:B------:R-:W-:-:S03]  /*2460*/  SHF.R.S32.HI R2, RZ, 0x2, R2 ;  /* 0x00000002ff027819 */ /* 0x000fc60000011402 */
[----:B------:R-:W4:Y:S01]  /*2470*/  LDSM.16.M88.4 R20, [R204+0x2400] ;  /* 0x00240000cc14783b */ /* 0x000f220000000200 */
[----:B-1----:R-:W1:Y:S01]  /*2480*/  @P4 MUFU.RCP R3, R3 ;  /* 0x0000000300034308 */ /* 0x002e620000001000 */
[----:B------:R-:W-:Y:S02]  /*2490*/  IMAD R2, R171, 0x10, R2 ;  /* 0x00000010ab027824 */ /* 0x000fe400078e0202 */
[----:B------:R-:W1:Y:S04]  /*24a0*/  LDSM.16.M88.4 R64, [R204+0x3000] ;  /* 0x00300000cc40783b */ /* 0x000e680000000200 */
[----:B------:R-:W1:Y:S04]  /*24b0*/  LDSM.16.M88.4 R60, [R204+0x3400] ;  /* 0x00340000cc3c783b */ /* 0x000e680000000200 */
[----:B------:R-:W-:Y:S01]  /*24c0*/  LDSM.16.M88.4 R180, [R209+0x1c00] ;  /* 0x001c0000d1b4783b */ /* 0x000fe20000000200 */
[-C--:B--2---:R-:W-:Y:S03]  /*24d0*/  HMMA.16816.F32.BF16 R164, R12, R4.reuse, RZ ;  /* 0x000000040ca4723c */ /* 0x084fe600000418ff */
[----:B------:R-:W-:Y:S04]  /*24e0*/  LDSM.16.M88.4 R172, [R209+0x1800] ;  /* 0x00180000d1ac783b */ /* 0x000fe80000000200 */
[----:B------:R-:W-:Y:S01]  /*24f0*/  LDSM.16.M88.4 R36, [R209+0x800] ;  /* 0x00080000d124783b */ /* 0x000fe20000000200 */
[C---:B---3--:R-:W-:Y:S03]  /*2500*/  HMMA.16816.F32.BF16 R160, R8.reuse, R4, RZ ;  /* 0x0000000408a0723c */ /* 0x048fe600000418ff */
[----:B------:R-:W-:Y:S03]  /*2510*/  LDSM.16.M88.4 R44, [R209+0xc00] ;  /* 0x000c0000d12c783b */ /* 0x000fe60000000200 */
[-C--:B------:R-:W-:Y:S01]  /*2520*/  HMMA.16816.F32.BF16 R156, R8, R6.reuse, RZ ;  /* 0x00000006089c723c */ /* 0x080fe200000418ff */
[----:B------:R-:W-:Y:S04]  /*2530*/  LDSM.16.M88.4 R24, [R209+0x400] ;  /* 0x00040000d118783b */ /* 0x000fe80000000200 */
[----:B------:R-:W-:Y:S01]  /*2540*/  LDSM.16.M88.4 R28, [R209] ;  /* 0x00000000d11c783b */ /* 0x000fe20000000200 */
[----:B------:R-:W-:Y:S03]  /*2550*/  HMMA.16816.F32.BF16 R152, R12, R6, RZ ;  /* 0x000000060c98723c */ /* 0x000fe600000418ff */
[----:B------:R-:W2:Y:S03]  /*2560*/  LDSM.16.M88.4 R4, [R208] ;  /* 0x00000000d004783b */ /* 0x000ea60000000200 */
[----:B----4-:R-:W-:Y:S01]  /*2570*/  HMMA.16816.F32.BF16 R184, R8, R58, RZ ;  /* 0x0000003a08b8723c */ /* 0x010fe200000418ff */
[----:B------:R-:W3:Y:S04]  /*2580*/  LDSM.16.M88.4 R48, [R209+0x1000] ;  /* 0x00100000d130783b */ /* 0x000ee80000000200 */
[----:B------:R-:W4:Y:S01]  /*2590*/  LDSM.16.M88.4 R52, [R209+0x1400] ;  /* 0x00140000d134783b */ /* 0x000f220000000200 */
[C---:B------:R-:W-:Y:S03]  /*25a0*/  HMMA.16816.F32.BF16 R84, R12.reuse, R40, RZ ;  /* 0x000000280c54723c */ /* 0x040fe600000418ff */
[----:B------:R-:W4:Y:S03]  /*25b0*/  LDSM.16.M88.4 R68, [R208+0x1000] ;  /* 0x00100000d044783b */ /* 0x000f260000000200 */
[-C--:B------:R-:W-:Y:S01]  /*25c0*/  HMMA.16816.F32.BF16 R140, R12, R16.reuse, RZ ;  /* 0x000000100c8c723c */ /* 0x080fe200000418ff */
[----:B------:R-:W0:Y:S05]  /*25d0*/  LDGDEPBAR ;  /* 0x00000000000079af */ /* 0x000e2a0000000000 */
[----:B------:R-:W-:Y:S06]  /*25e0*/  HMMA.16816.F32.BF16 R136, R8, R16, RZ ;  /* 0x000000100888723c */ /* 0x000fec00000418ff */
[----:B------:R-:W-:Y:S01]  /*25f0*/  IMAD.MOV.U32 R251, RZ, RZ, R184 ;  /* 0x000000fffffb7224 */ /* 0x000fe200078e00b8 */
[----:B------:R-:W-:Y:S01]  /*2600*/  HMMA.16816.F32.BF16 R100, R12, R56, RZ ;  /* 0x000000380c64723c */ /* 0x000fe200000418ff */
[----:B------:R-:W-:-:S02]  /*2610*/  IMAD.MOV.U32 R250, RZ, RZ, R185 ;  /* 0x000000fffffa7224 */ /* 0x000fc400078e00b9 */
[----:B------:R-:W-:Y:S02]  /*2620*/  IMAD.MOV.U32 R249, RZ, RZ, R186 ;  /* 0x000000fffff97224 */ /* 0x000fe400078e00ba */
[----:B------:R-:W-:Y:S01]  /*2630*/  IMAD.MOV.U32 R221, RZ, RZ, R187 ;  /* 0x000000ffffdd7224 */ /* 0x000fe200078e00bb */
[C---:B------:R-:W-:Y:S06]  /*2640*/  HMMA.16816.F32.BF16 R80, R8.reuse, R18, RZ ;  /* 0x000000120850723c */ /* 0x040fec00000418ff */
[----:B------:R-:W-:Y:S01]  /*2650*/  HMMA.16816.F32.BF16 R184, R8, R42, RZ ;  /* 0x0000002a08b8723c */ /* 0x000fe200000418ff */
[----:B------:R-:W-:-:S05]  /*2660*/  DEPBAR.LE SB0, 0x0 ;  /* 0x000080000000791a */ /* 0x000fca0000000000 */
[C---:B------:R-:W-:Y:S06]  /*2670*/  HMMA.16816.F32.BF16 R132, R12.reuse, R32, RZ ;  /* 0x000000200c84723c */ /* 0x040fec00000418ff */
[C---:B------:R-:W-:Y:S06]  /*2680*/  HMMA.16816.F32.BF16 R16, R12.reuse, R18, RZ ;  /* 0x000000120c10723c */ /* 0x040fec00000418ff */
[-C--:B------:R-:W-:Y:S06]  /*2690*/  HMMA.16816.F32.BF16 R148, R12, R20.reuse, RZ ;  /* 0x000000140c94723c */ /* 0x080fec00000418ff */
[----:B------:R-:W-:Y:S01]  /*26a0*/  HMMA.16816.F32.BF16 R144, R8, R20, RZ ;  /* 0x000000140890723c */ /* 0x000fe200000418ff */
[----:B------:R-:W-:-:S05]  /*26b0*/  IMAD.MOV.U32 R252, RZ, RZ, R187 ;  /* 0x000000fffffc7224 */ /* 0x000fca00078e00bb */
[----:B------:R-:W-:Y:S06]  /*26c0*/  HMMA.16816.F32.BF16 R128, R8, R32, RZ ;  /* 0x000000200880723c */ /* 0x000fec00000418ff */
[-C--:B-1----:R-:W-:Y:S06]  /*26d0*/  HMMA.16816.F32.BF16 R124, R12, R64.reuse, RZ ;  /* 0x000000400c7c723c */ /* 0x082fec00000418ff */
[----:B------:R-:W-:Y:S06]  /*26e0*/  HMMA.16816.F32.BF16 R116, R8, R64, RZ ;  /* 0x000000400874723c */ /* 0x000fec00000418ff */
[-C--:B------:R-:W-:Y:S06]  /*26f0*/  HMMA.16816.F32.BF16 R112, R12, R60.reuse, RZ ;  /* 0x0000003c0c70723c */ /* 0x080fec00000418ff */
        /* <DEDUP_REMOVED lines=11> */
[----:B------:R-:W-:Y:S06]  /*27b0*/  HMMA.16816.F32.BF16 R12, R12, R42, RZ ;  /* 0x0000002a0c0c723c */ /* 0x000fec00000418ff */
[----:B--2---:R-:W-:Y:S01]  /*27c0*/  HMMA.16816.F32.BF16 R84, R4, R180, R84 ;  /* 0x000000b40454723c */ /* 0x004fe20000041854 */
[----:B------:R-:W-:-:S05]  /*27d0*/  IMAD.IADD R43, R211, 0x1, R2 ;  /* 0x00000001d32b7824 */ /* 0x000fca00078e0202 */
[----:B------:R-:W-:Y:S01]  /*27e0*/  HMMA.16816.F32.BF16 R72, R8, R40, RZ ;  /* 0x000000280848723c */ /* 0x000fe200000418ff */
[----:B------:R1:W-:Y:S05]  /*27f0*/  STL [R1+0x14], R43 ;  /* 0x0000142b01007387 */ /* 0x0003ea0000100800 */
[C---:B------:R-:W-:Y:S01]  /*2800*/  HMMA.16816.F32.BF16 R228, R4.reuse, R172, R100 ;  /* 0x000000ac04e4723c */ /* 0x040fe20000041864 */
[----:B------:R-:W-:Y:S02]  /*2810*/  IMAD.SHL.U32 R10, R210, 0x2, RZ ;  /* 0x00000002d20a7824 */ /* 0x000fe400078e00ff */
[----:B------:R-:W-:Y:S02]  /*2820*/  IMAD.MOV.U32 R9, RZ, RZ, R186 ;  /* 0x000000ffff097224 */ /* 0x000fe400078e00ba */
[----:B------:R-:W-:Y:S01]  /*2830*/  IMAD.MOV.U32 R11, RZ, RZ, R185 ;  /* 0x000000ffff0b7224 */ /* 0x000fe200078e00b9 */
[----:B------:R-:W-:Y:S01]  /*2840*/  LOP3.LUT R10, R10, 0x6, RZ, 0xc0, !PT ;  /* 0x000000060a0a7812 */ /* 0x000fe200078ec0ff */
[----:B------:R-:W-:Y:S01]  /*2850*/  IMAD.MOV.U32 R8, RZ, RZ, R184 ;  /* 0x000000ffff087224 */ /* 0x000fe200078e00b8 */
[----:B------:R-:W-:Y:S03]  /*2860*/  HMMA.16816.F32.BF16 R100, R4, R38, R16 ;  /* 0x000000260464723c */ /* 0x000fe60000041810 */
[----:B------:R-:W-:-:S02]  /*2870*/  IMAD R10, R168, 0x80, R10 ;  /* 0x00000080a80a7824 */ /* 0x000fc400078e020a */
[----:B------:R-:W-:Y:S01]  /*2880*/  IMAD.MOV.U32 R42, RZ, RZ, R85 ;  /* 0x000000ffff2a7224 */ /* 0x000fe200078e0055 */
[C---:B------:R-:W-:Y:S01]  /*2890*/  HMMA.16816.F32.BF16 R184, R4.reuse, R44, R132 ;  /* 0x0000002c04b8723c */ /* 0x040fe20000041884 */
[----:B------:R-:W-:Y:S01]  /*28a0*/  IADD3 R16, R88, R43, -R220 ;  /* 0x0000002b58107210 */ /* 0x000fe20007ffe8dc */
[----:B------:R-:W-:Y:S01]  /*28b0*/  IMAD.MOV.U32 R41, RZ, RZ, R86 ;  /* 0x000000ffff297224 */ /* 0x000fe200078e0056 */
[C---:B------:R-:W-:Y:S01]  /*28c0*/  ISETP.GE.AND P1, PT, R10.reuse, R88, PT ;  /* 0x000000580a00720c */ /* 0x040fe20003f26270 */
[----:B------:R-:W-:Y:S02]  /*28d0*/  IMAD.MOV.U32 R40, RZ, RZ, R84 ;  /* 0x000000ffff287224 */ /* 0x000fe400078e0054 */
[----:B------:R-:W-:Y:S01]  /*28e0*/  IMAD.MOV.U32 R222, RZ, RZ, R87 ;  /* 0x000000ffffde7224 */ /* 0x000fe200078e0057 */
[----:B------:R-:W-:Y:S01]  /*28f0*/  HMMA.16816.F32.BF16 R244, R4, R182, R12 ;  /* 0x000000b604f4723c */ /* 0x000fe2000004180c */
[----:B------:R-:W-:Y:S02]  /*2900*/  IMAD.MOV.U32 R135, RZ, RZ, R9 ;  /* 0x000000ffff877224 */ /* 0x000fe400078e0009 */
[----:B------:R-:W-:-:S02]  /*2910*/  VIADD R9, R10, 0x1 ;  /* 0x000000010a097836 */ /* 0x000fc40000000000 */
[C---:B------:R-:W-:Y:S01]  /*2920*/  VIADD R17, R10.reuse, 0x9 ;  /* 0x000000090a117836 */ /* 0x040fe20000000000 */
[C---:B------:R-:W-:Y:S01]  /*2930*/  HMMA.16816.F32.BF16 R84, R4.reuse, R26, R20 ;  /* 0x0000001a0454723c */ /* 0x040fe20000041814 */
[----:B------:R-:W-:Y:S01]  /*2940*/  VIADD R15, R10, 0x8 ;  /* 0x000000080a0f7836 */ /* 0x000fe20000000000 */
[-C--:B------:R-:W-:Y:S01]  /*2950*/  ISETP.GE.AND P0, PT, R9, R88.reuse, PT ;  /* 0x000000580900720c */ /* 0x080fe20003f06270 */
[----:B------:R-:W-:Y:S02]  /*2960*/  IMAD.MOV.U32 R133, RZ, RZ, RZ ;  /* 0x000000ffff857224 */ /* 0x000fe400078e00ff */
[----:B-----5:R-:W-:Y:S01]  /*2970*/  @P4 FMUL.FTZ R133, R169, R3 ;  /* 0x00000003a9854220 */ /* 0x020fe20000410000 */
[----:B------:R-:W-:Y:S01]  /*2980*/  IMAD.IADD R2, R16, 0x1, -R9 ;  /* 0x0000000110027824 */ /* 0x000fe200078e0a09 */
[C---:B------:R-:W-:Y:S01]  /*2990*/  HMMA.16816.F32.BF16 R148, R4.reuse, R24, R148 ;  /* 0x000000180494723c */ /* 0x040fe20000041894 */
[----:B------:R-:W-:Y:S01]  /*29a0*/  VIADD R22, R10, 0x10 ;  /* 0x000000100a167836 */ /* 0x000fe20000000000 */
[-C--:B------:R-:W-:Y:S01]  /*29b0*/  ISETP.GE.AND P3, PT, R15, R88.reuse, PT ;  /* 0x000000580f00720c */ /* 0x080fe20003f66270 */
[C---:B------:R-:W-:Y:S01]  /*29c0*/  IMAD.IADD R3, R16.reuse, 0x1, -R10 ;  /* 0x0000000110037824 */ /* 0x040fe200078e0a0a */
[-C--:B------:R-:W-:Y:S01]  /*29d0*/  ISETP.GE.AND P4, PT, R17, R88.reuse, PT ;  /* 0x000000581100720c */ /* 0x080fe20003f86270 */
[----:B------:R-:W-:Y:S01]  /*29e0*/  IMAD.MOV.U32 R132, RZ, RZ, R8 ;  /* 0x000000ffff847224 */ /* 0x000fe200078e0008 */
[----:B------:R-:W-:Y:S01]  /*29f0*/  HMMA.16816.F32.BF16 R152, R4, R30, R152 ;  /* 0x0000001e0498723c */ /* 0x000fe20000041898 */
[----:B------:R-:W-:Y:S01]  /*2a00*/  IMAD.IADD R8, R16, 0x1, -R22 ;  /* 0x0000000110087824 */ /* 0x000fe200078e0a16 */
[----:B------:R-:W-:Y:S01]  /*2a10*/  ISETP.GE.AND P6, PT, R22, R88, PT ;  /* 0x000000581600720c */ /* 0x000fe20003fc6270 */
[----:B------:R-:W-:-:S02]  /*2a20*/  IMAD.MOV.U32 R210, RZ, RZ, R42 ;  /* 0x000000ffffd27224 */ /* 0x000fc400078e002a */
[C---:B------:R-:W-:Y:S01]  /*2a30*/  VIADD R42, R10.reuse, 0x11 ;  /* 0x000000110a2a7836 */ /* 0x040fe20000000000 */
[C---:B---3--:R-:W-:Y:S01]  /*2a40*/  HMMA.16816.F32.BF16 R188, R4.reuse, R48, R124 ;  /* 0x0000003004bc723c */ /* 0x048fe2000004187c */
[----:B------:R-:W-:Y:S02]  /*2a50*/  IMAD.MOV.U32 R211, RZ, RZ, R40 ;  /* 0x000000ffffd37224 */ /* 0x000fe400078e0028 */
[----:B-1----:R-:W-:Y:S02]  /*2a60*/  VIADD R43, R10, 0x38 ;  /* 0x000000380a2b7836 */ /* 0x002fe40000000000 */
[C---:B------:R-:W-:Y:S01]  /*2a70*/  VIADD R13, R16.reuse, 0x8 ;  /* 0x00000008100d7836 */ /* 0x040fe20000000000 */
[----:B----4-:R-:W-:Y:S01]  /*2a80*/  HMMA.16816.F32.BF16 R196, R4, R52, R112 ;  /* 0x0000003404c4723c */ /* 0x010fe20000041870 */
[----:B------:R-:W-:Y:S02]  /*2a90*/  IMAD.MOV.U32 R134, RZ, RZ, R11 ;  /* 0x000000ffff867224 */ /* 0x000fe400078e000b */
[----:B------:R-:W-:-:S02]  /*2aa0*/  VIADD R12, R16, 0x40 ;  /* 0x00000040100c7836 */ /* 0x000fc40000000000 */
[----:B------:R-:W-:Y:S01]  /*2ab0*/  VIADD R11, R16, 0x48 ;  /* 0x00000048100b7836 */ /* 0x000fe20000000000 */
[C---:B------:R-:W-:Y:S06]  /*2ac0*/  HMMA.16816.F32.BF16 R164, R4.reuse, R28, R164 ;  /* 0x0000001c04a4723c */ /* 0x040fec00000418a4 */
[C---:B------:R-:W-:Y:S06]  /*2ad0*/  HMMA.16816.F32.BF16 R140, R4.reuse, R36, R140 ;  /* 0x00000024048c723c */ /* 0x040fec000004188c */
[C---:B------:R-:W-:Y:S06]  /*2ae0*/  HMMA.16816.F32.BF16 R112, R4.reuse, R46, R32 ;  /* 0x0000002e0470723c */ /* 0x040fec0000041820 */
[----:B------:R-:W-:Y:S01]  /*2af0*/  HMMA.16816.F32.BF16 R124, R4, R50, R64 ;  /* 0x00000032047c723c */ /* 0x000fe20000041840 */
[----:B------:R-:W-:-:S05]  /*2b00*/  VIADD R34, R10, 0x20 ;  /* 0x000000200a227836 */ /* 0x000fca0000000000 */
[----:B------:R-:W-:Y:S01]  /*2b10*/  HMMA.16816.F32.BF16 R192, R4, R54, R60 ;  /* 0x0000003604c0723c */ /* 0x000fe2000004183c */
[----:B------:R-:W-:-:S05]  /*2b20*/  ISETP.GE.AND P2, PT, R34, R88, PT ;  /* 0x000000582200720c */ /* 0x000fca0003f46270 */
[----:B------:R-:W-:Y:S06]  /*2b30*/  HMMA.16816.F32.BF16 R240, R4, R174, R56 ;  /* 0x000000ae04f0723c */ /* 0x000fec0000041838 */
[C---:B------:R-:W-:Y:S01]  /*2b40*/  HMMA.16816.F32.BF16 R128, R68.reuse, R44, R128 ;  /* 0x0000002c4480723c */ /* 0x040fe20000041880 */
[C---:B------:R-:W-:Y:S01]  /*2b50*/  IMAD.IADD R5, R16.reuse, 0x1, -R15 ;  /* 0x0000000110057824 */ /* 0x040fe200078e0a0f */
[----:B------:R-:W-:Y:S01]  /*2b60*/  IABS R4, R2 ;  /* 0x0000000200047213 */ /* 0x000fe20000000000 */
[----:B------:R-:W-:Y:S01]  /*2b70*/  IMAD.IADD R6, R16, 0x1, -R17 ;  /* 0x0000000110067824 */ /* 0x000fe200078e0a11 */
[----:B------:R-:W-:Y:S01]  /*2b80*/  IABS R7, R3 ;  /* 0x0000000300077213 */ /* 0x000fe20000000000 */
[C---:B------:R-:W-:Y:S01]  /*2b90*/  VIADD R59, R10.reuse, 0x51 ;  /* 0x000000510a3b7836 */ /* 0x040fe20000000000 */
[----:B------:R-:W-:Y:S01]  /*2ba0*/  IABS R3, R5 ;  /* 0x0000000500037213 */ /* 0x000fe20000000000 */
[C---:B------:R-:W-:Y:S01]  /*2bb0*/  HMMA.16816.F32.BF16 R144, R68.reuse, R24, R144 ;  /* 0x000000184490723c */ /* 0x040fe20000041890 */
[----:B------:R-:W-:Y:S01]  /*2bc0*/  IABS R2, R6 ;  /* 0x0000000600027213 */ /* 0x000fe20000000000 */
[----:B------:R-:W-:Y:S01]  /*2bd0*/  IMAD.MOV.U32 R6, RZ, RZ, R4 ;  /* 0x000000ffff067224 */ /* 0x000fe200078e0004 */
[----:B------:R-:W-:Y:S01]  /*2be0*/  IABS R5, R8 ;  /* 0x0000000800057213 */ /* 0x000fe20000000000 */
[C---:B------:R-:W-:Y:S01]  /*2bf0*/  VIADD R45, R10.reuse, 0x18 ;  /* 0x000000180a2d7836 */ /* 0x040fe20000000000 */
[----:B------:R-:W-:Y:S01]  /*2c00*/  MOV R4, R3 ;  /* 0x0000000300047202 */ /* 0x000fe20000000f00 */
[----:B------:R-:W-:Y:S01]  /*2c10*/  IMAD.MOV.U32 R3, RZ, RZ, R2 ;  /* 0x000000ffff037224 */ /* 0x000fe200078e0002 */
[----:B------:R-:W-:Y:S01]  /*2c20*/  I2FP.F32.S32 R6, R6 ;  /* 0x0000000600067245 */ /* 0x000fe20000201400 */
[----:B------:R-:W-:Y:S01]  /*2c30*/  IMAD.MOV.U32 R2, RZ, RZ, R5 ;  /* 0x000000ffff027224 */ /* 0x000fe200078e0005 */
[C---:B------:R-:W-:Y:S01]  /*2c40*/  HMMA.16816.F32.BF16 R136, R68.reuse, R36, R136 ;  /* 0x000000244488723c */ /* 0x040fe20000041888 */
[C---:B------:R-:W-:Y:S01]  /*2c50*/  VIADD R24, R10.reuse, 0x19 ;  /* 0x000000190a187836 */ /* 0x040fe20000000000 */
[----:B------:R-:W-:Y:S01]  /*2c60*/  I2FP.F32.S32 R3, R3 ;  /* 0x0000000300037245 */ /* 0x000fe20000201400 */
[----:B------:R-:W-:Y:S01]  /*2c70*/  VIADD R44, R10, 0x39 ;  /* 0x000000390a2c7836 */ /* 0x000fe20000000000 */
[----:B------:R-:W-:Y:S01]  /*2c80*/  I2FP.F32.S32 R2, R2 ;  /* 0x0000000200027245 */ /* 0x000fe20000201400 */
[----:B------:R-:W-:Y:S01]  /*2c90*/  IMAD.IADD R5, R16, 0x1, -R24 ;  /* 0x0000000110057824 */ /* 0x000fe200078e0a18 */
[C---:B------:R-:W-:Y:S01]  /*2ca0*/  HMMA.16816.F32.BF16 R216, R68.reuse, R54, R120 ;  /* 0x0000003644d8723c */ /* 0x040fe20000041878 */
[----:B------:R-:W-:Y:S01]  /*2cb0*/  I2FP.F32.S32 R7, R7 ;  /* 0x0000000700077245 */ /* 0x000fe20000201400 */
[----:B------:R-:W-:Y:S01]  /*2cc0*/  VIADD R36, R10, 0x21 ;  /* 0x000000210a247836 */ /* 0x000fe20000000000 */
[----:B------:R-:W-:Y:S01]  /*2cd0*/  I2FP.F32.S32 R4, R4 ;  /* 0x0000000400047245 */ /* 0x000fe20000201400 */
[-C--:B------:R-:W-:Y:S01]  /*2ce0*/  FFMA.FTZ R60, R2, -R133.reuse, R148 ;  /* 0x80000085023c7223 */ /* 0x080fe20000010094 */
[C---:B------:R-:W-:Y:S01]  /*2cf0*/  IMAD.IADD R2, R16.reuse, 0x1, -R45 ;  /* 0x0000000110027824 */ /* 0x040fe200078e0a2d */
[----:B------:R-:W-:Y:S01]  /*2d00*/  HMMA.16816.F32.BF16 R224, R68, R52, R104 ;  /* 0x0000003444e0723c */ /* 0x000fe20000041868 */
[----:B------:R-:W-:Y:S01]  /*2d10*/  FFMA.FTZ R54, R3, -R133, R153 ;  /* 0x8000008503367223 */ /* 0x000fe20000010099 */
[----:B------:R-:W-:-:S02]  /*2d20*/  IMAD.IADD R3, R16, 0x1, -R42 ;  /* 0x0000000110037824 */ /* 0x000fc400078e0a2a */
[-C--:B------:R-:W-:Y:S01]  /*2d30*/  FFMA.FTZ R40, R4, -R133.reuse, R152 ;  /* 0x8000008504287223 */ /* 0x080fe20000010098 */
[----:B------:R-:W-:Y:S01]  /*2d40*/  IMAD.IADD R8, R16, 0x1, -R36 ;  /* 0x0000000110087824 */ /* 0x000fe200078e0a24 */
[----:B------:R-:W-:Y:S01]  /*2d50*/  IABS R4, R2 ;  /* 0x0000000200047213 */ /* 0x000fe20000000000 */
[C---:B------:R-:W-:Y:S01]  /*2d60*/  HMMA.16816.F32.BF16 R76, R68.reuse, R26, R76 ;  /* 0x0000001a444c723c */ /* 0x040fe2000004184c */
[-C--:B------:R-:W-:Y:S01]  /*2d70*/  FFMA.FTZ R52, R6, -R133.reuse, R165 ;  /* 0x8000008506347223 */ /* 0x080fe200000100a5 */
[----:B------:R-:W-:Y:S01]  /*2d80*/  IMAD.IADD R6, R16, 0x1, -R34 ;  /* 0x0000000110067824 */ /* 0x000fe200078e0a22 */
[----:B------:R-:W-:Y:S01]  /*2d90*/  ISETP.GE.AND P5, PT, R24, R88, PT ;  /* 0x000000581800720c */ /* 0x000fe20003fa6270 */
[----:B------:R-:W-:Y:S01]  /*2da0*/  VIADD R53, R10, 0x31 ;  /* 0x000000310a357836 */ /* 0x000fe20000000000 */
[----:B------:R-:W-:Y:S01]  /*2db0*/  FSEL R121, R60, -INF , !P6 ;  /* 0xff8000003c797808 */ /* 0x000fe20007000000 */
[C---:B------:R-:W-:Y:S01]  /*2dc0*/  HMMA.16816.F32.BF16 R236, R68.reuse, R180, R72 ;  /* 0x000000b444ec723c */ /* 0x040fe20000041848 */
[----:B------:R-:W-:Y:S01]  /*2dd0*/  FFMA.FTZ R27, R7, -R133, R164 ;  /* 0x80000085071b7223 */ /* 0x000fe200000100a4 */
[----:B------:R-:W-:Y:S01]  /*2de0*/  IABS R7, R3 ;  /* 0x0000000300077213 */ /* 0x000fe20000000000 */
[C---:B------:R-:W-:Y:S01]  /*2df0*/  VIADD R58, R10.reuse, 0x58 ;  /* 0x000000580a3a7836 */ /* 0x040fe20000000000 */
[----:B------:R-:W-:Y:S01]  /*2e00*/  IABS R3, R5 ;  /* 0x0000000500037213 */ /* 0x000fe20000000000 */
[C---:B------:R-:W-:Y:S01]  /*2e10*/  VIADD R57, R10.reuse, 0x59 ;  /* 0x000000590a397836 */ /* 0x040fe20000000000 */
[----:B------:R-:W-:Y:S01]  /*2e20*/  IABS R2, R6 ;  /* 0x0000000600027213 */ /* 0x000fe20000000000 */
[----:B------:R-:W-:Y:S01]  /*2e30*/  IMAD.MOV.U32 R6, RZ, RZ, R4 ;  /* 0x000000ffff067224 */ /* 0x000fe200078e0004 */
[----:B------:R-:W-:Y:S01]  /*2e40*/  IABS R5, R8 ;  /* 0x0000000800057213 */ /* 0x000fe20000000000 */
[----:B------:R-:W-:Y:S01]  /*2e50*/  IMAD.MOV.U32 R4, RZ, RZ, R3 ;  /* 0x000000ffff047224 */ /* 0x000fe200078e0003 */
[C---:B------:R-:W-:Y:S01]  /*2e60*/  HMMA.16816.F32.BF16 R80, R68.reuse, R38, R80 ;  /* 0x000000264450723c */ /* 0x040fe20000041850 */
[----:B------:R-:W-:Y:S01]  /*2e70*/  IMAD.MOV.U32 R3, RZ, RZ, R2 ;  /* 0x000000ffff037224 */ /* 0x000fe200078e0002 */
[----:B------:R-:W-:Y:S01]  /*2e80*/  I2FP.F32.S32 R6, R6 ;  /* 0x0000000600067245 */ /* 0x000fe20000201400 */
[----:B------:R-:W-:Y:S01]  /*2e90*/  IMAD.MOV.U32 R2, RZ, RZ, R5 ;  /* 0x000000ffff027224 */ /* 0x000fe200078e0005 */
[----:B------:R-:W-:Y:S01]  /*2ea0*/  I2FP.F32.S32 R7, R7 ;  /* 0x0000000700077245 */ /* 0x000fe20000201400 */
[----:B------:R-:W-:Y:S01]  /*2eb0*/  IMAD.MOV.U32 R180, RZ, RZ, R41 ;  /* 0x000000ffffb47224 */ /* 0x000fe200078e0029 */
[----:B------:R-:W-:Y:S01]  /*2ec0*/  I2FP.F32.S32 R3, R3 ;  /* 0x0000000300037245 */ /* 0x000fe20000201400 */
[----:B------:R-:W-:Y:S01]  /*2ed0*/  HMMA.16816.F32.BF16 R200, R68, R50, R108 ;  /* 0x0000003244c8723c */ /* 0x000fe2000004186c */
[----:B------:R-:W-:Y:S01]  /*2ee0*/  I2FP.F32.S32 R2, R2 ;  /* 0x0000000200027245 */ /* 0x000fe20000201400 */
[C---:B------:R-:W-:Y:S01]  /*2ef0*/  VIADD R39, R10.reuse, 0x28 ;  /* 0x000000280a277836 */ /* 0x040fe20000000000 */
[----:B------:R-:W-:Y:S01]  /*2f00*/  I2FP.F32.S32 R4, R4 ;  /* 0x0000000400047245 */ /* 0x000fe20000201400 */
[----:B------:R-:W-:-:S02]  /*2f10*/  VIADD R41, R10, 0x29 ;  /* 0x000000290a297836 */ /* 0x000fc40000000000 */
[-C--:B------:R-:W-:Y:S01]  /*2f20*/  FFMA.FTZ R63, R3, -R133.reuse, R140 ;  /* 0x80000085033f7223 */ /* 0x080fe2000001008c */
[-C--:B------:R-:W-:Y:S01]  /*2f30*/  FFMA.FTZ R65, R2, -R133.reuse, R141 ;  /* 0x8000008502417223 */ /* 0x080fe2000001008d */
[----:B------:R-:W-:Y:S02]  /*2f40*/  VIADD R51, R10, 0x30 ;  /* 0x000000300a337836 */ /* 0x000fe40000000000 */
        /* <DEDUP_REMOVED lines=9> */
[----:B------:R-:W-:Y:S01]  /*2fe0*/  IMAD.IADD R8, R16, 0x1, -R43 ;  /* 0x0000000110087824 */ /* 0x000fe200078e0a2b */
[----:B------:R-:W-:Y:S01]  /*2ff0*/  IABS R3, R5 ;  /* 0x0000000500037213 */ /* 0x000fe20000000000 */
[C---:B------:R-:W-:Y:S01]  /*3000*/  HMMA.16816.F32.BF16 R96, R68.reuse, R46, R96 ;  /* 0x0000002e4460723c */ /* 0x040fe20000041860 */
        /* <DEDUP_REMOVED lines=8> */
[----:B------:R-:W-:Y:S01]  /*3090*/  HMMA.16816.F32.BF16 R212, R68, R48, R116 ;  /* 0x0000003044d4723c */ /* 0x000fe20000041874 */
[C---:B------:R-:W-:Y:S01]  /*30a0*/  VIADD R46, R10.reuse, 0x40 ;  /* 0x000000400a2e7836 */ /* 0x040fe20000000000 */
[----:B------:R-:W-:Y:S01]  /*30b0*/  I2FP.F32.S32 R3, R3 ;  /* 0x0000000300037245 */ /* 0x000fe20000201400 */
[----:B------:R-:W-:Y:S01]  /*30c0*/  VIADD R47, R10, 0x41 ;  /* 0x000000410a2f7836 */ /* 0x000fe20000000000 */
[----:B------:R-:W-:Y:S01]  /*30d0*/  I2FP.F32.S32 R2, R2 ;  /* 0x0000000200027245 */ /* 0x000fe20000201400 */
[-C--:B------:R-:W-:Y:S01]  /*30e0*/  FFMA.FTZ R67, R6, -R133.reuse, R101 ;  /* 0x8000008506437223 */ /* 0x080fe20000010065 */
[----:B------:R-:W-:Y:S01]  /*30f0*/  I2FP.F32.S32 R4, R4 ;  /* 0x0000000400047245 */ /* 0x000fe20000201400 */
[C---:B------:R-:W-:Y:S01]  /*3100*/  VIADD R48, R10.reuse, 0x48 ;  /* 0x000000480a307836 */ /* 0x040fe20000000000 */
[----:B------:R-:W-:Y:S01]  /*3110*/  IADD3 R49, R10, 0x49, RZ ;  /* 0x000000490a317810 */ /* 0x000fe20007ffe0ff */
[-C--:B------:R-:W-:Y:S01]  /*3120*/  FFMA.FTZ R73, R3, -R133.reuse, R185 ;  /* 0x8000008503497223 */ /* 0x080fe200000100b9 */
[----:B------:R-:W-:Y:S01]  /*3130*/  FFMA.FTZ R84, R2, -R133, R112 ;  /* 0x8000008502547223 */ /* 0x000fe20000010070 */
[----:B------:R-:W-:-:S02]  /*3140*/  IMAD.IADD R3, R16, 0x1, -R44 ;  /* 0x0000000110037824 */ /* 0x000fc400078e0a2c */
        /* <DEDUP_REMOVED lines=9> */
[C---:B------:R-:W-:Y:S01]  /*31e0*/  VIADD R50, R10.reuse, 0x50 ;  /* 0x000000500a327836 */ /* 0x040fe20000000000 */
        /* <DEDUP_REMOVED lines=9> */
[----:B------:R-:W-:Y:S01]  /*3280*/  FFMA.FTZ R74, R7, -R133, R113 ;  /* 0x80000085074a7223 */ /* 0x000fe20000010071 */
[----:B------:R-:W-:Y:S01]  /*3290*/  I2FP.F32.S32 R3, R3 ;  /* 0x0000000300037245 */ /* 0x000fe20000201400 */
[----:B------:R-:W-:Y:S01]  /*32a0*/  VIADD R56, R10, 0x60 ;  /* 0x000000600a387836 */ /* 0x000fe20000000000 */
[----:B------:R-:W-:Y:S01]  /*32b0*/  I2FP.F32.S32 R2, R2 ;  /* 0x0000000200027245 */ /* 0x000fe20000201400 */
[-C--:B------:R-:W-:Y:S01]  /*32c0*/  FFMA.FTZ R85, R4, -R133.reuse, R189 ;  /* 0x8000008504557223 */ /* 0x080fe200000100bd */
[-C--:B------:R-:W-:Y:S01]  /*32d0*/  FFMA.FTZ R100, R6, -R133.reuse, R188 ;  /* 0x8000008506647223 */ /* 0x080fe200000100bc */
[----:B------:R-:W-:Y:S01]  /*32e0*/  FFMA.FTZ R113, R3, -R133, R124 ;  /* 0x8000008503717223 */ /* 0x000fe2000001007c */
[----:B------:R-:W-:-:S02]  /*32f0*/  IMAD.IADD R3, R16, 0x1, -R50 ;  /* 0x0000000110037824 */ /* 0x000fc400078e0a32 */
[----:B------:R-:W-:Y:S01]  /*3300*/  FFMA.FTZ R112, R2, -R133, R125 ;  /* 0x8000008502707223 */ /* 0x000fe2000001007d */
[C---:B------:R-:W-:Y:S01]  /*3310*/  IMAD.IADD R2, R16.reuse, 0x1, -R59 ;  /* 0x0000000110027824 */ /* 0x040fe200078e0a3b */
[C---:B------:R-:W-:Y:S01]  /*3320*/  HMMA.16816.F32.BF16 R160, R68.reuse, R28, R160 ;  /* 0x0000001c44a0723c */ /* 0x040fe200000418a0 */
[C---:B------:R-:W-:Y:S01]  /*3330*/  IMAD.IADD R4, R16.reuse, 0x1, -R58 ;  /* 0x0000000110047824 */ /* 0x040fe200078e0a3a */
[----:B------:R-:W-:Y:S01]  /*3340*/  IABS R5, R3 ;  /* 0x0000000300057213 */ /* 0x000fe20000000000 */
[C---:B------:R-:W-:Y:S01]  /*3350*/  IMAD.IADD R6, R16.reuse, 0x1, -R57 ;  /* 0x0000000110067824 */ /* 0x040fe200078e0a39 */
[----:B------:R-:W-:Y:S01]  /*3360*/  IABS R3, R2 ;  /* 0x0000000200037213 */ /* 0x000fe20000000000 */
[----:B------:R-:W-:Y:S01]  /*3370*/  IMAD.IADD R7, R16, 0x1, -R56 ;  /* 0x0000000110077824 */ /* 0x000fe200078e0a38 */
[----:B------:R-:W-:Y:S01]  /*3380*/  IABS R2, R4 ;  /* 0x0000000400027213 */ /* 0x000fe20000000000 */
[----:B------:R-:W-:Y:S01]  /*3390*/  HMMA.16816.F32.BF16 R156, R68, R30, R156 ;  /* 0x0000001e449c723c */ /* 0x000fe2000004189c */
        /* <DEDUP_REMOVED lines=9> */
[----:B------:R-:W-:Y:S01]  /*3430*/  IMAD.IADD R7, R12, 0x1, -R9 ;  /* 0x000000010c077824 */ /* 0x000fe200078e0a09 */
[----:B------:R-:W-:Y:S01]  /*3440*/  I2FP.F32.S32 R3, R3 ;  /* 0x0000000300037245 */ /* 0x000fe20000201400 */
[-C--:B------:R-:W-:Y:S01]  /*3450*/  FFMA.FTZ R107, R4, -R133.reuse, R192 ;  /* 0x80000085046b7223 */ /* 0x080fe200000100c0 */
[----:B------:R-:W-:Y:S01]  /*3460*/  I2FP.F32.S32 R2, R2 ;  /* 0x0000000200027245 */ /* 0x000fe20000201400 */
[-C--:B------:R-:W-:Y:S01]  /*3470*/  FFMA.FTZ R109, R5, -R133.reuse, R197 ;  /* 0x80000085056d7223 */ /* 0x080fe200000100c5 */
[----:B------:R-:W-:Y:S01]  /*3480*/  I2FP.F32.S32 R6, R6 ;  /* 0x0000000600067245 */ /* 0x000fe20000201400 */
[----:B------:R-:W-:Y:S01]  /*3490*/  FFMA.FTZ R105, R3, -R133, R193 ;  /* 0x8000008503697223 */ /* 0x000fe200000100c1 */
[----:B------:R-:W-:-:S02]  /*34a0*/  IMAD.IADD R3, R13, 0x1, -R10 ;  /* 0x000000010d037824 */ /* 0x000fc400078e0a0a */
[-C--:B------:R-:W-:Y:S01]  /*34b0*/  FFMA.FTZ R104, R2, -R133.reuse, R228 ;  /* 0x8000008502687223 */ /* 0x080fe200000100e4 */
[----:B------:R-:W-:Y:S02]  /*34c0*/  IMAD.IADD R2, R12, 0x1, -R10 ;  /* 0x000000010c027824 */ /* 0x000fe400078e0a0a */
[----:B------:R-:W-:Y:S01]  /*34d0*/  FFMA.FTZ R110, R6, -R133, R196 ;  /* 0x80000085066e7223 */ /* 0x000fe200000100c4 */
[----:B------:R-:W-:Y:S01]  /*34e0*/  IMAD.IADD R4, R11, 0x1, -R10 ;  /* 0x000000010b047824 */ /* 0x000fe200078e0a0a */
[----:B------:R-:W-:Y:S01]  /*34f0*/  IABS R6, R3 ;  /* 0x0000000300067213 */ /* 0x000fe20000000000 */
[----:B------:R-:W-:Y:S01]  /*3500*/  IMAD.IADD R5, R13, 0x1, -R9 ;  /* 0x000000010d057824 */ /* 0x000fe200078e0a09 */
[----:B------:R-:W-:Y:S01]  /*3510*/  IABS R3, R2 ;  /* 0x0000000200037213 */ /* 0x000fe20000000000 */
[----:B------:R-:W-:Y:S01]  /*3520*/  HMMA.16816.F32.BF16 R232, R68, R172, R92 ;  /* 0x000000ac44e8723c */ /* 0x000fe2000004185c */
[----:B------:R-:W-:Y:S01]  /*3530*/  IABS R2, R4 ;  /* 0x0000000400027213 */ /* 0x000fe20000000000 */
[----:B------:R-:W-:Y:S01]  /*3540*/  IMAD.MOV.U32 R60, RZ, RZ, R251 ;  /* 0x000000ffff3c7224 */ /* 0x000fe200078e00fb */
[----:B------:R-:W-:-:S02]  /*3550*/  IABS R4, R5 ;  /* 0x0000000500047213 */ /* 0x000fc40000000000 */
[----:B------:R-:W-:Y:S01]  /*3560*/  IABS R5, R7 ;  /* 0x0000000700057213 */ /* 0x000fe20000000000 */
[----:B------:R-:W-:Y:S01]  /*3570*/  IMAD.MOV.U32 R7, RZ, RZ, R6 ;  /* 0x000000ffff077224 */ /* 0x000fe200078e0006 */
[----:B------:R-:W-:Y:S01]  /*3580*/  FSEL R93, R27, -INF , !P1 ;  /* 0xff8000001b5d7808 */ /* 0x000fe20004800000 */
[----:B------:R-:W-:Y:S01]  /*3590*/  IMAD.MOV.U32 R6, RZ, RZ, R3 ;  /* 0x000000ffff067224 */ /* 0x000fe200078e0003 */
[----:B------:R-:W-:Y:S01]  /*35a0*/  MOV R3, R4 ;  /* 0x0000000400037202 */ /* 0x000fe20000000f00 */
[----:B------:R-:W-:Y:S01]  /*35b0*/  IMAD.MOV.U32 R4, RZ, RZ, R5 ;  /* 0x000000ffff047224 */ /* 0x000fe200078e0005 */
[----:B------:R-:W-:Y:S02]  /*35c0*/  I2FP.F32.S32 R5, R2 ;  /* 0x0000000200057245 */ /* 0x000fe40000201400 */
[----:B------:R-:W-:Y:S02]  /*35d0*/  I2FP.F32.S32 R3, R3 ;  /* 0x0000000300037245 */ /* 0x000fe40000201400 */
        /* <DEDUP_REMOVED lines=9> */
[-C--:B------:R-:W-:Y:S01]  /*3670*/  FFMA.FTZ R21, R7, -R133.reuse, R166 ;  /* 0x8000008507157223 */ /* 0x080fe200000100a6 */
[----:B------:R-:W-:Y:S02]  /*3680*/  IMAD.IADD R6, R11, 0x1, -R15 ;  /* 0x000000010b067824 */ /* 0x000fe400078e0a0f */
[----:B------:R-:W-:Y:S01]  /*3690*/  FFMA.FTZ R14, R5, -R133, R162 ;  /* 0x80000085050e7223 */ /* 0x000fe200000100a2 */
[----:B------:R-:W-:Y:S01]  /*36a0*/  IMAD.IADD R7, R13, 0x1, -R17 ;  /* 0x000000010d077824 */ /* 0x000fe200078e0a11 */
[----:B------:R-:W-:Y:S02]  /*36b0*/  IABS R5, R2 ;  /* 0x0000000200057213 */ /* 0x000fe40000000000 */
[----:B------:R-:W-:-:S02]  /*36c0*/  IABS R3, R3 ;  /* 0x0000000300037213 */ /* 0x000fc40000000000 */
        /* <DEDUP_REMOVED lines=17> */
[-C--:B------:R-:W-:Y:S01]  /*37e0*/  FFMA.FTZ R19, R6, -R133.reuse, R154 ;  /* 0x8000008506137223 */ /* 0x080fe2000001009a */
[----:B------:R-:W-:Y:S01]  /*37f0*/  I2FP.F32.S32 R2, R2 ;  /* 0x0000000200027245 */ /* 0x000fe20000201400 */
[----:B------:R-:W-:Y:S01]  /*3800*/  FFMA.FTZ R15, R5, -R133, R156 ;  /* 0x80000085050f7223 */ /* 0x000fe2000001009c */
[----:B------:R-:W-:-:S02]  /*3810*/  IMAD.IADD R5, R12, 0x1, -R22 ;  /* 0x000000010c057824 */ /* 0x000fc400078e0a16 */
[-C--:B------:R-:W-:Y:S01]  /*3820*/  FFMA.FTZ R26, R3, -R133.reuse, R155 ;  /* 0x80000085031a7223 */ /* 0x080fe2000001009b */
[--C-:B------:R-:W-:Y:S02]  /*3830*/  IMAD.IADD R3, R12, 0x1, -R17.reuse ;  /* 0x000000010c037824 */ /* 0x100fe400078e0a11 */
[----:B------:R-:W-:Y:S01]  /*3840*/  FFMA.FTZ R9, R2, -R133, R158 ;  /* 0x8000008502097223 */ /* 0x000fe2000001009e */
[----:B------:R-:W-:Y:S01]  /*3850*/  IMAD.IADD R2, R11, 0x1, -R17 ;  /* 0x000000010b027824 */ /* 0x000fe200078e0a11 */
[----:B------:R-:W-:Y:S01]  /*3860*/  FSEL R108, R20, -INF , !P0 ;  /* 0xff800000146c7808 */ /* 0x000fe20004000000 */
[----:B------:R-:W-:Y:S01]  /*3870*/  IMAD.IADD R4, R13, 0x1, -R22 ;  /* 0x000000010d047824 */ /* 0x000fe200078e0a16 */
[----:B------:R-:W-:Y:S02]  /*3880*/  IABS R6, R3 ;  /* 0x0000000300067213 */ /* 0x000fe40000000000 */
[----:B------:R-:W-:Y:S02]  /*3890*/  IABS R2, R2 ;  /* 0x0000000200027213 */ /* 0x000fe40000000000 */
[----:B------:R-:W-:-:S02]  /*38a0*/  IABS R3, R5 ;  /* 0x0000000500037213 */ /* 0x000fc40000000000 */
[----:B------:R-:W-:Y:S01]  /*38b0*/  IABS R5, R7 ;  /* 0x0000000700057213 */ /* 0x000fe20000000000 */
[----:B------:R-:W-:Y:S01]  /*38c0*/  IMAD.MOV.U32 R7, RZ, RZ, R6 ;  /* 0x000000ffff077224 */ /* 0x000fe200078e0006 */
[----:B------:R-:W-:Y:S01]  /*38d0*/  I2FP.F32.S32 R3, R3 ;  /* 0x0000000300037245 */ /* 0x000fe20000201400 */
[----:B------:R-:W-:Y:S01]  /*38e0*/  IMAD.MOV.U32 R6, RZ, RZ, R2 ;  /* 0x000000ffff067224 */ /* 0x000fe200078e0002 */
[----:B------:R-:W-:Y:S01]  /*38f0*/  IABS R4, R4 ;  /* 0x0000000400047213 */ /* 0x000fe20000000000 */
[----:B------:R-:W-:Y:S01]  /*3900*/  IMAD.MOV.U32 R2, RZ, RZ, R5 ;  /* 0x000000ffff027224 */ /* 0x000fe200078e0005 */
[----:B------:R-:W-:Y:S01]  /*3910*/  I2FP.F32.S32 R7, R7 ;  /* 0x0000000700077245 */ /* 0x000fe20000201400 */
[-C--:B------:R-:W-:Y:S01]  /*3920*/  FFMA.FTZ R32, R3, -R133.reuse, R144 ;  /* 0x8000008503207223 */ /* 0x080fe20000010090 */
        /* <DEDUP_REMOVED lines=9> */
[----:B------:R-:W-:Y:S01]  /*39c0*/  FFMA.FTZ R17, R6, -R133, R159 ;  /* 0x8000008506117223 */ /* 0x000fe2000001009f */
        /* <DEDUP_REMOVED lines=27> */
[----:B------:R-:W-:Y:S01]  /*3b80*/  IABS R2, R4 ;  /* 0x0000000400027213 */ /* 0x000fe20000000000 */
[----:B------:R-:W-:Y:S01]  /*3b90*/  IMAD.MOV.U32 R76, RZ, RZ, R132 ;  /* 0x000000ffff4c7224 */ /* 0x000fe200078e0084 */
[----:B------:R-:W-:-:S02]  /*3ba0*/  IABS R4, R6 ;  /* 0x0000000600047213 */ /* 0x000fc40000000000 */
        /* <DEDUP_REMOVED lines=8> */
[----:B------:R-:W-:Y:S02]  /*3c30*/  I2FP.F32.S32 R6, R5 ;  /* 0x0000000500067245 */ /* 0x000fe40000201400 */
[----:B------:R-:W-:Y:S01]  /*3c40*/  I2FP.F32.S32 R5, R3 ;  /* 0x0000000300057245 */ /* 0x000fe20000201400 */
[-C--:B------:R-:W-:Y:S01]  /*3c50*/  FFMA.FTZ R28, R7, -R133.reuse, R78 ;  /* 0x80000085071c7223 */ /* 0x080fe2000001004e */
[----:B------:R-:W-:Y:S01]  /*3c60*/  I2FP.F32.S32 R3, R4 ;  /* 0x0000000400037245 */ /* 0x000fe20000201400 */
[--C-:B------:R-:W-:Y:S01]  /*3c70*/  IMAD.IADD R7, R11, 0x1, -R36.reuse ;  /* 0x000000010b077824 */ /* 0x100fe200078e0a24 */
        /* <DEDUP_REMOVED lines=26> */
[----:B------:R-:W-:Y:S01]  /*3e20*/  IMAD.IADD R3, R13, 0x1, -R39 ;  /* 0x000000010d037824 */ /* 0x000fe200078e0a27 */
[----:B------:R-:W-:Y:S01]  /*3e30*/  FSEL R135, R30, -INF , !P0 ;  /* 0xff8000001e877808 */ /* 0x000fe20004000000 */
        /* <DEDUP_REMOVED lines=20> */
[----:B------:R-:W-:Y:S02]  /*3f80*/  I2FP.F32.S32 R5, R2 ;  /* 0x0000000200057245 */ /* 0x000fe40000201400 */
[----:B------:R-:W-:-:S02]  /*3f90*/  I2FP.F32.S32 R3, R3 ;  /* 0x0000000300037245 */ /* 0x000fc40000201400 */
[----:B------:R-:W-:Y:S01]  /*3fa0*/  I2FP.F32.S32 R2, R4 ;  /* 0x0000000400027245 */ /* 0x000fe20000201400 */
[----:B------:R-:W-:Y:S01]  /*3fb0*/  IMAD.IADD R4, R12, 0x1, -R51 ;  /* 0x000000010c047824 */ /* 0x000fe200078e0a33 */
[----:B------:R-:W-:Y:S02]  /*3fc0*/  I2FP.F32.S32 R6, R6 ;  /* 0x0000000600067245 */ /* 0x000fe40000201400 */
[----:B------:R-:W-:Y:S01]  /*3fd0*/  ISETP.GE.AND P0, PT, R39, R88, PT ;  /* 0x000000582700720c */ /* 0x000fe20003f06270 */
[-C--:B------:R-:W-:Y:S01]  /*3fe0*/  FFMA.FTZ R36, R2, -R133.reuse, R81 ;  /* 0x8000008502247223 */ /* 0x080fe20000010051 */
[-C--:B------:R-:W-:Y:S01]  /*3ff0*/  FFMA.FTZ R39, R3, -R133.reuse, R103 ;  /* 0x8000008503277223 */ /* 0x080fe20000010067 */
[----:B------:R-:W-:Y:S01]  /*4000*/  IMAD.IADD R2, R11, 0x1, -R41 ;  /* 0x000000010b027824 */ /* 0x000fe200078e0a29 */
        /* <DEDUP_REMOVED lines=21> */
[----:B------:R-:W-:-:S02]  /*4160*/  MOV R4, R6 ;  /* 0x0000000600047202 */ /* 0x000fc40000000f00 */
[----:B------:R-:W-:Y:S02]  /*4170*/  I2FP.F32.S32 R6, R5 ;  /* 0x0000000500067245 */ /* 0x000fe40000201400 */
[----:B------:R-:W-:Y:S02]  /*4180*/  I2FP.F32.S32 R5, R3 ;  /* 0x0000000300057245 */ /* 0x000fe40000201400 */
[----:B------:R-:W-:Y:S01]  /*4190*/  I2FP.F32.S32 R3, R4 ;  /* 0x0000000400037245 */ /* 0x000fe20000201400 */
[-C--:B------:R-:W-:Y:S01]  /*41a0*/  FFMA.FTZ R18, R6, -R133.reuse, R186 ;  /* 0x8000008506127223 */ /* 0x080fe200000100ba */
[----:B------:R-:W-:Y:S01]  /*41b0*/  I2FP.F32.S32 R2, R2 ;  /* 0x0000000200027245 */ /* 0x000fe20000201400 */
[----:B------:R-:W-:Y:S01]  /*41c0*/  FFMA.FTZ R14, R5, -R133, R128 ;  /* 0x80000085050e7223 */ /* 0x000fe20000010080 */
[----:B------:R-:W-:Y:S01]  /*41d0*/  I2FP.F32.S32 R7, R7 ;  /* 0x0000000700077245 */ /* 0x000fe20000201400 */
[--C-:B------:R-:W-:Y:S01]  /*41e0*/  IMAD.IADD R5, R12, 0x1, -R43.reuse ;  /* 0x000000010c057824 */ /* 0x100fe200078e0a2b */
[----:B------:R-:W-:Y:S01]  /*41f0*/  FSEL R123, R55, -INF , !P3 ;  /* 0xff800000377b7808 */ /* 0x000fe20005800000 */
[----:B------:R-:W-:Y:S01]  /*4200*/  IMAD.IADD R4, R13, 0x1, -R43 ;  /* 0x000000010d047824 */ /* 0x000fe200078e0a2b */
[----:B------:R-:W-:Y:S01]  /*4210*/  FSEL R55, R25, -INF , !P3 ;  /* 0xff80000019377808 */ /* 0x000fe20005800000 */
[-C--:B------:R-:W-:Y:S01]  /*4220*/  FFMA.FTZ R25, R3, -R133.reuse, R187 ;  /* 0x8000008503197223 */ /* 0x080fe200000100bb */
[----:B------:R-:W-:Y:S01]  /*4230*/  FSEL R82, R8, -INF , !P3 ;  /* 0xff80000008527808 */ /* 0x000fe20005800000 */
[----:B------:R-:W-:Y:S01]  /*4240*/  FFMA.FTZ R8, R2, -R133, R130 ;  /* 0x8000008502087223 */ /* 0x000fe20000010082 */
[----:B------:R-:W-:-:S02]  /*4250*/  IMAD.IADD R3, R12, 0x1, -R53 ;  /* 0x000000010c037824 */ /* 0x000fc400078e0a35 */
[----:B------:R-:W-:Y:S01]  /*4260*/  FFMA.FTZ R19, R7, -R133, R83 ;  /* 0x8000008507137223 */ /* 0x000fe20000010053 */
[C---:B------:R-:W-:Y:S01]  /*4270*/  IMAD.IADD R2, R11.reuse, 0x1, -R53 ;  /* 0x000000010b027824 */ /* 0x040fe200078e0a35 */
[----:B------:R-:W-:Y:S01]  /*4280*/  IABS R4, R4 ;  /* 0x0000000400047213 */ /* 0x000fe20000000000 */
        /* <DEDUP_REMOVED lines=8> */
[----:B------:R-:W-:Y:S01]  /*4310*/  FSEL R136, R29, -INF , !P3 ;  /* 0xff8000001d887808 */ /* 0x000fe20005800000 */
[----:B------:R-:W-:Y:S01]  /*4320*/  IMAD.MOV.U32 R2, RZ, RZ, R5 ;  /* 0x000000ffff027224 */ /* 0x000fe200078e0005 */
[----:B------:R-:W-:Y:S01]  /*4330*/  ISETP.GE.AND P3, PT, R45, R88, PT ;  /* 0x000000582d00720c */ /* 0x000fe20003f66270 */
[----:B------:R-:W-:Y:S01]  /*4340*/  IMAD.IADD R5, R13, 0x1, -R46 ;  /* 0x000000010d057824 */ /* 0x000fe200078e0a2e */
[----:B------:R-:W-:-:S02]  /*4350*/  I2FP.F32.S32 R4, R4 ;  /* 0x0000000400047245 */ /* 0x000fc40000201400 */
[----:B------:R-:W-:Y:S02]  /*4360*/  I2FP.F32.S32 R2, R2 ;  /* 0x0000000200027245 */ /* 0x000fe40000201400 */
[----:B------:R-:W-:Y:S02]  /*4370*/  FSEL R117, R54, -INF , !P4 ;  /* 0xff80000036757808 */ /* 0x000fe40006000000 */
[----:B------:R-:W-:Y:S01]  /*4380*/  FSEL R120, R27, -INF , !P5 ;  /* 0xff8000001b787808 */ /* 0x000fe20006800000 */
[----:B------:R-:W-:Y:S01]  /*4390*/  FFMA.FTZ R27, R3, -R133, R96 ;  /* 0x80000085031b7223 */ /* 0x000fe20000010060 */
[----:B------:R-:W-:Y:S01]  /*43a0*/  I2FP.F32.S32 R7, R7 ;  /* 0x0000000700077245 */ /* 0x000fe20000201400 */
[----:B------:R-:W-:Y:S01]  /*43b0*/  IMAD.IADD R3, R13, 0x1, -R44 ;  /* 0x000000010d037824 */ /* 0x000fe200078e0a2c */
[----:B------:R-:W-:Y:S01]  /*43c0*/  FSEL R54, R24, -INF , !P5 ;  /* 0xff80000018367808 */ /* 0x000fe20006800000 */
[-C--:B------:R-:W-:Y:S01]  /*43d0*/  FFMA.FTZ R24, R2, -R133.reuse, R98 ;  /* 0x8000008502187223 */ /* 0x080fe20000010062 */
[----:B------:R-:W-:Y:S01]  /*43e0*/  I2FP.F32.S32 R6, R6 ;  /* 0x0000000600067245 */ /* 0x000fe20000201400 */
[----:B------:R-:W-:Y:S01]  /*43f0*/  IMAD.IADD R2, R12, 0x1, -R44 ;  /* 0x000000010c027824 */ /* 0x000fe200078e0a2c */
[----:B------:R-:W-:Y:S01]  /*4400*/  FSEL R75, R28, -INF , !P3 ;  /* 0xff8000001c4b7808 */ /* 0x000fe20005800000 */
[----:B------:R-:W-:Y:S01]  /*4410*/  FFMA.FTZ R28, R4, -R133, R114 ;  /* 0x80000085041c7223 */ /* 0x000fe20000010072 */
[----:B------:R-:W-:Y:S01]  /*4420*/  FSEL R80, R21, -INF , !P5 ;  /* 0xff80000015507808 */ /* 0x000fe20006800000 */
[----:B------:R-:W-:-:S02]  /*4430*/  IMAD.IADD R4, R11, 0x1, -R44 ;  /* 0x000000010b047824 */ /* 0x000fc400078e0a2c */
[-C--:B------:R-:W-:Y:S01]  /*4440*/  FFMA.FTZ R21, R7, -R133.reuse, R129 ;  /* 0x8000008507157223 */ /* 0x080fe20000010081 */
        /* <DEDUP_REMOVED lines=31> */
[----:B------:R-:W-:Y:S01]  /*4640*/  VIADD R212, R209, 0x1400 ;  /* 0x00001400d1d47836 */ /* 0x000fe20000000000 */
        /* <DEDUP_REMOVED lines=16> */
[----:B------:R-:W-:Y:S02]  /*4750*/  I2FP.F32.S32 R2, R2 ;  /* 0x0000000200027245 */ /* 0x000fe40000201400 */
[----:B------:R-:W-:Y:S01]  /*4760*/  ISETP.GE.AND P6, PT, R43, R88, PT ;  /* 0x000000582b00720c */ /* 0x000fe20003fc6270 */
[-C--:B------:R-:W-:Y:S01]  /*4770*/  FFMA.FTZ R43, R3, -R133.reuse, R126 ;  /* 0x80000085032b7223 */ /* 0x080fe2000001007e */
[----:B------:R-:W-:Y:S01]  /*4780*/  FSEL R98, R17, -INF , !P0 ;  /* 0xff80000011627808 */ /* 0x000fe20004000000 */
[-C--:B------:R-:W-:Y:S01]  /*4790*/  FFMA.FTZ R17, R5, -R133.reuse, R213 ;  /* 0x8000008505117223 */ /* 0x080fe200000100d5 */
[----:B------:R-:W-:Y:S01]  /*47a0*/  FSEL R114, R9, -INF , !P0 ;  /* 0xff80000009727808 */ /* 0x000fe20004000000 */
[----:B------:R-:W-:Y:S01]  /*47b0*/  FFMA.FTZ R9, R2, -R133, R215 ;  /* 0x8000008502097223 */ /* 0x000fe200000100d7 */
[----:B------:R-:W-:Y:S01]  /*47c0*/  FSEL R52, R35, -INF , !P3 ;  /* 0xff80000023347808 */ /* 0x000fe20005800000 */
[----:B------:R-:W-:-:S02]  /*47d0*/  IMAD.IADD R3, R12, 0x1, -R48 ;  /* 0x000000010c037824 */ /* 0x000fc400078e0a30 */
[-C--:B------:R-:W-:Y:S01]  /*47e0*/  FFMA.FTZ R35, R7, -R133.reuse, R214 ;  /* 0x8000008507237223 */ /* 0x080fe200000100d6 */
[C---:B------:R-:W-:Y:S01]  /*47f0*/  IMAD.IADD R2, R11.reuse, 0x1, -R48 ;  /* 0x000000010b027824 */ /* 0x040fe200078e0a30 */
[----:B------:R-:W-:Y:S01]  /*4800*/  FSEL R99, R34, -INF , !P1 ;  /* 0xff80000022637808 */ /* 0x000fe20004800000 */
[----:B------:R-:W-:Y:S02]  /*4810*/  IMAD.IADD R5, R12, 0x1, -R49 ;  /* 0x000000010c057824 */ /* 0x000fe400078e0a31 */
[----:B------:R-:W-:Y:S01]  /*4820*/  FFMA.FTZ R34, R6, -R133, R191 ;  /* 0x8000008506227223 */ /* 0x000fe200000100bf */
[----:B------:R-:W-:Y:S01]  /*4830*/  IMAD.IADD R7, R11, 0x1, -R49 ;  /* 0x000000010b077824 */ /* 0x000fe200078e0a31 */
[----:B------:R-:W-:Y:S01]  /*4840*/  IABS R6, R3 ;  /* 0x0000000300067213 */ /* 0x000fe20000000000 */
[C---:B------:R-:W-:Y:S01]  /*4850*/  VIADD R215, R209.reuse, 0x800 ;  /* 0x00000800d1d77836 */ /* 0x040fe20000000000 */
[----:B------:R-:W-:Y:S01]  /*4860*/  IABS R2, R2 ;  /* 0x0000000200027213 */ /* 0x000fe20000000000 */
[C---:B------:R-:W-:Y:S01]  /*4870*/  VIADD R214, R209.reuse, 0xc00 ;  /* 0x00000c00d1d67836 */ /* 0x040fe20000000000 */
[----:B------:R-:W-:Y:S01]  /*4880*/  IABS R3, R5 ;  /* 0x0000000500037213 */ /* 0x000fe20000000000 */
[----:B------:R-:W-:Y:S01]  /*4890*/  VIADD R213, R209, 0x1000 ;  /* 0x00001000d1d57836 */ /* 0x000fe20000000000 */
[----:B------:R-:W-:Y:S01]  /*48a0*/  IABS R5, R7 ;  /* 0x0000000700057213 */ /* 0x000fe20000000000 */
[----:B------:R-:W-:Y:S01]  /*48b0*/  IMAD.MOV.U32 R7, RZ, RZ, R6 ;  /* 0x000000ffff077224 */ /* 0x000fe200078e0006 */
[----:B------:R-:W-:Y:S01]  /*48c0*/  IADD3 R4, -R49, R13, RZ ;  /* 0x0000000d31047210 */ /* 0x000fe20007ffe1ff */
[----:B------:R-:W-:Y:S01]  /*48d0*/  IMAD.MOV.U32 R6, RZ, RZ, R2 ;  /* 0x000000ffff067224 */ /* 0x000fe200078e0002 */
[----:B------:R-:W-:Y:S01]  /*48e0*/  I2FP.F32.S32 R3, R3 ;  /* 0x0000000300037245 */ /* 0x000fe20000201400 */
[----:B------:R-:W-:Y:S01]  /*48f0*/  IMAD.MOV.U32 R2, RZ, RZ, R5 ;  /* 0x000000ffff027224 */ /* 0x000fe200078e0005 */
[----:B------:R-:W-:Y:S01]  /*4900*/  IABS R4, R4 ;  /* 0x0000000400047213 */ /* 0x000fe20000000000 */
[----:B------:R-:W-:Y:S01]  /*4910*/  IMAD.IADD R5, R13, 0x1, -R59 ;  /* 0x000000010d057824 */ /* 0x000fe200078e0a3b */
[----:B------:R-:W-:Y:S01]  /*4920*/  FSEL R158, R37, -INF , !P2 ;  /* 0xff800000259e7808 */ /* 0x000fe20005000000 */
[----:B------:R-:W-:Y:S01]  /*4930*/  FFMA.FTZ R37, R3, -R133, R201 ;  /* 0x8000008503257223 */ /* 0x000fe200000100c9 */
[----:B------:R-:W-:Y:S01]  /*4940*/  I2FP.F32.S32 R2, R2 ;  /* 0x0000000200027245 */ /* 0x000fe20000201400 */
[----:B------:R-:W-:Y:S01]  /*4950*/  IMAD.IADD R3, R13, 0x1, -R50 ;  /* 0x000000010d037824 */ /* 0x000fe200078e0a32 */
[----:B------:R-:W-:-:S02]  /*4960*/  I2FP.F32.S32 R4, R4 ;  /* 0x0000000400047245 */ /* 0x000fc40000201400 */
[----:B------:R-:W-:Y:S02]  /*4970*/  I2FP.F32.S32 R7, R7 ;  /* 0x0000000700077245 */ /* 0x000fe40000201400 */
[----:B------:R-:W-:Y:S01]  /*4980*/  FSEL R96, R36, -INF , !P4 ;  /* 0xff80000024607808 */ /* 0x000fe20006000000 */
[-C--:B------:R-:W-:Y:S01]  /*4990*/  FFMA.FTZ R36, R2, -R133.reuse, R203 ;  /* 0x8000008502247223 */ /* 0x080fe200000100cb */
[----:B------:R-:W-:Y:S01]  /*49a0*/  I2FP.F32.S32 R6, R6 ;  /* 0x0000000600067245 */ /* 0x000fe20000201400 */
[--C-:B------:R-:W-:Y:S01]  /*49b0*/  IMAD.IADD R2, R12, 0x1, -R50.reuse ;  /* 0x000000010c027824 */ /* 0x100fe200078e0a32 */
[----:B------:R-:W-:Y:S01]  /*49c0*/  FSEL R119, R38, -INF , !P3 ;  /* 0xff80000026777808 */ /* 0x000fe20005800000 */
[-C--:B------:R-:W-:Y:S01]  /*49d0*/  FFMA.FTZ R38, R4, -R133.reuse, R127 ;  /* 0x8000008504267223 */ /* 0x080fe2000001007f */
        /* <DEDUP_REMOVED lines=20> */
[-C--:B------:R-:W-:Y:S01]  /*4b20*/  FFMA.FTZ R33, R7, -R133.reuse, R198 ;  /* 0x8000008507217223 */ /* 0x080fe200000100c6 */
[----:B------:R-:W-:Y:S01]  /*4b30*/  I2FP.F32.S32 R2, R4 ;  /* 0x0000000400027245 */ /* 0x000fe20000201400 */
[--C-:B------:R-:W-:Y:S01]  /*4b40*/  IMAD.IADD R4, R12, 0x1, -R58.reuse ;  /* 0x000000010c047824 */ /* 0x100fe200078e0a3a */
[----:B------:R-:W-:Y:S01]  /*4b50*/  I2FP.F32.S32 R6, R6 ;  /* 0x0000000600067245 */ /* 0x000fe20000201400 */
[-C--:B------:R-:W-:Y:S01]  /*4b60*/  FFMA.FTZ R30, R3, -R133.reuse, R199 ;  /* 0x80000085031e7223 */ /* 0x080fe200000100c7 */
[----:B------:R-:W-:Y:S02]  /*4b70*/  IMAD.IADD R3, R13, 0x1, -R58 ;  /* 0x000000010d037824 */ /* 0x000fe400078e0a3a */
[-C--:B------:R-:W-:Y:S01]  /*4b80*/  FFMA.FTZ R29, R2, -R133.reuse, R225 ;  /* 0x80000085021d7223 */ /* 0x080fe200000100e1 */
[C---:B------:R-:W-:Y:S02]  /*4b90*/  IMAD.IADD R2, R11.reuse, 0x1, -R59 ;  /* 0x000000010b027824 */ /* 0x040fe400078e0a3b */
        /* <DEDUP_REMOVED lines=21> */
[----:B------:R-:W-:Y:S01]  /*4cf0*/  IMAD.IADD R4, R13, 0x1, -R56 ;  /* 0x000000010d047824 */ /* 0x000fe200078e0a38 */
[----:B------:R-:W-:Y:S02]  /*4d00*/  I2FP.F32.S32 R2, R2 ;  /* 0x0000000200027245 */ /* 0x000fe40000201400 */
[----:B------:R-:W-:Y:S01]  /*4d10*/  FSEL R145, R26, -INF , !P0 ;  /* 0xff8000001a917808 */ /* 0x000fe20004000000 */
[-C--:B------:R-:W-:Y:S01]  /*4d20*/  FFMA.FTZ R24, R3, -R133.reuse, R195 ;  /* 0x8000008503187223 */ /* 0x080fe200000100c3 */
[----:B------:R-:W-:Y:S01]  /*4d30*/  IMAD.IADD R3, R12, 0x1, -R57 ;  /* 0x000000010c037824 */ /* 0x000fe200078e0a39 */
[----:B------:R-:W-:Y:S01]  /*4d40*/  FSEL R160, R25, -INF , !P4 ;  /* 0xff80000019a07808 */ /* 0x000fe20006000000 */
[-C--:B------:R-:W-:Y:S01]  /*4d50*/  FFMA.FTZ R26, R5, -R133.reuse, R216 ;  /* 0x80000085051a7223 */ /* 0x080fe200000100d8 */
[----:B------:R-:W-:Y:S01]  /*4d60*/  FSEL R152, R28, -INF , !P6 ;  /* 0xff8000001c987808 */ /* 0x000fe20007000000 */
[-C--:B------:R-:W-:Y:S01]  /*4d70*/  FFMA.FTZ R25, R2, -R133.reuse, R218 ;  /* 0x8000008502197223 */ /* 0x080fe200000100da */
[----:B------:R-:W-:Y:S01]  /*4d80*/  FSEL R127, R27, -INF , !P6 ;  /* 0xff8000001b7f7808 */ /* 0x000fe20007000000 */
[----:B------:R-:W-:Y:S01]  /*4d90*/  FFMA.FTZ R28, R7, -R133, R227 ;  /* 0x80000085071c7223 */ /* 0x000fe200000100e3 */
[----:B------:R-:W-:-:S02]  /*4da0*/  IMAD.IADD R2, R11, 0x1, -R57 ;  /* 0x000000010b027824 */ /* 0x000fc400078e0a39 */
[----:B------:R-:W-:Y:S01]  /*4db0*/  FFMA.FTZ R27, R6, -R133, R194 ;  /* 0x80000085061b7223 */ /* 0x000fe200000100c2 */
[--C-:B------:R-:W-:Y:S01]  /*4dc0*/  IMAD.IADD R5, R12, 0x1, -R56.reuse ;  /* 0x000000010c057824 */ /* 0x100fe200078e0a38 */
[----:B------:R-:W-:Y:S01]  /*4dd0*/  IABS R6, R3 ;  /* 0x0000000300067213 */ /* 0x000fe20000000000 */
[----:B------:R-:W-:Y:S01]  /*4de0*/  IMAD.IADD R7, R11, 0x1, -R56 ;  /* 0x000000010b077824 */ /* 0x000fe200078e0a38 */
[----:B------:R-:W-:Y:S01]  /*4df0*/  IABS R2, R2 ;  /* 0x0000000200027213 */ /* 0x000fe20000000000 */
[----:B------:R-:W-:Y:S01]  /*4e00*/  VIADD R216, R209, 0x400 ;  /* 0x00000400d1d87836 */ /* 0x000fe20000000000 */
[----:B------:R-:W-:Y:S02]  /*4e10*/  IABS R3, R5 ;  /* 0x0000000500037213 */ /* 0x000fe40000000000 */
[----:B------:R-:W-:Y:S01]  /*4e20*/  IABS R5, R7 ;  /* 0x0000000700057213 */ /* 0x000fe20000000000 */
[----:B------:R-:W-:Y:S01]  /*4e30*/  IMAD.MOV.U32 R7, RZ, RZ, R6 ;  /* 0x000000ffff077224 */ /* 0x000fe200078e0006 */
[----:B------:R-:W-:Y:S01]  /*4e40*/  FSEL R143, R64, -INF , !P0 ;  /* 0xff800000408f7808 */ /* 0x000fe20004000000 */
[----:B------:R-:W-:Y:S01]  /*4e50*/  IMAD.MOV.U32 R6, RZ, RZ, R2 ;  /* 0x000000ffff067224 */ /* 0x000fe200078e0002 */
[----:B------:R-:W-:Y:S01]  /*4e60*/  FSEL R103, R61, -INF , !P5 ;  /* 0xff8000003d677808 */ /* 0x000fe20006800000 */
[----:B------:R-:W-:Y:S01]  /*4e70*/  IMAD.MOV.U32 R2, RZ, RZ, R5 ;  /* 0x000000ffff027224 */ /* 0x000fe200078e0005 */
[-C--:B------:R-:W-:Y:S01]  /*4e80*/  ISETP.GE.AND P0, PT, R51, R88.reuse, PT ;  /* 0x000000583300720c */ /* 0x080fe20003f06270 */
[----:B------:R-:W-:Y:S01]  /*4e90*/  VIADD R5, R10, 0x70 ;  /* 0x000000700a057836 */ /* 0x000fe20000000000 */
[----:B------:R-:W-:Y:S01]  /*4ea0*/  ISETP.GE.AND P5, PT, R44, R88, PT ;  /* 0x000000582c00720c */ /* 0x000fe20003fa6270 */
[----:B------:R-:W-:Y:S01]  /*4eb0*/  IMAD.MOV.U32 R61, RZ, RZ, R250 ;  /* 0x000000ffff3d7224 */ /* 0x000fe200078e00fa */
[----:B------:R-:W-:-:S02]  /*4ec0*/  IABS R4, R4 ;  /* 0x0000000400047213 */ /* 0x000fc40000000000 */
[----:B------:R-:W-:Y:S02]  /*4ed0*/  I2FP.F32.S32 R7, R7 ;  /* 0x0000000700077245 */ /* 0x000fe40000201400 */
[----:B------:R-:W-:Y:S01]  /*4ee0*/  FSEL R102, R62, -INF , !P3 ;  /* 0xff8000003e667808 */ /* 0x000fe20005800000 */
[----:B------:R-:W-:Y:S01]  /*4ef0*/  IMAD.MOV.U32 R62, RZ, RZ, R249 ;  /* 0x000000ffff3e7224 */ /* 0x000fe200078e00f9 */
[----:B------:R-:W-:Y:S02]  /*4f00*/  FSEL R144, R65, -INF , !P1 ;  /* 0xff80000041907808 */ /* 0x000fe40004800000 */
[----:B------:R-:W-:Y:S01]  /*4f10*/  FSEL R150, R63, -INF , !P2 ;  /* 0xff8000003f967808 */ /* 0x000fe20005000000 */
[----:B------:R-:W-:Y:S01]  /*4f20*/  IMAD.MOV.U32 R63, RZ, RZ, R221 ;  /* 0x000000ffff3f7224 */ /* 0x000fe200078e00dd */
[-C--:B------:R-:W-:Y:S02]  /*4f30*/  ISETP.GE.AND P3, PT, R46, R88.reuse, PT ;  /* 0x000000582e00720c */ /* 0x080fe40003f66270 */
[----:B------:R-:W-:-:S02]  /*4f40*/  ISETP.GE.AND P1, PT, R48, R88, PT ;  /* 0x000000583000720c */ /* 0x000fc40003f26270 */
        /* <DEDUP_REMOVED lines=8> */
[-C--:B------:R-:W-:Y:S01]  /*4fd0*/  FFMA.FTZ R19, R6, -R133.reuse, R219 ;  /* 0x8000008506137223 */ /* 0x080fe200000100db */
[----:B------:R-:W-:Y:S01]  /*4fe0*/  FSEL R130, R20, -INF , !P5 ;  /* 0xff80000014827808 */ /* 0x000fe20006800000 */
[----:B------:R-:W-:Y:S01]  /*4ff0*/  FFMA.FTZ R20, R7, -R133, R217 ;  /* 0x8000008507147223 */ /* 0x000fe200000100d9 */
[----:B------:R-:W-:Y:S01]  /*5000*/  I2FP.F32.S32 R4, R4 ;  /* 0x0000000400047245 */ /* 0x000fe20000201400 */
[----:B------:R-:W-:Y:S01]  /*5010*/  VIADD R6, R10, 0x69 ;  /* 0x000000690a067836 */ /* 0x000fe20000000000 */
[----:B------:R-:W-:Y:S02]  /*5020*/  I2FP.F32.S32 R3, R3 ;  /* 0x0000000300037245 */ /* 0x000fe40000201400 */
[----:B------:R-:W-:Y:S01]  /*5030*/  I2FP.F32.S32 R2, R2 ;  /* 0x0000000200027245 */ /* 0x000fe20000201400 */
[----:B------:R-:W-:Y:S01]  /*5040*/  IMAD.IADD R18, R16, 0x1, -R6 ;  /* 0x0000000110127824 */ /* 0x000fe200078e0a06 */
[----:B------:R-:W-:Y:S01]  /*5050*/  IADD3 R7, R10, 0x68, RZ ;  /* 0x000000680a077810 */ /* 0x000fe20007ffe0ff */
[----:B------:R-:W-:Y:S01]  /*5060*/  FFMA.FTZ R14, R3, -R133, R232 ;  /* 0x80000085030e7223 */ /* 0x000fe200000100e8 */
[----:B------:R-:W-:Y:S01]  /*5070*/  FSEL R173, R100, -INF , !P3 ;  /* 0xff80000064ad7808 */ /* 0x000fe20005800000 */
[----:B------:R-:W-:Y:S01]  /*5080*/  VIADD R3, R10, 0x78 ;  /* 0x000000780a037836 */ /* 0x000fe20000000000 */
[----:B------:R-:W-:-:S02]  /*5090*/  FSEL R166, R113, -INF , !P1 ;  /* 0xff80000071a67808 */ /* 0x000fc40004800000 */
[----:B------:R-:W-:Y:S01]  /*50a0*/  FSEL R159, R17, -INF , !P2 ;  /* 0xff800000119f7808 */ /* 0x000fe20005000000 */
[-C--:B------:R-:W-:Y:S01]  /*50b0*/  FFMA.FTZ R17, R4, -R133.reuse, R230 ;  /* 0x8000008504117223 */ /* 0x080fe200000100e6 */
[----:B------:R-:W-:Y:S01]  /*50c0*/  FSEL R164, R9, -INF , !P2 ;  /* 0xff80000009a47808 */ /* 0x000fe20005000000 */
[----:B------:R-:W-:Y:S01]  /*50d0*/  FFMA.FTZ R9, R2, -R133, R234 ;  /* 0x8000008502097223 */ /* 0x000fe200000100ea */
[----:B------:R-:W-:Y:S01]  /*50e0*/  FSEL R169, R43, -INF , !P1 ;  /* 0xff8000002ba97808 */ /* 0x000fe20004800000 */
[----:B------:R-:W-:Y:S01]  /*50f0*/  VIADD R4, R10, 0x71 ;  /* 0x000000710a047836 */ /* 0x000fe20000000000 */
[----:B------:R-:W-:Y:S01]  /*5100*/  FSEL R100, R40, -INF , !P1 ;  /* 0xff80000028647808 */ /* 0x000fe20004800000 */
[----:B------:R-:W-:Y:S01]  /*5110*/  VIADD R2, R10, 0x79 ;  /* 0x000000790a027836 */ /* 0x000fe20000000000 */
[----:B------:R-:W-:Y:S01]  /*5120*/  FSEL R113, R39, -INF , !P1 ;  /* 0xff80000027717808 */ /* 0x000fe20004800000 */
[----:B------:R-:W-:Y:S01]  /*5130*/  IMAD.IADD R10, R16, 0x1, -R8 ;  /* 0x00000001100a7824 */ /* 0x000fe200078e0a08 */
[----:B------:R-:W-:Y:S01]  /*5140*/  FSEL R165, R112, -INF , !P0 ;  /* 0xff80000070a57808 */ /* 0x000fe20004000000 */
[C-C-:B------:R-:W-:Y:S01]  /*5150*/  IMAD.IADD R39, R13.reuse, 0x1, -R3.reuse ;  /* 0x000000010d277824 */ /* 0x140fe200078e0a03 */
[----:B------:R-:W-:Y:S01]  /*5160*/  FSEL R167, R38, -INF , !P0 ;  /* 0xff80000026a77808 */ /* 0x000fe20004000000 */
[--C-:B------:R-:W-:Y:S01]  /*5170*/  IMAD.IADD R45, R13, 0x1, -R2.reuse ;  /* 0x000000010d2d7824 */ /* 0x100fe200078e0a02 */
[----:B------:R-:W-:Y:S01]  /*5180*/  FSEL R112, R37, -INF , !P0 ;  /* 0xff80000025707808 */ /* 0x000fe20004000000 */
[--C-:B------:R-:W-:Y:S01]  /*5190*/  IMAD.IADD R48, R12, 0x1, -R3.reuse ;  /* 0x000000010c307824 */ /* 0x100fe200078e0a03 */
[----:B------:R-:W-:Y:S01]  /*51a0*/  FSEL R156, R36, -INF , !P0 ;  /* 0xff800000249c7808 */ /* 0x000fe20004000000 */
[--C-:B------:R-:W-:Y:S01]  /*51b0*/  IMAD.IADD R47, R12, 0x1, -R2.reuse ;  /* 0x000000010c2f7824 */ /* 0x100fe200078e0a02 */
[-C--:B------:R-:W-:Y:S01]  /*51c0*/  ISETP.GE.AND P1, PT, R57, R88.reuse, PT ;  /* 0x000000583900720c */ /* 0x080fe20003f26270 */
[----:B------:R-:W-:Y:S01]  /*51d0*/  IMAD.IADD R46, R11, 0x1, -R3 ;  /* 0x000000010b2e7824 */ /* 0x000fe200078e0a03 */
[----:B------:R-:W-:Y:S01]  /*51e0*/  FSEL R146, R15, -INF , !P4 ;  /* 0xff8000000f927808 */ /* 0x000fe20006000000 */
[----:B------:R-:W-:Y:S01]  /*51f0*/  IMAD.IADD R15, R16, 0x1, -R7 ;  /* 0x00000001100f7824 */ /* 0x000fe200078e0a07 */
[-C--:B------:R-:W-:Y:S01]  /*5200*/  ISETP.GE.AND P0, PT, R56, R88.reuse, PT ;  /* 0x000000583800720c */ /* 0x080fe20003f06270 */
[----:B------:R-:W-:Y:S01]  /*5210*/  IMAD.IADD R44, R11, 0x1, -R2 ;  /* 0x000000010b2c7824 */ /* 0x000fe200078e0a02 */
[----:B------:R-:W-:Y:S01]  /*5220*/  FSEL R172, R85, -INF , !P2 ;  /* 0xff80000055ac7808 */ /* 0x000fe20005000000 */
[--C-:B------:R-:W-:Y:S01]  /*5230*/  IMAD.IADD R36, R13, 0x1, -R4.reuse ;  /* 0x000000010d247824 */ /* 0x100fe200078e0a04 */
[----:B------:R-:W-:Y:S01]  /*5240*/  FSEL R186, R34, -INF , !P2 ;  /* 0xff80000022ba7808 */ /* 0x000fe20005000000 */
[--C-:B------:R-:W-:Y:S01]  /*5250*/  IMAD.IADD R38, R12, 0x1, -R4.reuse ;  /* 0x000000010c267824 */ /* 0x100fe200078e0a04 */
[----:B------:R-:W-:Y:S01]  /*5260*/  ISETP.GE.AND P2, PT, R58, R88, PT ;  /* 0x000000583a00720c */ /* 0x000fe20003f46270 */
[----:B------:R-:W-:Y:S01]  /*5270*/  IMAD.IADD R37, R11, 0x1, -R4 ;  /* 0x000000010b257824 */ /* 0x000fe200078e0a04 */
[----:B------:R-:W-:-:S02]  /*5280*/  FSEL R155, R73, -INF , !P4 ;  /* 0xff800000499b7808 */ /* 0x000fc40006000000 */
[----:B------:R-:W-:Y:S01]  /*5290*/  FSEL R142, R21, -INF , !P4 ;  /* 0xff800000158e7808 */ /* 0x000fe20006000000 */
[C---:B------:R-:W-:Y:S01]  /*52a0*/  IMAD.IADD R21, R16.reuse, 0x1, -R5 ;  /* 0x0000000110157824 */ /* 0x040fe200078e0a05 */
[----:B------:R-:W-:Y:S01]  /*52b0*/  FSEL R153, R23, -INF , !P5 ;  /* 0xff80000017997808 */ /* 0x000fe20006800000 */
[----:B------:R-:W-:Y:S01]  /*52c0*/  IMAD.IADD R23, R16, 0x1, -R3 ;  /* 0x0000000110177824 */ /* 0x000fe200078e0a03 */
[----:B------:R-:W-:Y:S01]  /*52d0*/  FSEL R126, R22, -INF , !P5 ;  /* 0xff800000167e7808 */ /* 0x000fe20006800000 */
[----:B------:R-:W-:Y:S01]  /*52e0*/  IMAD.IADD R22, R16, 0x1, -R4 ;  /* 0x0000000110167824 */ /* 0x000fe200078e0a04 */
[----:B------:R-:W-:Y:S01]  /*52f0*/  FSEL R187, R42, -INF , !P3 ;  /* 0xff8000002abb7808 */ /* 0x000fe20005800000 */
[----:B------:R-:W-:Y:S01]  /*5300*/  IMAD.IADD R16, R16, 0x1, -R2 ;  /* 0x0000000110107824 */ /* 0x000fe200078e0a02 */
[----:B------:R-:W-:Y:S02]  /*5310*/  FSEL R157, R41, -INF , !P3 ;  /* 0xff800000299d7808 */ /* 0x000fe40005800000 */
[----:B------:R-:W-:Y:S01]  /*5320*/  FSEL R161, R35, -INF , !P3 ;  /* 0xff80000023a17808 */ /* 0x000fe20005800000 */
[----:B------:R-:W-:Y:S01]  /*5330*/  IMAD.IADD R35, R11, 0x1, -R5 ;  /* 0x000000010b237824 */ /* 0x000fe200078e0a05 */
[----:B------:R-:W-:-:S02]  /*5340*/  FSEL R219, R105, -INF , !P1 ;  /* 0xff80000069db7808 */ /* 0x000fc40004800000 */
[-C--:B------:R-:W-:Y:S02]  /*5350*/  ISETP.GE.AND P4, PT, R50, R88.reuse, PT ;  /* 0x000000583200720c */ /* 0x080fe40003f86270 */
[----:B------:R-:W-:Y:S02]  /*5360*/  ISETP.GE.AND P3, PT, R59, R88, PT ;  /* 0x000000583b00720c */ /* 0x000fe40003f66270 */
[----:B------:R-:W-:Y:S01]  /*5370*/  FSEL R249, R24, -INF , !P1 ;  /* 0xff80000018f97808 */ /* 0x000fe20004800000 */
[--C-:B------:R-:W-:Y:S01]  /*5380*/  IMAD.IADD R24, R12, 0x1, -R7.reuse ;  /* 0x000000010c187824 */ /* 0x100fe200078e0a07 */
[----:B------:R-:W-:Y:S01]  /*5390*/  FSEL R105, R20, -INF , !P1 ;  /* 0xff80000014697808 */ /* 0x000fe20004800000 */
[--C-:B------:R-:W-:Y:S01]  /*53a0*/  IMAD.IADD R20, R11, 0x1, -R7.reuse ;  /* 0x000000010b147824 */ /* 0x100fe200078e0a07 */
[----:B------:R-:W-:Y:S01]  /*53b0*/  FSEL R191, R19, -INF , !P1 ;  /* 0xff80000013bf7808 */ /* 0x000fe20004800000 */
[----:B------:R-:W-:Y:S01]  /*53c0*/  IMAD.IADD R19, R13, 0x1, -R7 ;  /* 0x000000010d137824 */ /* 0x000fe200078e0a07 */
[----:B------:R-:W-:-:S02]  /*53d0*/  FSEL R218, R104, -INF , !P0 ;  /* 0xff80000068da7808 */ /* 0x000fc40004000000 */
[----:B------:R-:W-:Y:S01]  /*53e0*/  FSEL R234, R17, -INF , !P0 ;  /* 0xff80000011ea7808 */ /* 0x000fe20004000000 */
[--C-:B------:R-:W-:Y:S01]  /*53f0*/  IMAD.IADD R17, R12, 0x1, -R8.reuse ;  /* 0x000000010c117824 */ /* 0x100fe200078e0a08 */
[----:B------:R-:W-:Y:S01]  /*5400*/  FSEL R252, R14, -INF , !P0 ;  /* 0xff8000000efc7808 */ /* 0x000fe20004000000 */
[--C-:B------:R-:W-:Y:S01]  /*5410*/  IMAD.IADD R14, R11, 0x1, -R8.reuse ;  /* 0x000000010b0e7824 */ /* 0x100fe200078e0a08 */
[----:B------:R-:W-:Y:S01]  /*5420*/  FSEL R134, R9, -INF , !P0 ;  /* 0xff80000009867808 */ /* 0x000fe20004000000 */
[----:B------:R-:W-:Y:S01]  /*5430*/  IMAD.IADD R9, R13, 0x1, -R8 ;  /* 0x000000010d097824 */ /* 0x000fe200078e0a08 */
[-C--:B------:R-:W-:Y:S02]  /*5440*/  ISETP.GE.AND P1, PT, R3, R88.reuse, PT ;  /* 0x000000580300720c */ /* 0x080fe40003f26270 */
[----:B------:R-:W-:Y:S02]  /*5450*/  ISETP.GE.AND P0, PT, R2, R88, PT ;  /* 0x000000580200720c */ /* 0x000fe40003f06270 */
[----:B------:R-:W-:-:S02]  /*5460*/  FSEL R221, R107, -INF , !P2 ;  /* 0xff8000006bdd7808 */ /* 0x000fc40005000000 */
[----:B------:R-:W-:Y:S01]  /*5470*/  FSEL R250, R27, -INF , !P2 ;  /* 0xff8000001bfa7808 */ /* 0x000fe20005000000 */
[--C-:B------:R-:W-:Y:S01]  /*5480*/  IMAD.IADD R27, R12, 0x1, -R6.reuse ;  /* 0x000000010c1b7824 */ /* 0x100fe200078e0a06 */
[----:B------:R-:W-:Y:S01]  /*5490*/  FSEL R185, R26, -INF , !P2 ;  /* 0xff8000001ab97808 */ /* 0x000fe20005000000 */
[--C-:B------:R-:W-:Y:S01]  /*54a0*/  IMAD.IADD R26, R11, 0x1, -R6.reuse ;  /* 0x000000010b1a7824 */ /* 0x100fe200078e0a06 */
[----:B------:R-:W-:Y:S01]  /*54b0*/  FSEL R190, R25, -INF , !P2 ;  /* 0xff80000019be7808 */ /* 0x000fe20005000000 */
[----:B------:R-:W-:Y:S01]  /*54c0*/  IMAD.IADD R25, R13, 0x1, -R6 ;  /* 0x000000010d197824 */ /* 0x000fe200078e0a06 */
[----:B------:R-:W-:Y:S02]  /*54d0*/  IABS R3, R10 ;  /* 0x0000000a00037213 */ /* 0x000fe40000000000 */
[----:B------:R-:W-:Y:S02]  /*54e0*/  IABS R2, R15 ;  /* 0x0000000f00027213 */ /* 0x000fe40000000000 */
[----:B------:R-:W-:-:S02]  /*54f0*/  ISETP.GE.AND P2, PT, R4, R88, PT ;  /* 0x000000580400720c */ /* 0x000fc40003f46270 */
[----:B------:R-:W-:Y:S01]  /*5500*/  FSEL R232, R33, -INF , !P4 ;  /* 0xff80000021e87808 */ /* 0x000fe20006000000 */
[--C-:B------:R-:W-:Y:S01]  /*5510*/  IMAD.IADD R33, R12, 0x1, -R5.reuse ;  /* 0x000000010c217824 */ /* 0x100fe200078e0a05 */
[----:B------:R-:W-:Y:S01]  /*5520*/  FSEL R181, R32, -INF , !P4 ;  /* 0xff80000020b57808 */ /* 0x000fe20006000000 */
[----:B------:R-:W-:Y:S01]  /*5530*/  IMAD.IADD R32, R13, 0x1, -R5 ;  /* 0x000000010d207824 */ /* 0x000fe200078e0a05 */
[----:B------:R-:W-:Y:S02]  /*5540*/  FSEL R217, R109, -INF , !P3 ;  /* 0xff8000006dd97808 */ /* 0x000fe40005800000 */
[----:B------:R-:W-:Y:S02]  /*5550*/  FSEL R251, R30, -INF , !P3 ;  /* 0xff8000001efb7808 */ /* 0x000fe40005800000 */
[----:B------:R-:W-:Y:S02]  /*5560*/  FSEL R184, R29, -INF , !P3 ;  /* 0xff8000001db87808 */ /* 0x000fe40005800000 */
[----:B------:R-:W-:-:S02]  /*5570*/  FSEL R189, R28, -INF , !P3 ;  /* 0xff8000001cbd7808 */ /* 0x000fc40005800000 */
[----:B------:R-:W-:Y:S01]  /*5580*/  IABS R4, R18 ;  /* 0x0000001200047213 */ /* 0x000fe20000000000 */
[----:B------:R-:W-:Y:S01]  /*5590*/  BAR.SYNC.DEFER_BLOCKING 0x0 ;  /* 0x0000000000007b1d */ /* 0x000fe20000010000 */
[-C--:B------:R-:W-:Y:S02]  /*55a0*/  ISETP.GE.AND P3, PT, R5, R88.reuse, PT ;  /* 0x000000580500720c */ /* 0x080fe40003f66270 */
[----:B------:R-:W-:Y:S01]  /*55b0*/  MOV R5, R3 ;  /* 0x0000000300057202 */ /* 0x000fe20000000f00 */
[----:B------:R-:W-:Y:S01]  /*55c0*/  IMAD.MOV.U32 R3, RZ, RZ, R2 ;  /* 0x000000ffff037224 */ /* 0x000fe200078e0002 */
[----:B------:R-:W-:Y:S01]  /*55d0*/  FSEL R203, R110, -INF , !P4 ;  /* 0xff8000006ecb7808 */ /* 0x000fe20006000000 */
[----:B------:R-:W-:Y:S01]  /*55e0*/  IMAD.MOV.U32 R2, RZ, RZ, R4 ;  /* 0x000000ffff027224 */ /* 0x000fe200078e0004 */
[----:B------:R-:W-:Y:S02]  /*55f0*/  FSEL R188, R31, -INF , !P4 ;  /* 0xff8000001fbc7808 */ /* 0x000fe40006000000 */
[----:B------:R-:W-:Y:S01]  /*5600*/  I2FP.F32.S32 R4, R3 ;  /* 0x0000000300047245 */ /* 0x000fe20000201400 */
[C---:B------:R-:W-:Y:S01]  /*5610*/  HMMA.16816.F32.BF16 R28, R68.reuse, R174, R60 ;  /* 0x000000ae441c723c */ /* 0x040fe2000004183c */
[----:B------:R-:W-:Y:S01]  /*5620*/  ISETP.GE.AND P4, PT, R6, R88, PT ;  /* 0x000000580600720c */ /* 0x000fe20003f86270 */
[----:B------:R-:W-:Y:S01]  /*5630*/  IMAD R6, R205, 0x20, R179 ;  /* 0x00000020cd067824 */ /* 0x000fe200078e02b3 */
[----:B------:R-:W-:Y:S01]  /*5640*/  I2FP.F32.S32 R3, R2 ;  /* 0x0000000200037245 */ /* 0x000fe20000201400 */
[----:B------:R-:W-:Y:S01]  /*5650*/  FFMA.FTZ R51, R4, -R133, R240 ;  /* 0x8000008504337223 */ /* 0x000fe200000100f0 */
[----:B------:R-:W-:Y:S01]  /*5660*/  IABS R4, R21 ;  /* 0x0000001500047213 */ /* 0x000fe20000000000 */
[----:B------:R-:W-:Y:S01]  /*5670*/  IMAD.IADD R2, R178, 0x1, R6 ;  /* 0x00000001b2027824 */ /* 0x000fe200078e0206 */
[----:B------:R-:W-:Y:S01]  /*5680*/  IABS R6, R16 ;  /* 0x0000001000067213 */ /* 0x000fe20000000000 */
[----:B------:R-:W-:Y:S01]  /*5690*/  FFMA.FTZ R50, R3, -R133, R241 ;  /* 0x8000008503327223 */ /* 0x000fe200000100f1 */
[----:B------:R-:W-:Y:S01]  /*56a0*/  I2FP.F32.S32 R5, R5 ;  /* 0x0000000500057245 */ /* 0x000fe20000201400 */
[----:B------:R-:W-:Y:S01]  /*56b0*/  HMMA.16816.F32.BF16 R68, R68, R182, R76 ;  /* 0x000000b64444723c */ /* 0x000fe2000004184c */
[----:B------:R-:W-:-:S02]  /*56c0*/  IABS R3, R22 ;  /* 0x0000001600037213 */ /* 0x000fc40000000000 */
[----:B------:R-:W-:Y:S01]  /*56d0*/  FSEL R149, R84, -INF , !P6 ;  /* 0xff80000054957808 */ /* 0x000fe20007000000 */
[----:B------:R-:W-:Y:S01]  /*56e0*/  FFMA.FTZ R49, R5, -R133, R229 ;  /* 0x8000008505317223 */ /* 0x000fe200000100e5 */
[-C--:B------:R-:W-:Y:S01]  /*56f0*/  ISETP.GE.AND P6, PT, R8, R88.reuse, PT ;  /* 0x000000580800720c */ /* 0x080fe20003fc6270 */
[----:B------:R-:W-:Y:S01]  /*5700*/  IMAD.MOV.U32 R8, RZ, RZ, R4 ;  /* 0x000000ffff087224 */ /* 0x000fe200078e0004 */
[----:B------:R-:W-:Y:S01]  /*5710*/  FSEL R148, R74, -INF , !P5 ;  /* 0xff8000004a947808 */ /* 0x000fe20006800000 */
[----:B------:R-:W-:Y:S01]  /*5720*/  IMAD.MOV.U32 R4, RZ, RZ, R6 ;  /* 0x000000ffff047224 */ /* 0x000fe200078e0006 */
[----:B------:R-:W-:Y:S01]  /*5730*/  ISETP.GE.AND P5, PT, R7, R88, PT ;  /* 0x000000580700720c */ /* 0x000fe20003fa6270 */
[----:B------:R-:W-:Y:S01]  /*5740*/  IMAD.MOV.U32 R7, RZ, RZ, R3 ;  /* 0x000000ffff077224 */ /* 0x000fe200078e0003 */
[----:B------:R-:W-:Y:S02]  /*5750*/  IABS R5, R23 ;  /* 0x0000001700057213 */ /* 0x000fe40000000000 */
[----:B------:R-:W-:-:S02]  /*5760*/  IABS R3, R9 ;  /* 0x0000000900037213 */ /* 0x000fc40000000000 */
[----:B------:R-:W-:Y:S02]  /*5770*/  I2FP.F32.S32 R4, R4 ;  /* 0x0000000400047245 */ /* 0x000fe40000201400 */
[----:B------:R-:W-:Y:S02]  /*5780*/  I2FP.F32.S32 R5, R5 ;  /* 0x0000000500057245 */ /* 0x000fe40000201400 */
        /* <DEDUP_REMOVED lines=23> */
[----:B------:R-:W-:Y:S01]  /*5900*/  FFMA.FTZ R20, R7, -R133, R235 ;  /* 0x8000008507147223 */ /* 0x000fe200000100eb */
[----:B------:R-:W-:Y:S01]  /*5910*/  I2FP.F32.S32 R3, R5 ;  /* 0x0000000500037245 */ /* 0x000fe20000201400 */
[----:B------:R-:W-:Y:S01]  /*5920*/  FFMA.FTZ R24, R6, -R133, R242 ;  /* 0x8000008506187223 */ /* 0x000fe200000100f2 */
        /* <DEDUP_REMOVED lines=52> */
[----:B------:R-:W-:Y:S01]  /*5c70*/  FSEL R182, R34, -INF , !P6 ;  /* 0xff80000022b67808 */ /* 0x000fe20007000000 */
[----:B------:R-:W-:Y:S01]  /*5c80*/  IMAD.MOV.U32 R5, RZ, RZ, R8 ;  /* 0x000000ffff057224 */ /* 0x000fe200078e0008 */
[----:B------:R-:W-:-:S02]  /*5c90*/  FSEL R194, R21, -INF , !P6 ;  /* 0xff80000015c27808 */ /* 0x000fc40007000000 */
[----:B------:R-:W-:Y:S02]  /*5ca0*/  FSEL R222, R20, -INF , !P6 ;  /* 0xff80000014de7808 */ /* 0x000fe40007000000 */
[----:B------:R-:W-:Y:S02]  /*5cb0*/  ISETP.GE.AND P6, PT, R88, 0x81, PT ;  /* 0x000000815800780c */ /* 0x000fe40003fc6270 */
[----:B------:R-:W-:Y:S02]  /*5cc0*/  I2FP.F32.S32 R6, R4 ;  /* 0x0000000400067245 */ /* 0x000fe40000201400 */
[----:B------:R-:W-:Y:S02]  /*5cd0*/  I2FP.F32.S32 R4, R3 ;  /* 0x0000000300047245 */ /* 0x000fe40000201400 */
[----:B------:R-:W-:Y:S01]  /*5ce0*/  I2FP.F32.S32 R9, R9 ;  /* 0x0000000900097245 */ /* 0x000fe20000201400 */
[----:B------:R-:W-:Y:S01]  /*5cf0*/  FFMA.FTZ R6, R6, -R133, R69 ;  /* 0x8000008506067223 */ /* 0x000fe20000010045 */
[----:B------:R-:W-:Y:S01]  /*5d00*/  I2FP.F32.S32 R7, R7 ;  /* 0x0000000700077245 */ /* 0x000fe20000201400 */
[----:B------:R-:W-:Y:S01]  /*5d10*/  FFMA.FTZ R4, R4, -R133, R70 ;  /* 0x8000008504047223 */ /* 0x000fe20000010046 */
        /* <DEDUP_REMOVED lines=29> */
[----:B------:R-:W2:Y:S01]  /*5ef0*/  LDL R78, [R1+0x10] ;  /* 0x00001000014e7983 */ /* 0x000ea20000100800 */
[----:B------:R-:W-:-:S03]  /*5f00*/  ULDC UR5, c[0x0][0x2d0] ;  /* 0x0000b40000057ab9 */ /* 0x000fc60000000800 */
[----:B------:R-:W3:Y:S04]  /*5f10*/  LDL.64 R76, [R1+0x70] ;  /* 0x00007000014c7983 */ /* 0x000ee80000100a00 */
[----:B------:R-:W4:Y:S04]  /*5f20*/  LDL R86, [R1+0x88] ;  /* 0x0000880001567983 */ /* 0x000f280000100800 */
[----:B------:R-:W5:Y:S01]  /*5f30*/  LDL R140, [R1+0x48] ;  /* 0x00004800018c7983 */ /* 0x000f620000100800 */
[----:B------:R-:W-:Y:S01]  /*5f40*/  ISETP.GE.AND P0, PT, R176, UR5, PT ;  /* 0x00000005b0007c0c */ /* 0x000fe2000bf06270 */
[----:B------:R-:W-:-:S12]  /*5f50*/  BSSY B0, `(.L_x_577) ;  /* 0x0000032000007945 */ /* 0x000fd80003800000 */
[----:B------:R-:W1:Y:S01]  /*5f60*/  @!P0 LDC.64 R12, c[0x0][0x218] ;  /* 0x00008600ff0c8b82 */ /* 0x000e620000000a00 */
[----:B------:R1:W-:Y:S04]  /*5f70*/  @P0 STS [R223+0x2000], RZ ;  /* 0x002000ffdf000388 */ /* 0x0003e80000000800 */
[----:B------:R1:W-:Y:S03]  /*5f80*/  @P0 STS [R223+0x2004], RZ ;  /* 0x002004ffdf000388 */ /* 0x0003e60000000800 */
[----:B------:R-:W1:Y:S01]  /*5f90*/  @!P0 LDC.64 R14, c[0x0][0x218] ;  /* 0x00008600ff0e8b82 */ /* 0x000e620000000a00 */
[----:B------:R1:W-:Y:S07]  /*5fa0*/  @P0 STS.64 [R223+0x2008], RZ ;  /* 0x002008ffdf000388 */ /* 0x0003ee0000000a00 */
[----:B------:R-:W5:Y:S01]  /*5fb0*/  @!P0 LDC.64 R16, c[0x0][0x218] ;  /* 0x00008600ff108b82 */ /* 0x000f620000000a00 */
[----:B--2---:R-:W-:-:S04]  /*5fc0*/  LEA.HI.SX32 R4, R78, 0xfffffffe, 0x19 ;  /* 0xfffffffe4e047811 */ /* 0x004fc800078fcaff */
[----:B------:R-:W-:Y:S01]  /*5fd0*/  SHF.R.S32.HI R3, RZ, 0x1f, R4 ;  /* 0x0000001fff037819 */ /* 0x000fe20000011404 */
[----:B------:R-:W-:Y:S02]  /*5fe0*/  IMAD R6, R206, R4, RZ ;  /* 0x00000004ce067224 */ /* 0x000fe400078e02ff */
[----:B---3--:R-:W-:-:S04]  /*5ff0*/  IMAD.WIDE.U32 R4, R4, R170, R76 ;  /* 0x000000aa04047225 */ /* 0x008fc800078e004c */
[----:B------:R-:W-:Y:S01]  /*6000*/  IMAD R6, R3, R170, R6 ;  /* 0x000000aa03067224 */ /* 0x000fe200078e0206 */
[-C--:B----4-:R-:W-:Y:S02]  /*6010*/  @!P0 IADD3 R3, P1, R86, R4.reuse, RZ ;  /* 0x0000000456038210 */ /* 0x090fe40007f3e0ff */
[----:B------:R-:W-:Y:S01]  /*6020*/  @!P0 LEA R9, P2, R90, R4, 0x6 ;  /* 0x000000045a098211 */ /* 0x000fe200078430ff */
[----:B------:R-:W-:Y:S01]  /*6030*/  IMAD.IADD R7, R5, 0x1, R6 ;  /* 0x0000000105077824 */ /* 0x000fe200078e0206 */
[----:B-1----:R-:W-:Y:S02]  /*6040*/  @!P0 LEA R12, P4, R4, R12, 0x1 ;  /* 0x0000000c040c8211 */ /* 0x002fe400078808ff */
[----:B------:R-:W-:Y:S01]  /*6050*/  @!P0 LEA R10, P3, R3, R14, 0x1 ;  /* 0x0000000e030a8211 */ /* 0x000fe200078608ff */
[----:B-----5:R-:W-:Y:S01]  /*6060*/  @!P0 IMAD.X R11, R140, 0x1, R7, P1 ;  /* 0x000000018c0b8824 */ /* 0x020fe200008e0607 */
[----:B------:R-:W-:Y:S02]  /*6070*/  @!P0 LEA R8, P1, R9, R16, 0x1 ;  /* 0x0000001009088211 */ /* 0x000fe400078208ff */
[----:B------:R-:W-:-:S02]  /*6080*/  @!P0 LEA.HI.X R14, R90, R7, R91, 0x6, P2 ;  /* 0x000000075a0e8211 */ /* 0x000fc400010f345b */
[----:B------:R-:W-:Y:S02]  /*6090*/  @!P0 LEA.HI.X R13, R4, R13, R7, 0x1, P4 ;  /* 0x0000000d040d8211 */ /* 0x000fe400020f0c07 */
[----:B------:R-:W-:Y:S02]  /*60a0*/  @!P0 LEA.HI.X R11, R3, R15, R11, 0x1, P3 ;  /* 0x0000000f030b8211 */ /* 0x000fe400018f0c0b */
[----:B------:R-:W-:Y:S01]  /*60b0*/  @!P0 LEA.HI.X R9, R9, R17, R14, 0x1, P1 ;  /* 0x0000001109098211 */ /* 0x000fe200008f0c0e */
        /* <DEDUP_REMOVED lines=27> */
.L_x_578:
[----:B------:R-:W-:Y:S05]  /*6270*/  BSYNC B0 ;  /* 0x0000000000007941 */ /* 0x000fea0003800000 */
.L_x_577:
[----:B------:R-:W0:Y:S02]  /*6280*/  LDGDEPBAR ;  /* 0x00000000000079af */ /* 0x000e240000000000 */
.L_x_576:
[----:B-1----:R-:W3:Y:S01]  /*6290*/  LDL R8, [R1+0x18] ;  /* 0x0000180001087983 */ /* 0x002ee20000100800 */
[----:B--2---:R-:W-:Y:S01]  /*62a0*/  FMNMX.FTZ R4, R93, R116, !PT ;  /* 0x000000745d047209 */ /* 0x004fe20007810000 */
[----:B------:R-:W-:Y:S01]  /*62b0*/  IMAD.SHL.U32 R168, R168, 0x4, RZ ;  /* 0x00000004a8a87824 */ /* 0x000fe200078e00ff */
[----:B------:R-:W-:Y:S01]  /*62c0*/  FMNMX.FTZ R3, R95, R92, !PT ;  /* 0x0000005c5f037209 */ /* 0x000fe20007810000 */
[----:B------:R-:W1:Y:S01]  /*62d0*/  S2R R9, SR_CTAID.X ;  /* 0x0000000000097919 */ /* 0x000e620000002500 */
[----:B------:R-:W-:Y:S01]  /*62e0*/  FMNMX.FTZ R4, R118, R4, !PT ;  /* 0x0000000476047209 */ /* 0x000fe20007810000 */
[----:B------:R-:W-:Y:S01]  /*62f0*/  UIADD3 UR14, UR20, -0x61c88647, URZ ;  /* 0x9e3779b9140e7890 */ /* 0x000fe2000fffe03f */
[----:B------:R-:W-:Y:S01]  /*6300*/  FMNMX.FTZ R3, R94, R3, !PT ;  /* 0x000000035e037209 */ /* 0x000fe20007810000 */
[----:B------:R-:W-:Y:S01]  /*6310*/  IMAD.MOV.U32 R239, RZ, RZ, R134 ;  /* 0x000000ffffef7224 */ /* 0x000fe200078e0086 */
[----:B------:R-:W-:Y:S01]  /*6320*/  FMNMX.FTZ R4, R117, R4, !PT ;  /* 0x0000000475047209 */ /* 0x000fe20007810000 */
[----:B------:R-:W-:Y:S01]  /*6330*/  UIADD3 UR5, UR21, -0x4498517b, URZ ;  /* 0xbb67ae8515057890 */ /* 0x000fe2000fffe03f */
[----:B------:R-:W-:Y:S01]  /*6340*/  FMNMX.FTZ R3, R89, R3, !PT ;  /* 0x0000000359037209 */ /* 0x000fe20007810000 */
[----:B------:R-:W-:Y:S01]  /*6350*/  UIADD3 UR11, UR21, 0x76cf5d0a, URZ ;  /* 0x76cf5d0a150b7890 */ /* 0x000fe2000fffe03f */
[----:B------:R-:W-:Y:S01]  /*6360*/  FMNMX.FTZ R4, R121, R4, !PT ;  /* 0x0000000479047209 */ /* 0x000fe20007810000 */
[----:B------:R-:W-:Y:S01]  /*6370*/  UIADD3 UR10, UR20, -0x255992d5, URZ ;  /* 0xdaa66d2b140a7890 */ /* 0x000fe2000fffe03f */
[----:B------:R-:W-:Y:S01]  /*6380*/  FMNMX.FTZ R3, R72, R3, !PT ;  /* 0x0000000348037209 */ /* 0x000fe20007810000 */
[----:B------:R-:W-:Y:S01]  /*6390*/  UIADD3 UR12, UR20, 0x3c6ef372, URZ ;  /* 0x3c6ef372140c7890 */ /* 0x000fe2000fffe03f */
[----:B------:R-:W-:Y:S01]  /*63a0*/  FMNMX.FTZ R4, R123, R4, !PT ;  /* 0x000000047b047209 */ /* 0x000fe20007810000 */
[----:B------:R-:W-:Y:S01]  /*63b0*/  UIADD3 UR9, UR21, 0x32370b8f, URZ ;  /* 0x32370b8f15097890 */ /* 0x000fe2000fffe03f */
[----:B------:R-:W-:Y:S01]  /*63c0*/  FMNMX.FTZ R3, R55, R3, !PT ;  /* 0x0000000337037209 */ /* 0x000fe20007810000 */
[----:B------:R-:W-:Y:S01]  /*63d0*/  UIADD3 UR7, UR21, -0x126145ec, URZ ;  /* 0xed9eba1415077890 */ /* 0x000fe2000fffe03f */
[----:B------:R-:W-:Y:S01]  /*63e0*/  FMNMX.FTZ R4, R102, R4, !PT ;  /* 0x0000000466047209 */ /* 0x000fe20007810000 */
[----:B------:R-:W-:Y:S01]  /*63f0*/  ULDC UR17, c[0x0][0x2ec] ;  /* 0x0000bb0000117ab9 */ /* 0x000fe20000000800 */
[----:B------:R-:W-:Y:S01]  /*6400*/  FMNMX.FTZ R3, R52, R3, !PT ;  /* 0x0000000334037209 */ /* 0x000fe20007810000 */
[----:B------:R-:W-:Y:S01]  /*6410*/  STL [R1+0xcc], R215 ;  /* 0x0000ccd701007387 */ /* 0x000fe20000100800 */
[----:B------:R-:W-:Y:S01]  /*6420*/  FMNMX.FTZ R4, R103, R4, !PT ;  /* 0x0000000467047209 */ /* 0x000fe20007810000 */
[----:B------:R-:W-:Y:S01]  /*6430*/  UIADD3 UR8, UR20, 0x78dde6e4, URZ ;  /* 0x78dde6e414087890 */ /* 0x000fe2000fffe03f */
        /* <DEDUP_REMOVED lines=9> */
[----:B-1----:R-:W-:Y:S01]  /*64d0*/  IMAD R231, R9, 0x8, R171 ;  /* 0x0000000809e77824 */ /* 0x002fe200078e02ab */
        /* <DEDUP_REMOVED lines=10> */
[----:B------:R-:W-:-:S02]  /*6580*/  FMNMX.FTZ R3, R147, R3, !PT ;  /* 0x0000000393037209 */ /* 0x000fc40007810000 */
[----:B------:R-:W-:Y:S01]  /*6590*/  FMNMX.FTZ R4, R155, R4, !PT ;  /* 0x000000049b047209 */ /* 0x000fe20007810000 */
[----:B------:R-:W-:Y:S01]  /*65a0*/  STL [R1+0xb4], R209 ;  /* 0x0000b4d101007387 */ /* 0x000fe20000100800 */
[----:B------:R-:W-:Y:S02]  /*65b0*/  FMNMX.FTZ R3, R142, R3, !PT ;  /* 0x000000038e037209 */ /* 0x000fe40007810000 */
[----:B------:R-:W-:Y:S01]  /*65c0*/  FMNMX.FTZ R4, R149, R4, !PT ;  /* 0x0000000495047209 */ /* 0x000fe20007810000 */
[----:B------:R-:W-:Y:S01]  /*65d0*/  STL [R1+0xb0], R208 ;  /* 0x0000b0d001007387 */ /* 0x000fe20000100800 */
[----:B------:R-:W-:Y:S02]  /*65e0*/  FMNMX.FTZ R3, R127, R3, !PT ;  /* 0x000000037f037209 */ /* 0x000fe40007810000 */
        /* <DEDUP_REMOVED lines=43> */
[----:B------:R-:W-:Y:S01]  /*68a0*/  FMNMX.FTZ R7, R110, R7, !PT ;  /* 0x000000076e077209 */ /* 0x000fe20007810000 */
[----:B------:R-:W1:Y:S01]  /*68b0*/  SHFL.BFLY PT, R6, R3, 0x2, 0x1f ;  /* 0x0c401f0003067f89 */ /* 0x000e6200000e0000 */
[----:B------:R-:W-:-:S02]  /*68c0*/  FMNMX.FTZ R5, R128, R5, !PT ;  /* 0x0000000580057209 */ /* 0x000fc40007810000 */
[----:B------:R-:W-:Y:S02]  /*68d0*/  FMNMX.FTZ R7, R178, R7, !PT ;  /* 0x00000007b2077209 */ /* 0x000fe40007810000 */
[----:B------:R-:W-:Y:S02]  /*68e0*/  FMNMX.FTZ R5, R115, R5, !PT ;  /* 0x0000000573057209 */ /* 0x000fe40007810000 */
[----:B------:R-:W-:Y:S02]  /*68f0*/  FMNMX.FTZ R7, R179, R7, !PT ;  /* 0x00000007b3077209 */ /* 0x000fe40007810000 */
[----:B------:R-:W-:Y:S02]  /*6900*/  FMNMX.FTZ R5, R114, R5, !PT ;  /* 0x0000000572057209 */ /* 0x000fe40007810000 */
[----:B------:R-:W-:Y:S02]  /*6910*/  FMNMX.FTZ R4, R180, R7, !PT ;  /* 0x00000007b4047209 */ /* 0x000fe40007810000 */
[----:B------:R-:W-:-:S02]  /*6920*/  FMNMX.FTZ R5, R97, R5, !PT ;  /* 0x0000000561057209 */ /* 0x000fc40007810000 */
[----:B------:R-:W-:Y:S01]  /*6930*/  LOP3.LUT R248, R248, UR20, RZ, 0x3c, !PT ;  /* 0x00000014f8f87c12 */ /* 0x000fe2000f8e3cff */
[----:B------:R-:W2:Y:S01]  /*6940*/  SHFL.BFLY PT, R7, R4, 0x2, 0x1f ;  /* 0x0c401f0004077f89 */ /* 0x000ea200000e0000 */
[----:B------:R-:W-:Y:S02]  /*6950*/  FMNMX.FTZ R5, R154, R5, !PT ;  /* 0x000000059a057209 */ /* 0x000fe40007810000 */
[----:B------:R-:W-:Y:S02]  /*6960*/  LOP3.LUT R9, R77, R248, RZ, 0x3c, !PT ;  /* 0x000000f84d097212 */ /* 0x000fe400078e3cff */
[----:B------:R-:W-:Y:S02]  /*6970*/  FMNMX.FTZ R5, R146, R5, !PT ;  /* 0x0000000592057209 */ /* 0x000fe40007810000 */
[----:B------:R-:W-:Y:S01]  /*6980*/  LEA R205, R2, UR4, 0x1 ;  /* 0x0000000402cd7c11 */ /* 0x000fe2000f8e08ff */
[----:B------:R-:W-:Y:S01]  /*6990*/  IMAD.WIDE.U32 R84, R9, -0x2daee0ad, RZ ;  /* 0xd2511f5309547825 */ /* 0x000fe200078e00ff */
[----:B-1----:R-:W-:-:S02]  /*69a0*/  FMNMX.FTZ R138, R3, R6, !PT ;  /* 0x00000006038a7209 */ /* 0x002fc40007810000 */
[----:B------:R-:W-:Y:S01]  /*69b0*/  FMNMX.FTZ R3, R129, R5, !PT ;  /* 0x0000000581037209 */ /* 0x000fe20007810000 */
[----:B------:R-:W-:Y:S01]  /*69c0*/  IMAD R206, R0, 0x2, R205 ;  /* 0x0000000200ce7824 */ /* 0x000fe200078e02cd */
[----:B------:R-:W-:Y:S02]  /*69d0*/  LDSM.16.MT88.4 R40, [R205+0x4000] ;  /* 0x00400000cd28783b */ /* 0x000fe40000004200 */
[----:B------:R-:W-:Y:S02]  /*69e0*/  FMNMX.FTZ R3, R130, R3, !PT ;  /* 0x0000000382037209 */ /* 0x000fe40007810000 */
[----:B------:R-:W1:Y:S02]  /*69f0*/  SHFL.BFLY PT, R16, R138, 0x1, 0x1f ;  /* 0x0c201f008a107f89 */ /* 0x000e6400000e0000 */
[----:B------:R-:W-:Y:S02]  /*6a00*/  FMNMX.FTZ R3, R161, R3, !PT ;  /* 0x00000003a1037209 */ /* 0x000fe40007810000 */
[----:B------:R-:W-:Y:S02]  /*6a10*/  LDSM.16.MT88.4 R44, [R206+0x4000] ;  /* 0x00400000ce2c783b */ /* 0x000fe40000004200 */
[----:B------:R-:W-:-:S02]  /*6a20*/  FMNMX.FTZ R3, R164, R3, !PT ;  /* 0x00000003a4037209 */ /* 0x000fc40007810000 */
[----:B--2---:R-:W-:Y:S01]  /*6a30*/  FMNMX.FTZ R11, R4, R7, !PT ;  /* 0x00000007040b7209 */ /* 0x004fe20007810000 */
[----:B------:R-:W-:Y:S01]  /*6a40*/  VIADD R7, R231, 0x4 ;  /* 0x00000004e7077836 */ /* 0x000fe20000000000 */
[----:B------:R-:W-:Y:S01]  /*6a50*/  FMNMX.FTZ R3, R113, R3, !PT ;  /* 0x0000000371037209 */ /* 0x000fe20007810000 */
[----:B------:R-:W-:Y:S01]  /*6a60*/  LDSM.16.MT88.4 R56, [R205+0x4400] ;  /* 0x00440000cd38783b */ /* 0x000fe20000004200 */
[----:B------:R-:W-:Y:S01]  /*6a70*/  FMNMX.FTZ R4, R141, R135, !PT ;  /* 0x000000878d047209 */ /* 0x000fe20007810000 */
[----:B------:R-:W-:Y:S01]  /*6a80*/  IMAD.WIDE.U32 R78, R7, -0x326172a9, RZ ;  /* 0xcd9e8d57074e7825 */ /* 0x000fe200078e00ff */
[----:B------:R-:W-:Y:S01]  /*6a90*/  FMNMX.FTZ R3, R156, R3, !PT ;  /* 0x000000039c037209 */ /* 0x000fe20007810000 */
[----:B------:R-:W2:Y:S01]  /*6aa0*/  SHFL.BFLY PT, R140, R11, 0x1, 0x1f ;  /* 0x0c201f000b8c7f89 */ /* 0x000ea200000e0000 */
        /* <DEDUP_REMOVED lines=9> */
[----:B------:R-:W-:Y:S02]  /*6b40*/  LOP3.LUT R7, R79, R248, RZ, 0x3c, !PT ;  /* 0x000000f84f077212 */ /* 0x000fe400078e3cff */
[----:B------:R-:W-:Y:S02]  /*6b50*/  FMNMX.FTZ R3, R239, R3, !PT ;  /* 0x00000003ef037209 */ /* 0x000fe40007810000 */
[----:B-1----:R-:W-:Y:S01]  /*6b60*/  FMNMX.FTZ R138, R138, R16, !PT ;  /* 0x000000108a8a7209 */ /* 0x002fe20007810000 */
[----:B------:R-:W-:Y:S01]  /*6b70*/  IMAD.WIDE.U32 R86, R7, -0x2daee0ad, RZ ;  /* 0xd2511f5307567825 */ /* 0x000fe200078e00ff */
[----:B------:R-:W-:Y:S02]  /*6b80*/  FMNMX.FTZ R3, R222, R3, !PT ;  /* 0x00000003de037209 */ /* 0x000fe40007810000 */
[----:B--2---:R-:W-:-:S02]  /*6b90*/  FMNMX.FTZ R140, R11, R140, !PT ;  /* 0x0000008c0b8c7209 */ /* 0x004fc40007810000 */
[----:B------:R-:W-:Y:S02]  /*6ba0*/  FMNMX.FTZ R3, R197, R3, !PT ;  /* 0x00000003c5037209 */ /* 0x000fe40007810000 */
[----:B------:R-:W-:Y:S02]  /*6bb0*/  FSETP.NEU.FTZ.AND P0, PT, R140, -INF , PT ;  /* 0xff8000008c00780b */ /* 0x000fe40003f1d000 */
[----:B------:R-:W-:-:S04]  /*6bc0*/  FMNMX.FTZ R3, R202, R3, !PT ;  /* 0x00000003ca037209 */ /* 0x000fc80007810000 */
[----:B------:R-:W-:-:S04]  /*6bd0*/  FMNMX.FTZ R3, R224, R3, !PT ;  /* 0x00000003e0037209 */ /* 0x000fc80007810000 */
[----:B------:R-:W-:-:S04]  /*6be0*/  FMNMX.FTZ R3, R225, R3, !PT ;  /* 0x00000003e1037209 */ /* 0x000fc80007810000 */
[----:B------:R-:W-:-:S04]  /*6bf0*/  FMNMX.FTZ R3, R226, R3, !PT ;  /* 0x00000003e2037209 */ /* 0x000fc80007810000 */
[----:B------:R-:W-:-:S05]  /*6c00*/  FMNMX.FTZ R3, R227, R3, !PT ;  /* 0x00000003e3037209 */ /* 0x000fca0007810000 */
[----:B------:R-:W1:Y:S02]  /*6c10*/  SHFL.BFLY PT, R134, R3, 0x2, 0x1f ;  /* 0x0c401f0003867f89 */ /* 0x000e6400000e0000 */
[----:B-1----:R-:W-:Y:S01]  /*6c20*/  FMNMX.FTZ R134, R3, R134, !PT ;  /* 0x0000008603867209 */ /* 0x002fe20007810000 */
[----:B---3--:R-:W-:-:S05]  /*6c30*/  IMAD.WIDE.U32 R90, R8, -0x2daee0ad, RZ ;  /* 0xd2511f53085a7825 */ /* 0x008fca00078e00ff */
[----:B------:R-:W-:Y:S02]  /*6c40*/  LOP3.LUT R4, R91, UR21, R168, 0x96, !PT ;  /* 0x000000155b047c12 */ /* 0x000fe4000f8e96a8 */
[----:B------:R-:W-:-:S03]  /*6c50*/  LOP3.LUT R7, R87, UR5, R90, 0x96, !PT ;  /* 0x0000000557077c12 */ /* 0x000fc6000f8e965a */
[----:B------:R-:W-:-:S04]  /*6c60*/  IMAD.WIDE.U32 R4, R4, -0x326172a9, RZ ;  /* 0xcd9e8d5704047825 */ /* 0x000fc800078e00ff */
[----:B------:R-:W-:Y:S01]  /*6c70*/  IMAD.WIDE.U32 R62, R7, -0x326172a9, RZ ;  /* 0xcd9e8d57073e7825 */ /* 0x000fe200078e00ff */
[C---:B------:R-:W-:Y:S02]  /*6c80*/  LOP3.LUT R8, R5.reuse, UR14, R78, 0x96, !PT ;  /* 0x0000000e05087c12 */ /* 0x040fe4000f8e964e */
[----:B------:R-:W-:Y:S02]  /*6c90*/  LOP3.LUT R17, R5, UR14, R76, 0x96, !PT ;  /* 0x0000000e05117c12 */ /* 0x000fe4000f8e964c */
[----:B------:R-:W-:Y:S01]  /*6ca0*/  FMNMX.FTZ R5, R120, R6, !PT ;  /* 0x0000000678057209 */ /* 0x000fe20007810000 */
[----:B------:R-:W-:Y:S01]  /*6cb0*/  IMAD.WIDE.U32 R8, R8, -0x2daee0ad, RZ ;  /* 0xd2511f5308087825 */ /* 0x000fe200078e00ff */
[----:B------:R-:W-:Y:S01]  /*6cc0*/  LOP3.LUT R6, R85, UR5, R90, 0x96, !PT ;  /* 0x0000000555067c12 */ /* 0x000fe2000f8e965a */
[----:B------:R-:W-:Y:S01]  /*6cd0*/  UIADD3 UR5, UR21, -0x56f99767, URZ ;  /* 0xa906689915057890 */ /* 0x000fe2000fffe03f */
[----:B------:R-:W-:Y:S02]  /*6ce0*/  FMNMX.FTZ R5, R158, R5, !PT ;  /* 0x000000059e057209 */ /* 0x000fe40007810000 */
[----:B------:R-:W-:Y:S01]  /*6cf0*/  LOP3.LUT R9, R9, UR11, R86, 0x96, !PT ;  /* 0x0000000b09097c12 */ /* 0x000fe2000f8e9656 */
[----:B------:R-:W-:Y:S01]  /*6d00*/  IMAD.WIDE.U32 R60, R6, -0x326172a9, RZ ;  /* 0xcd9e8d57063c7825 */ /* 0x000fe200078e00ff */
[----:B------:R-:W-:-:S02]  /*6d10*/  FMNMX.FTZ R5, R151, R5, !PT ;  /* 0x0000000597057209 */ /* 0x000fc40007810000 */
[----:B------:R-:W-:Y:S01]  /*6d20*/  LOP3.LUT R7, R63, UR12, R4, 0x96, !PT ;  /* 0x0000000c3f077c12 */ /* 0x000fe2000f8e9604 */
[----:B------:R-:W-:Y:S01]  /*6d30*/  IMAD.WIDE.U32 R12, R9, -0x326172a9, RZ ;  /* 0xcd9e8d57090c7825 */ /* 0x000fe200078e00ff */
[----:B------:R-:W-:-:S03]  /*6d40*/  FMNMX.FTZ R5, R145, R5, !PT ;  /* 0x0000000591057209 */ /* 0x000fc60007810000 */
[----:B------:R-:W-:Y:S01]  /*6d50*/  IMAD.WIDE.U32 R6, R7, -0x2daee0ad, RZ ;  /* 0xd2511f5307067825 */ /* 0x000fe200078e00ff */
[----:B------:R-:W-:Y:S02]  /*6d60*/  FMNMX.FTZ R5, R137, R5, !PT ;  /* 0x0000000589057209 */ /* 0x000fe40007810000 */
[----:B------:R-:W-:Y:S02]  /*6d70*/  LOP3.LUT R9, R13, UR10, R62, 0x96, !PT ;  /* 0x0000000a0d097c12 */ /* 0x000fe4000f8e963e */
[----:B------:R-:W-:Y:S02]  /*6d80*/  FMNMX.FTZ R5, R163, R5, !PT ;  /* 0x00000005a3057209 */ /* 0x000fe40007810000 */
[----:B------:R-:W-:Y:S01]  /*6d90*/  LOP3.LUT R8, R7, UR9, R8, 0x96, !PT ;  /* 0x0000000907087c12 */ /* 0x000fe2000f8e9608 */
[----:B------:R-:W-:Y:S01]  /*6da0*/  IMAD.WIDE.U32 R14, R9, -0x2daee0ad, RZ ;  /* 0xd2511f53090e7825 */ /* 0x000fe200078e00ff */
[----:B------:R-:W-:Y:S02]  /*6db0*/  LOP3.LUT R9, R61, UR12, R4, 0x96, !PT ;  /* 0x0000000c3d097c12 */ /* 0x000fe4000f8e9604 */
[----:B------:R-:W-:Y:S01]  /*6dc0*/  FMNMX.FTZ R4, R160, R5, !PT ;  /* 0x00000005a0047209 */ /* 0x000fe20007810000 */
[----:B------:R-:W-:Y:S01]  /*6dd0*/  FMUL.FTZ R5, R140, UR17 ;  /* 0x000000118c057c20 */ /* 0x000fe20008410000 */
[----:B------:R-:W-:Y:S01]  /*6de0*/  LOP3.LUT R10, R15, UR7, R6, 0x96, !PT ;  /* 0x000000070f0a7c12 */ /* 0x000fe2000f8e9606 */
[----:B------:R-:W-:Y:S01]  /*6df0*/  IMAD.WIDE.U32 R6, R17, -0x2daee0ad, RZ ;  /* 0xd2511f5311067825 */ /* 0x000fe200078e00ff */
[----:B------:R-:W-:-:S02]  /*6e00*/  FMNMX.FTZ R4, R152, R4, !PT ;  /* 0x0000000498047209 */ /* 0x000fc40007810000 */
[----:B------:R-:W-:Y:S01]  /*6e10*/  FSEL R15, R5, RZ, P0 ;  /* 0x000000ff050f7208 */ /* 0x000fe20000000000 */
[----:B------:R-:W-:Y:S01]  /*6e20*/  IMAD.WIDE.U32 R48, R9, -0x2daee0ad, RZ ;  /* 0xd2511f5309307825 */ /* 0x000fe200078e00ff */
[----:B------:R-:W-:Y:S02]  /*6e30*/  FMNMX.FTZ R4, R153, R4, !PT ;  /* 0x0000000499047209 */ /* 0x000fe40007810000 */
[----:B------:R-:W-:Y:S01]  /*6e40*/  LOP3.LUT R16, R7, UR11, R84, 0x96, !PT ;  /* 0x0000000b07107c12 */ /* 0x000fe2000f8e9654 */
[----:B------:R-:W-:Y:S01]  /*6e50*/  FFMA.FTZ R5, R93, UR17, -R15 ;  /* 0x000000115d057c23 */ /* 0x000fe2000801080f */
[----:B------:R-:W-:Y:S01]  /*6e60*/  FMNMX.FTZ R4, R187, R4, !PT ;  /* 0x00000004bb047209 */ /* 0x000fe20007810000 */
[----:B------:R-:W-:Y:S01]  /*6e70*/  IMAD.WIDE.U32 R10, R10, -0x326172a9, RZ ;  /* 0xcd9e8d570a0a7825 */ /* 0x000fe200078e00ff */
[----:B------:R-:W-:Y:S01]  /*6e80*/  FSETP.NEU.FTZ.AND P0, PT, R138, -INF , PT ;  /* 0xff8000008a00780b */ /* 0x000fe20003f1d000 */
[----:B------:R1:W-:Y:S01]  /*6e90*/  MUFU.EX2 R215, R5 ;  /* 0x0000000500d77308 */ /* 0x0003e20000000800 */
[----:B------:R-:W-:Y:S01]  /*6ea0*/  FMNMX.FTZ R7, R186, R4, !PT ;  /* 0x00000004ba077209 */ /* 0x000fe20007810000 */
[----:B------:R-:W-:Y:S01]  /*6eb0*/  FMUL.FTZ R4, R138, UR17 ;  /* 0x000000118a047c20 */ /* 0x000fe20008410000 */
[----:B------:R-:W-:-:S02]  /*6ec0*/  LOP3.LUT R13, R49, UR9, R6, 0x96, !PT ;  /* 0x00000009310d7c12 */ /* 0x000fc4000f8e9606 */
[----:B------:R-:W-:Y:S02]  /*6ed0*/  FMNMX.FTZ R7, R169, R7, !PT ;  /* 0x00000007a9077209 */ /* 0x000fe40007810000 */
[----:B------:R-:W-:Y:S01]  /*6ee0*/  FSEL R21, R4, RZ, P0 ;  /* 0x000000ff04157208 */ /* 0x000fe20000000000 */
[----:B------:R-:W-:Y:S01]  /*6ef0*/  IMAD.WIDE.U32 R50, R13, -0x326172a9, RZ ;  /* 0xcd9e8d570d327825 */ /* 0x000fe200078e00ff */
[----:B------:R-:W-:-:S03]  /*6f00*/  FMNMX.FTZ R7, R167, R7, !PT ;  /* 0x00000007a7077209 */ /* 0x000fc60007810000 */
[----:B------:R-:W-:-:S04]  /*6f10*/  FFMA.FTZ R6, R92, UR17, -R21 ;  /* 0x000000115c067c23 */ /* 0x000fc80008010815 */
[----:B------:R2:W-:Y:S01]  /*6f20*/  MUFU.EX2 R211, R6 ;  /* 0x0000000600d37308 */ /* 0x0005e20000000800 */
[----:B-1----:R-:W-:-:S04]  /*6f30*/  IMAD.WIDE.U32 R4, R8, -0x326172a9, RZ ;  /* 0xcd9e8d5708047825 */ /* 0x002fc800078e00ff */
[----:B------:R-:W-:Y:S01]  /*6f40*/  FFMA.FTZ R8, R95, UR17, -R21 ;  /* 0x000000115f087c23 */ /* 0x000fe20008010815 */
[----:B------:R-:W-:Y:S02]  /*6f50*/  LOP3.LUT R9, R5, UR8, R12, 0x96, !PT ;  /* 0x0000000805097c12 */ /* 0x000fe4000f8e960c */
[----:B------:R-:W-:Y:S01]  /*6f60*/  FMNMX.FTZ R5, R232, R7, !PT ;  /* 0x00000007e8057209 */ /* 0x000fe20007810000 */
[----:B------:R1:W-:Y:S01]  /*6f70*/  MUFU.EX2 R210, R8 ;  /* 0x0000000800d27308 */ /* 0x0003e20000000800 */
[----:B------:R-:W-:Y:S01]  /*6f80*/  LOP3.LUT R7, R11, UR6, R4, 0x96, !PT ;  /* 0x000000060b077c12 */ /* 0x000fe2000f8e9604 */
[----:B------:R-:W3:Y:S01]  /*6f90*/  SHFL.BFLY PT, R12, R134, 0x1, 0x1f ;  /* 0x0c201f00860c7f89 */ /* 0x000ee200000e0000 */
[----:B------:R-:W-:Y:S01]  /*6fa0*/  FMNMX.FTZ R3, R251, R5, !PT ;  /* 0x00000005fb037209 */ /* 0x000fe20007810000 */
[----:B------:R-:W-:-:S03]  /*6fb0*/  IMAD.WIDE.U32 R4, R16, -0x326172a9, RZ ;  /* 0xcd9e8d5710047825 */ /* 0x000fc600078e00ff */
[----:B------:R-:W-:Y:S01]  /*6fc0*/  FMNMX.FTZ R3, R250, R3, !PT ;  /* 0x00000003fa037209 */ /* 0x000fe20007810000 */
[----:B--2---:R-:W-:Y:S01]  /*6fd0*/  IMAD.WIDE.U32 R6, R7, -0x2daee0ad, RZ ;  /* 0xd2511f5307067825 */ /* 0x004fe200078e00ff */
[----:B------:R-:W-:Y:S02]  /*6fe0*/  LOP3.LUT R26, R5, UR10, R60, 0x96, !PT ;  /* 0x0000000a051a7c12 */ /* 0x000fe4000f8e963c */
[----:B------:R-:W-:Y:S01]  /*6ff0*/  FMNMX.FTZ R5, R249, R3, !PT ;  /* 0x00000003f9057209 */ /* 0x000fe20007810000 */
[----:B------:R-:W-:Y:S01]  /*7000*/  FFMA.FTZ R3, R94, UR17, -R21 ;  /* 0x000000115e037c23 */ /* 0x000fe20008010815 */
[----:B------:R-:W-:Y:S02]  /*7010*/  LOP3.LUT R25, R51, UR8, R4, 0x96, !PT ;  /* 0x0000000833197c12 */ /* 0x000fe4000f8e9604 */
[----:B------:R-:W-:Y:S01]  /*7020*/  FMNMX.FTZ R5, R234, R5, !PT ;  /* 0x00000005ea057209 */ /* 0x000fe20007810000 */
[----:B------:R2:W-:Y:S01]  /*7030*/  MUFU.EX2 R93, R3 ;  /* 0x00000003005d7308 */ /* 0x0005e20000000800 */
[----:B-1----:R-:W-:Y:S01]  /*7040*/  IMAD.WIDE.U32 R8, R9, -0x2daee0ad, RZ ;  /* 0xd2511f5309087825 */ /* 0x002fe200078e00ff */
[----:B------:R-:W-:-:S02]  /*7050*/  LOP3.LUT R11, R6, 0xffff, RZ, 0xc0, !PT ;  /* 0x0000ffff060b7812 */ /* 0x000fc400078ec0ff */
[----:B------:R-:W-:Y:S02]  /*7060*/  LOP3.LUT R17, R6, 0xff, RZ, 0xc0, !PT ;  /* 0x000000ff06117812 */ /* 0x000fe400078ec0ff */
[----:B------:R-:W-:Y:S02]  /*7070*/  LOP3.LUT R8, R7, UR15, R8, 0x96, !PT ;  /* 0x0000000f07087c12 */ /* 0x000fe4000f8e9608 */
[--C-:B------:R-:W-:Y:S02]  /*7080*/  SHF.R.U32.HI R13, RZ, 0x10, R6.reuse ;  /* 0x00000010ff0d7819 */ /* 0x100fe40000011606 */
[----:B------:R-:W-:Y:S02]  /*7090*/  SHF.R.U32.HI R22, RZ, 0x18, R6 ;  /* 0x00000018ff167819 */ /* 0x000fe40000011606 */
[----:B------:R-:W-:Y:S02]  /*70a0*/  LOP3.LUT R9, R9, UR5, R14, 0x96, !PT ;  /* 0x0000000509097c12 */ /* 0x000fe4000f8e960e */
[----:B---3--:R-:W-:-:S02]  /*70b0*/  FMNMX.FTZ R134, R134, R12, !PT ;  /* 0x0000000c86867209 */ /* 0x008fc40007810000 */
[----:B--2---:R-:W-:Y:S01]  /*70c0*/  FMNMX.FTZ R3, R182, R5, !PT ;  /* 0x00000005b6037209 */ /* 0x004fe20007810000 */
[--C-:B------:R-:W-:Y:S01]  /*70d0*/  FFMA.FTZ R5, R89, UR17, -R21.reuse ;  /* 0x0000001159057c23 */ /* 0x100fe20008010815 */
[----:B------:R-:W-:Y:S02]  /*70e0*/  FSETP.NEU.FTZ.AND P0, PT, R134, -INF , PT ;  /* 0xff8000008600780b */ /* 0x000fe40003f1d000 */
[----:B------:R-:W-:Y:S01]  /*70f0*/  FMNMX.FTZ R4, R183, R3, !PT ;  /* 0x00000003b7047209 */ /* 0x000fe20007810000 */
[----:B------:R1:W2:Y:S01]  /*7100*/  MUFU.EX2 R23, R5 ;  /* 0x0000000500177308 */ /* 0x0002a20000000800 */
[----:B------:R-:W-:Y:S02]  /*7110*/  FFMA.FTZ R3, R72, UR17, -R21 ;  /* 0x0000001148037c23 */ /* 0x000fe40008010815 */
[----:B------:R-:W-:-:S04]  /*7120*/  FMNMX.FTZ R4, R192, R4, !PT ;  /* 0x00000004c0047209 */ /* 0x000fc80007810000 */
[----:B------:R-:W-:Y:S01]  /*7130*/  FMNMX.FTZ R7, R193, R4, !PT ;  /* 0x00000004c1077209 */ /* 0x000fe20007810000 */
[----:B------:R3:W-:Y:S03]  /*7140*/  MUFU.EX2 R236, R3 ;  /* 0x0000000300ec7308 */ /* 0x0007e60000000800 */
[----:B------:R-:W-:-:S04]  /*7150*/  FMNMX.FTZ R7, R230, R7, !PT ;  /* 0x00000007e6077209 */ /* 0x000fc80007810000 */
[----:B------:R-:W-:Y:S01]  /*7160*/  FMNMX.FTZ R6, R229, R7, !PT ;  /* 0x00000007e5067209 */ /* 0x000fe20007810000 */
[----:B------:R-:W-:Y:S01]  /*7170*/  FFMA.FTZ R7, R52, UR17, -R21 ;  /* 0x0000001134077c23 */ /* 0x000fe20008010815 */
[----:B-1----:R-:W-:-:S04]  /*7180*/  IMAD.WIDE.U32 R4, R9, -0x326172a9, RZ ;  /* 0xcd9e8d5709047825 */ /* 0x002fc800078e00ff */
[----:B------:R-:W-:Y:S01]  /*7190*/  FFMA.FTZ R9, R55, UR17, -R21 ;  /* 0x0000001137097c23 */ /* 0x000fe20008010815 */
[----:B------:R-:W-:Y:S01]  /*71a0*/  FMNMX.FTZ R6, R228, R6, !PT ;  /* 0x00000006e4067209 */ /* 0x000fe20007810000 */
[----:B------:R1:W-:Y:S01]  /*71b0*/  MUFU.EX2 R238, R7 ;  /* 0x0000000700ee7308 */ /* 0x0003e20000000800 */
[----:B------:R-:W-:-:S03]  /*71c0*/  LOP3.LUT R12, R4, 0xffff, RZ, 0xc0, !PT ;  /* 0x0000ffff040c7812 */ /* 0x000fc600078ec0ff */
[----:B------:R-:W4:Y:S01]  /*71d0*/  SHFL.BFLY PT, R16, R6, 0x2, 0x1f ;  /* 0x0c401f0006107f89 */ /* 0x000f2200000e0000 */
[----:B---3--:R-:W-:Y:S01]  /*71e0*/  LOP3.LUT R3, R5, UR16, R10, 0x96, !PT ;  /* 0x0000001005037c12 */ /* 0x008fe2000f8e960a */
[----:B------:R-:W-:Y:S01]  /*71f0*/  FMUL.FTZ R5, R134, UR17 ;  /* 0x0000001186057c20 */ /* 0x000fe20008410000 */
[----:B------:R-:W-:Y:S01]  /*7200*/  LOP3.LUT R19, R4, 0xff, RZ, 0xc0, !PT ;  /* 0x000000ff04137812 */ /* 0x000fe200078ec0ff */
[----:B------:R3:W-:Y:S01]  /*7210*/  MUFU.EX2 R95, R9 ;  /* 0x00000009005f7308 */ /* 0x0007e20000000800 */
[--C-:B------:R-:W-:Y:S02]  /*7220*/  SHF.R.U32.HI R14, RZ, 0x10, R4.reuse ;  /* 0x00000010ff0e7819 */ /* 0x100fe40000011604 */
[----:B------:R-:W-:Y:S02]  /*7230*/  SHF.R.U32.HI R18, RZ, 0x18, R4 ;  /* 0x00000018ff127819 */ /* 0x000fe40000011604 */
[----:B------:R-:W-:Y:S02]  /*7240*/  LOP3.LUT R4, R8, 0xffff, RZ, 0xc0, !PT ;  /* 0x0000ffff08047812 */ /* 0x000fe400078ec0ff */
[----:B------:R-:W-:Y:S01]  /*7250*/  FSEL R20, R5, RZ, P0 ;  /* 0x000000ff05147208 */ /* 0x000fe20000000000 */
[----:B-1----:R-:W-:Y:S01]  /*7260*/  FFMA.FTZ R7, R54, UR17, -R21 ;  /* 0x0000001136077c23 */ /* 0x002fe20008010815 */
[----:B------:R-:W-:Y:S01]  /*7270*/  SHF.R.U32.HI R5, RZ, 0x10, R8 ;  /* 0x00000010ff057819 */ /* 0x000fe20000011608 */
[----:B------:R-:W-:Y:S02]  /*7280*/  LDSM.16.MT88.4 R52, [R206+0x4400] ;  /* 0x00440000ce34783b */ /* 0x000fe40000004200 */
[----:B------:R-:W-:Y:S01]  /*7290*/  FFMA.FTZ R2, R101, UR17, -R20 ;  /* 0x0000001165027c23 */ /* 0x000fe20008010814 */
[----:B------:R1:W-:Y:S01]  /*72a0*/  MUFU.EX2 R174, R7 ;  /* 0x0000000700ae7308 */ /* 0x0003e20000000800 */
[----:B------:R-:W-:Y:S01]  /*72b0*/  LOP3.LUT R10, R13, 0xff, RZ, 0xc0, !PT ;  /* 0x000000ff0d0a7812 */ /* 0x000fe200078ec0ff */
[----:B------:R-:W-:Y:S01]  /*72c0*/  IMAD.U32 R13, RZ, RZ, UR13 ;  /* 0x0000000dff0d7e24 */ /* 0x000fe2000f8e00ff */
[----:B---3--:R-:W-:-:S02]  /*72d0*/  SHF.R.U32.HI R9, RZ, 0x8, R11 ;  /* 0x00000008ff097819 */ /* 0x008fc4000001160b */
[----:B------:R-:W-:Y:S02]  /*72e0*/  LOP3.LUT R11, R8, 0xff, RZ, 0xc0, !PT ;  /* 0x000000ff080b7812 */ /* 0x000fe400078ec0ff */
[----:B------:R-:W-:Y:S01]  /*72f0*/  PRMT R17, R17, 0x5410, R9 ;  /* 0x0000541011117816 */ /* 0x000fe20000000009 */
[----:B------:R-:W-:Y:S01]  /*7300*/  FFMA.FTZ R9, R111, UR17, -R20 ;  /* 0x000000116f097c23 */ /* 0x000fe20008010814 */
[----:B----4-:R-:W-:Y:S01]  /*7310*/  FMNMX.FTZ R6, R6, R16, !PT ;  /* 0x0000001006067209 */ /* 0x010fe20007810000 */
[----:B--2---:R-:W-:Y:S01]  /*7320*/  IMAD.MOV.U32 R111, RZ, RZ, R23 ;  /* 0x000000ffff6f7224 */ /* 0x004fe200078e0017 */
[----:B------:R-:W-:Y:S01]  /*7330*/  SHF.R.U32.HI R8, RZ, 0x18, R8 ;  /* 0x00000018ff087819 */ /* 0x000fe20000011608 */
[----:B------:R2:W-:Y:S01]  /*7340*/  MUFU.EX2 R209, R2 ;  /* 0x0000000200d17308 */ /* 0x0005e20000000800 */
[----:B------:R-:W-:Y:S02]  /*7350*/  PRMT R22, R10, 0x5410, R22 ;  /* 0x000054100a167816 */ /* 0x000fe40000000016 */
[----:B------:R-:W-:-:S02]  /*7360*/  LEA R0, R13, UR13, 0x10 ;  /* 0x0000000d0d007c11 */ /* 0x000fc4000f8e80ff */
[----:B-1----:R-:W-:Y:S02]  /*7370*/  SHF.R.U32.HI R7, RZ, 0x8, R4 ;  /* 0x00000008ff077819 */ /* 0x002fe40000011604 */
[----:B------:R-:W-:Y:S01]  /*7380*/  LOP3.LUT R4, R5, 0xff, RZ, 0xc0, !PT ;  /* 0x000000ff05047812 */ /* 0x000fe200078ec0ff */
[----:B------:R-:W-:Y:S01]  /*7390*/  FFMA.FTZ R5, R106, UR17, -R20 ;  /* 0x000000116a057c23 */ /* 0x000fe20008010814 */
[----:B------:R-:W-:Y:S01]  /*73a0*/  PRMT R23, R11, 0x5410, R7 ;  /* 0x000054100b177816 */ /* 0x000fe20000000007 */
[----:B------:R1:W-:Y:S01]  /*73b0*/  MUFU.EX2 R233, R9 ;  /* 0x0000000900e97308 */ /* 0x0003e20000000800 */
[----:B------:R-:W-:Y:S02]  /*73c0*/  SHF.R.U32.HI R7, RZ, 0x8, R12 ;  /* 0x00000008ff077819 */ /* 0x000fe4000001160c */
[----:B------:R-:W3:Y:S01]  /*73d0*/  SHFL.BFLY PT, R12, R6, 0x1, 0x1f ;  /* 0x0c201f00060c7f89 */ /* 0x000ee200000e0000 */
[----:B------:R-:W-:Y:S02]  /*73e0*/  PRMT R24, R4, 0x5410, R8 ;  /* 0x0000541004187816 */ /* 0x000fe40000000008 */
[----:B------:R-:W-:Y:S01]  /*73f0*/  LOP3.LUT R4, R14, 0xff, RZ, 0xc0, !PT ;  /* 0x000000ff0e047812 */ /* 0x000fe200078ec0ff */
[----:B------:R-:W-:Y:S01]  /*7400*/  FFMA.FTZ R14, R117, UR17, -R15 ;  /* 0x00000011750e7c23 */ /* 0x000fe2000801080f */
[----:B--2---:R-:W-:Y:S01]  /*7410*/  LOP3.LUT R2, R3, 0xffff, RZ, 0xc0, !PT ;  /* 0x0000ffff03027812 */ /* 0x004fe200078ec0ff */
[----:B------:R2:W4:Y:S01]  /*7420*/  MUFU.EX2 R176, R5 ;  /* 0x0000000500b07308 */ /* 0x0005220000000800 */
[----:B------:R-:W-:-:S02]  /*7430*/  PRMT R10, R4, 0x5410, R18 ;  /* 0x00005410040a7816 */ /* 0x000fc40000000012 */
[----:B------:R-:W-:Y:S02]  /*7440*/  SHF.R.U32.HI R4, RZ, 0x10, R3 ;  /* 0x00000010ff047819 */ /* 0x000fe40000011603 */
[----:B------:R-:W-:Y:S01]  /*7450*/  PRMT R11, R19, 0x5410, R7 ;  /* 0x00005410130b7816 */ /* 0x000fe20000000007 */
[----:B------:R-:W-:Y:S01]  /*7460*/  IMAD.WIDE.U32 R18, R25, -0x2daee0ad, RZ ;  /* 0xd2511f5319127825 */ /* 0x000fe200078e00ff */
[----:B------:R-:W-:-:S03]  /*7470*/  SHF.R.U32.HI R7, RZ, 0x8, R2 ;  /* 0x00000008ff077819 */ /* 0x000fc60000011602 */
[--C-:B------:R-:W-:Y:S01]  /*7480*/  FFMA.FTZ R2, R75, UR17, -R20.reuse ;  /* 0x000000114b027c23 */ /* 0x100fe20008010814 */
[----:B-1----:R-:W-:Y:S01]  /*7490*/  LOP3.LUT R9, R3, 0xff, RZ, 0xc0, !PT ;  /* 0x000000ff03097812 */ /* 0x002fe200078ec0ff */
[----:B------:R-:W-:Y:S01]  /*74a0*/  MUFU.EX2 R92, R14 ;  /* 0x0000000e005c7308 */ /* 0x000fe20000000800 */
[----:B------:R-:W-:Y:S02]  /*74b0*/  SHF.R.U32.HI R8, RZ, 0x18, R3 ;  /* 0x00000018ff087819 */ /* 0x000fe40000011603 */
[----:B------:R-:W-:Y:S02]  /*74c0*/  LOP3.LUT R3, R4, 0xff, RZ, 0xc0, !PT ;  /* 0x000000ff04037812 */ /* 0x000fe400078ec0ff */
[----:B------:R-:W-:Y:S01]  /*74d0*/  PRMT R9, R9, 0x5410, R7 ;  /* 0x0000541009097816 */ /* 0x000fe20000000007 */
[----:B--2---:R-:W-:Y:S02]  /*74e0*/  FFMA.FTZ R5, R108, UR17, -R20 ;  /* 0x000000116c057c23 */ /* 0x004fe40008010814 */
[----:B------:R1:W-:Y:S01]  /*74f0*/  MUFU.EX2 R237, R2 ;  /* 0x0000000200ed7308 */ /* 0x0003e20000000800 */
[----:B------:R-:W-:-:S02]  /*7500*/  PRMT R8, R3, 0x5410, R8 ;  /* 0x0000541003087816 */ /* 0x000fc40000000008 */
[----:B------:R-:W-:Y:S02]  /*7510*/  F2FP.BF16.F32.PACK_AB R3, R111, R93 ;  /* 0x0000005d6f03723e */ /* 0x000fe400000010ff */
[----:B---3--:R-:W-:Y:S01]  /*7520*/  FMNMX.FTZ R139, R6, R12, !PT ;  /* 0x0000000c068b7209 */ /* 0x008fe20007810000 */
[----:B------:R-:W-:Y:S01]  /*7530*/  IMAD.WIDE.U32 R12, R26, -0x2daee0ad, RZ ;  /* 0xd2511f531a0c7825 */ /* 0x000fe200078e00ff */
[--C-:B------:R-:W-:Y:S01]  /*7540*/  HSET2.LE.AND R7, R10, R0.reuse, PT ;  /* 0x000000000a077233 */ /* 0x100fe20003803000 */
[----:B------:R2:W3:Y:S01]  /*7550*/  MUFU.EX2 R235, R5 ;  /* 0x0000000500eb7308 */ /* 0x0004e20000000800 */
[----:B----4-:R-:W-:Y:S02]  /*7560*/  F2FP.BF16.F32.PACK_AB R4, R209, R176 ;  /* 0x000000b0d104723e */ /* 0x010fe400000010ff */
[----:B------:R-:W-:Y:S02]  /*7570*/  HSET2.LE.AND R8, R8, R0, PT ;  /* 0x0000000008087233 */ /* 0x000fe40003803000 */
[----:B------:R-:W-:-:S02]  /*7580*/  LOP3.LUT R7, R7, R4, RZ, 0xc0, !PT ;  /* 0x0000000407077212 */ /* 0x000fc400078ec0ff */
[--C-:B------:R-:W-:Y:S02]  /*7590*/  HSET2.LE.AND R4, R9, R0.reuse, PT ;  /* 0x0000000009047233 */ /* 0x100fe40003803000 */
[--C-:B-1----:R-:W-:Y:S01]  /*75a0*/  HSET2.LE.AND R2, R11, R0.reuse, PT ;  /* 0x000000000b027233 */ /* 0x102fe20003803000 */
[----:B------:R-:W-:Y:S01]  /*75b0*/  FFMA.FTZ R11, R116, UR17, -R15 ;  /* 0x00000011740b7c23 */ /* 0x000fe2000801080f */
[----:B------:R-:W-:Y:S01]  /*75c0*/  LOP3.LUT R16, R19, UR5, R12, 0x96, !PT ;  /* 0x0000000513107c12 */ /* 0x000fe2000f8e960c */
[C---:B------:R-:W-:Y:S01]  /*75d0*/  FMUL.FTZ R12, R139.reuse, UR17 ;  /* 0x000000118b0c7c20 */ /* 0x040fe20008410000 */
[----:B------:R-:W-:Y:S01]  /*75e0*/  FSETP.NEU.FTZ.AND P0, PT, R139, -INF , PT ;  /* 0xff8000008b00780b */ /* 0x000fe20003f1d000 */
[----:B------:R-:W-:Y:S01]  /*75f0*/  MUFU.EX2 R214, R11 ;  /* 0x0000000b00d67308 */ /* 0x000fe20000000800 */
[----:B------:R-:W-:Y:S01]  /*7600*/  LOP3.LUT R6, R2, R3, RZ, 0xc0, !PT ;  /* 0x0000000302067212 */ /* 0x000fe200078ec0ff */
[----:B--2---:R-:W-:Y:S01]  /*7610*/  FFMA.FTZ R5, R80, UR17, -R20 ;  /* 0x0000001150057c23 */ /* 0x004fe20008010814 */
[----:B------:R-:W-:-:S02]  /*7620*/  HSET2.LE.AND R2, R17, R0, PT ;  /* 0x0000000011027233 */ /* 0x000fc40003803000 */
[----:B------:R-:W-:-:S03]  /*7630*/  F2FP.BF16.F32.PACK_AB R3, R174, R238 ;  /* 0x000000eeae03723e */ /* 0x000fc600000010ff */
[----:B------:R1:W2:Y:S01]  /*7640*/  MUFU.EX2 R171, R5 ;  /* 0x0000000500ab7308 */ /* 0x0002a20000000800 */
[----:B---3--:R-:W-:Y:S02]  /*7650*/  F2FP.BF16.F32.PACK_AB R9, R235, R233 ;  /* 0x000000e9eb09723e */ /* 0x008fe400000010ff */
[----:B------:R-:W-:Y:S01]  /*7660*/  LOP3.LUT R10, R2, R3, RZ, 0xc0, !PT ;  /* 0x00000003020a7212 */ /* 0x000fe200078ec0ff */
[----:B------:R-:W-:Y:S01]  /*7670*/  FFMA.FTZ R2, R82, UR17, -R20 ;  /* 0x0000001152027c23 */ /* 0x000fe20008010814 */
[----:B------:R-:W-:Y:S02]  /*7680*/  FSEL R17, R12, RZ, P0 ;  /* 0x000000ff0c117208 */ /* 0x000fe40000000000 */
[----:B------:R-:W-:Y:S01]  /*7690*/  LOP3.LUT R12, R13, UR7, R48, 0x96, !PT ;  /* 0x000000070d0c7c12 */ /* 0x000fe2000f8e9630 */
[----:B------:R3:W-:Y:S04]  /*76a0*/  MUFU.EX2 R94, R2 ;  /* 0x00000002005e7308 */ /* 0x0007e80000000800 */
[----:B------:R-:W-:-:S04]  /*76b0*/  IMAD.WIDE.U32 R12, R12, -0x326172a9, RZ ;  /* 0xcd9e8d570c0c7825 */ /* 0x000fc800078e00ff */
[----:B-1----:R-:W-:Y:S01]  /*76c0*/  FFMA.FTZ R5, R81, UR17, -R20 ;  /* 0x0000001151057c23 */ /* 0x002fe20008010814 */
[----:B--2---:R-:W-:-:S03]  /*76d0*/  F2FP.BF16.F32.PACK_AB R3, R171, R237 ;  /* 0x000000edab03723e */ /* 0x004fc600000010ff */
[----:B------:R1:W2:Y:S01]  /*76e0*/  MUFU.EX2 R89, R5 ;  /* 0x0000000500597308 */ /* 0x0002a20000000800 */
[----:B---3--:R-:W-:-:S05]  /*76f0*/  HSET2.LE.AND R2, R22, R0, PT ;  /* 0x0000000016027233 */ /* 0x008fca0003803000 */
[----:B------:R-:W-:Y:S01]  /*7700*/  LOP3.LUT R11, R2, R3, RZ, 0xc0, !PT ;  /* 0x00000003020b7212 */ /* 0x000fe200078ec0ff */
[----:B------:R-:W-:Y:S01]  /*7710*/  FFMA.FTZ R3, R118, UR17, -R15 ;  /* 0x0000001176037c23 */ /* 0x000fe2000801080f */
[----:B------:R-:W-:-:S03]  /*7720*/  HSET2.LE.AND R2, R24, R0, PT ;  /* 0x0000000018027233 */ /* 0x000fc60003803000 */
[----:B------:R2:W3:Y:S01]  /*7730*/  MUFU.EX2 R207, R3 ;  /* 0x0000000300cf7308 */ /* 0x0004e20000000800 */
[----:B-1----:R-:W-:-:S04]  /*7740*/  F2FP.BF16.F32.PACK_AB R5, R211, R210 ;  /* 0x000000d2d305723e */ /* 0x002fc800000010ff */
[----:B------:R-:W-:Y:S02]  /*7750*/  LOP3.LUT R4, R4, R5, RZ, 0xc0, !PT ;  /* 0x0000000504047212 */ /* 0x000fe400078ec0ff */
[----:B------:R-:W-:Y:S02]  /*7760*/  LOP3.LUT R5, R8, R9, RZ, 0xc0, !PT ;  /* 0x0000000908057212 */ /* 0x000fe400078ec0ff */
[----:B------:R-:W-:Y:S02]  /*7770*/  HSET2.LE.AND R8, R23, R0, PT ;  /* 0x0000000017087233 */ /* 0x000fe40003803000 */
[----:B------:R-:W-:-:S03]  /*7780*/  F2FP.BF16.F32.PACK_AB R9, R95, R236 ;  /* 0x000000ec5f09723e */ /* 0x000fc600000010ff */
[C---:B------:R-:W-:Y:S01]  /*7790*/  HMMA.16816.F32.BF16 R32, R4.reuse, R40, RZ ;  /* 0x000000280420723c */ /* 0x040fe200000418ff */
[----:B--2---:R-:W-:Y:S02]  /*77a0*/  F2FP.BF16.F32.PACK_AB R3, R94, R89 ;  /* 0x000000595e03723e */ /* 0x004fe400000010ff */
[----:B------:R-:W-:Y:S02]  /*77b0*/  LOP3.LUT R8, R8, R9, RZ, 0xc0, !PT ;  /* 0x0000000908087212 */ /* 0x000fe400078ec0ff */
[----:B------:R-:W-:Y:S01]  /*77c0*/  LOP3.LUT R9, R2, R3, RZ, 0xc0, !PT ;  /* 0x0000000302097212 */ /* 0x000fe200078ec0ff */
[----:B------:R-:W-:Y:S01]  /*77d0*/  IMAD.WIDE.U32 R2, R16, -0x326172a9, RZ ;  /* 0xcd9e8d5710027825 */ /* 0x000fe200078e00ff */
[C---:B------:R-:W-:Y:S06]  /*77e0*/  HMMA.16816.F32.BF16 R28, R4.reuse, R44, RZ ;  /* 0x0000002c041c723c */ /* 0x040fec00000418ff */
[C---:B------:R-:W-:Y:S06]  /*77f0*/  HMMA.16816.F32.BF16 R36, R4.reuse, R42, RZ ;  /* 0x0000002a0424723c */ /* 0x040fec00000418ff */
[----:B------:R-:W-:Y:S06]  /*7800*/  HMMA.16816.F32.BF16 R24, R4, R46, RZ ;  /* 0x0000002e0418723c */ /* 0x000fec00000418ff */
[C---:B------:R-:W-:Y:S01]  /*7810*/  HMMA.16816.F32.BF16 R64, R8.reuse, R56, R32 ;  /* 0x000000380840723c */ /* 0x040fe20000041820 */
[--C-:B------:R-:W-:Y:S01]  /*7820*/  FFMA.FTZ R5, R141, UR17, -R17.reuse ;  /* 0x000000118d057c23 */ /* 0x100fe20008010811 */
[----:B------:R-:W-:Y:S01]  /*7830*/  LOP3.LUT R4, R2, 0xffff, RZ, 0xc0, !PT ;  /* 0x0000ffff02047812 */ /* 0x000fe200078ec0ff */
[----:B------:R-:W-:Y:S01]  /*7840*/  FFMA.FTZ R6, R132, UR17, -R17 ;  /* 0x0000001184067c23 */ /* 0x000fe20008010811 */
[----:B------:R-:W-:Y:S01]  /*7850*/  LOP3.LUT R7, R2, 0xff, RZ, 0xc0, !PT ;  /* 0x000000ff02077812 */ /* 0x000fe200078ec0ff */
[----:B------:R1:W-:Y:S01]  /*7860*/  MUFU.EX2 R212, R5 ;  /* 0x0000000500d47308 */ /* 0x0003e20000000800 */
[----:B------:R-:W-:Y:S01]  /*7870*/  HMMA.16816.F32.BF16 R72, R8, R52, R28 ;  /* 0x000000340848723c */ /* 0x000fe2000004181c */
[----:B------:R-:W-:-:S02]  /*7880*/  IMAD.MOV.U32 R132, RZ, RZ, R235 ;  /* 0x000000ffff847224 */ /* 0x000fc400078e00eb */
[----:B------:R-:W-:-:S03]  /*7890*/  IMAD.MOV.U32 R141, RZ, RZ, R237 ;  /* 0x000000ffff8d7224 */ /* 0x000fc600078e00ed */
[C---:B------:R-:W-:Y:S01]  /*78a0*/  HMMA.16816.F32.BF16 R80, R8.reuse, R58, R36 ;  /* 0x0000003a0850723c */ /* 0x040fe20000041824 */
[----:B------:R2:W-:Y:S05]  /*78b0*/  MUFU.EX2 R204, R6 ;  /* 0x0000000600cc7308 */ /* 0x0005ea0000000800 */
[----:B------:R-:W-:Y:S01]  /*78c0*/  HMMA.16816.F32.BF16 R68, R8, R54, R24 ;  /* 0x000000360844723c */ /* 0x000fe20000041818 */
[----:B-1----:R-:W-:Y:S02]  /*78d0*/  SHF.R.U32.HI R5, RZ, 0x8, R4 ;  /* 0x00000008ff057819 */ /* 0x002fe40000011604 */
[----:B------:R-:W-:Y:S02]  /*78e0*/  SHF.R.U32.HI R4, RZ, 0x10, R2 ;  /* 0x00000010ff047819 */ /* 0x000fe40000011602 */
[----:B------:R-:W-:Y:S01]  /*78f0*/  PRMT R14, R7, 0x5410, R5 ;  /* 0x00005410070e7816 */ /* 0x000fe20000000005 */
[----:B------:R-:W-:Y:S01]  /*7900*/  FFMA.FTZ R5, R122, UR17, -R17 ;  /* 0x000000117a057c23 */ /* 0x000fe20008010811 */
[----:B------:R-:W-:-:S02]  /*7910*/  LOP3.LUT R7, R4, 0xff, RZ, 0xc0, !PT ;  /* 0x000000ff04077812 */ /* 0x000fc400078ec0ff */
[----:B------:R-:W-:Y:S01]  /*7920*/  SHF.R.U32.HI R4, RZ, 0x18, R2 ;  /* 0x00000018ff047819 */ /* 0x000fe20000011602 */
[----:B------:R1:W4:Y:S01]  /*7930*/  MUFU.EX2 R88, R5 ;  /* 0x0000000500587308 */ /* 0x0003220000000800 */
[----:B------:R-:W-:Y:S02]  /*7940*/  LOP3.LUT R2, R3, UR16, R12, 0x96, !PT ;  /* 0x0000001003027c12 */ /* 0x000fe4000f8e960c */
[----:B------:R-:W-:Y:S02]  /*7950*/  PRMT R12, R7, 0x5410, R4 ;  /* 0x00005410070c7816 */ /* 0x000fe40000000004 */
[C---:B------:R-:W-:Y:S02]  /*7960*/  LOP3.LUT R3, R2.reuse, 0xffff, RZ, 0xc0, !PT ;  /* 0x0000ffff02037812 */ /* 0x040fe400078ec0ff */
[----:B------:R-:W-:Y:S02]  /*7970*/  LOP3.LUT R7, R2, 0xff, RZ, 0xc0, !PT ;  /* 0x000000ff02077812 */ /* 0x000fe400078ec0ff */
[----:B------:R-:W-:-:S02]  /*7980*/  SHF.R.U32.HI R4, RZ, 0x10, R2 ;  /* 0x00000010ff047819 */ /* 0x000fc40000011602 */
[----:B--2---:R-:W-:Y:S02]  /*7990*/  SHF.R.U32.HI R6, RZ, 0x18, R2 ;  /* 0x00000018ff067819 */ /* 0x004fe40000011602 */
[----:B------:R-:W-:Y:S02]  /*79a0*/  LOP3.LUT R4, R4, 0xff, RZ, 0xc0, !PT ;  /* 0x000000ff04047812 */ /* 0x000fe400078ec0ff */
[----:B------:R-:W-:Y:S01]  /*79b0*/  HSET2.LE.AND R2, R14, R0, PT ;  /* 0x000000000e027233 */ /* 0x000fe20003803000 */
[----:B-1----:R-:W-:-:S04]  /*79c0*/  FFMA.FTZ R5, R135, UR17, -R17 ;  /* 0x0000001187057c23 */ /* 0x002fc80008010811 */
[----:B------:R1:W2:Y:S02]  /*79d0*/  MUFU.EX2 R213, R5 ;  /* 0x0000000500d57308 */ /* 0x0002a40000000800 */
[----:B-1----:R-:W-:Y:S02]  /*79e0*/  SHF.R.U32.HI R5, RZ, 0x8, R3 ;  /* 0x00000008ff057819 */ /* 0x002fe40000011603 */
[----:B---3--:R-:W-:Y:S02]  /*79f0*/  F2FP.BF16.F32.PACK_AB R3, R92, R207 ;  /* 0x000000cf5c03723e */ /* 0x008fe400000010ff */
[----:B------:R-:W-:Y:S02]  /*7a00*/  PRMT R7, R7, 0x5410, R5 ;  /* 0x0000541007077816 */ /* 0x000fe40000000005 */
[----:B------:R-:W-:Y:S02]  /*7a10*/  PRMT R5, R4, 0x5410, R6 ;  /* 0x0000541004057816 */ /* 0x000fe40000000006 */
[----:B------:R-:W-:-:S02]  /*7a20*/  LOP3.LUT R6, R2, R3, RZ, 0xc0, !PT ;  /* 0x0000000302067212 */ /* 0x000fc400078ec0ff */
[--C-:B------:R-:W-:Y:S01]  /*7a30*/  HSET2.LE.AND R4, R7, R0.reuse, PT ;  /* 0x0000000007047233 */ /* 0x100fe20003803000 */
[----:B------:R-:W-:Y:S01]  /*7a40*/  FFMA.FTZ R7, R121, UR17, -R15 ;  /* 0x0000001179077c23 */ /* 0x000fe2000801080f */
[--C-:B------:R-:W-:Y:S02]  /*7a50*/  HSET2.LE.AND R2, R12, R0.reuse, PT ;  /* 0x000000000c027233 */ /* 0x100fe40003803000 */
[----:B----4-:R-:W-:Y:S01]  /*7a60*/  F2FP.BF16.F32.PACK_AB R3, R88, R204 ;  /* 0x000000cc5803723e */ /* 0x010fe200000010ff */
[----:B------:R1:W-:Y:S01]  /*7a70*/  MUFU.EX2 R208, R7 ;  /* 0x0000000700d07308 */ /* 0x0003e20000000800 */
[----:B------:R-:W-:Y:S02]  /*7a80*/  HSET2.LE.AND R8, R5, R0, PT ;  /* 0x0000000005087233 */ /* 0x000fe40003803000 */
[----:B------:R-:W-:Y:S02]  /*7a90*/  F2FP.BF16.F32.PACK_AB R5, R214, R215 ;  /* 0x000000d7d605723e */ /* 0x000fe400000010ff */
[----:B--2---:R-:W-:-:S02]  /*7aa0*/  F2FP.BF16.F32.PACK_AB R9, R213, R212 ;  /* 0x000000d4d509723e */ /* 0x004fc400000010ff */
[----:B------:R-:W-:Y:S02]  /*7ab0*/  LOP3.LUT R4, R4, R5, RZ, 0xc0, !PT ;  /* 0x0000000504047212 */ /* 0x000fe400078ec0ff */
[----:B------:R-:W-:Y:S01]  /*7ac0*/  LOP3.LUT R5, R8, R9, RZ, 0xc0, !PT ;  /* 0x0000000908057212 */ /* 0x000fe200078ec0ff */
[----:B------:R-:W-:-:S04]  /*7ad0*/  FFMA.FTZ R8, R125, UR17, -R17 ;  /* 0x000000117d087c23 */ /* 0x000fc80008010811 */
[----:B------:R-:W-:Y:S01]  /*7ae0*/  MUFU.EX2 R170, R8 ;  /* 0x0000000800aa7308 */ /* 0x000fe20000000800 */
[----:B-1----:R-:W-:Y:S01]  /*7af0*/  LOP3.LUT R7, R2, R3, RZ, 0xc0, !PT ;  /* 0x0000000302077212 */ /* 0x002fe200078ec0ff */
[--C-:B------:R-:W-:Y:S01]  /*7b00*/  FFMA.FTZ R2, R123, UR17, -R15.reuse ;  /* 0x000000117b027c23 */ /* 0x100fe2000801080f */
[----:B------:R-:W-:-:S05]  /*7b10*/  FFMA.FTZ R3, R103, UR17, -R15 ;  /* 0x0000001167037c23 */ /* 0x000fca000801080f */
[----:B------:R1:W-:Y:S01]  /*7b20*/  MUFU.EX2 R133, R2 ;  /* 0x0000000200857308 */ /* 0x0003e20000000800 */
[C---:B------:R-:W-:Y:S07]  /*7b30*/  HMMA.16816.F32.BF16 R28, R4.reuse, R40, RZ ;  /* 0x00000028041c723c */ /* 0x040fee00000418ff */
[----:B------:R-:W-:Y:S01]  /*7b40*/  MUFU.EX2 R14, R3 ;  /* 0x00000003000e7308 */ /* 0x000fe20000000800 */
[C---:B------:R-:W-:Y:S06]  /*7b50*/  HMMA.16816.F32.BF16 R32, R4.reuse, R42, RZ ;  /* 0x0000002a0420723c */ /* 0x040fec00000418ff */
[----:B------:R-:W-:Y:S01]  /*7b60*/  HMMA.16816.F32.BF16 R24, R4, R44, RZ ;  /* 0x0000002c0418723c */ /* 0x000fe200000418ff */
[----:B-1----:R-:W-:-:S04]  /*7b70*/  FFMA.FTZ R2, R102, UR17, -R15 ;  /* 0x0000001166027c23 */ /* 0x002fc8000801080f */
[----:B------:R1:W2:Y:S01]  /*7b80*/  MUFU.EX2 R116, R2 ;  /* 0x0000000200747308 */ /* 0x0002a20000000800 */
[----:B------:R-:W-:Y:S07]  /*7b90*/  HMMA.16816.F32.BF16 R36, R4, R46, RZ ;  /* 0x0000002e0424723c */ /* 0x000fee00000418ff */
[----:B------:R-:W-:-:S04]  /*7ba0*/  FFMA.FTZ R5, R119, UR17, -R17 ;  /* 0x0000001177057c23 */ /* 0x000fc80008010811 */
[----:B------:R3:W-:Y:S01]  /*7bb0*/  MUFU.EX2 R117, R5 ;  /* 0x0000000500757308 */ /* 0x0007e20000000800 */
[----:B-1----:R-:W-:-:S05]  /*7bc0*/  LOP3.LUT R2, R13, UR6, R50, 0x96, !PT ;  /* 0x000000060d027c12 */ /* 0x002fca000f8e9632 */
[----:B------:R-:W-:-:S03]  /*7bd0*/  IMAD.WIDE.U32 R2, R2, -0x2daee0ad, RZ ;  /* 0xd2511f5302027825 */ /* 0x000fc600078e00ff */
[C---:B------:R-:W-:Y:S02]  /*7be0*/  LOP3.LUT R4, R2.reuse, 0xffff, RZ, 0xc0, !PT ;  /* 0x0000ffff02047812 */ /* 0x040fe400078ec0ff */
[----:B------:R-:W-:Y:S02]  /*7bf0*/  LOP3.LUT R6, R2, 0xff, RZ, 0xc0, !PT ;  /* 0x000000ff02067812 */ /* 0x000fe400078ec0ff */
[----:B------:R-:W-:Y:S02]  /*7c00*/  SHF.R.U32.HI R4, RZ, 0x8, R4 ;  /* 0x00000008ff047819 */ /* 0x000fe40000011604 */
[----:B------:R-:W-:Y:S02]  /*7c10*/  LOP3.LUT R3, R3, UR15, R18, 0x96, !PT ;  /* 0x0000000f03037c12 */ /* 0x000fe4000f8e9612 */
[----:B------:R-:W-:Y:S01]  /*7c20*/  PRMT R11, R6, 0x5410, R4 ;  /* 0x00005410060b7816 */ /* 0x000fe20000000004 */
[----:B------:R-:W-:Y:S01]  /*7c30*/  FFMA.FTZ R4, R120, UR17, -R17 ;  /* 0x0000001178047c23 */ /* 0x000fe20008010811 */
[----:B------:R-:W-:-:S02]  /*7c40*/  SHF.R.U32.HI R7, RZ, 0x10, R2 ;  /* 0x00000010ff077819 */ /* 0x000fc40000011602 */
[----:B------:R-:W-:Y:S01]  /*7c50*/  SHF.R.U32.HI R8, RZ, 0x18, R2 ;  /* 0x00000018ff087819 */ /* 0x000fe20000011602 */
[----:B------:R1:W4:Y:S01]  /*7c60*/  MUFU.EX2 R121, R4 ;  /* 0x0000000400797308 */ /* 0x0003220000000800 */
[----:B------:R-:W-:Y:S02]  /*7c70*/  LOP3.LUT R2, R3, 0xffff, RZ, 0xc0, !PT ;  /* 0x0000ffff03027812 */ /* 0x000fe400078ec0ff */
[----:B---3--:R-:W-:Y:S01]  /*7c80*/  LOP3.LUT R5, R7, 0xff, RZ, 0xc0, !PT ;  /* 0x000000ff07057812 */ /* 0x008fe200078ec0ff */
[----:B------:R-:W-:Y:S01]  /*7c90*/  FFMA.FTZ R7, R136, UR17, -R17 ;  /* 0x0000001188077c23 */ /* 0x000fe20008010811 */
[----:B------:R-:W-:Y:S02]  /*7ca0*/  SHF.R.U32.HI R6, RZ, 0x8, R2 ;  /* 0x00000008ff067819 */ /* 0x000fe40000011602 */
[----:B------:R-:W-:Y:S01]  /*7cb0*/  SHF.R.U32.HI R2, RZ, 0x10, R3 ;  /* 0x00000010ff027819 */ /* 0x000fe20000011603 */
[----:B------:R3:W3:Y:S01]  /*7cc0*/  MUFU.EX2 R103, R7 ;  /* 0x0000000700677308 */ /* 0x0006e20000000800 */
[----:B------:R-:W-:-:S02]  /*7cd0*/  PRMT R10, R5, 0x5410, R8 ;  /* 0x00005410050a7816 */ /* 0x000fc40000000008 */
[----:B------:R-:W-:Y:S02]  /*7ce0*/  SHF.R.U32.HI R5, RZ, 0x18, R3 ;  /* 0x00000018ff057819 */ /* 0x000fe40000011603 */
[----:B-1----:R-:W-:Y:S02]  /*7cf0*/  LOP3.LUT R4, R3, 0xff, RZ, 0xc0, !PT ;  /* 0x000000ff03047812 */ /* 0x002fe400078ec0ff */
[----:B--2---:R-:W-:Y:S02]  /*7d00*/  F2FP.BF16.F32.PACK_AB R3, R14, R116 ;  /* 0x000000740e03723e */ /* 0x004fe400000010ff */
[----:B------:R-:W-:Y:S02]  /*7d10*/  PRMT R9, R4, 0x5410, R6 ;  /* 0x0000541004097816 */ /* 0x000fe40000000006 */
[----:B------:R-:W-:Y:S02]  /*7d20*/  LOP3.LUT R4, R2, 0xff, RZ, 0xc0, !PT ;  /* 0x000000ff02047812 */ /* 0x000fe400078ec0ff */
[----:B------:R-:W-:-:S02]  /*7d30*/  HSET2.LE.AND R2, R11, R0, PT ;  /* 0x000000000b027233 */ /* 0x000fc40003803000 */
[----:B------:R-:W-:Y:S02]  /*7d40*/  PRMT R8, R4, 0x5410, R5 ;  /* 0x0000541004087816 */ /* 0x000fe40000000005 */
[--C-:B------:R-:W-:Y:S02]  /*7d50*/  HSET2.LE.AND R4, R9, R0.reuse, PT ;  /* 0x0000000009047233 */ /* 0x100fe40003803000 */
[----:B------:R-:W-:Y:S02]  /*7d60*/  F2FP.BF16.F32.PACK_AB R5, R133, R208 ;  /* 0x000000d08505723e */ /* 0x000fe400000010ff */
[----:B------:R-:W-:Y:S02]  /*7d70*/  LOP3.LUT R6, R2, R3, RZ, 0xc0, !PT ;  /* 0x0000000302067212 */ /* 0x000fe400078ec0ff */
[----:B------:R-:W-:Y:S02]  /*7d80*/  HSET2.LE.AND R2, R10, R0, PT ;  /* 0x000000000a027233 */ /* 0x000fe40003803000 */
[----:B----4-:R-:W-:-:S02]  /*7d90*/  F2FP.BF16.F32.PACK_AB R3, R121, R117 ;  /* 0x000000757903723e */ /* 0x010fc400000010ff */
[----:B------:R-:W-:Y:S01]  /*7da0*/  LOP3.LUT R4, R4, R5, RZ, 0xc0, !PT ;  /* 0x0000000504047212 */ /* 0x000fe200078ec0ff */
[----:B------:R-:W-:Y:S01]  /*7db0*/  VIADD R5, R168, 0x1 ;  /* 0x00000001a8057836 */ /* 0x000fe20000000000 */
[----:B---3--:R-:W-:Y:S02]  /*7dc0*/  LOP3.LUT R7, R2, R3, RZ, 0xc0, !PT ;  /* 0x0000000302077212 */ /* 0x008fe400078ec0ff */
[----:B------:R-:W-:Y:S02]  /*7dd0*/  HSET2.LE.AND R2, R8, R0, PT ;  /* 0x0000000008027233 */ /* 0x000fe40003803000 */
[----:B------:R-:W-:Y:S02]  /*7de0*/  LOP3.LUT R8, R91, UR21, R5, 0x96, !PT ;  /* 0x000000155b087c12 */ /* 0x000fe4000f8e9605 */
[----:B------:R-:W-:-:S03]  /*7df0*/  F2FP.BF16.F32.PACK_AB R3, R103, R170 ;  /* 0x000000aa6703723e */ /* 0x000fc600000010ff */
[----:B------:R-:W-:Y:S01]  /*7e00*/  IMAD.WIDE.U32 R12, R8, -0x326172a9, RZ ;  /* 0xcd9e8d57080c7825 */ /* 0x000fe200078e00ff */
[----:B------:R-:W-:-:S04]  /*7e10*/  LOP3.LUT R5, R2, R3, RZ, 0xc0, !PT ;  /* 0x0000000302057212 */ /* 0x000fc800078ec0ff */
[----:B------:R-:W-:Y:S02]  /*7e20*/  LOP3.LUT R2, R13, UR14, R78, 0x96, !PT ;  /* 0x0000000e0d027c12 */ /* 0x000fe4000f8e964e */
[----:B------:R-:W-:Y:S01]  /*7e30*/  LOP3.LUT R8, R63, UR12, R12, 0x96, !PT ;  /* 0x0000000c3f087c12 */ /* 0x000fe2000f8e960c */
[----:B------:R-:W-:Y:S01]  /*7e40*/  HMMA.16816.F32.BF16 R40, R4, R56, R28 ;  /* 0x000000380428723c */ /* 0x000fe2000004181c */
[----:B------:R-:W1:Y:S01]  /*7e50*/  LDSM.16.MT88.4 R28, [R205+0x4800] ;  /* 0x00480000cd1c783b */ /* 0x000e620000004200 */
[----:B------:R-:W-:-:S04]  /*7e60*/  IMAD.WIDE.U32 R2, R2, -0x2daee0ad, RZ ;  /* 0xd2511f5302027825 */ /* 0x000fc800078e00ff */
[----:B------:R-:W-:Y:S01]  /*7e70*/  IMAD.WIDE.U32 R8, R8, -0x2daee0ad, RZ ;  /* 0xd2511f5308087825 */ /* 0x000fe200078e00ff */
[----:B------:R-:W-:Y:S01]  /*7e80*/  LOP3.LUT R3, R3, UR11, R86, 0x96, !PT ;  /* 0x0000000b03037c12 */ /* 0x000fe2000f8e9656 */
[C---:B------:R-:W-:Y:S03]  /*7e90*/  HMMA.16816.F32.BF16 R56, R4.reuse, R58, R32 ;  /* 0x0000003a0438723c */ /* 0x040fe60000041820 */
[----:B------:R-:W-:Y:S01]  /*7ea0*/  LOP3.LUT R9, R9, UR9, R2, 0x96, !PT ;  /* 0x0000000909097c12 */ /* 0x000fe2000f8e9602 */
[----:B------:R-:W-:Y:S02]  /*7eb0*/  IMAD.WIDE.U32 R2, R3, -0x326172a9, RZ ;  /* 0xcd9e8d5703027825 */ /* 0x000fe400078e00ff */
[----:B------:R-:W-:Y:S01]  /*7ec0*/  HMMA.16816.F32.BF16 R44, R4, R52, R24 ;  /* 0x00000034042c723c */ /* 0x000fe20000041818 */
[----:B------:R-:W2:Y:S01]  /*7ed0*/  LDSM.16.MT88.4 R24, [R206+0x4800] ;  /* 0x00480000ce18783b */ /* 0x000ea20000004200 */
[----:B------:R-:W-:Y:S01]  /*7ee0*/  IMAD.WIDE.U32 R34, R9, -0x326172a9, RZ ;  /* 0xcd9e8d5709227825 */ /* 0x000fe200078e00ff */
[----:B------:R-:W-:-:S03]  /*7ef0*/  LOP3.LUT R3, R3, UR10, R62, 0x96, !PT ;  /* 0x0000000a03037c12 */ /* 0x000fc6000f8e963e */
[----:B------:R-:W-:Y:S01]  /*7f00*/  HMMA.16816.F32.BF16 R48, R4, R54, R36 ;  /* 0x000000360430723c */ /* 0x000fe20000041824 */
[----:B------:R-:W-:Y:S01]  /*7f10*/  LOP3.LUT R9, R35, UR8, R2, 0x96, !PT ;  /* 0x0000000823097c12 */ /* 0x000fe2000f8e9602 */
[----:B------:R-:W-:-:S04]  /*7f20*/  FFMA.FTZ R2, R124, UR17, -R21 ;  /* 0x000000117c027c23 */ /* 0x000fc80008010815 */
[----:B------:R3:W-:Y:S01]  /*7f30*/  MUFU.EX2 R175, R2 ;  /* 0x0000000200af7308 */ /* 0x0007e20000000800 */
[----:B------:R-:W-:-:S04]  /*7f40*/  IMAD.WIDE.U32 R32, R9, -0x2daee0ad, RZ ;  /* 0xd2511f5309207825 */ /* 0x000fc800078e00ff */
[--C-:B------:R-:W-:Y:S01]  /*7f50*/  FFMA.FTZ R4, R99, UR17, -R21.reuse ;  /* 0x0000001163047c23 */ /* 0x100fe20008010815 */
[----:B------:R-:W-:Y:S01]  /*7f60*/  FFMA.FTZ R5, R98, UR17, -R21 ;  /* 0x0000001162057c23 */ /* 0x000fe20008010815 */
[----:B------:R-:W-:Y:S02]  /*7f70*/  IMAD.MOV.U32 R98, RZ, RZ, R94 ;  /* 0x000000ffff627224 */ /* 0x000fe400078e005e */
[----:B------:R-:W-:Y:S01]  /*7f80*/  IMAD.MOV.U32 R99, RZ, RZ, R95 ;  /* 0x000000ffff637224 */ /* 0x000fe200078e005f */
[----:B------:R4:W-:Y:S08]  /*7f90*/  MUFU.EX2 R123, R4 ;  /* 0x00000004007b7308 */ /* 0x0009f00000000800 */
[----:B------:R1:W-:Y:S01]  /*7fa0*/  MUFU.EX2 R106, R5 ;  /* 0x00000005006a7308 */ /* 0x0003e20000000800 */
[----:B---3--:R-:W-:-:S03]  /*7fb0*/  IMAD.WIDE.U32 R2, R3, -0x2daee0ad, RZ ;  /* 0xd2511f5303027825 */ /* 0x008fc600078e00ff */
[----:B------:R-:W-:Y:S02]  /*7fc0*/  LOP3.LUT R2, R33, UR5, R2, 0x96, !PT ;  /* 0x0000000521027c12 */ /* 0x000fe4000f8e9602 */
[----:B----4-:R-:W-:-:S03]  /*7fd0*/  LOP3.LUT R4, R3, UR7, R8, 0x96, !PT ;  /* 0x0000000703047c12 */ /* 0x010fc6000f8e9608 */
[----:B------:R-:W-:-:S04]  /*7fe0*/  IMAD.WIDE.U32 R2, R2, -0x326172a9, RZ ;  /* 0xcd9e8d5702027825 */ /* 0x000fc800078e00ff */
[----:B------:R-:W-:Y:S01]  /*7ff0*/  IMAD.WIDE.U32 R18, R4, -0x326172a9, RZ ;  /* 0xcd9e8d5704127825 */ /* 0x000fe200078e00ff */
[----:B------:R-:W-:-:S03]  /*8000*/  LOP3.LUT R4, R2, 0xffff, RZ, 0xc0, !PT ;  /* 0x0000ffff02047812 */ /* 0x000fc600078ec0ff */
[----:B-1----:R-:W-:Y:S01]  /*8010*/  FFMA.FTZ R5, R96, UR17, -R21 ;  /* 0x0000001160057c23 */ /* 0x002fe20008010815 */
[----:B------:R-:W-:Y:S02]  /*8020*/  LOP3.LUT R8, R2, 0xff, RZ, 0xc0, !PT ;  /* 0x000000ff02087812 */ /* 0x000fe400078ec0ff */
[--C-:B------:R-:W-:Y:S01]  /*8030*/  SHF.R.U32.HI R7, RZ, 0x10, R2.reuse ;  /* 0x00000010ff077819 */ /* 0x100fe20000011602 */
[----:B------:R1:W3:Y:S01]  /*8040*/  MUFU.EX2 R108, R5 ;  /* 0x00000005006c7308 */ /* 0x0002e20000000800 */
[----:B------:R-:W-:Y:S02]  /*8050*/  SHF.R.U32.HI R6, RZ, 0x18, R2 ;  /* 0x00000018ff067819 */ /* 0x000fe40000011602 */
[----:B------:R-:W-:Y:S01]  /*8060*/  LOP3.LUT R2, R3, UR16, R18, 0x96, !PT ;  /* 0x0000001003027c12 */ /* 0x000fe2000f8e9612 */
[----:B------:R-:W-:-:S04]  /*8070*/  FFMA.FTZ R3, R128, UR17, -R20 ;  /* 0x0000001180037c23 */ /* 0x000fc80008010814 */
[----:B------:R4:W-:Y:S01]  /*8080*/  MUFU.EX2 R118, R3 ;  /* 0x0000000300767308 */ /* 0x0009e20000000800 */
[----:B-1----:R-:W-:Y:S02]  /*8090*/  SHF.R.U32.HI R5, RZ, 0x8, R4 ;  /* 0x00000008ff057819 */ /* 0x002fe40000011604 */
[----:B------:R-:W-:Y:S01]  /*80a0*/  LOP3.LUT R4, R7, 0xff, RZ, 0xc0, !PT ;  /* 0x000000ff07047812 */ /* 0x000fe200078ec0ff */
[----:B------:R-:W-:Y:S01]  /*80b0*/  FFMA.FTZ R7, R114, UR17, -R20 ;  /* 0x0000001172077c23 */ /* 0x000fe20008010814 */
[----:B------:R-:W-:Y:S01]  /*80c0*/  PRMT R10, R8, 0x5410, R5 ;  /* 0x00005410080a7816 */ /* 0x000fe20000000005 */
[----:B------:R-:W-:Y:S01]  /*80d0*/  IMAD.MOV.U32 R114, RZ, RZ, R93 ;  /* 0x000000ffff727224 */ /* 0x000fe200078e005d */
[----:B------:R-:W-:Y:S01]  /*80e0*/  PRMT R9, R4, 0x5410, R6 ;  /* 0x0000541004097816 */ /* 0x000fe20000000006 */
[----:B------:R-:W-:Y:S01]  /*80f0*/  MUFU.EX2 R101, R7 ;  /* 0x0000000700657308 */ /* 0x000fe20000000800 */
[----:B----4-:R-:W-:Y:S02]  /*8100*/  LOP3.LUT R3, R2, 0xffff, RZ, 0xc0, !PT ;  /* 0x0000ffff02037812 */ /* 0x010fe400078ec0ff */
[----:B------:R-:W-:-:S02]  /*8110*/  SHF.R.U32.HI R4, RZ, 0x10, R2 ;  /* 0x00000010ff047819 */ /* 0x000fc40000011602 */
[----:B------:R-:W-:Y:S02]  /*8120*/  SHF.R.U32.HI R6, RZ, 0x8, R3 ;  /* 0x00000008ff067819 */ /* 0x000fe40000011603 */
[----:B------:R-:W-:Y:S02]  /*8130*/  LOP3.LUT R5, R2, 0xff, RZ, 0xc0, !PT ;  /* 0x000000ff02057812 */ /* 0x000fe400078ec0ff */
[----:B------:R-:W-:Y:S02]  /*8140*/  SHF.R.U32.HI R3, RZ, 0x18, R2 ;  /* 0x00000018ff037819 */ /* 0x000fe40000011602 */
[----:B------:R-:W-:Y:S01]  /*8150*/  LOP3.LUT R2, R4, 0xff, RZ, 0xc0, !PT ;  /* 0x000000ff04027812 */ /* 0x000fe200078ec0ff */
[----:B------:R-:W-:Y:S01]  /*8160*/  FFMA.FTZ R4, R97, UR17, -R20 ;  /* 0x0000001161047c23 */ /* 0x000fe20008010814 */
[----:B------:R-:W-:Y:S02]  /*8170*/  PRMT R5, R5, 0x5410, R6 ;  /* 0x0000541005057816 */ /* 0x000fe40000000006 */
[----:B------:R-:W-:Y:S01]  /*8180*/  PRMT R8, R2, 0x5410, R3 ;  /* 0x0000541002087816 */ /* 0x000fe20000000003 */
[----:B------:R-:W1:Y:S01]  /*8190*/  MUFU.EX2 R102, R4 ;  /* 0x0000000400667308 */ /* 0x000e620000000800 */
[----:B------:R-:W-:Y:S01]  /*81a0*/  FFMA.FTZ R3, R115, UR17, -R20 ;  /* 0x0000001173037c23 */ /* 0x000fe20008010814 */
[----:B------:R-:W-:-:S06]  /*81b0*/  HSET2.LE.AND R2, R10, R0, PT ;  /* 0x000000000a027233 */ /* 0x000fcc0003803000 */
[----:B------:R3:W4:Y:S02]  /*81c0*/  MUFU.EX2 R177, R3 ;  /* 0x0000000300b17308 */ /* 0x0007240000000800 */
        /* <DEDUP_REMOVED lines=9> */
[----:B----4-:R-:W-:-:S04]  /*8260*/  F2FP.BF16.F32.PACK_AB R3, R177, R118 ;  /* 0x00000076b103723e */ /* 0x010fc800000010ff */
        /* <DEDUP_REMOVED lines=8> */
[----:B------:R-:W-:Y:S01]  /*82f0*/  LOP3.LUT R4, R61, UR12, R12, 0x96, !PT ;  /* 0x0000000c3d047c12 */ /* 0x000fe2000f8e960c */
[----:B------:R-:W-:-:S04]  /*8300*/  FFMA.FTZ R6, R150, UR17, -R15 ;  /* 0x0000001196067c23 */ /* 0x000fc8000801080f */
[----:B------:R-:W-:Y:S01]  /*8310*/  IMAD.WIDE.U32 R4, R4, -0x2daee0ad, RZ ;  /* 0xd2511f5304047825 */ /* 0x000fe200078e00ff */
[----:B------:R1:W2:Y:S04]  /*8320*/  MUFU.EX2 R240, R6 ;  /* 0x0000000600f07308 */ /* 0x0002a80000000800 */
        /* <DEDUP_REMOVED lines=9> */
[--C-:B------:R-:W-:Y:S01]  /*83c0*/  FFMA.FTZ R3, R144, UR17, -R15.reuse ;  /* 0x0000001190037c23 */ /* 0x100fe2000801080f */
[----:B------:R-:W-:Y:S01]  /*83d0*/  FFMA.FTZ R5, R143, UR17, -R15 ;  /* 0x000000118f057c23 */ /* 0x000fe2000801080f */
[----:B------:R-:W-:Y:S01]  /*83e0*/  MUFU.EX2 R96, R6 ;  /* 0x0000000600607308 */ /* 0x000fe20000000800 */
[----:B------:R-:W-:Y:S01]  /*83f0*/  LOP3.LUT R2, R23, UR5, R2, 0x96, !PT ;  /* 0x0000000517027c12 */ /* 0x000fe2000f8e9602 */
[----:B------:R-:W-:-:S04]  /*8400*/  IMAD.WIDE.U32 R10, R7, -0x326172a9, RZ ;  /* 0xcd9e8d57070a7825 */ /* 0x000fc800078e00ff */
[----:B--2---:R-:W-:Y:S02]  /*8410*/  IMAD.MOV.U32 R144, RZ, RZ, R240 ;  /* 0x000000ffff907224 */ /* 0x004fe400078e00f0 */
[----:B------:R1:W-:Y:S08]  /*8420*/  MUFU.EX2 R81, R3 ;  /* 0x0000000300517308 */ /* 0x0003f00000000800 */
[----:B------:R2:W-:Y:S01]  /*8430*/  MUFU.EX2 R80, R5 ;  /* 0x0000000500507308 */ /* 0x0005e20000000800 */
[----:B-1----:R-:W-:-:S03]  /*8440*/  IMAD.WIDE.U32 R2, R2, -0x326172a9, RZ ;  /* 0xcd9e8d5702027825 */ /* 0x002fc600078e00ff */
[C---:B------:R-:W-:Y:S02]  /*8450*/  LOP3.LUT R4, R2.reuse, 0xffff, RZ, 0xc0, !PT ;  /* 0x0000ffff02047812 */ /* 0x040fe400078ec0ff */
[----:B------:R-:W-:Y:S02]  /*8460*/  SHF.R.U32.HI R6, RZ, 0x18, R2 ;  /* 0x00000018ff067819 */ /* 0x000fe40000011602 */
[----:B--2---:R-:W-:Y:S02]  /*8470*/  SHF.R.U32.HI R5, RZ, 0x8, R4 ;  /* 0x00000008ff057819 */ /* 0x004fe40000011604 */
[----:B------:R-:W-:-:S04]  /*8480*/  LOP3.LUT R4, R2, 0xff, RZ, 0xc0, !PT ;  /* 0x000000ff02047812 */ /* 0x000fc800078ec0ff */
[----:B------:R-:W-:Y:S01]  /*8490*/  PRMT R9, R4, 0x5410, R5 ;  /* 0x0000541004097816 */ /* 0x000fe20000000005 */
[----:B------:R-:W-:Y:S01]  /*84a0*/  FFMA.FTZ R5, R145, UR17, -R17 ;  /* 0x0000001191057c23 */ /* 0x000fe20008010811 */
[----:B------:R-:W-:Y:S01]  /*84b0*/  SHF.R.U32.HI R4, RZ, 0x10, R2 ;  /* 0x00000010ff047819 */ /* 0x000fe20000011602 */
[----:B------:R-:W-:Y:S01]  /*84c0*/  IMAD.MOV.U32 R145, RZ, RZ, R121 ;  /* 0x000000ffff917224 */ /* 0x000fe200078e0079 */
[----:B------:R-:W-:Y:S01]  /*84d0*/  LOP3.LUT R2, R3, UR16, R10, 0x96, !PT ;  /* 0x0000001003027c12 */ /* 0x000fe2000f8e960a */
[----:B------:R1:W2:Y:S01]  /*84e0*/  MUFU.EX2 R16, R5 ;  /* 0x0000000500107308 */ /* 0x0002a20000000800 */
[----:B------:R-:W-:Y:S01]  /*84f0*/  LOP3.LUT R3, R4, 0xff, RZ, 0xc0, !PT ;  /* 0x000000ff04037812 */ /* 0x000fe200078ec0ff */
[----:B------:R-:W-:Y:S01]  /*8500*/  FFMA.FTZ R4, R137, UR17, -R17 ;  /* 0x0000001189047c23 */ /* 0x000fe20008010811 */
[----:B------:R-:W-:Y:S02]  /*8510*/  LOP3.LUT R7, R2, 0xff, RZ, 0xc0, !PT ;  /* 0x000000ff02077812 */ /* 0x000fe400078ec0ff */
[----:B------:R-:W-:-:S02]  /*8520*/  PRMT R8, R3, 0x5410, R6 ;  /* 0x0000541003087816 */ /* 0x000fc40000000006 */
[----:B------:R-:W-:Y:S01]  /*8530*/  LOP3.LUT R3, R2, 0xffff, RZ, 0xc0, !PT ;  /* 0x0000ffff02037812 */ /* 0x000fe200078ec0ff */
[----:B------:R3:W4:Y:S01]  /*8540*/  MUFU.EX2 R97, R4 ;  /* 0x0000000400617308 */ /* 0x0007220000000800 */
[----:B------:R-:W-:Y:S02]  /*8550*/  SHF.R.U32.HI R6, RZ, 0x18, R2 ;  /* 0x00000018ff067819 */ /* 0x000fe40000011602 */
[----:B-1----:R-:W-:Y:S01]  /*8560*/  SHF.R.U32.HI R5, RZ, 0x8, R3 ;  /* 0x00000008ff057819 */ /* 0x002fe20000011603 */
[----:B------:R-:W-:Y:S01]  /*8570*/  FFMA.FTZ R3, R158, UR17, -R17 ;  /* 0x000000119e037c23 */ /* 0x000fe20008010811 */
[----:B--2---:R-:W-:Y:S02]  /*8580*/  IMAD.MOV.U32 R158, RZ, RZ, R16 ;  /* 0x000000ffff9e7224 */ /* 0x004fe400078e0010 */
[----:B------:R-:W-:Y:S01]  /*8590*/  IMAD.MOV.U32 R16, RZ, RZ, R238 ;  /* 0x000000ffff107224 */ /* 0x000fe200078e00ee */
[----:B------:R1:W-:Y:S01]  /*85a0*/  MUFU.EX2 R150, R3 ;  /* 0x0000000300967308 */ /* 0x0003e20000000800 */
[----:B---3--:R-:W-:-:S04]  /*85b0*/  SHF.R.U32.HI R4, RZ, 0x10, R2 ;  /* 0x00000010ff047819 */ /* 0x008fc80000011602 */
[----:B------:R-:W-:Y:S02]  /*85c0*/  LOP3.LUT R2, R4, 0xff, RZ, 0xc0, !PT ;  /* 0x000000ff04027812 */ /* 0x000fe400078ec0ff */
[----:B------:R-:W-:Y:S02]  /*85d0*/  PRMT R4, R7, 0x5410, R5 ;  /* 0x0000541007047816 */ /* 0x000fe40000000005 */
[----:B------:R-:W-:Y:S02]  /*85e0*/  PRMT R5, R2, 0x5410, R6 ;  /* 0x0000541002057816 */ /* 0x000fe40000000006 */
[----:B------:R-:W-:Y:S01]  /*85f0*/  HSET2.LE.AND R2, R9, R0, PT ;  /* 0x0000000009027233 */ /* 0x000fe20003803000 */
[----:B-1----:R-:W-:Y:S01]  /*8600*/  FFMA.FTZ R3, R151, UR17, -R17 ;  /* 0x0000001197037c23 */ /* 0x002fe20008010811 */
[----:B------:R-:W-:-:S03]  /*8610*/  IMAD.MOV.U32 R151, RZ, RZ, R14 ;  /* 0x000000ffff977224 */ /* 0x000fc600078e000e */
[----:B------:R1:W2:Y:S02]  /*8620*/  MUFU.EX2 R247, R3 ;  /* 0x0000000300f77308 */ /* 0x0002a40000000800 */
[----:B-1----:R-:W-:-:S04]  /*8630*/  F2FP.BF16.F32.PACK_AB R3, R96, R80 ;  /* 0x000000506003723e */ /* 0x002fc800000010ff */
[----:B------:R-:W-:Y:S02]  /*8640*/  LOP3.LUT R6, R2, R3, RZ, 0xc0, !PT ;  /* 0x0000000302067212 */ /* 0x000fe400078ec0ff */
[----:B------:R-:W-:Y:S02]  /*8650*/  HSET2.LE.AND R2, R8, R0, PT ;  /* 0x0000000008027233 */ /* 0x000fe40003803000 */
[----:B----4-:R-:W-:-:S04]  /*8660*/  F2FP.BF16.F32.PACK_AB R3, R97, R158 ;  /* 0x0000009e6103723e */ /* 0x010fc800000010ff */
        /* <DEDUP_REMOVED lines=8> */
[----:B------:R-:W-:-:S03]  /*86f0*/  FFMA.FTZ R3, R142, UR17, -R21 ;  /* 0x000000118e037c23 */ /* 0x000fc60008010815 */
[----:B------:R1:W-:Y:S02]  /*8700*/  MUFU.EX2 R246, R2 ;  /* 0x0000000200f67308 */ /* 0x0003e40000000800 */
[C---:B------:R-:W-:Y:S06]  /*8710*/  HMMA.16816.F32.BF16 R40, R4.reuse, R28, R40 ;  /* 0x0000001c0428723c */ /* 0x040fec0000041828 */
[C---:B------:R-:W-:Y:S01]  /*8720*/  HMMA.16816.F32.BF16 R36, R4.reuse, R30, R56 ;  /* 0x0000001e0424723c */ /* 0x040fe20000041838 */
[----:B------:R2:W-:Y:S01]  /*8730*/  MUFU.EX2 R243, R3 ;  /* 0x0000000300f37308 */ /* 0x0005e20000000800 */
[----:B------:R-:W-:Y:S04]  /*8740*/  LDSM.16.MT88.4 R28, [R206+0x4c00] ;  /* 0x004c0000ce1c783b */ /* 0x000fe80000004200 */
[----:B------:R-:W-:Y:S01]  /*8750*/  HMMA.16816.F32.BF16 R44, R4, R24, R44 ;  /* 0x00000018042c723c */ /* 0x000fe2000004182c */
[----:B-1----:R-:W-:-:S05]  /*8760*/  LOP3.LUT R2, R19, UR6, R34, 0x96, !PT ;  /* 0x0000000613027c12 */ /* 0x002fca000f8e9622 */
[----:B------:R-:W-:Y:S01]  /*8770*/  HMMA.16816.F32.BF16 R48, R4, R26, R48 ;  /* 0x0000001a0430723c */ /* 0x000fe20000041830 */
[----:B------:R-:W1:Y:S01]  /*8780*/  LDSM.16.MT88.4 R24, [R205+0x4c00] ;  /* 0x004c0000cd18783b */ /* 0x000e620000004200 */
[----:B--2---:R-:W-:-:S05]  /*8790*/  IMAD.WIDE.U32 R2, R2, -0x2daee0ad, RZ ;  /* 0xd2511f5302027825 */ /* 0x004fca00078e00ff */
[--C-:B------:R-:W-:Y:S01]  /*87a0*/  FFMA.FTZ R4, R127, UR17, -R21.reuse ;  /* 0x000000117f047c23 */ /* 0x100fe20008010815 */
[----:B------:R-:W-:-:S03]  /*87b0*/  FFMA.FTZ R5, R126, UR17, -R21 ;  /* 0x000000117e057c23 */ /* 0x000fc60008010815 */
[----:B------:R2:W-:Y:S01]  /*87c0*/  MUFU.EX2 R244, R4 ;  /* 0x0000000400f47308 */ /* 0x0005e20000000800 */
[----:B------:R-:W-:Y:S02]  /*87d0*/  LOP3.LUT R7, R2, 0xff, RZ, 0xc0, !PT ;  /* 0x000000ff02077812 */ /* 0x000fe400078ec0ff */
[----:B------:R-:W-:-:S05]  /*87e0*/  SHF.R.U32.HI R9, RZ, 0x18, R2 ;  /* 0x00000018ff097819 */ /* 0x000fca0000011602 */
[----:B------:R3:W4:Y:S01]  /*87f0*/  MUFU.EX2 R245, R5 ;  /* 0x0000000500f57308 */ /* 0x0007220000000800 */
[----:B--2---:R-:W-:Y:S02]  /*8800*/  LOP3.LUT R4, R2, 0xffff, RZ, 0xc0, !PT ;  /* 0x0000ffff02047812 */ /* 0x004fe400078ec0ff */
[----:B------:R-:W-:Y:S02]  /*8810*/  LOP3.LUT R3, R3, UR15, R32, 0x96, !PT ;  /* 0x0000000f03037c12 */ /* 0x000fe4000f8e9620 */
[----:B------:R-:W-:Y:S01]  /*8820*/  SHF.R.U32.HI R6, RZ, 0x8, R4 ;  /* 0x00000008ff067819 */ /* 0x000fe20000011604 */
[----:B------:R-:W-:Y:S01]  /*8830*/  FFMA.FTZ R4, R129, UR17, -R20 ;  /* 0x0000001181047c23 */ /* 0x000fe20008010814 */
[----:B------:R-:W-:Y:S02]  /*8840*/  LOP3.LUT R8, R3, 0xff, RZ, 0xc0, !PT ;  /* 0x000000ff03087812 */ /* 0x000fe400078ec0ff */
[----:B---3--:R-:W-:Y:S01]  /*8850*/  SHF.R.U32.HI R5, RZ, 0x10, R2 ;  /* 0x00000010ff057819 */ /* 0x008fe20000011602 */
[----:B------:R2:W-:Y:S01]  /*8860*/  MUFU.EX2 R242, R4 ;  /* 0x0000000400f27308 */ /* 0x0005e20000000800 */
[----:B------:R-:W-:Y:S01]  /*8870*/  PRMT R10, R7, 0x5410, R6 ;  /* 0x00005410070a7816 */ /* 0x000fe20000000006 */
[----:B------:R-:W-:Y:S01]  /*8880*/  FFMA.FTZ R6, R130, UR17, -R20 ;  /* 0x0000001182067c23 */ /* 0x000fe20008010814 */
[----:B------:R-:W-:-:S02]  /*8890*/  LOP3.LUT R2, R3, 0xffff, RZ, 0xc0, !PT ;  /* 0x0000ffff03027812 */ /* 0x000fc400078ec0ff */
[----:B------:R-:W-:Y:S02]  /*88a0*/  LOP3.LUT R7, R5, 0xff, RZ, 0xc0, !PT ;  /* 0x000000ff05077812 */ /* 0x000fe400078ec0ff */
[--C-:B------:R-:W-:Y:S01]  /*88b0*/  SHF.R.U32.HI R5, RZ, 0x10, R3.reuse ;  /* 0x00000010ff057819 */ /* 0x100fe20000011603 */
[----:B------:R-:W3:Y:S01]  /*88c0*/  MUFU.EX2 R241, R6 ;  /* 0x0000000600f17308 */ /* 0x000ee20000000800 */
[----:B--2---:R-:W-:Y:S02]  /*88d0*/  SHF.R.U32.HI R4, RZ, 0x18, R3 ;  /* 0x00000018ff047819 */ /* 0x004fe40000011603 */
[----:B------:R-:W-:Y:S02]  /*88e0*/  SHF.R.U32.HI R3, RZ, 0x8, R2 ;  /* 0x00000008ff037819 */ /* 0x000fe40000011602 */
[----:B------:R-:W-:Y:S02]  /*88f0*/  LOP3.LUT R2, R5, 0xff, RZ, 0xc0, !PT ;  /* 0x000000ff05027812 */ /* 0x000fe400078ec0ff */
[----:B------:R-:W-:Y:S01]  /*8900*/  PRMT R8, R8, 0x5410, R3 ;  /* 0x0000541008087816 */ /* 0x000fe20000000003 */
[----:B------:R-:W-:Y:S01]  /*8910*/  FFMA.FTZ R3, R146, UR17, -R20 ;  /* 0x0000001192037c23 */ /* 0x000fe20008010814 */
[----:B------:R-:W-:Y:S01]  /*8920*/  PRMT R5, R7, 0x5410, R9 ;  /* 0x0000541007057816 */ /* 0x000fe20000000009 */
[----:B------:R-:W-:Y:S01]  /*8930*/  IMAD.MOV.U32 R146, RZ, RZ, R16 ;  /* 0x000000ffff927224 */ /* 0x000fe200078e0010 */
[----:B------:R-:W-:Y:S01]  /*8940*/  PRMT R9, R2, 0x5410, R4 ;  /* 0x0000541002097816 */ /* 0x000fe20000000004 */
[----:B------:R-:W-:Y:S01]  /*8950*/  FFMA.FTZ R4, R154, UR17, -R20 ;  /* 0x000000119a047c23 */ /* 0x000fe20008010814 */
[----:B------:R-:W-:Y:S01]  /*8960*/  IMAD.MOV.U32 R154, RZ, RZ, R89 ;  /* 0x000000ffff9a7224 */ /* 0x000fe200078e0059 */
[----:B------:R-:W-:Y:S01]  /*8970*/  HSET2.LE.AND R2, R10, R0, PT ;  /* 0x000000000a027233 */ /* 0x000fe20003803000 */
[----:B------:R4:W-:Y:S01]  /*8980*/  MUFU.EX2 R240, R3 ;  /* 0x0000000300f07308 */ /* 0x0009e20000000800 */
[----:B------:R-:W-:-:S07]  /*8990*/  IMAD.MOV.U32 R89, RZ, RZ, R239 ;  /* 0x000000ffff597224 */ /* 0x000fce00078e00ef */
[----:B------:R2:W1:Y:S01]  /*89a0*/  MUFU.EX2 R239, R4 ;  /* 0x0000000400ef7308 */ /* 0x0004620000000800 */
[----:B----4-:R-:W-:-:S04]  /*89b0*/  F2FP.BF16.F32.PACK_AB R3, R245, R244 ;  /* 0x000000f4f503723e */ /* 0x010fc800000010ff */
[----:B------:R-:W-:Y:S02]  /*89c0*/  LOP3.LUT R6, R2, R3, RZ, 0xc0, !PT ;  /* 0x0000000302067212 */ /* 0x000fe400078ec0ff */
[----:B------:R-:W-:Y:S02]  /*89d0*/  HSET2.LE.AND R2, R5, R0, PT ;  /* 0x0000000005027233 */ /* 0x000fe40003803000 */
[----:B---3--:R-:W-:-:S04]  /*89e0*/  F2FP.BF16.F32.PACK_AB R3, R241, R242 ;  /* 0x000000f2f103723e */ /* 0x008fc800000010ff */
[----:B------:R-:W-:Y:S02]  /*89f0*/  LOP3.LUT R7, R2, R3, RZ, 0xc0, !PT ;  /* 0x0000000302077212 */ /* 0x000fe400078ec0ff */
[----:B------:R-:W-:Y:S02]  /*8a00*/  HSET2.LE.AND R2, R8, R0, PT ;  /* 0x0000000008027233 */ /* 0x000fe40003803000 */
[----:B------:R-:W-:-:S04]  /*8a10*/  F2FP.BF16.F32.PACK_AB R3, R243, R246 ;  /* 0x000000f6f303723e */ /* 0x000fc800000010ff */
[----:B--2---:R-:W-:Y:S02]  /*8a20*/  LOP3.LUT R4, R2, R3, RZ, 0xc0, !PT ;  /* 0x0000000302047212 */ /* 0x004fe400078ec0ff */
[----:B------:R-:W-:Y:S02]  /*8a30*/  HSET2.LE.AND R2, R9, R0, PT ;  /* 0x0000000009027233 */ /* 0x000fe40003803000 */
[----:B-1----:R-:W-:-:S04]  /*8a40*/  F2FP.BF16.F32.PACK_AB R3, R240, R239 ;  /* 0x000000eff003723e */ /* 0x002fc800000010ff */
[----:B------:R-:W-:Y:S01]  /*8a50*/  LOP3.LUT R5, R2, R3, RZ, 0xc0, !PT ;  /* 0x0000000302057212 */ /* 0x000fe200078ec0ff */
[--C-:B------:R-:W-:Y:S01]  /*8a60*/  FFMA.FTZ R2, R162, UR17, -R15.reuse ;  /* 0x00000011a2027c23 */ /* 0x100fe2000801080f */
[----:B------:R-:W-:Y:S01]  /*8a70*/  FFMA.FTZ R3, R148, UR17, -R15 ;  /* 0x0000001194037c23 */ /* 0x000fe2000801080f */
[----:B------:R-:W-:Y:S02]  /*8a80*/  IMAD.MOV.U32 R162, RZ, RZ, R117 ;  /* 0x000000ffffa27224 */ /* 0x000fe400078e0075 */
[----:B------:R1:W-:Y:S01]  /*8a90*/  MUFU.EX2 R235, R2 ;  /* 0x0000000200eb7308 */ /* 0x0003e20000000800 */
[----:B------:R-:W-:Y:S01]  /*8aa0*/  IMAD.MOV.U32 R148, RZ, RZ, R116 ;  /* 0x000000ffff947224 */ /* 0x000fe200078e0074 */
[C---:B------:R-:W-:Y:S06]  /*8ab0*/  HMMA.16816.F32.BF16 R56, R4.reuse, R26, R52 ;  /* 0x0000001a0438723c */ /* 0x040fec0000041834 */
[C---:B------:R-:W-:Y:S06]  /*8ac0*/  HMMA.16816.F32.BF16 R64, R4.reuse, R24, R64 ;  /* 0x000000180440723c */ /* 0x040fec0000041840 */
[----:B------:R-:W-:Y:S01]  /*8ad0*/  HMMA.16816.F32.BF16 R52, R4, R28, R72 ;  /* 0x0000001c0434723c */ /* 0x000fe20000041848 */
[----:B-1----:R-:W-:Y:S01]  /*8ae0*/  FFMA.FTZ R2, R155, UR17, -R15 ;  /* 0x000000119b027c23 */ /* 0x002fe2000801080f */
[----:B------:R-:W-:-:S02]  /*8af0*/  IMAD.MOV.U32 R155, RZ, RZ, R236 ;  /* 0x000000ffff9b7224 */ /* 0x000fc400078e00ec */
[----:B------:R-:W-:Y:S02]  /*8b00*/  MUFU.EX2 R236, R3 ;  /* 0x0000000300ec7308 */ /* 0x000fe40000000800 */
[----:B------:R-:W-:Y:S06]  /*8b10*/  HMMA.16816.F32.BF16 R32, R4, R30, R68 ;  /* 0x0000001e0420723c */ /* 0x000fec0000041844 */
[----:B------:R1:W-:Y:S01]  /*8b20*/  MUFU.EX2 R237, R2 ;  /* 0x0000000200ed7308 */ /* 0x0003e20000000800 */
[----:B------:R-:W-:Y:S01]  /*8b30*/  FFMA.FTZ R4, R163, UR17, -R17 ;  /* 0x00000011a3047c23 */ /* 0x000fe20008010811 */
[----:B------:R-:W-:-:S06]  /*8b40*/  IMAD.MOV.U32 R163, RZ, RZ, R92 ;  /* 0x000000ffffa37224 */ /* 0x000fcc00078e005c */
[----:B------:R-:W-:Y:S01]  /*8b50*/  MUFU.EX2 R143, R4 ;  /* 0x00000004008f7308 */ /* 0x000fe20000000800 */
[----:B-1----:R-:W-:Y:S01]  /*8b60*/  FFMA.FTZ R2, R149, UR17, -R15 ;  /* 0x0000001195027c23 */ /* 0x002fe2000801080f */
[----:B------:R-:W-:-:S06]  /*8b70*/  IMAD.MOV.U32 R149, RZ, RZ, R118 ;  /* 0x000000ffff957224 */ /* 0x000fcc00078e0076 */
[----:B------:R1:W2:Y:S02]  /*8b80*/  MUFU.EX2 R238, R2 ;  /* 0x0000000200ee7308 */ /* 0x0002a40000000800 */
[----:B-1----:R-:W-:-:S05]  /*8b90*/  LOP3.LUT R2, R11, UR6, R12, 0x96, !PT ;  /* 0x000000060b027c12 */ /* 0x002fca000f8e960c */
[----:B------:R-:W-:-:S03]  /*8ba0*/  IMAD.WIDE.U32 R2, R2, -0x2daee0ad, RZ ;  /* 0xd2511f5302027825 */ /* 0x000fc600078e00ff */
[C---:B------:R-:W-:Y:S02]  /*8bb0*/  LOP3.LUT R5, R2.reuse, 0xffff, RZ, 0xc0, !PT ;  /* 0x0000ffff02057812 */ /* 0x040fe400078ec0ff */
[----:B------:R-:W-:Y:S02]  /*8bc0*/  LOP3.LUT R6, R2, 0xff, RZ, 0xc0, !PT ;  /* 0x000000ff02067812 */ /* 0x000fe400078ec0ff */
[----:B------:R-:W-:Y:S01]  /*8bd0*/  SHF.R.U32.HI R4, RZ, 0x8, R5 ;  /* 0x00000008ff047819 */ /* 0x000fe20000011605 */
[----:B------:R-:W-:Y:S01]  /*8be0*/  FFMA.FTZ R5, R152, UR17, -R17 ;  /* 0x0000001198057c23 */ /* 0x000fe20008010811 */
[----:B------:R-:W-:Y:S01]  /*8bf0*/  LOP3.LUT R3, R3, UR15, R22, 0x96, !PT ;  /* 0x0000000f03037c12 */ /* 0x000fe2000f8e9616 */
[----:B------:R-:W-:Y:S01]  /*8c00*/  IMAD.MOV.U32 R152, RZ, RZ, R233 ;  /* 0x000000ffff987224 */ /* 0x000fe200078e00e9 */
[----:B------:R-:W-:Y:S01]  /*8c10*/  PRMT R11, R6, 0x5410, R4 ;  /* 0x00005410060b7816 */ /* 0x000fe20000000004 */
[----:B------:R-:W-:Y:S01]  /*8c20*/  FFMA.FTZ R4, R153, UR17, -R17 ;  /* 0x0000001199047c23 */ /* 0x000fe20008010811 */
[--C-:B------:R-:W-:Y:S01]  /*8c30*/  SHF.R.U32.HI R7, RZ, 0x10, R2.reuse ;  /* 0x00000010ff077819 */ /* 0x100fe20000011602 */
[----:B------:R1:W-:Y:S01]  /*8c40*/  MUFU.EX2 R233, R5 ;  /* 0x0000000500e97308 */ /* 0x0003e20000000800 */
[----:B------:R-:W-:Y:S01]  /*8c50*/  SHF.R.U32.HI R8, RZ, 0x18, R2 ;  /* 0x00000018ff087819 */ /* 0x000fe20000011602 */
[----:B------:R-:W-:Y:S01]  /*8c60*/  IMAD.MOV.U32 R153, RZ, RZ, R132 ;  /* 0x000000ffff997224 */ /* 0x000fe200078e0084 */
[----:B------:R-:W-:Y:S01]  /*8c70*/  LOP3.LUT R2, R3, 0xffff, RZ, 0xc0, !PT ;  /* 0x0000ffff03027812 */ /* 0x000fe200078ec0ff */
[----:B------:R-:W-:-:S03]  /*8c80*/  IMAD.MOV.U32 R132, RZ, RZ, R141 ;  /* 0x000000ffff847224 */ /* 0x000fc600078e008d */
[----:B------:R-:W-:Y:S01]  /*8c90*/  SHF.R.U32.HI R6, RZ, 0x8, R2 ;  /* 0x00000008ff067819 */ /* 0x000fe20000011602 */
[----:B------:R3:W4:Y:S01]  /*8ca0*/  MUFU.EX2 R142, R4 ;  /* 0x00000004008e7308 */ /* 0x0007220000000800 */
[----:B------:R-:W-:Y:S01]  /*8cb0*/  SHF.R.U32.HI R2, RZ, 0x10, R3 ;  /* 0x00000010ff027819 */ /* 0x000fe20000011603 */
[----:B------:R-:W-:-:S04]  /*8cc0*/  IMAD.MOV.U32 R122, RZ, RZ, R132 ;  /* 0x000000ffff7a7224 */ /* 0x000fc800078e0084 */
[----:B------:R-:W-:Y:S01]  /*8cd0*/  IMAD.MOV.U32 R147, RZ, RZ, R122 ;  /* 0x000000ffff937224 */ /* 0x000fe200078e007a */
[----:B-1----:R-:W-:Y:S01]  /*8ce0*/  LOP3.LUT R5, R7, 0xff, RZ, 0xc0, !PT ;  /* 0x000000ff07057812 */ /* 0x002fe200078ec0ff */
[----:B------:R-:W-:-:S03]  /*8cf0*/  FFMA.FTZ R7, R160, UR17, -R17 ;  /* 0x00000011a0077c23 */ /* 0x000fc60008010811 */
[----:B------:R-:W-:Y:S01]  /*8d00*/  PRMT R10, R5, 0x5410, R8 ;  /* 0x00005410050a7816 */ /* 0x000fe20000000008 */
[----:B------:R1:W1:Y:S01]  /*8d10*/  MUFU.EX2 R141, R7 ;  /* 0x00000007008d7308 */ /* 0x0002620000000800 */
[----:B------:R-:W-:Y:S02]  /*8d20*/  SHF.R.U32.HI R5, RZ, 0x18, R3 ;  /* 0x00000018ff057819 */ /* 0x000fe40000011603 */
[----:B---3--:R-:W-:Y:S02]  /*8d30*/  LOP3.LUT R4, R3, 0xff, RZ, 0xc0, !PT ;  /* 0x000000ff03047812 */ /* 0x008fe400078ec0ff */
[----:B--2---:R-:W-:Y:S02]  /*8d40*/  F2FP.BF16.F32.PACK_AB R3, R236, R238 ;  /* 0x000000eeec03723e */ /* 0x004fe400000010ff */
[----:B------:R-:W-:Y:S02]  /*8d50*/  PRMT R9, R4, 0x5410, R6 ;  /* 0x0000541004097816 */ /* 0x000fe40000000006 */
[----:B------:R-:W-:-:S02]  /*8d60*/  LOP3.LUT R4, R2, 0xff, RZ, 0xc0, !PT ;  /* 0x000000ff02047812 */ /* 0x000fc400078ec0ff */
[--C-:B------:R-:W-:Y:S02]  /*8d70*/  HSET2.LE.AND R2, R11, R0.reuse, PT ;  /* 0x000000000b027233 */ /* 0x100fe40003803000 */
[----:B------:R-:W-:Y:S02]  /*8d80*/  PRMT R8, R4, 0x5410, R5 ;  /* 0x0000541004087816 */ /* 0x000fe40000000005 */
[--C-:B------:R-:W-:Y:S02]  /*8d90*/  HSET2.LE.AND R4, R9, R0.reuse, PT ;  /* 0x0000000009047233 */ /* 0x100fe40003803000 */
[----:B------:R-:W-:Y:S02]  /*8da0*/  F2FP.BF16.F32.PACK_AB R5, R237, R235 ;  /* 0x000000ebed05723e */ /* 0x000fe400000010ff */
[----:B------:R-:W-:Y:S02]  /*8db0*/  LOP3.LUT R6, R2, R3, RZ, 0xc0, !PT ;  /* 0x0000000302067212 */ /* 0x000fe400078ec0ff */
[--C-:B------:R-:W-:Y:S01]  /*8dc0*/  HSET2.LE.AND R2, R10, R0.reuse, PT ;  /* 0x000000000a027233 */ /* 0x100fe20003803000 */
[----:B------:R-:W-:Y:S01]  /*8dd0*/  FFMA.FTZ R10, R157, UR17, -R21 ;  /* 0x000000119d0a7c23 */ /* 0x000fe20008010815 */
[----:B----4-:R-:W-:Y:S01]  /*8de0*/  F2FP.BF16.F32.PACK_AB R3, R142, R233 ;  /* 0x000000e98e03723e */ /* 0x010fe200000010ff */
[----:B------:R-:W-:Y:S01]  /*8df0*/  IMAD.MOV.U32 R157, RZ, RZ, R80 ;  /* 0x000000ffff9d7224 */ /* 0x000fe200078e0050 */
[----:B------:R-:W-:Y:S01]  /*8e00*/  LOP3.LUT R4, R4, R5, RZ, 0xc0, !PT ;  /* 0x0000000504047212 */ /* 0x000fe200078ec0ff */
[----:B------:R-:W-:Y:S01]  /*8e10*/  VIADD R5, R168, 0x2 ;  /* 0x00000002a8057836 */ /* 0x000fe20000000000 */
[----:B-1----:R-:W-:Y:S01]  /*8e20*/  LOP3.LUT R7, R2, R3, RZ, 0xc0, !PT ;  /* 0x0000000302077212 */ /* 0x002fe200078ec0ff */
[----:B------:R-:W-:Y:S01]  /*8e30*/  MUFU.EX2 R136, R10 ;  /* 0x0000000a00887308 */ /* 0x000fe20000000800 */
[----:B------:R-:W-:-:S02]  /*8e40*/  HSET2.LE.AND R2, R8, R0, PT ;  /* 0x0000000008027233 */ /* 0x000fc40003803000 */
[----:B------:R-:W-:Y:S02]  /*8e50*/  LOP3.LUT R8, R91, UR21, R5, 0x96, !PT ;  /* 0x000000155b087c12 */ /* 0x000fe4000f8e9605 */
[----:B------:R-:W-:-:S03]  /*8e60*/  F2FP.BF16.F32.PACK_AB R3, R141, R143 ;  /* 0x0000008f8d03723e */ /* 0x000fc600000010ff */
[----:B------:R-:W-:Y:S01]  /*8e70*/  IMAD.WIDE.U32 R18, R8, -0x326172a9, RZ ;  /* 0xcd9e8d5708127825 */ /* 0x000fe200078e00ff */
[----:B------:R-:W-:-:S04]  /*8e80*/  LOP3.LUT R5, R2, R3, RZ, 0xc0, !PT ;  /* 0x0000000302057212 */ /* 0x000fc800078ec0ff */
[----:B------:R-:W-:Y:S02]  /*8e90*/  LOP3.LUT R2, R19, UR14, R78, 0x96, !PT ;  /* 0x0000000e13027c12 */ /* 0x000fe4000f8e964e */
[----:B------:R-:W-:Y:S01]  /*8ea0*/  LOP3.LUT R8, R63, UR12, R18, 0x96, !PT ;  /* 0x0000000c3f087c12 */ /* 0x000fe2000f8e9612 */
[----:B------:R-:W-:Y:S02]  /*8eb0*/  HMMA.16816.F32.BF16 R72, R4, R24, R40 ;  /* 0x000000180448723c */ /* 0x000fe40000041828 */
[----:B------:R-:W-:-:S04]  /*8ec0*/  IMAD.WIDE.U32 R2, R2, -0x2daee0ad, RZ ;  /* 0xd2511f5302027825 */ /* 0x000fc800078e00ff */
[----:B------:R-:W-:Y:S01]  /*8ed0*/  IMAD.WIDE.U32 R8, R8, -0x2daee0ad, RZ ;  /* 0xd2511f5308087825 */ /* 0x000fe200078e00ff */
[----:B------:R-:W-:Y:S01]  /*8ee0*/  LOP3.LUT R3, R3, UR11, R86, 0x96, !PT ;  /* 0x0000000b03037c12 */ /* 0x000fe2000f8e9656 */
[C---:B------:R-:W-:Y:S01]  /*8ef0*/  HMMA.16816.F32.BF16 R68, R4.reuse, R26, R36 ;  /* 0x0000001a0444723c */ /* 0x040fe20000041824 */
[----:B------:R-:W1:Y:S02]  /*8f00*/  LDSM.16.MT88.4 R24, [R205+0x5000] ;  /* 0x00500000cd18783b */ /* 0x000e640000004200 */
[----:B------:R-:W-:Y:S01]  /*8f10*/  LOP3.LUT R9, R9, UR9, R2, 0x96, !PT ;  /* 0x0000000909097c12 */ /* 0x000fe2000f8e9602 */
[----:B------:R-:W-:Y:S02]  /*8f20*/  IMAD.WIDE.U32 R2, R3, -0x326172a9, RZ ;  /* 0xcd9e8d5703027825 */ /* 0x000fe400078e00ff */
[----:B------:R-:W-:Y:S02]  /*8f30*/  HMMA.16816.F32.BF16 R40, R4, R28, R44 ;  /* 0x0000001c0428723c */ /* 0x000fe4000004182c */
[----:B------:R-:W-:Y:S01]  /*8f40*/  IMAD.WIDE.U32 R12, R9, -0x326172a9, RZ ;  /* 0xcd9e8d57090c7825 */ /* 0x000fe200078e00ff */
[----:B------:R-:W-:-:S03]  /*8f50*/  LOP3.LUT R3, R3, UR10, R62, 0x96, !PT ;  /* 0x0000000a03037c12 */ /* 0x000fc6000f8e963e */
[----:B------:R-:W-:Y:S01]  /*8f60*/  HMMA.16816.F32.BF16 R48, R4, R30, R48 ;  /* 0x0000001e0430723c */ /* 0x000fe20000041830 */
[----:B------:R-:W-:Y:S01]  /*8f70*/  LOP3.LUT R9, R13, UR8, R2, 0x96, !PT ;  /* 0x000000080d097c12 */ /* 0x000fe2000f8e9602 */
[----:B------:R-:W-:Y:S01]  /*8f80*/  IMAD.WIDE.U32 R2, R3, -0x2daee0ad, RZ ;  /* 0xd2511f5303027825 */ /* 0x000fe200078e00ff */
[----:B------:R-:W2:Y:S03]  /*8f90*/  LDSM.16.MT88.4 R28, [R206+0x5000] ;  /* 0x00500000ce1c783b */ /* 0x000ea60000004200 */
[----:B------:R-:W-:-:S04]  /*8fa0*/  IMAD.WIDE.U32 R22, R9, -0x2daee0ad, RZ ;  /* 0xd2511f5309167825 */ /* 0x000fc800078e00ff */
[--C-:B------:R-:W-:Y:S01]  /*8fb0*/  FFMA.FTZ R4, R159, UR17, -R21.reuse ;  /* 0x000000119f047c23 */ /* 0x100fe20008010815 */
[----:B------:R-:W-:Y:S01]  /*8fc0*/  FFMA.FTZ R5, R100, UR17, -R21 ;  /* 0x0000001164057c23 */ /* 0x000fe20008010815 */
[----:B------:R-:W-:Y:S01]  /*8fd0*/  IMAD.MOV.U32 R159, RZ, RZ, R81 ;  /* 0x000000ffff9f7224 */ /* 0x000fe200078e0051 */
[----:B------:R-:W-:Y:S01]  /*8fe0*/  LOP3.LUT R2, R23, UR5, R2, 0x96, !PT ;  /* 0x0000000517027c12 */ /* 0x000fe2000f8e9602 */
[----:B------:R3:W-:Y:S01]  /*8ff0*/  MUFU.EX2 R137, R4 ;  /* 0x0000000400897308 */ /* 0x0007e20000000800 */
[----:B------:R-:W-:Y:S02]  /*9000*/  IMAD.MOV.U32 R100, RZ, RZ, R148 ;  /* 0x000000ffff647224 */ /* 0x000fe400078e0094 */
[----:B------:R-:W-:Y:S02]  /*9010*/  IMAD.MOV.U32 R148, RZ, RZ, R147 ;  /* 0x000000ffff947224 */ /* 0x000fe400078e0093 */
[----:B------:R-:W-:-:S03]  /*9020*/  IMAD.MOV.U32 R147, RZ, RZ, R174 ;  /* 0x000000ffff937224 */ /* 0x000fc600078e00ae */
[----:B------:R4:W-:Y:S01]  /*9030*/  MUFU.EX2 R135, R5 ;  /* 0x0000000500877308 */ /* 0x0009e20000000800 */
[----:B---3--:R-:W-:Y:S01]  /*9040*/  LOP3.LUT R4, R3, UR7, R8, 0x96, !PT ;  /* 0x0000000703047c12 */ /* 0x008fe2000f8e9608 */
[----:B------:R-:W-:-:S04]  /*9050*/  IMAD.WIDE.U32 R2, R2, -0x326172a9, RZ ;  /* 0xcd9e8d5702027825 */ /* 0x000fc800078e00ff */
[----:B------:R-:W-:Y:S01]  /*9060*/  IMAD.WIDE.U32 R10, R4, -0x326172a9, RZ ;  /* 0xcd9e8d57040a7825 */ /* 0x000fe200078e00ff */
[----:B------:R-:W-:-:S03]  /*9070*/  LOP3.LUT R4, R2, 0xffff, RZ, 0xc0, !PT ;  /* 0x0000ffff02047812 */ /* 0x000fc600078ec0ff */
[----:B----4-:R-:W-:Y:S01]  /*9080*/  FFMA.FTZ R5, R112, UR17, -R21 ;  /* 0x0000001170057c23 */ /* 0x010fe20008010815 */
[----:B------:R-:W-:Y:S02]  /*9090*/  LOP3.LUT R9, R2, 0xff, RZ, 0xc0, !PT ;  /* 0x000000ff02097812 */ /* 0x000fe400078ec0ff */
[--C-:B------:R-:W-:Y:S01]  /*90a0*/  SHF.R.U32.HI R6, RZ, 0x10, R2.reuse ;  /* 0x00000010ff067819 */ /* 0x100fe20000011602 */
[----:B------:R3:W4:Y:S01]  /*90b0*/  MUFU.EX2 R132, R5 ;  /* 0x0000000500847308 */ /* 0x0007220000000800 */
[----:B------:R-:W-:Y:S02]  /*90c0*/  SHF.R.U32.HI R7, RZ, 0x18, R2 ;  /* 0x00000018ff077819 */ /* 0x000fe40000011602 */
[----:B------:R-:W-:Y:S01]  /*90d0*/  SHF.R.U32.HI R8, RZ, 0x8, R4 ;  /* 0x00000008ff087819 */ /* 0x000fe20000011604 */
[----:B------:R-:W-:Y:S01]  /*90e0*/  FFMA.FTZ R4, R161, UR17, -R20 ;  /* 0x00000011a1047c23 */ /* 0x000fe20008010814 */
[----:B------:R-:W-:Y:S02]  /*90f0*/  LOP3.LUT R2, R3, UR16, R10, 0x96, !PT ;  /* 0x0000001003027c12 */ /* 0x000fe4000f8e960a */
[----:B------:R-:W-:Y:S01]  /*9100*/  LOP3.LUT R3, R6, 0xff, RZ, 0xc0, !PT ;  /* 0x000000ff06037812 */ /* 0x000fe200078ec0ff */
[----:B------:R1:W-:Y:S01]  /*9110*/  MUFU.EX2 R130, R4 ;  /* 0x0000000400827308 */ /* 0x0003e20000000800 */
[----:B------:R-:W-:-:S02]  /*9120*/  PRMT R9, R9, 0x5410, R8 ;  /* 0x0000541009097816 */ /* 0x000fc40000000008 */
[----:B------:R-:W-:Y:S01]  /*9130*/  PRMT R10, R3, 0x5410, R7 ;  /* 0x00005410030a7816 */ /* 0x000fe20000000007 */
[----:B------:R-:W-:Y:S01]  /*9140*/  FFMA.FTZ R7, R113, UR17, -R20 ;  /* 0x0000001171077c23 */ /* 0x000fe20008010814 */
[----:B------:R-:W-:Y:S02]  /*9150*/  SHF.R.U32.HI R3, RZ, 0x18, R2 ;  /* 0x00000018ff037819 */ /* 0x000fe40000011602 */
[----:B------:R-:W-:Y:S01]  /*9160*/  LOP3.LUT R12, R11, UR6, R12, 0x96, !PT ;  /* 0x000000060b0c7c12 */ /* 0x000fe2000f8e960c */
[----:B------:R-:W-:Y:S01]  /*9170*/  MUFU.EX2 R131, R7 ;  /* 0x0000000700837308 */ /* 0x000fe20000000800 */
[----:B---3--:R-:W-:-:S04]  /*9180*/  LOP3.LUT R5, R2, 0xffff, RZ, 0xc0, !PT ;  /* 0x0000ffff02057812 */ /* 0x008fc800078ec0ff */
[----:B------:R-:W-:Y:S02]  /*9190*/  SHF.R.U32.HI R6, RZ, 0x8, R5 ;  /* 0x00000008ff067819 */ /* 0x000fe40000011605 */
[----:B------:R-:W-:Y:S02]  /*91a0*/  LOP3.LUT R5, R2, 0xff, RZ, 0xc0, !PT ;  /* 0x000000ff02057812 */ /* 0x000fe400078ec0ff */
[----:B-1----:R-:W-:Y:S02]  /*91b0*/  SHF.R.U32.HI R4, RZ, 0x10, R2 ;  /* 0x00000010ff047819 */ /* 0x002fe40000011602 */
[----:B------:R-:W-:Y:S02]  /*91c0*/  PRMT R5, R5, 0x5410, R6 ;  /* 0x0000541005057816 */ /* 0x000fe40000000006 */
[----:B------:R-:W-:Y:S01]  /*91d0*/  LOP3.LUT R2, R4, 0xff, RZ, 0xc0, !PT ;  /* 0x000000ff04027812 */ /* 0x000fe200078ec0ff */
[----:B------:R-:W-:Y:S01]  /*91e0*/  FFMA.FTZ R4, R156, UR17, -R20 ;  /* 0x000000119c047c23 */ /* 0x000fe20008010814 */
[----:B------:R-:W-:-:S02]  /*91f0*/  IMAD.MOV.U32 R156, RZ, RZ, R123 ;  /* 0x000000ffff9c7224 */ /* 0x000fc400078e007b */
[----:B------:R-:W-:Y:S01]  /*9200*/  PRMT R8, R2, 0x5410, R3 ;  /* 0x0000541002087816 */ /* 0x000fe20000000003 */
[----:B------:R-:W1:Y:S01]  /*9210*/  MUFU.EX2 R129, R4 ;  /* 0x0000000400817308 */ /* 0x000e620000000800 */
[----:B------:R-:W-:Y:S01]  /*9220*/  FFMA.FTZ R3, R164, UR17, -R20 ;  /* 0x00000011a4037c23 */ /* 0x000fe20008010814 */
[----:B------:R-:W-:Y:S01]  /*9230*/  HSET2.LE.AND R2, R9, R0, PT ;  /* 0x0000000009027233 */ /* 0x000fe20003803000 */
[----:B------:R-:W-:Y:S02]  /*9240*/  IMAD.MOV.U32 R164, RZ, RZ, R149 ;  /* 0x000000ffffa47224 */ /* 0x000fe400078e0095 */
[----:B------:R-:W-:Y:S02]  /*9250*/  IMAD.MOV.U32 R149, RZ, RZ, R151 ;  /* 0x000000ffff957224 */ /* 0x000fe400078e0097 */
[----:B------:R-:W-:Y:S01]  /*9260*/  IMAD.MOV.U32 R151, RZ, RZ, R175 ;  /* 0x000000ffff977224 */ /* 0x000fe200078e00af */
[----:B------:R4:W3:Y:S02]  /*9270*/  MUFU.EX2 R128, R3 ;  /* 0x0000000300807308 */ /* 0x0008e40000000800 */
        /* <DEDUP_REMOVED lines=9> */
[----:B---3--:R-:W-:-:S04]  /*9310*/  F2FP.BF16.F32.PACK_AB R3, R128, R130 ;  /* 0x000000828003723e */ /* 0x008fc800000010ff */
[----:B------:R-:W-:Y:S02]  /*9320*/  LOP3.LUT R5, R2, R3, RZ, 0xc0, !PT ;  /* 0x0000000302057212 */ /* 0x000fe400078ec0ff */
[----:B------:R-:W-:-:S05]  /*9330*/  LOP3.LUT R2, R19, UR14, R76, 0x96, !PT ;  /* 0x0000000e13027c12 */ /* 0x000fca000f8e964c */
[----:B------:R-:W-:Y:S01]  /*9340*/  HMMA.16816.F32.BF16 R64, R4, R24, R64 ;  /* 0x000000180440723c */ /* 0x000fe20000041840 */
[----:B------:R-:W-:-:S05]  /*9350*/  IMAD.WIDE.U32 R2, R2, -0x2daee0ad, RZ ;  /* 0xd2511f5302027825 */ /* 0x000fca00078e00ff */
[----:B------:R-:W-:Y:S01]  /*9360*/  HMMA.16816.F32.BF16 R56, R4, R26, R56 ;  /* 0x0000001a0438723c */ /* 0x000fe20000041838 */
[----:B------:R-:W-:-:S05]  /*9370*/  LOP3.LUT R3, R3, UR11, R84, 0x96, !PT ;  /* 0x0000000b03037c12 */ /* 0x000fca000f8e9654 */
[C---:B--2---:R-:W-:Y:S01]  /*9380*/  HMMA.16816.F32.BF16 R44, R4.reuse, R28, R52 ;  /* 0x0000001c042c723c */ /* 0x044fe20000041834 */
[----:B------:R-:W-:Y:S05]  /*9390*/  LDSM.16.MT88.4 R52, [R206+0x5400] ;  /* 0x00540000ce34783b */ /* 0x000fea0000004200 */
[----:B------:R-:W-:Y:S07]  /*93a0*/  HMMA.16816.F32.BF16 R36, R4, R30, R32 ;  /* 0x0000001e0424723c */ /* 0x000fee0000041820 */
[----:B------:R-:W-:Y:S01]  /*93b0*/  LOP3.LUT R4, R61, UR12, R18, 0x96, !PT ;  /* 0x0000000c3d047c12 */ /* 0x000fe2000f8e9612 */
[----:B------:R-:W-:-:S02]  /*93c0*/  IMAD.MOV.U32 R34, RZ, RZ, R146 ;  /* 0x000000ffff227224 */ /* 0x000fc400078e0092 */
[----:B------:R-:W-:Y:S02]  /*93d0*/  IMAD.MOV.U32 R146, RZ, RZ, R145 ;  /* 0x000000ffff927224 */ /* 0x000fe400078e0091 */
[----:B------:R-:W-:-:S04]  /*93e0*/  IMAD.WIDE.U32 R4, R4, -0x2daee0ad, RZ ;  /* 0xd2511f5304047825 */ /* 0x000fc800078e00ff */
[----:B------:R-:W-:Y:S01]  /*93f0*/  IMAD.MOV.U32 R35, RZ, RZ, R162 ;  /* 0x000000ffff237224 */ /* 0x000fe200078e00a2 */
[----:B------:R-:W-:Y:S01]  /*9400*/  LOP3.LUT R6, R5, UR9, R2, 0x96, !PT ;  /* 0x0000000905067c12 */ /* 0x000fe2000f8e9602 */
[----:B------:R-:W-:-:S04]  /*9410*/  IMAD.WIDE.U32 R2, R3, -0x326172a9, RZ ;  /* 0xcd9e8d5703027825 */ /* 0x000fc800078e00ff */
[----:B------:R-:W-:Y:S01]  /*9420*/  IMAD.WIDE.U32 R6, R6, -0x326172a9, RZ ;  /* 0xcd9e8d5706067825 */ /* 0x000fe200078e00ff */
[----:B------:R-:W-:-:S03]  /*9430*/  LOP3.LUT R3, R3, UR10, R60, 0x96, !PT ;  /* 0x0000000a03037c12 */ /* 0x000fc6000f8e963c */
[----:B------:R-:W-:Y:S01]  /*9440*/  IMAD.MOV.U32 R145, RZ, RZ, R171 ;  /* 0x000000ffff917224 */ /* 0x000fe200078e00ab */
[----:B------:R-:W-:Y:S01]  /*9450*/  LOP3.LUT R5, R7, UR8, R2, 0x96, !PT ;  /* 0x0000000807057c12 */ /* 0x000fe2000f8e9602 */
[----:B------:R-:W-:-:S04]  /*9460*/  IMAD.WIDE.U32 R2, R3, -0x2daee0ad, RZ ;  /* 0xd2511f5303027825 */ /* 0x000fc800078e00ff */
[----:B------:R-:W-:Y:S01]  /*9470*/  IMAD.WIDE.U32 R32, R5, -0x2daee0ad, RZ ;  /* 0xd2511f5305207825 */ /* 0x000fe200078e00ff */
[----:B------:R-:W-:-:S03]  /*9480*/  LOP3.LUT R4, R3, UR7, R4, 0x96, !PT ;  /* 0x0000000703047c12 */ /* 0x000fc6000f8e9604 */
[----:B------:R-:W-:-:S04]  /*9490*/  FFMA.FTZ R3, R173, UR17, -R15 ;  /* 0x00000011ad037c23 */ /* 0x000fc8000801080f */
[----:B------:R1:W-:Y:S01]  /*94a0*/  MUFU.EX2 R127, R3 ;  /* 0x00000003007f7308 */ /* 0x0003e20000000800 */
[----:B------:R-:W-:-:S05]  /*94b0*/  IMAD.WIDE.U32 R4, R4, -0x326172a9, RZ ;  /* 0xcd9e8d5704047825 */ /* 0x000fca00078e00ff */
[----:B------:R-:W-:Y:S01]  /*94c0*/  LOP3.LUT R23, R5, UR6, R6, 0x96, !PT ;  /* 0x0000000605177c12 */ /* 0x000fe2000f8e9606 */
[----:B------:R-:W-:Y:S01]  /*94d0*/  FFMA.FTZ R5, R166, UR17, -R15 ;  /* 0x00000011a6057c23 */ /* 0x000fe2000801080f */
[----:B------:R-:W-:-:S03]  /*94e0*/  IMAD.MOV.U32 R166, RZ, RZ, R98 ;  /* 0x000000ffffa67224 */ /* 0x000fc600078e0062 */
[----:B------:R2:W-:Y:S01]  /*94f0*/  MUFU.EX2 R125, R5 ;  /* 0x00000005007d7308 */ /* 0x0005e20000000800 */
[----:B-1----:R-:W-:Y:S01]  /*9500*/  LOP3.LUT R3, R33, UR5, R2, 0x96, !PT ;  /* 0x0000000521037c12 */ /* 0x002fe2000f8e9602 */
[----:B------:R-:W-:Y:S01]  /*9510*/  FFMA.FTZ R2, R172, UR17, -R15 ;  /* 0x00000011ac027c23 */ /* 0x000fe2000801080f */
[----:B------:R-:W-:-:S05]  /*9520*/  IMAD.MOV.U32 R33, RZ, RZ, R170 ;  /* 0x000000ffff217224 */ /* 0x000fca00078e00aa */
[----:B------:R1:W-:Y:S01]  /*9530*/  MUFU.EX2 R126, R2 ;  /* 0x00000002007e7308 */ /* 0x0003e20000000800 */
[----:B--2---:R-:W-:Y:S01]  /*9540*/  FFMA.FTZ R5, R165, UR17, -R15 ;  /* 0x00000011a5057c23 */ /* 0x004fe2000801080f */
[----:B------:R-:W-:-:S06]  /*9550*/  IMAD.MOV.U32 R165, RZ, RZ, R99 ;  /* 0x000000ffffa57224 */ /* 0x000fcc00078e0063 */
[----:B------:R2:W3:Y:S01]  /*9560*/  MUFU.EX2 R124, R5 ;  /* 0x00000005007c7308 */ /* 0x0004e20000000800 */
[----:B-1----:R-:W-:-:S05]  /*9570*/  IMAD.WIDE.U32 R2, R3, -0x326172a9, RZ ;  /* 0xcd9e8d5703027825 */ /* 0x002fca00078e00ff */
[----:B------:R-:W-:Y:S02]  /*9580*/  LOP3.LUT R4, R3, UR16, R4, 0x96, !PT ;  /* 0x0000001003047c12 */ /* 0x000fe4000f8e9604 */
[C---:B------:R-:W-:Y:S02]  /*9590*/  LOP3.LUT R3, R2.reuse, 0xffff, RZ, 0xc0, !PT ;  /* 0x0000ffff02037812 */ /* 0x040fe400078ec0ff */
[----:B------:R-:W-:Y:S02]  /*95a0*/  LOP3.LUT R8, R2, 0xff, RZ, 0xc0, !PT ;  /* 0x000000ff02087812 */ /* 0x000fe400078ec0ff */
[--C-:B------:R-:W-:Y:S02]  /*95b0*/  SHF.R.U32.HI R7, RZ, 0x10, R2.reuse ;  /* 0x00000010ff077819 */ /* 0x100fe40000011602 */
[----:B------:R-:W-:Y:S02]  /*95c0*/  SHF.R.U32.HI R6, RZ, 0x18, R2 ;  /* 0x00000018ff067819 */ /* 0x000fe40000011602 */
[----:B------:R-:W-:Y:S01]  /*95d0*/  SHF.R.U32.HI R2, RZ, 0x8, R3 ;  /* 0x00000008ff027819 */ /* 0x000fe20000011603 */
[----:B------:R-:W-:Y:S01]  /*95e0*/  FFMA.FTZ R3, R169, UR17, -R17 ;  /* 0x00000011a9037c23 */ /* 0x000fe20008010811 */
[----:B--2---:R-:W-:-:S02]  /*95f0*/  SHF.R.U32.HI R5, RZ, 0x18, R4 ;  /* 0x00000018ff057819 */ /* 0x004fc40000011604 */
[----:B------:R-:W-:Y:S01]  /*9600*/  PRMT R8, R8, 0x5410, R2 ;  /* 0x0000541008087816 */ /* 0x000fe20000000002 */
[----:B------:R1:W-:Y:S01]  /*9610*/  MUFU.EX2 R123, R3 ;  /* 0x00000003007b7308 */ /* 0x0003e20000000800 */
[----:B------:R-:W-:-:S04]  /*9620*/  LOP3.LUT R2, R7, 0xff, RZ, 0xc0, !PT ;  /* 0x000000ff07027812 */ /* 0x000fc800078ec0ff */
[----:B------:R-:W-:Y:S02]  /*9630*/  PRMT R7, R2, 0x5410, R6 ;  /* 0x0000541002077816 */ /* 0x000fe40000000006 */
[C---:B------:R-:W-:Y:S02]  /*9640*/  LOP3.LUT R2, R4.reuse, 0xffff, RZ, 0xc0, !PT ;  /* 0x0000ffff04027812 */ /* 0x040fe400078ec0ff */
[----:B------:R-:W-:Y:S01]  /*9650*/  LOP3.LUT R6, R4, 0xff, RZ, 0xc0, !PT ;  /* 0x000000ff04067812 */ /* 0x000fe200078ec0ff */
[----:B-1----:R-:W-:Y:S01]  /*9660*/  FFMA.FTZ R3, R167, UR17, -R17 ;  /* 0x00000011a7037c23 */ /* 0x002fe20008010811 */
[----:B------:R-:W-:-:S03]  /*9670*/  IMAD.MOV.U32 R167, RZ, RZ, R103 ;  /* 0x000000ffffa77224 */ /* 0x000fc600078e0067 */
[----:B------:R1:W2:Y:S02]  /*9680*/  MUFU.EX2 R122, R3 ;  /* 0x00000003007a7308 */ /* 0x0002a40000000800 */
[----:B-1----:R-:W-:Y:S02]  /*9690*/  SHF.R.U32.HI R3, RZ, 0x10, R4 ;  /* 0x00000010ff037819 */ /* 0x002fe40000011604 */
[----:B------:R-:W-:Y:S02]  /*96a0*/  SHF.R.U32.HI R4, RZ, 0x8, R2 ;  /* 0x00000008ff047819 */ /* 0x000fe40000011602 */
[----:B------:R-:W-:Y:S01]  /*96b0*/  LOP3.LUT R2, R3, 0xff, RZ, 0xc0, !PT ;  /* 0x000000ff03027812 */ /* 0x000fe200078ec0ff */
[----:B------:R-:W-:Y:S01]  /*96c0*/  FFMA.FTZ R3, R187, UR17, -R17 ;  /* 0x00000011bb037c23 */ /* 0x000fe20008010811 */
[----:B------:R-:W-:Y:S01]  /*96d0*/  PRMT R4, R6, 0x5410, R4 ;  /* 0x0000541006047816 */ /* 0x000fe20000000004 */
[----:B------:R-:W-:Y:S01]  /*96e0*/  IMAD.MOV.U32 R187, RZ, RZ, R102 ;  /* 0x000000ffffbb7224 */ /* 0x000fe200078e0066 */
[----:B------:R-:W-:Y:S01]  /*96f0*/  PRMT R5, R2, 0x5410, R5 ;  /* 0x0000541002057816 */ /* 0x000fe20000000005 */
[----:B------:R1:W-:Y:S01]  /*9700*/  MUFU.EX2 R121, R3 ;  /* 0x0000000300797308 */ /* 0x0003e20000000800 */
[----:B------:R-:W-:Y:S01]  /*9710*/  HSET2.LE.AND R2, R8, R0, PT ;  /* 0x0000000008027233 */ /* 0x000fe20003803000 */
[----:B-1----:R-:W-:Y:S01]  /*9720*/  FFMA.FTZ R3, R186, UR17, -R17 ;  /* 0x00000011ba037c23 */ /* 0x002fe20008010811 */
[----:B------:R-:W-:-:S05]  /*9730*/  IMAD.MOV.U32 R186, RZ, RZ, R108 ;  /* 0x000000ffffba7224 */ /* 0x000fca00078e006c */
[----:B------:R3:W1:Y:S02]  /*9740*/  MUFU.EX2 R120, R3 ;  /* 0x0000000300787308 */ /* 0x0006640000000800 */
[----:B---3--:R-:W-:-:S04]  /*9750*/  F2FP.BF16.F32.PACK_AB R3, R124, R125 ;  /* 0x0000007d7c03723e */ /* 0x008fc800000010ff */
[----:B------:R-:W-:Y:S02]  /*9760*/  LOP3.LUT R10, R2, R3, RZ, 0xc0, !PT ;  /* 0x00000003020a7212 */ /* 0x000fe400078ec0ff */
[----:B------:R-:W-:Y:S02]  /*9770*/  HSET2.LE.AND R2, R7, R0, PT ;  /* 0x0000000007027233 */ /* 0x000fe40003803000 */
[----:B--2---:R-:W-:-:S04]  /*9780*/  F2FP.BF16.F32.PACK_AB R3, R122, R123 ;  /* 0x0000007b7a03723e */ /* 0x004fc800000010ff */
[----:B------:R-:W-:Y:S02]  /*9790*/  LOP3.LUT R11, R2, R3, RZ, 0xc0, !PT ;  /* 0x00000003020b7212 */ /* 0x000fe400078ec0ff */
[--C-:B------:R-:W-:Y:S01]  /*97a0*/  HSET2.LE.AND R2, R4, R0.reuse, PT ;  /* 0x0000000004027233 */ /* 0x100fe20003803000 */
[--C-:B------:R-:W-:Y:S01]  /*97b0*/  FFMA.FTZ R4, R184, UR17, -R21.reuse ;  /* 0x00000011b8047c23 */ /* 0x100fe20008010815 */
[----:B------:R-:W-:Y:S01]  /*97c0*/  F2FP.BF16.F32.PACK_AB R3, R126, R127 ;  /* 0x0000007f7e03723e */ /* 0x000fe200000010ff */
[----:B------:R-:W-:Y:S02]  /*97d0*/  IMAD.MOV.U32 R184, RZ, RZ, R96 ;  /* 0x000000ffffb87224 */ /* 0x000fe400078e0060 */
[----:B------:R-:W-:Y:S01]  /*97e0*/  MUFU.EX2 R118, R4 ;  /* 0x0000000400767308 */ /* 0x000fe20000000800 */
[----:B------:R-:W-:Y:S02]  /*97f0*/  LOP3.LUT R8, R2, R3, RZ, 0xc0, !PT ;  /* 0x0000000302087212 */ /* 0x000fe400078ec0ff */
[----:B------:R-:W-:Y:S01]  /*9800*/  HSET2.LE.AND R2, R5, R0, PT ;  /* 0x0000000005027233 */ /* 0x000fe20003803000 */
[----:B------:R-:W-:Y:S01]  /*9810*/  FFMA.FTZ R5, R185, UR17, -R21 ;  /* 0x00000011b9057c23 */ /* 0x000fe20008010815 */
[----:B-1----:R-:W-:Y:S01]  /*9820*/  F2FP.BF16.F32.PACK_AB R3, R120, R121 ;  /* 0x000000797803723e */ /* 0x002fe200000010ff */
[----:B------:R-:W-:-:S02]  /*9830*/  IMAD.MOV.U32 R185, RZ, RZ, R101 ;  /* 0x000000ffffb97224 */ /* 0x000fc400078e0065 */
[----:B------:R1:W-:Y:S01]  /*9840*/  MUFU.EX2 R117, R5 ;  /* 0x0000000500757308 */ /* 0x0003e20000000800 */
[----:B------:R-:W-:Y:S01]  /*9850*/  LOP3.LUT R9, R2, R3, RZ, 0xc0, !PT ;  /* 0x0000000302097212 */ /* 0x000fe200078ec0ff */
[----:B------:R-:W-:Y:S02]  /*9860*/  VIADD R2, R168, 0x3 ;  /* 0x00000003a8027836 */ /* 0x000fe40000000000 */
[----:B------:R-:W-:Y:S01]  /*9870*/  FFMA.FTZ R3, R181, UR17, -R21 ;  /* 0x00000011b5037c23 */ /* 0x000fe20008010815 */
[----:B------:R-:W-:Y:S02]  /*9880*/  IMAD.MOV.U32 R181, RZ, RZ, R97 ;  /* 0x000000ffffb57224 */ /* 0x000fe400078e0061 */
[----:B------:R-:W-:Y:S01]  /*9890*/  LOP3.LUT R2, R91, UR21, R2, 0x96, !PT ;  /* 0x000000155b027c12 */ /* 0x000fe2000f8e9602 */
[C---:B------:R-:W-:Y:S01]  /*98a0*/  HMMA.16816.F32.BF16 R72, R8.reuse, R24, R72 ;  /* 0x000000180848723c */ /* 0x040fe20000041848 */
[----:B------:R2:W3:Y:S05]  /*98b0*/  MUFU.EX2 R119, R3 ;  /* 0x0000000300777308 */ /* 0x0004ea0000000800 */
[----:B------:R-:W-:Y:S01]  /*98c0*/  HMMA.16816.F32.BF16 R68, R8, R26, R68 ;  /* 0x0000001a0844723c */ /* 0x000fe20000041844 */
[----:B------:R-:W-:-:S04]  /*98d0*/  IMAD.WIDE.U32 R24, R2, -0x326172a9, RZ ;  /* 0xcd9e8d5702187825 */ /* 0x000fc800078e00ff */
[----:B-1----:R-:W-:Y:S01]  /*98e0*/  FFMA.FTZ R5, R105, UR17, -R21 ;  /* 0x0000001169057c23 */ /* 0x002fe20008010815 */
[----:B------:R-:W-:-:S03]  /*98f0*/  LOP3.LUT R6, R25, UR14, R76, 0x96, !PT ;  /* 0x0000000e19067c12 */ /* 0x000fc6000f8e964c */
[----:B------:R1:W-:Y:S01]  /*9900*/  MUFU.EX2 R116, R5 ;  /* 0x0000000500747308 */ /* 0x0003e20000000800 */
[----:B------:R-:W-:Y:S01]  /*9910*/  HMMA.16816.F32.BF16 R92, R8, R28, R40 ;  /* 0x0000001c085c723c */ /* 0x000fe20000041828 */
[----:B------:R-:W4:Y:S01]  /*9920*/  LDSM.16.MT88.4 R40, [R205+0x5400] ;  /* 0x00540000cd28783b */ /* 0x000f220000004200 */
[----:B------:R-:W-:-:S04]  /*9930*/  IMAD.WIDE.U32 R6, R6, -0x2daee0ad, RZ ;  /* 0xd2511f5306067825 */ /* 0x000fc800078e00ff */
[----:B------:R-:W-:Y:S01]  /*9940*/  HMMA.16816.F32.BF16 R80, R8, R30, R48 ;  /* 0x0000001e0850723c */ /* 0x000fe20000041830 */
[----:B--2---:R-:W-:-:S05]  /*9950*/  IMAD.WIDE.U32 R2, R12, -0x2daee0ad, RZ ;  /* 0xd2511f530c027825 */ /* 0x004fca00078e00ff */
[----:B------:R-:W-:Y:S02]  /*9960*/  LOP3.LUT R4, R3, UR15, R22, 0x96, !PT ;  /* 0x0000000f03047c12 */ /* 0x000fe4000f8e9616 */
[C---:B------:R-:W-:Y:S02]  /*9970*/  LOP3.LUT R12, R2.reuse, 0xffff, RZ, 0xc0, !PT ;  /* 0x0000ffff020c7812 */ /* 0x040fe400078ec0ff */
[----:B------:R-:W-:Y:S01]  /*9980*/  LOP3.LUT R13, R2, 0xff, RZ, 0xc0, !PT ;  /* 0x000000ff020d7812 */ /* 0x000fe200078ec0ff */
[----:B-1----:R-:W-:Y:S01]  /*9990*/  FFMA.FTZ R5, R188, UR17, -R20 ;  /* 0x00000011bc057c23 */ /* 0x002fe20008010814 */
[----:B------:R-:W-:Y:S01]  /*99a0*/  SHF.R.U32.HI R14, RZ, 0x10, R2 ;  /* 0x00000010ff0e7819 */ /* 0x000fe20000011602 */
[----:B------:R-:W-:Y:S01]  /*99b0*/  IMAD.MOV.U32 R188, RZ, RZ, R106 ;  /* 0x000000ffffbc7224 */ /* 0x000fe200078e006a */
[----:B------:R-:W-:Y:S01]  /*99c0*/  SHF.R.U32.HI R22, RZ, 0x18, R2 ;  /* 0x00000018ff167819 */ /* 0x000fe20000011602 */
[----:B------:R1:W-:Y:S01]  /*99d0*/  MUFU.EX2 R115, R5 ;  /* 0x0000000500737308 */ /* 0x0003e20000000800 */
[----:B------:R-:W-:-:S02]  /*99e0*/  LOP3.LUT R3, R61, UR12, R24, 0x96, !PT ;  /* 0x0000000c3d037c12 */ /* 0x000fc4000f8e9618 */
[----:B------:R-:W-:Y:S02]  /*99f0*/  LOP3.LUT R2, R7, UR11, R84, 0x96, !PT ;  /* 0x0000000b07027c12 */ /* 0x000fe4000f8e9654 */
[----:B------:R-:W-:Y:S01]  /*9a00*/  SHF.R.U32.HI R7, RZ, 0x8, R12 ;  /* 0x00000008ff077819 */ /* 0x000fe2000001160c */
[----:B------:R-:W-:Y:S01]  /*9a10*/  IMAD.WIDE.U32 R18, R3, -0x2daee0ad, RZ ;  /* 0xd2511f5303127825 */ /* 0x000fe200078e00ff */
[----:B------:R-:W-:Y:S02]  /*9a20*/  LOP3.LUT R9, R4, 0xff, RZ, 0xc0, !PT ;  /* 0x000000ff04097812 */ /* 0x000fe400078ec0ff */
[----:B------:R-:W-:Y:S01]  /*9a30*/  PRMT R16, R13, 0x5410, R7 ;  /* 0x000054100d107816 */ /* 0x000fe20000000007 */
[----:B------:R-:W-:Y:S01]  /*9a40*/  IMAD.WIDE.U32 R2, R2, -0x326172a9, RZ ;  /* 0xcd9e8d5702027825 */ /* 0x000fe200078e00ff */
[----:B------:R-:W-:Y:S02]  /*9a50*/  LOP3.LUT R6, R19, UR9, R6, 0x96, !PT ;  /* 0x0000000913067c12 */ /* 0x000fe4000f8e9606 */
[----:B------:R-:W-:-:S02]  /*9a60*/  SHF.R.U32.HI R8, RZ, 0x18, R4 ;  /* 0x00000018ff087819 */ /* 0x000fc40000011604 */
[----:B------:R-:W-:Y:S01]  /*9a70*/  LOP3.LUT R19, R3, UR10, R60, 0x96, !PT ;  /* 0x0000000a03137c12 */ /* 0x000fe2000f8e963c */
[----:B------:R-:W-:Y:S01]  /*9a80*/  FFMA.FTZ R3, R189, UR17, -R20 ;  /* 0x00000011bd037c23 */ /* 0x000fe20008010814 */
[----:B-1----:R-:W-:Y:S01]  /*9a90*/  LOP3.LUT R5, R4, 0xffff, RZ, 0xc0, !PT ;  /* 0x0000ffff04057812 */ /* 0x002fe200078ec0ff */
[----:B------:R-:W-:Y:S02]  /*9aa0*/  IMAD.MOV.U32 R189, RZ, RZ, R114 ;  /* 0x000000ffffbd7224 */ /* 0x000fe400078e0072 */
[----:B------:R-:W-:Y:S01]  /*9ab0*/  IMAD.WIDE.U32 R12, R6, -0x326172a9, RZ ;  /* 0xcd9e8d57060c7825 */ /* 0x000fe200078e00ff */
[----:B------:R1:W2:Y:S01]  /*9ac0*/  MUFU.EX2 R114, R3 ;  /* 0x0000000300727308 */ /* 0x0002a20000000800 */
[----:B------:R-:W-:Y:S02]  /*9ad0*/  SHF.R.U32.HI R7, RZ, 0x8, R5 ;  /* 0x00000008ff077819 */ /* 0x000fe40000011605 */
[----:B------:R-:W-:Y:S01]  /*9ae0*/  SHF.R.U32.HI R6, RZ, 0x10, R4 ;  /* 0x00000010ff067819 */ /* 0x000fe20000011604 */
[----:B------:R-:W-:Y:S01]  /*9af0*/  FFMA.FTZ R4, R190, UR17, -R20 ;  /* 0x00000011be047c23 */ /* 0x000fe20008010814 */
[----:B------:R-:W-:Y:S01]  /*9b00*/  LOP3.LUT R11, R13, UR8, R2, 0x96, !PT ;  /* 0x000000080d0b7c12 */ /* 0x000fe2000f8e9602 */
[----:B------:R-:W-:Y:S01]  /*9b10*/  IMAD.MOV.U32 R190, RZ, RZ, R163 ;  /* 0x000000ffffbe7224 */ /* 0x000fe200078e00a3 */
[----:B------:R-:W-:Y:S01]  /*9b20*/  PRMT R2, R9, 0x5410, R7 ;  /* 0x0000541009027816 */ /* 0x000fe20000000007 */
[----:B------:R-:W-:Y:S01]  /*9b30*/  MUFU.EX2 R113, R4 ;  /* 0x0000000400717308 */ /* 0x000fe20000000800 */
[----:B------:R-:W-:-:S02]  /*9b40*/  LOP3.LUT R5, R6, 0xff, RZ, 0xc0, !PT ;  /* 0x000000ff06057812 */ /* 0x000fc400078ec0ff */
[----:B------:R-:W-:Y:S02]  /*9b50*/  LOP3.LUT R13, R25, UR14, R78, 0x96, !PT ;  /* 0x0000000e190d7c12 */ /* 0x000fe4000f8e964e */
[----:B------:R-:W-:Y:S02]  /*9b60*/  HSET2.LE.AND R2, R2, R0, PT ;  /* 0x0000000002027233 */ /* 0x000fe40003803000 */
[----:B------:R-:W-:Y:S02]  /*9b70*/  PRMT R5, R5, 0x5410, R8 ;  /* 0x0000541005057816 */ /* 0x000fe40000000008 */
[----:B-1----:R-:W-:Y:S02]  /*9b80*/  LOP3.LUT R3, R14, 0xff, RZ, 0xc0, !PT ;  /* 0x000000ff0e037812 */ /* 0x002fe400078ec0ff */
[----:B------:R-:W-:Y:S02]  /*9b90*/  LOP3.LUT R14, R63, UR12, R24, 0x96, !PT ;  /* 0x0000000c3f0e7c12 */ /* 0x000fe4000f8e9618 */
[----:B------:R-:W-:Y:S01]  /*9ba0*/  PRMT R10, R3, 0x5410, R22 ;  /* 0x00005410030a7816 */ /* 0x000fe20000000016 */
[----:B------:R-:W-:Y:S01]  /*9bb0*/  FFMA.FTZ R3, R191, UR17, -R20 ;  /* 0x00000011bf037c23 */ /* 0x000fe20008010814 */
[----:B------:R-:W-:-:S03]  /*9bc0*/  IMAD.MOV.U32 R191, RZ, RZ, R111 ;  /* 0x000000ffffbf7224 */ /* 0x000fc600078e006f */
[----:B------:R3:W1:Y:S02]  /*9bd0*/  MUFU.EX2 R112, R3 ;  /* 0x0000000300707308 */ /* 0x0006640000000800 */
[----:B---3--:R-:W-:-:S04]  /*9be0*/  F2FP.BF16.F32.PACK_AB R3, R118, R119 ;  /* 0x000000777603723e */ /* 0x008fc800000010ff */
[----:B------:R-:W-:Y:S02]  /*9bf0*/  LOP3.LUT R4, R2, R3, RZ, 0xc0, !PT ;  /* 0x0000000302047212 */ /* 0x000fe400078ec0ff */
[----:B------:R-:W-:Y:S02]  /*9c00*/  HSET2.LE.AND R2, R5, R0, PT ;  /* 0x0000000005027233 */ /* 0x000fe40003803000 */
[----:B--2---:R-:W-:-:S04]  /*9c10*/  F2FP.BF16.F32.PACK_AB R3, R114, R115 ;  /* 0x000000737203723e */ /* 0x004fc800000010ff */
[----:B------:R-:W-:Y:S02]  /*9c20*/  LOP3.LUT R5, R2, R3, RZ, 0xc0, !PT ;  /* 0x0000000302057212 */ /* 0x000fe400078ec0ff */
[----:B------:R-:W-:Y:S02]  /*9c30*/  HSET2.LE.AND R2, R16, R0, PT ;  /* 0x0000000010027233 */ /* 0x000fe40003803000 */
[----:B------:R-:W-:-:S04]  /*9c40*/  F2FP.BF16.F32.PACK_AB R3, R116, R117 ;  /* 0x000000757403723e */ /* 0x000fc800000010ff */
[----:B------:R-:W-:Y:S02]  /*9c50*/  LOP3.LUT R6, R2, R3, RZ, 0xc0, !PT ;  /* 0x0000000302067212 */ /* 0x000fe400078ec0ff */
[----:B------:R-:W-:Y:S01]  /*9c60*/  HSET2.LE.AND R2, R10, R0, PT ;  /* 0x000000000a027233 */ /* 0x000fe20003803000 */
[----:B------:R-:W-:Y:S01]  /*9c70*/  IMAD.WIDE.U32 R10, R11, -0x2daee0ad, RZ ;  /* 0xd2511f530b0a7825 */ /* 0x000fe200078e00ff */
[----:B-1----:R-:W-:-:S04]  /*9c80*/  F2FP.BF16.F32.PACK_AB R3, R112, R113 ;  /* 0x000000717003723e */ /* 0x002fc800000010ff */
[----:B------:R-:W-:Y:S01]  /*9c90*/  LOP3.LUT R7, R2, R3, RZ, 0xc0, !PT ;  /* 0x0000000302077212 */ /* 0x000fe200078ec0ff */
[----:B------:R-:W-:-:S05]  /*9ca0*/  IMAD.WIDE.U32 R2, R19, -0x2daee0ad, RZ ;  /* 0xd2511f5313027825 */ /* 0x000fca00078e00ff */
[----:B------:R-:W-:Y:S01]  /*9cb0*/  LOP3.LUT R3, R3, UR7, R18, 0x96, !PT ;  /* 0x0000000703037c12 */ /* 0x000fe2000f8e9612 */
[----:B----4-:R-:W-:Y:S01]  /*9cc0*/  HMMA.16816.F32.BF16 R172, R4, R40, R64 ;  /* 0x0000002804ac723c */ /* 0x010fe20000041840 */
[----:B------:R-:W-:-:S03]  /*9cd0*/  LOP3.LUT R2, R11, UR5, R2, 0x96, !PT ;  /* 0x000000050b027c12 */ /* 0x000fc6000f8e9602 */
[----:B------:R-:W-:Y:S02]  /*9ce0*/  IMAD.WIDE.U32 R8, R3, -0x326172a9, RZ ;  /* 0xcd9e8d5703087825 */ /* 0x000fe400078e00ff */
[----:B------:R-:W-:Y:S02]  /*9cf0*/  HMMA.16816.F32.BF16 R168, R4, R42, R56 ;  /* 0x0000002a04a8723c */ /* 0x000fe40000041838 */
[----:B------:R-:W-:Y:S01]  /*9d00*/  IMAD.WIDE.U32 R2, R2, -0x326172a9, RZ ;  /* 0xcd9e8d5702027825 */ /* 0x000fe200078e00ff */
[----:B------:R-:W-:-:S03]  /*9d10*/  LOP3.LUT R9, R9, UR6, R12, 0x96, !PT ;  /* 0x0000000609097c12 */ /* 0x000fc6000f8e960c */
[C---:B------:R-:W-:Y:S01]  /*9d20*/  HMMA.16816.F32.BF16 R160, R4.reuse, R52, R44 ;  /* 0x0000003404a0723c */ /* 0x040fe2000004182c */
[C---:B------:R-:W-:Y:S02]  /*9d30*/  LOP3.LUT R24, R2.reuse, 0xffff, RZ, 0xc0, !PT ;  /* 0x0000ffff02187812 */ /* 0x040fe400078ec0ff */
[----:B------:R-:W-:Y:S02]  /*9d40*/  SHF.R.U32.HI R28, RZ, 0x18, R2 ;  /* 0x00000018ff1c7819 */ /* 0x000fe40000011602 */
[----:B------:R-:W-:Y:S01]  /*9d50*/  LOP3.LUT R12, R3, UR16, R8, 0x96, !PT ;  /* 0x00000010030c7c12 */ /* 0x000fe2000f8e9608 */
[----:B------:R-:W-:Y:S01]  /*9d60*/  HMMA.16816.F32.BF16 R64, R4, R54, R36 ;  /* 0x000000360440723c */ /* 0x000fe20000041824 */
[----:B------:R-:W-:Y:S01]  /*9d70*/  IMAD.MOV.U32 R47, RZ, RZ, R33 ;  /* 0x000000ffff2f7224 */ /* 0x000fe200078e0021 */
[----:B------:R-:W-:Y:S01]  /*9d80*/  SHF.R.U32.HI R33, RZ, 0x10, R2 ;  /* 0x00000010ff217819 */ /* 0x000fe20000011602 */
[----:B------:R-:W-:Y:S01]  /*9d90*/  IMAD.MOV.U32 R46, RZ, RZ, R34 ;  /* 0x000000ffff2e7224 */ /* 0x000fe200078e0022 */
[----:B------:R-:W-:Y:S01]  /*9da0*/  LOP3.LUT R34, R2, 0xff, RZ, 0xc0, !PT ;  /* 0x000000ff02227812 */ /* 0x000fe200078ec0ff */
[----:B------:R-:W-:Y:S01]  /*9db0*/  FFMA.FTZ R2, R203, UR17, -R15 ;  /* 0x00000011cb027c23 */ /* 0x000fe2000801080f */
[----:B------:R-:W-:-:S02]  /*9dc0*/  IMAD.MOV.U32 R203, RZ, RZ, R164 ;  /* 0x000000ffffcb7224 */ /* 0x000fc400078e00a4 */
[----:B------:R-:W-:Y:S01]  /*9dd0*/  IMAD.WIDE.U32 R4, R23, -0x2daee0ad, RZ ;  /* 0xd2511f5317047825 */ /* 0x000fe200078e00ff */
[----:B------:R1:W-:Y:S03]  /*9de0*/  MUFU.EX2 R111, R2 ;  /* 0x00000002006f7308 */ /* 0x0003e60000000800 */
[----:B------:R-:W-:Y:S01]  /*9df0*/  IMAD.WIDE.U32 R6, R13, -0x2daee0ad, RZ ;  /* 0xd2511f530d067825 */ /* 0x000fe200078e00ff */
[----:B------:R-:W-:Y:S02]  /*9e00*/  LOP3.LUT R11, R5, UR15, R32, 0x96, !PT ;  /* 0x0000000f050b7c12 */ /* 0x000fe4000f8e9620 */
[C---:B------:R-:W-:Y:S01]  /*9e10*/  LOP3.LUT R27, R4.reuse, 0xffff, RZ, 0xc0, !PT ;  /* 0x0000ffff041b7812 */ /* 0x040fe200078ec0ff */
[----:B------:R-:W-:Y:S01]  /*9e20*/  IMAD.MOV.U32 R164, RZ, RZ, R100 ;  /* 0x000000ffffa47224 */ /* 0x000fe200078e0064 */
[----:B------:R-:W-:Y:S01]  /*9e30*/  LOP3.LUT R32, R4, 0xff, RZ, 0xc0, !PT ;  /* 0x000000ff04207812 */ /* 0x000fe200078ec0ff */
[----:B------:R-:W-:Y:S01]  /*9e40*/  IMAD.MOV.U32 R45, RZ, RZ, R35 ;  /* 0x000000ffff2d7224 */ /* 0x000fe200078e0023 */
[----:B------:R-:W-:-:S02]  /*9e50*/  SHF.R.U32.HI R29, RZ, 0x10, R4 ;  /* 0x00000010ff1d7819 */ /* 0x000fc40000011604 */
[----:B------:R-:W-:Y:S01]  /*9e60*/  SHF.R.U32.HI R31, RZ, 0x18, R4 ;  /* 0x00000018ff1f7819 */ /* 0x000fe20000011604 */
[----:B------:R-:W-:Y:S01]  /*9e70*/  FFMA.FTZ R4, R217, UR17, -R15 ;  /* 0x00000011d9047c23 */ /* 0x000fe2000801080f */
[----:B------:R-:W-:Y:S02]  /*9e80*/  IMAD.MOV.U32 R217, RZ, RZ, R89 ;  /* 0x000000ffffd97224 */ /* 0x000fe400078e0059 */
[----:B-1----:R-:W-:Y:S01]  /*9e90*/  IMAD.WIDE.U32 R2, R9, -0x2daee0ad, RZ ;  /* 0xd2511f5309027825 */ /* 0x002fe200078e00ff */
[----:B------:R1:W-:Y:S04]  /*9ea0*/  MUFU.EX2 R108, R4 ;  /* 0x00000004006c7308 */ /* 0x0003e80000000800 */
[----:B------:R-:W-:Y:S02]  /*9eb0*/  LOP3.LUT R16, R3, UR15, R10, 0x96, !PT ;  /* 0x0000000f03107c12 */ /* 0x000fe4000f8e960a */
[C---:B------:R-:W-:Y:S01]  /*9ec0*/  LOP3.LUT R23, R2.reuse, 0xffff, RZ, 0xc0, !PT ;  /* 0x0000ffff02177812 */ /* 0x040fe200078ec0ff */
[--C-:B------:R-:W-:Y:S01]  /*9ed0*/  FFMA.FTZ R3, R221, UR17, -R15.reuse ;  /* 0x00000011dd037c23 */ /* 0x100fe2000801080f */
[----:B------:R-:W-:Y:S01]  /*9ee0*/  LOP3.LUT R30, R2, 0xff, RZ, 0xc0, !PT ;  /* 0x000000ff021e7812 */ /* 0x000fe200078ec0ff */
[----:B------:R-:W-:Y:S01]  /*9ef0*/  IMAD.MOV.U32 R221, RZ, RZ, R46 ;  /* 0x000000ffffdd7224 */ /* 0x000fe200078e002e */
[--C-:B------:R-:W-:Y:S01]  /*9f00*/  SHF.R.U32.HI R26, RZ, 0x10, R2.reuse ;  /* 0x00000010ff1a7819 */ /* 0x100fe20000011602 */
[----:B------:R-:W-:Y:S01]  /*9f10*/  MUFU.EX2 R97, R3 ;  /* 0x0000000300617308 */ /* 0x000fe20000000800 */
[----:B------:R-:W-:Y:S01]  /*9f20*/  SHF.R.U32.HI R25, RZ, 0x18, R2 ;  /* 0x00000018ff197819 */ /* 0x000fe20000011602 */
[----:B------:R-:W-:Y:S01]  /*9f30*/  FFMA.FTZ R2, R219, UR17, -R15 ;  /* 0x00000011db027c23 */ /* 0x000fe2000801080f */
[----:B------:R-:W-:Y:S01]  /*9f40*/  IMAD.MOV.U32 R219, RZ, RZ, R47 ;  /* 0x000000ffffdb7224 */ /* 0x000fe200078e002f */
[----:B-1----:R-:W-:-:S04]  /*9f50*/  LOP3.LUT R4, R7, UR11, R86, 0x96, !PT ;  /* 0x0000000b07047c12 */ /* 0x002fc8000f8e9656 */
[----:B------:R1:W-:Y:S01]  /*9f60*/  MUFU.EX2 R106, R2 ;  /* 0x00000002006a7308 */ /* 0x0003e20000000800 */
[----:B------:R-:W-:-:S05]  /*9f70*/  IMAD.WIDE.U32 R4, R4, -0x326172a9, RZ ;  /* 0xcd9e8d5704047825 */ /* 0x000fca00078e00ff */
[----:B------:R-:W-:Y:S01]  /*9f80*/  LOP3.LUT R7, R5, UR10, R62, 0x96, !PT ;  /* 0x0000000a05077c12 */ /* 0x000fe2000f8e963e */
[----:B------:R-:W-:Y:S01]  /*9f90*/  FFMA.FTZ R5, R218, UR17, -R15 ;  /* 0x00000011da057c23 */ /* 0x000fe2000801080f */
[----:B------:R-:W-:Y:S02]  /*9fa0*/  IMAD.MOV.U32 R218, RZ, RZ, R190 ;  /* 0x000000ffffda7224 */ /* 0x000fe400078e00be */
[----:B------:R-:W-:Y:S01]  /*9fb0*/  IMAD.MOV.U32 R190, RZ, RZ, R155 ;  /* 0x000000ffffbe7224 */ /* 0x000fe200078e009b */
[----:B------:R2:W-:Y:S01]  /*9fc0*/  MUFU.EX2 R105, R5 ;  /* 0x0000000500697308 */ /* 0x0005e20000000800 */
[----:B------:R-:W-:-:S04]  /*9fd0*/  IMAD.WIDE.U32 R8, R7, -0x2daee0ad, RZ ;  /* 0xd2511f5307087825 */ /* 0x000fc800078e00ff */
[----:B-1----:R-:W-:-:S05]  /*9fe0*/  IMAD.WIDE.U32 R2, R14, -0x2daee0ad, RZ ;  /* 0xd2511f530e027825 */ /* 0x002fca00078e00ff */
[----:B------:R-:W-:Y:S01]  /*9ff0*/  LOP3.LUT R10, R3, UR9, R6, 0x96, !PT ;  /* 0x00000009030a7c12 */ /* 0x000fe2000f8e9606 */
[----:B------:R-:W-:Y:S01]  /*a000*/  FFMA.FTZ R3, R104, UR17, -R15 ;  /* 0x0000001168037c23 */ /* 0x000fe2000801080f */
[----:B------:R-:W-:-:S03]  /*a010*/  LOP3.LUT R6, R9, UR7, R2, 0x96, !PT ;  /* 0x0000000709067c12 */ /* 0x000fc6000f8e9602 */
[----:B------:R1:W-:Y:S02]  /*a020*/  MUFU.EX2 R104, R3 ;  /* 0x0000000300687308 */ /* 0x0003e40000000800 */
[----:B------:R-:W-:-:S04]  /*a030*/  IMAD.WIDE.U32 R6, R6, -0x326172a9, RZ ;  /* 0xcd9e8d5706067825 */ /* 0x000fc800078e00ff */
[----:B--2---:R-:W-:Y:S01]  /*a040*/  FFMA.FTZ R5, R107, UR17, -R15 ;  /* 0x000000116b057c23 */ /* 0x004fe2000801080f */
[----:B------:R-:W-:-:S03]  /*a050*/  IMAD.MOV.U32 R107, RZ, RZ, R189 ;  /* 0x000000ffff6b7224 */ /* 0x000fc600078e00bd */
[----:B------:R2:W-:Y:S01]  /*a060*/  MUFU.EX2 R103, R5 ;  /* 0x0000000500677308 */ /* 0x0005e20000000800 */
[----:B------:R-:W-:Y:S02]  /*a070*/  IMAD.MOV.U32 R189, RZ, RZ, R154 ;  /* 0x000000ffffbd7224 */ /* 0x000fe400078e009a */
[----:B-1----:R-:W-:-:S05]  /*a080*/  IMAD.WIDE.U32 R2, R10, -0x326172a9, RZ ;  /* 0xcd9e8d570a027825 */ /* 0x002fca00078e00ff */
[----:B------:R-:W-:Y:S01]  /*a090*/  LOP3.LUT R4, R3, UR8, R4, 0x96, !PT ;  /* 0x0000000803047c12 */ /* 0x000fe2000f8e9604 */
[----:B------:R-:W-:Y:S01]  /*a0a0*/  FFMA.FTZ R3, R109, UR17, -R15 ;  /* 0x000000116d037c23 */ /* 0x000fe2000801080f */
[----:B------:R-:W-:-:S03]  /*a0b0*/  IMAD.MOV.U32 R109, RZ, RZ, R153 ;  /* 0x000000ffff6d7224 */ /* 0x000fc600078e0099 */
[----:B------:R1:W-:Y:S01]  /*a0c0*/  MUFU.EX2 R102, R3 ;  /* 0x0000000300667308 */ /* 0x0003e20000000800 */
[----:B--2---:R-:W-:Y:S01]  /*a0d0*/  IMAD.WIDE.U32 R4, R4, -0x2daee0ad, RZ ;  /* 0xd2511f5304047825 */ /* 0x004fe200078e00ff */
[----:B-1----:R-:W-:-:S03]  /*a0e0*/  LOP3.LUT R3, R7, UR6, R2, 0x96, !PT ;  /* 0x0000000607037c12 */ /* 0x002fc6000f8e9602 */
[--C-:B------:R-:W-:Y:S01]  /*a0f0*/  FFMA.FTZ R2, R110, UR17, -R15.reuse ;  /* 0x000000116e027c23 */ /* 0x100fe2000801080f */
[----:B------:R-:W-:Y:S01]  /*a100*/  LOP3.LUT R7, R5, UR5, R8, 0x96, !PT ;  /* 0x0000000505077c12 */ /* 0x000fe2000f8e9608 */
[----:B------:R-:W-:Y:S01]  /*a110*/  FFMA.FTZ R5, R178, UR17, -R15 ;  /* 0x00000011b2057c23 */ /* 0x000fe2000801080f */
[----:B------:R-:W-:Y:S01]  /*a120*/  IMAD.MOV.U32 R178, RZ, RZ, R215 ;  /* 0x000000ffffb27224 */ /* 0x000fe200078e00d7 */
[----:B------:R1:W-:Y:S01]  /*a130*/  MUFU.EX2 R101, R2 ;  /* 0x0000000200657308 */ /* 0x0003e20000000800 */
[----:B------:R-:W-:Y:S01]  /*a140*/  IMAD.MOV.U32 R110, RZ, RZ, R152 ;  /* 0x000000ffff6e7224 */ /* 0x000fe200078e0098 */
[----:B------:R2:W5:Y:S04]  /*a150*/  LDL.LU R215, [R1+0xcc] ;  /* 0x0000cc0001d77983 */ /* 0x0005680000300800 */
[----:B------:R-:W-:Y:S02]  /*a160*/  LDSM.16.MT88.4 R152, [R205+0x5c00] ;  /* 0x005c0000cd98783b */ /* 0x000fe40000004200 */
[----:B------:R3:W-:Y:S01]  /*a170*/  MUFU.EX2 R100, R5 ;  /* 0x0000000500647308 */ /* 0x0007e20000000800 */
[----:B-1----:R-:W-:-:S05]  /*a180*/  IMAD.WIDE.U32 R2, R3, -0x2daee0ad, RZ ;  /* 0xd2511f5303027825 */ /* 0x002fca00078e00ff */
[----:B------:R-:W-:Y:S01]  /*a190*/  LOP3.LUT R19, R3, UR15, R4, 0x96, !PT ;  /* 0x0000000f03137c12 */ /* 0x000fe2000f8e9604 */
[----:B------:R-:W-:Y:S01]  /*a1a0*/  FFMA.FTZ R4, R179, UR17, -R15 ;  /* 0x00000011b3047c23 */ /* 0x000fe2000801080f */
[----:B------:R-:W-:Y:S01]  /*a1b0*/  LOP3.LUT R8, R2, 0xffff, RZ, 0xc0, !PT ;  /* 0x0000ffff02087812 */ /* 0x000fe200078ec0ff */
[----:B---3--:R-:W-:Y:S01]  /*a1c0*/  FFMA.FTZ R5, R234, UR17, -R17 ;  /* 0x00000011ea057c23 */ /* 0x008fe20008010811 */
[----:B------:R-:W-:Y:S01]  /*a1d0*/  LOP3.LUT R10, R2, 0xff, RZ, 0xc0, !PT ;  /* 0x000000ff020a7812 */ /* 0x000fe200078ec0ff */
[----:B------:R1:W-:Y:S01]  /*a1e0*/  MUFU.EX2 R98, R4 ;  /* 0x0000000400627308 */ /* 0x0003e20000000800 */
[--C-:B------:R-:W-:Y:S02]  /*a1f0*/  SHF.R.U32.HI R18, RZ, 0x10, R2.reuse ;  /* 0x00000010ff127819 */ /* 0x100fe40000011602 */
[----:B------:R-:W-:Y:S01]  /*a200*/  SHF.R.U32.HI R22, RZ, 0x18, R2 ;  /* 0x00000018ff167819 */ /* 0x000fe20000011602 */
[----:B------:R-:W-:Y:S01]  /*a210*/  IMAD.WIDE.U32 R2, R7, -0x326172a9, RZ ;  /* 0xcd9e8d5707027825 */ /* 0x000fe200078e00ff */
[----:B------:R-:W-:-:S03]  /*a220*/  SHF.R.U32.HI R7, RZ, 0x10, R11 ;  /* 0x00000010ff077819 */ /* 0x000fc6000001160b */
[----:B------:R3:W-:Y:S01]  /*a230*/  MUFU.EX2 R87, R5 ;  /* 0x0000000500577308 */ /* 0x0007e20000000800 */
[----:B------:R-:W-:Y:S02]  /*a240*/  LOP3.LUT R9, R3, UR16, R6, 0x96, !PT ;  /* 0x0000001003097c12 */ /* 0x000fe4000f8e9606 */
[C---:B------:R-:W-:Y:S01]  /*a250*/  LOP3.LUT R36, R2.reuse, 0xffff, RZ, 0xc0, !PT ;  /* 0x0000ffff02247812 */ /* 0x040fe200078ec0ff */
[----:B------:R-:W-:Y:S01]  /*a260*/  FFMA.FTZ R3, R251, UR17, -R17 ;  /* 0x00000011fb037c23 */ /* 0x000fe20008010811 */
[----:B------:R-:W-:Y:S02]  /*a270*/  LOP3.LUT R39, R2, 0xff, RZ, 0xc0, !PT ;  /* 0x000000ff02277812 */ /* 0x000fe400078ec0ff */
[--C-:B------:R-:W-:Y:S01]  /*a280*/  SHF.R.U32.HI R37, RZ, 0x10, R2.reuse ;  /* 0x00000010ff257819 */ /* 0x100fe20000011602 */
[----:B------:R4:W-:Y:S01]  /*a290*/  MUFU.EX2 R91, R3 ;  /* 0x00000003005b7308 */ /* 0x0009e20000000800 */
[----:B------:R-:W-:Y:S01]  /*a2a0*/  SHF.R.U32.HI R38, RZ, 0x18, R2 ;  /* 0x00000018ff267819 */ /* 0x000fe20000011602 */
[----:B-1----:R-:W-:Y:S01]  /*a2b0*/  FFMA.FTZ R4, R180, UR17, -R15 ;  /* 0x00000011b4047c23 */ /* 0x002fe2000801080f */
[----:B------:R-:W-:-:S02]  /*a2c0*/  SHF.R.U32.HI R2, RZ, 0x8, R24 ;  /* 0x00000008ff027819 */ /* 0x000fc40000011618 */
[----:B------:R-:W-:Y:S02]  /*a2d0*/  SHF.R.U32.HI R6, RZ, 0x18, R11 ;  /* 0x00000018ff067819 */ /* 0x000fe4000001160b */
[----:B------:R-:W-:Y:S01]  /*a2e0*/  PRMT R44, R34, 0x5410, R2 ;  /* 0x00005410222c7816 */ /* 0x000fe20000000002 */
[----:B------:R1:W-:Y:S01]  /*a2f0*/  MUFU.EX2 R99, R4 ;  /* 0x0000000400637308 */ /* 0x0003e20000000800 */
[----:B------:R-:W-:Y:S02]  /*a300*/  LOP3.LUT R2, R33, 0xff, RZ, 0xc0, !PT ;  /* 0x000000ff21027812 */ /* 0x000fe400078ec0ff */
[----:B---3--:R-:W-:Y:S02]  /*a310*/  LOP3.LUT R5, R18, 0xff, RZ, 0xc0, !PT ;  /* 0x000000ff12057812 */ /* 0x008fe400078ec0ff */
[----:B------:R-:W-:Y:S02]  /*a320*/  PRMT R24, R2, 0x5410, R28 ;  /* 0x0000541002187816 */ /* 0x000fe4000000001c */
[----:B------:R-:W-:Y:S01]  /*a330*/  LOP3.LUT R2, R29, 0xff, RZ, 0xc0, !PT ;  /* 0x000000ff1d027812 */ /* 0x000fe200078ec0ff */
[----:B----4-:R-:W-:Y:S01]  /*a340*/  FFMA.FTZ R3, R250, UR17, -R17 ;  /* 0x00000011fa037c23 */ /* 0x010fe20008010811 */
[----:B------:R-:W-:-:S02]  /*a350*/  PRMT R58, R5, 0x5410, R22 ;  /* 0x00005410053a7816 */ /* 0x000fc40000000016 */
[----:B------:R-:W-:Y:S01]  /*a360*/  PRMT R13, R2, 0x5410, R31 ;  /* 0x00005410020d7816 */ /* 0x000fe2000000001f */
[----:B------:R3:W-:Y:S01]  /*a370*/  MUFU.EX2 R90, R3 ;  /* 0x00000003005a7308 */ /* 0x0007e20000000800 */
[----:B------:R-:W-:Y:S02]  /*a380*/  SHF.R.U32.HI R2, RZ, 0x8, R8 ;  /* 0x00000008ff027819 */ /* 0x000fe40000011608 */
[C---:B------:R-:W-:Y:S01]  /*a390*/  LOP3.LUT R8, R11.reuse, 0xff, RZ, 0xc0, !PT ;  /* 0x000000ff0b087812 */ /* 0x040fe200078ec0ff */
[----:B-1----:R-:W-:Y:S01]  /*a3a0*/  FFMA.FTZ R4, R232, UR17, -R17 ;  /* 0x00000011e8047c23 */ /* 0x002fe20008010811 */
[----:B------:R-:W-:Y:S02]  /*a3b0*/  PRMT R59, R10, 0x5410, R2 ;  /* 0x000054100a3b7816 */ /* 0x000fe40000000002 */
[----:B------:R-:W-:Y:S01]  /*a3c0*/  LOP3.LUT R2, R11, 0xffff, RZ, 0xc0, !PT ;  /* 0x0000ffff0b027812 */ /* 0x000fe200078ec0ff */
[----:B------:R1:W-:Y:S01]  /*a3d0*/  MUFU.EX2 R96, R4 ;  /* 0x0000000400607308 */ /* 0x0003e20000000800 */
[----:B------:R-:W-:-:S02]  /*a3e0*/  SHF.R.U32.HI R5, RZ, 0x18, R12 ;  /* 0x00000018ff057819 */ /* 0x000fc4000001160c */
[----:B---3--:R-:W-:-:S04]  /*a3f0*/  SHF.R.U32.HI R3, RZ, 0x8, R27 ;  /* 0x00000008ff037819 */ /* 0x008fc8000001161b */
[----:B------:R-:W-:Y:S02]  /*a400*/  PRMT R14, R32, 0x5410, R3 ;  /* 0x00005410200e7816 */ /* 0x000fe40000000003 */
[----:B------:R-:W-:Y:S01]  /*a410*/  LOP3.LUT R3, R26, 0xff, RZ, 0xc0, !PT ;  /* 0x000000ff1a037812 */ /* 0x000fe200078ec0ff */
[----:B-1----:R-:W-:-:S03]  /*a420*/  FFMA.FTZ R4, R249, UR17, -R17 ;  /* 0x00000011f9047c23 */ /* 0x002fc60008010811 */
[----:B------:R-:W-:Y:S01]  /*a430*/  PRMT R60, R3, 0x5410, R25 ;  /* 0x00005410033c7816 */ /* 0x000fe20000000019 */
[----:B------:R-:W-:Y:S01]  /*a440*/  FFMA.FTZ R3, R182, UR17, -R17 ;  /* 0x00000011b6037c23 */ /* 0x000fe20008010811 */
[----:B------:R1:W3:Y:S08]  /*a450*/  MUFU.EX2 R89, R4 ;  /* 0x0000000400597308 */ /* 0x0002f00000000800 */
[----:B------:R4:W-:Y:S01]  /*a460*/  MUFU.EX2 R86, R3 ;  /* 0x0000000300567308 */ /* 0x0009e20000000800 */
[----:B-1----:R-:W-:-:S04]  /*a470*/  SHF.R.U32.HI R4, RZ, 0x8, R23 ;  /* 0x00000008ff047819 */ /* 0x002fc80000011617 */
[----:B------:R-:W-:Y:S01]  /*a480*/  PRMT R61, R30, 0x5410, R4 ;  /* 0x000054101e3d7816 */ /* 0x000fe20000000004 */
[----:B------:R-:W-:Y:S01]  /*a490*/  FFMA.FTZ R4, R183, UR17, -R17 ;  /* 0x00000011b7047c23 */ /* 0x000fe20008010811 */
[----:B------:R-:W1:Y:S01]  /*a4a0*/  LDSM.16.MT88.4 R28, [R205+0x5800] ;  /* 0x00580000cd1c783b */ /* 0x000e620000004200 */
[----:B----4-:R-:W-:Y:S02]  /*a4b0*/  SHF.R.U32.HI R3, RZ, 0x8, R2 ;  /* 0x00000008ff037819 */ /* 0x010fe40000011602 */
[----:B------:R4:W-:Y:S01]  /*a4c0*/  MUFU.EX2 R85, R4 ;  /* 0x0000000400557308 */ /* 0x0009e20000000800 */
[----:B------:R-:W-:Y:S02]  /*a4d0*/  LOP3.LUT R2, R7, 0xff, RZ, 0xc0, !PT ;  /* 0x000000ff07027812 */ /* 0x000fe400078ec0ff */
[----:B------:R-:W-:Y:S02]  /*a4e0*/  PRMT R7, R8, 0x5410, R3 ;  /* 0x0000541008077816 */ /* 0x000fe40000000003 */
[----:B------:R-:W-:-:S02]  /*a4f0*/  PRMT R8, R2, 0x5410, R6 ;  /* 0x0000541002087816 */ /* 0x000fc40000000006 */
[C---:B------:R-:W-:Y:S02]  /*a500*/  LOP3.LUT R2, R12.reuse, 0xffff, RZ, 0xc0, !PT ;  /* 0x0000ffff0c027812 */ /* 0x040fe400078ec0ff */
[----:B------:R-:W-:Y:S02]  /*a510*/  SHF.R.U32.HI R3, RZ, 0x10, R12 ;  /* 0x00000010ff037819 */ /* 0x000fe4000001160c */
[----:B------:R-:W-:Y:S01]  /*a520*/  LOP3.LUT R6, R12, 0xff, RZ, 0xc0, !PT ;  /* 0x000000ff0c067812 */ /* 0x000fe200078ec0ff */
[----:B----4-:R-:W-:-:S04]  /*a530*/  FFMA.FTZ R4, R192, UR17, -R17 ;  /* 0x00000011c0047c23 */ /* 0x010fc80008010811 */
[----:B------:R4:W2:Y:S02]  /*a540*/  MUFU.EX2 R84, R4 ;  /* 0x0000000400547308 */ /* 0x0008a40000000800 */
[----:B----4-:R-:W-:Y:S02]  /*a550*/  SHF.R.U32.HI R4, RZ, 0x8, R2 ;  /* 0x00000008ff047819 */ /* 0x010fe40000011602 */
[----:B------:R-:W-:Y:S01]  /*a560*/  LOP3.LUT R2, R3, 0xff, RZ, 0xc0, !PT ;  /* 0x000000ff03027812 */ /* 0x000fe200078ec0ff */
[----:B------:R-:W-:Y:S01]  /*a570*/  FFMA.FTZ R3, R193, UR17, -R17 ;  /* 0x00000011c1037c23 */ /* 0x000fe20008010811 */
[----:B------:R-:W-:Y:S01]  /*a580*/  PRMT R35, R6, 0x5410, R4 ;  /* 0x0000541006237816 */ /* 0x000fe20000000004 */
[----:B------:R-:W-:Y:S01]  /*a590*/  FFMA.FTZ R6, R252, UR17, -R21 ;  /* 0x00000011fc067c23 */ /* 0x000fe20008010815 */
[----:B------:R-:W-:Y:S01]  /*a5a0*/  PRMT R34, R2, 0x5410, R5 ;  /* 0x0000541002227816 */ /* 0x000fe20000000005 */
[----:B------:R4:W-:Y:S01]  /*a5b0*/  MUFU.EX2 R79, R3 ;  /* 0x00000003004f7308 */ /* 0x0009e20000000800 */
[----:B------:R-:W-:-:S02]  /*a5c0*/  HSET2.LE.AND R2, R14, R0, PT ;  /* 0x000000000e027233 */ /* 0x000fc40003803000 */
[----:B------:R-:W-:Y:S02]  /*a5d0*/  HSET2.LE.AND R4, R13, R0, PT ;  /* 0x000000000d047233 */ /* 0x000fe40003803000 */
[----:B---3--:R-:W-:-:S03]  /*a5e0*/  F2FP.BF16.F32.PACK_AB R5, R89, R90 ;  /* 0x0000005a5905723e */ /* 0x008fc600000010ff */
[----:B------:R3:W-:Y:S01]  /*a5f0*/  MUFU.EX2 R78, R6 ;  /* 0x00000006004e7308 */ /* 0x0007e20000000800 */
[----:B------:R-:W-:Y:S02]  /*a600*/  LOP3.LUT R15, R4, R5, RZ, 0xc0, !PT ;  /* 0x00000005040f7212 */ /* 0x000fe400078ec0ff */
[----:B------:R-:W-:Y:S02]  /*a610*/  HSET2.LE.AND R4, R8, R0, PT ;  /* 0x0000000008047233 */ /* 0x000fe40003803000 */
[----:B------:R-:W-:Y:S02]  /*a620*/  F2FP.BF16.F32.PACK_AB R5, R91, R96 ;  /* 0x000000605b05723e */ /* 0x000fe400000010ff */
[----:B----4-:R-:W-:Y:S02]  /*a630*/  F2FP.BF16.F32.PACK_AB R3, R106, R97 ;  /* 0x000000616a03723e */ /* 0x010fe400000010ff */
[----:B------:R-:W-:Y:S01]  /*a640*/  LOP3.LUT R13, R4, R5, RZ, 0xc0, !PT ;  /* 0x00000005040d7212 */ /* 0x000fe200078ec0ff */
[----:B------:R-:W-:Y:S01]  /*a650*/  FFMA.FTZ R5, R195, UR17, -R21 ;  /* 0x00000011c3057c23 */ /* 0x000fe20008010815 */
[----:B------:R-:W-:-:S02]  /*a660*/  LOP3.LUT R14, R2, R3, RZ, 0xc0, !PT ;  /* 0x00000003020e7212 */ /* 0x000fc400078ec0ff */
[----:B------:R-:W-:Y:S01]  /*a670*/  HSET2.LE.AND R2, R7, R0, PT ;  /* 0x0000000007027233 */ /* 0x000fe20003803000 */
[----:B------:R4:W-:Y:S01]  /*a680*/  MUFU.EX2 R76, R5 ;  /* 0x00000005004c7308 */ /* 0x0009e20000000800 */
[----:B------:R-:W-:Y:S01]  /*a690*/  F2FP.BF16.F32.PACK_AB R3, R108, R111 ;  /* 0x0000006f6c03723e */ /* 0x000fe200000010ff */
[----:B---3--:R-:W-:Y:S01]  /*a6a0*/  FFMA.FTZ R6, R194, UR17, -R21 ;  /* 0x00000011c2067c23 */ /* 0x008fe20008010815 */
[----:B------:R-:W-:Y:S02]  /*a6b0*/  LOP3.LUT R8, R9, 0xff, RZ, 0xc0, !PT ;  /* 0x000000ff09087812 */ /* 0x000fe400078ec0ff */
[----:B------:R-:W-:Y:S02]  /*a6c0*/  LOP3.LUT R12, R2, R3, RZ, 0xc0, !PT ;  /* 0x00000003020c7212 */ /* 0x000fe400078ec0ff */
[----:B------:R-:W-:Y:S01]  /*a6d0*/  LOP3.LUT R3, R16, 0xffff, RZ, 0xc0, !PT ;  /* 0x0000ffff10037812 */ /* 0x000fe200078ec0ff */
[----:B------:R3:W-:Y:S01]  /*a6e0*/  MUFU.EX2 R77, R6 ;  /* 0x00000006004d7308 */ /* 0x0007e20000000800 */
[----:B------:R-:W-:-:S02]  /*a6f0*/  SHF.R.U32.HI R2, RZ, 0x10, R16 ;  /* 0x00000010ff027819 */ /* 0x000fc40000011610 */
[----:B------:R-:W-:Y:S01]  /*a700*/  SHF.R.U32.HI R4, RZ, 0x8, R3 ;  /* 0x00000008ff047819 */ /* 0x000fe20000011603 */
[C---:B------:R-:W-:Y:S01]  /*a710*/  HMMA.16816.F32.BF16 R48, R12.reuse, R40, R72 ;  /* 0x000000280c30723c */ /* 0x040fe20000041848 */
[----:B------:R-:W-:Y:S02]  /*a720*/  LOP3.LUT R3, R16, 0xff, RZ, 0xc0, !PT ;  /* 0x000000ff10037812 */ /* 0x000fe400078ec0ff */
[----:B------:R-:W-:Y:S02]  /*a730*/  LOP3.LUT R2, R2, 0xff, RZ, 0xc0, !PT ;  /* 0x000000ff02027812 */ /* 0x000fe400078ec0ff */
[----:B------:R-:W-:Y:S01]  /*a740*/  PRMT R57, R3, 0x5410, R4 ;  /* 0x0000541003397816 */ /* 0x000fe20000000004 */
[--C-:B------:R-:W-:Y:S01]  /*a750*/  FFMA.FTZ R3, R196, UR17, -R21.reuse ;  /* 0x00000011c4037c23 */ /* 0x100fe20008010815 */
[----:B------:R-:W-:Y:S01]  /*a760*/  FFMA.FTZ R4, R217, UR17, -R20 ;  /* 0x00000011d9047c23 */ /* 0x000fe20008010814 */
[----:B----4-:R-:W-:Y:S02]  /*a770*/  SHF.R.U32.HI R5, RZ, 0x8, R36 ;  /* 0x00000008ff057819 */ /* 0x010fe40000011624 */
[----:B------:R-:W-:Y:S01]  /*a780*/  LOP3.LUT R7, R37, 0xff, RZ, 0xc0, !PT ;  /* 0x000000ff25077812 */ /* 0x000fe200078ec0ff */
[----:B------:R4:W1:Y:S01]  /*a790*/  MUFU.EX2 R74, R3 ;  /* 0x00000003004a7308 */ /* 0x0008620000000800 */
[----:B---3--:R-:W-:Y:S01]  /*a7a0*/  SHF.R.U32.HI R6, RZ, 0x18, R16 ;  /* 0x00000018ff067819 */ /* 0x008fe20000011610 */
[----:B------:R-:W-:Y:S01]  /*a7b0*/  HMMA.16816.F32.BF16 R40, R12, R42, R68 ;  /* 0x0000002a0c28723c */ /* 0x000fe20000041844 */
[----:B------:R-:W-:Y:S01]  /*a7c0*/  FFMA.FTZ R33, R199, UR17, -R21 ;  /* 0x00000011c7217c23 */ /* 0x000fe20008010815 */
[----:B------:R-:W-:Y:S01]  /*a7d0*/  IMAD.MOV.U32 R179, RZ, RZ, R214 ;  /* 0x000000ffffb37224 */ /* 0x000fe200078e00d6 */
[----:B------:R-:W-:Y:S01]  /*a7e0*/  PRMT R56, R2, 0x5410, R6 ;  /* 0x0000541002387816 */ /* 0x000fe20000000006 */
[----:B------:R-:W-:Y:S01]  /*a7f0*/  IMAD.MOV.U32 R217, RZ, RZ, R45 ;  /* 0x000000ffffd97224 */ /* 0x000fe200078e002d */
[----:B------:R-:W-:Y:S01]  /*a800*/  LOP3.LUT R2, R9, 0xffff, RZ, 0xc0, !PT ;  /* 0x0000ffff09027812 */ /* 0x000fe200078ec0ff */
[----:B------:R3:W-:Y:S01]  /*a810*/  MUFU.EX2 R73, R4 ;  /* 0x0000000400497308 */ /* 0x0007e20000000800 */
[----:B----4-:R-:W-:-:S02]  /*a820*/  SHF.R.U32.HI R3, RZ, 0x10, R9 ;  /* 0x00000010ff037819 */ /* 0x010fc40000011609 */
[----:B------:R-:W-:Y:S02]  /*a830*/  PRMT R22, R39, 0x5410, R5 ;  /* 0x0000541027167816 */ /* 0x000fe40000000005 */
[----:B------:R-:W-:Y:S01]  /*a840*/  PRMT R18, R7, 0x5410, R38 ;  /* 0x0000541007127816 */ /* 0x000fe20000000026 */
[----:B------:R-:W-:Y:S02]  /*a850*/  FFMA.FTZ R16, R200, UR17, -R21 ;  /* 0x00000011c8107c23 */ /* 0x000fe40008010815 */
[----:B------:R-:W-:Y:S01]  /*a860*/  MUFU.EX2 R62, R33 ;  /* 0x00000021003e7308 */ /* 0x000fe20000000800 */
[----:B------:R4:W5:Y:S01]  /*a870*/  LDL.LU R214, [R1+0xc8] ;  /* 0x0000c80001d67983 */ /* 0x0009620000300800 */
[----:B---3--:R-:W-:Y:S02]  /*a880*/  SHF.R.U32.HI R4, RZ, 0x8, R2 ;  /* 0x00000008ff047819 */ /* 0x008fe40000011602 */
[----:B------:R-:W-:Y:S01]  /*a890*/  LOP3.LUT R2, R3, 0xff, RZ, 0xc0, !PT ;  /* 0x000000ff03027812 */ /* 0x000fe200078ec0ff */
[----:B------:R-:W-:Y:S01]  /*a8a0*/  FFMA.FTZ R3, R197, UR17, -R20 ;  /* 0x00000011c5037c23 */ /* 0x000fe20008010814 */
[----:B------:R-:W-:-:S02]  /*a8b0*/  SHF.R.U32.HI R6, RZ, 0x18, R9 ;  /* 0x00000018ff067819 */ /* 0x000fc40000011609 */
[----:B------:R-:W-:Y:S01]  /*a8c0*/  PRMT R32, R8, 0x5410, R4 ;  /* 0x0000541008207816 */ /* 0x000fe20000000004 */
[----:B------:R3:W-:Y:S01]  /*a8d0*/  MUFU.EX2 R72, R3 ;  /* 0x0000000300487308 */ /* 0x0007e20000000800 */
[--C-:B------:R-:W-:Y:S02]  /*a8e0*/  HSET2.LE.AND R4, R24, R0.reuse, PT ;  /* 0x0000000018047233 */ /* 0x100fe40003803000 */
[----:B------:R-:W4:Y:S01]  /*a8f0*/  LDSM.16.MT88.4 R24, [R206+0x5800] ;  /* 0x00580000ce18783b */ /* 0x000f220000004200 */
[----:B------:R-:W-:Y:S02]  /*a900*/  PRMT R23, R2, 0x5410, R6 ;  /* 0x0000541002177816 */ /* 0x000fe40000000006 */
[----:B------:R-:W-:Y:S01]  /*a910*/  HSET2.LE.AND R2, R44, R0, PT ;  /* 0x000000002c027233 */ /* 0x000fe20003803000 */
[--C-:B------:R-:W-:Y:S01]  /*a920*/  FFMA.FTZ R6, R222, UR17, -R20.reuse ;  /* 0x00000011de067c23 */ /* 0x100fe20008010814 */
[----:B---3--:R-:W-:-:S04]  /*a930*/  FFMA.FTZ R3, R202, UR17, -R20 ;  /* 0x00000011ca037c23 */ /* 0x008fc80008010814 */
[----:B------:R3:W4:Y:S01]  /*a940*/  MUFU.EX2 R70, R3 ;  /* 0x0000000300467308 */ /* 0x0007220000000800 */
[----:B--2---:R-:W-:Y:S01]  /*a950*/  F2FP.BF16.F32.PACK_AB R5, R84, R85 ;  /* 0x000000555405723e */ /* 0x004fe200000010ff */
[----:B------:R-:W-:-:S03]  /*a960*/  FFMA.FTZ R7, R201, UR17, -R21 ;  /* 0x00000011c9077c23 */ /* 0x000fc60008010815 */
[----:B------:R-:W-:-:S03]  /*a970*/  LOP3.LUT R11, R4, R5, RZ, 0xc0, !PT ;  /* 0x00000005040b7212 */ /* 0x000fc600078ec0ff */
[----:B------:R2:W4:Y:S01]  /*a980*/  MUFU.EX2 R68, R6 ;  /* 0x0000000600447308 */ /* 0x0005220000000800 */
[----:B---3--:R-:W-:-:S04]  /*a990*/  F2FP.BF16.F32.PACK_AB R3, R102, R103 ;  /* 0x000000676603723e */ /* 0x008fc800000010ff */
[----:B------:R-:W-:Y:S02]  /*a9a0*/  LOP3.LUT R10, R2, R3, RZ, 0xc0, !PT ;  /* 0x00000003020a7212 */ /* 0x000fe400078ec0ff */
[--C-:B------:R-:W-:Y:S02]  /*a9b0*/  HSET2.LE.AND R2, R35, R0.reuse, PT ;  /* 0x0000000023027233 */ /* 0x100fe40003803000 */
[----:B------:R-:W-:Y:S02]  /*a9c0*/  F2FP.BF16.F32.PACK_AB R3, R104, R105 ;  /* 0x000000696803723e */ /* 0x000fe400000010ff */
[--C-:B------:R-:W-:Y:S02]  /*a9d0*/  HSET2.LE.AND R4, R34, R0.reuse, PT ;  /* 0x0000000022047233 */ /* 0x100fe40003803000 */
[----:B------:R-:W-:Y:S02]  /*a9e0*/  LOP3.LUT R8, R2, R3, RZ, 0xc0, !PT ;  /* 0x0000000302087212 */ /* 0x000fe400078ec0ff */
[----:B------:R-:W-:-:S02]  /*a9f0*/  HSET2.LE.AND R2, R22, R0, PT ;  /* 0x0000000016027233 */ /* 0x000fc40003803000 */
[----:B------:R-:W-:Y:S02]  /*aa00*/  F2FP.BF16.F32.PACK_AB R5, R86, R87 ;  /* 0x000000575605723e */ /* 0x000fe400000010ff */
[----:B-1----:R-:W-:Y:S01]  /*aa10*/  F2FP.BF16.F32.PACK_AB R3, R74, R76 ;  /* 0x0000004c4a03723e */ /* 0x002fe200000010ff */
[----:B------:R1:W-:Y:S01]  /*aa20*/  MUFU.EX2 R69, R7 ;  /* 0x0000000700457308 */ /* 0x0003e20000000800 */
[----:B------:R-:W-:Y:S02]  /*aa30*/  LOP3.LUT R9, R4, R5, RZ, 0xc0, !PT ;  /* 0x0000000504097212 */ /* 0x000fe400078ec0ff */
[----:B--2---:R-:W-:Y:S02]  /*aa40*/  LOP3.LUT R6, R2, R3, RZ, 0xc0, !PT ;  /* 0x0000000302067212 */ /* 0x004fe400078ec0ff */
[----:B----4-:R-:W-:Y:S02]  /*aa50*/  F2FP.BF16.F32.PACK_AB R4, R70, R72 ;  /* 0x000000484604723e */ /* 0x010fe400000010ff */
[----:B------:R-:W-:-:S02]  /*aa60*/  HSET2.LE.AND R2, R32, R0, PT ;  /* 0x0000000020027233 */ /* 0x000fc40003803000 */
[----:B------:R-:W-:Y:S02]  /*aa70*/  F2FP.BF16.F32.PACK_AB R3, R77, R78 ;  /* 0x0000004e4d03723e */ /* 0x000fe400000010ff */
[--C-:B-1----:R-:W-:Y:S01]  /*aa80*/  HSET2.LE.AND R7, R18, R0.reuse, PT ;  /* 0x0000000012077233 */ /* 0x102fe20003803000 */
[C---:B------:R-:W-:Y:S04]  /*aa90*/  HMMA.16816.F32.BF16 R36, R12.reuse, R52, R92 ;  /* 0x000000340c24723c */ /* 0x040fe8000004185c */
[----:B------:R-:W-:Y:S02]  /*aaa0*/  LOP3.LUT R7, R7, R4, RZ, 0xc0, !PT ;  /* 0x0000000407077212 */ /* 0x000fe400078ec0ff */
[----:B------:R-:W-:Y:S01]  /*aab0*/  LOP3.LUT R4, R2, R3, RZ, 0xc0, !PT ;  /* 0x0000000302047212 */ /* 0x000fe200078ec0ff */
[----:B------:R-:W-:Y:S01]  /*aac0*/  FFMA.FTZ R3, R224, UR17, -R20 ;  /* 0x00000011e0037c23 */ /* 0x000fe20008010814 */
[----:B------:R-:W-:Y:S01]  /*aad0*/  HMMA.16816.F32.BF16 R32, R12, R54, R80 ;  /* 0x000000360c20723c */ /* 0x000fe20000041850 */
[----:B------:R-:W-:Y:S01]  /*aae0*/  LOP3.LUT R2, R19, 0xffff, RZ, 0xc0, !PT ;  /* 0x0000ffff13027812 */ /* 0x000fe200078ec0ff */
[----:B------:R1:W2:Y:S01]  /*aaf0*/  MUFU.EX2 R63, R16 ;  /* 0x00000010003f7308 */ /* 0x0002a20000000800 */
[----:B------:R-:W-:-:S04]  /*ab00*/  HSET2.LE.AND R5, R23, R0, PT ;  /* 0x0000000017057233 */ /* 0x000fc80003803000 */
[--C-:B------:R-:W-:Y:S01]  /*ab10*/  SHF.R.U32.HI R14, RZ, 0x10, R19.reuse ;  /* 0x00000010ff0e7819 */ /* 0x100fe20000011613 */
[----:B------:R-:W-:Y:S02]  /*ab20*/  FFMA.FTZ R12, R225, UR17, -R20 ;  /* 0x00000011e10c7c23 */ /* 0x000fe40008010814 */
[----:B------:R3:W-:Y:S01]  /*ab30*/  MUFU.EX2 R54, R3 ;  /* 0x0000000300367308 */ /* 0x0007e20000000800 */
[----:B------:R-:W-:Y:S02]  /*ab40*/  SHF.R.U32.HI R13, RZ, 0x18, R19 ;  /* 0x00000018ff0d7819 */ /* 0x000fe40000011613 */
[----:B-1----:R-:W-:-:S05]  /*ab50*/  F2FP.BF16.F32.PACK_AB R16, R68, R73 ;  /* 0x000000494410723e */ /* 0x002fca00000010ff */
[----:B------:R1:W-:Y:S01]  /*ab60*/  MUFU.EX2 R53, R12 ;  /* 0x0000000c00357308 */ /* 0x0003e20000000800 */
[----:B------:R-:W-:Y:S02]  /*ab70*/  LOP3.LUT R5, R5, R16, RZ, 0xc0, !PT ;  /* 0x0000001005057212 */ /* 0x000fe400078ec0ff */
[----:B---3--:R-:W-:Y:S02]  /*ab80*/  SHF.R.U32.HI R3, RZ, 0x8, R2 ;  /* 0x00000008ff037819 */ /* 0x008fe40000011602 */
[----:B------:R-:W-:-:S03]  /*ab90*/  LOP3.LUT R2, R14, 0xff, RZ, 0xc0, !PT ;  /* 0x000000ff0e027812 */ /* 0x000fc600078ec0ff */
[----:B------:R-:W-:Y:S01]  /*aba0*/  HMMA.16816.F32.BF16 R172, R4, R28, R172 ;  /* 0x0000001c04ac723c */ /* 0x000fe200000418ac */
[----:B------:R-:W-:Y:S01]  /*abb0*/  FFMA.FTZ R21, R198, UR17, -R21 ;  /* 0x00000011c6157c23 */ /* 0x000fe20008010815 */
[----:B-1----:R-:W-:Y:S01]  /*abc0*/  PRMT R12, R2, 0x5410, R13 ;  /* 0x00005410020c7816 */ /* 0x002fe2000000000d */
[----:B------:R-:W-:-:S03]  /*abd0*/  FFMA.FTZ R2, R226, UR17, -R20 ;  /* 0x00000011e2027c23 */ /* 0x000fc60008010814 */
[C---:B------:R-:W-:Y:S01]  /*abe0*/  HMMA.16816.F32.BF16 R168, R4.reuse, R30, R168 ;  /* 0x0000001e04a8723c */ /* 0x040fe200000418a8 */
[----:B------:R1:W-:Y:S05]  /*abf0*/  MUFU.EX2 R52, R2 ;  /* 0x0000000200347308 */ /* 0x0003ea0000000800 */
[C---:B------:R-:W-:Y:S06]  /*ac00*/  HMMA.16816.F32.BF16 R160, R4.reuse, R24, R160 ;  /* 0x0000001804a0723c */ /* 0x040fec00000418a0 */
[----:B------:R-:W-:Y:S01]  /*ac10*/  HMMA.16816.F32.BF16 R44, R4, R26, R64 ;  /* 0x0000001a042c723c */ /* 0x000fe20000041840 */
[----:B------:R3:W4:Y:S06]  /*ac20*/  MUFU.EX2 R55, R21 ;  /* 0x0000001500377308 */ /* 0x00072c0000000800 */
[----:B------:R-:W-:Y:S01]  /*ac30*/  FADD.FTZ R4, R178, R179 ;  /* 0x000000b3b2047221 */ /* 0x000fe20000010000 */
[----:B-1----:R-:W-:Y:S01]  /*ac40*/  FFMA.FTZ R2, R227, UR17, -R20 ;  /* 0x00000011e3027c23 */ /* 0x002fe20008010814 */
[----:B------:R-:W-:-:S02]  /*ac50*/  IMAD.MOV.U32 R178, RZ, RZ, R110 ;  /* 0x000000ffffb27224 */ /* 0x000fc400078e006e */
[----:B------:R-:W-:Y:S02]  /*ac60*/  IMAD.MOV.U32 R179, RZ, RZ, R109 ;  /* 0x000000ffffb37224 */ /* 0x000fe400078e006d */
[----:B------:R-:W-:Y:S01]  /*ac70*/  IMAD.MOV.U32 R110, RZ, RZ, R107 ;  /* 0x000000ffff6e7224 */ /* 0x000fe200078e006b */
[----:B------:R-:W-:Y:S01]  /*ac80*/  HMMA.16816.F32.BF16 R48, R8, R28, R48 ;  /* 0x0000001c0830723c */ /* 0x000fe20000041830 */
[----:B------:R-:W-:Y:S02]  /*ac90*/  IMAD.MOV.U32 R109, RZ, RZ, R218 ;  /* 0x000000ffff6d7224 */ /* 0x000fe400078e00da */
[----:B------:R-:W-:Y:S01]  /*aca0*/  IMAD.MOV.U32 R107, RZ, RZ, R219 ;  /* 0x000000ffff6b7224 */ /* 0x000fe200078e00db */
[----:B------:R1:W4:Y:S01]  /*acb0*/  MUFU.EX2 R29, R2 ;  /* 0x00000002001d7308 */ /* 0x0003220000000800 */
[----:B------:R-:W-:Y:S02]  /*acc0*/  IMAD.MOV.U32 R219, RZ, RZ, R221 ;  /* 0x000000ffffdb7224 */ /* 0x000fe400078e00dd */
[----:B------:R-:W-:Y:S01]  /*acd0*/  FADD.FTZ R6, R178, R179 ;  /* 0x000000b3b2067221 */ /* 0x000fe20000010000 */
[----:B------:R-:W-:-:S02]  /*ace0*/  IMAD.MOV.U32 R218, RZ, RZ, R217 ;  /* 0x000000ffffda7224 */ /* 0x000fc400078e00d9 */
[----:B------:R-:W-:Y:S01]  /*acf0*/  FADD.FTZ R13, R210, R211 ;  /* 0x000000d3d20d7221 */ /* 0x000fe20000010000 */
[----:B------:R-:W-:Y:S01]  /*ad00*/  IMAD.MOV.U32 R221, RZ, RZ, R203 ;  /* 0x000000ffffdd7224 */ /* 0x000fe200078e00cb */
[----:B------:R-:W-:Y:S01]  /*ad10*/  LOP3.LUT R15, R19, 0xff, RZ, 0xc0, !PT ;  /* 0x000000ff130f7812 */ /* 0x000fe200078ec0ff */
[----:B------:R-:W-:Y:S02]  /*ad20*/  IMAD.MOV.U32 R217, RZ, RZ, R191 ;  /* 0x000000ffffd97224 */ /* 0x000fe400078e00bf */
[----:B------:R-:W-:Y:S01]  /*ad30*/  FFMA.FTZ R14, R230, UR17, -R17 ;  /* 0x00000011e60e7c23 */ /* 0x000fe20008010811 */
[----:B------:R-:W-:Y:S02]  /*ad40*/  IMAD.MOV.U32 R203, RZ, RZ, R209 ;  /* 0x000000ffffcb7224 */ /* 0x000fe400078e00d1 */
[----:B------:R-:W-:Y:S01]  /*ad50*/  FADD.FTZ R7, R212, R213 ;  /* 0x000000d5d4077221 */ /* 0x000fe20000010000 */
[----:B------:R-:W-:Y:S01]  /*ad60*/  IMAD.MOV.U32 R178, RZ, RZ, R110 ;  /* 0x000000ffffb27224 */ /* 0x000fe200078e006e */
[----:B------:R-:W-:Y:S01]  /*ad70*/  PRMT R15, R15, 0x5410, R3 ;  /* 0x000054100f0f7816 */ /* 0x000fe20000000003 */
[----:B------:R-:W-:-:S02]  /*ad80*/  IMAD.MOV.U32 R191, RZ, RZ, R208 ;  /* 0x000000ffffbf7224 */ /* 0x000fc400078e00d0 */
[----:B------:R-:W-:Y:S01]  /*ad90*/  FFMA.FTZ R5, R228, UR17, -R17 ;  /* 0x00000011e4057c23 */ /* 0x000fe20008010811 */
[----:B------:R-:W-:Y:S02]  /*ada0*/  IMAD.MOV.U32 R110, RZ, RZ, R109 ;  /* 0x000000ffff6e7224 */ /* 0x000fe400078e006d */
[----:B------:R-:W-:Y:S01]  /*adb0*/  FADD.FTZ R4, R207, R4 ;  /* 0x00000004cf047221 */ /* 0x000fe20000010000 */
[----:B------:R-:W-:Y:S02]  /*adc0*/  IMAD.MOV.U32 R109, RZ, RZ, R107 ;  /* 0x000000ffff6d7224 */ /* 0x000fe400078e006b */
[----:B------:R-:W-:Y:S01]  /*add0*/  FADD.FTZ R18, R178, R13 ;  /* 0x0000000db2127221 */ /* 0x000fe20000010000 */
[----:B------:R-:W-:Y:S02]  /*ade0*/  IMAD.MOV.U32 R107, RZ, RZ, R217 ;  /* 0x000000ffff6b7224 */ /* 0x000fe400078e00d9 */
[----:B------:R-:W-:Y:S01]  /*adf0*/  FADD.FTZ R19, R176, R6 ;  /* 0x00000006b0137221 */ /* 0x000fe20000010000 */
[----:B------:R-:W-:Y:S01]  /*ae00*/  IMAD.MOV.U32 R217, RZ, RZ, R203 ;  /* 0x000000ffffd97224 */ /* 0x000fe200078e00cb */
[----:B------:R-:W4:Y:S01]  /*ae10*/  MUFU.EX2 R14, R14 ;  /* 0x0000000e000e7308 */ /* 0x000f220000000800 */
[----:B------:R-:W-:Y:S01]  /*ae20*/  IMAD.MOV.U32 R203, RZ, RZ, R191 ;  /* 0x000000ffffcb7224 */ /* 0x000fe200078e00bf */
[----:B------:R-:W-:Y:S01]  /*ae30*/  HSET2.LE.AND R12, R12, R0, PT ;  /* 0x000000000c0c7233 */ /* 0x000fe20003803000 */
[----:B------:R-:W-:Y:S01]  /*ae40*/  IMAD.MOV.U32 R178, RZ, RZ, R110 ;  /* 0x000000ffffb27224 */ /* 0x000fe200078e006e */
[----:B------:R-:W-:Y:S01]  /*ae50*/  HMMA.16816.F32.BF16 R40, R8, R30, R40 ;  /* 0x0000001e0828723c */ /* 0x000fe20000041828 */
[----:B------:R-:W-:Y:S01]  /*ae60*/  IMAD.MOV.U32 R191, RZ, RZ, R190 ;  /* 0x000000ffffbf7224 */ /* 0x000fe200078e00be */
[----:B---3--:R-:W3:Y:S01]  /*ae70*/  LDSM.16.MT88.4 R20, [R206+0x5c00] ;  /* 0x005c0000ce14783b */ /* 0x008ee20000004200 */
[----:B------:R-:W-:-:S02]  /*ae80*/  IMAD.MOV.U32 R110, RZ, RZ, R109 ;  /* 0x000000ffff6e7224 */ /* 0x000fc400078e006d */
[----:B------:R-:W-:Y:S01]  /*ae90*/  IMAD.MOV.U32 R190, RZ, RZ, R189 ;  /* 0x000000ffffbe7224 */ /* 0x000fe200078e00bd */
[----:B------:R-:W-:Y:S01]  /*aea0*/  HMMA.16816.F32.BF16 R36, R8, R24, R36 ;  /* 0x000000180824723c */ /* 0x000fe20000041824 */
[----:B------:R-:W-:Y:S02]  /*aeb0*/  IMAD.MOV.U32 R109, RZ, RZ, R107 ;  /* 0x000000ffff6d7224 */ /* 0x000fe400078e006b */
[----:B------:R-:W-:Y:S01]  /*aec0*/  FFMA.FTZ R3, R229, UR17, -R17 ;  /* 0x00000011e5037c23 */ /* 0x000fe20008010811 */
[----:B------:R-:W-:Y:S01]  /*aed0*/  IMAD.MOV.U32 R189, RZ, RZ, R177 ;  /* 0x000000ffffbd7224 */ /* 0x000fe200078e00b1 */
[----:B------:R3:W5:Y:S01]  /*aee0*/  LDL.LU R213, [R1+0xc4] ;  /* 0x0000c40001d57983 */ /* 0x0007620000300800 */
[----:B------:R-:W-:Y:S02]  /*aef0*/  IMAD.MOV.U32 R107, RZ, RZ, R217 ;  /* 0x000000ffff6b7224 */ /* 0x000fe400078e00d9 */
[----:B-1----:R-:W-:Y:S01]  /*af00*/  FADD.FTZ R2, R204, R7 ;  /* 0x00000007cc027221 */ /* 0x002fe20000010000 */
[----:B------:R-:W-:Y:S01]  /*af10*/  IMAD.MOV.U32 R217, RZ, RZ, R203 ;  /* 0x000000ffffd97224 */ /* 0x000fe200078e00cb */
[----:B------:R-:W-:Y:S01]  /*af20*/  HSET2.LE.AND R6, R15, R0, PT ;  /* 0x000000000f067233 */ /* 0x000fe20003803000 */
[----:B------:R-:W-:Y:S01]  /*af30*/  IMAD.MOV.U32 R203, RZ, RZ, R191 ;  /* 0x000000ffffcb7224 */ /* 0x000fe200078e00bf */
[----:B------:R4:W-:Y:S01]  /*af40*/  MUFU.EX2 R28, R3 ;  /* 0x00000003001c7308 */ /* 0x0009e20000000800 */
[----:B------:R-:W-:-:S02]  /*af50*/  IMAD.MOV.U32 R191, RZ, RZ, R190 ;  /* 0x000000ffffbf7224 */ /* 0x000fc400078e00be */
[----:B------:R-:W-:Y:S01]  /*af60*/  FADD.FTZ R17, R178, R4 ;  /* 0x00000004b2117221 */ /* 0x000fe20000010000 */
[----:B------:R-:W-:Y:S02]  /*af70*/  IMAD.MOV.U32 R190, RZ, RZ, R189 ;  /* 0x000000ffffbe7224 */ /* 0x000fe400078e00bd */
[----:B------:R-:W-:Y:S01]  /*af80*/  FADD.FTZ R16, R88, R2 ;  /* 0x0000000258107221 */ /* 0x000fe20000010000 */
[----:B------:R-:W-:Y:S01]  /*af90*/  IMAD.MOV.U32 R189, RZ, RZ, R156 ;  /* 0x000000ffffbd7224 */ /* 0x000fe200078e009c */
[--C-:B------:R-:W-:Y:S01]  /*afa0*/  HSET2.LE.AND R2, R59, R0.reuse, PT ;  /* 0x000000003b027233 */ /* 0x100fe20003803000 */
[----:B------:R-:W-:Y:S01]  /*afb0*/  IMAD.MOV.U32 R156, RZ, RZ, R159 ;  /* 0x000000ffff9c7224 */ /* 0x000fe200078e009f */
[----:B------:R1:W3:Y:S01]  /*afc0*/  MUFU.EX2 R15, R5 ;  /* 0x00000005000f7308 */ /* 0x0002e20000000800 */
[----:B------:R-:W-:Y:S01]  /*afd0*/  IMAD.MOV.U32 R159, RZ, RZ, R133 ;  /* 0x000000ffff9f7224 */ /* 0x000fe200078e0085 */
[----:B------:R-:W-:Y:S01]  /*afe0*/  HSET2.LE.AND R4, R58, R0, PT ;  /* 0x000000003a047233 */ /* 0x000fe20003803000 */
[----:B------:R-:W-:Y:S01]  /*aff0*/  IMAD.MOV.U32 R178, RZ, RZ, R110 ;  /* 0x000000ffffb27224 */ /* 0x000fe200078e006e */
[----:B--2---:R-:W-:Y:S01]  /*b000*/  F2FP.BF16.F32.PACK_AB R7, R63, R69 ;  /* 0x000000453f07723e */ /* 0x004fe200000010ff */
[----:B------:R-:W-:Y:S01]  /*b010*/  IMAD.MOV.U32 R110, RZ, RZ, R203 ;  /* 0x000000ffff6e7224 */ /* 0x000fe200078e00cb */
[----:B------:R-:W-:Y:S01]  /*b020*/  HMMA.16816.F32.BF16 R32, R8, R26, R32 ;  /* 0x0000001a0820723c */ /* 0x000fe20000041820 */
[----:B------:R-:W-:Y:S01]  /*b030*/  IMAD.MOV.U32 R180, RZ, RZ, R107 ;  /* 0x000000ffffb47224 */ /* 0x000fe200078e006b */
[----:B------:R2:W5:Y:S01]  /*b040*/  LDL.LU R212, [R1+0xc0] ;  /* 0x0000c00001d47983 */ /* 0x0005620000300800 */
[----:B----4-:R-:W-:Y:S01]  /*b050*/  F2FP.BF16.F32.PACK_AB R3, R55, R62 ;  /* 0x0000003e3703723e */ /* 0x010fe200000010ff */
[----:B------:R-:W-:-:S02]  /*b060*/  IMAD.MOV.U32 R179, RZ, RZ, R217 ;  /* 0x000000ffffb37224 */ /* 0x000fc400078e00d9 */
[----:B------:R-:W-:Y:S01]  /*b070*/  IMAD.MOV.U32 R203, RZ, RZ, R189 ;  /* 0x000000ffffcb7224 */ /* 0x000fe200078e00bd */
[----:B-1----:R-:W-:Y:S01]  /*b080*/  F2FP.BF16.F32.PACK_AB R5, R29, R52 ;  /* 0x000000341d05723e */ /* 0x002fe200000010ff */
[----:B------:R-:W-:Y:S01]  /*b090*/  IMAD.MOV.U32 R217, RZ, RZ, R156 ;  /* 0x000000ffffd97224 */ /* 0x000fe200078e009c */
[----:B------:R-:W-:Y:S01]  /*b0a0*/  LOP3.LUT R156, R6, R7, RZ, 0xc0, !PT ;  /* 0x00000007069c7212 */ /* 0x000fe200078ec0ff */
[----:B------:R-:W-:Y:S01]  /*b0b0*/  IMAD.MOV.U32 R107, RZ, RZ, R159 ;  /* 0x000000ffff6b7224 */ /* 0x000fe200078e009f */
[----:B------:R-:W-:Y:S01]  /*b0c0*/  LOP3.LUT R159, R4, R5, RZ, 0xc0, !PT ;  /* 0x00000005049f7212 */ /* 0x000fe200078ec0ff */
[----:B------:R-:W-:Y:S01]  /*b0d0*/  IMAD.MOV.U32 R189, RZ, RZ, R158 ;  /* 0x000000ffffbd7224 */ /* 0x000fe200078e009e */
[----:B------:R-:W-:Y:S01]  /*b0e0*/  LOP3.LUT R158, R2, R3, RZ, 0xc0, !PT ;  /* 0x00000003029e7212 */ /* 0x000fe200078ec0ff */
[----:B------:R-:W-:Y:S01]  /*b0f0*/  IMAD.MOV.U32 R232, RZ, RZ, R109 ;  /* 0x000000ffffe87224 */ /* 0x000fe200078e006d */
[--C-:B------:R-:W-:Y:S01]  /*b100*/  HSET2.LE.AND R2, R61, R0.reuse, PT ;  /* 0x000000003d027233 */ /* 0x100fe20003803000 */
[----:B------:R-:W-:Y:S01]  /*b110*/  FADD.FTZ R10, R178, R16 ;  /* 0x00000010b20a7221 */ /* 0x000fe20000010000 */
[--C-:B------:R-:W-:Y:S01]  /*b120*/  HSET2.LE.AND R4, R60, R0.reuse, PT ;  /* 0x000000003c047233 */ /* 0x100fe20003803000 */
[----:B------:R2:W5:Y:S01]  /*b130*/  LDL.LU R211, [R1+0xbc] ;  /* 0x0000bc0001d37983 */ /* 0x0005620000300800 */
[----:B------:R-:W-:-:S02]  /*b140*/  HSET2.LE.AND R6, R57, R0, PT ;  /* 0x0000000039067233 */ /* 0x000fc40003803000 */
[----:B------:R-:W-:Y:S01]  /*b150*/  HSET2.LE.AND R5, R56, R0, PT ;  /* 0x0000000038057233 */ /* 0x000fe20003803000 */
[----:B------:R-:W-:Y:S01]  /*b160*/  IMAD.MOV.U32 R178, RZ, RZ, R218 ;  /* 0x000000ffffb27224 */ /* 0x000fe200078e00da */
[----:B------:R-:W-:Y:S01]  /*b170*/  F2FP.BF16.F32.PACK_AB R0, R99, R98 ;  /* 0x000000626300723e */ /* 0x000fe200000010ff */
[----:B------:R-:W-:Y:S02]  /*b180*/  IMAD.MOV.U32 R109, RZ, RZ, R191 ;  /* 0x000000ffff6d7224 */ /* 0x000fe400078e00bf */
[----:B------:R-:W-:Y:S01]  /*b190*/  FADD.FTZ R7, R180, R19 ;  /* 0x00000013b4077221 */ /* 0x000fe20000010000 */
[----:B------:R-:W-:Y:S02]  /*b1a0*/  IMAD.MOV.U32 R218, RZ, RZ, R146 ;  /* 0x000000ffffda7224 */ /* 0x000fe400078e0092 */
[----:B------:R-:W-:Y:S01]  /*b1b0*/  FADD.FTZ R8, R232, R18 ;  /* 0x00000012e8087221 */ /* 0x000fe20000010000 */
[----:B------:R-:W-:Y:S01]  /*b1c0*/  LOP3.LUT R146, R2, R0, RZ, 0xc0, !PT ;  /* 0x0000000002927212 */ /* 0x000fe200078ec0ff */
[----:B------:R-:W-:Y:S01]  /*b1d0*/  FADD.FTZ R9, R179, R17 ;  /* 0x00000011b3097221 */ /* 0x000fe20000010000 */
[----:B------:R-:W-:Y:S01]  /*b1e0*/  F2FP.BF16.F32.PACK_AB R0, R100, R101 ;  /* 0x000000656400723e */ /* 0x000fe200000010ff */
[----:B------:R-:W-:Y:S01]  /*b1f0*/  IMAD.MOV.U32 R179, RZ, RZ, R107 ;  /* 0x000000ffffb37224 */ /* 0x000fe200078e006b */
[----:B------:R-:W-:Y:S01]  /*b200*/  F2FP.BF16.F32.PACK_AB R2, R14, R79 ;  /* 0x0000004f0e02723e */ /* 0x000fe200000010ff */
[----:B------:R-:W-:Y:S01]  /*b210*/  FADD.FTZ R7, R109, R7 ;  /* 0x000000076d077221 */ /* 0x000fe20000010000 */
[----:B------:R-:W-:Y:S01]  /*b220*/  IMAD.MOV.U32 R107, RZ, RZ, R149 ;  /* 0x000000ffff6b7224 */ /* 0x000fe200078e0095 */
[----:B---3--:R-:W-:Y:S01]  /*b230*/  F2FP.BF16.F32.PACK_AB R3, R15, R28 ;  /* 0x0000001c0f03723e */ /* 0x008fe200000010ff */
[----:B------:R-:W-:Y:S01]  /*b240*/  FADD.FTZ R8, R110, R8 ;  /* 0x000000086e087221 */ /* 0x000fe20000010000 */
[----:B------:R-:W-:Y:S01]  /*b250*/  IMAD.MOV.U32 R109, RZ, RZ, R148 ;  /* 0x000000ffff6d7224 */ /* 0x000fe200078e0094 */
[----:B------:R2:W5:Y:S01]  /*b260*/  LDL.LU R210, [R1+0xb8] ;  /* 0x0000b80001d27983 */ /* 0x0005620000300800 */
        /* <DEDUP_REMOVED lines=119> */
[----:B------:R2:W5:Y:S01]  /*b9e0*/  LDL.LU R204, [R1+0xa8] ;  /* 0x0000a80001cc7983 */ /* 0x0005620000300800 */
[----:B------:R-:W-:-:S03]  /*b9f0*/  FADD.FTZ R2, R55, R2 ;  /* 0x0000000237027221 */ /* 0x000fc60000010000 */
[----:B------:R2:W5:Y:S04]  /*ba00*/  LDL.LU R177, [R1+0xa4] ;  /* 0x0000a40001b17983 */ /* 0x0005680000300800 */
[----:B------:R2:W5:Y:S04]  /*ba10*/  LDL.LU R176, [R1+0xa0] ;  /* 0x0000a00001b07983 */ /* 0x0005680000300800 */
[----:B------:R2:W5:Y:S04]  /*ba20*/  LDL.LU R133, [R1+0x9c] ;  /* 0x00009c0001857983 */ /* 0x0005680000300800 */
[----:B------:R2:W5:Y:S04]  /*ba30*/  LDL.LU R88, [R1+0x98] ;  /* 0x0000980001587983 */ /* 0x0005680000300800 */
[----:B------:R2:W-:Y:S04]  /*ba40*/  STL [R1+0x30], R4 ;  /* 0x0000300401007387 */ /* 0x0005e80000100800 */
        /* <DEDUP_REMOVED lines=13> */
[----:B------:R-:W-:-:S08]  /*bb20*/  NOP ;  /* 0x0000000000007918 */ /* 0x000fd00000000000 */
[----:B--2---:R-:W-:-:S15]  /*bb30*/  @!P6 BRA `(.L_x_579) ;  /* 0x00000088007ce947 */ /* 0x004fde0003800000 */
[----:B------:R-:W2:Y:S01]  /*bb40*/  LDL.LU R184, [R1+0x14] ;  /* 0x0000140001b87983 */ /* 0x000ea20000300800 */
[----:B------:R-:W-:Y:S01]  /*bb50*/  ULDC UR4, c[0x0][0x2d0] ;  /* 0x0000b40000047ab9 */ /* 0x000fe20000000800 */
[----:B------:R-:W1:Y:S02]  /*bb60*/  LDC.64 R2, c[0x0][0x250] ;  /* 0x00009400ff027b82 */ /* 0x000e640000000a00 */
[----:B------:R-:W3:Y:S04]  /*bb70*/  LDL.LU R181, [R1+0x10] ;  /* 0x0000100001b57983 */ /* 0x000ee80000300800 */
[----:B------:R-:W4:Y:S01]  /*bb80*/  LDL.LU R187, [R1+0x18] ;  /* 0x0000180001bb7983 */ /* 0x000f220000300800 */
[----:B-----5:R-:W-:Y:S01]  /*bb90*/  ISETP.GE.AND P0, PT, R176, UR4, PT ;  /* 0x00000004b0007c0c */ /* 0x020fe2000bf06270 */
[----:B------:R-:W-:Y:S01]  /*bba0*/  IMAD.MOV.U32 R132, RZ, RZ, R140 ;  /* 0x000000ffff847224 */ /* 0x000fe200078e008c */
[----:B------:R-:W-:Y:S01]  /*bbb0*/  MOV R135, R139 ;  /* 0x0000008b00877202 */ /* 0x000fe20000000f00 */
[----:B------:R-:W1:Y:S01]  /*bbc0*/  S2R R186, SR_TID.X ;  /* 0x0000000000ba7919 */ /* 0x000e620000002100 */
[----:B------:R-:W-:Y:S01]  /*bbd0*/  MOV R137, R134 ;  /* 0x0000008600897202 */ /* 0x000fe20000000f00 */
[----:B------:R-:W-:Y:S01]  /*bbe0*/  IMAD.MOV.U32 R136, RZ, RZ, R138 ;  /* 0x000000ffff887224 */ /* 0x000fe200078e008a */
[----:B------:R-:W-:-:S07]  /*bbf0*/  ULDC UR4, c[0x0][0x2ec] ;  /* 0x0000bb0000047ab9 */ /* 0x000fce0000000800 */
[----:B------:R-:W1:Y:S02]  /*bc00*/  @!P0 LDC.64 R4, c[0x0][0x220] ;  /* 0x00008800ff048b82 */ /* 0x000e640000000a00 */
[----:B-1----:R1:W-:Y:S06]  /*bc10*/  STL.64 [R1+0x8], R2 ;  /* 0x0000080201007387 */ /* 0x0023ec0000100a00 */
[----:B------:R-:W1:Y:S08]  /*bc20*/  @!P0 LDC.64 R8, c[0x0][0x220] ;  /* 0x00008800ff088b82 */ /* 0x000e700000000a00 */
[----:B------:R-:W1:Y:S01]  /*bc30*/  @!P0 LDC.64 R6, c[0x0][0x220] ;  /* 0x00008800ff068b82 */ /* 0x000e620000000a00 */
[----:B------:R-:W-:Y:S01]  /*bc40*/  LOP3.LUT R186, R186, 0x3, RZ, 0xc0, !PT ;  /* 0x00000003baba7812 */ /* 0x000fe200078ec0ff */
[----:B------:R1:W-:Y:S02]  /*bc50*/  @!P0 STL.64 [R1+0x68], R4 ;  /* 0x0000680401008387 */ /* 0x0003e40000100a00 */
[----:B-1----:R-:W-:-:S02]  /*bc60*/  MOV R2, R3 ;  /* 0x0000000300027202 */ /* 0x002fc40000000f00 */
[----:B------:R-:W-:Y:S04]  /*bc70*/  @!P0 STL.64 [R1+0x60], R8 ;  /* 0x0000600801008387 */ /* 0x000fe80000100a00 */
[----:B------:R1:W-:Y:S01]  /*bc80*/  @!P0 STL.64 [R1+0x58], R6 ;  /* 0x0000580601008387 */ /* 0x0003e20000100a00 */
[----:B------:R-:W1:Y:S02]  /*bc90*/  @!P0 LDC.64 R4, c[0x0][0x220] ;  /* 0x00008800ff048b82 */ /* 0x000e640000000a00 */
[----:B-1----:R-:W-:-:S05]  /*bca0*/  IMAD.WIDE.U32 R6, R231, -0x326172a9, RZ ;  /* 0xcd9e8d57e7067825 */ /* 0x002fca00078e00ff */
[----:B------:R-:W-:Y:S01]  /*bcb0*/  LOP3.LUT R250, R7, R248, RZ, 0x3c, !PT ;  /* 0x000000f807fa7212 */ /* 0x000fe200078e3cff */
[----:B------:R1:W-:Y:S04]  /*bcc0*/  @!P0 STL.64 [R1+0x50], R4 ;  /* 0x0000500401008387 */ /* 0x0003e80000100a00 */
[----:B------:R-:W-:-:S04]  /*bcd0*/  IMAD.WIDE.U32 R250, R250, -0x2daee0ad, RZ ;  /* 0xd2511f53fafa7825 */ /* 0x000fc800078e00ff */
[----:B--2---:R-:W-:Y:S01]  /*bce0*/  IMAD R0, R186, -0x2, R184 ;  /* 0xfffffffeba007824 */ /* 0x004fe200078e02b8 */
[----:B------:R-:W-:Y:S02]  /*bcf0*/  IADD3 R186, R231, 0x4, RZ ;  /* 0x00000004e7ba7810 */ /* 0x000fe40007ffe0ff */
[----:B---3--:R-:W-:Y:S02]  /*bd00*/  LEA.HI.SX32 R227, R181, 0xfffffffe, 0x19 ;  /* 0xfffffffeb5e37811 */ /* 0x008fe400078fcaff */
[----:B------:R-:W-:Y:S01]  /*bd10*/  IADD3 R0, R88, R0, -R220 ;  /* 0x0000000058007210 */ /* 0x000fe20007ffe8dc */
[----:B-1----:R-:W-:-:S04]  /*bd20*/  IMAD.WIDE.U32 R4, R186, -0x326172a9, RZ ;  /* 0xcd9e8d57ba047825 */ /* 0x002fc800078e00ff */
[----:B------:R1:W-:Y:S01]  /*bd30*/  STL [R1+0x44], R0 ;  /* 0x0000440001007387 */ /* 0x0003e20000100800 */
[----:B------:R-:W-:Y:S01]  /*bd40*/  LOP3.LUT R248, R5, R248, RZ, 0x3c, !PT ;  /* 0x000000f805f87212 */ /* 0x000fe200078e3cff */
[----:B----4-:R-:W-:Y:S02]  /*bd50*/  IMAD.WIDE.U32 R234, R187, -0x2daee0ad, RZ ;  /* 0xd2511f53bbea7825 */ /* 0x010fe400078e00ff */
[----:B------:R2:W-:Y:S02]  /*bd60*/  STL.64 [R1+0x28], R6 ;  /* 0x0000280601007387 */ /* 0x0005e40000100a00 */
[----:B------:R-:W-:Y:S02]  /*bd70*/  IMAD.WIDE.U32 R248, R248, -0x2daee0ad, RZ ;  /* 0xd2511f53f8f87825 */ /* 0x000fe400078e00ff */
[----:B------:R2:W-:Y:S02]  /*bd80*/  STL.64 [R1+0x20], R4 ;  /* 0x0000200401007387 */ /* 0x0005e40000100a00 */
[----:B-1----:R-:W-:-:S05]  /*bd90*/  @!P0 IMAD R0, R2, 0x60, RZ ;  /* 0x0000006002008824 */ /* 0x002fca00078e02ff */
[----:B------:R2:W-:Y:S01]  /*bda0*/  @!P0 STL [R1+0x40], R0 ;  /* 0x0000400001008387 */ /* 0x0005e20000100800 */
[----:B------:R-:W-:Y:S05]  /*bdb0*/  BRA `(.L_x_580) ;  /* 0x0000000000e07947 */ /* 0x000fea0003800000 */
.L_x_582:
        /* <DEDUP_REMOVED lines=13> */
[-C--:B-1----:R-:W-:Y:S02]  /*be90*/  IMAD R3, R3, R138.reuse, RZ ;  /* 0x0000008a03037224 */ /* 0x082fe400078e02ff */
[C---:B------:R-:W-:Y:S04]  /*bea0*/  IMAD.WIDE.U32 R182, R2.reuse, R138, RZ ;  /* 0x0000008a02b67225 */ /* 0x040fe800078e00ff */
[----:B------:R-:W-:Y:S02]  /*beb0*/  IMAD R3, R2, R139, R3 ;  /* 0x0000008b02037224 */ /* 0x000fe400078e0203 */
[----:B------:R-:W-:Y:S02]  /*bec0*/  @!P0 IMAD R189, R139, 0x60, RZ ;  /* 0x000000608bbd8824 */ /* 0x000fe400078e02ff */
[----:B------:R-:W-:Y:S01]  /*bed0*/  IMAD.IADD R3, R183, 0x1, R3 ;  /* 0x00000001b7037824 */ /* 0x000fe200078e0203 */
[C---:B--2---:R-:W-:Y:S02]  /*bee0*/  LEA R2, P1, R182.reuse, R192, 0x7 ;  /* 0x000000c0b6027211 */ /* 0x044fe400078238ff */
[----:B------:R-:W1:Y:S02]  /*bef0*/  @!P0 LDC.64 R192, c[0x0][0x218] ;  /* 0x00008600ffc08b82 */ /* 0x000e640000000a00 */
[----:B---3--:R-:W-:Y:S02]  /*bf00*/  LEA.HI.X R3, R182, R197, R3, 0x7, P1 ;  /* 0x000000c5b6037211 */ /* 0x008fe400008f3c03 */
[----:B-----5:R-:W-:Y:S02]  /*bf10*/  @!P0 LEA R186, P1, R2, R186, 0x1 ;  /* 0x000000ba02ba8211 */ /* 0x020fe400078208ff */
[-C--:B----4-:R-:W-:Y:S02]  /*bf20*/  @!P0 IADD3 R181, P3, R188, R2.reuse, RZ ;  /* 0x00000002bcb58210 */ /* 0x090fe40007f7e0ff */
[----:B------:R-:W-:Y:S02]  /*bf30*/  @!P0 LEA.HI.X R187, R2, R187, R3, 0x1, P1 ;  /* 0x000000bb02bb8211 */ /* 0x000fe400008f0c03 */
[C---:B------:R-:W-:Y:S02]  /*bf40*/  @!P0 LEA R183, P1, R138.reuse, R2, 0x6 ;  /* 0x000000028ab78211 */ /* 0x040fe400078230ff */
[----:B------:R-:W-:Y:S01]  /*bf50*/  @!P0 LEA R184, P2, R181, R184, 0x1 ;  /* 0x000000b8b5b88211 */ /* 0x000fe200078408ff */
[----:B------:R-:W-:Y:S01]  /*bf60*/  @!PT LDS RZ, [RZ] ;  /* 0x00000000fffff984 */ /* 0x000fe20000000800 */
[----:B------:R-:W-:Y:S01]  /*bf70*/  @!PT LDS RZ, [RZ] ;  /* 0x00000000fffff984 */ /* 0x000fe20000000800 */
[----:B------:R-:W-:Y:S01]  /*bf80*/  @!PT LDS RZ, [RZ] ;  /* 0x00000000fffff984 */ /* 0x000fe20000000800 */
[----:B------:R2:W-:Y:S01]  /*bf90*/  @!P0 LDGSTS.E.BYPASS.LTC128B.128 [R223+0x2000], desc[UR18][R186.64] ;  /* 0x02000000badf8fae */ /* 0x0005e2000b901d52 */
[----:B------:R-:W-:Y:S01]  /*bfa0*/  @!P0 LEA.HI.X R188, R138, R3, R139, 0x6, P1 ;  /* 0x000000038abc8211 */ /* 0x000fe200008f348b */
[--C-:B------:R-:W-:Y:S01]  /*bfb0*/  @!P0 IMAD.X R139, R194, 0x1, R3.reuse, P3 ;  /* 0x00000001c28b8824 */ /* 0x100fe200018e0603 */
[----:B------:R-:W-:Y:S01]  /*bfc0*/  @!P0 LEA R182, P1, R183, R190, 0x1 ;  /* 0x000000beb7b68211 */ /* 0x000fe200078208ff */
[----:B------:R2:W-:Y:S01]  /*bfd0*/  @P0 STS.128 [R223+0x2800], RZ ;  /* 0x002800ffdf000388 */ /* 0x0005e20000000c00 */
[----:B------:R-:W-:Y:S03]  /*bfe0*/  @!P0 IMAD.WIDE.U32 R2, R138, 0x60, R2 ;  /* 0x000000608a028825 */ /* 0x000fe600078e0002 */
[----:B------:R-:W-:Y:S01]  /*bff0*/  @!P0 LEA.HI.X R185, R181, R185, R139, 0x1, P2 ;  /* 0x000000b9b5b98211 */ /* 0x000fe200010f0c8b */
[----:B------:R-:W-:Y:S01]  /*c000*/  @!P0 IMAD.IADD R3, R189, 0x1, R3 ;  /* 0x00000001bd038824 */ /* 0x000fe200078e0203 */
[----:B------:R-:W-:Y:S02]  /*c010*/  @!P0 LEA.HI.X R183, R183, R191, R188, 0x1, P1 ;  /* 0x000000bfb7b78211 */ /* 0x000fe400008f0cbc */
[C---:B-1----:R-:W-:Y:S01]  /*c020*/  @!P0 LEA R138, P1, R2.reuse, R192, 0x1 ;  /* 0x000000c0028a8211 */ /* 0x042fe200078208ff */
[----:B------:R-:W-:Y:S01]  /*c030*/  @!PT LDS RZ, [RZ] ;  /* 0x00000000fffff984 */ /* 0x000fe20000000800 */
[----:B------:R-:W-:Y:S01]  /*c040*/  @!PT LDS RZ, [RZ] ;  /* 0x00000000fffff984 */ /* 0x000fe20000000800 */
[----:B------:R-:W-:Y:S01]  /*c050*/  @!PT LDS RZ, [RZ] ;  /* 0x00000000fffff984 */ /* 0x000fe20000000800 */
[----:B------:R2:W-:Y:S03]  /*c060*/  @!P0 LDGSTS.E.BYPASS.LTC128B.128 [R223+0x2800], desc[UR18][R184.64] ;  /* 0x02800000b8df8fae */ /* 0x0005e6000b901d52 */
[----:B------:R-:W-:Y:S01]  /*c070*/  @!P0 LEA.HI.X R139, R2, R193, R3, 0x1, P1 ;  /* 0x000000c1028b8211 */ /* 0x000fe200008f0c03 */
        /* <DEDUP_REMOVED lines=10> */
[----:B------:R-:W0:Y:S01]  /*c120*/  LDGDEPBAR ;  /* 0x00000000000079af */ /* 0x000e220000000000 */
[----:B------:R-:W-:Y:S05]  /*c130*/  BRA `(.L_x_581) ;  /* 0x0000000c007c7947 */ /* 0x000fea0003800000 */
.L_x_580:
[----:B------:R-:W3:Y:S01]  /*c140*/  LDL R15, [R1+0x8] ;  /* 0x00000800010f7983 */ /* 0x000ee20000100800 */
[----:B------:R-:W-:Y:S04]  /*c150*/  DEPBAR.LE SB0, 0x0 ;  /* 0x000080000000791a */ /* 0x000fe80000000000 */
[----:B------:R-:W4:Y:S01]  /*c160*/  LDL R19, [R1+0xc] ;  /* 0x00000c0001137983 */ /* 0x000f220000100800 */
[----:B--2---:R-:W-:Y:S02]  /*c170*/  SHF.R.S32.HI R0, RZ, 0x1f, R227 ;  /* 0x0000001fff007819 */ /* 0x004fe400000114e3 */
[----:B-----5:R-:W-:Y:S02]  /*c180*/  LOP3.LUT R226, R226, 0xfffffffd, RZ, 0xc0, !PT ;  /* 0xfffffffde2e27812 */ /* 0x020fe400078ec0ff */
[----:B------:R-:W2:Y:S05]  /*c190*/  LDL.64 R10, [R1+0x78] ;  /* 0x00007800010a7983 */ /* 0x000eaa0000100a00 */
[----:B------:R-:W5:Y:S05]  /*c1a0*/  LDL R9, [R1+0x8c] ;  /* 0x00008c0001097983 */ /* 0x000f6a0000100800 */
[----:B------:R-:W5:Y:S05]  /*c1b0*/  LDL R8, [R1+0x68] ;  /* 0x0000680001087983 */ /* 0x000f6a0000100800 */
[----:B------:R-:W5:Y:S05]  /*c1c0*/  LDL R17, [R1+0x6c] ;  /* 0x00006c0001117983 */ /* 0x000f6a0000100800 */
[----:B------:R-:W5:Y:S05]  /*c1d0*/  LDL R7, [R1+0x60] ;  /* 0x0000600001077983 */ /* 0x000f6a0000100800 */
[----:B------:R-:W5:Y:S05]  /*c1e0*/  LDL R18, [R1+0x64] ;  /* 0x0000640001127983 */ /* 0x000f6a0000100800 */
[----:B-1----:R-:W5:Y:S05]  /*c1f0*/  LDL R6, [R1+0x58] ;  /* 0x0000580001067983 */ /* 0x002f6a0000100800 */
[----:B------:R-:W5:Y:S05]  /*c200*/  LDL R16, [R1+0x5c] ;  /* 0x00005c0001107983 */ /* 0x000f6a0000100800 */
[----:B------:R-:W5:Y:S05]  /*c210*/  LDL R14, [R1+0x40] ;  /* 0x00004000010e7983 */ /* 0x000f6a0000100800 */
[----:B------:R-:W5:Y:S05]  /*c220*/  LDL R13, [R1+0x50] ;  /* 0x00005000010d7983 */ /* 0x000f6a0000100800 */
[----:B------:R-:W5:Y:S01]  /*c230*/  LDL R12, [R1+0x54] ;  /* 0x00005400010c7983 */ /* 0x000f620000100800 */
[----:B------:R-:W-:Y:S06]  /*c240*/  BAR.SYNC.DEFER_BLOCKING 0x0 ;  /* 0x0000000000007b1d */ /* 0x000fec0000010000 */
[----:B------:R-:W-:Y:S05]  /*c250*/  @P0 STS [R223+0x4000], RZ ;  /* 0x004000ffdf000388 */ /* 0x000fea0000000800 */
[----:B------:R-:W-:Y:S05]  /*c260*/  @P0 STS [R223+0x4004], RZ ;  /* 0x004004ffdf000388 */ /* 0x000fea0000000800 */
[----:B------:R-:W-:Y:S05]  /*c270*/  @P0 STS.64 [R223+0x4008], RZ ;  /* 0x004008ffdf000388 */ /* 0x000fea0000000a00 */
[----:B------:R-:W5:Y:S01]  /*c280*/  LDL R134, [R1+0x44] ;  /* 0x0000440001867983 */ /* 0x000f620000100800 */
[-C--:B---3--:R-:W-:Y:S02]  /*c290*/  IMAD R0, R0, R15.reuse, RZ ;  /* 0x0000000f00007224 */ /* 0x088fe400078e02ff */
[C---:B------:R-:W-:Y:S04]  /*c2a0*/  IMAD.WIDE.U32 R4, R227.reuse, R15, RZ ;  /* 0x0000000fe3047225 */ /* 0x040fe800078e00ff */
[----:B----4-:R-:W-:Y:S01]  /*c2b0*/  IMAD R0, R227, R19, R0 ;  /* 0x00000013e3007224 */ /* 0x010fe200078e0200 */
[C---:B--2---:R-:W-:Y:S03]  /*c2c0*/  LEA R2, P1, R4.reuse, R10, 0x7 ;  /* 0x0000000a04027211 */ /* 0x044fe600078238ff */
[----:B------:R-:W-:Y:S01]  /*c2d0*/  IMAD.IADD R0, R5, 0x1, R0 ;  /* 0x0000000105007824 */ /* 0x000fe200078e0200 */
[C---:B------:R-:W-:Y:S04]  /*c2e0*/  @!P0 LEA R5, P4, R15.reuse, R2, 0x5 ;  /* 0x000000020f058211 */ /* 0x040fe800078828ff */
[----:B-----5:R-:W-:Y:S02]  /*c2f0*/  LEA.HI.X R3, R4, R9, R0, 0x7, P1 ;  /* 0x0000000904037211 */ /* 0x020fe400008f3c00 */
[C---:B------:R-:W-:Y:S02]  /*c300*/  @!P0 LEA R10, P5, R2.reuse, R8, 0x1 ;  /* 0x00000008020a8211 */ /* 0x040fe400078a08ff */
[C---:B------:R-:W-:Y:S02]  /*c310*/  @!P0 LEA.HI.X R4, R15.reuse, R3, R19, 0x5, P4 ;  /* 0x000000030f048211 */ /* 0x040fe400020f2c13 */
[----:B------:R-:W-:Y:S02]  /*c320*/  @!P0 LEA.HI.X R11, R2, R17, R3, 0x1, P5 ;  /* 0x00000011020b8211 */ /* 0x000fe400028f0c03 */
[----:B------:R-:W-:Y:S02]  /*c330*/  @!P0 LEA R0, P2, R15, R2, 0x6 ;  /* 0x000000020f008211 */ /* 0x000fe400078430ff */
[----:B------:R-:W-:Y:S01]  /*c340*/  @!P0 LEA R8, P3, R5, R7, 0x1 ;  /* 0x0000000705088211 */ /* 0x000fe200078608ff */
[----:B------:R-:W-:Y:S01]  /*c350*/  @!PT LDS RZ, [RZ] ;  /* 0x00000000fffff984 */ /* 0x000fe20000000800 */
[----:B------:R-:W-:Y:S01]  /*c360*/  @!PT LDS RZ, [RZ] ;  /* 0x00000000fffff984 */ /* 0x000fe20000000800 */
[----:B------:R-:W-:Y:S01]  /*c370*/  @!PT LDS RZ, [RZ] ;  /* 0x00000000fffff984 */ /* 0x000fe20000000800 */
[----:B------:R-:W-:Y:S01]  /*c380*/  @!P0 LDGSTS.E.BYPASS.LTC128B.128 [R223+0x4000], desc[UR18][R10.64] ;  /* 0x040000000adf8fae */ /* 0x000fe2000b901d52 */
[C---:B------:R-:W-:Y:S01]  /*c390*/  @!P0 LEA.HI.X R7, R15.reuse, R3, R19, 0x6, P2 ;  /* 0x000000030f078211 */ /* 0x040fe200010f3413 */
[----:B------:R-:W-:Y:S01]  /*c3a0*/  @!P0 IMAD.WIDE.U32 R2, R15, 0x60, R2 ;  /* 0x000000600f028825 */ /* 0x000fe200078e0002 */
[----:B------:R-:W-:Y:S02]  /*c3b0*/  @!P0 LEA.HI.X R9, R5, R18, R4, 0x1, P3 ;  /* 0x0000001205098211 */ /* 0x000fe400018f0c04 */
[----:B------:R-:W-:Y:S01]  /*c3c0*/  @P0 STS.128 [R223+0x4800], RZ ;  /* 0x004800ffdf000388 */ /* 0x000fe20000000c00 */
[C---:B------:R-:W-:Y:S04]  /*c3d0*/  @!P0 LEA R6, P1, R0.reuse, R6, 0x1 ;  /* 0x0000000600068211 */ /* 0x040fe800078208ff */
[----:B------:R-:W-:Y:S01]  /*c3e0*/  @!PT LDS RZ, [RZ] ;  /* 0x00000000fffff984 */ /* 0x000fe20000000800 */
[----:B------:R-:W-:Y:S01]  /*c3f0*/  @!PT LDS RZ, [RZ] ;  /* 0x00000000fffff984 */ /* 0x000fe20000000800 */
[----:B------:R-:W-:Y:S01]  /*c400*/  @!PT LDS RZ, [RZ] ;  /* 0x00000000fffff984 */ /* 0x000fe20000000800 */
[----:B------:R-:W-:Y:S01]  /*c410*/  @!P0 LDGSTS.E.BYPASS.LTC128B.128 [R223+0x4800], desc[UR18][R8.64] ;  /* 0x0480000008df8fae */ /* 0x000fe2000b901d52 */
[----:B------:R-:W-:Y:S04]  /*c420*/  @!P0 LEA.HI.X R7, R0, R16, R7, 0x1, P1 ;  /* 0x0000001000078211 */ /* 0x000fe800008f0c07 */
[----:B------:R-:W-:Y:S01]  /*c430*/  @P0 STS.128 [R223+0x5000], RZ ;  /* 0x005000ffdf000388 */ /* 0x000fe20000000c00 */
[----:B------:R-:W-:Y:S04]  /*c440*/  @!P0 IMAD.IADD R0, R14, 0x1, R3 ;  /* 0x000000010e008824 */ /* 0x000fe800078e0203 */
[----:B------:R-:W-:Y:S01]  /*c450*/  @!PT LDS RZ, [RZ] ;  /* 0x00000000fffff984 */ /* 0x000fe20000000800 */
[----:B------:R-:W-:Y:S01]  /*c460*/  @!PT LDS RZ, [RZ] ;  /* 0x00000000fffff984 */ /* 0x000fe20000000800 */
[----:B------:R-:W-:Y:S01]  /*c470*/  @!PT LDS RZ, [RZ] ;  /* 0x00000000fffff984 */ /* 0x000fe20000000800 */
[----:B------:R-:W-:Y:S01]  /*c480*/  @!P0 LDGSTS.E.BYPASS.LTC128B.128 [R223+0x5000], desc[UR18][R6.64] ;  /* 0x0500000006df8fae */ /* 0x000fe2000b901d52 */
[C---:B------:R-:W-:Y:S04]  /*c490*/  @!P0 LEA R4, P1, R2.reuse, R13, 0x1 ;  /* 0x0000000d02048211 */ /* 0x040fe800078208ff */
[----:B------:R-:W-:Y:S01]  /*c4a0*/  @P0 STS.128 [R223+0x5800], RZ ;  /* 0x005800ffdf000388 */ /* 0x000fe20000000c00 */
[----:B------:R-:W-:Y:S05]  /*c4b0*/  @!P0 LEA.HI.X R5, R2, R12, R0, 0x1, P1 ;  /* 0x0000000c02058211 */ /* 0x000fea00008f0c00 */
[----:B------:R-:W-:Y:S01]  /*c4c0*/  @!PT LDS RZ, [RZ] ;  /* 0x00000000fffff984 */ /* 0x000fe20000000800 */
[----:B------:R-:W-:Y:S01]  /*c4d0*/  @!PT LDS RZ, [RZ] ;  /* 0x00000000fffff984 */ /* 0x000fe20000000800 */
[----:B------:R-:W-:Y:S01]  /*c4e0*/  @!PT LDS RZ, [RZ] ;  /* 0x00000000fffff984 */ /* 0x000fe20000000800 */
[----:B------:R1:W-:Y:S05]  /*c4f0*/  @!P0 LDGSTS.E.BYPASS.LTC128B.128 [R223+0x5800], desc[UR18][R4.64] ;  /* 0x0580000004df8fae */ /* 0x0003ea000b901d52 */
[----:B------:R-:W-:Y:S05]  /*c500*/  LDSM.16.M88.4 R128, [R207] ;  /* 0x00000000cf80783b */ /* 0x000fea0000000200 */
[----:B------:R-:W1:Y:S05]  /*c510*/  LDSM.16.M88.4 R16, [R204+0x2000] ;  /* 0x00200000cc10783b */ /* 0x000e6a0000000200 */
[----:B------:R-:W2:Y:S05]  /*c520*/  LDSM.16.M88.4 R124, [R207+0x1000] ;  /* 0x00100000cf7c783b */ /* 0x000eaa0000000200 */
[----:B------:R-:W3:Y:S05]  /*c530*/  LDSM.16.M88.4 R32, [R204+0x2400] ;  /* 0x00240000cc20783b */ /* 0x000eea0000000200 */
[----:B------:R-:W0:Y:S05]  /*c540*/  LDGDEPBAR ;  /* 0x00000000000079af */ /* 0x000e2a0000000000 */
[----:B------:R-:W4:Y:S05]  /*c550*/  LDSM.16.M88.4 R48, [R204+0x2800] ;  /* 0x00280000cc30783b */ /* 0x000f2a0000000200 */
[----:B------:R-:W5:Y:S01]  /*c560*/  LDSM.16.M88.4 R64, [R204+0x2c00] ;  /* 0x002c0000cc40783b */ /* 0x000f620000000200 */
[----:B------:R-:W-:Y:S04]  /*c570*/  IMAD R0, R227, -0x80, R134 ;  /* 0xffffff80e3007824 */ /* 0x000fe800078e0286 */
[----:B------:R-:W5:Y:S01]  /*c580*/  LDSM.16.M88.4 R80, [R204+0x3000] ;  /* 0x00300000cc50783b */ /* 0x000f620000000200 */
[C---:B------:R-:W-:Y:S02]  /*c590*/  VIADD R134, R0.reuse, 0x47 ;  /* 0x0000004700867836 */ /* 0x040fe40000000000 */
[----:B------:R-:W-:Y:S02]  /*c5a0*/  VIADD R3, R0, 0x40 ;  /* 0x0000004000037836 */ /* 0x000fe40000000000 */
[----:B------:R-:W5:Y:S01]  /*c5b0*/  LDSM.16.M88.4 R96, [R204+0x3400] ;  /* 0x00340000cc60783b */ /* 0x000f620000000200 */
[----:B------:R-:W-:Y:S01]  /*c5c0*/  ISETP.GE.AND P1, PT, R134, RZ, PT ;  /* 0x000000ff8600720c */ /* 0x000fe20003f26270 */
[C---:B------:R-:W-:Y:S01]  /*c5d0*/  VIADD R2, R0.reuse, 0x3f ;  /* 0x0000003f00027836 */ /* 0x040fe20000000000 */
[----:B------:R-:W-:Y:S01]  /*c5e0*/  ISETP.GE.AND P2, PT, R3, RZ, PT ;  /* 0x000000ff0300720c */ /* 0x000fe20003f46270 */
[C---:B------:R-:W-:Y:S01]  /*c5f0*/  VIADD R139, R0.reuse, 0x30 ;  /* 0x00000030008b7836 */ /* 0x040fe20000000000 */
[----:B------:R-:W5:Y:S01]  /*c600*/  LDSM.16.M88.4 R112, [R204+0x3800] ;  /* 0x00380000cc70783b */ /* 0x000f620000000200 */
[-C--:B-1----:R-:W-:Y:S03]  /*c610*/  HMMA.16816.F32.BF16 R4, R128, R16.reuse, RZ ;  /* 0x000000108004723c */ /* 0x082fe600000418ff */
[C---:B------:R-:W-:Y:S01]  /*c620*/  VIADD R138, R0.reuse, 0x2f ;  /* 0x0000002f008a7836 */ /* 0x040fe20000000000 */
[----:B------:R-:W1:Y:S01]  /*c630*/  LDSM.16.M88.4 R140, [R204+0x3c00] ;  /* 0x003c0000cc8c783b */ /* 0x000e620000000200 */
[----:B------:R-:W-:Y:S01]  /*c640*/  ISETP.GE.AND P5, PT, R139, RZ, PT ;  /* 0x000000ff8b00720c */ /* 0x000fe20003fa6270 */
[C---:B--2---:R-:W-:Y:S02]  /*c650*/  HMMA.16816.F32.BF16 R8, R124.reuse, R16, RZ ;  /* 0x000000107c08723c */ /* 0x044fe400000418ff */
[----:B------:R-:W-:Y:S01]  /*c660*/  @!P1 IADD3 R134, -R0, -0x47, RZ ;  /* 0xffffffb900869810 */ /* 0x000fe20007ffe1ff */
[----:B------:R-:W-:Y:S01]  /*c670*/  LDSM.16.M88.4 R176, [R208] ;  /* 0x00000000d0b0783b */ /* 0x000fe20000000200 */
[----:B------:R-:W-:Y:S02]  /*c680*/  ISETP.GE.AND P1, PT, R2, RZ, PT ;  /* 0x000000ff0200720c */ /* 0x000fe40003f26270 */
[-C--:B------:R-:W-:Y:S01]  /*c690*/  HMMA.16816.F32.BF16 R12, R124, R18.reuse, RZ ;  /* 0x000000127c0c723c */ /* 0x080fe200000418ff */
[----:B------:R-:W-:Y:S01]  /*c6a0*/  @!P2 IADD3 R3, -R0, -0x40, RZ ;  /* 0xffffffc00003a810 */ /* 0x000fe20007ffe1ff */
[----:B------:R-:W2:Y:S01]  /*c6b0*/  LDSM.16.M88.4 R180, [R209] ;  /* 0x00000000d1b4783b */ /* 0x000ea20000000200 */
[----:B------:R-:W-:Y:S02]  /*c6c0*/  ISETP.GE.AND P4, PT, R138, RZ, PT ;  /* 0x000000ff8a00720c */ /* 0x000fe40003f86270 */
[----:B------:R-:W-:Y:S01]  /*c6d0*/  I2FP.F32.S32 R3, R3 ;  /* 0x0000000300037245 */ /* 0x000fe20000201400 */
[C---:B------:R-:W-:Y:S01]  /*c6e0*/  HMMA.16816.F32.BF16 R16, R128.reuse, R18, RZ ;  /* 0x000000128010723c */ /* 0x040fe200000418ff */
[----:B------:R-:W2:Y:S01]  /*c6f0*/  LDSM.16.M88.4 R184, [R208+0x1000] ;  /* 0x00100000d0b8783b */ /* 0x000ea20000000200 */
[----:B------:R-:W-:Y:S03]  /*c700*/  I2FP.F32.S32 R134, R134 ;  /* 0x0000008600867245 */ /* 0x000fe60000201400 */
[C---:B------:R-:W-:Y:S01]  /*c710*/  @!P1 IADD3 R2, -R0.reuse, -0x3f, RZ ;  /* 0xffffffc100029810 */ /* 0x040fe20007ffe1ff */
[-C--:B---3--:R-:W-:Y:S01]  /*c720*/  HMMA.16816.F32.BF16 R20, R128, R32.reuse, RZ ;  /* 0x000000208014723c */ /* 0x088fe200000418ff */
[----:B------:R-:W3:Y:S01]  /*c730*/  LDSM.16.M88.4 R188, [R216] ;  /* 0x00000000d8bc783b */ /* 0x000ee20000000200 */
[C---:B------:R-:W-:Y:S03]  /*c740*/  @!P5 IADD3 R139, -R0.reuse, -0x30, RZ ;  /* 0xffffffd0008bd810 */ /* 0x040fe60007ffe1ff */
[----:B------:R-:W-:Y:S01]  /*c750*/  I2FP.F32.S32 R2, R2 ;  /* 0x0000000200027245 */ /* 0x000fe20000201400 */
[C---:B------:R-:W-:Y:S01]  /*c760*/  HMMA.16816.F32.BF16 R24, R124.reuse, R32, RZ ;  /* 0x000000207c18723c */ /* 0x040fe200000418ff */
[----:B------:R-:W3:Y:S01]  /*c770*/  LDSM.16.M88.4 R192, [R215] ;  /* 0x00000000d7c0783b */ /* 0x000ee20000000200 */
[C---:B------:R-:W-:Y:S03]  /*c780*/  @!P4 IADD3 R138, -R0.reuse, -0x2f, RZ ;  /* 0xffffffd1008ac810 */ /* 0x040fe60007ffe1ff */
[----:B------:R-:W-:Y:S01]  /*c790*/  I2FP.F32.S32 R139, R139 ;  /* 0x0000008b008b7245 */ /* 0x000fe20000201400 */
[-C--:B------:R-:W-:Y:S01]  /*c7a0*/  HMMA.16816.F32.BF16 R28, R124, R34.reuse, RZ ;  /* 0x000000227c1c723c */ /* 0x080fe200000418ff */
[----:B------:R-:W3:Y:S01]  /*c7b0*/  LDSM.16.M88.4 R196, [R214] ;  /* 0x00000000d6c4783b */ /* 0x000ee20000000200 */
[----:B------:R-:W-:Y:S04]  /*c7c0*/  I2FP.F32.S32 R138, R138 ;  /* 0x0000008a008a7245 */ /* 0x000fe80000201400 */
[C---:B------:R-:W-:Y:S01]  /*c7d0*/  HMMA.16816.F32.BF16 R32, R128.reuse, R34, RZ ;  /* 0x000000228020723c */ /* 0x040fe200000418ff */
[----:B------:R-:W3:Y:S05]  /*c7e0*/  LDSM.16.M88.4 R200, [R213] ;  /* 0x00000000d5c8783b */ /* 0x000eea0000000200 */
        /* <DEDUP_REMOVED lines=23> */
[----:B------:R-:W-:Y:S01]  /*c960*/  HMMA.16816.F32.BF16 R128, R128, R142, RZ ;  /* 0x0000008e8080723c */ /* 0x000fe200000418ff */
[----:B------:R-:W1:Y:S05]  /*c970*/  LDSM.16.M88.4 R140, [R212] ;  /* 0x00000000d48c783b */ /* 0x000e6a0000000200 */
[-C--:B--2---:R-:W-:Y:S06]  /*c980*/  HMMA.16816.F32.BF16 R4, R176, R180.reuse, R4 ;  /* 0x000000b4b004723c */ /* 0x084fec0000041804 */
[C---:B------:R-:W-:Y:S06]  /*c990*/  HMMA.16816.F32.BF16 R8, R184.reuse, R180, R8 ;  /* 0x000000b4b808723c */ /* 0x040fec0000041808 */
[-C--:B------:R-:W-:Y:S06]  /*c9a0*/  HMMA.16816.F32.BF16 R12, R184, R182.reuse, R12 ;  /* 0x000000b6b80c723c */ /* 0x080fec000004180c */
[C---:B------:R-:W-:Y:S01]  /*c9b0*/  HMMA.16816.F32.BF16 R16, R176.reuse, R182, R16 ;  /* 0x000000b6b010723c */ /* 0x040fe20000041810 */
[----:B------:R-:W2:Y:S05]  /*c9c0*/  LDSM.16.M88.4 R180, [R211] ;  /* 0x00000000d3b4783b */ /* 0x000eaa0000000200 */
[-C--:B---3--:R-:W-:Y:S06]  /*c9d0*/  HMMA.16816.F32.BF16 R20, R176, R188.reuse, R20 ;  /* 0x000000bcb014723c */ /* 0x088fec0000041814 */
[C---:B------:R-:W-:Y:S05]  /*c9e0*/  HMMA.16816.F32.BF16 R24, R184.reuse, R188, R24 ;  /* 0x000000bcb818723c */ /* 0x040fea0000041818 */
[CC--:B------:R-:W-:Y:S01]  /*c9f0*/  FFMA.FTZ R8, R3.reuse, -R133.reuse, R8 ;  /* 0x8000008503087223 */ /* 0x0c0fe20000010008 */
[-C--:B------:R-:W-:Y:S05]  /*ca00*/  HMMA.16816.F32.BF16 R28, R184, R190.reuse, R28 ;  /* 0x000000beb81c723c */ /* 0x080fea000004181c */
[-C--:B------:R-:W-:Y:S01]  /*ca10*/  FFMA.FTZ R14, R3, -R133.reuse, R14 ;  /* 0x80000085030e7223 */ /* 0x080fe2000001000e */
[C---:B------:R-:W-:Y:S05]  /*ca20*/  HMMA.16816.F32.BF16 R32, R176.reuse, R190, R32 ;  /* 0x000000beb020723c */ /* 0x040fea0000041820 */
[----:B------:R-:W-:Y:S01]  /*ca30*/  VIADD R3, R0, 0x28 ;  /* 0x0000002800037836 */ /* 0x000fe20000000000 */
[-C--:B------:R-:W-:Y:S04]  /*ca40*/  HMMA.16816.F32.BF16 R36, R176, R192.reuse, R36 ;  /* 0x000000c0b024723c */ /* 0x080fe80000041824 */
[----:B------:R-:W-:Y:S01]  /*ca50*/  ISETP.GE.AND P3, PT, R3, RZ, PT ;  /* 0x000000ff0300720c */ /* 0x000fe20003f66270 */
[-C--:B------:R-:W-:Y:S01]  /*ca60*/  FFMA.FTZ R11, R134, -R133.reuse, R11 ;  /* 0x80000085860b7223 */ /* 0x080fe2000001000b */
[C---:B------:R-:W-:Y:S05]  /*ca70*/  HMMA.16816.F32.BF16 R40, R184.reuse, R192, R40 ;  /* 0x000000c0b828723c */ /* 0x040fea0000041828 */
[CC--:B------:R-:W-:Y:S01]  /*ca80*/  FFMA.FTZ R9, R2.reuse, -R133.reuse, R9 ;  /* 0x8000008502097223 */ /* 0x0c0fe20000010009 */
[-C--:B------:R-:W-:Y:S05]  /*ca90*/  HMMA.16816.F32.BF16 R44, R184, R194.reuse, R44 ;  /* 0x000000c2b82c723c */ /* 0x080fea000004182c */
[----:B------:R-:W-:Y:S01]  /*caa0*/  FFMA.FTZ R15, R2, -R133, R15 ;  /* 0x80000085020f7223 */ /* 0x000fe2000001000f */
[C---:B------:R-:W-:Y:S05]  /*cab0*/  HMMA.16816.F32.BF16 R48, R176.reuse, R194, R48 ;  /* 0x000000c2b030723c */ /* 0x040fea0000041830 */
[C---:B------:R-:W-:Y:S01]  /*cac0*/  VIADD R134, R0.reuse, 0x20 ;  /* 0x0000002000867836 */ /* 0x040fe20000000000 */
[-C--:B------:R-:W-:Y:S05]  /*cad0*/  HMMA.16816.F32.BF16 R52, R176, R196.reuse, R52 ;  /* 0x000000c4b034723c */ /* 0x080fea0000041834 */
[C---:B------:R-:W-:Y:S01]  /*cae0*/  VIADD R2, R0.reuse, 0x27 ;  /* 0x0000002700027836 */ /* 0x040fe20000000000 */
[C---:B------:R-:W-:Y:S05]  /*caf0*/  HMMA.16816.F32.BF16 R56, R184.reuse, R196, R56 ;  /* 0x000000c4b838723c */ /* 0x040fea0000041838 */
[----:B------:R-:W-:Y:S01]  /*cb00*/  @!P3 IADD3 R3, -R0, -0x28, RZ ;  /* 0xffffffd80003b810 */ /* 0x000fe20007ffe1ff */
[-C--:B------:R-:W-:Y:S03]  /*cb10*/  HMMA.16816.F32.BF16 R60, R184, R198.reuse, R60 ;  /* 0x000000c6b83c723c */ /* 0x080fe6000004183c */
[----:B------:R-:W-:Y:S02]  /*cb20*/  ISETP.GT.AND P3, PT, R227, RZ, PT ;  /* 0x000000ffe300720c */ /* 0x000fe40003f64270 */
[----:B------:R-:W-:Y:S01]  /*cb30*/  I2FP.F32.S32 R3, R3 ;  /* 0x0000000300037245 */ /* 0x000fe20000201400 */
[C---:B------:R-:W-:Y:S05]  /*cb40*/  HMMA.16816.F32.BF16 R64, R176.reuse, R198, R64 ;  /* 0x000000c6b040723c */ /* 0x040fea0000041840 */
[CC--:B------:R-:W-:Y:S01]  /*cb50*/  FFMA.FTZ R24, R139.reuse, -R133.reuse, R24 ;  /* 0x800000858b187223 */ /* 0x0c0fe20000010018 */
[-C--:B------:R-:W-:Y:S05]  /*cb60*/  HMMA.16816.F32.BF16 R68, R176, R200.reuse, R68 ;  /* 0x000000c8b044723c */ /* 0x080fea0000041844 */
[CC--:B------:R-:W-:Y:S01]  /*cb70*/  FFMA.FTZ R25, R138.reuse, -R133.reuse, R25 ;  /* 0x800000858a197223 */ /* 0x0c0fe20000010019 */
[C---:B------:R-:W-:Y:S05]  /*cb80*/  HMMA.16816.F32.BF16 R72, R184.reuse, R200, R72 ;  /* 0x000000c8b848723c */ /* 0x040fea0000041848 */
[-C--:B------:R-:W-:Y:S01]  /*cb90*/  FFMA.FTZ R30, R139, -R133.reuse, R30 ;  /* 0x800000858b1e7223 */ /* 0x080fe2000001001e */
[-C--:B------:R-:W-:Y:S05]  /*cba0*/  HMMA.16816.F32.BF16 R76, R184, R202.reuse, R76 ;  /* 0x000000cab84c723c */ /* 0x080fea000004184c */
[-C--:B------:R-:W-:Y:S01]  /*cbb0*/  FFMA.FTZ R31, R138, -R133.reuse, R31 ;  /* 0x800000858a1f7223 */ /* 0x080fe2000001001f */
[C---:B------:R-:W-:Y:S05]  /*cbc0*/  HMMA.16816.F32.BF16 R80, R176.reuse, R202, R80 ;  /* 0x000000cab050723c */ /* 0x040fea0000041850 */
[CC--:B------:R-:W-:Y:S01]  /*cbd0*/  FFMA.FTZ R28, R3.reuse, -R133.reuse, R28 ;  /* 0x80000085031c7223 */ /* 0x0c0fe2000001001c */
[-C--:B-1----:R-:W-:Y:S05]  /*cbe0*/  HMMA.16816.F32.BF16 R84, R176, R140.reuse, R84 ;  /* 0x0000008cb054723c */ /* 0x082fea0000041854 */
[-C--:B------:R-:W-:Y:S01]  /*cbf0*/  FFMA.FTZ R42, R3, -R133.reuse, R42 ;  /* 0x80000085032a7223 */ /* 0x080fe2000001002a */
[C---:B------:R-:W-:Y:S05]  /*cc00*/  HMMA.16816.F32.BF16 R88, R184.reuse, R140, R88 ;  /* 0x0000008cb858723c */ /* 0x040fea0000041858 */
[----:B------:R-:W-:Y:S01]  /*cc10*/  @P3 LOP3.LUT R226, R226, 0x2, RZ, 0xfc, !PT ;  /* 0x00000002e2e23812 */ /* 0x000fe200078efcff */
[-C--:B------:R-:W-:Y:S06]  /*cc20*/  HMMA.16816.F32.BF16 R92, R184, R142.reuse, R92 ;  /* 0x0000008eb85c723c */ /* 0x080fec000004185c */
[C---:B------:R-:W-:Y:S01]  /*cc30*/  HMMA.16816.F32.BF16 R96, R176.reuse, R142, R96 ;  /* 0x0000008eb060723c */ /* 0x040fe20000041860 */
[----:B------:R-:W1:Y:S01]  /*cc40*/  LDSM.16.M88.4 R140, [R210] ;  /* 0x00000000d28c783b */ /* 0x000e620000000200 */
[----:B------:R-:W-:Y:S04]  /*cc50*/  DEPBAR.LE SB0, 0x0 ;  /* 0x000080000000791a */ /* 0x000fe80000000000 */
[-C--:B--2---:R-:W-:Y:S01]  /*cc60*/  HMMA.16816.F32.BF16 R100, R176, R180.reuse, R100 ;  /* 0x000000b4b064723c */ /* 0x084fe20000041864 */
[----:B------:R-:W-:Y:S05]  /*cc70*/  BAR.SYNC.DEFER_BLOCKING 0x0 ;  /* 0x0000000000007b1d */ /* 0x000fea0000010000 */
[C---:B------:R-:W-:Y:S06]  /*cc80*/  HMMA.16816.F32.BF16 R104, R184.reuse, R180, R104 ;  /* 0x000000b4b868723c */ /* 0x040fec0000041868 */
[-C--:B------:R-:W-:Y:S05]  /*cc90*/  HMMA.16816.F32.BF16 R108, R184, R182.reuse, R108 ;  /* 0x000000b6b86c723c */ /* 0x080fea000004186c */
[----:B------:R-:W-:Y:S01]  /*cca0*/  VIADD R180, R0, 0x37 ;  /* 0x0000003700b47836 */ /* 0x000fe20000000000 */
[C---:B------:R-:W-:Y:S04]  /*ccb0*/  HMMA.16816.F32.BF16 R112, R176.reuse, R182, R112 ;  /* 0x000000b6b070723c */ /* 0x040fe80000041870 */
[----:B------:R-:W-:Y:S01]  /*ccc0*/  ISETP.GE.AND P1, PT, R180, RZ, PT ;  /* 0x000000ffb400720c */ /* 0x000fe20003f26270 */
[C---:B------:R-:W-:Y:S05]  /*ccd0*/  VIADD R181, R0.reuse, 0x38 ;  /* 0x0000003800b57836 */ /* 0x040fea0000000000 */
[----:B------:R-:W-:Y:S07]  /*cce0*/  ISETP.GE.AND P2, PT, R181, RZ, PT ;  /* 0x000000ffb500720c */ /* 0x000fee0003f46270 */
[----:B------:R-:W-:Y:S01]  /*ccf0*/  @!P1 IADD3 R180, -R0, -0x37, RZ ;  /* 0xffffffc900b49810 */ /* 0x000fe20007ffe1ff */
[-C--:B-1----:R-:W-:Y:S03]  /*cd00*/  HMMA.16816.F32.BF16 R116, R176, R140.reuse, R116 ;  /* 0x0000008cb074723c */ /* 0x082fe60000041874 */
[----:B------:R-:W-:Y:S02]  /*cd10*/  ISETP.GE.AND P1, PT, R134, RZ, PT ;  /* 0x000000ff8600720c */ /* 0x000fe40003f26270 */
[----:B------:R-:W-:Y:S01]  /*cd20*/  @!P2 IADD3 R181, -R0, -0x38, RZ ;  /* 0xffffffc800b5a810 */ /* 0x000fe20007ffe1ff */
[C---:B------:R-:W-:Y:S04]  /*cd30*/  HMMA.16816.F32.BF16 R120, R184.reuse, R140, R120 ;  /* 0x0000008cb878723c */ /* 0x040fe80000041878 */
[----:B------:R-:W-:Y:S02]  /*cd40*/  ISETP.GE.AND P2, PT, R2, RZ, PT ;  /* 0x000000ff0200720c */ /* 0x000fe40003f46270 */
[-C--:B------:R-:W-:Y:S05]  /*cd50*/  HMMA.16816.F32.BF16 R124, R184, R142.reuse, R124 ;  /* 0x0000008eb87c723c */ /* 0x080fea000004187c */
[C---:B------:R-:W-:Y:S01]  /*cd60*/  VIADD R141, R0.reuse, 0x17 ;  /* 0x00000017008d7836 */ /* 0x040fe20000000000 */
[C---:B------:R-:W-:Y:S01]  /*cd70*/  @!P1 IADD3 R134, -R0.reuse, -0x20, RZ ;  /* 0xffffffe000869810 */ /* 0x040fe20007ffe1ff */
[C---:B------:R-:W-:Y:S01]  /*cd80*/  VIADD R140, R0.reuse, 0x10 ;  /* 0x00000010008c7836 */ /* 0x040fe20000000000 */
[----:B------:R-:W-:Y:S01]  /*cd90*/  I2FP.F32.S32 R180, R180 ;  /* 0x000000b400b47245 */ /* 0x000fe20000201400 */
[----:B------:R-:W-:Y:S04]  /*cda0*/  HMMA.16816.F32.BF16 R128, R176, R142, R128 ;  /* 0x0000008eb080723c */ /* 0x000fe80000041880 */
[----:B------:R-:W-:Y:S01]  /*cdb0*/  @!P2 IADD3 R2, -R0, -0x27, RZ ;  /* 0xffffffd90002a810 */ /* 0x000fe20007ffe1ff */
[----:B------:R-:W-:Y:S01]  /*cdc0*/  FFMA.FTZ R13, R180, -R133, R13 ;  /* 0x80000085b40d7223 */ /* 0x000fe2000001000d */
[----:B------:R-:W-:Y:S01]  /*cdd0*/  I2FP.F32.S32 R134, R134 ;  /* 0x0000008600867245 */ /* 0x000fe20000201400 */
[C---:B------:R-:W-:Y:S01]  /*cde0*/  VIADD R178, R0.reuse, 0xffffffff ;  /* 0xffffffff00b27836 */ /* 0x040fe20000000000 */
[----:B------:R-:W-:Y:S03]  /*cdf0*/  I2FP.F32.S32 R181, R181 ;  /* 0x000000b500b57245 */ /* 0x000fe60000201400 */
[C---:B------:R-:W-:Y:S01]  /*ce00*/  VIADD R177, R0.reuse, 0x8 ;  /* 0x0000000800b17836 */ /* 0x040fe20000000000 */
[----:B------:R-:W-:Y:S01]  /*ce10*/  I2FP.F32.S32 R2, R2 ;  /* 0x0000000200027245 */ /* 0x000fe20000201400 */
[----:B------:R-:W-:Y:S02]  /*ce20*/  VIADD R176, R0, 0x7 ;  /* 0x0000000700b07836 */ /* 0x000fe40000000000 */
[-C--:B------:R-:W-:Y:S01]  /*ce30*/  FFMA.FTZ R27, R180, -R133.reuse, R27 ;  /* 0x80000085b41b7223 */ /* 0x080fe2000001001b */
[----:B------:R-:W-:Y:S02]  /*ce40*/  VIADD R143, R0, 0x1f ;  /* 0x0000001f008f7836 */ /* 0x000fe40000000000 */
[-C--:B------:R-:W-:Y:S01]  /*ce50*/  FFMA.FTZ R40, R134, -R133.reuse, R40 ;  /* 0x8000008586287223 */ /* 0x080fe20000010028 */
[----:B------:R-:W-:Y:S01]  /*ce60*/  VIADD R142, R0, 0x18 ;  /* 0x00000018008e7836 */ /* 0x000fe20000000000 */
[----:B------:R-:W-:Y:S01]  /*ce70*/  ISETP.GE.AND P4, PT, R178, RZ, PT ;  /* 0x000000ffb200720c */ /* 0x000fe20003f86270 */
[----:B------:R-:W-:Y:S02]  /*ce80*/  VIADD R180, R0, 0xffffffc0 ;  /* 0xffffffc000b47836 */ /* 0x000fe40000000000 */
[-C--:B------:R-:W-:Y:S01]  /*ce90*/  FFMA.FTZ R46, R134, -R133.reuse, R46 ;  /* 0x80000085862e7223 */ /* 0x080fe2000001002e */
[-C--:B------:R-:W-:Y:S01]  /*cea0*/  FFMA.FTZ R12, R181, -R133.reuse, R12 ;  /* 0x80000085b50c7223 */ /* 0x080fe2000001000c */
[----:B------:R-:W-:Y:S01]  /*ceb0*/  ISETP.GE.AND P5, PT, R177, RZ, PT ;  /* 0x000000ffb100720c */ /* 0x000fe20003fa6270 */
[----:B------:R-:W-:Y:S02]  /*cec0*/  VIADD R134, R0, 0xf ;  /* 0x0000000f00867836 */ /* 0x000fe40000000000 */
[-C--:B------:R-:W-:Y:S01]  /*ced0*/  FFMA.FTZ R26, R181, -R133.reuse, R26 ;  /* 0x80000085b51a7223 */ /* 0x080fe2000001001a */
[-C--:B------:R-:W-:Y:S01]  /*cee0*/  FFMA.FTZ R29, R2, -R133.reuse, R29 ;  /* 0x80000085021d7223 */ /* 0x080fe2000001001d */
[----:B------:R-:W-:Y:S01]  /*cef0*/  ISETP.GE.AND P6, PT, R176, RZ, PT ;  /* 0x000000ffb000720c */ /* 0x000fe20003fc6270 */
[----:B------:R-:W-:Y:S02]  /*cf00*/  VIADD R179, R0, 0xffffffbf ;  /* 0xffffffbf00b37836 */ /* 0x000fe40000000000 */
[----:B------:R-:W-:Y:S01]  /*cf10*/  FFMA.FTZ R43, R2, -R133, R43 ;  /* 0x80000085022b7223 */ /* 0x000fe2000001002b */
[----:B------:R-:W-:Y:S09]  /*cf20*/  @P3 BRA `(.L_x_582) ;  /* 0xffffffec00a43947 */ /* 0x000ff2000383ffff */
.L_x_581:
[----:B------:R-:W-:Y:S01]  /*cf30*/  ISETP.GE.AND P1, PT, R141, RZ, PT ;  /* 0x000000ff8d00720c */ /* 0x000fe20003f26270 */
[----:B------:R-:W3:Y:S01]  /*cf40*/  LDL.64 R238, [R1+0x20] ;  /* 0x0000200001ee7983 */ /* 0x000ee20000100a00 */
[----:B------:R-:W-:Y:S01]  /*cf50*/  ISETP.GE.AND P3, PT, R143, RZ, PT ;  /* 0x000000ff8f00720c */ /* 0x000fe20003f66270 */
[----:B--2---:R-:W-:Y:S01]  /*cf60*/  VIADD R182, R0, 0xffffffb7 ;  /* 0xffffffb700b67836 */ /* 0x004fe20000000000 */
[----:B------:R-:W-:Y:S01]  /*cf70*/  ISETP.GE.AND P2, PT, R142, RZ, PT ;  /* 0x000000ff8e00720c */ /* 0x000fe20003f46270 */
[----:B------:R-:W-:Y:S01]  /*cf80*/  IMAD.SHL.U32 R232, R227, 0x4, RZ ;  /* 0x00000004e3e87824 */ /* 0x000fe200078e00ff */
[C---:B------:R-:W-:Y:S01]  /*cf90*/  @!P4 IADD3 R178, -R0.reuse, 0x1, RZ ;  /* 0x0000000100b2c810 */ /* 0x040fe20007ffe1ff */
[----:B------:R-:W2:Y:S01]  /*cfa0*/  LDL.64 R242, [R1+0x28] ;  /* 0x0000280001f27983 */ /* 0x000ea20000100a00 */
[C---:B------:R-:W-:Y:S01]  /*cfb0*/  @!P5 IADD3 R177, -R0.reuse, -0x8, RZ ;  /* 0xfffffff800b1d810 */ /* 0x040fe20007ffe1ff */
[----:B------:R-:W-:Y:S01]  /*cfc0*/  UIADD3 UR16, UR20, -0x4ab325aa, URZ ;  /* 0xb54cda5614107890 */ /* 0x000fe2000fffe03f */
[----:B------:R-:W-:Y:S01]  /*cfd0*/  @!P6 IADD3 R176, -R0, -0x7, RZ ;  /* 0xfffffff900b0e810 */ /* 0x000fe20007ffe1ff */
[----:B------:R-:W-:Y:S01]  /*cfe0*/  UIADD3 UR15, UR21, 0x646e171e, URZ ;  /* 0x646e171e150f7890 */ /* 0x000fe2000fffe03f */
[----:B------:R-:W-:Y:S01]  /*cff0*/  ISETP.GE.AND P4, PT, R140, RZ, PT ;  /* 0x000000ff8c00720c */ /* 0x000fe20003f86270 */
[----:B------:R-:W-:Y:S01]  /*d000*/  STL [R1+0xd4], R205 ;  /* 0x0000d4cd01007387 */ /* 0x000fe20000100800 */
[C---:B------:R-:W-:Y:S01]  /*d010*/  @!P1 IADD3 R141, -R0.reuse, -0x17, RZ ;  /* 0xffffffe9008d9810 */ /* 0x040fe20007ffe1ff */
[----:B------:R-:W-:Y:S01]  /*d020*/  VIADD R189, R0, 0xffffffa8 ;  /* 0xffffffa800bd7836 */ /* 0x000fe20000000000 */
[----:B------:R-:W-:Y:S01]  /*d030*/  ISETP.GE.AND P1, PT, R182, RZ, PT ;  /* 0x000000ffb600720c */ /* 0x000fe20003f26270 */
[----:B------:R-:W-:Y:S01]  /*d040*/  STL [R1+0xd0], R206 ;  /* 0x0000d0ce01007387 */ /* 0x000fe20000100800 */
[C---:B------:R-:W-:Y:S01]  /*d050*/  @!P3 IADD3 R143, -R0.reuse, -0x1f, RZ ;  /* 0xffffffe1008fb810 */ /* 0x040fe20007ffe1ff */
[C---:B------:R-:W-:Y:S01]  /*d060*/  VIADD R181, R0.reuse, 0xffffffb8 ;  /* 0xffffffb800b57836 */ /* 0x040fe20000000000 */
[----:B------:R-:W-:Y:S01]  /*d070*/  @!P2 IADD3 R142, -R0, -0x18, RZ ;  /* 0xffffffe8008ea810 */ /* 0x000fe20007ffe1ff */
[----:B------:R-:W-:Y:S01]  /*d080*/  STL [R1+0xc4], R223 ;  /* 0x0000c4df01007387 */ /* 0x000fe20000100800 */
[----:B------:R-:W-:Y:S01]  /*d090*/  ISETP.GE.AND P6, PT, R134, RZ, PT ;  /* 0x000000ff8600720c */ /* 0x000fe20003fc6270 */
[----:B------:R-:W-:Y:S01]  /*d0a0*/  VIADD R196, R0, 0xffffff9f ;  /* 0xffffff9f00c47836 */ /* 0x000fe20000000000 */
[----:B------:R-:W-:Y:S01]  /*d0b0*/  ISETP.GE.AND P5, PT, R180, RZ, PT ;  /* 0x000000ffb400720c */ /* 0x000fe20003fa6270 */
[----:B------:R-:W-:Y:S01]  /*d0c0*/  STL [R1+0xc0], R216 ;  /* 0x0000c0d801007387 */ /* 0x000fe20000100800 */
[----:B------:R-:W-:Y:S01]  /*d0d0*/  ISETP.GE.AND P3, PT, R179, RZ, PT ;  /* 0x000000ffb300720c */ /* 0x000fe20003f66270 */
[C---:B------:R-:W-:Y:S01]  /*d0e0*/  VIADD R183, R0.reuse, 0xfffffff7 ;  /* 0xfffffff700b77836 */ /* 0x040fe20000000000 */
[----:B------:R-:W-:Y:S01]  /*d0f0*/  ISETP.GE.AND P2, PT, R181, RZ, PT ;  /* 0x000000ffb500720c */ /* 0x000fe20003f46270 */
[----:B------:R-:W-:Y:S01]  /*d100*/  STL [R1+0xbc], R215 ;  /* 0x0000bcd701007387 */ /* 0x000fe20000100800 */
[C---:B------:R-:W-:Y:S01]  /*d110*/  @!P1 IADD3 R182, -R0.reuse, 0x49, RZ ;  /* 0x0000004900b69810 */ /* 0x040fe20007ffe1ff */
[C---:B------:R-:W-:Y:S01]  /*d120*/  VIADD R185, R0.reuse, 0xfffffff0 ;  /* 0xfffffff000b97836 */ /* 0x040fe20000000000 */
[----:B------:R-:W-:Y:S01]  /*d130*/  ISETP.GE.AND P1, PT, R189, RZ, PT ;  /* 0x000000ffbd00720c */ /* 0x000fe20003f26270 */
[----:B------:R-:W-:Y:S01]  /*d140*/  STL [R1+0xb8], R214 ;  /* 0x0000b8d601007387 */ /* 0x000fe20000100800 */
[C---:B------:R-:W-:Y:S01]  /*d150*/  @!P4 IADD3 R140, -R0.reuse, -0x10, RZ ;  /* 0xfffffff0008cc810 */ /* 0x040fe20007ffe1ff */
[C---:B------:R-:W-:Y:S01]  /*d160*/  VIADD R186, R0.reuse, 0xffffffef ;  /* 0xffffffef00ba7836 */ /* 0x040fe20000000000 */
[C---:B------:R-:W-:Y:S01]  /*d170*/  @!P6 IADD3 R134, -R0.reuse, -0xf, RZ ;  /* 0xfffffff10086e810 */ /* 0x040fe20007ffe1ff */
[----:B------:R-:W-:Y:S01]  /*d180*/  STL [R1+0xb4], R213 ;  /* 0x0000b4d501007387 */ /* 0x000fe20000100800 */
[C---:B------:R-:W-:Y:S01]  /*d190*/  @!P5 IADD3 R180, -R0.reuse, 0x40, RZ ;  /* 0x0000004000b4d810 */ /* 0x040fe20007ffe1ff */
[C---:B------:R-:W-:Y:S01]  /*d1a0*/  VIADD R187, R0.reuse, 0xffffffb0 ;  /* 0xffffffb000bb7836 */ /* 0x040fe20000000000 */
[C---:B------:R-:W-:Y:S01]  /*d1b0*/  @!P3 IADD3 R179, -R0.reuse, 0x41, RZ ;  /* 0x0000004100b3b810 */ /* 0x040fe20007ffe1ff */
[----:B------:R-:W-:Y:S01]  /*d1c0*/  STL [R1+0xb0], R212 ;  /* 0x0000b0d401007387 */ /* 0x000fe20000100800 */
[C---:B------:R-:W-:Y:S01]  /*d1d0*/  @!P2 IADD3 R181, -R0.reuse, 0x48, RZ ;  /* 0x0000004800b5a810 */ /* 0x040fe20007ffe1ff */
[C---:B------:R-:W-:Y:S01]  /*d1e0*/  VIADD R188, R0.reuse, 0xffffffaf ;  /* 0xffffffaf00bc7836 */ /* 0x040fe20000000000 */
[----:B------:R-:W-:Y:S01]  /*d1f0*/  ISETP.GE.AND P6, PT, R183, RZ, PT ;  /* 0x000000ffb700720c */ /* 0x000fe20003fc6270 */
[----:B------:R-:W-:Y:S01]  /*d200*/  STL [R1+0xac], R211 ;  /* 0x0000acd301007387 */ /* 0x000fe20000100800 */
[C---:B------:R-:W-:Y:S01]  /*d210*/  @!P1 IADD3 R189, -R0.reuse, 0x58, RZ ;  /* 0x0000005800bd9810 */ /* 0x040fe20007ffe1ff */
[----:B------:R-:W-:Y:S01]  /*d220*/  VIADD R202, R0, 0xffffffcf ;  /* 0xffffffcf00ca7836 */ /* 0x000fe20000000000 */
[----:B------:R-:W-:Y:S01]  /*d230*/  ISETP.GE.AND P1, PT, R196, RZ, PT ;  /* 0x000000ffc400720c */ /* 0x000fe20003f26270 */
[----:B------:R-:W-:Y:S01]  /*d240*/  STL [R1+0xa8], R210 ;  /* 0x0000a8d201007387 */ /* 0x000fe20000100800 */
[----:B------:R-:W-:Y:S01]  /*d250*/  ISETP.GE.AND P5, PT, R185, RZ, PT ;  /* 0x000000ffb900720c */ /* 0x000fe20003fa6270 */
[----:B------:R-:W-:Y:S01]  /*d260*/  VIADD R184, R0, 0xfffffff8 ;  /* 0xfffffff800b87836 */ /* 0x000fe20000000000 */
[----:B------:R-:W-:Y:S01]  /*d270*/  ISETP.GE.AND P4, PT, R186, RZ, PT ;  /* 0x000000ffba00720c */ /* 0x000fe20003f86270 */
[----:B------:R-:W-:Y:S01]  /*d280*/  STL [R1+0xa4], R209 ;  /* 0x0000a4d101007387 */ /* 0x000fe20000100800 */
[----:B------:R-:W-:Y:S01]  /*d290*/  ISETP.GE.AND P3, PT, R187, RZ, PT ;  /* 0x000000ffbb00720c */ /* 0x000fe20003f66270 */
[----:B------:R-:W-:Y:S01]  /*d2a0*/  VIADD R190, R0, 0xffffffa7 ;  /* 0xffffffa700be7836 */ /* 0x000fe20000000000 */
[----:B------:R-:W-:Y:S01]  /*d2b0*/  ISETP.GE.AND P2, PT, R188, RZ, PT ;  /* 0x000000ffbc00720c */ /* 0x000fe20003f46270 */
[----:B------:R-:W-:Y:S01]  /*d2c0*/  STL [R1+0xa0], R208 ;  /* 0x0000a0d001007387 */ /* 0x000fe20000100800 */
[----:B------:R-:W-:Y:S01]  /*d2d0*/  LOP3.LUT R226, R226, 0xffffffef, RZ, 0xc0, !PT ;  /* 0xffffffefe2e27812 */ /* 0x000fe200078ec0ff */
[C---:B------:R-:W-:Y:S01]  /*d2e0*/  VIADD R192, R0.reuse, 0xffffffe7 ;  /* 0xffffffe700c07836 */ /* 0x040fe20000000000 */
[C---:B------:R-:W-:Y:S01]  /*d2f0*/  @!P6 IADD3 R183, -R0.reuse, 0x9, RZ ;  /* 0x0000000900b7e810 */ /* 0x040fe20007ffe1ff */
[----:B------:R-:W-:Y:S01]  /*d300*/  STL [R1+0x9c], R207 ;  /* 0x00009ccf01007387 */ /* 0x000fe20000100800 */
[C---:B------:R-:W-:Y:S01]  /*d310*/  @!P1 IADD3 R196, -R0.reuse, 0x61, RZ ;  /* 0x0000006100c49810 */ /* 0x040fe20007ffe1ff */
[----:B------:R-:W-:Y:S01]  /*d320*/  VIADD R193, R0, 0xffffffe0 ;  /* 0xffffffe000c17836 */ /* 0x000fe20000000000 */
[----:B------:R-:W-:Y:S01]  /*d330*/  ISETP.GE.AND P1, PT, R202, RZ, PT ;  /* 0x000000ffca00720c */ /* 0x000fe20003f26270 */
[----:B------:R-:W-:Y:S01]  /*d340*/  VIADD R194, R0, 0xffffffdf ;  /* 0xffffffdf00c27836 */ /* 0x000fe20000000000 */
[----:B------:R-:W-:Y:S01]  /*d350*/  @P0 LOP3.LUT R226, R226, 0x10, RZ, 0xfc, !PT ;  /* 0x00000010e2e20812 */ /* 0x000fe200078efcff */
[C---:B------:R-:W-:Y:S01]  /*d360*/  VIADD R195, R0.reuse, 0xffffffa0 ;  /* 0xffffffa000c37836 */ /* 0x040fe20000000000 */
[C---:B------:R-:W-:Y:S01]  /*d370*/  @!P5 IADD3 R185, -R0.reuse, 0x10, RZ ;  /* 0x0000001000b9d810 */ /* 0x040fe20007ffe1ff */
[----:B------:R1:W-:Y:S01]  /*d380*/  STL [R1+0x98], R204 ;  /* 0x000098cc01007387 */ /* 0x0003e20000100800 */
[C---:B------:R-:W-:Y:S01]  /*d390*/  @!P4 IADD3 R186, -R0.reuse, 0x11, RZ ;  /* 0x0000001100bac810 */ /* 0x040fe20007ffe1ff */
[C---:B------:R-:W-:Y:S01]  /*d3a0*/  VIADD R2, R0.reuse, 0x48 ;  /* 0x0000004800027836 */ /* 0x040fe20000000000 */
[C---:B------:R-:W-:Y:S01]  /*d3b0*/  @!P3 IADD3 R187, -R0.reuse, 0x50, RZ ;  /* 0x0000005000bbb810 */ /* 0x040fe20007ffe1ff */
        /* <DEDUP_REMOVED lines=8> */
[----:B------:R4:W-:Y:S01]  /*d440*/  STL [R1], R232 ;  /* 0x000000e801007387 */ /* 0x0009e20000100800 */
[----:B------:R-:W-:Y:S01]  /*d450*/  ISETP.GE.AND P4, PT, R193, RZ, PT ;  /* 0x000000ffc100720c */ /* 0x000fe20003f86270 */
[----:B------:R-:W-:Y:S01]  /*d460*/  VIADD R198, R0, 0xffffff97 ;  /* 0xffffff9700c67836 */ /* 0x000fe20000000000 */
[----:B------:R-:W-:Y:S01]  /*d470*/  ISETP.GE.AND P3, PT, R194, RZ, PT ;  /* 0x000000ffc200720c */ /* 0x000fe20003f66270 */
[C---:B------:R-:W-:Y:S01]  /*d480*/  VIADD R199, R0.reuse, 0xffffffd8 ;  /* 0xffffffd800c77836 */ /* 0x040fe20000000000 */
[----:B------:R-:W-:Y:S01]  /*d490*/  ISETP.GE.AND P2, PT, R195, RZ, PT ;  /* 0x000000ffc300720c */ /* 0x000fe20003f46270 */
[C---:B------:R-:W-:Y:S01]  /*d4a0*/  VIADD R200, R0.reuse, 0xffffffd7 ;  /* 0xffffffd700c87836 */ /* 0x040fe20000000000 */
[C---:B------:R-:W-:Y:S01]  /*d4b0*/  @!P1 IADD3 R202, -R0.reuse, 0x31, RZ ;  /* 0x0000003100ca9810 */ /* 0x040fe20007ffe1ff */
[----:B------:R-:W-:Y:S01]  /*d4c0*/  VIADD R201, R0, 0xffffffd0 ;  /* 0xffffffd000c97836 */ /* 0x000fe20000000000 */
[----:B------:R-:W-:Y:S01]  /*d4d0*/  ISETP.GE.AND P1, PT, R2, RZ, PT ;  /* 0x000000ff0200720c */ /* 0x000fe20003f26270 */
[C---:B------:R-:W-:Y:S01]  /*d4e0*/  VIADD R203, R0.reuse, 0xffffffc8 ;  /* 0xffffffc800cb7836 */ /* 0x040fe20000000000 */
[C---:B------:R-:W-:Y:S01]  /*d4f0*/  @!P0 IADD3 R184, -R0.reuse, 0x8, RZ ;  /* 0x0000000800b88810 */ /* 0x040fe20007ffe1ff */
        /* <DEDUP_REMOVED lines=9> */
[----:B------:R-:W-:Y:S01]  /*d590*/  @!P2 IADD3 R195, -R0, 0x60, RZ ;  /* 0x0000006000c3a810 */ /* 0x000fe20007ffe1ff */
[----:B------:R-:W-:Y:S01]  /*d5a0*/  UIADD3 UR17, UR21, -0x4498517b, URZ ;  /* 0xbb67ae8515117890 */ /* 0x000fe2000fffe03f */
[----:B------:R-:W-:Y:S01]  /*d5b0*/  ISETP.GE.AND P0, PT, R191, RZ, PT ;  /* 0x000000ffbf00720c */ /* 0x000fe20003f06270 */
[----:B------:R-:W-:Y:S01]  /*d5c0*/  UIADD3 UR14, UR20, -0x61c88647, URZ ;  /* 0x9e3779b9140e7890 */ /* 0x000fe2000fffe03f */
[----:B------:R-:W-:Y:S02]  /*d5d0*/  ISETP.GE.AND P5, PT, R197, RZ, PT ;  /* 0x000000ffc500720c */ /* 0x000fe40003fa6270 */
[----:B------:R-:W-:Y:S02]  /*d5e0*/  ISETP.GE.AND P4, PT, R198, RZ, PT ;  /* 0x000000ffc600720c */ /* 0x000fe40003f86270 */
[----:B------:R-:W-:Y:S02]  /*d5f0*/  ISETP.GE.AND P6, PT, R199, RZ, PT ;  /* 0x000000ffc700720c */ /* 0x000fe40003fc6270 */
[----:B------:R-:W-:Y:S02]  /*d600*/  ISETP.GE.AND P3, PT, R200, RZ, PT ;  /* 0x000000ffc800720c */ /* 0x000fe40003f66270 */
[----:B------:R-:W-:Y:S02]  /*d610*/  ISETP.GE.AND P2, PT, R201, RZ, PT ;  /* 0x000000ffc900720c */ /* 0x000fe40003f46270 */
[C---:B------:R-:W-:Y:S02]  /*d620*/  @!P1 IADD3 R2, -R0.reuse, -0x48, RZ ;  /* 0xffffffb800029810 */ /* 0x040fe40007ffe1ff */
[----:B------:R-:W-:Y:S02]  /*d630*/  I2FP.F32.S32 R140, R140 ;  /* 0x0000008c008c7245 */ /* 0x000fe40000201400 */
[----:B------:R-:W-:Y:S02]  /*d640*/  I2FP.F32.S32 R2, R2 ;  /* 0x0000000200027245 */ /* 0x000fe40000201400 */
[----:B------:R-:W-:Y:S01]  /*d650*/  @!P0 IADD3 R191, -R0, 0x18, RZ ;  /* 0x0000001800bf8810 */ /* 0x000fe20007ffe1ff */
[-C--:B------:R-:W-:Y:S01]  /*d660*/  FFMA.FTZ R62, R140, -R133.reuse, R62 ;  /* 0x800000858c3e7223 */ /* 0x080fe2000001003e */
[----:B------:R-:W-:Y:S01]  /*d670*/  @!P5 IADD3 R197, -R0, 0x68, RZ ;  /* 0x0000006800c5d810 */ /* 0x000fe20007ffe1ff */
[-C--:B------:R-:W-:Y:S01]  /*d680*/  FFMA.FTZ R56, R140, -R133.reuse, R56 ;  /* 0x800000858c387223 */ /* 0x080fe20000010038 */
[----:B------:R-:W-:Y:S01]  /*d690*/  @!P4 IADD3 R198, -R0, 0x69, RZ ;  /* 0x0000006900c6c810 */ /* 0x000fe20007ffe1ff */
[----:B------:R-:W-:Y:S01]  /*d6a0*/  FFMA.FTZ R10, R2, -R133, R10 ;  /* 0x80000085020a7223 */ /* 0x000fe2000001000a */
[C---:B------:R-:W-:Y:S02]  /*d6b0*/  @!P6 IADD3 R199, -R0.reuse, 0x28, RZ ;  /* 0x0000002800c7e810 */ /* 0x040fe40007ffe1ff */
[C---:B------:R-:W-:Y:S02]  /*d6c0*/  @!P3 IADD3 R200, -R0.reuse, 0x29, RZ ;  /* 0x0000002900c8b810 */ /* 0x040fe40007ffe1ff */
[----:B------:R-:W-:Y:S02]  /*d6d0*/  @!P2 IADD3 R201, -R0, 0x30, RZ ;  /* 0x0000003000c9a810 */ /* 0x000fe40007ffe1ff */
[----:B------:R-:W-:Y:S02]  /*d6e0*/  I2FP.F32.S32 R141, R141 ;  /* 0x0000008d008d7245 */ /* 0x000fe40000201400 */
[----:B------:R-:W-:Y:S02]  /*d6f0*/  ISETP.GE.AND P5, PT, R203, RZ, PT ;  /* 0x000000ffcb00720c */ /* 0x000fe40003fa6270 */
[----:B------:R-:W-:Y:S01]  /*d700*/  ISETP.GE.AND P0, PT, R217, RZ, PT ;  /* 0x000000ffd900720c */ /* 0x000fe20003f06270 */
[CC--:B------:R-:W-:Y:S01]  /*d710*/  FFMA.FTZ R59, R141.reuse, -R133.reuse, R59 ;  /* 0x800000858d3b7223 */ /* 0x0c0fe2000001003b */
[----:B------:R-:W-:Y:S01]  /*d720*/  ISETP.GE.AND P6, PT, R218, RZ, PT ;  /* 0x000000ffda00720c */ /* 0x000fe20003fc6270 */
[----:B------:R-:W-:Y:S01]  /*d730*/  FFMA.FTZ R45, R141, -R133, R45 ;  /* 0x800000858d2d7223 */ /* 0x000fe2000001002d */
[----:B------:R-:W-:Y:S02]  /*d740*/  ISETP.GE.AND P4, PT, R219, RZ, PT ;  /* 0x000000ffdb00720c */ /* 0x000fe40003f86270 */
[----:B------:R-:W-:Y:S02]  /*d750*/  ISETP.GE.AND P3, PT, R220, RZ, PT ;  /* 0x000000ffdc00720c */ /* 0x000fe40003f66270 */
[----:B------:R-:W-:Y:S02]  /*d760*/  ISETP.GE.AND P2, PT, R221, RZ, PT ;  /* 0x000000ffdd00720c */ /* 0x000fe40003f46270 */
[----:B------:R-:W-:Y:S02]  /*d770*/  LOP3.LUT R140, R235, UR21, R232, 0x96, !PT ;  /* 0x00000015eb8c7c12 */ /* 0x000fe4000f8e96e8 */
[----:B------:R-:W-:Y:S02]  /*d780*/  LOP3.LUT R2, R249, UR17, R234, 0x96, !PT ;  /* 0x00000011f9027c12 */ /* 0x000fe4000f8e96ea */
[----:B------:R-:W-:Y:S01]  /*d790*/  IABS R3, R0 ;  /* 0x0000000000037213 */ /* 0x000fe20000000000 */
[----:B------:R-:W-:Y:S01]  /*d7a0*/  IMAD.WIDE.U32 R140, R140, -0x326172a9, RZ ;  /* 0xcd9e8d578c8c7825 */ /* 0x000fe200078e00ff */
[C---:B------:R-:W-:Y:S02]  /*d7b0*/  @!P5 IADD3 R203, -R0.reuse, 0x38, RZ ;  /* 0x0000003800cbd810 */ /* 0x040fe40007ffe1ff */
[----:B------:R-:W-:Y:S01]  /*d7c0*/  @!P0 IADD3 R217, -R0, 0x39, RZ ;  /* 0x0000003900d98810 */ /* 0x000fe20007ffe1ff */
[----:B------:R-:W-:Y:S01]  /*d7d0*/  IMAD.WIDE.U32 R224, R2, -0x326172a9, RZ ;  /* 0xcd9e8d5702e07825 */ /* 0x000fe200078e00ff */
        /* <DEDUP_REMOVED lines=9> */
[----:B------:R-:W-:Y:S01]  /*d870*/  FFMA.FTZ R78, R0, -R133, R78 ;  /* 0x80000085004e7223 */ /* 0x000fe2000001004e */
[----:B------:R-:W-:Y:S01]  /*d880*/  I2FP.F32.S32 R177, R177 ;  /* 0x000000b100b17245 */ /* 0x000fe20000201400 */
[-C--:B------:R-:W-:Y:S01]  /*d890*/  FFMA.FTZ R75, R176, -R133.reuse, R75 ;  /* 0x80000085b04b7223 */ /* 0x080fe2000001004b */
[----:B------:R-:W-:Y:S01]  /*d8a0*/  I2FP.F32.S32 R134, R134 ;  /* 0x0000008600867245 */ /* 0x000fe20000201400 */
[CC--:B------:R-:W-:Y:S01]  /*d8b0*/  FFMA.FTZ R44, R142.reuse, -R133.reuse, R44 ;  /* 0x800000858e2c7223 */ /* 0x0c0fe2000001002c */
[----:B------:R-:W-:Y:S01]  /*d8c0*/  I2FP.F32.S32 R178, R178 ;  /* 0x000000b200b27245 */ /* 0x000fe20000201400 */
[-C--:B------:R-:W-:Y:S01]  /*d8d0*/  FFMA.FTZ R58, R142, -R133.reuse, R58 ;  /* 0x800000858e3a7223 */ /* 0x080fe2000001003a */
[----:B------:R-:W-:Y:S01]  /*d8e0*/  I2FP.F32.S32 R184, R184 ;  /* 0x000000b800b87245 */ /* 0x000fe20000201400 */
[-C--:B------:R-:W-:Y:S01]  /*d8f0*/  FFMA.FTZ R7, R176, -R133.reuse, R7 ;  /* 0x80000085b0077223 */ /* 0x080fe20000010007 */
[----:B------:R-:W-:Y:S01]  /*d900*/  I2FP.F32.S32 R180, R180 ;  /* 0x000000b400b47245 */ /* 0x000fe20000201400 */
[----:B------:R-:W-:Y:S01]  /*d910*/  FFMA.FTZ R73, R178, -R133, R73 ;  /* 0x80000085b2497223 */ /* 0x000fe20000010049 */
[----:B------:R-:W-:Y:S01]  /*d920*/  I2FP.F32.S32 R179, R179 ;  /* 0x000000b300b37245 */ /* 0x000fe20000201400 */
[-C--:B------:R-:W-:Y:S01]  /*d930*/  FFMA.FTZ R90, R184, -R133.reuse, R90 ;  /* 0x80000085b85a7223 */ /* 0x080fe2000001005a */
[----:B------:R-:W-:Y:S01]  /*d940*/  LOP3.LUT P0, RZ, R226, 0x10, RZ, 0xc0, !PT ;  /* 0x00000010e2ff7812 */ /* 0x000fe2000780c0ff */
[-C--:B------:R-:W-:Y:S01]  /*d950*/  FFMA.FTZ R68, R180, -R133.reuse, R68 ;  /* 0x80000085b4447223 */ /* 0x080fe20000010044 */
[----:B------:R-:W-:Y:S01]  /*d960*/  LOP3.LUT P5, RZ, R226, 0x2, RZ, 0xc0, !PT ;  /* 0x00000002e2ff7812 */ /* 0x000fe200078ac0ff */
[-C--:B------:R-:W-:Y:S01]  /*d970*/  FFMA.FTZ R69, R179, -R133.reuse, R69 ;  /* 0x80000085b3457223 */ /* 0x080fe20000010045 */
[-C--:B------:R-:W-:Y:S01]  /*d980*/  FFMA.FTZ R61, R176, -R133.reuse, R61 ;  /* 0x80000085b03d7223 */ /* 0x080fe2000001003d */
[----:B------:R-:W-:Y:S01]  /*d990*/  LOP3.LUT R176, R225, UR12, R140, 0x96, !PT ;  /* 0x0000000ce1b07c12 */ /* 0x000fe2000f8e968c */
[CC--:B------:R-:W-:Y:S01]  /*d9a0*/  FFMA.FTZ R41, R143.reuse, -R133.reuse, R41 ;  /* 0x800000858f297223 */ /* 0x0c0fe20000010029 */
[-C--:B------:R-:W-:Y:S01]  /*d9b0*/  FFMA.FTZ R47, R143, -R133.reuse, R47 ;  /* 0x800000858f2f7223 */ /* 0x080fe2000001002f */
[CC--:B------:R-:W-:Y:S01]  /*d9c0*/  FFMA.FTZ R6, R177.reuse, -R133.reuse, R6 ;  /* 0x80000085b1067223 */ /* 0x0c0fe20000010006 */
[-C--:B------:R-:W-:Y:S01]  /*d9d0*/  FFMA.FTZ R60, R177, -R133.reuse, R60 ;  /* 0x80000085b13c7223 */ /* 0x080fe2000001003c */
[CC--:B------:R-:W-:Y:S01]  /*d9e0*/  FFMA.FTZ R4, R0.reuse, -R133.reuse, R4 ;  /* 0x8000008500047223 */ /* 0x0c0fe20000010004 */
[-C--:B------:R-:W-:Y:S01]  /*d9f0*/  FFMA.FTZ R18, R0, -R133.reuse, R18 ;  /* 0x8000008500127223 */ /* 0x080fe20000010012 */
[----:B------:R-:W-:Y:S01]  /*da00*/  I2FP.F32.S32 R0, R182 ;  /* 0x000000b600007245 */ /* 0x000fe20000201400 */
[CC--:B------:R-:W-:Y:S01]  /*da10*/  FFMA.FTZ R57, R134.reuse, -R133.reuse, R57 ;  /* 0x8000008586397223 */ /* 0x0c0fe20000010039 */
[----:B------:R-:W-:Y:S01]  /*da20*/  FFMA.FTZ R63, R134, -R133, R63 ;  /* 0x80000085863f7223 */ /* 0x000fe2000001003f */
[----:B------:R-:W-:Y:S01]  /*da30*/  I2FP.F32.S32 R134, R181 ;  /* 0x000000b500867245 */ /* 0x000fe20000201400 */
[-C--:B------:R-:W-:Y:S01]  /*da40*/  FFMA.FTZ R19, R178, -R133.reuse, R19 ;  /* 0x80000085b2137223 */ /* 0x080fe20000010013 */
[CC--:B------:R-:W-:Y:S01]  /*da50*/  FFMA.FTZ R87, R0.reuse, -R133.reuse, R87 ;  /* 0x8000008500577223 */ /* 0x0c0fe20000010057 */
[-C--:B------:R-:W-:Y:S01]  /*da60*/  FFMA.FTZ R81, R0, -R133.reuse, R81 ;  /* 0x8000008500517223 */ /* 0x080fe20000010051 */
[-C--:B------:R-:W-:Y:S01]  /*da70*/  FFMA.FTZ R79, R178, -R133.reuse, R79 ;  /* 0x80000085b24f7223 */ /* 0x080fe2000001004f */
[CC--:B------:R-:W-:Y:S01]  /*da80*/  FFMA.FTZ R80, R134.reuse, -R133.reuse, R80 ;  /* 0x8000008586507223 */ /* 0x0c0fe20000010050 */
[-C--:B------:R-:W-:Y:S01]  /*da90*/  FFMA.FTZ R86, R134, -R133.reuse, R86 ;  /* 0x8000008586567223 */ /* 0x080fe20000010056 */
[CC--:B------:R-:W-:Y:S01]  /*daa0*/  FFMA.FTZ R16, R184.reuse, -R133.reuse, R16 ;  /* 0x80000085b8107223 */ /* 0x0c0fe20000010010 */
[-C--:B------:R-:W-:Y:S01]  /*dab0*/  FFMA.FTZ R76, R184, -R133.reuse, R76 ;  /* 0x80000085b84c7223 */ /* 0x080fe2000001004c */
[-C--:B------:R-:W-:Y:S01]  /*dac0*/  FFMA.FTZ R83, R179, -R133.reuse, R83 ;  /* 0x80000085b3537223 */ /* 0x080fe20000010053 */
[-C--:B------:R-:W-:Y:S01]  /*dad0*/  FFMA.FTZ R74, R177, -R133.reuse, R74 ;  /* 0x80000085b14a7223 */ /* 0x080fe2000001004a */
[-C--:B------:R-:W-:Y:S01]  /*dae0*/  FFMA.FTZ R5, R178, -R133.reuse, R5 ;  /* 0x80000085b2057223 */ /* 0x080fe20000010005 */
[-C--:B------:R-:W-:Y:S01]  /*daf0*/  FFMA.FTZ R22, R184, -R133.reuse, R22 ;  /* 0x80000085b8167223 */ /* 0x080fe20000010016 */
[----:B------:R-:W-:Y:S01]  /*db00*/  FFMA.FTZ R82, R180, -R133, R82 ;  /* 0x80000085b4527223 */ /* 0x000fe20000010052 */
[----:B------:R-:W-:Y:S01]  /*db10*/  IMAD.WIDE.U32 R176, R176, -0x2daee0ad, RZ ;  /* 0xd2511f53b0b07825 */ /* 0x000fe200078e00ff */
[----:B---3--:R-:W-:Y:S05]  /*db20*/  LOP3.LUT R2, R141, UR14, R238, 0x96, !PT ;  /* 0x0000000e8d027c12 */ /* 0x008fea000f8e96ee */
[----:B------:R-:W-:Y:S05]  /*db30*/  IMAD.WIDE.U32 R2, R2, -0x2daee0ad, RZ ;  /* 0xd2511f5302027825 */ /* 0x000fea00078e00ff */
[----:B------:R-:W-:Y:S02]  /*db40*/  LOP3.LUT R142, R3, UR11, R248, 0x96, !PT ;  /* 0x0000000b038e7c12 */ /* 0x000fe4000f8e96f8 */
[----:B------:R-:W-:Y:S03]  /*db50*/  LOP3.LUT R2, R177, UR9, R2, 0x96, !PT ;  /* 0x00000009b1027c12 */ /* 0x000fe6000f8e9602 */
[----:B------:R-:W-:Y:S04]  /*db60*/  IMAD.WIDE.U32 R142, R142, -0x326172a9, RZ ;  /* 0xcd9e8d578e8e7825 */ /* 0x000fe800078e00ff */
[----:B------:R-:W-:Y:S01]  /*db70*/  IMAD.WIDE.U32 R2, R2, -0x326172a9, RZ ;  /* 0xcd9e8d5702027825 */ /* 0x000fe200078e00ff */
[----:B------:R-:W-:Y:S05]  /*db80*/  LOP3.LUT R138, R143, UR10, R224, 0x96, !PT ;  /* 0x0000000a8f8a7c12 */ /* 0x000fea000f8e96e0 */
[----:B------:R-:W-:Y:S05]  /*db90*/  IMAD.WIDE.U32 R138, R138, -0x2daee0ad, RZ ;  /* 0xd2511f538a8a7825 */ /* 0x000fea00078e00ff */
[----:B------:R-:W-:Y:S02]  /*dba0*/  LOP3.LUT R143, R139, UR7, R176, 0x96, !PT ;  /* 0x000000078b8f7c12 */ /* 0x000fe4000f8e96b0 */
[----:B------:R-:W-:Y:S03]  /*dbb0*/  LOP3.LUT R176, R3, UR8, R142, 0x96, !PT ;  /* 0x0000000803b07c12 */ /* 0x000fe6000f8e968e */
[----:B------:R-:W-:Y:S04]  /*dbc0*/  IMAD.WIDE.U32 R142, R143, -0x326172a9, RZ ;  /* 0xcd9e8d578f8e7825 */ /* 0x000fe800078e00ff */
[----:B------:R-:W-:Y:S05]  /*dbd0*/  IMAD.WIDE.U32 R176, R176, -0x2daee0ad, RZ ;  /* 0xd2511f53b0b07825 */ /* 0x000fea00078e00ff */
[----:B------:R-:W-:Y:S02]  /*dbe0*/  LOP3.LUT R3, R177, UR5, R138, 0x96, !PT ;  /* 0x00000005b1037c12 */ /* 0x000fe4000f8e968a */
[----:B------:R-:W-:Y:S03]  /*dbf0*/  LOP3.LUT R138, R143, UR6, R2, 0x96, !PT ;  /* 0x000000068f8a7c12 */ /* 0x000fe6000f8e9602 */
[----:B------:R-:W-:Y:S04]  /*dc00*/  IMAD.WIDE.U32 R2, R3, -0x326172a9, RZ ;  /* 0xcd9e8d5703027825 */ /* 0x000fe800078e00ff */
[----:B------:R-:W-:Y:S01]  /*dc10*/  IMAD.WIDE.U32 R138, R138, -0x2daee0ad, RZ ;  /* 0xd2511f538a8a7825 */ /* 0x000fe200078e00ff */
[C---:B------:R-:W-:Y:S02]  /*dc20*/  LOP3.LUT R0, R2.reuse, 0xffff, RZ, 0xc0, !PT ;  /* 0x0000ffff02007812 */ /* 0x040fe400078ec0ff */
[----:B------:R-:W-:Y:S02]  /*dc30*/  LOP3.LUT R178, R3, UR16, R142, 0x96, !PT ;  /* 0x0000001003b27c12 */ /* 0x000fe4000f8e968e */
[----:B------:R-:W-:Y:S02]  /*dc40*/  LOP3.LUT R134, R2, 0xff, RZ, 0xc0, !PT ;  /* 0x000000ff02867812 */ /* 0x000fe400078ec0ff */
[----:B------:R-:W-:Y:S02]  /*dc50*/  SHF.R.U32.HI R0, RZ, 0x8, R0 ;  /* 0x00000008ff007819 */ /* 0x000fe40000011600 */
[----:B------:R-:W-:Y:S02]  /*dc60*/  SHF.R.U32.HI R3, RZ, 0x10, R2 ;  /* 0x00000010ff037819 */ /* 0x000fe40000011602 */
[----:B------:R-:W-:Y:S02]  /*dc70*/  PRMT R237, R134, 0x5410, R0 ;  /* 0x0000541086ed7816 */ /* 0x000fe40000000000 */
[----:B------:R-:W-:Y:S02]  /*dc80*/  SHF.R.U32.HI R2, RZ, 0x18, R2 ;  /* 0x00000018ff027819 */ /* 0x000fe40000011602 */
[----:B------:R-:W-:Y:S02]  /*dc90*/  LOP3.LUT R0, R3, 0xff, RZ, 0xc0, !PT ;  /* 0x000000ff03007812 */ /* 0x000fe400078ec0ff */
[----:B--2---:R-:W-:Y:S02]  /*dca0*/  LOP3.LUT R3, R141, UR14, R242, 0x96, !PT ;  /* 0x0000000e8d037c12 */ /* 0x004fe4000f8e96f2 */
[----:B------:R-:W-:Y:S02]  /*dcb0*/  PRMT R247, R0, 0x5410, R2 ;  /* 0x0000541000f77816 */ /* 0x000fe40000000002 */
[----:B------:R-:W-:Y:S02]  /*dcc0*/  LOP3.LUT R2, R251, UR17, R234, 0x96, !PT ;  /* 0x00000011fb027c12 */ /* 0x000fe4000f8e96ea */
[----:B------:R-:W-:Y:S02]  /*dcd0*/  LOP3.LUT R228, R138, 0xffff, RZ, 0xc0, !PT ;  /* 0x0000ffff8ae47812 */ /* 0x000fe400078ec0ff */
[--C-:B------:R-:W-:Y:S01]  /*dce0*/  SHF.R.U32.HI R229, RZ, 0x10, R138.reuse ;  /* 0x00000010ffe57819 */ /* 0x100fe2000001168a */
[----:B-1----:R-:W-:Y:S01]  /*dcf0*/  IMAD.WIDE.U32 R204, R2, -0x326172a9, RZ ;  /* 0xcd9e8d5702cc7825 */ /* 0x002fe200078e00ff */
[----:B------:R-:W-:Y:S02]  /*dd00*/  I2FP.F32.S32 R2, R185 ;  /* 0x000000b900027245 */ /* 0x000fe40000201400 */
[----:B------:R-:W-:Y:S02]  /*dd10*/  LOP3.LUT R231, R138, 0xff, RZ, 0xc0, !PT ;  /* 0x000000ff8ae77812 */ /* 0x000fe400078ec0ff */
[----:B------:R-:W-:Y:S01]  /*dd20*/  SHF.R.U32.HI R230, RZ, 0x18, R138 ;  /* 0x00000018ffe67819 */ /* 0x000fe2000001168a */
[CC--:B------:R-:W-:Y:S01]  /*dd30*/  FFMA.FTZ R88, R2.reuse, -R133.reuse, R88 ;  /* 0x8000008502587223 */ /* 0x0c0fe20000010058 */
[----:B------:R-:W-:Y:S01]  /*dd40*/  LOP3.LUT R140, R205, UR12, R140, 0x96, !PT ;  /* 0x0000000ccd8c7c12 */ /* 0x000fe2000f8e968c */
[CC--:B------:R-:W-:Y:S01]  /*dd50*/  FFMA.FTZ R20, R2.reuse, -R133.reuse, R20 ;  /* 0x8000008502147223 */ /* 0x0c0fe20000010014 */
[----:B------:R-:W-:Y:S01]  /*dd60*/  LOP3.LUT R222, R139, UR15, R176, 0x96, !PT ;  /* 0x0000000f8bde7c12 */ /* 0x000fe2000f8e96b0 */
[C---:B------:R-:W-:Y:S01]  /*dd70*/  FFMA.FTZ R34, R2.reuse, -R133, R34 ;  /* 0x8000008502227223 */ /* 0x040fe20000010022 */
[----:B------:R-:W-:Y:S01]  /*dd80*/  I2FP.F32.S32 R0, R183 ;  /* 0x000000b700007245 */ /* 0x000fe20000201400 */
[----:B------:R-:W-:Y:S01]  /*dd90*/  FFMA.FTZ R94, R2, -R133, R94 ;  /* 0x80000085025e7223 */ /* 0x000fe2000001005e */
[----:B------:R-:W-:Y:S01]  /*dda0*/  I2FP.F32.S32 R134, R187 ;  /* 0x000000bb00867245 */ /* 0x000fe20000201400 */
[----:B------:R-:W-:Y:S04]  /*ddb0*/  IMAD.WIDE.U32 R2, R3, -0x2daee0ad, RZ ;  /* 0xd2511f5303027825 */ /* 0x000fe800078e00ff */
[-C--:B------:R-:W-:Y:S01]  /*ddc0*/  FFMA.FTZ R17, R0, -R133.reuse, R17 ;  /* 0x8000008500117223 */ /* 0x080fe20000010011 */
[-C--:B------:R-:W-:Y:S01]  /*ddd0*/  FFMA.FTZ R84, R134, -R133.reuse, R84 ;  /* 0x8000008586547223 */ /* 0x080fe20000010054 */
[----:B------:R-:W-:Y:S01]  /*dde0*/  LOP3.LUT R138, R3, UR11, R250, 0x96, !PT ;  /* 0x0000000b038a7c12 */ /* 0x000fe2000f8e96fa */
[----:B------:R-:W-:Y:S04]  /*ddf0*/  IMAD.WIDE.U32 R142, R140, -0x2daee0ad, RZ ;  /* 0xd2511f538c8e7825 */ /* 0x000fe800078e00ff */
[-C--:B------:R-:W-:Y:S01]  /*de00*/  FFMA.FTZ R98, R134, -R133.reuse, R98 ;  /* 0x8000008586627223 */ /* 0x080fe20000010062 */
[-C--:B------:R-:W-:Y:S01]  /*de10*/  FFMA.FTZ R77, R0, -R133.reuse, R77 ;  /* 0x80000085004d7223 */ /* 0x080fe2000001004d */
[----:B------:R-:W-:Y:S01]  /*de20*/  IMAD.WIDE.U32 R138, R138, -0x326172a9, RZ ;  /* 0xcd9e8d578a8a7825 */ /* 0x000fe200078e00ff */
[----:B------:R-:W-:Y:S03]  /*de30*/  LOP3.LUT R140, R143, UR9, R2, 0x96, !PT ;  /* 0x000000098f8c7c12 */ /* 0x000fe6000f8e9602 */
[CC--:B------:R-:W-:Y:S01]  /*de40*/  FFMA.FTZ R91, R0.reuse, -R133.reuse, R91 ;  /* 0x80000085005b7223 */ /* 0x0c0fe2000001005b */
[-C--:B------:R-:W-:Y:S01]  /*de50*/  FFMA.FTZ R23, R0, -R133.reuse, R23 ;  /* 0x8000008500177223 */ /* 0x080fe20000010017 */
[----:B------:R-:W-:Y:S02]  /*de60*/  LOP3.LUT R2, R139, UR10, R204, 0x96, !PT ;  /* 0x0000000a8b027c12 */ /* 0x000fe4000f8e96cc */
[----:B------:R-:W-:Y:S03]  /*de70*/  I2FP.F32.S32 R0, R186 ;  /* 0x000000ba00007245 */ /* 0x000fe60000201400 */
[----:B------:R-:W-:Y:S04]  /*de80*/  IMAD.WIDE.U32 R2, R2, -0x2daee0ad, RZ ;  /* 0xd2511f5302027825 */ /* 0x000fe800078e00ff */
[CC--:B------:R-:W-:Y:S01]  /*de90*/  FFMA.FTZ R89, R0.reuse, -R133.reuse, R89 ;  /* 0x8000008500597223 */ /* 0x0c0fe20000010059 */
[-C--:B------:R-:W-:Y:S01]  /*dea0*/  FFMA.FTZ R21, R0, -R133.reuse, R21 ;  /* 0x8000008500157223 */ /* 0x080fe20000010015 */
[----:B------:R-:W-:Y:S01]  /*deb0*/  LOP3.LUT R139, R3, UR7, R142, 0x96, !PT ;  /* 0x00000007038b7c12 */ /* 0x000fe2000f8e968e */
[----:B------:R-:W-:Y:S04]  /*dec0*/  IMAD.WIDE.U32 R142, R140, -0x326172a9, RZ ;  /* 0xcd9e8d578c8e7825 */ /* 0x000fe800078e00ff */
[CC--:B------:R-:W-:Y:S01]  /*ded0*/  FFMA.FTZ R35, R0.reuse, -R133.reuse, R35 ;  /* 0x8000008500237223 */ /* 0x0c0fe20000010023 */
[-C--:B------:R-:W-:Y:S01]  /*dee0*/  FFMA.FTZ R95, R0, -R133.reuse, R95 ;  /* 0x80000085005f7223 */ /* 0x080fe2000001005f */
[----:B------:R-:W-:Y:S02]  /*def0*/  I2FP.F32.S32 R0, R188 ;  /* 0x000000bc00007245 */ /* 0x000fe40000201400 */
[----:B------:R-:W-:Y:S03]  /*df00*/  LOP3.LUT R138, R143, UR8, R138, 0x96, !PT ;  /* 0x000000088f8a7c12 */ /* 0x000fe6000f8e968a */
[CC--:B------:R-:W-:Y:S01]  /*df10*/  FFMA.FTZ R85, R0.reuse, -R133.reuse, R85 ;  /* 0x8000008500557223 */ /* 0x0c0fe20000010055 */
[----:B------:R-:W-:Y:S01]  /*df20*/  FFMA.FTZ R99, R0, -R133, R99 ;  /* 0x8000008500637223 */ /* 0x000fe20000010063 */
[----:B------:R-:W-:Y:S04]  /*df30*/  IMAD.WIDE.U32 R140, R138, -0x2daee0ad, RZ ;  /* 0xd2511f538a8c7825 */ /* 0x000fe800078e00ff */
[----:B------:R-:W-:Y:S01]  /*df40*/  IMAD.WIDE.U32 R138, R139, -0x326172a9, RZ ;  /* 0xcd9e8d578b8a7825 */ /* 0x000fe200078e00ff */
[----:B------:R-:W-:Y:S04]  /*df50*/  LOP3.LUT R2, R141, UR5, R2, 0x96, !PT ;  /* 0x000000058d027c12 */ /* 0x000fe8000f8e9602 */
        /* <DEDUP_REMOVED lines=9> */
[----:B------:R-:W-:Y:S02]  /*dff0*/  LOP3.LUT R2, R134, 0xff, RZ, 0xc0, !PT ;  /* 0x000000ff86027812 */ /* 0x000fe400078ec0ff */
[----:B------:R-:W-:Y:S02]  /*e000*/  I2FP.F32.S32 R134, R189 ;  /* 0x000000bd00867245 */ /* 0x000fe40000201400 */
[----:B------:R-:W-:Y:S01]  /*e010*/  PRMT R246, R2, 0x5410, R3 ;  /* 0x0000541002f67816 */ /* 0x000fe20000000003 */
[----:B------:R-:W-:Y:S01]  /*e020*/  IMAD.WIDE.U32 R2, R0, -0x2daee0ad, RZ ;  /* 0xd2511f5300027825 */ /* 0x000fe200078e00ff */
[----:B------:R-:W-:Y:S03]  /*e030*/  I2FP.F32.S32 R0, R190 ;  /* 0x000000be00007245 */ /* 0x000fe60000201400 */
[CC--:B------:R-:W-:Y:S01]  /*e040*/  FFMA.FTZ R96, R134.reuse, -R133.reuse, R96 ;  /* 0x8000008586607223 */ /* 0x0c0fe20000010060 */
[-C--:B------:R-:W-:Y:S01]  /*e050*/  FFMA.FTZ R102, R134, -R133.reuse, R102 ;  /* 0x8000008586667223 */ /* 0x080fe20000010066 */
[----:B------:R-:W-:Y:S01]  /*e060*/  LOP3.LUT R184, R3, UR15, R140, 0x96, !PT ;  /* 0x0000000f03b87c12 */ /* 0x000fe2000f8e968c */
[-C--:B------:R-:W-:Y:S01]  /*e070*/  FFMA.FTZ R97, R0, -R133.reuse, R97 ;  /* 0x8000008500617223 */ /* 0x080fe20000010061 */
[----:B------:R-:W-:Y:S01]  /*e080*/  LOP3.LUT R185, R2, 0xffff, RZ, 0xc0, !PT ;  /* 0x0000ffff02b97812 */ /* 0x000fe200078ec0ff */
[----:B------:R-:W-:Y:S01]  /*e090*/  FFMA.FTZ R103, R0, -R133, R103 ;  /* 0x8000008500677223 */ /* 0x000fe20000010067 */
[----:B------:R-:W-:Y:S01]  /*e0a0*/  I2FP.F32.S32 R0, R191 ;  /* 0x000000bf00007245 */ /* 0x000fe20000201400 */
[----:B------:R-:W-:Y:S01]  /*e0b0*/  VIADD R134, R232, 0x1 ;  /* 0x00000001e8867836 */ /* 0x000fe20000000000 */
[----:B------:R-:W-:Y:S01]  /*e0c0*/  LOP3.LUT R186, R2, 0xff, RZ, 0xc0, !PT ;  /* 0x000000ff02ba7812 */ /* 0x000fe200078ec0ff */
[----:B------:R-:W-:Y:S01]  /*e0d0*/  STL [R1+0xdc], R246 ;  /* 0x0000dcf601007387 */ /* 0x000fe20000100800 */
[----:B------:R-:W-:Y:S01]  /*e0e0*/  SHF.R.U32.HI R188, RZ, 0x10, R2 ;  /* 0x00000010ffbc7819 */ /* 0x000fe20000011602 */
[CC--:B------:R-:W-:Y:S01]  /*e0f0*/  FFMA.FTZ R32, R0.reuse, -R133.reuse, R32 ;  /* 0x8000008500207223 */ /* 0x0c0fe20000010020 */
[----:B------:R-:W-:Y:S01]  /*e100*/  SHF.R.U32.HI R189, RZ, 0x18, R2 ;  /* 0x00000018ffbd7819 */ /* 0x000fe20000011602 */
[-C--:B------:R-:W-:Y:S01]  /*e110*/  FFMA.FTZ R38, R0, -R133.reuse, R38 ;  /* 0x8000008500267223 */ /* 0x080fe20000010026 */
[----:B------:R-:W-:Y:S01]  /*e120*/  LOP3.LUT R3, R142, 0xff, RZ, 0xc0, !PT ;  /* 0x000000ff8e037812 */ /* 0x000fe200078ec0ff */
[CC--:B------:R-:W-:Y:S01]  /*e130*/  FFMA.FTZ R92, R0.reuse, -R133.reuse, R92 ;  /* 0x80000085005c7223 */ /* 0x0c0fe2000001005c */
[----:B------:R-:W-:Y:S01]  /*e140*/  LOP3.LUT R134, R235, UR21, R134, 0x96, !PT ;  /* 0x00000015eb867c12 */ /* 0x000fe2000f8e9686 */
[-C--:B------:R-:W-:Y:S01]  /*e150*/  FFMA.FTZ R106, R0, -R133.reuse, R106 ;  /* 0x80000085006a7223 */ /* 0x080fe2000001006a */
[----:B------:R-:W-:Y:S01]  /*e160*/  LOP3.LUT R0, R142, 0xffff, RZ, 0xc0, !PT ;  /* 0x0000ffff8e007812 */ /* 0x000fe200078ec0ff */
[----:B------:R-:W-:Y:S02]  /*e170*/  STL [R1+0xd8], R235 ;  /* 0x0000d8eb01007387 */ /* 0x000fe40000100800 */
[----:B------:R-:W-:Y:S01]  /*e180*/  IMAD.WIDE.U32 R140, R134, -0x326172a9, RZ ;  /* 0xcd9e8d57868c7825 */ /* 0x000fe200078e00ff */
[----:B------:R-:W-:Y:S02]  /*e190*/  SHF.R.U32.HI R2, RZ, 0x8, R0 ;  /* 0x00000008ff027819 */ /* 0x000fe40000011600 */
[----:B------:R-:W-:Y:S02]  /*e1a0*/  I2FP.F32.S32 R0, R192 ;  /* 0x000000c000007245 */ /* 0x000fe40000201400 */
[----:B------:R-:W-:Y:S02]  /*e1b0*/  PRMT R244, R3, 0x5410, R2 ;  /* 0x0000541003f47816 */ /* 0x000fe40000000002 */
[----:B------:R-:W-:Y:S01]  /*e1c0*/  I2FP.F32.S32 R2, R194 ;  /* 0x000000c200027245 */ /* 0x000fe20000201400 */
[C---:B------:R-:W-:Y:S01]  /*e1d0*/  FFMA.FTZ R107, R0.reuse, -R133, R107 ;  /* 0x80000085006b7223 */ /* 0x040fe2000001006b */
[----:B------:R-:W-:Y:S01]  /*e1e0*/  I2FP.F32.S32 R3, R193 ;  /* 0x000000c100037245 */ /* 0x000fe20000201400 */
[-C--:B------:R-:W-:Y:S01]  /*e1f0*/  FFMA.FTZ R33, R0, -R133.reuse, R33 ;  /* 0x8000008500217223 */ /* 0x080fe20000010021 */
[--C-:B----4-:R-:W-:Y:S01]  /*e200*/  LOP3.LUT R232, R205, UR12, R140.reuse, 0x96, !PT ;  /* 0x0000000ccde87c12 */ /* 0x110fe2000f8e968c */
[CC--:B------:R-:W-:Y:S01]  /*e210*/  FFMA.FTZ R37, R2.reuse, -R133.reuse, R37 ;  /* 0x8000008502257223 */ /* 0x0c0fe20000010025 */
[----:B------:R-:W-:Y:S01]  /*e220*/  LOP3.LUT R140, R225, UR12, R140, 0x96, !PT ;  /* 0x0000000ce18c7c12 */ /* 0x000fe2000f8e968c */
[CC--:B------:R-:W-:Y:S01]  /*e230*/  FFMA.FTZ R105, R2.reuse, -R133.reuse, R105 ;  /* 0x8000008502697223 */ /* 0x0c0fe20000010069 */
[C---:B------:R-:W-:Y:S01]  /*e240*/  LOP3.LUT R233, R141.reuse, UR14, R242, 0x96, !PT ;  /* 0x0000000e8de97c12 */ /* 0x040fe2000f8e96f2 */
[C---:B------:R-:W-:Y:S01]  /*e250*/  FFMA.FTZ R51, R2.reuse, -R133, R51 ;  /* 0x8000008502337223 */ /* 0x040fe20000010033 */
[----:B------:R-:W-:Y:S01]  /*e260*/  I2FP.F32.S32 R134, R197 ;  /* 0x000000c500867245 */ /* 0x000fe20000201400 */
[-C--:B------:R-:W-:Y:S01]  /*e270*/  FFMA.FTZ R111, R2, -R133.reuse, R111 ;  /* 0x80000085026f7223 */ /* 0x080fe2000001006f */
[----:B------:R-:W-:Y:S01]  /*e280*/  LOP3.LUT R2, R141, UR14, R238, 0x96, !PT ;  /* 0x0000000e8d027c12 */ /* 0x000fe2000f8e96ee */
[CC--:B------:R-:W-:Y:S01]  /*e290*/  FFMA.FTZ R93, R0.reuse, -R133.reuse, R93 ;  /* 0x80000085005d7223 */ /* 0x0c0fe2000001005d */
[----:B------:R-:W-:Y:S01]  /*e2a0*/  FFMA.FTZ R39, R0, -R133, R39 ;  /* 0x8000008500277223 */ /* 0x000fe20000010027 */
[----:B------:R-:W-:Y:S01]  /*e2b0*/  I2FP.F32.S32 R0, R195 ;  /* 0x000000c300007245 */ /* 0x000fe20000201400 */
[CC--:B------:R-:W-:Y:S01]  /*e2c0*/  FFMA.FTZ R36, R3.reuse, -R133.reuse, R36 ;  /* 0x8000008503247223 */ /* 0x0c0fe20000010024 */
[CC--:B------:R-:W-:Y:S01]  /*e2d0*/  FFMA.FTZ R104, R3.reuse, -R133.reuse, R104 ;  /* 0x8000008503687223 */ /* 0x0c0fe20000010068 */
[CC--:B------:R-:W-:Y:S01]  /*e2e0*/  FFMA.FTZ R50, R3.reuse, -R133.reuse, R50 ;  /* 0x8000008503327223 */ /* 0x0c0fe20000010032 */
[-C--:B------:R-:W-:Y:S01]  /*e2f0*/  FFMA.FTZ R110, R3, -R133.reuse, R110 ;  /* 0x80000085036e7223 */ /* 0x080fe2000001006e */
[----:B------:R-:W-:Y:S04]  /*e300*/  IMAD.WIDE.U32 R2, R2, -0x2daee0ad, RZ ;  /* 0xd2511f5302027825 */ /* 0x000fe800078e00ff */
[CC--:B------:R-:W-:Y:S01]  /*e310*/  FFMA.FTZ R100, R0.reuse, -R133.reuse, R100 ;  /* 0x8000008500647223 */ /* 0x0c0fe20000010064 */
[-C--:B------:R-:W-:Y:S01]  /*e320*/  FFMA.FTZ R114, R0, -R133.reuse, R114 ;  /* 0x8000008500727223 */ /* 0x080fe20000010072 */
[----:B------:R-:W-:Y:S01]  /*e330*/  I2FP.F32.S32 R0, R196 ;  /* 0x000000c400007245 */ /* 0x000fe20000201400 */
[----:B------:R-:W-:Y:S01]  /*e340*/  FFMA.FTZ R112, R134, -R133, R112 ;  /* 0x8000008586707223 */ /* 0x000fe20000010070 */
[----:B------:R-:W-:Y:S01]  /*e350*/  LOP3.LUT R138, R3, UR11, R248, 0x96, !PT ;  /* 0x0000000b038a7c12 */ /* 0x000fe2000f8e96f8 */
[----:B------:R-:W-:Y:S01]  /*e360*/  IMAD.WIDE.U32 R140, R140, -0x2daee0ad, RZ ;  /* 0xd2511f538c8c7825 */ /* 0x000fe200078e00ff */
[----:B------:R-:W-:Y:S03]  /*e370*/  I2FP.F32.S32 R3, R199 ;  /* 0x000000c700037245 */ /* 0x000fe60000201400 */
[CC--:B------:R-:W-:Y:S01]  /*e380*/  FFMA.FTZ R115, R0.reuse, -R133.reuse, R115 ;  /* 0x8000008500737223 */ /* 0x0c0fe20000010073 */
[-C--:B------:R-:W-:Y:S01]  /*e390*/  FFMA.FTZ R101, R0, -R133.reuse, R101 ;  /* 0x8000008500657223 */ /* 0x080fe20000010065 */
[----:B------:R-:W-:Y:S01]  /*e3a0*/  I2FP.F32.S32 R0, R198 ;  /* 0x000000c600007245 */ /* 0x000fe20000201400 */
[----:B------:R-:W-:Y:S01]  /*e3b0*/  IMAD.WIDE.U32 R138, R138, -0x326172a9, RZ ;  /* 0xcd9e8d578a8a7825 */ /* 0x000fe200078e00ff */
[----:B------:R-:W-:Y:S02]  /*e3c0*/  LOP3.LUT R2, R141, UR9, R2, 0x96, !PT ;  /* 0x000000098d027c12 */ /* 0x000fe4000f8e9602 */
[----:B------:R-:W-:Y:S01]  /*e3d0*/  SHF.R.U32.HI R141, RZ, 0x18, R142 ;  /* 0x00000018ff8d7819 */ /* 0x000fe2000001168e */
[CC--:B------:R-:W-:Y:S01]  /*e3e0*/  FFMA.FTZ R113, R0.reuse, -R133.reuse, R113 ;  /* 0x8000008500717223 */ /* 0x0c0fe20000010071 */
[-C--:B------:R-:W-:Y:S01]  /*e3f0*/  FFMA.FTZ R119, R0, -R133.reuse, R119 ;  /* 0x8000008500777223 */ /* 0x080fe20000010077 */
[----:B------:R-:W-:Y:S01]  /*e400*/  LOP3.LUT R0, R139, UR10, R224, 0x96, !PT ;  /* 0x0000000a8b007c12 */ /* 0x000fe2000f8e96e0 */
[----:B------:R-:W-:Y:S01]  /*e410*/  FFMA.FTZ R118, R134, -R133, R118 ;  /* 0x8000008586767223 */ /* 0x000fe20000010076 */
[----:B------:R-:W-:Y:S01]  /*e420*/  I2FP.F32.S32 R134, R203 ;  /* 0x000000cb00867245 */ /* 0x000fe20000201400 */
[C---:B------:R-:W-:Y:S01]  /*e430*/  FFMA.FTZ R108, R3.reuse, -R133, R108 ;  /* 0x80000085036c7223 */ /* 0x040fe2000001006c */
[----:B------:R-:W-:Y:S01]  /*e440*/  I2FP.F32.S32 R139, R201 ;  /* 0x000000c9008b7245 */ /* 0x000fe20000201400 */
[----:B------:R-:W-:Y:S01]  /*e450*/  IMAD.WIDE.U32 R176, R0, -0x2daee0ad, RZ ;  /* 0xd2511f5300b07825 */ /* 0x000fe200078e00ff */
[----:B------:R-:W-:Y:S03]  /*e460*/  I2FP.F32.S32 R0, R202 ;  /* 0x000000ca00007245 */ /* 0x000fe60000201400 */
[-C--:B------:R-:W-:Y:S01]  /*e470*/  FFMA.FTZ R70, R134, -R133.reuse, R70 ;  /* 0x8000008586467223 */ /* 0x080fe20000010046 */
[-C--:B------:R-:W-:Y:S01]  /*e480*/  FFMA.FTZ R122, R3, -R133.reuse, R122 ;  /* 0x80000085037a7223 */ /* 0x080fe2000001007a */
[----:B------:R-:W-:Y:S01]  /*e490*/  LOP3.LUT R140, R177, UR7, R140, 0x96, !PT ;  /* 0x00000007b18c7c12 */ /* 0x000fe2000f8e968c */
[CC--:B------:R-:W-:Y:S01]  /*e4a0*/  FFMA.FTZ R48, R3.reuse, -R133.reuse, R48 ;  /* 0x8000008503307223 */ /* 0x0c0fe20000010030 */
[-C--:B------:R-:W-:Y:S01]  /*e4b0*/  FFMA.FTZ R54, R3, -R133.reuse, R54 ;  /* 0x8000008503367223 */ /* 0x080fe20000010036 */
[----:B------:R-:W-:Y:S04]  /*e4c0*/  IMAD.WIDE.U32 R2, R2, -0x326172a9, RZ ;  /* 0xcd9e8d5702027825 */ /* 0x000fe800078e00ff */
[CC--:B------:R-:W-:Y:S01]  /*e4d0*/  FFMA.FTZ R124, R134.reuse, -R133.reuse, R124 ;  /* 0x80000085867c7223 */ /* 0x0c0fe2000001007c */
[-C--:B------:R-:W-:Y:S01]  /*e4e0*/  FFMA.FTZ R64, R134, -R133.reuse, R64 ;  /* 0x8000008586407223 */ /* 0x080fe20000010040 */
[----:B------:R-:W-:Y:S01]  /*e4f0*/  IMAD.WIDE.U32 R182, R140, -0x326172a9, RZ ;  /* 0xcd9e8d578cb67825 */ /* 0x000fe200078e00ff */
[----:B------:R-:W-:Y:S02]  /*e500*/  I2FP.F32.S32 R140, R200 ;  /* 0x000000c8008c7245 */ /* 0x000fe40000201400 */
[----:B------:R-:W-:Y:S01]  /*e510*/  LOP3.LUT R180, R3, UR8, R138, 0x96, !PT ;  /* 0x0000000803b47c12 */ /* 0x000fe2000f8e968a */
[----:B------:R-:W-:Y:S01]  /*e520*/  FFMA.FTZ R121, R0, -R133, R121 ;  /* 0x8000008500797223 */ /* 0x000fe20000010079 */
[----:B------:R-:W-:Y:S01]  /*e530*/  I2FP.F32.S32 R138, R217 ;  /* 0x000000d9008a7245 */ /* 0x000fe20000201400 */
[CC--:B------:R-:W-:Y:S01]  /*e540*/  FFMA.FTZ R55, R140.reuse, -R133.reuse, R55 ;  /* 0x800000858c377223 */ /* 0x0c0fe20000010037 */
[----:B------:R-:W-:Y:S01]  /*e550*/  LOP3.LUT R187, R183, UR6, R2, 0x96, !PT ;  /* 0x00000006b7bb7c12 */ /* 0x000fe2000f8e9602 */
[C---:B------:R-:W-:Y:S01]  /*e560*/  FFMA.FTZ R109, R140.reuse, -R133, R109 ;  /* 0x800000858c6d7223 */ /* 0x040fe2000001006d */
[----:B------:R-:W-:Y:S01]  /*e570*/  I2FP.F32.S32 R2, R219 ;  /* 0x000000db00027245 */ /* 0x000fe20000201400 */
[CC--:B------:R-:W-:Y:S01]  /*e580*/  FFMA.FTZ R123, R140.reuse, -R133.reuse, R123 ;  /* 0x800000858c7b7223 */ /* 0x0c0fe2000001007b */
[----:B------:R-:W-:Y:S01]  /*e590*/  I2FP.F32.S32 R3, R218 ;  /* 0x000000da00037245 */ /* 0x000fe20000201400 */
[-C--:B------:R-:W-:Y:S01]  /*e5a0*/  FFMA.FTZ R49, R140, -R133.reuse, R49 ;  /* 0x800000858c317223 */ /* 0x080fe20000010031 */
[----:B------:R-:W-:Y:S01]  /*e5b0*/  FMNMX.FTZ R140, R4, R132, !PT ;  /* 0x00000084048c7209 */ /* 0x000fe20007810000 */
[-C--:B------:R-:W-:Y:S01]  /*e5c0*/  FFMA.FTZ R125, R138, -R133.reuse, R125 ;  /* 0x800000858a7d7223 */ /* 0x080fe2000001007d */
[-C--:B------:R-:W-:Y:S01]  /*e5d0*/  FFMA.FTZ R127, R0, -R133.reuse, R127 ;  /* 0x80000085007f7223 */ /* 0x080fe2000001007f */
[-C--:B------:R-:W-:Y:S01]  /*e5e0*/  FFMA.FTZ R117, R2, -R133.reuse, R117 ;  /* 0x8000008502757223 */ /* 0x080fe20000010075 */
[----:B------:R-:W-:Y:S01]  /*e5f0*/  FMNMX.FTZ R140, R5, R140, !PT ;  /* 0x0000008c058c7209 */ /* 0x000fe20007810000 */
[-C--:B------:R-:W-:Y:S01]  /*e600*/  FFMA.FTZ R71, R138, -R133.reuse, R71 ;  /* 0x800000858a477223 */ /* 0x080fe20000010047 */
[-C--:B------:R-:W-:Y:S01]  /*e610*/  FFMA.FTZ R67, R0, -R133.reuse, R67 ;  /* 0x8000008500437223 */ /* 0x080fe20000010043 */
[-C--:B------:R-:W-:Y:S01]  /*e620*/  FFMA.FTZ R131, R2, -R133.reuse, R131 ;  /* 0x8000008502837223 */ /* 0x080fe20000010083 */
[----:B------:R-:W-:Y:S01]  /*e630*/  FMNMX.FTZ R134, R16, R140, !PT ;  /* 0x0000008c10867209 */ /* 0x000fe20007810000 */
[CC--:B------:R-:W-:Y:S01]  /*e640*/  FFMA.FTZ R116, R3.reuse, -R133.reuse, R116 ;  /* 0x8000008503747223 */ /* 0x0c0fe20000010074 */
[----:B------:R-:W-:Y:S01]  /*e650*/  FMNMX.FTZ R2, R8, R136, !PT ;  /* 0x0000008808027209 */ /* 0x000fe20007810000 */
[-C--:B------:R-:W-:Y:S01]  /*e660*/  FFMA.FTZ R130, R3, -R133.reuse, R130 ;  /* 0x8000008503827223 */ /* 0x080fe20000010082 */
[----:B------:R-:W-:Y:S01]  /*e670*/  FMNMX.FTZ R134, R17, R134, !PT ;  /* 0x0000008611867209 */ /* 0x000fe20007810000 */
[-C--:B------:R-:W-:Y:S01]  /*e680*/  FFMA.FTZ R52, R139, -R133.reuse, R52 ;  /* 0x800000858b347223 */ /* 0x080fe20000010034 */
[----:B------:R-:W-:Y:S01]  /*e690*/  FMNMX.FTZ R2, R9, R2, !PT ;  /* 0x0000000209027209 */ /* 0x000fe20007810000 */
[CC--:B------:R-:W-:Y:S01]  /*e6a0*/  FFMA.FTZ R66, R139.reuse, -R133.reuse, R66 ;  /* 0x800000858b427223 */ /* 0x0c0fe20000010042 */
[----:B------:R-:W-:Y:S01]  /*e6b0*/  FMNMX.FTZ R134, R20, R134, !PT ;  /* 0x0000008614867209 */ /* 0x000fe20007810000 */
[----:B------:R-:W-:Y:S01]  /*e6c0*/  FFMA.FTZ R65, R138, -R133, R65 ;  /* 0x800000858a417223 */ /* 0x000fe20000010041 */
[----:B------:R-:W-:Y:S01]  /*e6d0*/  FMNMX.FTZ R138, R6, R135, !PT ;  /* 0x00000087068a7209 */ /* 0x000fe20007810000 */
[-C--:B------:R-:W-:Y:S01]  /*e6e0*/  FFMA.FTZ R120, R139, -R133.reuse, R120 ;  /* 0x800000858b787223 */ /* 0x080fe20000010078 */
[----:B------:R-:W-:Y:S01]  /*e6f0*/  FMNMX.FTZ R134, R21, R134, !PT ;  /* 0x0000008615867209 */ /* 0x000fe20007810000 */
[-C--:B------:R-:W-:Y:S01]  /*e700*/  FFMA.FTZ R53, R0, -R133.reuse, R53 ;  /* 0x8000008500357223 */ /* 0x080fe20000010035 */
[----:B------:R-:W-:Y:S01]  /*e710*/  FMNMX.FTZ R0, R7, R138, !PT ;  /* 0x0000008a07007209 */ /* 0x000fe20007810000 */
[----:B------:R-:W-:Y:S01]  /*e720*/  FFMA.FTZ R126, R139, -R133, R126 ;  /* 0x800000858b7e7223 */ /* 0x000fe2000001007e */
[----:B------:R-:W-:Y:S01]  /*e730*/  FMNMX.FTZ R134, R32, R134, !PT ;  /* 0x0000008620867209 */ /* 0x000fe20007810000 */
        /* <DEDUP_REMOVED lines=87> */
[----:B------:R-:W-:Y:S01]  /*ecb0*/  FFMA.FTZ R128, R139, -R133, R128 ;  /* 0x800000858b807223 */ /* 0x000fe20000010080 */
        /* <DEDUP_REMOVED lines=30> */
[----:B------:R-:W-:Y:S01]  /*eea0*/  LOP3.LUT R139, R178, 0xffff, RZ, 0xc0, !PT ;  /* 0x0000ffffb28b7812 */ /* 0x000fe200078ec0ff */
[----:B------:R-:W2:Y:S01]  /*eeb0*/  SHFL.BFLY PT, R177, R134, 0x2, 0x1f ;  /* 0x0c401f0086b17f89 */ /* 0x000ea200000e0000 */
[----:B------:R-:W-:Y:S02]  /*eec0*/  FMNMX.FTZ R3, R121, R3, !PT ;  /* 0x0000000379037209 */ /* 0x000fe40007810000 */
[----:B------:R-:W-:Y:S02]  /*eed0*/  FMNMX.FTZ R0, R126, R0, !PT ;  /* 0x000000007e007209 */ /* 0x000fe40007810000 */
[----:B------:R-:W-:Y:S02]  /*eee0*/  LOP3.LUT R140, R178, 0xff, RZ, 0xc0, !PT ;  /* 0x000000ffb28c7812 */ /* 0x000fe400078ec0ff */
[----:B------:R-:W-:Y:S02]  /*eef0*/  SHF.R.U32.HI R139, RZ, 0x8, R139 ;  /* 0x00000008ff8b7819 */ /* 0x000fe4000001168b */
[----:B------:R-:W-:Y:S02]  /*ef00*/  FMNMX.FTZ R3, R124, R3, !PT ;  /* 0x000000037c037209 */ /* 0x000fe40007810000 */
[----:B------:R-:W-:Y:S02]  /*ef10*/  FMNMX.FTZ R0, R127, R0, !PT ;  /* 0x000000007f007209 */ /* 0x000fe40007810000 */
[----:B------:R-:W-:Y:S02]  /*ef20*/  PRMT R194, R140, 0x5410, R139 ;  /* 0x000054108cc27816 */ /* 0x000fe4000000008b */
[----:B------:R-:W-:Y:S02]  /*ef30*/  FMNMX.FTZ R3, R125, R3, !PT ;  /* 0x000000037d037209 */ /* 0x000fe40007810000 */
[----:B-1----:R-:W-:Y:S02]  /*ef40*/  FMNMX.FTZ R140, R2, R143, !PT ;  /* 0x0000008f028c7209 */ /* 0x002fe40007810000 */
[----:B------:R-:W1:Y:S01]  /*ef50*/  SHFL.BFLY PT, R2, R0, 0x2, 0x1f ;  /* 0x0c401f0000027f89 */ /* 0x000e6200000e0000 */
[----:B------:R-:W-:Y:S02]  /*ef60*/  SHF.R.U32.HI R138, RZ, 0x10, R142 ;  /* 0x00000010ff8a7819 */ /* 0x000fe4000001168e */
[----:B------:R-:W-:Y:S05]  /*ef70*/  LOP3.LUT R142, R181, UR5, R176, 0x96, !PT ;  /* 0x00000005b58e7c12 */ /* 0x000fea000f8e96b0 */
[----:B------:R-:W3:Y:S01]  /*ef80*/  SHFL.BFLY PT, R179, R3, 0x2, 0x1f ;  /* 0x0c401f0003b37f89 */ /* 0x000ee200000e0000 */
[----:B------:R-:W-:Y:S02]  /*ef90*/  LOP3.LUT R138, R138, 0xff, RZ, 0xc0, !PT ;  /* 0x000000ff8a8a7812 */ /* 0x000fe400078ec0ff */
[----:B--2---:R-:W-:Y:S05]  /*efa0*/  FMNMX.FTZ R134, R134, R177, !PT ;  /* 0x000000b186867209 */ /* 0x004fea0007810000 */
[----:B------:R-:W2:Y:S01]  /*efb0*/  SHFL.BFLY PT, R181, R140, 0x1, 0x1f ;  /* 0x0c201f008cb57f89 */ /* 0x000ea200000e0000 */
[----:B------:R-:W-:Y:S01]  /*efc0*/  PRMT R195, R138, 0x5410, R141 ;  /* 0x000054108ac37816 */ /* 0x000fe2000000008d */
[----:B------:R-:W-:Y:S01]  /*efd0*/  IMAD.WIDE.U32 R138, R142, -0x326172a9, RZ ;  /* 0xcd9e8d578e8a7825 */ /* 0x000fe200078e00ff */
[----:B------:R-:W-:Y:S02]  /*efe0*/  SHF.R.U32.HI R141, RZ, 0x10, R178 ;  /* 0x00000010ff8d7819 */ /* 0x000fe400000116b2 */
[----:B------:R-:W-:Y:S02]  /*eff0*/  LOP3.LUT R177, R188, 0xff, RZ, 0xc0, !PT ;  /* 0x000000ffbcb17812 */ /* 0x000fe400078ec0ff */
[----:B------:R-:W-:Y:S02]  /*f000*/  LOP3.LUT R142, R141, 0xff, RZ, 0xc0, !PT ;  /* 0x000000ff8d8e7812 */ /* 0x000fe400078ec0ff */
[----:B------:R-:W-:Y:S02]  /*f010*/  LOP3.LUT R141, R139, UR16, R182, 0x96, !PT ;  /* 0x000000108b8d7c12 */ /* 0x000fe4000f8e96b6 */
[----:B------:R-:W4:Y:S01]  /*f020*/  SHFL.BFLY PT, R182, R134, 0x1, 0x1f ;  /* 0x0c201f0086b67f89 */ /* 0x000f2200000e0000 */
[----:B------:R-:W-:Y:S02]  /*f030*/  PRMT R193, R177, 0x5410, R189 ;  /* 0x00005410b1c17816 */ /* 0x000fe400000000bd */
[----:B------:R-:W-:Y:S02]  /*f040*/  SHF.R.U32.HI R176, RZ, 0x18, R178 ;  /* 0x00000018ffb07819 */ /* 0x000fe400000116b2 */
[----:B-1----:R-:W-:Y:S02]  /*f050*/  FMNMX.FTZ R2, R0, R2, !PT ;  /* 0x0000000200027209 */ /* 0x002fe40007810000 */
[----:B------:R-:W-:Y:S02]  /*f060*/  SHF.R.U32.HI R0, RZ, 0x10, R184 ;  /* 0x00000010ff007819 */ /* 0x000fe400000116b8 */
[----:B---3--:R-:W-:Y:S02]  /*f070*/  FMNMX.FTZ R177, R3, R179, !PT ;  /* 0x000000b303b17209 */ /* 0x008fe40007810000 */
[----:B------:R-:W1:Y:S01]  /*f080*/  SHFL.BFLY PT, R3, R2, 0x1, 0x1f ;  /* 0x0c201f0002037f89 */ /* 0x000e6200000e0000 */
[----:B------:R-:W-:Y:S02]  /*f090*/  LOP3.LUT R183, R138, 0xffff, RZ, 0xc0, !PT ;  /* 0x0000ffff8ab77812 */ /* 0x000fe400078ec0ff */
[----:B------:R-:W-:Y:S02]  /*f0a0*/  PRMT R190, R142, 0x5410, R176 ;  /* 0x000054108ebe7816 */ /* 0x000fe400000000b0 */
[----:B------:R-:W-:Y:S02]  /*f0b0*/  SHF.R.U32.HI R139, RZ, 0x18, R184 ;  /* 0x00000018ff8b7819 */ /* 0x000fe400000116b8 */
[----:B------:R-:W-:Y:S02]  /*f0c0*/  LOP3.LUT R0, R0, 0xff, RZ, 0xc0, !PT ;  /* 0x000000ff00007812 */ /* 0x000fe400078ec0ff */
[----:B------:R-:W-:Y:S02]  /*f0d0*/  LOP3.LUT R142, R184, 0xffff, RZ, 0xc0, !PT ;  /* 0x0000ffffb88e7812 */ /* 0x000fe400078ec0ff */
[----:B------:R-:W-:Y:S02]  /*f0e0*/  SHF.R.U32.HI R143, RZ, 0x8, R185 ;  /* 0x00000008ff8f7819 */ /* 0x000fe400000116b9 */
[----:B------:R-:W-:Y:S02]  /*f0f0*/  PRMT R188, R0, 0x5410, R139 ;  /* 0x0000541000bc7816 */ /* 0x000fe4000000008b */
[----:B------:R-:W-:Y:S02]  /*f100*/  LOP3.LUT R178, R184, 0xff, RZ, 0xc0, !PT ;  /* 0x000000ffb8b27812 */ /* 0x000fe400078ec0ff */
[----:B------:R-:W-:Y:S02]  /*f110*/  SHF.R.U32.HI R142, RZ, 0x8, R142 ;  /* 0x00000008ff8e7819 */ /* 0x000fe4000001168e */
[----:B------:R-:W-:Y:S02]  /*f120*/  LOP3.LUT R0, R222, 0xffff, RZ, 0xc0, !PT ;  /* 0x0000ffffde007812 */ /* 0x000fe400078ec0ff */
[----:B------:R-:W-:Y:S02]  /*f130*/  PRMT R192, R186, 0x5410, R143 ;  /* 0x00005410bac07816 */ /* 0x000fe4000000008f */
[----:B------:R-:W-:Y:S02]  /*f140*/  LOP3.LUT R143, R229, 0xff, RZ, 0xc0, !PT ;  /* 0x000000ffe58f7812 */ /* 0x000fe400078ec0ff */
[--C-:B------:R-:W-:Y:S02]  /*f150*/  SHF.R.U32.HI R185, RZ, 0x10, R138.reuse ;  /* 0x00000010ffb97819 */ /* 0x100fe4000001168a */
[----:B------:R-:W-:Y:S02]  /*f160*/  LOP3.LUT R186, R138, 0xff, RZ, 0xc0, !PT ;  /* 0x000000ff8aba7812 */ /* 0x000fe400078ec0ff */
[----:B------:R-:W-:Y:S02]  /*f170*/  SHF.R.U32.HI R184, RZ, 0x18, R138 ;  /* 0x00000018ffb87819 */ /* 0x000fe4000001168a */
[----:B------:R-:W-:Y:S02]  /*f180*/  PRMT R191, R178, 0x5410, R142 ;  /* 0x00005410b2bf7816 */ /* 0x000fe4000000008e */
[----:B--2---:R-:W-:Y:S01]  /*f190*/  FMNMX.FTZ R140, R140, R181, !PT ;  /* 0x000000b58c8c7209 */ /* 0x004fe20007810000 */
[----:B------:R-:W2:Y:S01]  /*f1a0*/  SHFL.BFLY PT, R178, R177, 0x1, 0x1f ;  /* 0x0c201f00b1b27f89 */ /* 0x000ea200000e0000 */
[----:B------:R-:W-:Y:S02]  /*f1b0*/  LOP3.LUT R138, R222, 0xff, RZ, 0xc0, !PT ;  /* 0x000000ffde8a7812 */ /* 0x000fe400078ec0ff */
[----:B------:R-:W-:Y:S02]  /*f1c0*/  SHF.R.U32.HI R0, RZ, 0x8, R0 ;  /* 0x00000008ff007819 */ /* 0x000fe40000011600 */
[----:B------:R-:W-:Y:S01]  /*f1d0*/  PRMT R197, R143, 0x5410, R230 ;  /* 0x000054108fc57816 */ /* 0x000fe200000000e6 */
[----:B------:R-:W-:Y:S01]  /*f1e0*/  IMAD.WIDE.U32 R142, R187, -0x2daee0ad, RZ ;  /* 0xd2511f53bb8e7825 */ /* 0x000fe200078e00ff */
[----:B------:R-:W-:Y:S02]  /*f1f0*/  PRMT R187, R138, 0x5410, R0 ;  /* 0x000054108abb7816 */ /* 0x000fe40000000000 */
[----:B----4-:R-:W-:Y:S01]  /*f200*/  FMNMX.FTZ R139, R134, R182, !PT ;  /* 0x000000b6868b7209 */ /* 0x010fe20007810000 */
[----:B------:R-:W-:Y:S01]  /*f210*/  FADD.FTZ R0, -R140, R132 ;  /* 0x000000848c007221 */ /* 0x000fe20000010100 */
[----:B-1----:R-:W-:Y:S02]  /*f220*/  FMNMX.FTZ R134, R2, R3, !PT ;  /* 0x0000000302867209 */ /* 0x002fe40007810000 */
[----:B------:R-:W-:Y:S01]  /*f230*/  SHF.R.U32.HI R176, RZ, 0x8, R228 ;  /* 0x00000008ffb07819 */ /* 0x000fe200000116e4 */
[----:B------:R-:W-:Y:S01]  /*f240*/  FMUL.FTZ R132, R0, UR4 ;  /* 0x0000000400847c20 */ /* 0x000fe20008410000 */
[----:B------:R-:W-:Y:S01]  /*f250*/  FADD.FTZ R0, -R139, R135 ;  /* 0x000000878b007221 */ /* 0x000fe20000010100 */
[----:B------:R-:W-:Y:S02]  /*f260*/  LOP3.LUT R179, R142, 0xffff, RZ, 0xc0, !PT ;  /* 0x0000ffff8eb37812 */ /* 0x000fe400078ec0ff */
[----:B------:R-:W-:Y:S01]  /*f270*/  PRMT R196, R231, 0x5410, R176 ;  /* 0x00005410e7c47816 */ /* 0x000fe200000000b0 */
[----:B------:R-:W-:Y:S01]  /*f280*/  FMUL.FTZ R2, R0, UR4 ;  /* 0x0000000400027c20 */ /* 0x000fe20008410000 */
[----:B------:R-:W-:Y:S01]  /*f290*/  MUFU.EX2 R132, R132 ;  /* 0x0000008400847308 */ /* 0x000fe20000000800 */
[----:B------:R-:W-:Y:S02]  /*f2a0*/  LOP3.LUT R176, R143, UR15, R180, 0x96, !PT ;  /* 0x0000000f8fb07c12 */ /* 0x000fe4000f8e96b4 */
[--C-:B------:R-:W-:Y:S02]  /*f2b0*/  SHF.R.U32.HI R181, RZ, 0x10, R142.reuse ;  /* 0x00000010ffb57819 */ /* 0x100fe4000001168e */
[----:B------:R-:W-:Y:S02]  /*f2c0*/  FSETP.NEU.FTZ.AND P1, PT, R140, -INF , PT ;  /* 0xff8000008c00780b */ /* 0x000fe40003f3d000 */
[----:B--2---:R-:W-:Y:S03]  /*f2d0*/  FMNMX.FTZ R138, R177, R178, !PT ;  /* 0x000000b2b18a7209 */ /* 0x004fe60007810000 */
[----:B------:R1:W-:Y:S01]  /*f2e0*/  MUFU.EX2 R3, R2 ;  /* 0x0000000200037308 */ /* 0x0003e20000000800 */
[----:B------:R-:W-:Y:S02]  /*f2f0*/  LOP3.LUT R182, R142, 0xff, RZ, 0xc0, !PT ;  /* 0x000000ff8eb67812 */ /* 0x000fe400078ec0ff */
[----:B------:R-:W-:Y:S01]  /*f300*/  SHF.R.U32.HI R180, RZ, 0x18, R142 ;  /* 0x00000018ffb47819 */ /* 0x000fe2000001168e */
[----:B------:R-:W-:Y:S01]  /*f310*/  FADD.FTZ R0, -R138, R136 ;  /* 0x000000888a007221 */ /* 0x000fe20000010100 */
[C---:B------:R-:W-:Y:S01]  /*f320*/  LOP3.LUT R142, R141.reuse, 0xffff, RZ, 0xc0, !PT ;  /* 0x0000ffff8d8e7812 */ /* 0x040fe200078ec0ff */
[----:B------:R-:W-:Y:S01]  /*f330*/  FMUL.FTZ R136, R140, UR4 ;  /* 0x000000048c887c20 */ /* 0x000fe20008410000 */
[----:B------:R-:W-:Y:S02]  /*f340*/  SHF.R.U32.HI R135, RZ, 0x10, R222 ;  /* 0x00000010ff877819 */ /* 0x000fe400000116de */
[----:B------:R-:W-:Y:S02]  /*f350*/  LOP3.LUT R177, R141, 0xff, RZ, 0xc0, !PT ;  /* 0x000000ff8db17812 */ /* 0x000fe400078ec0ff */
[----:B------:R-:W-:Y:S02]  /*f360*/  SHF.R.U32.HI R143, RZ, 0x8, R142 ;  /* 0x00000008ff8f7819 */ /* 0x000fe4000001168e */
[----:B------:R-:W-:Y:S02]  /*f370*/  SHF.R.U32.HI R142, RZ, 0x18, R222 ;  /* 0x00000018ff8e7819 */ /* 0x000fe400000116de */
[----:B------:R-:W-:Y:S01]  /*f380*/  LOP3.LUT R135, R135, 0xff, RZ, 0xc0, !PT ;  /* 0x000000ff87877812 */ /* 0x000fe200078ec0ff */
[----:B-1----:R-:W-:Y:S01]  /*f390*/  FMUL.FTZ R2, R0, UR4 ;  /* 0x0000000400027c20 */ /* 0x002fe20008410000 */
[----:B------:R-:W-:Y:S01]  /*f3a0*/  FADD.FTZ R0, -R134, R137 ;  /* 0x0000008986007221 */ /* 0x000fe20000010100 */
[----:B------:R-:W-:Y:S02]  /*f3b0*/  SHF.R.U32.HI R137, RZ, 0x10, R141 ;  /* 0x00000010ff897819 */ /* 0x000fe4000001168d */
[----:B------:R-:W-:Y:S01]  /*f3c0*/  PRMT R189, R177, 0x5410, R143 ;  /* 0x00005410b1bd7816 */ /* 0x000fe2000000008f */
[----:B------:R-:W-:Y:S01]  /*f3d0*/  FMUL.FTZ R0, R0, UR4 ;  /* 0x0000000400007c20 */ /* 0x000fe20008410000 */
[----:B------:R-:W-:Y:S01]  /*f3e0*/  MUFU.EX2 R2, R2 ;  /* 0x0000000200027308 */ /* 0x000fe20000000800 */
[----:B------:R-:W-:Y:S01]  /*f3f0*/  PRMT R143, R135, 0x5410, R142 ;  /* 0x00005410878f7816 */ /* 0x000fe2000000008e */
[C---:B------:R-:W-:Y:S01]  /*f400*/  FMUL.FTZ R135, R139.reuse, UR4 ;  /* 0x000000048b877c20 */ /* 0x040fe20008410000 */
[----:B------:R-:W-:Y:S02]  /*f410*/  FSEL R136, R136, RZ, P1 ;  /* 0x000000ff88887208 */ /* 0x000fe40000800000 */
[----:B------:R-:W-:Y:S02]  /*f420*/  FSETP.NEU.FTZ.AND P1, PT, R139, -INF , PT ;  /* 0xff8000008b00780b */ /* 0x000fe40003f3d000 */
[----:B------:R-:W-:Y:S03]  /*f430*/  SHF.R.U32.HI R141, RZ, 0x18, R141 ;  /* 0x00000018ff8d7819 */ /* 0x000fe6000001168d */
[----:B------:R-:W-:Y:S01]  /*f440*/  MUFU.EX2 R0, R0 ;  /* 0x0000000000007308 */ /* 0x000fe20000000800 */
[----:B------:R-:W-:Y:S01]  /*f450*/  LOP3.LUT R137, R137, 0xff, RZ, 0xc0, !PT ;  /* 0x000000ff89897812 */ /* 0x000fe200078ec0ff */
[--C-:B------:R-:W-:Y:S01]  /*f460*/  FFMA.FTZ R4, R4, UR4, -R136.reuse ;  /* 0x0000000404047c23 */ /* 0x100fe20008010888 */
[----:B------:R-:W-:Y:S01]  /*f470*/  FSEL R135, R135, RZ, P1 ;  /* 0x000000ff87877208 */ /* 0x000fe20000800000 */
[--C-:B------:R-:W-:Y:S01]  /*f480*/  FFMA.FTZ R206, R80, UR4, -R136.reuse ;  /* 0x0000000450ce7c23 */ /* 0x100fe20008010888 */
[----:B------:R-:W-:Y:S01]  /*f490*/  PRMT R178, R137, 0x5410, R141 ;  /* 0x0000541089b27816 */ /* 0x000fe2000000008d */
[C---:B------:R-:W-:Y:S01]  /*f4a0*/  FMUL.FTZ R141, R138.reuse, UR4 ;  /* 0x000000048a8d7c20 */ /* 0x040fe20008410000 */
[----:B------:R-:W-:Y:S03]  /*f4b0*/  FSETP.NEU.FTZ.AND P2, PT, R138, -INF , PT ;  /* 0xff8000008a00780b */ /* 0x000fe60003f5d000 */
[----:B------:R1:W-:Y:S01]  /*f4c0*/  MUFU.EX2 R142, R4 ;  /* 0x00000004008e7308 */ /* 0x0003e20000000800 */
[--C-:B------:R-:W-:Y:S01]  /*f4d0*/  FFMA.FTZ R137, R6, UR4, -R135.reuse ;  /* 0x0000000406897c23 */ /* 0x100fe20008010887 */
[----:B------:R-:W-:Y:S01]  /*f4e0*/  FSETP.NEU.FTZ.AND P1, PT, R134, -INF , PT ;  /* 0xff8000008600780b */ /* 0x000fe20003f3d000 */
[--C-:B------:R-:W-:Y:S01]  /*f4f0*/  FFMA.FTZ R5, R5, UR4, -R136.reuse ;  /* 0x0000000405057c23 */ /* 0x100fe20008010888 */
[----:B------:R-:W-:Y:S01]  /*f500*/  FSEL R6, R141, RZ, P2 ;  /* 0x000000ff8d067208 */ /* 0x000fe20001000000 */
[--C-:B------:R-:W-:Y:S01]  /*f510*/  FFMA.FTZ R16, R16, UR4, -R136.reuse ;  /* 0x0000000410107c23 */ /* 0x100fe20008010888 */
[--C-:B------:R-:W-:Y:S01]  /*f520*/  FFMA.FTZ R246, R68, UR4, -R136.reuse ;  /* 0x0000000444f67c23 */ /* 0x100fe20008010888 */
[----:B------:R-:W-:Y:S03]  /*f530*/  FFMA.FTZ R223, R97, UR4, -R136 ;  /* 0x0000000461df7c23 */ /* 0x000fe60008010888 */
[----:B------:R-:W-:Y:S01]  /*f540*/  MUFU.EX2 R141, R137 ;  /* 0x00000089008d7308 */ /* 0x000fe20000000800 */
[----:B------:R-:W-:Y:S01]  /*f550*/  FFMA.FTZ R8, R8, UR4, -R6 ;  /* 0x0000000408087c23 */ /* 0x000fe20008010806 */
[--C-:B------:R-:W-:Y:S01]  /*f560*/  FFMA.FTZ R216, R98, UR4, -R135.reuse ;  /* 0x0000000462d87c23 */ /* 0x100fe20008010887 */
[--C-:B------:R-:W-:Y:S01]  /*f570*/  FFMA.FTZ R80, R69, UR4, -R136.reuse ;  /* 0x0000000445507c23 */ /* 0x100fe20008010888 */
[--C-:B------:R-:W-:Y:S01]  /*f580*/  FFMA.FTZ R226, R70, UR4, -R135.reuse ;  /* 0x0000000446e27c23 */ /* 0x100fe20008010887 */
[--C-:B------:R-:W-:Y:S01]  /*f590*/  FFMA.FTZ R209, R115, UR4, -R135.reuse ;  /* 0x0000000473d17c23 */ /* 0x100fe20008010887 */
[--C-:B------:R-:W-:Y:S01]  /*f5a0*/  FFMA.FTZ R227, R103, UR4, -R135.reuse ;  /* 0x0000000467e37c23 */ /* 0x100fe20008010887 */
[--C-:B------:R-:W-:Y:S03]  /*f5b0*/  FFMA.FTZ R214, R84, UR4, -R136.reuse ;  /* 0x0000000454d67c23 */ /* 0x100fe60008010888 */
[----:B------:R2:W-:Y:S01]  /*f5c0*/  MUFU.EX2 R228, R8 ;  /* 0x0000000800e47308 */ /* 0x0005e20000000800 */
[----:B-1----:R-:W-:Y:S01]  /*f5d0*/  FMUL.FTZ R4, R134, UR4 ;  /* 0x0000000486047c20 */ /* 0x002fe20008410000 */
[--C-:B------:R-:W-:Y:S01]  /*f5e0*/  FFMA.FTZ R213, R85, UR4, -R136.reuse ;  /* 0x0000000455d57c23 */ /* 0x100fe20008010888 */
[--C-:B------:R-:W-:Y:S01]  /*f5f0*/  FFMA.FTZ R210, R113, UR4, -R136.reuse ;  /* 0x0000000471d27c23 */ /* 0x100fe20008010888 */
[----:B------:R-:W-:Y:S01]  /*f600*/  FFMA.FTZ R235, R128, UR4, -R136 ;  /* 0x0000000480eb7c23 */ /* 0x000fe20008010888 */
[--C-:B------:R-:W-:Y:S01]  /*f610*/  FFMA.FTZ R211, R87, UR4, -R135.reuse ;  /* 0x0000000457d37c23 */ /* 0x100fe20008010887 */
[----:B------:R-:W-:Y:S01]  /*f620*/  FSEL R4, R4, RZ, P1 ;  /* 0x000000ff04047208 */ /* 0x000fe20000800000 */
[--C-:B------:R-:W-:Y:S03]  /*f630*/  FFMA.FTZ R215, R99, UR4, -R135.reuse ;  /* 0x0000000463d77c23 */ /* 0x100fe60008010887 */
[----:B------:R1:W-:Y:S01]  /*f640*/  MUFU.EX2 R236, R16 ;  /* 0x0000001000ec7308 */ /* 0x0003e20000000800 */
[--C-:B------:R-:W-:Y:S01]  /*f650*/  FFMA.FTZ R9, R9, UR4, -R6.reuse ;  /* 0x0000000409097c23 */ /* 0x100fe20008010806 */
[----:B------:R-:W-:Y:S01]  /*f660*/  FFMA.FTZ R12, R12, UR4, -R6 ;  /* 0x000000040c0c7c23 */ /* 0x000fe20008010806 */
[----:B------:R-:W-:Y:S01]  /*f670*/  FFMA.FTZ R10, R10, UR4, -R4 ;  /* 0x000000040a0a7c23 */ /* 0x000fe20008010804 */
[----:B------:R-:W-:Y:S01]  /*f680*/  FFMA.FTZ R212, R86, UR4, -R135 ;  /* 0x0000000456d47c23 */ /* 0x000fe20008010887 */
[--C-:B------:R-:W-:Y:S01]  /*f690*/  FFMA.FTZ R24, R24, UR4, -R6.reuse ;  /* 0x0000000418187c23 */ /* 0x100fe20008010806 */
[--C-:B------:R-:W-:Y:S01]  /*f6a0*/  FFMA.FTZ R29, R29, UR4, -R6.reuse ;  /* 0x000000041d1d7c23 */ /* 0x100fe20008010806 */
[--C-:B------:R-:W-:Y:S03]  /*f6b0*/  FFMA.FTZ R115, R72, UR4, -R6.reuse ;  /* 0x0000000448737c23 */ /* 0x100fe60008010806 */
[----:B------:R3:W-:Y:S01]  /*f6c0*/  MUFU.EX2 R137, R10 ;  /* 0x0000000a00897308 */ /* 0x0007e20000000800 */
[----:B--2---:R-:W-:Y:S01]  /*f6d0*/  SHF.R.U32.HI R8, RZ, 0x8, R183 ;  /* 0x00000008ff087819 */ /* 0x004fe200000116b7 */
[----:B------:R-:W-:Y:S01]  /*f6e0*/  FFMA.FTZ R13, R13, UR4, -R6 ;  /* 0x000000040d0d7c23 */ /* 0x000fe20008010806 */
[--C-:B------:R-:W-:Y:S01]  /*f6f0*/  FFMA.FTZ R14, R14, UR4, -R4.reuse ;  /* 0x000000040e0e7c23 */ /* 0x100fe20008010804 */
[----:B------:R-:W-:Y:S01]  /*f700*/  FFMA.FTZ R72, R62, UR4, -R4 ;  /* 0x000000043e487c23 */ /* 0x000fe20008010804 */
[----:B------:R-:W-:Y:S01]  /*f710*/  PRMT R186, R186, 0x5410, R8 ;  /* 0x00005410baba7816 */ /* 0x000fe20000000008 */
[----:B------:R-:W2:Y:S01]  /*f720*/  LDL.LU R62, [R1+0x30] ;  /* 0x00003000013e7983 */ /* 0x000ea20000300800 */
[----:B------:R-:W-:Y:S03]  /*f730*/  LOP3.LUT R8, R185, 0xff, RZ, 0xc0, !PT ;  /* 0x000000ffb9087812 */ /* 0x000fe600078ec0ff */
[----:B------:R-:W-:Y:S01]  /*f740*/  MUFU.EX2 R200, R9 ;  /* 0x0000000900c87308 */ /* 0x000fe20000000800 */
[--C-:B------:R-:W-:Y:S01]  /*f750*/  FFMA.FTZ R42, R42, UR4, -R4.reuse ;  /* 0x000000042a2a7c23 */ /* 0x100fe20008010804 */
[--C-:B------:R-:W-:Y:S01]  /*f760*/  FFMA.FTZ R43, R43, UR4, -R4.reuse ;  /* 0x000000042b2b7c23 */ /* 0x100fe20008010804 */
[----:B------:R-:W-:Y:S01]  /*f770*/  FFMA.FTZ R46, R46, UR4, -R4 ;  /* 0x000000042e2e7c23 */ /* 0x000fe20008010804 */
[--C-:B------:R-:W-:Y:S01]  /*f780*/  FFMA.FTZ R7, R7, UR4, -R135.reuse ;  /* 0x0000000407077c23 */ /* 0x100fe20008010887 */
[--C-:B------:R-:W-:Y:S01]  /*f790*/  FFMA.FTZ R18, R18, UR4, -R135.reuse ;  /* 0x0000000412127c23 */ /* 0x100fe20008010887 */
[--C-:B------:R-:W-:Y:S01]  /*f7a0*/  FFMA.FTZ R19, R19, UR4, -R135.reuse ;  /* 0x0000000413137c23 */ /* 0x100fe20008010887 */
[----:B-1----:R-:W-:Y:S03]  /*f7b0*/  IMAD.MOV.U32 R16, RZ, RZ, R238 ;  /* 0x000000ffff107224 */ /* 0x002fe600078e00ee */
[----:B------:R1:W-:Y:S01]  /*f7c0*/  MUFU.EX2 R185, R5 ;  /* 0x0000000500b97308 */ /* 0x0003e20000000800 */
[----:B---3--:R-:W-:Y:S01]  /*f7d0*/  LOP3.LUT R10, R176, 0xff, RZ, 0xc0, !PT ;  /* 0x000000ffb00a7812 */ /* 0x008fe200078ec0ff */
        /* <DEDUP_REMOVED lines=14> */
[----:B------:R3:W4:Y:S01]  /*f8c0*/  MUFU.EX2 R207, R13 ;  /* 0x0000000d00cf7308 */ /* 0x0007220000000800 */
[--C-:B------:R-:W-:Y:S01]  /*f8d0*/  FFMA.FTZ R103, R76, UR4, -R6.reuse ;  /* 0x000000044c677c23 */ /* 0x100fe20008010806 */
[--C-:B------:R-:W-:Y:S01]  /*f8e0*/  FFMA.FTZ R108, R108, UR4, -R6.reuse ;  /* 0x000000046c6c7c23 */ /* 0x100fe20008010806 */
[--C-:B------:R-:W-:Y:S01]  /*f8f0*/  FFMA.FTZ R109, R109, UR4, -R6.reuse ;  /* 0x000000046d6d7c23 */ /* 0x100fe20008010806 */
[----:B------:R-:W-:Y:S01]  /*f900*/  FFMA.FTZ R77, R104, UR4, -R6 ;  /* 0x00000004684d7c23 */ /* 0x000fe20008010806 */
[----:B------:R-:W-:Y:S01]  /*f910*/  FFMA.FTZ R104, R75, UR4, -R4 ;  /* 0x000000044b687c23 */ /* 0x000fe20008010804 */
[--C-:B------:R-:W-:Y:S01]  /*f920*/  FFMA.FTZ R17, R17, UR4, -R136.reuse ;  /* 0x0000000411117c23 */ /* 0x100fe20008010888 */
[----:B------:R-:W-:Y:S03]  /*f930*/  FFMA.FTZ R32, R32, UR4, -R136 ;  /* 0x0000000420207c23 */ /* 0x000fe60008010888 */
[----:B------:R-:W4:Y:S01]  /*f940*/  MUFU.EX2 R208, R14 ;  /* 0x0000000e00d07308 */ /* 0x000f220000000800 */
[--C-:B------:R-:W-:Y:S01]  /*f950*/  FFMA.FTZ R15, R15, UR4, -R4.reuse ;  /* 0x000000040f0f7c23 */ /* 0x100fe20008010804 */
[----:B------:R-:W-:Y:S01]  /*f960*/  FFMA.FTZ R26, R26, UR4, -R4 ;  /* 0x000000041a1a7c23 */ /* 0x000fe20008010804 */
[--C-:B------:R-:W-:Y:S01]  /*f970*/  FFMA.FTZ R33, R33, UR4, -R136.reuse ;  /* 0x0000000421217c23 */ /* 0x100fe20008010888 */
[--C-:B------:R-:W-:Y:S01]  /*f980*/  FFMA.FTZ R20, R20, UR4, -R136.reuse ;  /* 0x0000000414147c23 */ /* 0x100fe20008010888 */
[--C-:B------:R-:W-:Y:S01]  /*f990*/  FFMA.FTZ R21, R21, UR4, -R136.reuse ;  /* 0x0000000415157c23 */ /* 0x100fe20008010888 */
[----:B------:R-:W-:Y:S01]  /*f9a0*/  FFMA.FTZ R229, R81, UR4, -R136 ;  /* 0x0000000451e57c23 */ /* 0x000fe20008010888 */
[--C-:B------:R-:W-:Y:S03]  /*f9b0*/  FFMA.FTZ R34, R34, UR4, -R135.reuse ;  /* 0x0000000422227c23 */ /* 0x100fe60008010887 */
[----:B------:R-:W-:Y:S01]  /*f9c0*/  MUFU.EX2 R183, R7 ;  /* 0x0000000700b77308 */ /* 0x000fe20000000800 */
[----:B-1----:R-:W-:Y:S01]  /*f9d0*/  SHF.R.U32.HI R5, RZ, 0x10, R176 ;  /* 0x00000010ff057819 */ /* 0x002fe200000116b0 */
[----:B---3--:R-:W-:Y:S01]  /*f9e0*/  IMAD.WIDE.U32 R12, R232, -0x2daee0ad, RZ ;  /* 0xd2511f53e80c7825 */ /* 0x008fe200078e00ff */
[----:B------:R-:W-:Y:S03]  /*f9f0*/  PRMT R184, R8, 0x5410, R184 ;  /* 0x0000541008b87816 */ /* 0x000fe600000000b8 */
[----:B------:R-:W-:Y:S01]  /*fa00*/  FFMA.FTZ R35, R35, UR4, -R135 ;  /* 0x0000000423237c23 */ /* 0x000fe20008010887 */
[----:B----4-:R-:W-:Y:S02]  /*fa10*/  IMAD.MOV.U32 R81, RZ, RZ, R207 ;  /* 0x000000ffff517224 */ /* 0x010fe400078e00cf */
[--C-:B------:R-:W-:Y:S01]  /*fa20*/  FFMA.FTZ R50, R50, UR4, -R135.reuse ;  /* 0x0000000432327c23 */ /* 0x100fe20008010887 */
[----:B------:R1:W-:Y:S01]  /*fa30*/  MUFU.EX2 R230, R18 ;  /* 0x0000001200e67308 */ /* 0x0003e20000000800 */
[----:B------:R-:W-:Y:S02]  /*fa40*/  IMAD.MOV.U32 R99, RZ, RZ, R208 ;  /* 0x000000ffff637224 */ /* 0x000fe400078e00d0 */
[----:B------:R-:W-:Y:S01]  /*fa50*/  FFMA.FTZ R14, R100, UR4, -R136 ;  /* 0x00000004640e7c23 */ /* 0x000fe20008010888 */
[--C-:B------:R-:W-:Y:S01]  /*fa60*/  FFMA.FTZ R38, R38, UR4, -R135.reuse ;  /* 0x0000000426267c23 */ /* 0x100fe20008010887 */
[--C-:B------:R-:W-:Y:S01]  /*fa70*/  FFMA.FTZ R67, R67, UR4, -R135.reuse ;  /* 0x0000000443437c23 */ /* 0x100fe20008010887 */
[--C-:B------:R-:W-:Y:S01]  /*fa80*/  FFMA.FTZ R47, R47, UR4, -R4.reuse ;  /* 0x000000042f2f7c23 */ /* 0x100fe20008010804 */
[----:B------:R-:W-:Y:S01]  /*fa90*/  FFMA.FTZ R76, R122, UR4, -R4 ;  /* 0x000000047a4c7c23 */ /* 0x000fe20008010804 */
[----:B------:R-:W-:Y:S02]  /*faa0*/  IMAD.MOV.U32 R56, RZ, RZ, R16 ;  /* 0x000000ffff387224 */ /* 0x000fe400078e0010 */
[----:B------:R3:W-:Y:S01]  /*fab0*/  MUFU.EX2 R238, R19 ;  /* 0x0000001300ee7308 */ /* 0x0007e20000000800 */
[----:B------:R-:W-:Y:S01]  /*fac0*/  FMUL.FTZ R16, R132, R152 ;  /* 0x0000009884107220 */ /* 0x000fe20000410000 */
[----:B------:R-:W-:Y:S01]  /*fad0*/  LOP3.LUT R8, R176, 0xffff, RZ, 0xc0, !PT ;  /* 0x0000ffffb0087812 */ /* 0x000fe200078ec0ff */
[----:B------:R-:W-:Y:S01]  /*fae0*/  FFMA.FTZ R199, R130, UR4, -R135 ;  /* 0x0000000482c77c23 */ /* 0x000fe20008010887 */
[--C-:B------:R-:W-:Y:S01]  /*faf0*/  FFMA.FTZ R130, R93, UR4, -R6.reuse ;  /* 0x000000045d827c23 */ /* 0x100fe20008010806 */
[----:B------:R-:W-:Y:S01]  /*fb00*/  FFMA.FTZ R93, R120, UR4, -R6 ;  /* 0x00000004785d7c23 */ /* 0x000fe20008010806 */
[----:B------:R-:W-:Y:S01]  /*fb10*/  SHF.R.U32.HI R8, RZ, 0x8, R8 ;  /* 0x00000008ff087819 */ /* 0x000fe20000011608 */
[--C-:B------:R-:W-:Y:S03]  /*fb20*/  FFMA.FTZ R203, R101, UR4, -R136.reuse ;  /* 0x0000000465cb7c23 */ /* 0x100fe60008010888 */
[----:B------:R4:W4:Y:S01]  /*fb30*/  MUFU.EX2 R222, R15 ;  /* 0x0000000f00de7308 */ /* 0x0009220000000800 */
[----:B------:R-:W-:Y:S01]  /*fb40*/  LOP3.LUT R5, R5, 0xff, RZ, 0xc0, !PT ;  /* 0x000000ff05057812 */ /* 0x000fe200078ec0ff */
[----:B-1----:R-:W-:Y:S01]  /*fb50*/  FFMA.FTZ R18, R96, UR4, -R136 ;  /* 0x0000000460127c23 */ /* 0x002fe20008010888 */
[----:B------:R-:W-:Y:S01]  /*fb60*/  SHF.R.U32.HI R176, RZ, 0x18, R176 ;  /* 0x00000018ffb07819 */ /* 0x000fe200000116b0 */
[----:B------:R-:W-:Y:S01]  /*fb70*/  FFMA.FTZ R231, R129, UR4, -R136 ;  /* 0x0000000481e77c23 */ /* 0x000fe20008010888 */
[----:B------:R-:W-:Y:S01]  /*fb80*/  PRMT R177, R10, 0x5410, R8 ;  /* 0x000054100ab17816 */ /* 0x000fe20000000008 */
[----:B------:R-:W-:Y:S01]  /*fb90*/  FFMA.FTZ R10, R36, UR4, -R136 ;  /* 0x00000004240a7c23 */ /* 0x000fe20008010888 */
[----:B------:R-:W-:Y:S03]  /*fba0*/  PRMT R176, R5, 0x5410, R176 ;  /* 0x0000541005b07816 */ /* 0x000fe600000000b0 */
[----:B------:R1:W-:Y:S01]  /*fbb0*/  MUFU.EX2 R240, R17 ;  /* 0x0000001100f07308 */ /* 0x0003e20000000800 */
[----:B------:R-:W-:Y:S01]  /*fbc0*/  SHF.R.U32.HI R5, RZ, 0x8, R179 ;  /* 0x00000008ff057819 */ /* 0x000fe200000116b3 */
[--C-:B------:R-:W-:Y:S01]  /*fbd0*/  FFMA.FTZ R179, R112, UR4, -R136.reuse ;  /* 0x0000000470b37c23 */ /* 0x100fe20008010888 */
[----:B------:R-:W-:Y:S04]  /*fbe0*/  IMAD.WIDE.U32 R8, R233, -0x2daee0ad, RZ ;  /* 0xd2511f53e9087825 */ /* 0x000fe800078e00ff */
[----:B---3--:R-:W-:Y:S01]  /*fbf0*/  FFMA.FTZ R19, R116, UR4, -R136 ;  /* 0x0000000474137c23 */ /* 0x008fe20008010888 */
[----:B------:R-:W-:Y:S01]  /*fc00*/  FFMA.FTZ R220, R71, UR4, -R135 ;  /* 0x0000000447dc7c23 */ /* 0x000fe20008010887 */
[----:B------:R-:W-:Y:S01]  /*fc10*/  IMAD.MOV.U32 R100, RZ, RZ, R179 ;  /* 0x000000ffff647224 */ /* 0x000fe200078e00b3 */
[----:B------:R-:W-:Y:S01]  /*fc20*/  MUFU.EX2 R241, R35 ;  /* 0x0000002300f17308 */ /* 0x000fe20000000800 */
[----:B------:R-:W-:Y:S01]  /*fc30*/  LOP3.LUT R7, R9, UR11, R250, 0x96, !PT ;  /* 0x0000000b09077c12 */ /* 0x000fe2000f8e96fa */
[----:B------:R-:W-:Y:S01]  /*fc40*/  FFMA.FTZ R112, R73, UR4, -R6 ;  /* 0x0000000449707c23 */ /* 0x000fe20008010806 */
[----:B------:R-:W-:Y:S01]  /*fc50*/  LOP3.LUT R8, R13, UR9, R8, 0x96, !PT ;  /* 0x000000090d087c12 */ /* 0x000fe2000f8e9608 */
[----:B------:R-:W-:Y:S01]  /*fc60*/  FMUL.FTZ R13, R2, R169 ;  /* 0x000000a9020d7220 */ /* 0x000fe20000410000 */
[----:B----4-:R-:W-:Y:S01]  /*fc70*/  FFMA.FTZ R15, R131, UR4, -R135 ;  /* 0x00000004830f7c23 */ /* 0x010fe20008010887 */
[--C-:B------:R-:W-:Y:S01]  /*fc80*/  FFMA.FTZ R71, R61, UR4, -R6.reuse ;  /* 0x000000043d477c23 */ /* 0x100fe20008010806 */
[--C-:B------:R-:W-:Y:S03]  /*fc90*/  FFMA.FTZ R129, R88, UR4, -R6.reuse ;  /* 0x0000000458817c23 */ /* 0x100fe60008010806 */
[----:B------:R3:W-:Y:S01]  /*fca0*/  MUFU.EX2 R179, R10 ;  /* 0x0000000a00b37308 */ /* 0x0007e20000000800 */
[--C-:B------:R-:W-:Y:S01]  /*fcb0*/  FFMA.FTZ R116, R89, UR4, -R6.reuse ;  /* 0x0000000459747c23 */ /* 0x100fe20008010806 */
[--C-:B------:R-:W-:Y:S01]  /*fcc0*/  FFMA.FTZ R131, R92, UR4, -R6.reuse ;  /* 0x000000045c837c23 */ /* 0x100fe20008010806 */
[--C-:B------:R-:W-:Y:S01]  /*fcd0*/  FFMA.FTZ R96, R105, UR4, -R6.reuse ;  /* 0x0000000469607c23 */ /* 0x100fe20008010806 */
[----:B------:R-:W-:Y:S01]  /*fce0*/  FFMA.FTZ R101, R124, UR4, -R6 ;  /* 0x000000047c657c23 */ /* 0x000fe20008010806 */
[----:B------:R-:W-:Y:S04]  /*fcf0*/  IMAD.WIDE.U32 R8, R8, -0x326172a9, RZ ;  /* 0xcd9e8d5708087825 */ /* 0x000fe800078e00ff */
[--C-:B------:R-:W-:Y:S01]  /*fd00*/  FFMA.FTZ R11, R11, UR4, -R4.reuse ;  /* 0x000000040b0b7c23 */ /* 0x100fe20008010804 */
[----:B------:R-:W-:Y:S01]  /*fd10*/  MUFU.EX2 R208, R42 ;  /* 0x0000002a00d07308 */ /* 0x000fe20000000800 */
[----:B------:R-:W-:Y:S04]  /*fd20*/  IMAD.WIDE.U32 R6, R7, -0x326172a9, RZ ;  /* 0xcd9e8d5707067825 */ /* 0x000fe800078e00ff */
[----:B------:R-:W-:Y:S01]  /*fd30*/  FFMA.FTZ R105, R78, UR4, -R4 ;  /* 0x000000044e697c23 */ /* 0x000fe20008010804 */
[----:B------:R-:W-:Y:S01]  /*fd40*/  FFMA.FTZ R48, R48, UR4, -R136 ;  /* 0x0000000430307c23 */ /* 0x000fe20008010888 */
[----:B------:R-:W-:Y:S01]  /*fd50*/  IMAD.MOV.U32 R89, RZ, RZ, R247 ;  /* 0x000000ffff597224 */ /* 0x000fe200078e00f7 */
[----:B------:R-:W-:Y:S01]  /*fd60*/  LOP3.LUT R6, R9, UR8, R6, 0x96, !PT ;  /* 0x0000000809067c12 */ /* 0x000fe2000f8e9606 */
[----:B------:R-:W-:Y:S01]  /*fd70*/  IMAD.MOV.U32 R36, RZ, RZ, R242 ;  /* 0x000000ffff247224 */ /* 0x000fe200078e00f2 */
[----:B------:R4:W4:Y:S01]  /*fd80*/  MUFU.EX2 R202, R11 ;  /* 0x0000000b00ca7308 */ /* 0x0009220000000800 */
[----:B------:R-:W2:Y:S01]  /*fd90*/  LDL.LU R9, [R1+0x34] ;  /* 0x0000340001097983 */ /* 0x000ea20000300800 */
[----:B-1----:R-:W-:Y:S02]  /*fda0*/  IMAD.MOV.U32 R17, RZ, RZ, R239 ;  /* 0x000000ffff117224 */ /* 0x002fe400078e00ef */
[--C-:B------:R-:W-:Y:S01]  /*fdb0*/  FFMA.FTZ R49, R49, UR4, -R136.reuse ;  /* 0x0000000431317c23 */ /* 0x100fe20008010888 */
[--C-:B------:R-:W-:Y:S01]  /*fdc0*/  FFMA.FTZ R64, R64, UR4, -R136.reuse ;  /* 0x0000000440407c23 */ /* 0x100fe20008010888 */
[----:B---3--:R-:W3:Y:S01]  /*fdd0*/  LDL.LU R10, [R1+0x38] ;  /* 0x00003800010a7983 */ /* 0x008ee20000300800 */
[----:B------:R-:W-:Y:S02]  /*fde0*/  IMAD.MOV.U32 R57, RZ, RZ, R17 ;  /* 0x000000ffff397224 */ /* 0x000fe400078e0011 */
[----:B------:R-:W-:Y:S01]  /*fdf0*/  FMUL.FTZ R17, R132, R153 ;  /* 0x0000009984117220 */ /* 0x000fe20000410000 */
        /* <DEDUP_REMOVED lines=8> */
[----:B------:R-:W-:Y:S01]  /*fe80*/  MUFU.EX2 R239, R34 ;  /* 0x0000002200ef7308 */ /* 0x000fe20000000800 */
[--C-:B----4-:R-:W-:Y:S01]  /*fe90*/  FFMA.FTZ R11, R37, UR4, -R136.reuse ;  /* 0x00000004250b7c23 */ /* 0x110fe20008010888 */
[----:B------:R-:W-:Y:S01]  /*fea0*/  FFMA.FTZ R136, R117, UR4, -R136 ;  /* 0x0000000475887c23 */ /* 0x000fe20008010888 */
[----:B------:R-:W-:Y:S02]  /*feb0*/  IMAD.MOV.U32 R37, RZ, RZ, R243 ;  /* 0x000000ffff257224 */ /* 0x000fe400078e00f3 */
[--C-:B------:R-:W-:Y:S01]  /*fec0*/  FFMA.FTZ R66, R66, UR4, -R135.reuse ;  /* 0x0000000442427c23 */ /* 0x100fe20008010887 */
[--C-:B------:R-:W-:Y:S01]  /*fed0*/  FFMA.FTZ R54, R54, UR4, -R135.reuse ;  /* 0x0000000436367c23 */ /* 0x100fe20008010887 */
[----:B------:R-:W-:Y:S01]  /*fee0*/  FFMA.FTZ R201, R82, UR4, -R135 ;  /* 0x0000000452c97c23 */ /* 0x000fe20008010887 */
[----:B------:R-:W-:Y:S02]  /*fef0*/  IMAD.MOV.U32 R35, RZ, RZ, R37 ;  /* 0x000000ffff237224 */ /* 0x000fe400078e0025 */
[----:B------:R4:W-:Y:S01]  /*ff00*/  MUFU.EX2 R117, R26 ;  /* 0x0000001a00757308 */ /* 0x0009e20000000800 */
[----:B-1----:R-:W-:Y:S02]  /*ff10*/  IMAD.MOV.U32 R32, RZ, RZ, R204 ;  /* 0x000000ffff207224 */ /* 0x002fe400078e00cc */
[--C-:B------:R-:W-:Y:S01]  /*ff20*/  FFMA.FTZ R204, R118, UR4, -R135.reuse ;  /* 0x0000000476cc7c23 */ /* 0x100fe20008010887 */
[--C-:B------:R-:W-:Y:S01]  /*ff30*/  FFMA.FTZ R252, R83, UR4, -R135.reuse ;  /* 0x0000000453fc7c23 */ /* 0x100fe20008010887 */
[--C-:B------:R-:W-:Y:S01]  /*ff40*/  FFMA.FTZ R84, R114, UR4, -R135.reuse ;  /* 0x0000000472547c23 */ /* 0x100fe20008010887 */
[--C-:B------:R-:W-:Y:S01]  /*ff50*/  FFMA.FTZ R87, R102, UR4, -R135.reuse ;  /* 0x0000000466577c23 */ /* 0x100fe20008010887 */
[----:B------:R-:W-:Y:S01]  /*ff60*/  FFMA.FTZ R135, R119, UR4, -R135 ;  /* 0x0000000477877c23 */ /* 0x000fe20008010887 */
[--C-:B------:R-:W-:Y:S02]  /*ff70*/  FFMA.FTZ R119, R90, UR4, -R4.reuse ;  /* 0x000000045a777c23 */ /* 0x100fe40008010804 */
[----:B------:R1:W-:Y:S01]  /*ff80*/  MUFU.EX2 R243, R33 ;  /* 0x0000002100f37308 */ /* 0x0003e20000000800 */
[--C-:B------:R-:W-:Y:S01]  /*ff90*/  FFMA.FTZ R120, R110, UR4, -R4.reuse ;  /* 0x000000046e787c23 */ /* 0x100fe20008010804 */
[--C-:B------:R-:W-:Y:S01]  /*ffa0*/  FFMA.FTZ R90, R107, UR4, -R4.reuse ;  /* 0x000000046b5a7c23 */ /* 0x100fe20008010804 */
[--C-:B------:R-:W-:Y:S01]  /*ffb0*/  FFMA.FTZ R110, R127, UR4, -R4.reuse ;  /* 0x000000047f6e7c23 */ /* 0x100fe20008010804 */
[----:B------:R-:W-:Y:S01]  /*ffc0*/  PRMT R182, R182, 0x5410, R5 ;  /* 0x00005410b6b67816 */ /* 0x000fe20000000005 */
[--C-:B------:R-:W-:Y:S01]  /*ffd0*/  FFMA.FTZ R27, R27, UR4, -R4.reuse ;  /* 0x000000041b1b7c23 */ /* 0x100fe20008010804 */
[--C-:B------:R-:W-:Y:S01]  /*ffe0*/  FFMA.FTZ R30, R30, UR4, -R4.reuse ;  /* 0x000000041e1e7c23 */ /* 0x100fe20008010804 */
[----:B------:R-:W-:Y:S03]  /*fff0*/  FFMA.FTZ R31, R31, UR4, -R4 ;  /* 0x000000041f1f7c23 */ /* 0x000fe60008010804 */
[----:B------:R1:W-:Y:S01]  /*10000*/  MUFU.EX2 R198, R22 ;  /* 0x0000001600c67308 */ /* 0x0003e20000000800 */
[----:B----4-:R-:W-:Y:S02]  /*10010*/  IMAD.MOV.U32 R26, RZ, RZ, R32 ;  /* 0x000000ffff1a7224 */ /* 0x010fe400078e0020 */
[--C-:B------:R-:W-:Y:S01]  /*10020*/  FFMA.FTZ R60, R58, UR4, -R4.reuse ;  /* 0x000000043a3c7c23 */ /* 0x100fe20008010804 */
[--C-:B------:R-:W-:Y:S01]  /*10030*/  FFMA.FTZ R61, R59, UR4, -R4.reuse ;  /* 0x000000043b3d7c23 */ /* 0x100fe20008010804 */
[--C-:B------:R-:W-:Y:S01]  /*10040*/  FFMA.FTZ R73, R63, UR4, -R4.reuse ;  /* 0x000000043f497c23 */ /* 0x100fe20008010804 */
[--C-:B------:R-:W-:Y:S01]  /*10050*/  FFMA.FTZ R113, R79, UR4, -R4.reuse ;  /* 0x000000044f717c23 */ /* 0x100fe20008010804 */
[--C-:B------:R-:W-:Y:S01]  /*10060*/  FFMA.FTZ R92, R74, UR4, -R4.reuse ;  /* 0x000000044a5c7c23 */ /* 0x100fe20008010804 */
[--C-:B------:R-:W-:Y:S02]  /*10070*/  FFMA.FTZ R118, R91, UR4, -R4.reuse ;  /* 0x000000045b767c23 */ /* 0x100fe40008010804 */
[----:B------:R4:W-:Y:S01]  /*10080*/  MUFU.EX2 R221, R23 ;  /* 0x0000001700dd7308 */ /* 0x0009e20000000800 */
[--C-:B------:R-:W-:Y:S01]  /*10090*/  FFMA.FTZ R124, R94, UR4, -R4.reuse ;  /* 0x000000045e7c7c23 */ /* 0x100fe20008010804 */
[--C-:B------:R-:W-:Y:S01]  /*100a0*/  FFMA.FTZ R128, R95, UR4, -R4.reuse ;  /* 0x000000045f807c23 */ /* 0x100fe20008010804 */
[--C-:B------:R-:W-:Y:S01]  /*100b0*/  FFMA.FTZ R247, R111, UR4, -R4.reuse ;  /* 0x000000046ff77c23 */ /* 0x100fe20008010804 */
[--C-:B------:R-:W-:Y:S01]  /*100c0*/  FFMA.FTZ R106, R106, UR4, -R4.reuse ;  /* 0x000000046a6a7c23 */ /* 0x100fe20008010804 */
[--C-:B------:R-:W-:Y:S01]  /*100d0*/  FFMA.FTZ R126, R126, UR4, -R4.reuse ;  /* 0x000000047e7e7c23 */ /* 0x100fe20008010804 */
[----:B------:R-:W-:Y:S01]  /*100e0*/  FFMA.FTZ R85, R123, UR4, -R4 ;  /* 0x000000047b557c23 */ /* 0x000fe20008010804 */
[----:B------:R-:W-:Y:S03]  /*100f0*/  LOP3.LUT R5, R181, 0xff, RZ, 0xc0, !PT ;  /* 0x000000ffb5057812 */ /* 0x000fe600078ec0ff */
[----:B------:R-:W-:Y:S01]  /*10100*/  MUFU.EX2 R111, R30 ;  /* 0x0000001e006f7308 */ /* 0x000fe20000000800 */
[----:B------:R-:W-:Y:S01]  /*10110*/  LOP3.LUT R4, R7, UR10, R26, 0x96, !PT ;  /* 0x0000000a07047c12 */ /* 0x000fe2000f8e961a */
[----:B------:R-:W-:Y:S01]  /*10120*/  IMAD.MOV.U32 R34, RZ, RZ, R36 ;  /* 0x000000ffff227224 */ /* 0x000fe200078e0024 */
[----:B------:R-:W-:Y:S01]  /*10130*/  PRMT R180, R5, 0x5410, R180 ;  /* 0x0000541005b47816 */ /* 0x000fe200000000b4 */
[----:B------:R-:W-:Y:S04]  /*10140*/  IMAD.WIDE.U32 R36, R6, -0x2daee0ad, RZ ;  /* 0xd2511f5306247825 */ /* 0x000fe800078e00ff */
[----:B------:R-:W-:Y:S02]  /*10150*/  FMUL.FTZ R32, R132, R144 ;  /* 0x0000009084207220 */ /* 0x000fe40000410000 */
[----:B------:R-:W-:Y:S01]  /*10160*/  MUFU.EX2 R83, R27 ;  /* 0x0000001b00537308 */ /* 0x000fe20000000800 */
[----:B------:R-:W-:Y:S04]  /*10170*/  IMAD.WIDE.U32 R4, R4, -0x2daee0ad, RZ ;  /* 0xd2511f5304047825 */ /* 0x000fe800078e00ff */
[----:B-1----:R-:W-:Y:S01]  /*10180*/  IMAD.MOV.U32 R33, RZ, RZ, R205 ;  /* 0x000000ffff217224 */ /* 0x002fe200078e00cd */
[----:B------:R-:W-:Y:S01]  /*10190*/  LOP3.LUT R7, R5, UR7, R12, 0x96, !PT ;  /* 0x0000000705077c12 */ /* 0x000fe2000f8e960c */
[----:B------:R-:W-:Y:S01]  /*101a0*/  FMUL.FTZ R12, R2, R168 ;  /* 0x000000a8020c7220 */ /* 0x000fe20000410000 */
[----:B------:R-:W-:Y:S02]  /*101b0*/  LOP3.LUT R4, R37, UR5, R4, 0x96, !PT ;  /* 0x0000000525047c12 */ /* 0x000fe4000f8e9604 */
[----:B------:R1:W-:Y:S01]  /*101c0*/  MUFU.EX2 R205, R24 ;  /* 0x0000001800cd7308 */ /* 0x0003e20000000800 */
[----:B------:R-:W-:Y:S02]  /*101d0*/  IMAD.MOV.U32 R82, RZ, RZ, R231 ;  /* 0x000000ffff527224 */ /* 0x000fe400078e00e7 */
[----:B------:R-:W-:Y:S04]  /*101e0*/  IMAD.WIDE.U32 R6, R7, -0x326172a9, RZ ;  /* 0xcd9e8d5707067825 */ /* 0x000fe800078e00ff */
[----:B------:R-:W-:Y:S01]  /*101f0*/  IMAD.WIDE.U32 R4, R4, -0x326172a9, RZ ;  /* 0xcd9e8d5704047825 */ /* 0x000fe200078e00ff */
[----:B------:R-:W-:Y:S02]  /*10200*/  LOP3.LUT R7, R7, UR6, R8, 0x96, !PT ;  /* 0x0000000607077c12 */ /* 0x000fe4000f8e9608 */
[----:B------:R-:W-:Y:S01]  /*10210*/  MUFU.EX2 R207, R43 ;  /* 0x0000002b00cf7308 */ /* 0x000fe20000000800 */
[----:B------:R-:W-:Y:S01]  /*10220*/  IMAD.MOV.U32 R78, RZ, RZ, R204 ;  /* 0x000000ffff4e7224 */ /* 0x000fe200078e00cc */
[----:B------:R-:W-:Y:S01]  /*10230*/  LOP3.LUT R6, R5, UR16, R6, 0x96, !PT ;  /* 0x0000001005067c12 */ /* 0x000fe2000f8e9606 */
[----:B------:R-:W-:Y:S01]  /*10240*/  IMAD.MOV.U32 R22, RZ, RZ, R220 ;  /* 0x000000ffff167224 */ /* 0x000fe200078e00dc */
[C---:B------:R-:W-:Y:S01]  /*10250*/  LOP3.LUT R5, R4.reuse, 0xffff, RZ, 0xc0, !PT ;  /* 0x0000ffff04057812 */ /* 0x040fe200078ec0ff */
[----:B----4-:R-:W-:Y:S01]  /*10260*/  IMAD.MOV.U32 R23, RZ, RZ, R200 ;  /* 0x000000ffff177224 */ /* 0x010fe200078e00c8 */
[----:B------:R-:W-:Y:S04]  /*10270*/  LOP3.LUT R8, R4, 0xff, RZ, 0xc0, !PT ;  /* 0x000000ff04087812 */ /* 0x000fe800078ec0ff */
[----:B------:R-:W-:Y:S01]  /*10280*/  MUFU.EX2 R204, R46 ;  /* 0x0000002e00cc7308 */ /* 0x000fe20000000800 */
[----:B------:R-:W-:Y:S01]  /*10290*/  SHF.R.U32.HI R5, RZ, 0x8, R5 ;  /* 0x00000008ff057819 */ /* 0x000fe20000011605 */
[----:B-1----:R-:W-:Y:S02]  /*102a0*/  IMAD.MOV.U32 R24, RZ, RZ, R237 ;  /* 0x000000ffff187224 */ /* 0x002fe400078e00ed */
[----:B------:R-:W-:Y:S01]  /*102b0*/  IMAD.MOV.U32 R30, RZ, RZ, R56 ;  /* 0x000000ffff1e7224 */ /* 0x000fe200078e0038 */
[----:B------:R-:W-:Y:S01]  /*102c0*/  PRMT R58, R8, 0x5410, R5 ;  /* 0x00005410083a7816 */ /* 0x000fe20000000005 */
[----:B------:R-:W-:Y:S01]  /*102d0*/  IMAD.MOV.U32 R91, RZ, RZ, R23 ;  /* 0x000000ffff5b7224 */ /* 0x000fe200078e0017 */
[--C-:B------:R-:W-:Y:S03]  /*102e0*/  SHF.R.U32.HI R8, RZ, 0x10, R4.reuse ;  /* 0x00000010ff087819 */ /* 0x100fe60000011604 */
[----:B------:R-:W-:Y:S01]  /*102f0*/  MUFU.EX2 R88, R25 ;  /* 0x0000001900587308 */ /* 0x000fe20000000800 */
[----:B------:R-:W-:Y:S01]  /*10300*/  SHF.R.U32.HI R5, RZ, 0x18, R4 ;  /* 0x00000018ff057819 */ /* 0x000fe20000011604 */
[----:B------:R-:W-:Y:S01]  /*10310*/  FMUL.FTZ R23, R3, R151 ;  /* 0x0000009703177220 */ /* 0x000fe20000410000 */
[----:B------:R-:W-:Y:S01]  /*10320*/  LOP3.LUT R4, R8, 0xff, RZ, 0xc0, !PT ;  /* 0x000000ff08047812 */ /* 0x000fe200078ec0ff */
[----:B------:R-:W-:Y:S01]  /*10330*/  IMAD.MOV.U32 R94, RZ, RZ, R222 ;  /* 0x000000ffff5e7224 */ /* 0x000fe200078e00de */
[----:B------:R-:W-:Y:S01]  /*10340*/  LOP3.LUT R8, R6, 0xff, RZ, 0xc0, !PT ;  /* 0x000000ff06087812 */ /* 0x000fe200078ec0ff */
[----:B------:R-:W-:Y:S01]  /*10350*/  IMAD.MOV.U32 R95, RZ, RZ, R202 ;  /* 0x000000ffff5f7224 */ /* 0x000fe200078e00ca */
[----:B------:R-:W-:Y:S01]  /*10360*/  PRMT R59, R4, 0x5410, R5 ;  /* 0x00005410043b7816 */ /* 0x000fe20000000005 */
[----:B------:R-:W-:Y:S02]  /*10370*/  IMAD.WIDE.U32 R4, R7, -0x2daee0ad, RZ ;  /* 0xd2511f5307047825 */ /* 0x000fe400078e00ff */
[----:B------:R1:W4:Y:S02]  /*10380*/  MUFU.EX2 R25, R29 ;  /* 0x0000001d00197308 */ /* 0x0003240000000800 */
[----:B------:R-:W-:Y:S01]  /*10390*/  IMAD.MOV.U32 R107, RZ, RZ, R95 ;  /* 0x000000ffff6b7224 */ /* 0x000fe200078e005f */
[----:B------:R-:W-:Y:S01]  /*103a0*/  LOP3.LUT R36, R5, UR15, R36, 0x96, !PT ;  /* 0x0000000f05247c12 */ /* 0x000fe2000f8e9624 */
[----:B------:R-:W-:Y:S01]  /*103b0*/  IMAD.MOV.U32 R95, RZ, RZ, R24 ;  /* 0x000000ffff5f7224 */ /* 0x000fe200078e0018 */
[----:B------:R-:W-:Y:S01]  /*103c0*/  LOP3.LUT R5, R4, 0xffff, RZ, 0xc0, !PT ;  /* 0x0000ffff04057812 */ /* 0x000fe200078ec0ff */
[----:B------:R-:W-:Y:S01]  /*103d0*/  FMUL.FTZ R24, R2, R160 ;  /* 0x000000a002187220 */ /* 0x000fe20000410000 */
[----:B------:R-:W-:Y:S03]  /*103e0*/  LOP3.LUT R7, R4, 0xff, RZ, 0xc0, !PT ;  /* 0x000000ff04077812 */ /* 0x000fe600078ec0ff */
[----:B------:R-:W-:Y:S01]  /*103f0*/  MUFU.EX2 R181, R38 ;  /* 0x0000002600b57308 */ /* 0x000fe20000000800 */
[----:B------:R-:W-:Y:S01]  /*10400*/  SHF.R.U32.HI R5, RZ, 0x8, R5 ;  /* 0x00000008ff057819 */ /* 0x000fe20000011605 */
[----:B------:R-:W-:Y:S02]  /*10410*/  IMAD.MOV.U32 R27, RZ, RZ, R33 ;  /* 0x000000ffff1b7224 */ /* 0x000fe400078e0021 */
[----:B------:R-:W-:Y:S01]  /*10420*/  FMUL.FTZ R33, R132, R145 ;  /* 0x0000009184217220 */ /* 0x000fe20000410000 */
[----:B------:R-:W-:Y:S01]  /*10430*/  IMAD.MOV.U32 R122, RZ, RZ, R34 ;  /* 0x000000ffff7a7224 */ /* 0x000fe200078e0022 */
[----:B------:R-:W-:Y:S01]  /*10440*/  PRMT R42, R7, 0x5410, R5 ;  /* 0x00005410072a7816 */ /* 0x000fe20000000005 */
[----:B------:R-:W-:Y:S01]  /*10450*/  FMUL.FTZ R34, R3, R146 ;  /* 0x0000009203227220 */ /* 0x000fe20000410000 */
[--C-:B------:R-:W-:Y:S02]  /*10460*/  SHF.R.U32.HI R7, RZ, 0x10, R4.reuse ;  /* 0x00000010ff077819 */ /* 0x100fe40000011604 */
[----:B------:R4:W4:Y:S01]  /*10470*/  MUFU.EX2 R114, R28 ;  /* 0x0000001c00727308 */ /* 0x0009220000000800 */
[----:B------:R-:W-:Y:S01]  /*10480*/  SHF.R.U32.HI R5, RZ, 0x18, R4 ;  /* 0x00000018ff057819 */ /* 0x000fe20000011604 */
[----:B------:R-:W-:Y:S01]  /*10490*/  IMAD.MOV.U32 R86, RZ, RZ, R203 ;  /* 0x000000ffff567224 */ /* 0x000fe200078e00cb */
[----:B------:R-:W-:Y:S01]  /*104a0*/  LOP3.LUT R4, R7, 0xff, RZ, 0xc0, !PT ;  /* 0x000000ff07047812 */ /* 0x000fe200078ec0ff */
[----:B-1----:R-:W-:Y:S01]  /*104b0*/  FMUL.FTZ R29, R2, R157 ;  /* 0x0000009d021d7220 */ /* 0x002fe20000410000 */
[----:B------:R-:W-:Y:S01]  /*104c0*/  LOP3.LUT R7, R6, 0xffff, RZ, 0xc0, !PT ;  /* 0x0000ffff06077812 */ /* 0x000fe200078ec0ff */
[----:B----4-:R-:W-:Y:S02]  /*104d0*/  IMAD.MOV.U32 R127, RZ, RZ, R25 ;  /* 0x000000ffff7f7224 */ /* 0x010fe400078e0019 */
[----:B------:R-:W-:Y:S02]  /*104e0*/  FMUL.FTZ R25, R2, R161 ;  /* 0x000000a102197220 */ /* 0x000fe40000410000 */
[----:B------:R1:W-:Y:S01]  /*104f0*/  MUFU.EX2 R237, R51 ;  /* 0x0000003300ed7308 */ /* 0x0003e20000000800 */
[----:B------:R-:W-:Y:S01]  /*10500*/  SHF.R.U32.HI R7, RZ, 0x8, R7 ;  /* 0x00000008ff077819 */ /* 0x000fe20000011607 */
[----:B------:R-:W-:Y:S02]  /*10510*/  IMAD.MOV.U32 R123, RZ, RZ, R35 ;  /* 0x000000ffff7b7224 */ /* 0x000fe400078e0023 */
[C---:B------:R-:W-:Y:S01]  /*10520*/  FMUL.FTZ R35, R3.reuse, R147 ;  /* 0x0000009303237220 */ /* 0x040fe20000410000 */
[----:B------:R-:W-:Y:S01]  /*10530*/  IMAD.MOV.U32 R79, RZ, RZ, R19 ;  /* 0x000000ffff4f7224 */ /* 0x000fe200078e0013 */
[----:B------:R-:W-:Y:S01]  /*10540*/  PRMT R56, R8, 0x5410, R7 ;  /* 0x0000541008387816 */ /* 0x000fe20000000007 */
[C---:B------:R-:W-:Y:S01]  /*10550*/  FMUL.FTZ R19, R3.reuse, R155 ;  /* 0x0000009b03137220 */ /* 0x040fe20000410000 */
[--C-:B------:R-:W-:Y:S02]  /*10560*/  SHF.R.U32.HI R8, RZ, 0x10, R6.reuse ;  /* 0x00000010ff087819 */ /* 0x100fe40000011606 */
[----:B------:R4:W-:Y:S01]  /*10570*/  MUFU.EX2 R233, R49 ;  /* 0x0000003100e97308 */ /* 0x0009e20000000800 */
[----:B------:R-:W-:Y:S01]  /*10580*/  SHF.R.U32.HI R7, RZ, 0x18, R6 ;  /* 0x00000018ff077819 */ /* 0x000fe20000011606 */
[----:B------:R-:W-:Y:S01]  /*10590*/  IMAD.MOV.U32 R28, RZ, RZ, R83 ;  /* 0x000000ffff1c7224 */ /* 0x000fe200078e0053 */
[----:B------:R-:W-:Y:S01]  /*105a0*/  LOP3.LUT R6, R8, 0xff, RZ, 0xc0, !PT ;  /* 0x000000ff08067812 */ /* 0x000fe200078ec0ff */
[----:B------:R-:W-:Y:S02]  /*105b0*/  IMAD.MOV.U32 R83, RZ, RZ, R100 ;  /* 0x000000ffff537224 */ /* 0x000fe400078e0064 */
[C---:B------:R-:W-:Y:S01]  /*105c0*/  FMUL.FTZ R8, R2.reuse, R172 ;  /* 0x000000ac02087220 */ /* 0x040fe20000410000 */
[----:B------:R-:W-:Y:S03]  /*105d0*/  IMAD.MOV.U32 R43, RZ, RZ, R114 ;  /* 0x000000ffff2b7224 */ /* 0x000fe600078e0072 */
[----:B------:R4:W-:Y:S01]  /*105e0*/  MUFU.EX2 R231, R50 ;  /* 0x0000003200e77308 */ /* 0x0009e20000000800 */
[----:B-1----:R-:W-:Y:S02]  /*105f0*/  IMAD.MOV.U32 R51, RZ, RZ, R94 ;  /* 0x000000ffff337224 */ /* 0x002fe400078e005e */
[----:B------:R-:W-:Y:S02]  /*10600*/  IMAD.MOV.U32 R94, RZ, RZ, R99 ;  /* 0x000000ffff5e7224 */ /* 0x000fe400078e0063 */
[----:B------:R-:W-:Y:S02]  /*10610*/  IMAD.MOV.U32 R121, RZ, RZ, R199 ;  /* 0x000000ffff797224 */ /* 0x000fe400078e00c7 */
[----:B------:R-:W-:Y:S03]  /*10620*/  IMAD.MOV.U32 R102, RZ, RZ, R201 ;  /* 0x000000ffff667224 */ /* 0x000fe600078e00c9 */
[----:B------:R1:W2:Y:S01]  /*10630*/  MUFU.EX2 R75, R31 ;  /* 0x0000001f004b7308 */ /* 0x0002a20000000800 */
[----:B----4-:R-:W-:Y:S02]  /*10640*/  IMAD.MOV.U32 R49, RZ, RZ, R91 ;  /* 0x000000ffff317224 */ /* 0x010fe400078e005b */
[----:B------:R-:W-:Y:S02]  /*10650*/  IMAD.MOV.U32 R74, RZ, RZ, R121 ;  /* 0x000000ffff4a7224 */ /* 0x000fe400078e0079 */
[----:B------:R-:W-:Y:S02]  /*10660*/  IMAD.MOV.U32 R37, RZ, RZ, R49 ;  /* 0x000000ffff257224 */ /* 0x000fe400078e0031 */
[----:B------:R-:W-:Y:S03]  /*10670*/  IMAD.MOV.U32 R121, RZ, RZ, R18 ;  /* 0x000000ffff797224 */ /* 0x000fe600078e0012 */
[----:B------:R4:W-:Y:S01]  /*10680*/  MUFU.EX2 R220, R45 ;  /* 0x0000002d00dc7308 */ /* 0x0009e20000000800 */
[----:B------:R-:W-:Y:S02]  /*10690*/  IMAD.MOV.U32 R50, RZ, RZ, R28 ;  /* 0x000000ffff327224 */ /* 0x000fe400078e001c */
[----:B------:R-:W-:Y:S01]  /*106a0*/  FMUL.FTZ R28, R2, R156 ;  /* 0x0000009c021c7220 */ /* 0x000fe20000410000 */
[C---:B------:R-:W-:Y:S01]  /*106b0*/  FMUL.FTZ R18, R3.reuse, R154 ;  /* 0x0000009a03127220 */ /* 0x040fe20000410000 */
[----:B------:R-:W-:Y:S02]  /*106c0*/  IMAD.MOV.U32 R91, RZ, RZ, R81 ;  /* 0x000000ffff5b7224 */ /* 0x000fe400078e0051 */
[----:B------:R-:W-:Y:S03]  /*106d0*/  IMAD.MOV.U32 R38, RZ, RZ, R51 ;  /* 0x000000ffff267224 */ /* 0x000fe600078e0033 */
[----:B------:R4:W-:Y:S01]  /*106e0*/  MUFU.EX2 R203, R39 ;  /* 0x0000002700cb7308 */ /* 0x0009e20000000800 */
[----:B-1----:R-:W-:Y:S01]  /*106f0*/  IMAD.MOV.U32 R31, RZ, RZ, R57 ;  /* 0x000000ffff1f7224 */ /* 0x002fe200078e0039 */
[----:B------:R-:W-:Y:S01]  /*10700*/  PRMT R57, R6, 0x5410, R7 ;  /* 0x0000541006397816 */ /* 0x000fe20000000007 */
[C---:B------:R-:W-:Y:S01]  /*10710*/  FMUL.FTZ R6, R3.reuse, R166 ;  /* 0x000000a603067220 */ /* 0x040fe20000410000 */
[C---:B------:R-:W-:Y:S01]  /*10720*/  FMUL.FTZ R7, R3.reuse, R167 ;  /* 0x000000a703077220 */ /* 0x040fe20000410000 */
[----:B------:R-:W-:Y:S02]  /*10730*/  IMAD.MOV.U32 R49, RZ, RZ, R31 ;  /* 0x000000ffff317224 */ /* 0x000fe400078e001f */
[C---:B------:R-:W-:Y:S01]  /*10740*/  FMUL.FTZ R31, R0.reuse, R159 ;  /* 0x0000009f001f7220 */ /* 0x040fe20000410000 */
[----:B------:R-:W-:Y:S02]  /*10750*/  IMAD.MOV.U32 R51, RZ, RZ, R27 ;  /* 0x000000ffff337224 */ /* 0x000fe400078e001b */
[----:B------:R1:W-:Y:S01]  /*10760*/  MUFU.EX2 R218, R20 ;  /* 0x0000001400da7308 */ /* 0x0003e20000000800 */
[----:B----4-:R-:W-:Y:S02]  /*10770*/  IMAD.MOV.U32 R45, RZ, RZ, R127 ;  /* 0x000000ffff2d7224 */ /* 0x010fe400078e007f */
[----:B------:R-:W-:Y:S01]  /*10780*/  FMUL.FTZ R27, R0, R163 ;  /* 0x000000a3001b7220 */ /* 0x000fe20000410000 */
[----:B------:R-:W-:Y:S02]  /*10790*/  IMAD.MOV.U32 R127, RZ, RZ, R94 ;  /* 0x000000ffff7f7224 */ /* 0x000fe400078e005e */
[----:B------:R-:W-:Y:S02]  /*107a0*/  IMAD.MOV.U32 R159, RZ, RZ, R45 ;  /* 0x000000ffff9f7224 */ /* 0x000fe400078e002d */
[----:B------:R-:W-:Y:S02]  /*107b0*/  IMAD.MOV.U32 R45, RZ, RZ, R43 ;  /* 0x000000ffff2d7224 */ /* 0x000fe400078e002b */
[----:B------:R4:W-:Y:S01]  /*107c0*/  MUFU.EX2 R199, R41 ;  /* 0x0000002900c77308 */ /* 0x0009e20000000800 */
[----:B------:R-:W-:Y:S02]  /*107d0*/  IMAD.MOV.U32 R39, RZ, RZ, R50 ;  /* 0x000000ffff277224 */ /* 0x000fe400078e0032 */
[----:B------:R-:W-:Y:S02]  /*107e0*/  IMAD.MOV.U32 R63, RZ, RZ, R98 ;  /* 0x000000ffff3f7224 */ /* 0x000fe400078e0062 */
[----:B------:R-:W-:Y:S02]  /*107f0*/  IMAD.MOV.U32 R43, RZ, RZ, R39 ;  /* 0x000000ffff2b7224 */ /* 0x000fe400078e0027 */
[----:B------:R-:W-:Y:S03]  /*10800*/  IMAD.MOV.U32 R39, RZ, RZ, R107 ;  /* 0x000000ffff277224 */ /* 0x000fe600078e006b */
[----:B------:R2:W-:Y:S01]  /*10810*/  MUFU.EX2 R219, R21 ;  /* 0x0000001500db7308 */ /* 0x0005e20000000800 */
[----:B------:R-:W-:Y:S02]  /*10820*/  IMAD.MOV.U32 R107, RZ, RZ, R88 ;  /* 0x000000ffff6b7224 */ /* 0x000fe400078e0058 */
[----:B-1----:R-:W-:Y:S01]  /*10830*/  FMUL.FTZ R20, R132, R148 ;  /* 0x0000009484147220 */ /* 0x002fe20000410000 */
[----:B------:R-:W-:Y:S02]  /*10840*/  IMAD.MOV.U32 R88, RZ, RZ, R246 ;  /* 0x000000ffff587224 */ /* 0x000fe400078e00f6 */
[----:B------:R-:W-:Y:S02]  /*10850*/  IMAD.MOV.U32 R152, RZ, RZ, R43 ;  /* 0x000000ffff987224 */ /* 0x000fe400078e002b */
[----:B------:R-:W-:Y:S02]  /*10860*/  IMAD.MOV.U32 R43, RZ, RZ, R89 ;  /* 0x000000ffff2b7224 */ /* 0x000fe400078e0059 */
[----:B------:R1:W-:Y:S01]  /*10870*/  MUFU.EX2 R232, R48 ;  /* 0x0000003000e87308 */ /* 0x0003e20000000800 */
[----:B----4-:R-:W-:Y:S01]  /*10880*/  PRMT R41, R4, 0x5410, R5 ;  /* 0x0000541004297816 */ /* 0x010fe20000000005 */
        /* <DEDUP_REMOVED lines=8> */
[C---:B--2---:R-:W-:Y:S01]  /*10910*/  FMUL.FTZ R21, R132.reuse, R149 ;  /* 0x0000009584157220 */ /* 0x044fe20000410000 */
[----:B------:R-:W-:Y:S01]  /*10920*/  FFMA.FTZ R132, R132, R62, R142 ;  /* 0x0000003e84847223 */ /* 0x000fe2000001008e */
[----:B------:R-:W-:Y:S02]  /*10930*/  IMAD.MOV.U32 R62, RZ, RZ, R22 ;  /* 0x000000ffff3e7224 */ /* 0x000fe400078e0016 */
[C---:B------:R-:W-:Y:S01]  /*10940*/  FMUL.FTZ R22, R3.reuse, R150 ;  /* 0x0000009603167220 */ /* 0x040fe20000410000 */
[----:B------:R-:W-:Y:S02]  /*10950*/  IMAD.MOV.U32 R50, RZ, RZ, R26 ;  /* 0x000000ffff327224 */ /* 0x000fe400078e001a */
[C---:B------:R-:W-:Y:S01]  /*10960*/  FMUL.FTZ R26, R0.reuse, R162 ;  /* 0x000000a2001a7220 */ /* 0x040fe20000410000 */
[----:B------:R2:W-:Y:S01]  /*10970*/  MUFU.EX2 R200, R11 ;  /* 0x0000000b00c87308 */ /* 0x0005e20000000800 */
[----:B-1----:R-:W-:Y:S02]  /*10980*/  IMAD.MOV.U32 R48, RZ, RZ, R75 ;  /* 0x000000ffff307224 */ /* 0x002fe400078e004b */
[----:B------:R-:W-:Y:S02]  /*10990*/  IMAD.MOV.U32 R75, RZ, RZ, R77 ;  /* 0x000000ffff4b7224 */ /* 0x000fe400078e004d */
[----:B------:R-:W-:Y:S02]  /*109a0*/  IMAD.U32 R77, RZ, RZ, UR13 ;  /* 0x0000000dff4d7e24 */ /* 0x000fe4000f8e00ff */
[----:B------:R-:W-:Y:S03]  /*109b0*/  IMAD.MOV.U32 R164, RZ, RZ, R48 ;  /* 0x000000ffffa47224 */ /* 0x000fe600078e0030 */
[----:B------:R-:W-:Y:S01]  /*109c0*/  MUFU.EX2 R222, R64 ;  /* 0x0000004000de7308 */ /* 0x000fe20000000800 */
[----:B----4-:R-:W-:Y:S02]  /*109d0*/  IMAD.MOV.U32 R44, RZ, RZ, R111 ;  /* 0x000000ffff2c7224 */ /* 0x010fe400078e006f */
[----:B------:R-:W-:Y:S02]  /*109e0*/  IMAD.MOV.U32 R48, RZ, RZ, R30 ;  /* 0x000000ffff307224 */ /* 0x000fe400078e001e */
[C---:B------:R-:W-:Y:S01]  /*109f0*/  FMUL.FTZ R30, R0.reuse, R158 ;  /* 0x0000009e001e7220 */ /* 0x040fe20000410000 */
[----:B------:R-:W-:Y:S02]  /*10a00*/  IMAD.MOV.U32 R94, RZ, RZ, R75 ;  /* 0x000000ffff5e7224 */ /* 0x000fe400078e004b */
[----:B------:R-:W-:Y:S02]  /*10a10*/  IMAD.MOV.U32 R158, RZ, RZ, R164 ;  /* 0x000000ffff9e7224 */ /* 0x000fe400078e00a4 */
[----:B------:R-:W-:Y:S01]  /*10a20*/  MUFU.EX2 R202, R47 ;  /* 0x0000002f00ca7308 */ /* 0x000fe20000000800 */
[----:B------:R-:W-:Y:S02]  /*10a30*/  IMAD.MOV.U32 R75, RZ, RZ, R74 ;  /* 0x000000ffff4b7224 */ /* 0x000fe400078e004a */
[C---:B--2---:R-:W-:Y:S01]  /*10a40*/  FMUL.FTZ R11, R0.reuse, R175 ;  /* 0x000000af000b7220 */ /* 0x044fe20000410000 */
[----:B------:R-:W-:Y:S02]  /*10a50*/  IMAD.MOV.U32 R74, RZ, RZ, R79 ;  /* 0x000000ffff4a7224 */ /* 0x000fe400078e004f */
[----:B------:R-:W-:Y:S02]  /*10a60*/  IMAD.MOV.U32 R164, RZ, RZ, R44 ;  /* 0x000000ffffa47224 */ /* 0x000fe400078e002c */
[----:B------:R-:W-:Y:S02]  /*10a70*/  IMAD.MOV.U32 R111, RZ, RZ, R91 ;  /* 0x000000ffff6f7224 */ /* 0x000fe400078e005b */
[----:B------:R-:W-:Y:S01]  /*10a80*/  MUFU.EX2 R155, R55 ;  /* 0x00000037009b7308 */ /* 0x000fe20000000800 */
[----:B------:R-:W-:Y:S02]  /*10a90*/  IMAD.MOV.U32 R44, RZ, RZ, R37 ;  /* 0x000000ffff2c7224 */ /* 0x000fe400078e0025 */
[----:B------:R-:W-:Y:S02]  /*10aa0*/  IMAD.MOV.U32 R79, RZ, RZ, R82 ;  /* 0x000000ffff4f7224 */ /* 0x000fe400078e0052 */
[----:B------:R-:W-:Y:S02]  /*10ab0*/  IMAD.MOV.U32 R91, RZ, RZ, R15 ;  /* 0x000000ffff5b7224 */ /* 0x000fe400078e000f */
[C---:B------:R-:W-:Y:S01]  /*10ac0*/  FMUL.FTZ R15, R0.reuse, R171 ;  /* 0x000000ab000f7220 */ /* 0x040fe20000410000 */
[----:B------:R-:W-:Y:S02]  /*10ad0*/  IMAD.MOV.U32 R82, RZ, RZ, R14 ;  /* 0x000000ffff527224 */ /* 0x000fe400078e000e */
[----:B------:R-:W-:Y:S01]  /*10ae0*/  FMUL.FTZ R14, R0, R170 ;  /* 0x000000aa000e7220 */ /* 0x000fe20000410000 */
[----:B------:R-:W-:Y:S01]  /*10af0*/  IMAD.MOV.U32 R37, RZ, RZ, R38 ;  /* 0x000000ffff257224 */ /* 0x000fe200078e0026 */
[----:B------:R-:W-:Y:S01]  /*10b00*/  MUFU.EX2 R169, R54 ;  /* 0x0000003600a97308 */ /* 0x000fe20000000800 */
[----:B------:R-:W-:Y:S02]  /*10b10*/  IMAD.MOV.U32 R98, RZ, RZ, R229 ;  /* 0x000000ffff627224 */ /* 0x000fe400078e00e5 */
[----:B------:R-:W-:Y:S02]  /*10b20*/  IMAD.MOV.U32 R153, RZ, RZ, R44 ;  /* 0x000000ffff997224 */ /* 0x000fe400078e002c */
[----:B------:R-:W-:Y:S01]  /*10b30*/  IMAD.MOV.U32 R165, RZ, RZ, R37 ;  /* 0x000000ffffa57224 */ /* 0x000fe200078e0025 */
[----:B------:R-:W-:Y:S01]  /*10b40*/  SHF.R.U32.HI R37, RZ, 0x18, R36 ;  /* 0x00000018ff257819 */ /* 0x000fe20000011624 */
[----:B------:R-:W-:Y:S03]  /*10b50*/  IMAD.MOV.U32 R44, RZ, RZ, R95 ;  /* 0x000000ffff2c7224 */ /* 0x000fe600078e005f */
[----:B------:R-:W-:Y:S01]  /*10b60*/  MUFU.EX2 R229, R65 ;  /* 0x0000004100e57308 */ /* 0x000fe20000000800 */
[----:B------:R-:W-:Y:S02]  /*10b70*/  IMAD.MOV.U32 R81, RZ, RZ, R217 ;  /* 0x000000ffff517224 */ /* 0x000fe400078e00d9 */
[----:B------:R-:W-:Y:S02]  /*10b80*/  IMAD.MOV.U32 R95, RZ, RZ, R205 ;  /* 0x000000ffff5f7224 */ /* 0x000fe400078e00cd */
[----:B------:R-:W-:Y:S02]  /*10b90*/  IMAD.MOV.U32 R145, RZ, RZ, R126 ;  /* 0x000000ffff917224 */ /* 0x000fe400078e007e */
[----:B------:R-:W-:Y:S03]  /*10ba0*/  IMAD.MOV.U32 R126, RZ, RZ, R106 ;  /* 0x000000ffff7e7224 */ /* 0x000fe600078e006a */
[----:B------:R-:W1:Y:S01]  /*10bb0*/  MUFU.EX2 R40, R40 ;  /* 0x0000002800287308 */ /* 0x000e620000000800 */
[----:B------:R-:W-:Y:S02]  /*10bc0*/  IMAD.MOV.U32 R106, RZ, RZ, R63 ;  /* 0x000000ffff6a7224 */ /* 0x000fe400078e003f */
[----:B------:R-:W-:Y:S02]  /*10bd0*/  IMAD.MOV.U32 R175, RZ, RZ, R123 ;  /* 0x000000ffffaf7224 */ /* 0x000fe400078e007b */
[----:B------:R-:W-:Y:S02]  /*10be0*/  IMAD.MOV.U32 R123, RZ, RZ, R94 ;  /* 0x000000ffff7b7224 */ /* 0x000fe400078e005e */
[----:B------:R-:W-:Y:S03]  /*10bf0*/  IMAD.MOV.U32 R94, RZ, RZ, R93 ;  /* 0x000000ffff5e7224 */ /* 0x000fe600078e005d */
[----:B------:R2:W-:Y:S01]  /*10c00*/  MUFU.EX2 R166, R60 ;  /* 0x0000003c00a67308 */ /* 0x0005e20000000800 */
[----:B------:R-:W-:Y:S01]  /*10c10*/  IMAD.MOV.U32 R93, RZ, RZ, R89 ;  /* 0x000000ffff5d7224 */ /* 0x000fe200078e0059 */
[----:B------:R-:W-:Y:S01]  /*10c20*/  MOV R89, R88 ;  /* 0x0000005800597202 */ /* 0x000fe20000000f00 */
[----:B------:R-:W-:Y:S02]  /*10c30*/  IMAD.MOV.U32 R151, RZ, RZ, R108 ;  /* 0x000000ffff977224 */ /* 0x000fe400078e006c */
[----:B------:R-:W-:Y:S02]  /*10c40*/  IMAD.MOV.U32 R108, RZ, RZ, R86 ;  /* 0x000000ffff6c7224 */ /* 0x000fe400078e0056 */
[----:B------:R-:W-:Y:S03]  /*10c50*/  IMAD.MOV.U32 R144, RZ, RZ, R117 ;  /* 0x000000ffff907224 */ /* 0x000fe600078e0075 */
[----:B------:R4:W-:Y:S01]  /*10c60*/  MUFU.EX2 R167, R61 ;  /* 0x0000003d00a77308 */ /* 0x0009e20000000800 */
[----:B-1----:R-:W-:Y:S02]  /*10c70*/  IMAD.MOV.U32 R157, RZ, RZ, R40 ;  /* 0x000000ffff9d7224 */ /* 0x002fe400078e0028 */
[----:B------:R-:W-:Y:S02]  /*10c80*/  IMAD.MOV.U32 R154, RZ, RZ, R91 ;  /* 0x000000ffff9a7224 */ /* 0x000fe400078e005b */
[----:B------:R-:W-:Y:S02]  /*10c90*/  IMAD.MOV.U32 R91, RZ, RZ, R109 ;  /* 0x000000ffff5b7224 */ /* 0x000fe400078e006d */
[----:B------:R-:W-:Y:S03]  /*10ca0*/  IMAD.MOV.U32 R109, RZ, RZ, R87 ;  /* 0x000000ffff6d7224 */ /* 0x000fe600078e0057 */
[----:B------:R-:W-:Y:S01]  /*10cb0*/  MUFU.EX2 R217, R66 ;  /* 0x0000004200d97308 */ /* 0x000fe20000000800 */
[----:B------:R-:W-:Y:S02]  /*10cc0*/  IMAD.MOV.U32 R147, RZ, RZ, R151 ;  /* 0x000000ffff937224 */ /* 0x000fe400078e0097 */
[----:B------:R-:W-:Y:S02]  /*10cd0*/  IMAD.MOV.U32 R151, RZ, RZ, R145 ;  /* 0x000000ffff977224 */ /* 0x000fe400078e0091 */
[----:B------:R-:W-:Y:S02]  /*10ce0*/  IMAD.MOV.U32 R145, RZ, RZ, R75 ;  /* 0x000000ffff917224 */ /* 0x000fe400078e004b */
[----:B------:R-:W-:Y:S01]  /*10cf0*/  FFMA.FTZ R100, R3, R9, R141 ;  /* 0x0000000903647223 */ /* 0x000fe2000001008d */
[C---:B------:R-:W-:Y:S01]  /*10d00*/  FMUL.FTZ R9, R2.reuse, R173 ;  /* 0x000000ad02097220 */ /* 0x040fe20000410000 */
[----:B------:R-:W-:Y:S01]  /*10d10*/  IMAD.MOV.U32 R3, RZ, RZ, 0x7054 ;  /* 0x00007054ff037424 */ /* 0x000fe200078e00ff */
[----:B------:R1:W1:Y:S01]  /*10d20*/  MUFU.EX2 R173, R67 ;  /* 0x0000004300ad7308 */ /* 0x0002620000000800 */
[----:B---3--:R-:W-:Y:S01]  /*10d30*/  FFMA.FTZ R99, R2, R10, R228 ;  /* 0x0000000a02637223 */ /* 0x008fe200000100e4 */
[----:B------:R-:W-:Y:S01]  /*10d40*/  FMUL.FTZ R10, R0, R174 ;  /* 0x000000ae000a7220 */ /* 0x000fe20000410000 */
[----:B------:R-:W3:Y:S01]  /*10d50*/  LDL.LU R2, [R1+0x3c] ;  /* 0x00003c0001027983 */ /* 0x000ee20000300800 */
[----:B------:R-:W-:Y:S01]  /*10d60*/  PRMT R77, R77, R3, UR13 ;  /* 0x0000000d4d4d7e16 */ /* 0x000fe20008000003 */
[----:B------:R-:W-:Y:S01]  /*10d70*/  IMAD.MOV.U32 R174, RZ, RZ, R122 ;  /* 0x000000ffffae7224 */ /* 0x000fe200078e007a */
[----:B------:R-:W-:Y:S01]  /*10d80*/  LOP3.LUT R3, R36, 0xffff, RZ, 0xc0, !PT ;  /* 0x0000ffff24037812 */ /* 0x000fe200078ec0ff */
[----:B------:R-:W3:Y:S03]  /*10d90*/  LDL.LU R246, [R1+0xdc] ;  /* 0x0000dc0001f67983 */ /* 0x000ee60000300800 */
[----:B------:R1:W-:Y:S01]  /*10da0*/  MUFU.EX2 R168, R69 ;  /* 0x0000004500a87308 */ /* 0x0003e20000000800 */
[--C-:B------:R-:W-:Y:S01]  /*10db0*/  HSET2.LE.AND R38, R245, R77.reuse, PT ;  /* 0x0000004df5267233 */ /* 0x100fe20003803000 */
[----:B------:R-:W-:Y:S01]  /*10dc0*/  IMAD.MOV.U32 R245, RZ, RZ, R164 ;  /* 0x000000fffff57224 */ /* 0x000fe200078e00a4 */
[----:B------:R-:W-:Y:S01]  /*10dd0*/  SHF.R.U32.HI R3, RZ, 0x8, R3 ;  /* 0x00000008ff037819 */ /* 0x000fe20000011603 */
[----:B------:R-:W3:Y:S01]  /*10de0*/  LDL.LU R80, [R1] ;  /* 0x0000000001507983 */ /* 0x000ee20000300800 */
[--C-:B------:R-:W-:Y:S01]  /*10df0*/  HSET2.LE.AND R47, R43, R77.reuse, PT ;  /* 0x0000004d2b2f7233 */ /* 0x100fe20003803000 */
[----:B------:R-:W-:Y:S01]  /*10e00*/  IMAD.MOV.U32 R164, RZ, RZ, R39 ;  /* 0x000000ffffa47224 */ /* 0x000fe200078e0027 */
[--C-:B------:R-:W-:Y:S01]  /*10e10*/  HSET2.LE.AND R54, R196, R77.reuse, PT ;  /* 0x0000004dc4367233 */ /* 0x100fe20003803000 */
[----:B------:R-:W3:Y:S01]  /*10e20*/  LDL.LU R235, [R1+0xd8] ;  /* 0x0000d80001eb7983 */ /* 0x000ee20000300800 */
[--C-:B------:R-:W-:Y:S01]  /*10e30*/  HSET2.LE.AND R55, R197, R77.reuse, PT ;  /* 0x0000004dc5377233 */ /* 0x100fe20003803000 */
[----:B------:R-:W-:Y:S01]  /*10e40*/  IMAD.MOV.U32 R122, RZ, RZ, R79 ;  /* 0x000000ffff7a7224 */ /* 0x000fe200078e004f */
[--C-:B------:R-:W-:Y:S01]  /*10e50*/  HSET2.LE.AND R59, R59, R77.reuse, PT ;  /* 0x0000004d3b3b7233 */ /* 0x100fe20003803000 */
[----:B------:R-:W3:Y:S01]  /*10e60*/  LDL.LU R205, [R1+0xd4] ;  /* 0x0000d40001cd7983 */ /* 0x000ee20000300800 */
[--C-:B------:R-:W-:Y:S01]  /*10e70*/  HSET2.LE.AND R56, R56, R77.reuse, PT ;  /* 0x0000004d38387233 */ /* 0x100fe20003803000 */
[----:B------:R-:W-:Y:S01]  /*10e80*/  MUFU.EX2 R89, R89 ;  /* 0x0000005900597308 */ /* 0x000fe20000000800 */
[--C-:B--2---:R-:W-:Y:S01]  /*10e90*/  HSET2.LE.AND R60, R189, R77.reuse, PT ;  /* 0x0000004dbd3c7233 */ /* 0x104fe20003803000 */
[----:B------:R-:W-:Y:S01]  /*10ea0*/  IMAD.MOV.U32 R196, RZ, RZ, R96 ;  /* 0x000000ffffc47224 */ /* 0x000fe200078e0060 */
[--C-:B----4-:R-:W-:Y:S01]  /*10eb0*/  HSET2.LE.AND R61, R178, R77.reuse, PT ;  /* 0x0000004db23d7233 */ /* 0x110fe20003803000 */
[----:B------:R-:W-:Y:S01]  /*10ec0*/  IMAD.MOV.U32 R156, RZ, RZ, R85 ;  /* 0x000000ffff9c7224 */ /* 0x000fe200078e0055 */
[--C-:B-1----:R-:W-:Y:S01]  /*10ed0*/  HSET2.LE.AND R67, R41, R77.reuse, PT ;  /* 0x0000004d29437233 */ /* 0x102fe20003803000 */
[----:B------:R-:W-:Y:S01]  /*10ee0*/  IMAD.MOV.U32 R197, RZ, RZ, R196 ;  /* 0x000000ffffc57224 */ /* 0x000fe200078e00c4 */
[--C-:B------:R-:W-:Y:S03]  /*10ef0*/  HSET2.LE.AND R66, R42, R77.reuse, PT ;  /* 0x0000004d2a427233 */ /* 0x100fe60003803000 */
[----:B------:R-:W-:Y:S01]  /*10f00*/  MUFU.EX2 R105, R105 ;  /* 0x0000006900697308 */ /* 0x000fe20000000800 */
[--C-:B------:R-:W-:Y:S01]  /*10f10*/  HSET2.LE.AND R69, R176, R77.reuse, PT ;  /* 0x0000004db0457233 */ /* 0x100fe20003803000 */
[----:B------:R-:W-:Y:S01]  /*10f20*/  IMAD.MOV.U32 R178, RZ, RZ, R197 ;  /* 0x000000ffffb27224 */ /* 0x000fe200078e00c5 */
[--C-:B------:R-:W-:Y:S01]  /*10f30*/  HSET2.LE.AND R58, R58, R77.reuse, PT ;  /* 0x0000004d3a3a7233 */ /* 0x100fe20003803000 */
[----:B------:R-:W-:Y:S01]  /*10f40*/  IMAD.MOV.U32 R175, RZ, RZ, R151 ;  /* 0x000000ffffaf7224 */ /* 0x000fe200078e0097 */
[--C-:B------:R-:W-:Y:S02]  /*10f50*/  HSET2.LE.AND R57, R57, R77.reuse, PT ;  /* 0x0000004d39397233 */ /* 0x100fe40003803000 */
[--C-:B------:R-:W-:Y:S01]  /*10f60*/  HSET2.LE.AND R63, R184, R77.reuse, PT ;  /* 0x0000004db83f7233 */ /* 0x100fe20003803000 */
[----:B------:R-:W-:Y:S02]  /*10f70*/  IMAD.MOV.U32 R184, RZ, RZ, R178 ;  /* 0x000000ffffb87224 */ /* 0x000fe400078e00b2 */
[----:B------:R-:W-:Y:S10]  /*10f80*/  MUFU.EX2 R113, R113 ;  /* 0x0000007100717308 */ /* 0x000ff40000000800 */
[----:B------:R1:W-:Y:S10]  /*10f90*/  MUFU.EX2 R171, R52 ;  /* 0x0000003400ab7308 */ /* 0x0003f40000000800 */
[----:B------:R2:W4:Y:S10]  /*10fa0*/  MUFU.EX2 R170, R68 ;  /* 0x0000004400aa7308 */ /* 0x0005340000000800 */
[----:B------:R-:W-:Y:S01]  /*10fb0*/  MUFU.EX2 R163, R72 ;  /* 0x0000004800a37308 */ /* 0x000fe20000000800 */
[--C-:B-1----:R-:W-:Y:S01]  /*10fc0*/  HSET2.LE.AND R52, R187, R77.reuse, PT ;  /* 0x0000004dbb347233 */ /* 0x102fe20003803000 */
[----:B------:R-:W-:Y:S08]  /*10fd0*/  IMAD.MOV.U32 R187, RZ, RZ, R83 ;  /* 0x000000ffffbb7224 */ /* 0x000ff000078e0053 */
[----:B------:R-:W1:Y:S01]  /*10fe0*/  MUFU.EX2 R162, R73 ;  /* 0x0000004900a27308 */ /* 0x000e620000000800 */
[--C-:B--2---:R-:W-:Y:S09]  /*10ff0*/  HSET2.LE.AND R68, R177, R77.reuse, PT ;  /* 0x0000004db1447233 */ /* 0x104ff20003803000 */
[----:B------:R2:W1:Y:S10]  /*11000*/  MUFU.EX2 R172, R53 ;  /* 0x0000003500ac7308 */ /* 0x0004740000000800 */
[----:B------:R-:W-:Y:S10]  /*11010*/  MUFU.EX2 R102, R102 ;  /* 0x0000006600667308 */ /* 0x000ff40000000800 */
[----:B------:R-:W-:Y:S01]  /*11020*/  MUFU.EX2 R93, R93 ;  /* 0x0000005d005d7308 */ /* 0x000fe20000000800 */
[--C-:B--2---:R-:W-:Y:S01]  /*11030*/  HSET2.LE.AND R53, R143, R77.reuse, PT ;  /* 0x0000004d8f357233 */ /* 0x104fe20003803000 */
[----:B------:R-:W-:Y:S08]  /*11040*/  IMAD.MOV.U32 R143, RZ, RZ, R187 ;  /* 0x000000ffff8f7224 */ /* 0x000ff000078e00bb */
        /* <DEDUP_REMOVED lines=11> */
[----:B------:R-:W-:Y:S02]  /*11100*/  F2FP.BF16.F32.PACK_AB R0, R240, R236 ;  /* 0x000000ecf000723e */ /* 0x000fe400000010ff */
[----:B------:R-:W-:Y:S02]  /*11110*/  LOP3.LUT R2, R36, 0xff, RZ, 0xc0, !PT ;  /* 0x000000ff24027812 */ /* 0x000fe400078ec0ff */
[----:B------:R-:W-:Y:S02]  /*11120*/  LOP3.LUT R38, R38, R0, RZ, 0xc0, !PT ;  /* 0x0000000026267212 */ /* 0x000fe400078ec0ff */
[----:B------:R-:W-:Y:S02]  /*11130*/  SHF.R.U32.HI R0, RZ, 0x10, R36 ;  /* 0x00000010ff007819 */ /* 0x000fe40000011624 */
[----:B------:R-:W-:Y:S01]  /*11140*/  PRMT R64, R2, 0x5410, R3 ;  /* 0x0000541002407816 */ /* 0x000fe20000000003 */
[----:B------:R-:W-:Y:S01]  /*11150*/  IMAD.MOV.U32 R146, RZ, RZ, R80 ;  /* 0x000000ffff927224 */ /* 0x000fe200078e0050 */
[--C-:B------:R-:W-:Y:S02]  /*11160*/  HSET2.LE.AND R39, R246, R77.reuse, PT ;  /* 0x0000004df6277233 */ /* 0x100fe40003803000 */
[----:B------:R-:W-:Y:S01]  /*11170*/  LOP3.LUT R3, R0, 0xff, RZ, 0xc0, !PT ;  /* 0x000000ff00037812 */ /* 0x000fe200078ec0ff */
[----:B------:R-:W-:Y:S01]  /*11180*/  VIADD R41, R146, 0x2 ;  /* 0x0000000292297836 */ /* 0x000fe20000000000 */
[----:B------:R-:W-:Y:S01]  /*11190*/  F2FP.BF16.F32.PACK_AB R2, R185, R142 ;  /* 0x0000008eb902723e */ /* 0x000fe200000010ff */
[----:B------:R-:W-:Y:S01]  /*111a0*/  IMAD.MOV.U32 R142, RZ, RZ, R153 ;  /* 0x000000ffff8e7224 */ /* 0x000fe200078e0099 */
[----:B------:R-:W-:Y:S01]  /*111b0*/  F2FP.BF16.F32.PACK_AB R0, R238, R230 ;  /* 0x000000e6ee00723e */ /* 0x000fe200000010ff */
[----:B------:R-:W-:Y:S01]  /*111c0*/  IMAD.MOV.U32 R153, RZ, RZ, R152 ;  /* 0x000000ffff997224 */ /* 0x000fe200078e0098 */
[--C-:B------:R-:W-:Y:S01]  /*111d0*/  HSET2.LE.AND R36, R244, R77.reuse, PT ;  /* 0x0000004df4247233 */ /* 0x100fe20003803000 */
        /* <DEDUP_REMOVED lines=9> */
[----:B------:R-:W-:Y:S01]  /*11270*/  PRMT R65, R3, 0x5410, R37 ;  /* 0x0000541003417816 */ /* 0x000fe20000000025 */
[----:B------:R-:W-:Y:S01]  /*11280*/  IMAD.MOV.U32 R228, RZ, RZ, R164 ;  /* 0x000000ffffe47224 */ /* 0x000fe200078e00a4 */
[--C-:B------:R-:W-:Y:S01]  /*11290*/  HSET2.LE.AND R44, R194, R77.reuse, PT ;  /* 0x0000004dc22c7233 */ /* 0x100fe20003803000 */
[----:B------:R-:W-:Y:S01]  /*112a0*/  IMAD.MOV.U32 R164, RZ, RZ, R45 ;  /* 0x000000ffffa47224 */ /* 0x000fe200078e002d */
[--C-:B------:R-:W-:Y:S01]  /*112b0*/  HSET2.LE.AND R45, R190, R77.reuse, PT ;  /* 0x0000004dbe2d7233 */ /* 0x100fe20003803000 */
[----:B------:R-:W-:Y:S01]  /*112c0*/  IMAD.MOV.U32 R152, RZ, RZ, R50 ;  /* 0x000000ffff987224 */ /* 0x000fe200078e0032 */
[----:B------:R-:W-:Y:S01]  /*112d0*/  F2FP.BF16.F32.PACK_AB R3, R141, R137 ;  /* 0x000000898d03723e */ /* 0x000fe200000010ff */
[----:B------:R-:W-:Y:S01]  /*112e0*/  IMAD.MOV.U32 R137, RZ, RZ, R165 ;  /* 0x000000ffff897224 */ /* 0x000fe200078e00a5 */
[----:B------:R-:W-:Y:S01]  /*112f0*/  LOP3.LUT R44, R44, R2, RZ, 0xc0, !PT ;  /* 0x000000022c2c7212 */ /* 0x000fe200078ec0ff */
[----:B------:R-:W-:Y:S01]  /*11300*/  IMAD.MOV.U32 R194, RZ, RZ, R153 ;  /* 0x000000ffffc27224 */ /* 0x000fe200078e0099 */
[----:B------:R-:W-:Y:S01]  /*11310*/  LOP3.LUT R45, R45, R3, RZ, 0xc0, !PT ;  /* 0x000000032d2d7212 */ /* 0x000fe200078ec0ff */
[----:B------:R-:W-:Y:S01]  /*11320*/  IMAD.MOV.U32 R153, RZ, RZ, R51 ;  /* 0x000000ffff997224 */ /* 0x000fe200078e0033 */
[--C-:B------:R-:W-:Y:S01]  /*11330*/  HSET2.LE.AND R50, R192, R77.reuse, PT ;  /* 0x0000004dc0327233 */ /* 0x100fe20003803000 */
[----:B------:R-:W-:Y:S01]  /*11340*/  IMAD.MOV.U32 R160, RZ, RZ, R152 ;  /* 0x000000ffffa07224 */ /* 0x000fe200078e0098 */
        /* <DEDUP_REMOVED lines=8> */
[----:B------:R-:W-:Y:S01]  /*113d0*/  LOP3.LUT R50, R50, R3, RZ, 0xc0, !PT ;  /* 0x0000000332327212 */ /* 0x000fe200078ec0ff */
[----:B------:R-:W-:Y:S01]  /*113e0*/  IMAD.MOV.U32 R192, RZ, RZ, R152 ;  /* 0x000000ffffc07224 */ /* 0x000fe200078e0098 */
[--C-:B------:R-:W-:Y:S01]  /*113f0*/  HSET2.LE.AND R48, R191, R77.reuse, PT ;  /* 0x0000004dbf307233 */ /* 0x100fe20003803000 */
[----:B------:R-:W-:Y:S01]  /*11400*/  IMAD.MOV.U32 R148, RZ, RZ, R164 ;  /* 0x000000ffff947224 */ /* 0x000fe200078e00a4 */
[--C-:B------:R-:W-:Y:S01]  /*11410*/  HSET2.LE.AND R49, R188, R77.reuse, PT ;  /* 0x0000004dbc317233 */ /* 0x100fe20003803000 */
[----:B------:R2:W-:Y:S01]  /*11420*/  MUFU.EX2 R164, R71 ;  /* 0x0000004700a47308 */ /* 0x0005e20000000800 */
[----:B------:R-:W-:Y:S01]  /*11430*/  F2FP.BF16.F32.PACK_AB R2, R219, R218 ;  /* 0x000000dadb02723e */ /* 0x000fe200000010ff */
[----:B------:R-:W-:Y:S01]  /*11440*/  IMAD.MOV.U32 R191, RZ, RZ, R95 ;  /* 0x000000ffffbf7224 */ /* 0x000fe200078e005f */
[----:B------:R-:W-:Y:S01]  /*11450*/  F2FP.BF16.F32.PACK_AB R3, R221, R198 ;  /* 0x000000c6dd03723e */ /* 0x000fe200000010ff */
[----:B------:R-:W-:Y:S01]  /*11460*/  IMAD.MOV.U32 R95, RZ, RZ, R62 ;  /* 0x000000ffff5f7224 */ /* 0x000fe200078e003e */
[----:B------:R-:W-:Y:S01]  /*11470*/  LOP3.LUT R48, R48, R2, RZ, 0xc0, !PT ;  /* 0x0000000230307212 */ /* 0x000fe200078ec0ff */
[----:B------:R-:W-:Y:S01]  /*11480*/  IMAD.MOV.U32 R149, RZ, RZ, R165 ;  /* 0x000000ffff957224 */ /* 0x000fe200078e00a5 */
[----:B------:R-:W-:Y:S03]  /*11490*/  LOP3.LUT R49, R49, R3, RZ, 0xc0, !PT ;  /* 0x0000000331317212 */ /* 0x000fe600078ec0ff */
[----:B------:R3:W3:Y:S01]  /*114a0*/  MUFU.EX2 R165, R70 ;  /* 0x0000004600a57308 */ /* 0x0006e20000000800 */
[----:B------:R-:W-:Y:S01]  /*114b0*/  F2FP.BF16.F32.PACK_AB R2, R159, R244 ;  /* 0x000000f49f02723e */ /* 0x000fe200000010ff */
[----:B------:R-:W-:Y:S01]  /*114c0*/  IMAD.MOV.U32 R177, RZ, RZ, R149 ;  /* 0x000000ffffb17224 */ /* 0x000fe200078e0095 */
[----:B------:R-:W-:Y:S01]  /*114d0*/  F2FP.BF16.F32.PACK_AB R3, R158, R245 ;  /* 0x000000f59e03723e */ /* 0x000fe200000010ff */
[----:B------:R-:W-:Y:S01]  /*114e0*/  IMAD.MOV.U32 R177, RZ, RZ, R184 ;  /* 0x000000ffffb17224 */ /* 0x000fe200078e00b8 */
[----:B------:R-:W-:Y:S01]  /*114f0*/  LOP3.LUT R54, R54, R2, RZ, 0xc0, !PT ;  /* 0x0000000236367212 */ /* 0x000fe200078ec0ff */
[----:B------:R-:W-:Y:S01]  /*11500*/  IMAD.MOV.U32 R190, RZ, RZ, R144 ;  /* 0x000000ffffbe7224 */ /* 0x000fe200078e0090 */
        /* <DEDUP_REMOVED lines=11> */
[----:B------:R-:W-:Y:S01]  /*115c0*/  MUFU.EX2 R95, R95 ;  /* 0x0000005f005f7308 */ /* 0x000fe20000000800 */
[----:B------:R-:W-:Y:S01]  /*115d0*/  F2FP.BF16.F32.PACK_AB R3, R207, R208 ;  /* 0x000000d0cf03723e */ /* 0x000fe200000010ff */
[----:B------:R-:W-:Y:S01]  /*115e0*/  IMAD.MOV.U32 R188, RZ, RZ, R81 ;  /* 0x000000ffffbc7224 */ /* 0x000fe200078e0051 */
[----:B------:R-:W-:Y:S02]  /*115f0*/  LOP3.LUT R60, R60, R2, RZ, 0xc0, !PT ;  /* 0x000000023c3c7212 */ /* 0x000fe400078ec0ff */
[----:B------:R-:W-:Y:S01]  /*11600*/  LOP3.LUT R61, R61, R3, RZ, 0xc0, !PT ;  /* 0x000000033d3d7212 */ /* 0x000fe200078ec0ff */
[----:B------:R-:W-:Y:S01]  /*11610*/  IMAD.MOV.U32 R189, RZ, RZ, R188 ;  /* 0x000000ffffbd7224 */ /* 0x000fe200078e00bc */
[----:B------:R-:W-:Y:S01]  /*11620*/  F2FP.BF16.F32.PACK_AB R2, R229, R222 ;  /* 0x000000dee502723e */ /* 0x000fe200000010ff */
[----:B------:R-:W-:Y:S01]  /*11630*/  IMAD.MOV.U32 R188, RZ, RZ, R137 ;  /* 0x000000ffffbc7224 */ /* 0x000fe200078e0089 */
[----:B------:R-:W-:Y:S01]  /*11640*/  F2FP.BF16.F32.PACK_AB R3, R173, R217 ;  /* 0x000000d9ad03723e */ /* 0x000fe200000010ff */
[----:B------:R-:W-:Y:S01]  /*11650*/  IMAD.MOV.U32 R178, RZ, RZ, R189 ;  /* 0x000000ffffb27224 */ /* 0x000fe200078e00bd */
[----:B------:R-:W-:Y:S01]  /*11660*/  LOP3.LUT R41, R235, UR21, R41, 0x96, !PT ;  /* 0x00000015eb297c12 */ /* 0x000fe2000f8e9629 */
        /* <DEDUP_REMOVED lines=8> */
[----:B------:R-:W-:Y:S01]  /*116f0*/  IMAD.WIDE.U32 R78, R41, -0x326172a9, RZ ;  /* 0xcd9e8d57294e7825 */ /* 0x000fe200078e00ff */
[----:B------:R-:W-:Y:S02]  /*11700*/  F2FP.BF16.F32.PACK_AB R40, R228, R191 ;  /* 0x000000bfe428723e */ /* 0x000fe400000010ff */
[----:B----4-:R-:W-:Y:S01]  /*11710*/  F2FP.BF16.F32.PACK_AB R2, R170, R169 ;  /* 0x000000a9aa02723e */ /* 0x010fe200000010ff */
[----:B------:R-:W-:Y:S01]  /*11720*/  IMAD.MOV.U32 R142, RZ, RZ, R109 ;  /* 0x000000ffff8e7224 */ /* 0x000fe200078e006d */
[----:B------:R-:W-:Y:S01]  /*11730*/  F2FP.BF16.F32.PACK_AB R3, R168, R155 ;  /* 0x0000009ba803723e */ /* 0x000fe200000010ff */
[----:B------:R-:W-:Y:S01]  /*11740*/  IMAD.MOV.U32 R189, RZ, RZ, R197 ;  /* 0x000000ffffbd7224 */ /* 0x000fe200078e00c5 */
[----:B------:R-:W-:Y:S01]  /*11750*/  LOP3.LUT R52, R52, R40, RZ, 0xc0, !PT ;  /* 0x0000002834347212 */ /* 0x000fe200078ec0ff */
[----:B------:R-:W-:Y:S01]  /*11760*/  IMAD.MOV.U32 R197, RZ, RZ, R137 ;  /* 0x000000ffffc57224 */ /* 0x000fe200078e0089 */
[--C-:B------:R-:W-:Y:S01]  /*11770*/  HSET2.LE.AND R62, R186, R77.reuse, PT ;  /* 0x0000004dba3e7233 */ /* 0x100fe20003803000 */
[----:B------:R-:W-:Y:S01]  /*11780*/  IMAD.MOV.U32 R186, RZ, RZ, R190 ;  /* 0x000000ffffba7224 */ /* 0x000fe200078e00be */
[----:B------:R-:W-:Y:S01]  /*11790*/  LOP3.LUT R65, R65, R2, RZ, 0xc0, !PT ;  /* 0x0000000241417212 */ /* 0x000fe200078ec0ff */
[----:B------:R-:W-:Y:S01]  /*117a0*/  MUFU.EX2 R109, R252 ;  /* 0x000000fc006d7308 */ /* 0x000fe20000000800 */
[----:B------:R-:W-:Y:S02]  /*117b0*/  LOP3.LUT R68, R68, R3, RZ, 0xc0, !PT ;  /* 0x0000000344447212 */ /* 0x000fe400078ec0ff */
[--C-:B--2---:R-:W-:Y:S02]  /*117c0*/  HSET2.LE.AND R71, R180, R77.reuse, PT ;  /* 0x0000004db4477233 */ /* 0x104fe40003803000 */
[----:B------:R-:W-:Y:S02]  /*117d0*/  F2FP.BF16.F32.PACK_AB R40, R220, R201 ;  /* 0x000000c9dc28723e */ /* 0x000fe400000010ff */
[----:B-1----:R-:W-:Y:S02]  /*117e0*/  F2FP.BF16.F32.PACK_AB R2, R162, R163 ;  /* 0x000000a3a202723e */ /* 0x002fe400000010ff */
[----:B------:R-:W-:Y:S02]  /*117f0*/  LOP3.LUT R3, R79, UR14, R174, 0x96, !PT ;  /* 0x0000000e4f037c12 */ /* 0x000fe4000f8e96ae */
[----:B------:R-:W-:Y:S02]  /*11800*/  LOP3.LUT R62, R62, R40, RZ, 0xc0, !PT ;  /* 0x000000283e3e7212 */ /* 0x000fe400078ec0ff */
[----:B------:R-:W-:Y:S01]  /*11810*/  LOP3.LUT R71, R71, R2, RZ, 0xc0, !PT ;  /* 0x0000000247477212 */ /* 0x000fe200078ec0ff */
[----:B------:R-:W-:Y:S01]  /*11820*/  IMAD.WIDE.U32 R2, R3, -0x2daee0ad, RZ ;  /* 0xd2511f5303027825 */ /* 0x000fe200078e00ff */
[----:B------:R-:W-:Y:S02]  /*11830*/  F2FP.BF16.F32.PACK_AB R40, R167, R166 ;  /* 0x000000a6a728723e */ /* 0x000fe400000010ff */
[----:B------:R-:W-:Y:S02]  /*11840*/  LOP3.LUT R42, R161, UR12, R78, 0x96, !PT ;  /* 0x0000000ca12a7c12 */ /* 0x000fe4000f8e964e */
[----:B------:R-:W-:Y:S02]  /*11850*/  LOP3.LUT R69, R69, R40, RZ, 0xc0, !PT ;  /* 0x0000002845457212 */ /* 0x000fe400078ec0ff */
[--C-:B------:R-:W-:Y:S01]  /*11860*/  HSET2.LE.AND R37, R195, R77.reuse, PT ;  /* 0x0000004dc3257233 */ /* 0x100fe20003803000 */
[----:B------:R-:W-:Y:S01]  /*11870*/  IMAD.MOV.U32 R195, RZ, RZ, R145 ;  /* 0x000000ffffc37224 */ /* 0x000fe200078e0091 */
[----:B------:R-:W-:Y:S01]  /*11880*/  LOP3.LUT R40, R3, UR11, R250, 0x96, !PT ;  /* 0x0000000b03287c12 */ /* 0x000fe2000f8e96fa */
[----:B------:R-:W-:Y:S01]  /*11890*/  IMAD.WIDE.U32 R42, R42, -0x2daee0ad, RZ ;  /* 0xd2511f532a2a7825 */ /* 0x000fe200078e00ff */
[--C-:B------:R-:W-:Y:S02]  /*118a0*/  HSET2.LE.AND R64, R64, R77.reuse, PT ;  /* 0x0000004d40407233 */ /* 0x100fe40003803000 */
[----:B------:R-:W-:Y:S01]  /*118b0*/  LOP3.LUT R37, R37, R0, RZ, 0xc0, !PT ;  /* 0x0000000025257212 */ /* 0x000fe200078ec0ff */
[----:B------:R-:W-:Y:S01]  /*118c0*/  IMAD.WIDE.U32 R40, R40, -0x326172a9, RZ ;  /* 0xcd9e8d5728287825 */ /* 0x000fe200078e00ff */
[----:B------:R-:W-:Y:S02]  /*118d0*/  F2FP.BF16.F32.PACK_AB R0, R111, R81 ;  /* 0x000000516f00723e */ /* 0x000fe400000010ff */
[----:B------:R-:W-:Y:S01]  /*118e0*/  LOP3.LUT R43, R43, UR9, R2, 0x96, !PT ;  /* 0x000000092b2b7c12 */ /* 0x000fe2000f8e9602 */
[----:B------:R-:W-:Y:S01]  /*118f0*/  IMAD.MOV.U32 R192, RZ, RZ, R195 ;  /* 0x000000ffffc07224 */ /* 0x000fe200078e00c3 */
[----:B------:R-:W-:Y:S01]  /*11900*/  LOP3.LUT R46, R46, R0, RZ, 0xc0, !PT ;  /* 0x000000002e2e7212 */ /* 0x000fe200078ec0ff */
[----:B------:R-:W-:Y:S01]  /*11910*/  IMAD.MOV.U32 R195, RZ, RZ, R175 ;  /* 0x000000ffffc37224 */ /* 0x000fe200078e00af */
[----:B------:R-:W-:Y:S02]  /*11920*/  LOP3.LUT R2, R41, UR10, R160, 0x96, !PT ;  /* 0x0000000a29027c12 */ /* 0x000fe4000f8e96a0 */
[----:B------:R-:W-:Y:S02]  /*11930*/  F2FP.BF16.F32.PACK_AB R0, R241, R239 ;  /* 0x000000eff100723e */ /* 0x000fe400000010ff */
[--C-:B---3--:R-:W-:Y:S01]  /*11940*/  HSET2.LE.AND R70, R182, R77.reuse, PT ;  /* 0x0000004db6467233 */ /* 0x108fe20003803000 */
[----:B------:R-:W-:Y:S01]  /*11950*/  IMAD.WIDE.U32 R2, R2, -0x2daee0ad, RZ ;  /* 0xd2511f5302027825 */ /* 0x000fe200078e00ff */
[----:B------:R-:W-:Y:S02]  /*11960*/  LOP3.LUT R51, R51, R0, RZ, 0xc0, !PT ;  /* 0x0000000033337212 */ /* 0x000fe400078ec0ff */
[----:B------:R-:W-:Y:S01]  /*11970*/  F2FP.BF16.F32.PACK_AB R0, R194, R193 ;  /* 0x000000c1c200723e */ /* 0x000fe200000010ff */
[----:B------:R-:W-:Y:S01]  /*11980*/  IMAD.MOV.U32 R182, RZ, RZ, R189 ;  /* 0x000000ffffb67224 */ /* 0x000fe200078e00bd */
[----:B------:R-:W-:Y:S01]  /*11990*/  LOP3.LUT R41, R3, UR7, R42, 0x96, !PT ;  /* 0x0000000703297c12 */ /* 0x000fe2000f8e962a */
        /* <DEDUP_REMOVED lines=8> */
[----:B------:R-:W-:Y:S01]  /*11a20*/  IMAD.WIDE.U32 R72, R72, -0x2daee0ad, RZ ;  /* 0xd2511f5348487825 */ /* 0x000fe200078e00ff */
[----:B------:R-:W-:Y:S02]  /*11a30*/  LOP3.LUT R42, R41, UR6, R42, 0x96, !PT ;  /* 0x00000006292a7c12 */ /* 0x000fe4000f8e962a */
[----:B------:R-:W-:Y:S02]  /*11a40*/  LOP3.LUT R57, R57, R0, RZ, 0xc0, !PT ;  /* 0x0000000039397212 */ /* 0x000fe400078ec0ff */
[----:B------:R-:W-:Y:S02]  /*11a50*/  F2FP.BF16.F32.PACK_AB R0, R202, R204 ;  /* 0x000000ccca00723e */ /* 0x000fe400000010ff */
[----:B------:R-:W-:Y:S02]  /*11a60*/  LOP3.LUT R2, R73, UR5, R2, 0x96, !PT ;  /* 0x0000000549027c12 */ /* 0x000fe4000f8e9602 */
[----:B------:R-:W-:Y:S02]  /*11a70*/  LOP3.LUT R63, R63, R0, RZ, 0xc0, !PT ;  /* 0x000000003f3f7212 */ /* 0x000fe400078ec0ff */
[----:B------:R-:W-:Y:S01]  /*11a80*/  F2FP.BF16.F32.PACK_AB R0, R172, R171 ;  /* 0x000000abac00723e */ /* 0x000fe200000010ff */
[----:B------:R-:W-:Y:S03]  /*11a90*/  IMAD.WIDE.U32 R2, R2, -0x326172a9, RZ ;  /* 0xcd9e8d5702027825 */ /* 0x000fe600078e00ff */
[----:B------:R-:W-:Y:S02]  /*11aa0*/  LOP3.LUT R64, R64, R0, RZ, 0xc0, !PT ;  /* 0x0000000040407212 */ /* 0x000fe400078ec0ff */
[----:B------:R-:W-:Y:S02]  /*11ab0*/  F2FP.BF16.F32.PACK_AB R0, R164, R165 ;  /* 0x000000a5a400723e */ /* 0x000fe400000010ff */
[----:B------:R-:W-:Y:S02]  /*11ac0*/  LOP3.LUT R40, R3, UR16, R40, 0x96, !PT ;  /* 0x0000001003287c12 */ /* 0x000fe4000f8e9628 */
        /* <DEDUP_REMOVED lines=36> */
[----:B------:R-:W-:Y:S02]  /*11d10*/  IMAD.MOV.U32 R146, RZ, RZ, R154 ;  /* 0x000000ffff927224 */ /* 0x000fe400078e009a */
[----:B------:R-:W-:Y:S01]  /*11d20*/  IMAD.MOV.U32 R154, RZ, RZ, R123 ;  /* 0x000000ffff9a7224 */ /* 0x000fe200078e007b */
[----:B------:R-:W-:Y:S01]  /*11d30*/  LOP3.LUT R0, R235, UR21, R0, 0x96, !PT ;  /* 0x00000015eb007c12 */ /* 0x000fe2000f8e9600 */
[----:B------:R-:W-:Y:S02]  /*11d40*/  IMAD.MOV.U32 R123, RZ, RZ, R74 ;  /* 0x000000ffff7b7224 */ /* 0x000fe400078e004a */
[----:B------:R-:W-:Y:S02]  /*11d50*/  IMAD.MOV.U32 R246, RZ, RZ, R154 ;  /* 0x000000fffff67224 */ /* 0x000fe400078e009a */
[----:B------:R-:W-:Y:S04]  /*11d60*/  IMAD.WIDE.U32 R74, R0, -0x326172a9, RZ ;  /* 0xcd9e8d57004a7825 */ /* 0x000fe800078e00ff */
[----:B------:R-:W-:Y:S01]  /*11d70*/  IMAD.MOV.U32 R190, RZ, RZ, R246 ;  /* 0x000000ffffbe7224 */ /* 0x000fe200078e00f6 */
[----:B------:R-:W-:Y:S01]  /*11d80*/  LOP3.LUT R2, R75, UR14, R174, 0x96, !PT ;  /* 0x0000000e4b027c12 */ /* 0x000fe2000f8e96ae */
[----:B------:R-:W-:Y:S01]  /*11d90*/  IMAD.MOV.U32 R246, RZ, RZ, R108 ;  /* 0x000000fffff67224 */ /* 0x000fe200078e006c */
[----:B------:R-:W-:Y:S01]  /*11da0*/  LOP3.LUT R0, R161, UR12, R74, 0x96, !PT ;  /* 0x0000000ca1007c12 */ /* 0x000fe2000f8e964a */
[----:B------:R-:W-:Y:S02]  /*11db0*/  IMAD.MOV.U32 R108, RZ, RZ, R98 ;  /* 0x000000ffff6c7224 */ /* 0x000fe400078e0062 */
[----:B------:R-:W-:Y:S04]  /*11dc0*/  IMAD.WIDE.U32 R2, R2, -0x2daee0ad, RZ ;  /* 0xd2511f5302027825 */ /* 0x000fe800078e00ff */
[----:B------:R-:W-:Y:S01]  /*11dd0*/  IMAD.MOV.U32 R98, RZ, RZ, R206 ;  /* 0x000000ffff627224 */ /* 0x000fe200078e00ce */
[----:B------:R-:W-:Y:S01]  /*11de0*/  LOP3.LUT R40, R3, UR11, R250, 0x96, !PT ;  /* 0x0000000b03287c12 */ /* 0x000fe2000f8e96fa */
[----:B------:R-:W-:Y:S01]  /*11df0*/  IMAD.WIDE.U32 R42, R0, -0x2daee0ad, RZ ;  /* 0xd2511f53002a7825 */ /* 0x000fe200078e00ff */
[----:B------:R-:W2:Y:S01]  /*11e00*/  LDL.LU R206, [R1+0xd0] ;  /* 0x0000d00001ce7983 */ /* 0x000ea20000300800 */
[----:B------:R-:W-:Y:S02]  /*11e10*/  MUFU.EX2 R108, R108 ;  /* 0x0000006c006c7308 */ /* 0x000fe40000000800 */
[----:B------:R-:W-:Y:S01]  /*11e20*/  IMAD.WIDE.U32 R40, R40, -0x326172a9, RZ ;  /* 0xcd9e8d5728287825 */ /* 0x000fe200078e00ff */
[----:B------:R-:W-:Y:S03]  /*11e30*/  LOP3.LUT R0, R43, UR9, R2, 0x96, !PT ;  /* 0x000000092b007c12 */ /* 0x000fe6000f8e9602 */
[----:B------:R-:W-:Y:S01]  /*11e40*/  IMAD.MOV.U32 R141, RZ, RZ, R246 ;  /* 0x000000ffff8d7224 */ /* 0x000fe200078e00f6 */
[----:B------:R-:W-:Y:S01]  /*11e50*/  LOP3.LUT R3, R41, UR10, R160, 0x96, !PT ;  /* 0x0000000a29037c12 */ /* 0x000fe2000f8e96a0 */
[----:B------:R-:W-:Y:S02]  /*11e60*/  IMAD.WIDE.U32 R72, R0, -0x326172a9, RZ ;  /* 0xcd9e8d5700487825 */ /* 0x000fe400078e00ff */
[----:B------:R-:W1:Y:S02]  /*11e70*/  MUFU.EX2 R98, R98 ;  /* 0x0000006200627308 */ /* 0x000e640000000800 */
[----:B------:R-:W-:Y:S01]  /*11e80*/  IMAD.WIDE.U32 R2, R3, -0x2daee0ad, RZ ;  /* 0xd2511f5303027825 */ /* 0x000fe200078e00ff */
[----:B------:R-:W-:Y:S03]  /*11e90*/  LOP3.LUT R40, R73, UR8, R40, 0x96, !PT ;  /* 0x0000000849287c12 */ /* 0x000fe6000f8e9628 */
[----:B------:R-:W-:Y:S01]  /*11ea0*/  IMAD.MOV.U32 R246, RZ, RZ, R227 ;  /* 0x000000fffff67224 */ /* 0x000fe200078e00e3 */
[----:B------:R-:W-:Y:S01]  /*11eb0*/  LOP3.LUT R41, R3, UR7, R42, 0x96, !PT ;  /* 0x0000000703297c12 */ /* 0x000fe2000f8e962a */
[----:B------:R-:W-:Y:S01]  /*11ec0*/  IMAD.WIDE.U32 R42, R40, -0x2daee0ad, RZ ;  /* 0xd2511f53282a7825 */ /* 0x000fe200078e00ff */
[----:B------:R-:W3:Y:S03]  /*11ed0*/  LDL.LU R227, [R1+0xcc] ;  /* 0x0000cc0001e37983 */ /* 0x000ee60000300800 */
[----:B------:R-:W-:Y:S01]  /*11ee0*/  IMAD.MOV.U32 R160, RZ, RZ, R147 ;  /* 0x000000ffffa07224 */ /* 0x000fe200078e0093 */
[----:B------:R-:W-:Y:S01]  /*11ef0*/  LOP3.LUT R2, R43, UR5, R2, 0x96, !PT ;  /* 0x000000052b027c12 */ /* 0x000fe2000f8e9602 */
[----:B------:R-:W-:Y:S04]  /*11f00*/  IMAD.WIDE.U32 R40, R41, -0x326172a9, RZ ;  /* 0xcd9e8d5729287825 */ /* 0x000fe800078e00ff */
[----:B------:R-:W-:Y:S01]  /*11f10*/  IMAD.WIDE.U32 R2, R2, -0x326172a9, RZ ;  /* 0xcd9e8d5702027825 */ /* 0x000fe200078e00ff */
[----:B------:R-:W-:Y:S03]  /*11f20*/  LOP3.LUT R0, R41, UR6, R72, 0x96, !PT ;  /* 0x0000000629007c12 */ /* 0x000fe6000f8e9648 */
[----:B------:R-:W-:Y:S01]  /*11f30*/  IMAD.MOV.U32 R161, RZ, RZ, R146 ;  /* 0x000000ffffa17224 */ /* 0x000fe200078e0092 */
[----:B------:R-:W-:Y:S01]  /*11f40*/  LOP3.LUT R40, R3, UR16, R40, 0x96, !PT ;  /* 0x0000001003287c12 */ /* 0x000fe2000f8e9628 */
[----:B------:R-:W-:Y:S01]  /*11f50*/  IMAD.MOV.U32 R174, RZ, RZ, R76 ;  /* 0x000000ffffae7224 */ /* 0x000fe200078e004c */
[C---:B------:R-:W-:Y:S01]  /*11f60*/  LOP3.LUT R3, R2.reuse, 0xffff, RZ, 0xc0, !PT ;  /* 0x0000ffff02037812 */ /* 0x040fe200078ec0ff */
[----:B------:R-:W-:Y:S01]  /*11f70*/  IMAD.MOV.U32 R137, RZ, RZ, R141 ;  /* 0x000000ffff897224 */ /* 0x000fe200078e008d */
[----:B------:R-:W-:Y:S01]  /*11f80*/  LOP3.LUT R41, R2, 0xff, RZ, 0xc0, !PT ;  /* 0x000000ff02297812 */ /* 0x000fe200078ec0ff */
[----:B------:R-:W-:Y:S01]  /*11f90*/  IMAD.MOV.U32 R141, RZ, RZ, R142 ;  /* 0x000000ffff8d7224 */ /* 0x000fe200078e008e */
[----:B------:R-:W-:Y:S01]  /*11fa0*/  SHF.R.U32.HI R3, RZ, 0x8, R3 ;  /* 0x00000008ff037819 */ /* 0x000fe20000011603 */
[----:B------:R-:W-:Y:S02]  /*11fb0*/  IMAD.MOV.U32 R142, RZ, RZ, R246 ;  /* 0x000000ffff8e7224 */ /* 0x000fe400078e00f6 */
[----:B------:R-:W-:Y:S01]  /*11fc0*/  IMAD.MOV.U32 R246, RZ, RZ, R90 ;  /* 0x000000fffff67224 */ /* 0x000fe200078e005a */
[----:B------:R-:W-:Y:S01]  /*11fd0*/  PRMT R96, R41, 0x5410, R3 ;  /* 0x0000541029607816 */ /* 0x000fe20000000003 */
[----:B------:R4:W1:Y:S01]  /*11fe0*/  MUFU.EX2 R90, R226 ;  /* 0x000000e2005a7308 */ /* 0x0008620000000800 */
[----:B------:R-:W-:Y:S01]  /*11ff0*/  SHF.R.U32.HI R41, RZ, 0x10, R2 ;  /* 0x00000010ff297819 */ /* 0x000fe20000011602 */
[----:B------:R-:W-:Y:S01]  /*12000*/  IMAD.MOV.U32 R189, RZ, RZ, R246 ;  /* 0x000000ffffbd7224 */ /* 0x000fe200078e00f6 */
[----:B------:R-:W-:Y:S01]  /*12010*/  SHF.R.U32.HI R3, RZ, 0x18, R2 ;  /* 0x00000018ff037819 */ /* 0x000fe20000011602 */
[----:B------:R-:W-:Y:S01]  /*12020*/  IMAD.MOV.U32 R246, RZ, RZ, R94 ;  /* 0x000000fffff67224 */ /* 0x000fe200078e005e */
[----:B------:R-:W-:Y:S01]  /*12030*/  LOP3.LUT R2, R41, 0xff, RZ, 0xc0, !PT ;  /* 0x000000ff29027812 */ /* 0x000fe200078ec0ff */
[----:B------:R-:W-:Y:S04]  /*12040*/  IMAD.MOV.U32 R175, RZ, RZ, R161 ;  /* 0x000000ffffaf7224 */ /* 0x000fe800078e00a1 */
[----:B------:R-:W-:Y:S01]  /*12050*/  MUFU.EX2 R94, R104 ;  /* 0x00000068005e7308 */ /* 0x000fe20000000800 */
[----:B------:R-:W-:Y:S01]  /*12060*/  PRMT R151, R2, 0x5410, R3 ;  /* 0x0000541002977816 */ /* 0x000fe20000000003 */
[----:B------:R-:W-:Y:S04]  /*12070*/  IMAD.WIDE.U32 R2, R0, -0x2daee0ad, RZ ;  /* 0xd2511f5300027825 */ /* 0x000fe800078e00ff */
[----:B------:R-:W-:Y:S01]  /*12080*/  IMAD.MOV.U32 R178, RZ, RZ, R141 ;  /* 0x000000ffffb27224 */ /* 0x000fe200078e008d */
[----:B------:R-:W-:Y:S03]  /*12090*/  LOP3.LUT R0, R3, UR15, R42, 0x96, !PT ;  /* 0x0000000f03007c12 */ /* 0x000fe6000f8e962a */
[----:B------:R-:W-:Y:S01]  /*120a0*/  MUFU.EX2 R104, R214 ;  /* 0x000000d600687308 */ /* 0x000fe20000000800 */
[C---:B------:R-:W-:Y:S01]  /*120b0*/  LOP3.LUT R3, R2.reuse, 0xffff, RZ, 0xc0, !PT ;  /* 0x0000ffff02037812 */ /* 0x040fe200078ec0ff */
[----:B----4-:R4:W5:Y:S01]  /*120c0*/  LDL.LU R226, [R1+0xc8] ;  /* 0x0000c80001e27983 */ /* 0x0109620000300800 */
[----:B------:R-:W-:Y:S01]  /*120d0*/  LOP3.LUT R42, R225, UR12, R78, 0x96, !PT ;  /* 0x0000000ce12a7c12 */ /* 0x000fe2000f8e964e */
[----:B------:R-:W-:Y:S01]  /*120e0*/  IMAD.MOV.U32 R141, RZ, RZ, R142 ;  /* 0x000000ffff8d7224 */ /* 0x000fe200078e008e */
[----:B------:R-:W-:Y:S01]  /*120f0*/  SHF.R.U32.HI R41, RZ, 0x8, R3 ;  /* 0x00000008ff297819 */ /* 0x000fe20000011603 */
[----:B------:R-:W-:Y:S01]  /*12100*/  IMAD.MOV.U32 R142, RZ, RZ, R91 ;  /* 0x000000ffff8e7224 */ /* 0x000fe200078e005b */
[----:B------:R-:W-:Y:S03]  /*12110*/  LOP3.LUT R3, R2, 0xff, RZ, 0xc0, !PT ;  /* 0x000000ff02037812 */ /* 0x000fe600078ec0ff */
[----:B------:R-:W-:Y:S01]  /*12120*/  MUFU.EX2 R91, R115 ;  /* 0x00000073005b7308 */ /* 0x000fe20000000800 */
[----:B------:R-:W-:Y:S01]  /*12130*/  IMAD.WIDE.U32 R42, R42, -0x2daee0ad, RZ ;  /* 0xd2511f532a2a7825 */ /* 0x000fe200078e00ff */
[----:B------:R-:W-:Y:S03]  /*12140*/  PRMT R154, R3, 0x5410, R41 ;  /* 0x00005410039a7816 */ /* 0x000fe60000000029 */
[----:B------:R-:W-:Y:S01]  /*12150*/  IMAD.MOV.U32 R161, RZ, RZ, R160 ;  /* 0x000000ffffa17224 */ /* 0x000fe200078e00a0 */
[----:B------:R-:W-:Y:S01]  /*12160*/  SHF.R.U32.HI R41, RZ, 0x10, R2 ;  /* 0x00000010ff297819 */ /* 0x000fe20000011602 */
[----:B------:R-:W-:Y:S01]  /*12170*/  IMAD.MOV.U32 R160, RZ, RZ, R84 ;  /* 0x000000ffffa07224 */ /* 0x000fe200078e0054 */
[----:B------:R-:W-:Y:S02]  /*12180*/  SHF.R.U32.HI R3, RZ, 0x18, R2 ;  /* 0x00000018ff037819 */ /* 0x000fe40000011602 */
[----:B------:R-:W-:Y:S01]  /*12190*/  MUFU.EX2 R115, R211 ;  /* 0x000000d300737308 */ /* 0x000fe20000000800 */
[----:B------:R-:W-:Y:S04]  /*121a0*/  LOP3.LUT R2, R41, 0xff, RZ, 0xc0, !PT ;  /* 0x000000ff29027812 */ /* 0x000fe800078ec0ff */
[----:B------:R-:W-:Y:S02]  /*121b0*/  PRMT R152, R2, 0x5410, R3 ;  /* 0x0000541002987816 */ /* 0x000fe40000000003 */
[C---:B------:R-:W-:Y:S03]  /*121c0*/  LOP3.LUT R2, R40.reuse, 0xffff, RZ, 0xc0, !PT ;  /* 0x0000ffff28027812 */ /* 0x040fe600078ec0ff */
[----:B------:R-:W-:Y:S01]  /*121d0*/  MUFU.EX2 R137, R137 ;  /* 0x0000008900897308 */ /* 0x000fe20000000800 */
[----:B------:R-:W-:Y:S02]  /*121e0*/  SHF.R.U32.HI R3, RZ, 0x8, R2 ;  /* 0x00000008ff037819 */ /* 0x000fe40000011602 */
[----:B------:R-:W-:Y:S07]  /*121f0*/  LOP3.LUT R2, R40, 0xff, RZ, 0xc0, !PT ;  /* 0x000000ff28027812 */ /* 0x000fee00078ec0ff */
[----:B------:R-:W-:Y:S01]  /*12200*/  MUFU.EX2 R141, R141 ;  /* 0x0000008d008d7308 */ /* 0x000fe20000000800 */
[----:B------:R-:W-:Y:S02]  /*12210*/  PRMT R147, R2, 0x5410, R3 ;  /* 0x0000541002937816 */ /* 0x000fe40000000003 */
[--C-:B------:R-:W-:Y:S02]  /*12220*/  SHF.R.U32.HI R2, RZ, 0x10, R40.reuse ;  /* 0x00000010ff027819 */ /* 0x100fe40000011628 */
[----:B------:R-:W-:Y:S02]  /*12230*/  SHF.R.U32.HI R40, RZ, 0x18, R40 ;  /* 0x00000018ff287819 */ /* 0x000fe40000011628 */
[----:B------:R-:W-:Y:S03]  /*12240*/  LOP3.LUT R2, R2, 0xff, RZ, 0xc0, !PT ;  /* 0x000000ff02027812 */ /* 0x000fe600078ec0ff */
[----:B------:R-:W-:Y:S01]  /*12250*/  MUFU.EX2 R160, R160 ;  /* 0x000000a000a07308 */ /* 0x000fe20000000800 */
[----:B------:R-:W-:Y:S02]  /*12260*/  PRMT R146, R2, 0x5410, R40 ;  /* 0x0000541002927816 */ /* 0x000fe40000000028 */
[C---:B------:R-:W-:Y:S07]  /*12270*/  LOP3.LUT R2, R0.reuse, 0xffff, RZ, 0xc0, !PT ;  /* 0x0000ffff00027812 */ /* 0x040fee00078ec0ff */
[----:B------:R-:W-:Y:S01]  /*12280*/  MUFU.EX2 R161, R161 ;  /* 0x000000a100a17308 */ /* 0x000fe20000000800 */
[----:B------:R-:W-:Y:S02]  /*12290*/  SHF.R.U32.HI R3, RZ, 0x8, R2 ;  /* 0x00000008ff037819 */ /* 0x000fe40000011602 */
[----:B------:R-:W-:Y:S04]  /*122a0*/  LOP3.LUT R2, R0, 0xff, RZ, 0xc0, !PT ;  /* 0x000000ff00027812 */ /* 0x000fe800078ec0ff */
[----:B------:R-:W-:Y:S03]  /*122b0*/  PRMT R149, R2, 0x5410, R3 ;  /* 0x0000541002957816 */ /* 0x000fe60000000003 */
[----:B------:R-:W-:Y:S01]  /*122c0*/  MUFU.EX2 R142, R142 ;  /* 0x0000008e008e7308 */ /* 0x000fe20000000800 */
[--C-:B------:R-:W-:Y:S02]  /*122d0*/  SHF.R.U32.HI R3, RZ, 0x10, R0.reuse ;  /* 0x00000010ff037819 */ /* 0x100fe40000011600 */
[----:B------:R-:W-:Y:S02]  /*122e0*/  SHF.R.U32.HI R2, RZ, 0x18, R0 ;  /* 0x00000018ff027819 */ /* 0x000fe40000011600 */
[----:B------:R-:W-:Y:S04]  /*122f0*/  LOP3.LUT R0, R3, 0xff, RZ, 0xc0, !PT ;  /* 0x000000ff03007812 */ /* 0x000fe800078ec0ff */
[----:B------:R-:W-:Y:S02]  /*12300*/  PRMT R148, R0, 0x5410, R2 ;  /* 0x0000541000947816 */ /* 0x000fe40000000002 */
[----:B------:R-:W-:Y:S05]  /*12310*/  LOP3.LUT R2, R79, UR14, R176, 0x96, !PT ;  /* 0x0000000e4f027c12 */ /* 0x000fea000f8e96b0 */
[----:B------:R-:W-:Y:S05]  /*12320*/  IMAD.WIDE.U32 R2, R2, -0x2daee0ad, RZ ;  /* 0xd2511f5302027825 */ /* 0x000fea00078e00ff */
[----:B------:R-:W-:Y:S02]  /*12330*/  LOP3.LUT R40, R3, UR11, R248, 0x96, !PT ;  /* 0x0000000b03287c12 */ /* 0x000fe4000f8e96f8 */
[----:B------:R-:W-:Y:S03]  /*12340*/  LOP3.LUT R43, R43, UR9, R2, 0x96, !PT ;  /* 0x000000092b2b7c12 */ /* 0x000fe6000f8e9602 */
        /* <DEDUP_REMOVED lines=9> */
[----:B------:R-:W-:Y:S05]  /*123e0*/  LOP3.LUT R2, R73, UR5, R2, 0x96, !PT ;  /* 0x0000000549027c12 */ /* 0x000fea000f8e9602 */
        /* <DEDUP_REMOVED lines=29> */
[----:B------:R-:W-:Y:S01]  /*125c0*/  LOP3.LUT R40, R225, UR12, R74, 0x96, !PT ;  /* 0x0000000ce1287c12 */ /* 0x000fe2000f8e964a */
[----:B------:R-:W-:Y:S01]  /*125d0*/  IMAD.MOV.U32 R225, RZ, RZ, R180 ;  /* 0x000000ffffe17224 */ /* 0x000fe200078e00b4 */
[----:B------:R-:W-:Y:S02]  /*125e0*/  SHF.R.U32.HI R3, RZ, 0x8, R0 ;  /* 0x00000008ff037819 */ /* 0x000fe40000011600 */
[----:B------:R-:W-:Y:S01]  /*125f0*/  LOP3.LUT R0, R2, 0xff, RZ, 0xc0, !PT ;  /* 0x000000ff02007812 */ /* 0x000fe200078ec0ff */
[----:B------:R-:W-:Y:S03]  /*12600*/  IMAD.WIDE.U32 R40, R40, -0x2daee0ad, RZ ;  /* 0xd2511f5328287825 */ /* 0x000fe600078e00ff */
[----:B------:R-:W-:Y:S02]  /*12610*/  PRMT R145, R0, 0x5410, R3 ;  /* 0x0000541000917816 */ /* 0x000fe40000000003 */
[--C-:B------:R-:W-:Y:S02]  /*12620*/  SHF.R.U32.HI R0, RZ, 0x10, R2.reuse ;  /* 0x00000010ff007819 */ /* 0x100fe40000011602 */
[----:B------:R-:W-:Y:S02]  /*12630*/  SHF.R.U32.HI R2, RZ, 0x18, R2 ;  /* 0x00000018ff027819 */ /* 0x000fe40000011602 */
[----:B------:R-:W-:Y:S04]  /*12640*/  LOP3.LUT R0, R0, 0xff, RZ, 0xc0, !PT ;  /* 0x000000ff00007812 */ /* 0x000fe800078ec0ff */
[----:B------:R-:W-:Y:S02]  /*12650*/  PRMT R144, R0, 0x5410, R2 ;  /* 0x0000541000907816 */ /* 0x000fe40000000002 */
[----:B------:R-:W-:Y:S01]  /*12660*/  LOP3.LUT R2, R75, UR14, R176, 0x96, !PT ;  /* 0x0000000e4b027c12 */ /* 0x000fe2000f8e96b0 */
[----:B------:R-:W-:Y:S02]  /*12670*/  IMAD.MOV.U32 R176, RZ, RZ, R197 ;  /* 0x000000ffffb07224 */ /* 0x000fe400078e00c5 */
[----:B------:R-:W-:Y:S02]  /*12680*/  IMAD.MOV.U32 R197, RZ, RZ, R111 ;  /* 0x000000ffffc57224 */ /* 0x000fe400078e006f */
[----:B------:R-:W-:Y:S01]  /*12690*/  IMAD.WIDE.U32 R2, R2, -0x2daee0ad, RZ ;  /* 0xd2511f5302027825 */ /* 0x000fe200078e00ff */
[----:B------:R-:W4:Y:S03]  /*126a0*/  MUFU.EX2 R111, R97 ;  /* 0x00000061006f7308 */ /* 0x000f260000000800 */
[----:B------:R-:W-:Y:S01]  /*126b0*/  IMAD.MOV.U32 R182, RZ, RZ, R176 ;  /* 0x000000ffffb67224 */ /* 0x000fe200078e00b0 */
[----:B------:R-:W-:Y:S01]  /*126c0*/  LOP3.LUT R42, R41, UR9, R2, 0x96, !PT ;  /* 0x00000009292a7c12 */ /* 0x000fe2000f8e9602 */
[----:B------:R-:W-:Y:S01]  /*126d0*/  IMAD.MOV.U32 R176, RZ, RZ, R178 ;  /* 0x000000ffffb07224 */ /* 0x000fe200078e00b2 */
[----:B------:R-:W-:Y:S01]  /*126e0*/  LOP3.LUT R72, R3, UR11, R248, 0x96, !PT ;  /* 0x0000000b03487c12 */ /* 0x000fe2000f8e96f8 */
[----:B------:R-:W-:Y:S03]  /*126f0*/  IMAD.MOV.U32 R178, RZ, RZ, R189 ;  /* 0x000000ffffb27224 */ /* 0x000fe600078e00bd */
[----:B------:R-:W-:Y:S01]  /*12700*/  MUFU.EX2 R97, R112 ;  /* 0x0000007000617308 */ /* 0x000fe20000000800 */
[----:B------:R-:W-:Y:S04]  /*12710*/  IMAD.WIDE.U32 R42, R42, -0x326172a9, RZ ;  /* 0xcd9e8d572a2a7825 */ /* 0x000fe800078e00ff */
[----:B------:R-:W-:Y:S05]  /*12720*/  IMAD.WIDE.U32 R72, R72, -0x326172a9, RZ ;  /* 0xcd9e8d5748487825 */ /* 0x000fea00078e00ff */
[----:B------:R-:W3:Y:S01]  /*12730*/  MUFU.EX2 R112, R213 ;  /* 0x000000d500707308 */ /* 0x000ee20000000800 */
[----:B------:R-:W-:Y:S01]  /*12740*/  IMAD.MOV.U32 R189, RZ, RZ, R196 ;  /* 0x000000ffffbd7224 */ /* 0x000fe200078e00c4 */
[----:B------:R-:W-:Y:S01]  /*12750*/  LOP3.LUT R72, R43, UR8, R72, 0x96, !PT ;  /* 0x000000082b487c12 */ /* 0x000fe2000f8e9648 */
[----:B------:R-:W-:Y:S01]  /*12760*/  IMAD.MOV.U32 R196, RZ, RZ, R192 ;  /* 0x000000ffffc47224 */ /* 0x000fe200078e00c0 */
[----:B------:R-:W-:Y:S01]  /*12770*/  LOP3.LUT R3, R73, UR10, R224, 0x96, !PT ;  /* 0x0000000a49037c12 */ /* 0x000fe2000f8e96e0 */
[----:B------:R-:W-:Y:S02]  /*12780*/  IMAD.MOV.U32 R192, RZ, RZ, R190 ;  /* 0x000000ffffc07224 */ /* 0x000fe400078e00be */
[----:B------:R-:W-:Y:S04]  /*12790*/  IMAD.WIDE.U32 R72, R72, -0x2daee0ad, RZ ;  /* 0xd2511f5348487825 */ /* 0x000fe800078e00ff */
[----:B------:R-:W-:Y:S04]  /*127a0*/  IMAD.WIDE.U32 R2, R3, -0x2daee0ad, RZ ;  /* 0xd2511f5303027825 */ /* 0x000fe800078e00ff */
[----:B------:R-:W-:Y:S01]  /*127b0*/  IMAD.MOV.U32 R180, RZ, RZ, R182 ;  /* 0x000000ffffb47224 */ /* 0x000fe200078e00b6 */
[----:B------:R-:W-:Y:S01]  /*127c0*/  LOP3.LUT R2, R73, UR5, R2, 0x96, !PT ;  /* 0x0000000549027c12 */ /* 0x000fe2000f8e9602 */
[----:B------:R-:W-:Y:S01]  /*127d0*/  IMAD.MOV.U32 R190, RZ, RZ, R195 ;  /* 0x000000ffffbe7224 */ /* 0x000fe200078e00c3 */
[----:B------:R-:W-:Y:S01]  /*127e0*/  LOP3.LUT R40, R3, UR7, R40, 0x96, !PT ;  /* 0x0000000703287c12 */ /* 0x000fe2000f8e9628 */
[----:B------:R-:W-:Y:S02]  /*127f0*/  IMAD.MOV.U32 R182, RZ, RZ, R176 ;  /* 0x000000ffffb67224 */ /* 0x000fe400078e00b0 */
[----:B------:R-:W-:Y:S04]  /*12800*/  IMAD.WIDE.U32 R2, R2, -0x326172a9, RZ ;  /* 0xcd9e8d5702027825 */ /* 0x000fe800078e00ff */
[----:B------:R-:W-:Y:S01]  /*12810*/  IMAD.WIDE.U32 R40, R40, -0x326172a9, RZ ;  /* 0xcd9e8d5728287825 */ /* 0x000fe200078e00ff */
[C---:B------:R-:W-:Y:S03]  /*12820*/  LOP3.LUT R0, R2.reuse, 0xffff, RZ, 0xc0, !PT ;  /* 0x0000ffff02007812 */ /* 0x040fe600078ec0ff */
[----:B------:R-:W-:Y:S01]  /*12830*/  IMAD.MOV.U32 R195, RZ, RZ, R175 ;  /* 0x000000ffffc37224 */ /* 0x000fe200078e00af */
[----:B------:R-:W-:Y:S01]  /*12840*/  LOP3.LUT R73, R3, UR16, R40, 0x96, !PT ;  /* 0x0000001003497c12 */ /* 0x000fe2000f8e9628 */
[----:B------:R-:W-:Y:S01]  /*12850*/  IMAD.MOV.U32 R176, RZ, RZ, R178 ;  /* 0x000000ffffb07224 */ /* 0x000fe200078e00b2 */
[----:B------:R-:W-:Y:S01]  /*12860*/  SHF.R.U32.HI R3, RZ, 0x8, R0 ;  /* 0x00000008ff037819 */ /* 0x000fe20000011600 */
[----:B------:R-:W-:Y:S01]  /*12870*/  IMAD.MOV.U32 R224, RZ, RZ, R225 ;  /* 0x000000ffffe07224 */ /* 0x000fe200078e00e1 */
[----:B------:R-:W-:Y:S01]  /*12880*/  LOP3.LUT R0, R2, 0xff, RZ, 0xc0, !PT ;  /* 0x000000ff02007812 */ /* 0x000fe200078ec0ff */
[----:B------:R-:W-:Y:S01]  /*12890*/  IMAD.MOV.U32 R175, RZ, RZ, R122 ;  /* 0x000000ffffaf7224 */ /* 0x000fe200078e007a */
[----:B------:R-:W-:Y:S01]  /*128a0*/  LOP3.LUT R42, R41, UR6, R42, 0x96, !PT ;  /* 0x00000006292a7c12 */ /* 0x000fe2000f8e962a */
[----:B------:R-:W-:Y:S01]  /*128b0*/  IMAD.MOV.U32 R178, RZ, RZ, R189 ;  /* 0x000000ffffb27224 */ /* 0x000fe200078e00bd */
[----:B------:R-:W-:Y:S01]  /*128c0*/  PRMT R82, R0, 0x5410, R3 ;  /* 0x0000541000527816 */ /* 0x000fe20000000003 */
[----:B------:R-:W-:Y:S01]  /*128d0*/  IMAD.MOV.U32 R122, RZ, RZ, R126 ;  /* 0x000000ffff7a7224 */ /* 0x000fe200078e007e */
[----:B------:R-:W-:Y:S01]  /*128e0*/  SHF.R.U32.HI R0, RZ, 0x10, R2 ;  /* 0x00000010ff007819 */ /* 0x000fe20000011602 */
[----:B------:R-:W-:Y:S01]  /*128f0*/  IMAD.MOV.U32 R189, RZ, RZ, R196 ;  /* 0x000000ffffbd7224 */ /* 0x000fe200078e00c4 */
[----:B------:R-:W-:Y:S01]  /*12900*/  SHF.R.U32.HI R2, RZ, 0x18, R2 ;  /* 0x00000018ff027819 */ /* 0x000fe20000011602 */
[----:B------:R-:W-:Y:S01]  /*12910*/  IMAD.MOV.U32 R225, RZ, RZ, R180 ;  /* 0x000000ffffe17224 */ /* 0x000fe200078e00b4 */
[----:B------:R-:W-:Y:S01]  /*12920*/  LOP3.LUT R0, R0, 0xff, RZ, 0xc0, !PT ;  /* 0x000000ff00007812 */ /* 0x000fe200078ec0ff */
[----:B------:R-:W-:Y:S01]  /*12930*/  IMAD.MOV.U32 R196, RZ, RZ, R192 ;  /* 0x000000ffffc47224 */ /* 0x000fe200078e00c0 */
[----:B------:R-:W-:Y:S01]  /*12940*/  MOV R126, R107 ;  /* 0x0000006b007e7202 */ /* 0x000fe20000000f00 */
[----:B------:R-:W-:Y:S01]  /*12950*/  IMAD.MOV.U32 R180, RZ, RZ, R182 ;  /* 0x000000ffffb47224 */ /* 0x000fe200078e00b6 */
[----:B------:R-:W-:Y:S01]  /*12960*/  PRMT R75, R0, 0x5410, R2 ;  /* 0x00005410004b7816 */ /* 0x000fe20000000002 */
[----:B------:R-:W-:Y:S02]  /*12970*/  IMAD.WIDE.U32 R2, R42, -0x2daee0ad, RZ ;  /* 0xd2511f532a027825 */ /* 0x000fe400078e00ff */
[----:B------:R-:W1:Y:S02]  /*12980*/  LDSM.16.MT88.4 R40, [R205+0x4000] ;  /* 0x00400000cd28783b */ /* 0x000e640000004200 */
[----:B------:R-:W-:Y:S01]  /*12990*/  IMAD.MOV.U32 R107, RZ, RZ, R106 ;  /* 0x000000ffff6b7224 */ /* 0x000fe200078e006a */
[----:B------:R-:W-:Y:S01]  /*129a0*/  LOP3.LUT R72, R3, UR15, R72, 0x96, !PT ;  /* 0x0000000f03487c12 */ /* 0x000fe2000f8e9648 */
[----:B------:R-:W-:Y:S01]  /*129b0*/  IMAD.MOV.U32 R106, RZ, RZ, R125 ;  /* 0x000000ffff6a7224 */ /* 0x000fe200078e007d */
[C---:B------:R-:W-:Y:S01]  /*129c0*/  LOP3.LUT R0, R2.reuse, 0xffff, RZ, 0xc0, !PT ;  /* 0x0000ffff02007812 */ /* 0x040fe200078ec0ff */
[----:B------:R2:W-:Y:S01]  /*129d0*/  MUFU.EX2 R125, R223 ;  /* 0x000000df007d7308 */ /* 0x0005e20000000800 */
[----:B------:R-:W-:Y:S02]  /*129e0*/  IMAD.MOV.U32 R192, RZ, RZ, R195 ;  /* 0x000000ffffc07224 */ /* 0x000fe400078e00c3 */
[----:B------:R-:W-:Y:S01]  /*129f0*/  IMAD.MOV.U32 R195, RZ, RZ, R175 ;  /* 0x000000ffffc37224 */ /* 0x000fe200078e00af */
[----:B------:R-:W-:Y:S01]  /*12a00*/  SHF.R.U32.HI R3, RZ, 0x8, R0 ;  /* 0x00000008ff037819 */ /* 0x000fe20000011600 */
[----:B------:R-:W-:Y:S01]  /*12a10*/  IMAD.MOV.U32 R175, RZ, RZ, R122 ;  /* 0x000000ffffaf7224 */ /* 0x000fe200078e007a */
[----:B------:R-:W-:Y:S01]  /*12a20*/  LOP3.LUT R0, R2, 0xff, RZ, 0xc0, !PT ;  /* 0x000000ff02007812 */ /* 0x000fe200078ec0ff */
[----:B------:R-:W-:Y:S03]  /*12a30*/  IMAD.MOV.U32 R182, RZ, RZ, R176 ;  /* 0x000000ffffb67224 */ /* 0x000fe600078e00b0 */
[----:B------:R4:W-:Y:S01]  /*12a40*/  MUFU.EX2 R122, R216 ;  /* 0x000000d8007a7308 */ /* 0x0009e20000000800 */
[----:B------:R-:W-:Y:S01]  /*12a50*/  IMAD.MOV.U32 R176, RZ, RZ, R178 ;  /* 0x000000ffffb07224 */ /* 0x000fe200078e00b2 */
[----:B------:R-:W-:Y:S01]  /*12a60*/  PRMT R84, R0, 0x5410, R3 ;  /* 0x0000541000547816 */ /* 0x000fe20000000003 */
[----:B------:R-:W-:Y:S01]  /*12a70*/  IMAD.MOV.U32 R3, RZ, RZ, R224 ;  /* 0x000000ffff037224 */ /* 0x000fe200078e00e0 */
[--C-:B------:R-:W-:Y:S01]  /*12a80*/  SHF.R.U32.HI R0, RZ, 0x10, R2.reuse ;  /* 0x00000010ff007819 */ /* 0x100fe20000011602 */
[----:B------:R-:W-:Y:S01]  /*12a90*/  IMAD.MOV.U32 R178, RZ, RZ, R189 ;  /* 0x000000ffffb27224 */ /* 0x000fe200078e00bd */
[----:B------:R-:W-:Y:S01]  /*12aa0*/  SHF.R.U32.HI R2, RZ, 0x18, R2 ;  /* 0x00000018ff027819 */ /* 0x000fe20000011602 */
[----:B------:R-:W-:Y:S01]  /*12ab0*/  IMAD.MOV.U32 R224, RZ, RZ, R225 ;  /* 0x000000ffffe07224 */ /* 0x000fe200078e00e1 */
[----:B------:R-:W-:Y:S01]  /*12ac0*/  LOP3.LUT R0, R0, 0xff, RZ, 0xc0, !PT ;  /* 0x000000ff00007812 */ /* 0x000fe200078ec0ff */
[----:B--2---:R2:W5:Y:S01]  /*12ad0*/  LDL.LU R223, [R1+0xc4] ;  /* 0x0000c40001df7983 */ /* 0x0045620000300800 */
[----:B------:R-:W-:Y:S02]  /*12ae0*/  IMAD.MOV.U32 R189, RZ, RZ, R196 ;  /* 0x000000ffffbd7224 */ /* 0x000fe400078e00c4 */
[----:B------:R-:W-:Y:S01]  /*12af0*/  IMAD.MOV.U32 R196, RZ, RZ, R192 ;  /* 0x000000ffffc47224 */ /* 0x000fe200078e00c0 */
[----:B------:R-:W-:Y:S01]  /*12b00*/  PRMT R74, R0, 0x5410, R2 ;  /* 0x00005410004a7816 */ /* 0x000fe20000000002 */
[----:B------:R-:W-:Y:S02]  /*12b10*/  IMAD.MOV.U32 R0, RZ, RZ, R3 ;  /* 0x000000ffff007224 */ /* 0x000fe400078e0003 */
[----:B------:R-:W-:Y:S01]  /*12b20*/  IMAD.MOV.U32 R3, RZ, RZ, R224 ;  /* 0x000000ffff037224 */ /* 0x000fe200078e00e0 */
[----:B----4-:R2:W5:Y:S01]  /*12b30*/  LDL.LU R216, [R1+0xc0] ;  /* 0x0000c00001d87983 */ /* 0x0105620000300800 */
[----:B------:R-:W-:Y:S02]  /*12b40*/  IMAD.MOV.U32 R192, RZ, RZ, R195 ;  /* 0x000000ffffc07224 */ /* 0x000fe400078e00c3 */
[----:B------:R-:W-:Y:S02]  /*12b50*/  IMAD.MOV.U32 R195, RZ, RZ, R175 ;  /* 0x000000ffffc37224 */ /* 0x000fe400078e00af */
[----:B------:R-:W-:Y:S02]  /*12b60*/  IMAD.MOV.U32 R175, RZ, RZ, R126 ;  /* 0x000000ffffaf7224 */ /* 0x000fe400078e007e */
[----:B------:R4:W-:Y:S01]  /*12b70*/  MUFU.EX2 R126, R215 ;  /* 0x000000d7007e7308 */ /* 0x0009e20000000800 */
[----:B------:R-:W-:Y:S01]  /*12b80*/  IMAD.MOV.U32 R225, RZ, RZ, R180 ;  /* 0x000000ffffe17224 */ /* 0x000fe200078e00b4 */
[-C--:B-1----:R-:W-:Y:S05]  /*12b90*/  HMMA.16816.F32.BF16 R4, R36, R40.reuse, R4 ;  /* 0x000000282404723c */ /* 0x082fea0000041804 */
[----:B------:R-:W-:Y:S01]  /*12ba0*/  IMAD.MOV.U32 R180, RZ, RZ, R182 ;  /* 0x000000ffffb47224 */ /* 0x000fe200078e00b6 */
[C---:B------:R-:W-:Y:S05]  /*12bb0*/  HMMA.16816.F32.BF16 R8, R44.reuse, R40, R8 ;  /* 0x000000282c08723c */ /* 0x040fea0000041808 */
[----:B------:R-:W-:Y:S01]  /*12bc0*/  IMAD.MOV.U32 R182, RZ, RZ, R176 ;  /* 0x000000ffffb67224 */ /* 0x000fe200078e00b0 */
[-C--:B------:R-:W-:Y:S01]  /*12bd0*/  HMMA.16816.F32.BF16 R12, R44, R42.reuse, R12 ;  /* 0x0000002a2c0c723c */ /* 0x080fe2000004180c */
[----:B----4-:R2:W5:Y:S04]  /*12be0*/  LDL.LU R215, [R1+0xbc] ;  /* 0x0000bc0001d77983 */ /* 0x0105680000300800 */
[----:B------:R-:W-:Y:S01]  /*12bf0*/  IMAD.MOV.U32 R176, RZ, RZ, R178 ;  /* 0x000000ffffb07224 */ /* 0x000fe200078e00b2 */
[C---:B------:R-:W-:Y:S01]  /*12c00*/  HMMA.16816.F32.BF16 R16, R36.reuse, R42, R16 ;  /* 0x0000002a2410723c */ /* 0x040fe20000041810 */
[----:B------:R-:W1:Y:S04]  /*12c10*/  LDSM.16.MT88.4 R40, [R206+0x4000] ;  /* 0x00400000ce28783b */ /* 0x000e680000004200 */
[----:B------:R-:W-:Y:S02]  /*12c20*/  IMAD.MOV.U32 R178, RZ, RZ, R189 ;  /* 0x000000ffffb27224 */ /* 0x000fe400078e00bd */
[----:B------:R-:W-:Y:S02]  /*12c30*/  IMAD.MOV.U32 R189, RZ, RZ, R196 ;  /* 0x000000ffffbd7224 */ /* 0x000fe400078e00c4 */
[----:B------:R2:W5:Y:S02]  /*12c40*/  LDL.LU R214, [R1+0xb8] ;  /* 0x0000b80001d67983 */ /* 0x0005640000300800 */
[----:B------:R-:W-:Y:S02]  /*12c50*/  IMAD.MOV.U32 R196, RZ, RZ, R192 ;  /* 0x000000ffffc47224 */ /* 0x000fe400078e00c0 */
[----:B------:R2:W5:Y:S01]  /*12c60*/  LDL.LU R213, [R1+0xb4] ;  /* 0x0000b40001d57983 */ /* 0x0005620000300800 */
        /* <DEDUP_REMOVED lines=11> */
[----:B------:R4:W-:Y:S01]  /*12d20*/  MUFU.EX2 R106, R212 ;  /* 0x000000d4006a7308 */ /* 0x0009e20000000800 */
[----:B------:R-:W-:Y:S02]  /*12d30*/  IMAD.MOV.U32 R189, RZ, RZ, R192 ;  /* 0x000000ffffbd7224 */ /* 0x000fe400078e00c0 */
[----:B------:R-:W-:Y:S01]  /*12d40*/  IMAD.MOV.U32 R192, RZ, RZ, R175 ;  /* 0x000000ffffc07224 */ /* 0x000fe200078e00af */
[-C--:B-1----:R-:W-:Y:S03]  /*12d50*/  HMMA.16816.F32.BF16 R20, R36, R40.reuse, R20 ;  /* 0x000000282414723c */ /* 0x082fe60000041814 */
[----:B------:R-:W-:Y:S02]  /*12d60*/  IMAD.MOV.U32 R196, RZ, RZ, R195 ;  /* 0x000000ffffc47224 */ /* 0x000fe400078e00c3 */
[----:B------:R-:W-:Y:S01]  /*12d70*/  IMAD.MOV.U32 R195, RZ, RZ, R110 ;  /* 0x000000ffffc37224 */ /* 0x000fe200078e006e */
[C---:B------:R-:W-:Y:S01]  /*12d80*/  HMMA.16816.F32.BF16 R24, R44.reuse, R40, R24 ;  /* 0x000000282c18723c */ /* 0x040fe20000041818 */
[----:B------:R-:W-:Y:S04]  /*12d90*/  MUFU.EX2 R110, R119 ;  /* 0x00000077006e7308 */ /* 0x000fe80000000800 */
[----:B------:R-:W-:Y:S01]  /*12da0*/  IMAD.MOV.U32 R175, RZ, RZ, R107 ;  /* 0x000000ffffaf7224 */ /* 0x000fe200078e006b */
[-C--:B------:R-:W-:Y:S01]  /*12db0*/  HMMA.16816.F32.BF16 R28, R44, R42.reuse, R28 ;  /* 0x0000002a2c1c723c */ /* 0x080fe2000004181c */
[----:B----4-:R2:W5:Y:S04]  /*12dc0*/  LDL.LU R212, [R1+0xb0] ;  /* 0x0000b00001d47983 */ /* 0x0105680000300800 */
[----:B------:R-:W-:Y:S01]  /*12dd0*/  MUFU.EX2 R107, R129 ;  /* 0x00000081006b7308 */ /* 0x000fe20000000800 */
[----:B------:R2:W5:Y:S01]  /*12de0*/  LDL.LU R211, [R1+0xac] ;  /* 0x0000ac0001d37983 */ /* 0x0005620000300800 */
[----:B------:R-:W-:Y:S03]  /*12df0*/  HMMA.16816.F32.BF16 R32, R36, R42, R32 ;  /* 0x0000002a2420723c */ /* 0x000fe60000041820 */
[----:B------:R-:W1:Y:S01]  /*12e00*/  LDSM.16.MT88.4 R36, [R205+0x4400] ;  /* 0x00440000cd24783b */ /* 0x000e620000004200 */
[----:B------:R-:W-:Y:S01]  /*12e10*/  IMAD.MOV.U32 R41, RZ, RZ, R0 ;  /* 0x000000ffff297224 */ /* 0x000fe200078e0000 */
[--C-:B------:R-:W-:Y:S01]  /*12e20*/  HSET2.LE.AND R45, R87, R77.reuse, PT ;  /* 0x0000004d572d7233 */ /* 0x100fe20003803000 */
[----:B------:R-:W-:Y:S01]  /*12e30*/  IMAD.MOV.U32 R0, RZ, RZ, R2 ;  /* 0x000000ffff007224 */ /* 0x000fe200078e0002 */
[----:B------:R-:W-:Y:S01]  /*12e40*/  F2FP.BF16.F32.PACK_AB R44, R93, R89 ;  /* 0x000000595d2c723e */ /* 0x000fe200000010ff */
[----:B------:R-:W-:Y:S03]  /*12e50*/  MUFU.EX2 R87, R196 ;  /* 0x000000c400577308 */ /* 0x000fe60000000800 */
[----:B------:R-:W-:Y:S02]  /*12e60*/  IMAD.MOV.U32 R40, RZ, RZ, R0 ;  /* 0x000000ffff287224 */ /* 0x000fe400078e0000 */
[----:B------:R-:W-:Y:S02]  /*12e70*/  IMAD.MOV.U32 R47, RZ, RZ, R41 ;  /* 0x000000ffff2f7224 */ /* 0x000fe400078e0029 */
[----:B------:R-:W-:Y:S02]  /*12e80*/  IMAD.MOV.U32 R2, RZ, RZ, R225 ;  /* 0x000000ffff027224 */ /* 0x000fe400078e00e1 */
[----:B------:R-:W-:Y:S02]  /*12e90*/  IMAD.MOV.U32 R225, RZ, RZ, R180 ;  /* 0x000000ffffe17224 */ /* 0x000fe400078e00b4 */
[----:B------:R-:W-:Y:S02]  /*12ea0*/  IMAD.MOV.U32 R41, RZ, RZ, R2 ;  /* 0x000000ffff297224 */ /* 0x000fe400078e0002 */
[----:B------:R-:W-:Y:S02]  /*12eb0*/  IMAD.MOV.U32 R0, RZ, RZ, R225 ;  /* 0x000000ffff007224 */ /* 0x000fe400078e00e1 */
[----:B------:R-:W-:Y:S02]  /*12ec0*/  IMAD.MOV.U32 R180, RZ, RZ, R176 ;  /* 0x000000ffffb47224 */ /* 0x000fe400078e00b0 */
[----:B------:R4:W2:Y:S01]  /*12ed0*/  MUFU.EX2 R176, R210 ;  /* 0x000000d200b07308 */ /* 0x0008a20000000800 */
        /* <DEDUP_REMOVED lines=9> */
[----:B------:R-:W-:Y:S01]  /*12f70*/  MUFU.EX2 R127, R130 ;  /* 0x00000082007f7308 */ /* 0x000fe20000000800 */
[----:B----4-:R4:W5:Y:S01]  /*12f80*/  LDL.LU R210, [R1+0xa8] ;  /* 0x0000a80001d27983 */ /* 0x0109620000300800 */
[-C--:B-1----:R-:W-:Y:S05]  /*12f90*/  HMMA.16816.F32.BF16 R4, R48, R36.reuse, R4 ;  /* 0x000000243004723c */ /* 0x082fea0000041804 */
[----:B------:R-:W-:Y:S01]  /*12fa0*/  IMAD.MOV.U32 R2, RZ, RZ, R177 ;  /* 0x000000ffff027224 */ /* 0x000fe200078e00b1 */
[C---:B------:R-:W-:Y:S02]  /*12fb0*/  HMMA.16816.F32.BF16 R8, R52.reuse, R36, R8 ;  /* 0x000000243408723c */ /* 0x040fe40000041808 */
[----:B------:R1:W-:Y:S03]  /*12fc0*/  MUFU.EX2 R177, R209 ;  /* 0x000000d100b17308 */ /* 0x0003e60000000800 */
[--C-:B---3--:R-:W-:Y:S01]  /*12fd0*/  HSET2.LE.AND R46, R88, R77.reuse, PT ;  /* 0x0000004d582e7233 */ /* 0x108fe20003803000 */
[-C--:B------:R-:W-:Y:S06]  /*12fe0*/  HMMA.16816.F32.BF16 R12, R52, R38.reuse, R12 ;  /* 0x00000026340c723c */ /* 0x080fec000004180c */
[----:B------:R-:W-:Y:S01]  /*12ff0*/  MUFU.EX2 R130, R120 ;  /* 0x0000007800827308 */ /* 0x000fe20000000800 */
[----:B------:R-:W-:Y:S01]  /*13000*/  IMAD.MOV.U32 R189, RZ, RZ, R123 ;  /* 0x000000ffffbd7224 */ /* 0x000fe200078e007b */
[C---:B------:R-:W-:Y:S01]  /*13010*/  HMMA.16816.F32.BF16 R16, R48.reuse, R38, R16 ;  /* 0x000000263010723c */ /* 0x040fe20000041810 */
[----:B------:R-:W3:Y:S07]  /*13020*/  LDSM.16.MT88.4 R36, [R206+0x4400] ;  /* 0x00440000ce24783b */ /* 0x000eee0000004200 */
[----:B------:R-:W-:Y:S01]  /*13030*/  MUFU.EX2 R120, R225 ;  /* 0x000000e100787308 */ /* 0x000fe20000000800 */
[----:B-1----:R4:W5:Y:S09]  /*13040*/  LDL.LU R209, [R1+0xa4] ;  /* 0x0000a40001d17983 */ /* 0x0029720000300800 */
[----:B------:R-:W-:Y:S10]  /*13050*/  MUFU.EX2 R123, R131 ;  /* 0x00000083007b7308 */ /* 0x000ff40000000800 */
[----:B------:R1:W4:Y:S10]  /*13060*/  MUFU.EX2 R131, R47 ;  /* 0x0000002f00837308 */ /* 0x0003340000000800 */
[----:B------:R-:W-:Y:S01]  /*13070*/  MUFU.EX2 R88, R189 ;  /* 0x000000bd00587308 */ /* 0x000fe20000000800 */
[--C-:B-1----:R-:W-:Y:S09]  /*13080*/  HSET2.LE.AND R47, R86, R77.reuse, PT ;  /* 0x0000004d562f7233 */ /* 0x102ff20003803000 */
[----:B------:R-:W-:Y:S01]  /*13090*/  MUFU.EX2 R86, R187 ;  /* 0x000000bb00567308 */ /* 0x000fe20000000800 */
[-C--:B---3--:R-:W-:Y:S06]  /*130a0*/  HMMA.16816.F32.BF16 R20, R48, R36.reuse, R20 ;  /* 0x000000243014723c */ /* 0x088fec0000041814 */
[C---:B------:R-:W-:Y:S06]  /*130b0*/  HMMA.16816.F32.BF16 R24, R52.reuse, R36, R24 ;  /* 0x000000243418723c */ /* 0x040fec0000041818 */
[-C--:B------:R-:W-:Y:S06]  /*130c0*/  HMMA.16816.F32.BF16 R28, R52, R38.reuse, R28 ;  /* 0x00000026341c723c */ /* 0x080fec000004181c */
[----:B------:R-:W-:Y:S01]  /*130d0*/  HMMA.16816.F32.BF16 R32, R48, R38, R32 ;  /* 0x000000263020723c */ /* 0x000fe20000041820 */
[----:B------:R-:W1:Y:S04]  /*130e0*/  LDSM.16.MT88.4 R36, [R205+0x4800] ;  /* 0x00480000cd24783b */ /* 0x000e680000004200 */
[----:B------:R-:W-:Y:S02]  /*130f0*/  IMAD.MOV.U32 R52, RZ, RZ, R40 ;  /* 0x000000ffff347224 */ /* 0x000fe400078e0028 */
[----:B------:R-:W-:Y:S01]  /*13100*/  IMAD.MOV.U32 R53, RZ, RZ, R41 ;  /* 0x000000ffff357224 */ /* 0x000fe200078e0029 */
[--C-:B------:R-:W-:Y:S01]  /*13110*/  HSET2.LE.AND R50, R76, R77.reuse, PT ;  /* 0x0000004d4c327233 */ /* 0x100fe20003803000 */
[----:B------:R-:W-:Y:S02]  /*13120*/  LDSM.16.MT88.4 R40, [R206+0x4c00] ;  /* 0x004c0000ce28783b */ /* 0x000fe40000004200 */
[----:B------:R3:W-:Y:S01]  /*13130*/  MUFU.EX2 R119, R53 ;  /* 0x0000003500777308 */ /* 0x0007e20000000800 */
[--C-:B------:R-:W-:Y:S01]  /*13140*/  HSET2.LE.AND R51, R78, R77.reuse, PT ;  /* 0x0000004d4e337233 */ /* 0x100fe20003803000 */
[----:B------:R-:W-:Y:S01]  /*13150*/  IMAD.MOV.U32 R55, RZ, RZ, R0 ;  /* 0x000000ffff377224 */ /* 0x000fe200078e0000 */
[----:B------:R-:W-:Y:S01]  /*13160*/  F2FP.BF16.F32.PACK_AB R0, R108, R98 ;  /* 0x000000626c00723e */ /* 0x000fe200000010ff */
[----:B------:R-:W-:Y:S01]  /*13170*/  IMAD.MOV.U32 R54, RZ, RZ, R2 ;  /* 0x000000ffff367224 */ /* 0x000fe200078e0002 */
[----:B------:R-:W-:Y:S02]  /*13180*/  F2FP.BF16.F32.PACK_AB R2, R109, R102 ;  /* 0x000000666d02723e */ /* 0x000fe400000010ff */
[----:B------:R-:W-:Y:S02]  /*13190*/  LOP3.LUT R46, R46, R0, RZ, 0xc0, !PT ;  /* 0x000000002e2e7212 */ /* 0x000fe400078ec0ff */
[----:B------:R-:W-:Y:S02]  /*131a0*/  LOP3.LUT R47, R47, R2, RZ, 0xc0, !PT ;  /* 0x000000022f2f7212 */ /* 0x000fe400078ec0ff */
[----:B------:R-:W-:Y:S02]  /*131b0*/  LOP3.LUT R2, R73, 0xff, RZ, 0xc0, !PT ;  /* 0x000000ff49027812 */ /* 0x000fe400078ec0ff */
[----:B------:R-:W-:Y:S02]  /*131c0*/  F2FP.BF16.F32.PACK_AB R0, R95, R90 ;  /* 0x0000005a5f00723e */ /* 0x000fe400000010ff */
[--C-:B------:R-:W-:Y:S02]  /*131d0*/  HSET2.LE.AND R48, R79, R77.reuse, PT ;  /* 0x0000004d4f307233 */ /* 0x100fe40003803000 */
[--C-:B---3--:R-:W-:Y:S02]  /*131e0*/  HSET2.LE.AND R53, R153, R77.reuse, PT ;  /* 0x0000004d99357233 */ /* 0x108fe40003803000 */
[----:B------:R-:W-:Y:S02]  /*131f0*/  LOP3.LUT R45, R45, R0, RZ, 0xc0, !PT ;  /* 0x000000002d2d7212 */ /* 0x000fe400078ec0ff */
[----:B------:R-:W-:Y:S02]  /*13200*/  LOP3.LUT R0, R73, 0xffff, RZ, 0xc0, !PT ;  /* 0x0000ffff49007812 */ /* 0x000fe400078ec0ff */
[--C-:B------:R-:W-:Y:S02]  /*13210*/  HSET2.LE.AND R49, R81, R77.reuse, PT ;  /* 0x0000004d51317233 */ /* 0x100fe40003803000 */
[----:B------:R-:W-:Y:S02]  /*13220*/  SHF.R.U32.HI R0, RZ, 0x8, R0 ;  /* 0x00000008ff007819 */ /* 0x000fe40000011600 */
[--C-:B------:R-:W-:Y:S02]  /*13230*/  HSET2.LE.AND R79, R74, R77.reuse, PT ;  /* 0x0000004d4a4f7233 */ /* 0x100fe40003803000 */
[--C-:B------:R-:W-:Y:S01]  /*13240*/  HSET2.LE.AND R78, R84, R77.reuse, PT ;  /* 0x0000004d544e7233 */ /* 0x100fe20003803000 */
[-C--:B-1----:R-:W-:Y:S01]  /*13250*/  HMMA.16816.F32.BF16 R4, R56, R36.reuse, R4 ;  /* 0x000000243804723c */ /* 0x082fe20000041804 */
[----:B------:R-:W-:Y:S04]  /*13260*/  MUFU.EX2 R84, R190 ;  /* 0x000000be00547308 */ /* 0x000fe80000000800 */
[--C-:B------:R-:W-:Y:S01]  /*13270*/  HSET2.LE.AND R74, R149, R77.reuse, PT ;  /* 0x0000004d954a7233 */ /* 0x100fe20003803000 */
[C---:B------:R-:W-:Y:S06]  /*13280*/  HMMA.16816.F32.BF16 R8, R60.reuse, R36, R8 ;  /* 0x000000243c08723c */ /* 0x040fec0000041808 */
[-C--:B------:R-:W-:Y:S06]  /*13290*/  HMMA.16816.F32.BF16 R12, R60, R38.reuse, R12 ;  /* 0x000000263c0c723c */ /* 0x080fec000004180c */
[C---:B------:R-:W-:Y:S01]  /*132a0*/  HMMA.16816.F32.BF16 R16, R56.reuse, R38, R16 ;  /* 0x000000263810723c */ /* 0x040fe20000041810 */
[----:B------:R-:W1:Y:S05]  /*132b0*/  LDSM.16.MT88.4 R36, [R206+0x4800] ;  /* 0x00480000ce24783b */ /* 0x000e6a0000004200 */
[-C--:B-1----:R-:W-:Y:S06]  /*132c0*/  HMMA.16816.F32.BF16 R20, R56, R36.reuse, R20 ;  /* 0x000000243814723c */ /* 0x082fec0000041814 */
[C---:B------:R-:W-:Y:S06]  /*132d0*/  HMMA.16816.F32.BF16 R24, R60.reuse, R36, R24 ;  /* 0x000000243c18723c */ /* 0x040fec0000041818 */
[-C--:B------:R-:W-:Y:S06]  /*132e0*/  HMMA.16816.F32.BF16 R28, R60, R38.reuse, R28 ;  /* 0x000000263c1c723c */ /* 0x080fec000004181c */
[----:B------:R-:W-:Y:S01]  /*132f0*/  HMMA.16816.F32.BF16 R32, R56, R38, R32 ;  /* 0x000000263820723c */ /* 0x000fe20000041820 */
[----:B------:R-:W1:Y:S04]  /*13300*/  LDSM.16.MT88.4 R36, [R205+0x4c00] ;  /* 0x004c0000cd24783b */ /* 0x000e680000004200 */
[--C-:B------:R-:W-:Y:S02]  /*13310*/  HSET2.LE.AND R61, R83, R77.reuse, PT ;  /* 0x0000004d533d7233 */ /* 0x100fe40003803000 */
[----:B------:R-:W-:Y:S01]  /*13320*/  FADD.FTZ R59, R52, R114 ;  /* 0x00000072343b7221 */ /* 0x000fe20000010000 */
[----:B------:R-:W-:Y:S01]  /*13330*/  FADD.FTZ R58, R3, R99 ;  /* 0x00000063033a7221 */ /* 0x000fe20000010000 */
[----:B------:R3:W-:Y:S02]  /*13340*/  MUFU.EX2 R114, R54 ;  /* 0x0000003600727308 */ /* 0x0007e40000000800 */
[----:B------:R-:W-:Y:S01]  /*13350*/  FADD.FTZ R57, R185, R132 ;  /* 0x00000084b9397221 */ /* 0x000fe20000010000 */
[----:B------:R-:W-:Y:S01]  /*13360*/  FADD.FTZ R58, R184, R58 ;  /* 0x0000003ab83a7221 */ /* 0x000fe20000010000 */
[----:B------:R-:W-:Y:S01]  /*13370*/  FADD.FTZ R56, R183, R100 ;  /* 0x00000064b7387221 */ /* 0x000fe20000010000 */
[----:B------:R-:W-:Y:S01]  /*13380*/  PRMT R63, R2, 0x5410, R0 ;  /* 0x00005410023f7816 */ /* 0x000fe20000000000 */
[----:B------:R-:W-:Y:S01]  /*13390*/  FADD.FTZ R57, R236, R57 ;  /* 0x00000039ec397221 */ /* 0x000fe20000010000 */
[----:B------:R-:W-:Y:S01]  /*133a0*/  FADD.FTZ R83, R197, R58 ;  /* 0x0000003ac5537221 */ /* 0x000fe20000010000 */
[----:B------:R-:W-:Y:S01]  /*133b0*/  FADD.FTZ R56, R230, R56 ;  /* 0x00000038e6387221 */ /* 0x000fe20000010000 */
[----:B------:R-:W-:Y:S01]  /*133c0*/  SHF.R.U32.HI R0, RZ, 0x10, R73 ;  /* 0x00000010ff007819 */ /* 0x000fe20000011649 */
[----:B------:R4:W-:Y:S01]  /*133d0*/  MUFU.EX2 R100, R55 ;  /* 0x0000003700647308 */ /* 0x0009e20000000800 */
[--C-:B------:R-:W-:Y:S01]  /*133e0*/  HSET2.LE.AND R3, R80, R77.reuse, PT ;  /* 0x0000004d50037233 */ /* 0x100fe20003803000 */
[----:B------:R-:W-:Y:S01]  /*133f0*/  FADD.FTZ R83, R191, R83 ;  /* 0x00000053bf537221 */ /* 0x000fe20000010000 */
[--C-:B------:R-:W-:Y:S02]  /*13400*/  HSET2.LE.AND R52, R101, R77.reuse, PT ;  /* 0x0000004d65347233 */ /* 0x100fe40003803000 */
[--C-:B------:R-:W-:Y:S02]  /*13410*/  HSET2.LE.AND R60, R85, R77.reuse, PT ;  /* 0x0000004d553c7233 */ /* 0x100fe40003803000 */
[----:B------:R-:W-:Y:S03]  /*13420*/  LOP3.LUT R44, R3, R44, RZ, 0xc0, !PT ;  /* 0x0000002c032c7212 */ /* 0x000fe600078ec0ff */
[----:B------:R-:W-:Y:S01]  /*13430*/  MUFU.EX2 R85, R192 ;  /* 0x000000c000557308 */ /* 0x000fe20000000800 */
[----:B------:R-:W-:Y:S02]  /*13440*/  SHF.R.U32.HI R3, RZ, 0x18, R73 ;  /* 0x00000018ff037819 */ /* 0x000fe40000011649 */
[--C-:B------:R-:W-:Y:S02]  /*13450*/  HSET2.LE.AND R73, R152, R77.reuse, PT ;  /* 0x0000004d98497233 */ /* 0x100fe40003803000 */
[--C-:B---3--:R-:W-:Y:S02]  /*13460*/  HSET2.LE.AND R54, R150, R77.reuse, PT ;  /* 0x0000004d96367233 */ /* 0x108fe40003803000 */
[----:B------:R-:W-:Y:S03]  /*13470*/  LOP3.LUT R2, R0, 0xff, RZ, 0xc0, !PT ;  /* 0x000000ff00027812 */ /* 0x000fe600078ec0ff */
[----:B------:R-:W-:Y:S01]  /*13480*/  MUFU.EX2 R101, R182 ;  /* 0x000000b600657308 */ /* 0x000fe20000000800 */
[----:B------:R-:W-:Y:S02]  /*13490*/  F2FP.BF16.F32.PACK_AB R0, R111, R103 ;  /* 0x000000676f00723e */ /* 0x000fe400000010ff */
[----:B------:R-:W-:Y:S02]  /*134a0*/  PRMT R62, R2, 0x5410, R3 ;  /* 0x00005410023e7816 */ /* 0x000fe40000000003 */
[----:B------:R-:W-:Y:S01]  /*134b0*/  LOP3.LUT R50, R50, R0, RZ, 0xc0, !PT ;  /* 0x0000000032327212 */ /* 0x000fe200078ec0ff */
[-C--:B-1----:R-:W-:Y:S04]  /*134c0*/  HMMA.16816.F32.BF16 R4, R64, R36.reuse, R4 ;  /* 0x000000244004723c */ /* 0x082fe80000041804 */
[----:B------:R-:W1:Y:S01]  /*134d0*/  MUFU.EX2 R132, R247 ;  /* 0x000000f700847308 */ /* 0x000e620000000800 */
[C---:B------:R-:W-:Y:S01]  /*134e0*/  LOP3.LUT R0, R72.reuse, 0xffff, RZ, 0xc0, !PT ;  /* 0x0000ffff48007812 */ /* 0x040fe200078ec0ff */
[C---:B------:R-:W-:Y:S08]  /*134f0*/  HMMA.16816.F32.BF16 R8, R68.reuse, R36, R8 ;  /* 0x000000244408723c */ /* 0x040ff00000041808 */
[----:B------:R-:W3:Y:S03]  /*13500*/  MUFU.EX2 R99, R224 ;  /* 0x000000e000637308 */ /* 0x000ee60000000800 */
[----:B------:R-:W-:Y:S01]  /*13510*/  SHF.R.U32.HI R3, RZ, 0x8, R0 ;  /* 0x00000008ff037819 */ /* 0x000fe20000011600 */
[-C--:B------:R-:W-:Y:S03]  /*13520*/  HMMA.16816.F32.BF16 R12, R68, R38.reuse, R12 ;  /* 0x00000026440c723c */ /* 0x080fe6000004180c */
[----:B------:R-:W-:Y:S03]  /*13530*/  LOP3.LUT R36, R72, 0xff, RZ, 0xc0, !PT ;  /* 0x000000ff48247812 */ /* 0x000fe600078ec0ff */
[C---:B------:R-:W-:Y:S05]  /*13540*/  HMMA.16816.F32.BF16 R16, R64.reuse, R38, R16 ;  /* 0x000000264010723c */ /* 0x040fea0000041810 */
[----:B------:R-:W-:Y:S01]  /*13550*/  PRMT R76, R36, 0x5410, R3 ;  /* 0x00005410244c7816 */ /* 0x000fe20000000003 */
[-C--:B------:R-:W-:Y:S01]  /*13560*/  HMMA.16816.F32.BF16 R20, R64, R40.reuse, R20 ;  /* 0x000000284014723c */ /* 0x080fe20000041814 */
[----:B------:R-:W4:Y:S04]  /*13570*/  LDSM.16.MT88.4 R36, [R205+0x5000] ;  /* 0x00500000cd24783b */ /* 0x000f280000004200 */
[----:B------:R-:W-:Y:S01]  /*13580*/  F2FP.BF16.F32.PACK_AB R0, R113, R105 ;  /* 0x000000697100723e */ /* 0x000fe200000010ff */
[C---:B------:R-:W-:Y:S05]  /*13590*/  HMMA.16816.F32.BF16 R24, R68.reuse, R40, R24 ;  /* 0x000000284418723c */ /* 0x040fea0000041818 */
[----:B------:R-:W-:Y:S01]  /*135a0*/  LOP3.LUT R51, R51, R0, RZ, 0xc0, !PT ;  /* 0x0000000033337212 */ /* 0x000fe200078ec0ff */
[-C--:B------:R-:W-:Y:S05]  /*135b0*/  HMMA.16816.F32.BF16 R28, R68, R42.reuse, R28 ;  /* 0x0000002a441c723c */ /* 0x080fea000004181c */
[----:B------:R-:W-:Y:S01]  /*135c0*/  F2FP.BF16.F32.PACK_AB R40, R112, R104 ;  /* 0x000000687028723e */ /* 0x000fe200000010ff */
[----:B------:R-:W-:Y:S05]  /*135d0*/  HMMA.16816.F32.BF16 R32, R64, R42, R32 ;  /* 0x0000002a4020723c */ /* 0x000fea0000041820 */
[----:B------:R-:W-:Y:S02]  /*135e0*/  LOP3.LUT R52, R52, R40, RZ, 0xc0, !PT ;  /* 0x0000002834347212 */ /* 0x000fe400078ec0ff */
[--C-:B------:R-:W-:Y:S01]  /*135f0*/  HSET2.LE.AND R66, R96, R77.reuse, PT ;  /* 0x0000004d60427233 */ /* 0x100fe20003803000 */
[----:B------:R-:W-:Y:S01]  /*13600*/  FADD.FTZ R64, R186, R59 ;  /* 0x0000003bba407221 */ /* 0x000fe20000010000 */
[----:B------:R-:W-:Y:S02]  /*13610*/  MUFU.EX2 R96, R178 ;  /* 0x000000b200607308 */ /* 0x000fe40000000800 */
[----:B--2---:R-:W-:Y:S01]  /*13620*/  F2FP.BF16.F32.PACK_AB R40, R176, R143 ;  /* 0x0000008fb028723e */ /* 0x004fe200000010ff */
[----:B------:R-:W-:Y:S01]  /*13630*/  FADD.FTZ R67, R240, R57 ;  /* 0x00000039f0437221 */ /* 0x000fe20000010000 */
[----:B------:R-:W-:Y:S01]  /*13640*/  F2FP.BF16.F32.PACK_AB R2, R97, R91 ;  /* 0x0000005b6102723e */ /* 0x000fe200000010ff */
[----:B------:R-:W-:Y:S01]  /*13650*/  FADD.FTZ R65, R238, R56 ;  /* 0x00000038ee417221 */ /* 0x000fe20000010000 */
[----:B------:R-:W-:Y:S01]  /*13660*/  LOP3.LUT R66, R66, R40, RZ, 0xc0, !PT ;  /* 0x0000002842427212 */ /* 0x000fe200078ec0ff */
[----:B------:R-:W-:Y:S01]  /*13670*/  LDSM.16.MT88.4 R56, [R205+0x5400] ;  /* 0x00540000cd38783b */ /* 0x000fe20000004200 */
[--C-:B------:R-:W-:Y:S01]  /*13680*/  SHF.R.U32.HI R0, RZ, 0x10, R72.reuse ;  /* 0x00000010ff007819 */ /* 0x100fe20000011648 */
[----:B------:R-:W-:Y:S01]  /*13690*/  FADD.FTZ R81, R198, R65 ;  /* 0x00000041c6517221 */ /* 0x000fe20000010000 */
[----:B------:R-:W-:Y:S02]  /*136a0*/  LOP3.LUT R48, R48, R2, RZ, 0xc0, !PT ;  /* 0x0000000230307212 */ /* 0x000fe400078ec0ff */
[----:B------:R-:W-:Y:S01]  /*136b0*/  SHF.R.U32.HI R2, RZ, 0x18, R72 ;  /* 0x00000018ff027819 */ /* 0x000fe20000011648 */
[-C--:B----4-:R-:W-:Y:S02]  /*136c0*/  HMMA.16816.F32.BF16 R4, R44, R36.reuse, R4 ;  /* 0x000000242c04723c */ /* 0x090fe40000041804 */
[----:B------:R-:W2:Y:S03]  /*136d0*/  LDSM.16.MT88.4 R40, [R206+0x5000] ;  /* 0x00500000ce28783b */ /* 0x000ea60000004200 */
[----:B------:R-:W-:Y:S02]  /*136e0*/  LOP3.LUT R0, R0, 0xff, RZ, 0xc0, !PT ;  /* 0x000000ff00007812 */ /* 0x000fe400078ec0ff */
[--C-:B------:R-:W-:Y:S04]  /*136f0*/  HSET2.LE.AND R71, R62, R77.reuse, PT ;  /* 0x0000004d3e477233 */ /* 0x100fe80003803000 */
[----:B------:R-:W-:Y:S02]  /*13700*/  PRMT R80, R0, 0x5410, R2 ;  /* 0x0000541000507816 */ /* 0x000fe40000000002 */
[----:B------:R-:W-:Y:S02]  /*13710*/  F2FP.BF16.F32.PACK_AB R0, R94, R92 ;  /* 0x0000005c5e00723e */ /* 0x000fe400000010ff */
[--C-:B------:R-:W-:Y:S02]  /*13720*/  HSET2.LE.AND R62, R145, R77.reuse, PT ;  /* 0x0000004d913e7233 */ /* 0x100fe40003803000 */
[----:B------:R-:W-:Y:S02]  /*13730*/  LOP3.LUT R49, R49, R0, RZ, 0xc0, !PT ;  /* 0x0000000031317212 */ /* 0x000fe400078ec0ff */
[--C-:B------:R-:W-:Y:S02]  /*13740*/  HSET2.LE.AND R72, R154, R77.reuse, PT ;  /* 0x0000004d9a487233 */ /* 0x100fe40003803000 */
[----:B------:R-:W-:Y:S02]  /*13750*/  F2FP.BF16.F32.PACK_AB R65, R141, R131 ;  /* 0x000000838d41723e */ /* 0x000fe400000010ff */
[----:B------:R-:W-:Y:S01]  /*13760*/  F2FP.BF16.F32.PACK_AB R0, R115, R106 ;  /* 0x0000006a7300723e */ /* 0x000fe200000010ff */
[C---:B------:R-:W-:Y:S04]  /*13770*/  HMMA.16816.F32.BF16 R8, R48.reuse, R36, R8 ;  /* 0x000000243008723c */ /* 0x040fe80000041808 */
[----:B------:R-:W-:Y:S02]  /*13780*/  LOP3.LUT R53, R53, R0, RZ, 0xc0, !PT ;  /* 0x0000000035357212 */ /* 0x000fe400078ec0ff */
[-C--:B------:R-:W-:Y:S05]  /*13790*/  HMMA.16816.F32.BF16 R12, R48, R38.reuse, R12 ;  /* 0x00000026300c723c */ /* 0x080fea000004180c */
[--C-:B------:R-:W-:Y:S01]  /*137a0*/  HSET2.LE.AND R36, R147, R77.reuse, PT ;  /* 0x0000004d93247233 */ /* 0x100fe20003803000 */
[C---:B------:R-:W-:Y:S05]  /*137b0*/  HMMA.16816.F32.BF16 R16, R44.reuse, R38, R16 ;  /* 0x000000262c10723c */ /* 0x040fea0000041810 */
[----:B------:R-:W-:Y:S01]  /*137c0*/  F2FP.BF16.F32.PACK_AB R0, R127, R123 ;  /* 0x0000007b7f00723e */ /* 0x000fe200000010ff */
[-C--:B--2---:R-:W-:Y:S05]  /*137d0*/  HMMA.16816.F32.BF16 R20, R44, R40.reuse, R20 ;  /* 0x000000282c14723c */ /* 0x084fea0000041814 */
[----:B------:R-:W-:Y:S01]  /*137e0*/  LOP3.LUT R62, R62, R0, RZ, 0xc0, !PT ;  /* 0x000000003e3e7212 */ /* 0x000fe200078ec0ff */
[C---:B------:R-:W-:Y:S05]  /*137f0*/  HMMA.16816.F32.BF16 R24, R48.reuse, R40, R24 ;  /* 0x000000283018723c */ /* 0x040fea0000041818 */
[--C-:B------:R-:W-:Y:S01]  /*13800*/  HSET2.LE.AND R37, R146, R77.reuse, PT ;  /* 0x0000004d92257233 */ /* 0x100fe20003803000 */
[-C--:B------:R-:W-:Y:S05]  /*13810*/  HMMA.16816.F32.BF16 R28, R48, R42.reuse, R28 ;  /* 0x0000002a301c723c */ /* 0x080fea000004181c */
[----:B------:R-:W-:Y:S01]  /*13820*/  FADD.FTZ R0, R188, R64 ;  /* 0x00000040bc007221 */ /* 0x000fe20000010000 */
[----:B------:R-:W-:Y:S05]  /*13830*/  HMMA.16816.F32.BF16 R32, R44, R42, R32 ;  /* 0x0000002a2c20723c */ /* 0x000fea0000041820 */
[----:B------:R-:W-:Y:S02]  /*13840*/  F2FP.BF16.F32.PACK_AB R64, R137, R129 ;  /* 0x000000818940723e */ /* 0x000fe400000010ff */
[----:B------:R-:W-:Y:S04]  /*13850*/  LOP3.LUT R65, R37, R65, RZ, 0xc0, !PT ;  /* 0x0000004125417212 */ /* 0x000fe800078ec0ff */
[----:B------:R-:W-:Y:S02]  /*13860*/  LOP3.LUT R64, R36, R64, RZ, 0xc0, !PT ;  /* 0x0000004024407212 */ /* 0x000fe400078ec0ff */
[----:B------:R-:W2:Y:S01]  /*13870*/  LDSM.16.MT88.4 R36, [R206+0x5400] ;  /* 0x00540000ce24783b */ /* 0x000ea20000004200 */
[----:B------:R-:W-:Y:S02]  /*13880*/  F2FP.BF16.F32.PACK_AB R2, R125, R121 ;  /* 0x000000797d02723e */ /* 0x000fe400000010ff */
[--C-:B------:R-:W-:Y:S02]  /*13890*/  HSET2.LE.AND R55, R117, R77.reuse, PT ;  /* 0x0000004d75377233 */ /* 0x100fe40003803000 */
[----:B------:R-:W-:Y:S01]  /*138a0*/  LOP3.LUT R54, R54, R2, RZ, 0xc0, !PT ;  /* 0x0000000236367212 */ /* 0x000fe200078ec0ff */
[----:B------:R-:W4:Y:S01]  /*138b0*/  MUFU.EX2 R117, R180 ;  /* 0x000000b400757308 */ /* 0x000f220000000800 */
[----:B------:R-:W-:Y:S02]  /*138c0*/  F2FP.BF16.F32.PACK_AB R3, R126, R122 ;  /* 0x0000007a7e03723e */ /* 0x000fe400000010ff */
[----:B------:R-:W-:Y:S02]  /*138d0*/  F2FP.BF16.F32.PACK_AB R2, R116, R107 ;  /* 0x0000006b7402723e */ /* 0x000fe400000010ff */
[----:B------:R-:W-:Y:S02]  /*138e0*/  LOP3.LUT R55, R55, R3, RZ, 0xc0, !PT ;  /* 0x0000000337377212 */ /* 0x000fe400078ec0ff */
[----:B------:R-:W-:Y:S02]  /*138f0*/  LOP3.LUT R60, R60, R2, RZ, 0xc0, !PT ;  /* 0x000000023c3c7212 */ /* 0x000fe400078ec0ff */
[--C-:B------:R-:W-:Y:S02]  /*13900*/  HSET2.LE.AND R2, R144, R77.reuse, PT ;  /* 0x0000004d90027233 */ /* 0x100fe40003803000 */
[--C-:B------:R-:W-:Y:S01]  /*13910*/  HSET2.LE.AND R70, R63, R77.reuse, PT ;  /* 0x0000004d3f467233 */ /* 0x100fe20003803000 */
[-C--:B------:R-:W-:Y:S05]  /*13920*/  HMMA.16816.F32.BF16 R4, R52, R56.reuse, R4 ;  /* 0x000000383404723c */ /* 0x080fea0000041804 */
[----:B------:R-:W-:Y:S02]  /*13930*/  F2FP.BF16.F32.PACK_AB R3, R118, R110 ;  /* 0x0000006e7603723e */ /* 0x000fe400000010ff */
[----:B------:R-:W-:Y:S04]  /*13940*/  F2FP.BF16.F32.PACK_AB R63, R128, R124 ;  /* 0x0000007c803f723e */ /* 0x000fe800000010ff */
[----:B------:R-:W-:Y:S02]  /*13950*/  LOP3.LUT R61, R61, R3, RZ, 0xc0, !PT ;  /* 0x000000033d3d7212 */ /* 0x000fe400078ec0ff */
[----:B------:R-:W-:Y:S01]  /*13960*/  LOP3.LUT R63, R2, R63, RZ, 0xc0, !PT ;  /* 0x0000003f023f7212 */ /* 0x000fe200078ec0ff */
[----:B------:R-:W-:Y:S01]  /*13970*/  FADD.FTZ R2, R218, R67 ;  /* 0x00000043da027221 */ /* 0x000fe20000010000 */
[--C-:B------:R-:W-:Y:S02]  /*13980*/  HSET2.LE.AND R3, R151, R77.reuse, PT ;  /* 0x0000004d97037233 */ /* 0x100fe40003803000 */
[--C-:B------:R-:W-:Y:S01]  /*13990*/  HSET2.LE.AND R68, R82, R77.reuse, PT ;  /* 0x0000004d52447233 */ /* 0x100fe20003803000 */
[----:B------:R-:W-:Y:S01]  /*139a0*/  FADD.FTZ R82, R193, R0 ;  /* 0x00000000c1527221 */ /* 0x000fe20000010000 */
[----:B------:R-:W-:Y:S01]  /*139b0*/  FADD.FTZ R0, R221, R81 ;  /* 0x00000051dd007221 */ /* 0x000fe20000010000 */
[C---:B------:R-:W-:Y:S01]  /*139c0*/  HMMA.16816.F32.BF16 R8, R60.reuse, R56, R8 ;  /* 0x000000383c08723c */ /* 0x040fe20000041808 */
[----:B------:R-:W-:Y:S03]  /*139d0*/  MUFU.EX2 R57, R156 ;  /* 0x0000009c00397308 */ /* 0x000fe60000000800 */
[----:B------:R-:W-:Y:S01]  /*139e0*/  FADD.FTZ R40, R239, R0 ;  /* 0x00000000ef287221 */ /* 0x000fe20000010000 */
[--C-:B------:R-:W-:Y:S01]  /*139f0*/  HSET2.LE.AND R69, R75, R77.reuse, PT ;  /* 0x0000004d4b457233 */ /* 0x100fe20003803000 */
[-C--:B------:R-:W-:Y:S05]  /*13a00*/  HMMA.16816.F32.BF16 R12, R60, R58.reuse, R12 ;  /* 0x0000003a3c0c723c */ /* 0x080fea000004180c */
[----:B------:R-:W-:Y:S01]  /*13a10*/  FADD.FTZ R50, R241, R40 ;  /* 0x00000028f1327221 */ /* 0x000fe20000010000 */
[C---:B------:R-:W-:Y:S01]  /*13a20*/  HMMA.16816.F32.BF16 R16, R52.reuse, R58, R16 ;  /* 0x0000003a3410723c */ /* 0x040fe20000041810 */
[----:B------:R-:W-:Y:S04]  /*13a30*/  MUFU.EX2 R58, R174 ;  /* 0x000000ae003a7308 */ /* 0x000fe80000000800 */
[----:B------:R-:W-:Y:S01]  /*13a40*/  F2FP.BF16.F32.PACK_AB R67, R177, R160 ;  /* 0x000000a0b143723e */ /* 0x000fe200000010ff */
[-C--:B--2---:R-:W-:Y:S05]  /*13a50*/  HMMA.16816.F32.BF16 R20, R52, R36.reuse, R20 ;  /* 0x000000243414723c */ /* 0x084fea0000041814 */
[--C-:B------:R-:W-:Y:S01]  /*13a60*/  HSET2.LE.AND R75, R148, R77.reuse, PT ;  /* 0x0000004d944b7233 */ /* 0x100fe20003803000 */
[C---:B------:R-:W-:Y:S05]  /*13a70*/  HMMA.16816.F32.BF16 R24, R60.reuse, R36, R24 ;  /* 0x000000243c18723c */ /* 0x040fea0000041818 */
[--C-:B------:R-:W-:Y:S01]  /*13a80*/  HSET2.LE.AND R76, R76, R77.reuse, PT ;  /* 0x0000004d4c4c7233 */ /* 0x100fe20003803000 */
[-C--:B------:R-:W-:Y:S05]  /*13a90*/  HMMA.16816.F32.BF16 R28, R60, R38.reuse, R28 ;  /* 0x000000263c1c723c */ /* 0x080fea000004181c */
[----:B------:R-:W-:Y:S01]  /*13aa0*/  HSET2.LE.AND R77, R80, R77, PT ;  /* 0x0000004d504d7233 */ /* 0x000fe20003803000 */
[----:B------:R-:W-:Y:S05]  /*13ab0*/  HMMA.16816.F32.BF16 R32, R52, R38, R32 ;  /* 0x000000263420723c */ /* 0x000fea0000041820 */
[----:B------:R-:W-:Y:S01]  /*13ac0*/  FADD.FTZ R80, R219, R2 ;  /* 0x00000002db507221 */ /* 0x000fe20000010000 */
[----:B------:R-:W-:Y:S01]  /*13ad0*/  LOP3.LUT R67, R3, R67, RZ, 0xc0, !PT ;  /* 0x0000004303437212 */ /* 0x000fe200078ec0ff */
[----:B------:R-:W-:Y:S01]  /*13ae0*/  FADD.FTZ R3, R194, R82 ;  /* 0x00000052c2037221 */ /* 0x000fe20000010000 */
[----:B------:R-:W-:Y:S03]  /*13af0*/  FADD.FTZ R2, R228, R83 ;  /* 0x00000053e4027221 */ /* 0x000fe60000010000 */
[----:B------:R-:W-:Y:S01]  /*13b00*/  FADD.FTZ R41, R242, R80 ;  /* 0x00000050f2297221 */ /* 0x000fe20000010000 */
[----:B------:R-:W-:Y:S01]  /*13b10*/  FADD.FTZ R0, R245, R3 ;  /* 0x00000003f5007221 */ /* 0x000fe20000010000 */
[----:B------:R-:W2:Y:S01]  /*13b20*/  MUFU.EX2 R80, R195 ;  /* 0x000000c300507308 */ /* 0x000ea20000000800 */
[----:B------:R-:W-:Y:S01]  /*13b30*/  FADD.FTZ R2, R244, R2 ;  /* 0x00000002f4027221 */ /* 0x000fe20000010000 */
[----:B------:R-:W-:Y:S01]  /*13b40*/  FADD.FTZ R3, R243, R41 ;  /* 0x00000029f3037221 */ /* 0x000fe20000010000 */
[----:B------:R-:W-:Y:S01]  /*13b50*/  FADD.FTZ R49, R158, R0 ;  /* 0x000000009e317221 */ /* 0x000fe20000010000 */
[----:B------:R-:W2:Y:S01]  /*13b60*/  LDSM.16.MT88.4 R40, [R205+0x5800] ;  /* 0x00580000cd28783b */ /* 0x000ea20000004200 */
        /* <DEDUP_REMOVED lines=12> */
[----:B-1----:R-:W-:Y:S01]  /*13c30*/  F2FP.BF16.F32.PACK_AB R47, R132, R130 ;  /* 0x00000082842f723e */ /* 0x002fe200000010ff */
[----:B------:R1:W5:Y:S01]  /*13c40*/  LDL.LU R207, [R1+0x9c] ;  /* 0x00009c0001cf7983 */ /* 0x0003620000300800 */
[----:B------:R-:W-:Y:S01]  /*13c50*/  FADD.FTZ R36, R201, R3 ;  /* 0x00000003c9247221 */ /* 0x000fe20000010000 */
[----:B------:R-:W-:Y:S01]  /*13c60*/  FADD.FTZ R3, R204, R2 ;  /* 0x00000002cc037221 */ /* 0x000fe20000010000 */
[----:B------:R-:W-:Y:S01]  /*13c70*/  F2FP.BF16.F32.PACK_AB R44, R114, R119 ;  /* 0x00000077722c723e */ /* 0x000fe200000010ff */
[----:B------:R1:W5:Y:S01]  /*13c80*/  LDL.LU R204, [R1+0x98] ;  /* 0x0000980001cc7983 */ /* 0x0003620000300800 */
[----:B---3--:R-:W-:Y:S01]  /*13c90*/  F2FP.BF16.F32.PACK_AB R45, R99, R100 ;  /* 0x00000064632d723e */ /* 0x008fe200000010ff */
[----:B------:R-:W-:Y:S01]  /*13ca0*/  FADD.FTZ R0, R232, R56 ;  /* 0x00000038e8007221 */ /* 0x000fe20000010000 */
[----:B------:R-:W-:Y:S01]  /*13cb0*/  LOP3.LUT R46, R68, R46, RZ, 0xc0, !PT ;  /* 0x0000002e442e7212 */ /* 0x000fe200078ec0ff */
[----:B------:R-:W3:Y:S01]  /*13cc0*/  LDSM.16.MT88.4 R48, [R206+0x5800] ;  /* 0x00580000ce30783b */ /* 0x000ee20000004200 */
        /* <DEDUP_REMOVED lines=8> */
[----:B----4-:R-:W-:Y:S01]  /*13d50*/  F2FP.BF16.F32.PACK_AB R146, R117, R120 ;  /* 0x000000787592723e */ /* 0x010fe200000010ff */
[----:B------:R-:W-:Y:S01]  /*13d60*/  FADD.FTZ R37, R169, R0 ;  /* 0x00000000a9257221 */ /* 0x000fe20000010000 */
[----:B------:R-:W-:Y:S01]  /*13d70*/  FADD.FTZ R0, R155, R2 ;  /* 0x000000029b007221 */ /* 0x000fe20000010000 */
[----:B------:R-:W-:Y:S01]  /*13d80*/  FADD.FTZ R2, R166, R3 ;  /* 0x00000003a6027221 */ /* 0x000fe20000010000 */
[----:B------:R-:W4:Y:S01]  /*13d90*/  LDSM.16.MT88.4 R152, [R205+0x5c00] ;  /* 0x005c0000cd98783b */ /* 0x000f220000004200 */
[----:B------:R-:W-:Y:S01]  /*13da0*/  FADD.FTZ R36, R172, R36 ;  /* 0x00000024ac247221 */ /* 0x000fe20000010000 */
[----:B------:R-:W-:Y:S01]  /*13db0*/  FADD.FTZ R3, R170, R37 ;  /* 0x00000025aa037221 */ /* 0x000fe20000010000 */
[----:B------:R-:W-:Y:S01]  /*13dc0*/  FADD.FTZ R0, R168, R0 ;  /* 0x00000000a8007221 */ /* 0x000fe20000010000 */
[----:B------:R-:W-:Y:S01]  /*13dd0*/  FADD.FTZ R2, R167, R2 ;  /* 0x00000002a7027221 */ /* 0x000fe20000010000 */
[-C--:B--2---:R-:W-:Y:S01]  /*13de0*/  HMMA.16816.F32.BF16 R4, R64, R40.reuse, R4 ;  /* 0x000000284004723c */ /* 0x084fe20000041804 */
[----:B------:R-:W-:Y:S04]  /*13df0*/  MUFU.EX2 R68, R175 ;  /* 0x000000af00447308 */ /* 0x000fe80000000800 */
[----:B------:R-:W-:Y:S01]  /*13e00*/  FADD.FTZ R37, R222, R36 ;  /* 0x00000024de257221 */ /* 0x000fe20000010000 */
[C---:B------:R-:W-:Y:S05]  /*13e10*/  HMMA.16816.F32.BF16 R8, R44.reuse, R40, R8 ;  /* 0x000000282c08723c */ /* 0x040fea0000041808 */
[----:B------:R-:W2:Y:S01]  /*13e20*/  MUFU.EX2 R69, R246 ;  /* 0x000000f600457308 */ /* 0x000ea20000000800 */
[----:B------:R-:W-:Y:S01]  /*13e30*/  FADD.FTZ R3, R217, R3 ;  /* 0x00000003d9037221 */ /* 0x000fe20000010000 */
[-C--:B------:R-:W-:Y:S04]  /*13e40*/  HMMA.16816.F32.BF16 R12, R44, R42.reuse, R12 ;  /* 0x0000002a2c0c723c */ /* 0x080fe8000004180c */
[----:B------:R-:W-:Y:S02]  /*13e50*/  FADD.FTZ R36, R165, R0 ;  /* 0x00000000a5247221 */ /* 0x000fe40000010000 */
[C---:B------:R-:W-:Y:S05]  /*13e60*/  HMMA.16816.F32.BF16 R16, R64.reuse, R42, R16 ;  /* 0x0000002a4010723c */ /* 0x040fea0000041810 */
[----:B------:R-:W-:Y:S01]  /*13e70*/  FADD.FTZ R36, R164, R36 ;  /* 0x00000024a4247221 */ /* 0x000fe20000010000 */
[-C--:B---3--:R-:W-:Y:S05]  /*13e80*/  HMMA.16816.F32.BF16 R20, R64, R48.reuse, R20 ;  /* 0x000000304014723c */ /* 0x088fea0000041814 */
        /* <DEDUP_REMOVED lines=8> */
[----:B------:R-:W-:Y:S01]  /*13f10*/  FADD.FTZ R2, R90, R37 ;  /* 0x000000255a027221 */ /* 0x000fe20000010000 */
[-C--:B------:R-:W-:Y:S01]  /*13f20*/  HMMA.16816.F32.BF16 R28, R44, R50.reuse, R28 ;  /* 0x000000322c1c723c */ /* 0x080fe2000004181c */
[----:B------:R-:W3:Y:S02]  /*13f30*/  LDSM.16.MT88.4 R36, [R206+0x5c00] ;  /* 0x005c0000ce24783b */ /* 0x000ee40000004200 */
[----:B------:R-:W-:Y:S01]  /*13f40*/  F2FP.BF16.F32.PACK_AB R147, R96, R101 ;  /* 0x000000656093723e */ /* 0x000fe200000010ff */
        /* <DEDUP_REMOVED lines=17> */
[----:B------:R-:W-:Y:S01]  /*14060*/  FADD.FTZ R40, R109, R0 ;  /* 0x000000006d287221 */ /* 0x000fe20000010000 */
[-C--:B----4-:R-:W-:Y:S05]  /*14070*/  HMMA.16816.F32.BF16 R164, R144, R152.reuse, R4 ;  /* 0x0000009890a4723c */ /* 0x090fea0000041804 */
        /* <DEDUP_REMOVED lines=21> */
[----:B--2---:R-:W-:Y:S01]  /*141d0*/  F2FP.BF16.F32.PACK_AB R156, R68, R69 ;  /* 0x00000045449c723e */ /* 0x004fe200000010ff */
[----:B------:R-:W-:Y:S01]  /*141e0*/  FADD.FTZ R0, R119, R2 ;  /* 0x0000000277007221 */ /* 0x000fe20000010000 */
[----:B------:R-:W-:Y:S01]  /*141f0*/  F2FP.BF16.F32.PACK_AB R157, R57, R58 ;  /* 0x0000003a399d723e */ /* 0x000fe200000010ff */
        /* <DEDUP_REMOVED lines=22> */
[-C--:B---3--:R-:W-:Y:S05]  /*14360*/  HMMA.16816.F32.BF16 R148, R144, R36.reuse, R20 ;  /* 0x000000249094723c */ /* 0x088fea0000041814 */
        /* <DEDUP_REMOVED lines=10> */
[----:B------:R-:W-:Y:S02]  /*14410*/  IMAD.MOV.U32 R137, RZ, RZ, R134 ;  /* 0x000000ffff897224 */ /* 0x000fe400078e0086 */
[----:B------:R-:W-:Y:S03]  /*14420*/  FADD.FTZ R0, R57, R3 ;  /* 0x0000000339007221 */ /* 0x000fe60000010000 */
[----:B------:R-:W-:Y:S01]  /*14430*/  FADD.FTZ R3, R86, R2 ;  /* 0x0000000256037221 */ /* 0x000fe20000010000 */
[----:B------:R1:W-:Y:S01]  /*14440*/  STL [R1+0x30], R6 ;  /* 0x0000300601007387 */ /* 0x0003e20000100800 */
[----:B------:R-:W-:Y:S04]  /*14450*/  HMMA.16816.F32.BF16 R144, R144, R38, R32 ;  /* 0x000000269090723c */ /* 0x000fe80000041820 */
[----:B------:R-:W-:Y:S01]  /*14460*/  FADD.FTZ R4, R96, R5 ;  /* 0x0000000560047221 */ /* 0x000fe20000010000 */
[----:B------:R-:W-:Y:S01]  /*14470*/  FADD.FTZ R3, R85, R3 ;  /* 0x0000000355037221 */ /* 0x000fe20000010000 */
[----:B------:R-:W-:Y:S01]  /*14480*/  FADD.FTZ R2, R84, R0 ;  /* 0x0000000054027221 */ /* 0x000fe20000010000 */
[----:B------:R-:W-:Y:S02]  /*14490*/  VIADD R0, R227, 0xffffffff ;  /* 0xffffffffe3007836 */ /* 0x000fe40000000000 */
[----:B------:R1:W-:Y:S02]  /*144a0*/  STL [R1+0x34], R4 ;  /* 0x0000340401007387 */ /* 0x0003e40000100800 */
[----:B------:R-:W-:Y:S01]  /*144b0*/  FADD.FTZ R2, R80, R2 ;  /* 0x0000000250027221 */ /* 0x000fe20000010000 */
[----:B------:R-:W-:Y:S01]  /*144c0*/  IMAD.MOV.U32 R227, RZ, RZ, R0 ;  /* 0x000000ffffe37224 */ /* 0x000fe200078e0000 */
[----:B------:R1:W-:Y:S01]  /*144d0*/  STL [R1+0x38], R3 ;  /* 0x0000380301007387 */ /* 0x0003e20000100800 */
[----:B------:R-:W-:Y:S02]  /*144e0*/  IMAD.MOV.U32 R135, RZ, RZ, R139 ;  /* 0x000000ffff877224 */ /* 0x000fe400078e008b */
[----:B------:R-:W-:Y:S01]  /*144f0*/  IMAD.MOV.U32 R132, RZ, RZ, R140 ;  /* 0x000000ffff847224 */ /* 0x000fe200078e008c */
[----:B------:R1:W-:Y:S01]  /*14500*/  STL [R1+0x3c], R2 ;  /* 0x00003c0201007387 */ /* 0x0003e20000100800 */
[----:B------:R-:W-:Y:S01]  /*14510*/  IMAD.MOV.U32 R136, RZ, RZ, R138 ;  /* 0x000000ffff887224 */ /* 0x000fe200078e008a */
[----:B------:R-:W-:Y:S06]  /*14520*/  @P5 BRA `(.L_x_580) ;  /* 0xffffff7c00045947 */ /* 0x000fec000383ffff */
.L_x_579:
[----:B------:R-:W2:Y:S01]  /*14530*/  LDL.LU R8, [R1+0x30] ;  /* 0x0000300001087983 */ /* 0x000ea20000300800 */
[----:B------:R-:W-:-:S03]  /*14540*/  ULDC UR4, c[0x0][0x38c] ;  /* 0x0000e30000047ab9 */ /* 0x000fc60000000800 */
[----:B------:R-:W3:Y:S04]  /*14550*/  LDL.LU R7, [R1+0x34] ;  /* 0x0000340001077983 */ /* 0x000ee80000300800 */
[----:B------:R-:W4:Y:S04]  /*14560*/  LDL.LU R5, [R1+0x38] ;  /* 0x0000380001057983 */ /* 0x000f280000300800 */
[----:B-1----:R-:W4:Y:S04]  /*14570*/  LDL.LU R6, [R1+0x3c] ;  /* 0x00003c0001067983 */ /* 0x002f280000300800 */
[----:B------:R-:W4:Y:S01]  /*14580*/  LDL R24, [R1+0x90] ;  /* 0x0000900001187983 */ /* 0x000f220000100800 */
[----:B------:R-:W1:Y:S02]  /*14590*/  S2R R22, SR_TID.X ;  /* 0x0000000000167919 */ /* 0x000e640000002100 */
[----:B-1----:R-:W-:Y:S01]  /*145a0*/  SHF.R.S32.HI R21, RZ, 0x1f, R22 ;  /* 0x0000001fff157819 */ /* 0x002fe20000011416 */
[----:B------:R-:W-:Y:S01]  /*145b0*/  UMOV UR5, 0x400 ;  /* 0x0000040000057882 */ /* 0x000fe20000000000 */
[----:B--2---:R-:W1:Y:S04]  /*145c0*/  SHFL.BFLY PT, R3, R8, 0x2, 0x1f ;  /* 0x0c401f0008037f89 */ /* 0x004e6800000e0000 */
[----:B---3--:R-:W2:Y:S04]  /*145d0*/  SHFL.BFLY PT, R2, R7, 0x2, 0x1f ;  /* 0x0c401f0007027f89 */ /* 0x008ea800000e0000 */
        /* <DEDUP_REMOVED lines=26> */
[----:B------:R-:W-:-:S07]  /*14780*/  LOP3.LUT R7, R5, 0xfffffffc, RZ, 0xc0, !PT ;  /* 0xfffffffc05077812 */ /* 0x000fce00078ec0ff */
[----:B------:R-:W3:Y:S01]  /*14790*/  @P3 MUFU.RCP R3, R19 ;  /* 0x0000001300033308 */ /* 0x000ee20000001000 */
[----:B------:R-:W-:-:S07]  /*147a0*/  SHF.R.S32.HI R5, RZ, 0x1f, R28 ;  /* 0x0000001fff057819 */ /* 0x000fce000001141c */
[----:B------:R-:W4:Y:S01]  /*147b0*/  @P2 MUFU.RCP R4, R20 ;  /* 0x0000001400042308 */ /* 0x000f220000001000 */
[----:B------:R-:W-:Y:S01]  /*147c0*/  LEA.HI R5, R5, R28, RZ, 0x3 ;  /* 0x0000001c05057211 */ /* 0x000fe200078f18ff */
[----:B-1----:R-:W-:Y:S01]  /*147d0*/  FMUL.FTZ R2, R2, UR4 ;  /* 0x0000000402027c20 */ /* 0x002fe20008410000 */
[----:B------:R-:W-:Y:S02]  /*147e0*/  LEA.HI R21, R21, R22, RZ, 0x5 ;  /* 0x0000001615157211 */ /* 0x000fe400078f28ff */
        /* <DEDUP_REMOVED lines=11> */
[----:B------:R-:W-:Y:S01]  /*148a0*/  IADD3 R5, R28, -R5, RZ ;  /* 0x800000051c057210 */ /* 0x000fe20007ffe0ff */
[----:B----4-:R-:W-:Y:S01]  /*148b0*/  FMUL.FTZ R2, R4, UR4 ;  /* 0x0000000404027c20 */ /* 0x010fe20008410000 */
[----:B------:R-:W1:Y:S01]  /*148c0*/  S2UR UR4, SR_CgaCtaId ;  /* 0x00000000000479c3 */ /* 0x000e620000008800 */
[----:B------:R-:W-:-:S02]  /*148d0*/  SHF.R.S32.HI R6, RZ, 0x5, R21 ;  /* 0x00000005ff067819 */ /* 0x000fc40000011415 */
[----:B------:R-:W-:Y:S02]  /*148e0*/  IADD3 R7, -R7, R22, RZ ;  /* 0x0000001607077210 */ /* 0x000fe40007ffe1ff */
[----:B------:R-:W-:Y:S01]  /*148f0*/  LEA.HI R4, R5, R5, RZ, 0x1 ;  /* 0x0000000505047211 */ /* 0x000fe200078f08ff */
[C---:B------:R-:W-:Y:S01]  /*14900*/  FMUL.FTZ R164, R0.reuse, R164 ;  /* 0x000000a400a47220 */ /* 0x040fe20000410000 */
[----:B------:R-:W-:Y:S01]  /*14910*/  FMUL.FTZ R15, R0, R165 ;  /* 0x000000a5000f7220 */ /* 0x000fe20000410000 */
[----:B------:R-:W-:Y:S02]  /*14920*/  IMAD R10, R6, 0x100, R7 ;  /* 0x00000100060a7824 */ /* 0x000fe400078e0207 */
        /* <DEDUP_REMOVED lines=8> */
[----:B------:R-:W-:-:S03]  /*149b0*/  SHF.L.U32 R6, R0, 0x6, RZ ;  /* 0x0000000600067819 */ /* 0x000fc600000006ff */
[----:B------:R-:W-:Y:S01]  /*149c0*/  IMAD.IADD R4, R5, 0x1, -R4 ;  /* 0x0000000105047824 */ /* 0x000fe200078e0a04 */
[----:B------:R-:W-:Y:S02]  /*149d0*/  LOP3.LUT R5, R6, 0xc0, RZ, 0xc0, !PT ;  /* 0x000000c006057812 */ /* 0x000fe400078ec0ff */
[----:B------:R-:W-:Y:S02]  /*149e0*/  LOP3.LUT R6, R0, 0x1, RZ, 0xc0, !PT ;  /* 0x0000000100067812 */ /* 0x000fe400078ec0ff */
[----:B------:R-:W-:Y:S02]  /*149f0*/  LEA R4, R4, R10, 0x4 ;  /* 0x0000000a04047211 */ /* 0x000fe400078e20ff */
[----:B------:R-:W-:Y:S01]  /*14a00*/  LEA.HI R5, R5, R5, RZ, 0x1d ;  /* 0x0000000505057211 */ /* 0x000fe200078fe8ff */
[----:B-1----:R-:W-:Y:S01]  /*14a10*/  ULEA UR4, UR4, UR5, 0x18 ;  /* 0x0000000504047291 */ /* 0x002fe2000f8ec03f */
[----:B------:R-:W-:Y:S02]  /*14a20*/  ISETP.NE.U32.AND P6, PT, R6, 0x1, PT ;  /* 0x000000010600780c */ /* 0x000fe40003fc5070 */
[----:B------:R-:W-:Y:S01]  /*14a30*/  MOV R10, 0x10 ;  /* 0x00000010000a7802 */ /* 0x000fe20000000f00 */
[----:B------:R-:W-:Y:S01]  /*14a40*/  IMAD.U32 R4, R4, 0x2, R5 ;  /* 0x0000000204047824 */ /* 0x000fe200078e0005 */
[----:B------:R-:W-:-:S02]  /*14a50*/  LOP3.LUT P0, RZ, R0, 0x2, RZ, 0xc0, !PT ;  /* 0x0000000200ff7812 */ /* 0x000fc4000780c0ff */
[----:B------:R-:W-:Y:S02]  /*14a60*/  ISETP.NE.AND P1, PT, R24, -0x1, PT ;  /* 0xffffffff1800780c */ /* 0x000fe40003f25270 */
[----:B------:R-:W-:Y:S02]  /*14a70*/  SEL R10, R10, 0xfffffff0, P6 ;  /* 0xfffffff00a0a7807 */ /* 0x000fe40003000000 */
[----:B------:R-:W-:Y:S02]  /*14a80*/  LEA R0, R4, UR4, 0x1 ;  /* 0x0000000404007c11 */ /* 0x000fe4000f8e08ff */
[----:B------:R-:W-:Y:S02]  /*14a90*/  F2FP.BF16.F32.PACK_AB R15, R15, R164 ;  /* 0x000000a40f0f723e */ /* 0x000fe400000010ff */
[----:B------:R-:W-:Y:S02]  /*14aa0*/  F2FP.BF16.F32.PACK_AB R16, R16, R166 ;  /* 0x000000a61010723e */ /* 0x000fe400000010ff */
[----:B------:R-:W-:-:S02]  /*14ab0*/  F2FP.BF16.F32.PACK_AB R14, R14, R152 ;  /* 0x000000980e0e723e */ /* 0x000fc400000010ff */
        /* <DEDUP_REMOVED lines=58> */
.L_x_583:
[----:B------:R-:W-:Y:S01]  /*14e60*/  STS [R6+0x1000], R9 ;  /* 0x0010000906007388 */ /* 0x000fe20000000800 */
[----:B------:R-:W-:Y:S01]  /*14e70*/  ULDC.U8 UR5, c[0x0][0x3d8] ;  /* 0x0000f60000057ab9 */ /* 0x000fe20000000000 */
[----:B------:R-:W1:Y:S01]  /*14e80*/  @P5 LDC R12, c[0x0][0x2e8] ;  /* 0x0000ba00ff0c5b82 */ /* 0x000e620000000800 */
[----:B------:R-:W-:Y:S01]  /*14e90*/  ISETP.NE.AND P0, PT, RZ, UR5, PT ;  /* 0x00000005ff007c0c */ /* 0x000fe2000bf05270 */
[----:B------:R2:W-:Y:S01]  /*14ea0*/  STS [R6+0x1200], R8 ;  /* 0x0012000806007388 */ /* 0x0005e20000000800 */
[----:B------:R-:W-:Y:S02]  /*14eb0*/  ULDC.U8 UR4, c[0x0][0x3d9] ;  /* 0x0000f64000047ab9 */ /* 0x000fe40000000000 */
[----:B------:R-:W-:Y:S01]  /*14ec0*/  ISETP.EQ.AND P0, PT, RZ, UR4, P0 ;  /* 0x00000004ff007c0c */ /* 0x000fe20008702270 */
[----:B------:R-:W3:Y:S01]  /*14ed0*/  S2R R23, SR_CTAID.Y ;  /* 0x0000000000177919 */ /* 0x000ee20000002600 */
[----:B------:R-:W-:Y:S01]  /*14ee0*/  ISETP.NE.AND P6, PT, RZ, UR4, PT ;  /* 0x00000004ff007c0c */ /* 0x000fe2000bfc5270 */
[----:B------:R-:W4:Y:S01]  /*14ef0*/  @P4 LDC R14, c[0x0][0x2e8] ;  /* 0x0000ba00ff0e4b82 */ /* 0x000f220000000800 */
[----:B------:R-:W1:Y:S01]  /*14f00*/  S2R R31, SR_CTAID.Z ;  /* 0x00000000001f7919 */ /* 0x000e620000002700 */
[----:B------:R-:W1:Y:S01]  /*14f10*/  S2R R30, SR_CTAID.X ;  /* 0x00000000001e7919 */ /* 0x000e620000002500 */
[----:B------:R-:W1:Y:S07]  /*14f20*/  S2R R11, SR_TID.X ;  /* 0x00000000000b7919 */ /* 0x000e6e0000002100 */
[----:B------:R-:W-:-:S02]  /*14f30*/  @!P0 CS2R R2, SRZ ;  /* 0x0000000000028805 */ /* 0x000fc4000001ff00 */
[----:B------:R-:W1:Y:S01]  /*14f40*/  @P6 LDC.64 R4, c[0x0][0x2c0] ;  /* 0x0000b000ff046b82 */ /* 0x000e620000000a00 */
[----:B------:R-:W-:Y:S04]  /*14f50*/  STS [R10+0x1200], R0 ;  /* 0x001200000a007388 */ /* 0x000fe80000000800 */
[----:B------:R3:W-:Y:S01]  /*14f60*/  STS [R10+0x1000], R7 ;  /* 0x001000070a007388 */ /* 0x0007e20000000800 */
[----:B--2---:R2:W1:Y:S01]  /*14f70*/  @P4 MUFU.LG2 R8, R18 ;  /* 0x0000001200084308 */ /* 0x0044620000000c00 */
[----:B------:R-:W-:Y:S02]  /*14f80*/  P2R R6, PR, RZ, 0x40 ;  /* 0x00000040ff067803 */ /* 0x000fe40000000000 */
[----:B------:R-:W-:-:S05]  /*14f90*/  @!P0 PLOP3.LUT P6, PT, PT, PT, PT, 0x8, 0x0 ;  /* 0x000000000000881c */ /* 0x000fca0003fce170 */
[----:B---3--:R2:W3:Y:S01]  /*14fa0*/  @P5 MUFU.LG2 R7, R17 ;  /* 0x0000001100075308 */ /* 0x0084e20000000c00 */
[----:B------:R-:W-:Y:S07]  /*14fb0*/  @!P0 BRA `(.L_x_584) ;  /* 0x0000000000188947 */ /* 0x000fee0003800000 */
[----:B------:R-:W4:Y:S01]  /*14fc0*/  S2R R2, SR_CTAID.Y ;  /* 0x0000000000027919 */ /* 0x000f220000002600 */
[----:B------:R-:W4:Y:S01]  /*14fd0*/  LDC R0, c[0x0][0x2c4] ;  /* 0x0000b100ff007b82 */ /* 0x000f220000000800 */
[----:B------:R-:W-:Y:S01]  /*14fe0*/  PLOP3.LUT P6, PT, PT, PT, PT, 0x80, 0x0 ;  /* 0x000000000000781c */ /* 0x000fe20003fcf070 */
[----:B----4-:R-:W-:-:S05]  /*14ff0*/  IMAD R2, R2, R0, RZ ;  /* 0x0000000002027224 */ /* 0x010fca00078e02ff */
[----:B------:R-:W-:-:S04]  /*15000*/  SEL R2, R2, R24, !P1 ;  /* 0x0000001802027207 */ /* 0x000fc80004800000 */
[----:B------:R-:W-:-:S07]  /*15010*/  SHF.R.S32.HI R3, RZ, 0x1f, R2 ;  /* 0x0000001fff037819 */ /* 0x000fce0000011402 */
.L_x_584:
[----:B------:R-:W-:Y:S02]  /*15020*/  ISETP.NE.AND P0, PT, R6, RZ, PT ;  /* 0x000000ff0600720c */ /* 0x000fe40003f05270 */
[----:B-1----:R-:W-:-:S11]  /*15030*/  SHF.R.S32.HI R29, RZ, 0x1f, R11 ;  /* 0x0000001fff1d7819 */ /* 0x002fd6000001140b */
[----:B------:R-:W1:Y:S01]  /*15040*/  @P0 LDC R6, c[0x0][0x2c0] ;  /* 0x0000b000ff060b82 */ /* 0x000e620000000800 */
[----:B------:R-:W-:Y:S01]  /*15050*/  @P0 IMAD R0, R5, R4, RZ ;  /* 0x0000000405000224 */ /* 0x000fe200078e02ff */
        /* <DEDUP_REMOVED lines=8> */
.L_x_585:
[----:B------:R2:W5:Y:S01]  /*150e0*/  LDL R36, [R1+0x94] ;  /* 0x0000940001247983 */ /* 0x0005620000100800 */
[----:B------:R-:W-:Y:S01]  /*150f0*/  LEA.HI R29, R29, R11, RZ, 0x2 ;  /* 0x0000000b1d1d7211 */ /* 0x000fe200078f10ff */
[----:B------:R-:W2:Y:S01]  /*15100*/  @P3 LDC R16, c[0x0][0x2e8] ;  /* 0x0000ba00ff103b82 */ /* 0x000ea20000000800 */
[----:B------:R-:W-:-:S07]  /*15110*/  LOP3.LUT R9, R21, 0xffffffe0, RZ, 0xc0, !PT ;  /* 0xffffffe015097812 */ /* 0x000fce00078ec0ff */
[----:B------:R-:W-:Y:S01]  /*15120*/  BAR.SYNC.DEFER_BLOCKING 0x0 ;  /* 0x0000000000007b1d */ /* 0x000fe20000010000 */
[----:B------:R-:W-:Y:S01]  /*15130*/  LOP3.LUT R5, R29, 0xfffffffc, RZ, 0xc0, !PT ;  /* 0xfffffffc1d057812 */ /* 0x000fe200078ec0ff */
[----:B------:R-:W-:Y:S01]  /*15140*/  IMAD R4, R23, R4, RZ ;  /* 0x0000000417047224 */ /* 0x000fe200078e02ff */
[----:B------:R-:W-:Y:S01]  /*15150*/  IADD3 R9, -R9, R22, RZ ;  /* 0x0000001609097210 */ /* 0x000fe20007ffe1ff */
[----:B---3--:R-:W-:Y:S01]  /*15160*/  @P5 FMUL.FTZ R7, R7, 0.69314718246459960938 ;  /* 0x3f31721807075820 */ /* 0x008fe20000410000 */
[----:B------:R-:W-:-:S03]  /*15170*/  MOV R24, 0x7f800000 ;  /* 0x7f80000000187802 */ /* 0x000fc60000000f00 */
[----:B------:R-:W3:Y:S01]  /*15180*/  @P2 LDC R15, c[0x0][0x2e8] ;  /* 0x0000ba00ff0f2b82 */ /* 0x000ee20000000800 */
[----:B------:R-:W-:Y:S01]  /*15190*/  IMAD.IADD R10, R11, 0x1, -R5 ;  /* 0x000000010b0a7824 */ /* 0x000fe200078e0a05 */
[----:B------:R-:W4:Y:S01]  /*151a0*/  @P3 MUFU.LG2 R13, R19 ;  /* 0x00000013000d3308 */ /* 0x000f220000000c00 */
[----:B------:R-:W-:Y:S01]  /*151b0*/  SEL R5, R4, RZ, !P6 ;  /* 0x000000ff04057207 */ /* 0x000fe20007000000 */
[----:B-1----:R-:W-:Y:S01]  /*151c0*/  IMAD R4, R30, R6, RZ ;  /* 0x000000061e047224 */ /* 0x002fe200078e02ff */
[----:B------:R-:W-:Y:S01]  /*151d0*/  LOP3.LUT P6, RZ, R9, 0x3, RZ, 0xc0, !PT ;  /* 0x0000000309ff7812 */ /* 0x000fe200078cc0ff */
[----:B------:R-:W-:Y:S01]  /*151e0*/  @P5 FFMA.FTZ R24, R140, R12, R7 ;  /* 0x0000000c8c185223 */ /* 0x000fe20000010007 */
[----:B------:R-:W-:Y:S01]  /*151f0*/  SHF.L.U32 R12, R10, 0x3, RZ ;  /* 0x000000030a0c7819 */ /* 0x000fe200000006ff */
[----:B------:R-:W-:Y:S01]  /*15200*/  IMAD R0, R31, R0, R5 ;  /* 0x000000001f007224 */ /* 0x000fe200078e0205 */
[----:B------:R-:W-:Y:S01]  /*15210*/  SHF.L.U32 R7, R4, 0x7, RZ ;  /* 0x0000000704077819 */ /* 0x000fe200000006ff */
[----:B------:R-:W1:Y:S01]  /*15220*/  @P2 MUFU.LG2 R11, R20 ;  /* 0x00000014000b2308 */ /* 0x000e620000000c00 */
[----:B------:R-:W-:Y:S01]  /*15230*/  @P4 FMUL.FTZ R8, R8, 0.69314718246459960938 ;  /* 0x3f31721808084820 */ /* 0x000fe20000410000 */
[----:B------:R-:W-:Y:S01]  /*15240*/  BSSY B0, `(.L_x_586) ;  /* 0x0000041000007945 */ /* 0x000fe20003800000 */
[--C-:B------:R-:W-:Y:S01]  /*15250*/  IADD3 R10, P1, P0, R7, R2, R0.reuse ;  /* 0x00000002070a7210 */ /* 0x100fe2000783e000 */
[----:B------:R-:W-:Y:S01]  /*15260*/  IMAD.MOV.U32 R25, RZ, RZ, 0x7f800000 ;  /* 0x7f800000ff197424 */ /* 0x000fe200078e00ff */
[----:B------:R-:W-:Y:S01]  /*15270*/  SHF.R.S32.HI R9, RZ, 0x1f, R7 ;  /* 0x0000001fff097819 */ /* 0x000fe20000011407 */
[----:B------:R-:W-:Y:S01]  /*15280*/  IMAD.MOV.U32 R23, RZ, RZ, 0x7f800000 ;  /* 0x7f800000ff177424 */ /* 0x000fe200078e00ff */
[----:B------:R-:W-:Y:S01]  /*15290*/  SHF.R.S32.HI R0, RZ, 0x1f, R0 ;  /* 0x0000001fff007819 */ /* 0x000fe20000011400 */
[----:B-----5:R3:W3:Y:S01]  /*152a0*/  LDS.128 R32, [R223+0x1800] ;  /* 0x00180000df207984 */ /* 0x0206e20000000c00 */
[----:B----4-:R-:W-:Y:S01]  /*152b0*/  @P3 FMUL.FTZ R5, R13, 0.69314718246459960938 ;  /* 0x3f3172180d053820 */ /* 0x010fe20000410000 */
[----:B------:R-:W-:Y:S01]  /*152c0*/  MOV R22, 0x7f800000 ;  /* 0x7f80000000167802 */ /* 0x000fe20000000f00 */
[----:B------:R-:W-:Y:S01]  /*152d0*/  @P4 FFMA.FTZ R25, R139, R14, R8 ;  /* 0x0000000e8b194223 */ /* 0x000fe20000010008 */
[----:B------:R-:W-:Y:S01]  /*152e0*/  SHF.R.S32.HI R30, RZ, 0x1f, R12 ;  /* 0x0000001fff1e7819 */ /* 0x000fe2000001140c */
[----:B--2---:R-:W-:Y:S01]  /*152f0*/  @P3 FFMA.FTZ R22, R138, R16, R5 ;  /* 0x000000108a163223 */ /* 0x004fe20000010005 */
[----:B------:R-:W-:Y:S01]  /*15300*/  IADD3.X R9, R9, R3, R0, P1, P0 ;  /* 0x0000000309097210 */ /* 0x000fe20000fe0400 */
[----:B-1----:R-:W-:-:S04]  /*15310*/  @P2 FMUL.FTZ R4, R11, 0.69314718246459960938 ;  /* 0x3f3172180b042820 */ /* 0x002fc80000410000 */
[----:B---3--:R-:W-:Y:S01]  /*15320*/  @P2 FFMA.FTZ R23, R134, R15, R4 ;  /* 0x0000000f86172223 */ /* 0x008fe20000010004 */
        /* <DEDUP_REMOVED lines=50> */
.L_x_587:
[----:B------:R-:W-:Y:S05]  /*15650*/  BSYNC B0 ;  /* 0x0000000000007941 */ /* 0x000fea0003800000 */
.L_x_586:
        /* <DEDUP_REMOVED lines=34> */
.L_x_589:
[----:B------:R-:W-:Y:S05]  /*15880*/  BSYNC B0 ;  /* 0x0000000000007941 */ /* 0x000fea0003800000 */
.L_x_588:
        /* <DEDUP_REMOVED lines=16> */
.L_x_591:
[----:B------:R-:W-:Y:S05]  /*15990*/  BSYNC B0 ;  /* 0x0000000000007941 */ /* 0x000fea0003800000 */
.L_x_590:
        /* <DEDUP_REMOVED lines=16> */
.L_x_593:
[----:B------:R-:W-:Y:S05]  /*15aa0*/  BSYNC B0 ;  /* 0x0000000000007941 */ /* 0x000fea0003800000 */
.L_x_592:
        /* <DEDUP_REMOVED lines=15> */
.L_x_549:
[----:B------:R-:W2:Y:S01]  /*15ba0*/  LDL.LU R21, [R1+0x90] ;  /* 0x0000900001157983 */ /* 0x000ea20000300800 */
[----:B------:R-:W1:Y:S01]  /*15bb0*/  LDC.U8 R2, c[0x0][0x3d9] ;  /* 0x0000f640ff027b82 */ /* 0x000e620000000000 */
[----:B------:R-:W-:Y:S01]  /*15bc0*/  LEA.HI R12, R33, R210, RZ, 0x2 ;  /* 0x000000d2210c7211 */ /* 0x000fe200078f10ff */
[----:B------:R-:W-:Y:S01]  /*15bd0*/  ULDC UR6, c[0x0][0x2d0] ;  /* 0x0000b40000067ab9 */ /* 0x000fe20000000800 */
[----:B------:R-:W3:Y:S01]  /*15be0*/  S2R R28, SR_CTAID.X ;  /* 0x00000000001c7919 */ /* 0x000ee20000002500 */
[----:B------:R-:W-:Y:S01]  /*15bf0*/  ULDC.64 UR4, c[0x0][0x2a0] ;  /* 0x0000a80000047ab9 */ /* 0x000fe20000000a00 */
[----:B------:R-:W-:Y:S03]  /*15c00*/  BSSY B0, `(.L_x_594) ;  /* 0x000004e000007945 */ /* 0x000fe60003800000 */
[----:B------:R-:W4:Y:S01]  /*15c10*/  LDC.U8 R0, c[0x0][0x3d8] ;  /* 0x0000f600ff007b82 */ /* 0x000f220000000000 */
[----:B-1----:R-:W-:-:S02]  /*15c20*/  ISETP.NE.AND P5, PT, R2, RZ, PT ;  /* 0x000000ff0200720c */ /* 0x002fc40003fa5270 */
[C---:B----4-:R-:W-:Y:S02]  /*15c30*/  ISETP.NE.AND P1, PT, R0.reuse, RZ, PT ;  /* 0x000000ff0000720c */ /* 0x050fe40003f25270 */
[----:B------:R-:W-:Y:S02]  /*15c40*/  ISETP.NE.AND P2, PT, R0, RZ, !P5 ;  /* 0x000000ff0000720c */ /* 0x000fe40006f45270 */
[----:B------:R-:W-:-:S07]  /*15c50*/  ISETP.EQ.AND P1, PT, R2, RZ, P1 ;  /* 0x000000ff0200720c */ /* 0x000fce0000f22270 */
[----:B------:R-:W1:Y:S08]  /*15c60*/  @!P5 LDC R6, c[0x0][0x2c4] ;  /* 0x0000b100ff06db82 */ /* 0x000e700000000800 */
[----:B------:R-:W4:Y:S01]  /*15c70*/  @P5 LDC.64 R10, c[0x0][0x2c0] ;  /* 0x0000b000ff0a5b82 */ /* 0x000f220000000a00 */
[----:B------:R-:W-:-:S07]  /*15c80*/  @!P1 CS2R R16, SRZ ;  /* 0x0000000000109805 */ /* 0x000fce000001ff00 */
        /* <DEDUP_REMOVED lines=17> */
[----:B------:R-:W-:Y:S02]  /*15da0*/  @P0 IMAD R9, R21, R9, R3 ;  /* 0x0000000915090224 */ /* 0x000fe400078e0203 */
[----:B-----5:R-:W-:Y:S02]  /*15db0*/  @!P2 IMAD R21, R35, R14, RZ ;  /* 0x0000000e2315a224 */ /* 0x020fe400078e02ff */
        /* <DEDUP_REMOVED lines=10> */
[----:B------:R-:W-:Y:S01]  /*15e60*/  @P1 SHF.R.S32.HI R17, RZ, 0x1f, R21 ;  /* 0x0000001fff111819 */ /* 0x000fe20000011415 */
[----:B------:R-:W-:-:S02]  /*15e70*/  @!P0 IMAD.IADD R9, R5, 0x1, R7 ;  /* 0x0000000105098824 */ /* 0x000fc400078e0207 */
[----:B------:R-:W-:Y:S01]  /*15e80*/  @!P0 IMAD.MOV.U32 R3, RZ, RZ, R4 ;  /* 0x000000ffff038224 */ /* 0x000fe200078e0004 */
[----:B------:R-:W-:Y:S01]  /*15e90*/  ISETP.GE.AND P0, PT, R24, R12, PT ;  /* 0x0000000c1800720c */ /* 0x000fe20003f06270 */
[----:B------:R-:W-:Y:S01]  /*15ea0*/  @P5 IMAD.MOV.U32 R2, RZ, RZ, 0x1 ;  /* 0x00000001ff025424 */ /* 0x000fe200078e00ff */
[----:B------:R-:W-:Y:S01]  /*15eb0*/  ISETP.NE.OR P6, PT, R0, RZ, P4 ;  /* 0x000000ff0000720c */ /* 0x000fe200027c5670 */
[----:B------:R-:W-:Y:S01]  /*15ec0*/  @!P5 IMAD R2, R6, R15, RZ ;  /* 0x0000000f0602d224 */ /* 0x000fe200078e02ff */
[C---:B------:R-:W-:Y:S01]  /*15ed0*/  ISETP.NE.OR P3, PT, R0.reuse, RZ, P3 ;  /* 0x000000ff0000720c */ /* 0x040fe20001f65670 */
[----:B------:R-:W-:Y:S01]  /*15ee0*/  @P1 IMAD.MOV.U32 R16, RZ, RZ, R21 ;  /* 0x000000ffff101224 */ /* 0x000fe200078e0015 */
[C---:B------:R-:W-:Y:S01]  /*15ef0*/  ISETP.NE.OR P2, PT, R0.reuse, RZ, P2 ;  /* 0x000000ff0000720c */ /* 0x040fe20001745670 */
[----:B------:R-:W-:Y:S01]  /*15f00*/  IMAD R5, R35, R2, RZ ;  /* 0x0000000223057224 */ /* 0x000fe200078e02ff */
[C---:B------:R-:W-:Y:S01]  /*15f10*/  ISETP.NE.OR P0, PT, R0.reuse, RZ, P0 ;  /* 0x000000ff0000720c */ /* 0x040fe20000705670 */
[----:B------:R-:W-:Y:S01]  /*15f20*/  IMAD.SHL.U32 R0, R0, 0x8, RZ ;  /* 0x0000000800007824 */ /* 0x000fe200078e00ff */
[----:B------:R-:W-:-:S02]  /*15f30*/  P2R R26, PR, RZ, 0x4 ;  /* 0x00000004ff1a7803 */ /* 0x000fc40000000000 */
[----:B------:R-:W-:Y:S02]  /*15f40*/  P2R R27, PR, RZ, 0x1 ;  /* 0x00000001ff1b7803 */ /* 0x000fe40000000000 */
[C---:B------:R-:W-:Y:S02]  /*15f50*/  IADD3 R2, P0, R0.reuse, R3, RZ ;  /* 0x0000000300027210 */ /* 0x040fe40007f1e0ff */
[C---:B------:R-:W-:Y:S02]  /*15f60*/  ISETP.GE.AND P2, PT, R0.reuse, UR6, PT ;  /* 0x0000000600007c0c */ /* 0x040fe4000bf46270 */
[----:B------:R-:W-:Y:S02]  /*15f70*/  LEA.HI.X.SX32 R3, R0, R9, 0x1, P0 ;  /* 0x0000000900037211 */ /* 0x000fe400000f0eff */
[----:B------:R-:W-:Y:S02]  /*15f80*/  ISETP.GE.OR P0, PT, R8, R12, P2 ;  /* 0x0000000c0800720c */ /* 0x000fe40001706670 */
[----:B------:R-:W-:Y:S01]  /*15f90*/  SHF.R.S32.HI R4, RZ, 0x1f, R18 ;  /* 0x0000001fff047819 */ /* 0x000fe20000011412 */
[----:B------:R-:W-:Y:S01]  /*15fa0*/  IMAD.WIDE.U32 R6, R18, UR4, R2 ;  /* 0x0000000412067c25 */ /* 0x000fe2000f8e0002 */
[----:B------:R-:W-:-:S02]  /*15fb0*/  SHF.R.S32.HI R9, RZ, 0x1f, R8 ;  /* 0x0000001fff097819 */ /* 0x000fc40000011408 */
[----:B------:R-:W-:Y:S01]  /*15fc0*/  P2R R25, PR, RZ, 0x8 ;  /* 0x00000008ff197803 */ /* 0x000fe20000000000 */
[----:B------:R-:W-:Y:S01]  /*15fd0*/  IMAD R4, R4, UR4, RZ ;  /* 0x0000000404047c24 */ /* 0x000fe2000f8e02ff */
[----:B-1----:R-:W-:Y:S01]  /*15fe0*/  SEL R21, R5, RZ, !P1 ;  /* 0x000000ff05157207 */ /* 0x002fe20004800000 */
[----:B---3--:R-:W-:Y:S01]  /*15ff0*/  IMAD.WIDE R2, R28, 0x80, R8 ;  /* 0x000000801c027825 */ /* 0x008fe200078e0208 */
[----:B------:R-:W-:-:S03]  /*16000*/  ISETP.GE.OR P3, PT, R22, R12, P2 ;  /* 0x0000000c1600720c */ /* 0x000fc60001766670 */
        /* <DEDUP_REMOVED lines=13> */
.L_x_595:
[----:B------:R-:W-:Y:S05]  /*160e0*/  BSYNC B0 ;  /* 0x0000000000007941 */ /* 0x000fea0003800000 */
.L_x_594:
        /* <DEDUP_REMOVED lines=19> */
.L_x_597:
[----:B------:R-:W-:Y:S05]  /*16220*/  BSYNC B0 ;  /* 0x0000000000007941 */ /* 0x000fea0003800000 */
.L_x_596:
        /* <DEDUP_REMOVED lines=15> */
.L_x_599:
[----:B------:R-:W-:Y:S05]  /*16320*/  BSYNC B0 ;  /* 0x0000000000007941 */ /* 0x000fea0003800000 */
.L_x_598:
        /* <DEDUP_REMOVED lines=17> */
.L_x_601:
[----:B------:R-:W-:Y:S05]  /*16440*/  BSYNC B0 ;  /* 0x0000000000007941 */ /* 0x000fea0003800000 */
.L_x_600:
        /* <DEDUP_REMOVED lines=11> */
.L_x_603:
[----:B------:R-:W-:Y:S05]  /*16500*/  BSYNC B0 ;  /* 0x0000000000007941 */ /* 0x000fea0003800000 */
.L_x_602:
        /* <DEDUP_REMOVED lines=11> */
.L_x_605:
[----:B------:R-:W-:Y:S05]  /*165c0*/  BSYNC B0 ;  /* 0x0000000000007941 */ /* 0x000fea0003800000 */
.L_x_604:
        /* <DEDUP_REMOVED lines=11> */
.L_x_607:
[----:B------:R-:W-:Y:S05]  /*16680*/  BSYNC B0 ;  /* 0x0000000000007941 */ /* 0x000fea0003800000 */
.L_x_606:
        /* <DEDUP_REMOVED lines=11> */
.L_x_608:
        /* <DEDUP_REMOVED lines=12> */
.L_x_1317:


//--------------------- .text._ZN5flash16flash_fwd_kernelI23Flash_fwd_kernel_traitsILi32ELi128ELi128ELi4ELb0ELb0EN7cutlass10bfloat16_tE19Flash_kernel_traitsILi32ELi128ELi128ELi4ES3_EELb1ELb0ELb0ELb0ELb0ELb0ELb0ELb1EEEvNS_16Flash_fwd_paramsE --------------------------
	.section	.text._ZN5flash16flash_fwd_kernelI23Flash_fwd_kernel_traitsILi32ELi128ELi128ELi4ELb0ELb0EN7cutlass10bfloat16_tE19Flash_kernel_traitsILi32ELi128ELi128ELi4ES3_EELb1ELb0ELb0ELb0ELb0ELb0ELb0ELb1EEEvNS_16Flash_fwd_paramsE,"ax",@progbits
	.align	128
        .global         _ZN5flash16flash_fwd_kernelI23Flash_fwd_kernel_traitsILi32ELi128ELi128ELi4ELb0ELb0EN7cutlass10bfloat16_tE19Flash_kernel_traitsILi32ELi128ELi128ELi4ES3_EELb1ELb0ELb0ELb0ELb0ELb0ELb0ELb1EEEvNS_16Flash_fwd_paramsE
        .type           _ZN5flash16flash_fwd_kernelI23Flash_fwd_kernel_traitsILi32ELi128ELi128ELi4ELb0ELb0EN7cutlass10bfloat16_tE19Flash_kernel_traitsILi32ELi128ELi128ELi4ES3_EELb1ELb0ELb0ELb0ELb0ELb0ELb0ELb1EEEvNS_16Flash_fwd_paramsE,@function
        .size           _ZN5flash16flash_fwd_kernelI23Flash_fwd_kernel_traitsILi32ELi128ELi128ELi4ELb0ELb0EN7cutlass10bfloat16_tE19Flash_kernel_traitsILi32ELi128ELi128ELi4ES3_EELb1ELb0ELb0ELb0ELb0ELb0ELb0ELb1EEEvNS_16Flash_fwd_paramsE,(.L_x_1318 - _ZN5flash16flash_fwd_kernelI23Flash_fwd_kernel_traitsILi32ELi128ELi128ELi4ELb0ELb0EN7cutlass10bfloat16_tE19Flash_kernel_traitsILi32ELi128ELi128ELi4ES3_EELb1ELb0ELb0ELb0ELb0ELb0ELb0ELb1EEEvNS_16Flash_fwd_paramsE)
        .other          _ZN5flash16flash_fwd_kernelI23Flash_fwd_kernel_traitsILi32ELi128ELi128ELi4ELb0ELb0EN7cutlass10bfloat16_tE19Flash_kernel_traitsILi32ELi128ELi128ELi4ES3_EELb1ELb0ELb0ELb0ELb0ELb0ELb0ELb1EEEvNS_16Flash_fwd_paramsE,@"STO_CUDA_ENTRY STV_DEFAULT"
_ZN5flash16flash_fwd_kernelI23Flash_fwd_kernel_traitsILi32ELi128ELi128ELi4ELb0ELb0EN7cutlass10bfloat16_tE19Flash_kernel_traitsILi32ELi128ELi128ELi4ES3_EELb1ELb0ELb0ELb0ELb0ELb0ELb0ELb1EEEvNS_16Flash_fwd_paramsE:
.text._ZN5flash16flash_fwd_kernelI23Flash_fwd_kernel_traitsILi32ELi128ELi128ELi4ELb0ELb0EN7cutlass10bfloat16_tE19Flash_kernel_traitsILi32ELi128ELi128ELi4ES3_EELb1ELb0ELb0ELb0ELb0ELb0ELb0ELb1EEEvNS_16Flash_fwd_paramsE:
        /* <DEDUP_REMOVED lines=11> */
[----:B-1----:R-:W-:-:S05]  /*00b0*/  VIADD R1, R1, 0xfffffb90 ;  /* 0xfffffb9001017836 */ /* 0x002fca0000000000 */
[----:B------:R-:W-:Y:S01]  /*00c0*/  S2UR UR14, SR_CTAID.X ;  /* 0x00000000000e79c3 */ /* 0x000fe20000002500 */
[----:B------:R2:W5:Y:S07]  /*00d0*/  @P2 LDG.E.64 R4, desc[UR20][R2.64] ;  /* 0x0000001402042981 */ /* 0x00056e000c1e1b00 */
[----:B------:R-:W-:Y:S08]  /*00e0*/  S2UR UR7, SR_CTAID.Y ;  /* 0x00000000000779c3 */ /* 0x000ff00000002600 */
[----:B------:R-:W1:Y:S01]  /*00f0*/  S2UR UR29, SR_CTAID.Z ;  /* 0x00000000001d79c3 */ /* 0x000e620000002700 */
[----:B------:R-:W-:Y:S01]  /*0100*/  ULDC.U8 UR6, c[0x0][0x3c2] ;  /* 0x0000f08000067ab9 */ /* 0x000fe20000000000 */
[----:B------:R-:W-:Y:S01]  /*0110*/  UMOV UR13, 0xffffffff ;  /* 0xffffffff000d7882 */ /* 0x000fe20000000000 */
[----:B------:R-:W-:Y:S01]  /*0120*/  UMOV UR34, URZ ;  /* 0x0000003f00227c82 */ /* 0x000fe20008000000 */
[----:B------:R-:W-:-:S04]  /*0130*/  ULDC.U8 UR12, c[0x0][0x388] ;  /* 0x0000e200000c7ab9 */ /* 0x000fc80000000000 */
[----:B------:R-:W5:Y:S01]  /*0140*/  @P2 LDC R0, c[0x0][0x3b0] ;  /* 0x0000ec00ff002b82 */ /* 0x000f620000000800 */
[----:B--2---:R-:W-:Y:S02]  /*0150*/  @P2 IMAD.MOV.U32 R2, RZ, RZ, R8 ;  /* 0x000000ffff022224 */ /* 0x004fe400078e0008 */
[----:B---3--:R-:W-:-:S06]  /*0160*/  @P2 IMAD.MOV.U32 R3, RZ, RZ, R9 ;  /* 0x000000ffff032224 */ /* 0x008fcc00078e0009 */
[----:B------:R-:W2:Y:S01]  /*0170*/  @P2 LDG.E.64 R2, desc[UR20][R2.64] ;  /* 0x0000001402022981 */ /* 0x000ea2000c1e1b00 */
[----:B------:R-:W-:Y:S02]  /*0180*/  UISETP.NE.U32.AND UP2, UPT, UR8, URZ, UPT ;  /* 0x0000003f0800728c */ /* 0x000fe4000bf45070 */
[----:B------:R-:W-:Y:S02]  /*0190*/  UISETP.NE.AND UP3, UPT, UR6, URZ, UPT ;  /* 0x0000003f0600728c */ /* 0x000fe4000bf65270 */
[----:B------:R-:W-:Y:S02]  /*01a0*/  UISETP.NE.AND.EX UP2, UPT, UR9, URZ, UPT, UP2 ;  /* 0x0000003f0900728c */ /* 0x000fe4000bf45320 */
[----:B-1----:R-:W-:Y:S01]  /*01b0*/  ULOP3.LUT UR4, UR29, UR14, UR7, 0xfe, !UPT ;  /* 0x0000000e1d047292 */ /* 0x002fe2000f8efe07 */
[----:B------:R-:W-:-:S03]  /*01c0*/  ULDC.64 UR8, c[0x0][0x2f0] ;  /* 0x0000bc0000087ab9 */ /* 0x000fc60000000a00 */
[----:B------:R-:W-:Y:S01]  /*01d0*/  PLOP3.LUT P0, PT, PT, PT, UP2, 0x80, 0x0 ;  /* 0x000000000000781c */ /* 0x000fe20003f0f028 */
[----:B------:R-:W-:Y:S01]  /*01e0*/  UIMAD.WIDE UR8, UR7, 0x4, UR8 ;  /* 0x00000004070878a5 */ /* 0x000fe2000f8e0208 */
[----:B----4-:R-:W-:Y:S01]  /*01f0*/  LOP3.LUT P3, RZ, R179, UR4, RZ, 0xfc, !PT ;  /* 0x00000004b3ff7c12 */ /* 0x010fe2000f86fcff */
[----:B------:R-:W-:Y:S02]  /*0200*/  ULDC.64 UR4, c[0x0][0x300] ;  /* 0x0000c00000047ab9 */ /* 0x000fe40000000a00 */
[----:B------:R-:W-:-:S04]  /*0210*/  UISETP.NE.U32.AND UP1, UPT, UR4, URZ, UPT ;  /* 0x0000003f0400728c */ /* 0x000fc8000bf25070 */
[----:B------:R-:W-:-:S03]  /*0220*/  UISETP.NE.AND.EX UP1, UPT, UR5, URZ, UPT, UP1 ;  /* 0x0000003f0500728c */ /* 0x000fc6000bf25310 */
[----:B------:R-:W-:Y:S02]  /*0230*/  ULDC.64 UR4, c[0x0][0x2f8] ;  /* 0x0000be0000047ab9 */ /* 0x000fe40000000a00 */
[----:B------:R-:W-:Y:S01]  /*0240*/  UISETP.EQ.U32.AND UP0, UPT, UR4, URZ, UPT ;  /* 0x0000003f0400728c */ /* 0x000fe2000bf02070 */
[----:B------:R-:W1:Y:S03]  /*0250*/  @!P3 LDC.64 R6, c[0x0][0x3b8] ;  /* 0x0000ee00ff06bb82 */ /* 0x000e660000000a00 */
[----:B------:R-:W-:Y:S02]  /*0260*/  UISETP.EQ.OR.EX UP0, UPT, UR5, URZ, !UP3, UP0 ;  /* 0x0000003f0500728c */ /* 0x000fe4000df02700 */
[----:B------:R-:W-:Y:S02]  /*0270*/  @UP1 ULDC.64 UR10, c[0x0][0x300] ;  /* 0x0000c000000a1ab9 */ /* 0x000fe40000000a00 */
[----:B------:R-:W-:Y:S01]  /*0280*/  @UP1 UIMAD.WIDE UR10, UR7, 0x4, UR10 ;  /* 0x00000004070a18a5 */ /* 0x000fe2000f8e020a */
[----:B-----5:R-:W-:-:S02]  /*0290*/  @P2 R2UR UR24, R4 ;  /* 0x00000000041822ca */ /* 0x020fc400000e0000 */
        /* <DEDUP_REMOVED lines=9> */
[----:B------:R-:W-:Y:S01]  /*0330*/  ULDC.64 UR8, c[0x0][0x2f8] ;  /* 0x0000be0000087ab9 */ /* 0x000fe20000000a00 */
[----:B-1----:R-:W-:Y:S02]  /*0340*/  @!P3 IMAD.MOV.U32 R4, RZ, RZ, R8 ;  /* 0x000000ffff04b224 */ /* 0x002fe400078e0008 */
[----:B------:R-:W-:-:S05]  /*0350*/  @!P3 IMAD.MOV.U32 R5, RZ, RZ, R9 ;  /* 0x000000ffff05b224 */ /* 0x000fca00078e0009 */
[----:B------:R1:W-:Y:S01]  /*0360*/  @!P3 STG.E.64 desc[UR20][R6.64+0x8], R4 ;  /* 0x000008040600b986 */ /* 0x0003e2000c101b14 */
[----:B------:R-:W-:Y:S01]  /*0370*/  PLOP3.LUT P2, PT, PT, PT, UP0, 0x80, 0x0 ;  /* 0x000000000000781c */ /* 0x000fe20003f4f008 */
[----:B------:R-:W-:Y:S02]  /*0380*/  UIMAD.WIDE UR8, UR7, 0x4, UR8 ;  /* 0x00000004070878a5 */ /* 0x000fe4000f8e0208 */
[----:B-1----:R-:W2:Y:S04]  /*0390*/  @P0 LDG.E R6, desc[UR20][R2.64] ;  /* 0x0000001402060981 */ /* 0x002ea8000c1e1900 */
[----:B------:R1:W3:Y:S02]  /*03a0*/  @P0 LDG.E R5, desc[UR20][R2.64+0x4] ;  /* 0x0000041402050981 */ /* 0x0002e4000c1e1900 */
[----:B-1----:R-:W-:-:S02]  /*03b0*/  IMAD.U32 R2, RZ, RZ, UR10 ;  /* 0x0000000aff027e24 */ /* 0x002fc4000f8e00ff */
[----:B------:R-:W-:-:S05]  /*03c0*/  IMAD.U32 R3, RZ, RZ, UR11 ;  /* 0x0000000bff037e24 */ /* 0x000fca000f8e00ff */
[----:B------:R1:W4:Y:S02]  /*03d0*/  @P1 LDG.E R0, desc[UR20][R2.64] ;  /* 0x0000001402001981 */ /* 0x000324000c1e1900 */
[----:B-1----:R-:W-:Y:S02]  /*03e0*/  IMAD.U32 R2, RZ, RZ, UR8 ;  /* 0x00000008ff027e24 */ /* 0x002fe4000f8e00ff */
[----:B------:R-:W-:-:S05]  /*03f0*/  IMAD.U32 R3, RZ, RZ, UR9 ;  /* 0x00000009ff037e24 */ /* 0x000fca000f8e00ff */
[----:B------:R-:W5:Y:S01]  /*0400*/  @!P2 LDG.E R4, desc[UR20][R2.64] ;  /* 0x000000140204a981 */ /* 0x000f62000c1e1900 */
[----:B------:R-:W-:Y:S01]  /*0410*/  SHF.R.S32.HI R11, RZ, 0x1f, R179 ;  /* 0x0000001fff0b7819 */ /* 0x000fe200000114b3 */
[----:B------:R-:W-:-:S03]  /*0420*/  UMOV UR8, 0xffffffff ;  /* 0xffffffff00087882 */ /* 0x000fc60000000000 */
[----:B------:R-:W-:Y:S02]  /*0430*/  LEA.HI R212, R11, R179, RZ, 0x5 ;  /* 0x000000b30bd47211 */ /* 0x000fe400078f28ff */
[----:B--2---:R-:W-:Y:S02]  /*0440*/  @P0 R2UR UR13, R6 ;  /* 0x00000000060d02ca */ /* 0x004fe400000e0000 */
[----:B---3--:R-:W-:Y:S02]  /*0450*/  @P0 R2UR UR15, R5 ;  /* 0x00000000050f02ca */ /* 0x008fe400000e0000 */
[----:B------:R-:W-:-:S04]  /*0460*/  ISETP.NE.U32.AND P0, PT, RZ, UR4, PT ;  /* 0x00000004ff007c0c */ /* 0x000fc8000bf05070 */
[----:B------:R-:W-:-:S07]  /*0470*/  ISETP.NE.AND.EX P0, PT, RZ, UR5, PT, P0 ;  /* 0x00000005ff007c0c */ /* 0x000fce000bf05300 */
[----:B------:R-:W-:-:S07]  /*0480*/  @UP2 UIADD3 UR15, UR15, -UR13, URZ ;  /* 0x8000000d0f0f2290 */ /* 0x000fce000fffe03f */
[----:B------:R-:W-:Y:S01]  /*0490*/  @!UP2 ULDC UR15, c[0x0][0x2c4] ;  /* 0x0000b100000faab9 */ /* 0x000fe20000000800 */
[----:B----4-:R-:W-:Y:S02]  /*04a0*/  @P1 R2UR UR34, R0 ;  /* 0x00000000002212ca */ /* 0x010fe400000e0000 */
[----:B------:R-:W-:-:S05]  /*04b0*/  LOP3.LUT R0, R212, 0xffffffe0, RZ, 0xc0, !PT ;  /* 0xffffffe0d4007812 */ /* 0x000fca00078ec0ff */
[----:B------:R-:W-:Y:S01]  /*04c0*/  IMAD.IADD R248, R179, 0x1, -R0 ;  /* 0x00000001b3f87824 */ /* 0x000fe200078e0a00 */
[----:B-----5:R-:W-:Y:S01]  /*04d0*/  @!P2 R2UR UR8, R4 ;  /* 0x000000000408a2ca */ /* 0x020fe200000e0000 */
[----:B------:R-:W-:-:S14]  /*04e0*/  @!P0 BRA `(.L_x_609) ;  /* 0x00000000001c8947 */ /* 0x000fdc0003800000 */
[----:B------:R-:W-:-:S13]  /*04f0*/  PLOP3.LUT P0, PT, PT, PT, UP3, 0x80, 0x0 ;  /* 0x000000000000781c */ /* 0x000fda0003f0f038 */
[----:B------:R-:W2:Y:S04]  /*0500*/  @P0 LDG.E R0, desc[UR20][R2.64+0x4] ;  /* 0x0000041402000981 */ /* 0x000ea8000c1e1900 */
[----:B------:R-:W3:Y:S01]  /*0510*/  @!P0 LDG.E R2, desc[UR20][R2.64] ;  /* 0x0000001402028981 */ /* 0x000ee2000c1e1900 */
[----:B--2---:R-:W-:-:S13]  /*0520*/  @P0 R2UR UR6, R0 ;  /* 0x00000000000602ca */ /* 0x004fda00000e0000 */
[----:B------:R-:W-:-:S07]  /*0530*/  @UP3 UIADD3 UR6, UR6, -UR8, URZ ;  /* 0x8000000806063290 */ /* 0x000fce000fffe03f */
[----:B---3--:R-:W-:Y:S01]  /*0540*/  @!P0 R2UR UR6, R2 ;  /* 0x00000000020682ca */ /* 0x008fe200000e0000 */
[----:B------:R-:W-:-:S14]  /*0550*/  BRA `(.L_x_610) ;  /* 0x0000000000047947 */ /* 0x000fdc0003800000 */
.L_x_609:
[----:B------:R-:W-:-:S05]  /*0560*/  ULDC UR6, c[0x0][0x2c8] ;  /* 0x0000b20000067ab9 */ /* 0x000fca0000000800 */
.L_x_610:
        /* <DEDUP_REMOVED lines=19> */
[----:B------:R-:W-:Y:S01]  /*06a0*/  @!UP2 UIADD3 UR23, UR4, UR6, -UR34 ;  /* 0x000000060417a290 */ /* 0x000fe2000fffe822 */
[----:B------:R-:W-:Y:S11]  /*06b0*/  @!P0 EXIT ;  /* 0x000000000000894d */ /* 0x000ff60003800000 */
[----:B------:R-:W-:Y:S02]  /*06c0*/  UISETP.GE.AND UP0, UPT, UR23, 0x1, UPT ;  /* 0x000000011700788c */ /* 0x000fe4000bf06270 */
[----:B------:R-:W-:-:S04]  /*06d0*/  UIADD3 UR4, UR23, 0x7f, URZ ;  /* 0x0000007f17047890 */ /* 0x000fc8000fffe03f */
[----:B------:R-:W-:Y:S01]  /*06e0*/  PLOP3.LUT P0, PT, PT, PT, UP0, 0x80, 0x0 ;  /* 0x000000000000781c */ /* 0x000fe20003f0f008 */
[----:B------:R-:W-:-:S04]  /*06f0*/  USHF.R.S32.HI UR18, URZ, 0x1f, UR4 ;  /* 0x0000001f3f127899 */ /* 0x000fc80008011404 */
[----:B------:R-:W-:-:S08]  /*0700*/  ULEA.HI UR18, UR18, UR4, URZ, 0x7 ;  /* 0x0000000412127291 */ /* 0x000fd0000f8f383f */
[----:B------:R-:W-:Y:S05]  /*0710*/  @!P0 BRA `(.L_x_611) ;  /* 0x000001cc00308947 */ /* 0x000fea0003800000 */
[----:B------:R-:W1:Y:S01]  /*0720*/  LDC R14, c[0x0][0x278] ;  /* 0x00009e00ff0e7b82 */ /* 0x000e620000000800 */
[----:B------:R-:W2:Y:S01]  /*0730*/  S2R R13, SR_CTAID.Z ;  /* 0x00000000000d7919 */ /* 0x000ea20000002700 */
[----:B------:R-:W-:Y:S01]  /*0740*/  ULDC UR22, c[0x0][0x270] ;  /* 0x00009c0000167ab9 */ /* 0x000fe20000000800 */
[----:B------:R-:W-:Y:S01]  /*0750*/  UISETP.NE.AND UP1, UPT, UR13, -0x1, UPT ;  /* 0xffffffff0d00788c */ /* 0x000fe2000bf25270 */
[CC--:B------:R-:W-:Y:S01]  /*0760*/  LEA.HI R10, R11.reuse, R179.reuse, RZ, 0x2 ;  /* 0x000000b30b0a7211 */ /* 0x0c0fe200078f10ff */
[----:B------:R-:W-:Y:S01]  /*0770*/  UIMAD UR22, UR7, UR22, UR29 ;  /* 0x00000016071672a4 */ /* 0x000fe2000f8e021d */
[----:B------:R-:W-:Y:S01]  /*0780*/  LEA.HI R21, R11, R179, RZ, 0x3 ;  /* 0x000000b30b157211 */ /* 0x000fe200078f18ff */
[----:B------:R-:W-:Y:S01]  /*0790*/  UISETP.NE.AND UP0, UPT, UR8, -0x1, UPT ;  /* 0xffffffff0800788c */ /* 0x000fe2000bf05270 */
[----:B------:R-:W-:Y:S01]  /*07a0*/  SHF.R.S32.HI R213, RZ, 0x5, R212 ;  /* 0x00000005ffd57819 */ /* 0x000fe200000114d4 */
[----:B------:R-:W-:Y:S01]  /*07b0*/  USHF.L.U32 UR10, UR22, 0x5, URZ ;  /* 0x00000005160a7899 */ /* 0x000fe2000800063f */
[----:B------:R-:W-:Y:S01]  /*07c0*/  SHF.R.S32.HI R20, RZ, 0x3, R21 ;  /* 0x00000003ff147819 */ /* 0x000fe20000011415 */
[----:B------:R-:W-:-:S02]  /*07d0*/  USHF.R.S32.HI UR18, URZ, 0x7, UR18 ;  /* 0x000000073f127899 */ /* 0x000fc40008011412 */
[----:B------:R-:W-:Y:S01]  /*07e0*/  USHF.R.S32.HI UR9, URZ, 0x1f, UR10 ;  /* 0x0000001f3f097899 */ /* 0x000fe2000801140a */
[----:B------:R-:W-:Y:S01]  /*07f0*/  PLOP3.LUT P2, PT, PT, PT, UP0, 0x80, 0x0 ;  /* 0x000000000000781c */ /* 0x000fe20003f4f008 */
[----:B------:R-:W-:Y:S01]  /*0800*/  @UP1 ULDC.64 UR30, c[0x0][0x240] ;  /* 0x00009000001e1ab9 */ /* 0x000fe20000000a00 */
[----:B------:R-:W-:Y:S01]  /*0810*/  IADD3 R4, P1, P0, R8, UR10, R248 ;  /* 0x0000000a08047c10 */ /* 0x000fe2000f83e0f8 */
[----:B------:R-:W-:Y:S02]  /*0820*/  @UP1 UIMAD.WIDE.U32 UR26, UR13, UR30, URZ ;  /* 0x0000001e0d1a12a5 */ /* 0x000fe4000f8e003f */
[----:B------:R-:W-:Y:S02]  /*0830*/  @!UP1 USHF.R.S32.HI UR6, URZ, 0x1f, UR7 ;  /* 0x0000001f3f069899 */ /* 0x000fe40008011407 */
[----:B------:R3:W-:Y:S01]  /*0840*/  STL [R1+0x1f4], R4 ;  /* 0x0001f40401007387 */ /* 0x0007e20000100800 */
[----:B------:R-:W-:Y:S01]  /*0850*/  @UP1 UIMAD UR31, UR13, UR31, UR27 ;  /* 0x0000001f0d1f12a4 */ /* 0x000fe2000f8e021b */
[----:B-1----:R-:W-:Y:S01]  /*0860*/  IABS R12, R14 ;  /* 0x0000000e000c7213 */ /* 0x002fe20000000000 */
[----:B------:R-:W-:Y:S01]  /*0870*/  @UP0 UIADD3 UR27, UR34, UR8, URZ ;  /* 0x00000008221b0290 */ /* 0x000fe2000fffe03f */
[----:B------:R-:W-:-:S02]  /*0880*/  @!UP1 ULDC.64 UR4, c[0x0][0x228] ;  /* 0x00008a0000049ab9 */ /* 0x000fc40000000a00 */
[----:B------:R-:W1:Y:S01]  /*0890*/  I2F.RP R2, R12 ;  /* 0x0000000c00027306 */ /* 0x000e620000209400 */
[----:B------:R-:W-:Y:S01]  /*08a0*/  @UP0 ULDC.64 UR10, c[0x0][0x248] ;  /* 0x00009200000a0ab9 */ /* 0x000fe20000000a00 */
[----:B------:R-:W-:Y:S02]  /*08b0*/  @!UP1 UIMAD UR6, UR6, UR4, URZ ;  /* 0x00000004060692a4 */ /* 0x000fe4000f8e023f */
[----:B------:R-:W-:Y:S01]  /*08c0*/  @!UP1 UIMAD.WIDE.U32 UR36, UR7, UR4, URZ ;  /* 0x00000004072492a5 */ /* 0x000fe2000f8e003f */
[----:B--2---:R-:W-:Y:S01]  /*08d0*/  IABS R13, R13 ;  /* 0x0000000d000d7213 */ /* 0x004fe20000000000 */
[----:B------:R-:W-:Y:S01]  /*08e0*/  @UP0 UIMAD.WIDE.U32 UR38, UR27, UR10, URZ ;  /* 0x0000000a1b2602a5 */ /* 0x000fe2000f8e003f */
[----:B------:R-:W-:Y:S01]  /*08f0*/  ULDC UR4, c[0x0][0x2d4] ;  /* 0x0000b50000047ab9 */ /* 0x000fe20000000800 */
[----:B------:R-:W-:Y:S02]  /*0900*/  @!UP1 UIMAD UR5, UR7, UR5, UR6 ;  /* 0x00000005070592a4 */ /* 0x000fe4000f8e0206 */
[----:B------:R-:W-:-:S02]  /*0910*/  UIADD3 UR17, UR18, -0x1, URZ ;  /* 0xffffffff12117890 */ /* 0x000fc4000fffe03f */
[----:B------:R-:W-:Y:S01]  /*0920*/  UIMAD UR22, UR22, UR4, UR33 ;  /* 0x00000004161672a4 */ /* 0x000fe2000f8e0221 */
[----:B-1----:R-:W1:Y:S01]  /*0930*/  MUFU.RCP R2, R2 ;  /* 0x0000000200027308 */ /* 0x002e620000001000 */
[----:B------:R-:W-:Y:S01]  /*0940*/  @UP0 UIMAD UR27, UR27, UR11, URZ ;  /* 0x0000000b1b1b02a4 */ /* 0x000fe2000f8e023f */
[----:B---3--:R-:W-:Y:S01]  /*0950*/  IMAD.SHL.U32 R4, R20, 0x40, RZ ;  /* 0x0000004014047824 */ /* 0x008fe200078e00ff */
[----:B------:R-:W-:Y:S01]  /*0960*/  ULDC UR19, c[0x0][0x2d8] ;  /* 0x0000b60000137ab9 */ /* 0x000fe20000000800 */
[----:B------:R-:W-:Y:S01]  /*0970*/  @UP1 UMOV UR6, UR26 ;  /* 0x0000001a00061c82 */ /* 0x000fe20008000000 */
[----:B------:R-:W-:Y:S02]  /*0980*/  UIMAD UR16, UR17, -0x80, UR23 ;  /* 0xffffff80111078a4 */ /* 0x000fe4000f8e0217 */
[----:B------:R-:W-:Y:S01]  /*0990*/  LOP3.LUT R4, R4, 0xc0, RZ, 0xc0, !PT ;  /* 0x000000c004047812 */ /* 0x000fe200078ec0ff */
[----:B------:R-:W-:Y:S02]  /*09a0*/  UIMAD UR22, UR22, UR19, URZ ;  /* 0x00000013161672a4 */ /* 0x000fe4000f8e023f */
[----:B------:R-:W-:Y:S01]  /*09b0*/  @UP0 UIADD3 UR27, UR39, UR27, URZ ;  /* 0x0000001b271b0290 */ /* 0x000fe2000fffe03f */
[----:B------:R-:W-:Y:S01]  /*09c0*/  SHF.R.U32.HI R7, RZ, 0x3, R4 ;  /* 0x00000003ff077819 */ /* 0x000fe20000011604 */
[----:B------:R-:W-:Y:S01]  /*09d0*/  @UP0 UMOV UR30, UR38 ;  /* 0x00000026001e0c82 */ /* 0x000fe20008000000 */
[----:B------:R-:W-:Y:S01]  /*09e0*/  @!UP1 UIADD3 UR31, UR37, UR5, URZ ;  /* 0x00000005251f9290 */ /* 0x000fe2000fffe03f */
[----:B------:R-:W-:Y:S01]  /*09f0*/  @!UP1 UMOV UR6, UR36 ;  /* 0x0000002400069c82 */ /* 0x000fe20008000000 */
[----:B-1----:R-:W-:-:S04]  /*0a00*/  VIADD R2, R2, 0xffffffe ;  /* 0x0ffffffe02027836 */ /* 0x002fc80000000000 */
[----:B------:R1:W2:Y:S02]  /*0a10*/  F2I.FTZ.U32.TRUNC.NTZ R3, R2 ;  /* 0x0000000200037305 */ /* 0x0002a4000021f000 */
[----:B-1----:R-:W-:Y:S01]  /*0a20*/  SHF.R.S32.HI R2, RZ, 0x1f, R248 ;  /* 0x0000001fff027819 */ /* 0x002fe200000114f8 */
[----:B--2---:R-:W-:-:S03]  /*0a30*/  IMAD.MOV R0, RZ, RZ, -R3 ;  /* 0x000000ffff007224 */ /* 0x004fc600078e0a03 */
[----:B------:R-:W-:Y:S01]  /*0a40*/  IADD3.X R224, R9, UR9, R2, P1, P0 ;  /* 0x0000000909e07c10 */ /* 0x000fe20008fe0402 */
[----:B------:R-:W-:Y:S02]  /*0a50*/  IMAD R0, R0, R12, RZ ;  /* 0x0000000c00007224 */ /* 0x000fe400078e02ff */
[----:B------:R-:W-:Y:S02]  /*0a60*/  IMAD.MOV.U32 R2, RZ, RZ, RZ ;  /* 0x000000ffff027224 */ /* 0x000fe400078e00ff */
[----:B------:R-:W-:Y:S02]  /*0a70*/  IMAD.U32 R9, RZ, RZ, UR14 ;  /* 0x0000000eff097e24 */ /* 0x000fe4000f8e00ff */
[----:B------:R-:W-:Y:S01]  /*0a80*/  IMAD.HI.U32 R5, R3, R0, R2 ;  /* 0x0000000003057227 */ /* 0x000fe200078e0002 */
[----:B------:R-:W-:Y:S02]  /*0a90*/  LOP3.LUT R0, R10, 0xfffffffc, RZ, 0xc0, !PT ;  /* 0xfffffffc0a007812 */ /* 0x000fe400078ec0ff */
[----:B------:R-:W-:-:S03]  /*0aa0*/  SHF.R.S32.HI R2, RZ, 0x2, R10 ;  /* 0x00000002ff027819 */ /* 0x000fc6000001140a */
[----:B------:R-:W-:Y:S01]  /*0ab0*/  IMAD.IADD R0, R179, 0x1, -R0 ;  /* 0x00000001b3007824 */ /* 0x000fe200078e0a00 */
[----:B------:R-:W-:-:S03]  /*0ac0*/  SHF.R.S32.HI R3, RZ, 0x1f, R2 ;  /* 0x0000001fff037819 */ /* 0x000fc60000011402 */
[----:B------:R-:W-:Y:S02]  /*0ad0*/  IMAD.SHL.U32 R136, R0, 0x8, RZ ;  /* 0x0000000800887824 */ /* 0x000fe400078e00ff */
[----:B------:R-:W-:-:S03]  /*0ae0*/  IMAD.HI.U32 R0, R5, R13, RZ ;  /* 0x0000000d05007227 */ /* 0x000fc600078e00ff */
[----:B------:R-:W-:Y:S01]  /*0af0*/  LOP3.LUT R8, R4, 0x18, R136, 0xf8, !PT ;  /* 0x0000001804087812 */ /* 0x000fe200078ef888 */
[----:B------:R-:W-:Y:S02]  /*0b00*/  IMAD.MOV R6, RZ, RZ, -R0 ;  /* 0x000000ffff067224 */ /* 0x000fe400078e0a00 */
[----:B------:R-:W-:Y:S01]  /*0b10*/  IMAD.WIDE R4, R9, 0x80, R2 ;  /* 0x0000008009047825 */ /* 0x000fe200078e0202 */
[----:B------:R-:W-:Y:S02]  /*0b20*/  LOP3.LUT R8, R8, R7, RZ, 0x3c, !PT ;  /* 0x0000000708087212 */ /* 0x000fe400078e3cff */
[----:B------:R-:W-:Y:S01]  /*0b30*/  LEA.HI R7, R10, R2, RZ, 0x1 ;  /* 0x000000020a077211 */ /* 0x000fe200078f08ff */
[----:B------:R-:W-:-:S03]  /*0b40*/  IMAD R6, R12, R6, R13 ;  /* 0x000000060c067224 */ /* 0x000fc600078e020d */
[----:B------:R-:W-:Y:S02]  /*0b50*/  LOP3.LUT R7, R7, 0x7fffffe, RZ, 0xc0, !PT ;  /* 0x07fffffe07077812 */ /* 0x000fe400078ec0ff */
[----:B------:R-:W-:-:S03]  /*0b60*/  ISETP.GT.U32.AND P0, PT, R12, R6, PT ;  /* 0x000000060c00720c */ /* 0x000fc60003f04070 */
[----:B------:R-:W-:Y:S01]  /*0b70*/  IMAD.IADD R7, R2, 0x1, -R7 ;  /* 0x0000000102077824 */ /* 0x000fe200078e0a07 */
[----:B------:R-:W-:Y:S09]  /*0b80*/  @P2 BRA `(.L_x_612) ;  /* 0x0000000000382947 */ /* 0x000ff20003800000 */
        /* <DEDUP_REMOVED lines=8> */
[----:B------:R-:W-:Y:S01]  /*0c10*/  UIMAD UR9, UR9, UR4, URZ ;  /* 0x00000004090972a4 */ /* 0x000fe2000f8e023f */
[----:B------:R-:W-:Y:S02]  /*0c20*/  UMOV UR26, UR36 ;  /* 0x00000024001a7c82 */ /* 0x000fe40008000000 */
[----:B------:R-:W-:Y:S02]  /*0c30*/  UIMAD.WIDE.U32 UR26, UR7, UR4, UR26 ;  /* 0x00000004071a72a5 */ /* 0x000fe4000f8e001a */
[----:B------:R-:W-:-:S04]  /*0c40*/  UIMAD UR5, UR7, UR5, UR9 ;  /* 0x00000005070572a4 */ /* 0x000fc8000f8e0209 */
[----:B------:R-:W-:Y:S01]  /*0c50*/  UIADD3 UR27, UR27, UR5, URZ ;  /* 0x000000051b1b7290 */ /* 0x000fe2000fffe03f */
[----:B------:R-:W-:-:S11]  /*0c60*/  UMOV UR30, UR26 ;  /* 0x0000001a001e7c82 */ /* 0x000fd60008000000 */
.L_x_612:
[----:B------:R-:W-:Y:S01]  /*0c70*/  @UP0 UIADD3 UR26, UR34, UR8, URZ ;  /* 0x00000008221a0290 */ /* 0x000fe2000fffe03f */
[----:B------:R-:W-:Y:S01]  /*0c80*/  IMAD R7, R213, 0x8, R7 ;  /* 0x00000008d5077824 */ /* 0x000fe200078e0207 */
[----:B------:R-:W-:Y:S01]  /*0c90*/  USHF.R.S32.HI UR32, URZ, 0x1f, UR29 ;  /* 0x0000001f3f207899 */ /* 0x000fe2000801141d */
[----:B------:R-:W-:Y:S01]  /*0ca0*/  @!P0 IMAD.IADD R6, R6, 0x1, -R12 ;  /* 0x0000000106068824 */ /* 0x000fe200078e0a0c */
[----:B------:R-:W-:Y:S02]  /*0cb0*/  @UP0 ULDC.64 UR8, c[0x0][0x250] ;  /* 0x0000940000080ab9 */ /* 0x000fe40000000a00 */
[----:B------:R-:W-:Y:S01]  /*0cc0*/  @UP0 UIMAD.WIDE.U32 UR4, UR26, UR8, URZ ;  /* 0x000000081a0402a5 */ /* 0x000fe2000f8e003f */
[----:B------:R-:W-:Y:S01]  /*0cd0*/  LEA R225, R7, R8, 0x5 ;  /* 0x0000000807e17211 */ /* 0x000fe200078e28ff */
[----:B------:R-:W-:Y:S01]  /*0ce0*/  @UP0 UIMAD UR26, UR26, UR9, URZ ;  /* 0x000000091a1a02a4 */ /* 0x000fe2000f8e023f */
[----:B------:R-:W-:Y:S02]  /*0cf0*/  LOP3.LUT R7, R14, UR29, RZ, 0x3c, !PT ;  /* 0x0000001d0e077c12 */ /* 0x000fe4000f8e3cff */
[----:B------:R-:W-:Y:S01]  /*0d00*/  ISETP.GE.U32.AND P1, PT, R6, R12, PT ;  /* 0x0000000c0600720c */ /* 0x000fe20003f26070 */
[----:B------:R-:W-:Y:S01]  /*0d10*/  @UP0 UIADD3 UR26, UR5, UR26, URZ ;  /* 0x0000001a051a0290 */ /* 0x000fe2000fffe03f */
[----:B------:R-:W-:Y:S01]  /*0d20*/  VIADD R6, R2, 0x20 ;  /* 0x0000002002067836 */ /* 0x000fe20000000000 */
[----:B------:R-:W-:Y:S01]  /*0d30*/  @UP0 UMOV UR28, UR4 ;  /* 0x00000004001c0c82 */ /* 0x000fe20008000000 */
[----:B------:R-:W-:Y:S09]  /*0d40*/  @P2 BRA `(.L_x_613) ;  /* 0x0000000000382947 */ /* 0x000ff20003800000 */
        /* <DEDUP_REMOVED lines=8> */
[----:B------:R-:W-:Y:S01]  /*0dd0*/  UIMAD UR26, UR26, UR4, URZ ;  /* 0x000000041a1a72a4 */ /* 0x000fe2000f8e023f */
[----:B------:R-:W-:-:S03]  /*0de0*/  UMOV UR34, UR36 ;  /* 0x0000002400227c82 */ /* 0x000fc60008000000 */
[----:B------:R-:W-:Y:S02]  /*0df0*/  UIMAD UR26, UR7, UR5, UR26 ;  /* 0x00000005071a72a4 */ /* 0x000fe4000f8e021a */
[----:B------:R-:W-:-:S04]  /*0e00*/  UIMAD.WIDE.U32 UR4, UR7, UR4, UR34 ;  /* 0x00000004070472a5 */ /* 0x000fc8000f8e0022 */
[----:B------:R-:W-:-:S03]  /*0e10*/  UIADD3 UR26, UR5, UR26, URZ ;  /* 0x0000001a051a7290 */ /* 0x000fc6000fffe03f */
[----:B------:R-:W-:-:S09]  /*0e20*/  UMOV UR28, UR4 ;  /* 0x00000004001c7c82 */ /* 0x000fd20008000000 */
.L_x_613:
[----:B------:R-:W-:Y:S01]  /*0e30*/  ISETP.GE.AND P4, PT, R7, RZ, PT ;  /* 0x000000ff0700720c */ /* 0x000fe20003f86270 */
[----:B------:R-:W1:Y:S01]  /*0e40*/  S2UR UR4, SR_CgaCtaId ;  /* 0x00000000000479c3 */ /* 0x000e620000008800 */
[----:B------:R-:W-:Y:S01]  /*0e50*/  @!P0 VIADD R0, R0, 0x1 ;  /* 0x0000000100008836 */ /* 0x000fe20000000000 */
[----:B------:R-:W-:Y:S01]  /*0e60*/  ISETP.NE.AND P3, PT, R14, RZ, PT ;  /* 0x000000ff0e00720c */ /* 0x000fe20003f65270 */
[----:B------:R-:W-:Y:S01]  /*0e70*/  UIADD3 UR5, -UR33, UR15, URZ ;  /* 0x0000000f21057290 */ /* 0x000fe2000fffe13f */
[----:B------:R-:W-:Y:S01]  /*0e80*/  ISETP.GE.AND P6, PT, R6, UR16, PT ;  /* 0x0000001006007c0c */ /* 0x000fe2000bfc6270 */
[----:B------:R-:W-:Y:S01]  /*0e90*/  @P1 VIADD R0, R0, 0x1 ;  /* 0x0000000100001836 */ /* 0x000fe20000000000 */
[C---:B------:R-:W-:Y:S01]  /*0ea0*/  ISETP.GE.AND P2, PT, R6.reuse, UR16, PT ;  /* 0x0000001006007c0c */ /* 0x040fe2000bf46270 */
[----:B------:R-:W-:Y:S01]  /*0eb0*/  BSSY B0, `(.L_x_614) ;  /* 0x0000033000007945 */ /* 0x000fe20003800000 */
[----:B------:R-:W-:Y:S01]  /*0ec0*/  SHF.R.S32.HI R137, RZ, 0x1f, R136 ;  /* 0x0000001fff897819 */ /* 0x000fe20000011488 */
[----:B------:R-:W-:Y:S01]  /*0ed0*/  IMAD.MOV.U32 R15, RZ, RZ, R0 ;  /* 0x000000ffff0f7224 */ /* 0x000fe200078e0000 */
[----:B------:R-:W-:Y:S01]  /*0ee0*/  ISETP.GE.AND P0, PT, R6, UR5, PT ;  /* 0x0000000506007c0c */ /* 0x000fe2000bf06270 */
[----:B------:R-:W-:Y:S01]  /*0ef0*/  VIADD R6, R2, 0x40 ;  /* 0x0000004002067836 */ /* 0x000fe20000000000 */
[----:B------:R-:W-:Y:S01]  /*0f00*/  IADD3 R8, P1, R136, UR6, RZ ;  /* 0x0000000688087c10 */ /* 0x000fe2000ff3e0ff */
[----:B------:R-:W-:Y:S01]  /*0f10*/  ULDC.64 UR6, c[0x0][0x258] ;  /* 0x0000960000067ab9 */ /* 0x000fe20000000a00 */
[----:B------:R-:W-:Y:S01]  /*0f20*/  @!P4 IMAD.MOV R15, RZ, RZ, -R15 ;  /* 0x000000ffff0fc224 */ /* 0x000fe200078e0a0f */
[----:B------:R-:W-:Y:S01]  /*0f30*/  @!P3 LOP3.LUT R15, RZ, R14, RZ, 0x33, !PT ;  /* 0x0000000eff0fb212 */ /* 0x000fe200078e33ff */
[----:B------:R-:W-:Y:S01]  /*0f40*/  IMAD.U32 R0, RZ, RZ, UR6 ;  /* 0x00000006ff007e24 */ /* 0x000fe2000f8e00ff */
[----:B------:R-:W-:Y:S01]  /*0f50*/  IADD3.X R9, R137, UR31, RZ, P1, !PT ;  /* 0x0000001f89097c10 */ /* 0x000fe20008ffe4ff */
[----:B------:R-:W-:Y:S01]  /*0f60*/  UIMAD UR32, UR32, UR6, URZ ;  /* 0x00000006202072a4 */ /* 0x000fe2000f8e023f */
[C---:B------:R-:W-:Y:S01]  /*0f70*/  ISETP.GE.AND P5, PT, R6.reuse, UR16, PT ;  /* 0x0000001006007c0c */ /* 0x040fe2000bfa6270 */
[----:B------:R-:W-:Y:S01]  /*0f80*/  UMOV UR31, 0x400 ;  /* 0x00000400001f7882 */ /* 0x000fe20000000000 */
[----:B------:R-:W-:Y:S01]  /*0f90*/  ISETP.GE.AND P1, PT, R6, UR16, PT ;  /* 0x0000001006007c0c */ /* 0x000fe2000bf26270 */
[----:B------:R-:W-:Y:S01]  /*0fa0*/  IMAD.WIDE.U32 R8, R0, UR29, R8 ;  /* 0x0000001d00087c25 */ /* 0x000fe2000f8e0008 */
[----:B------:R-:W-:Y:S01]  /*0fb0*/  ISETP.GE.AND P4, PT, R6, UR5, PT ;  /* 0x0000000506007c0c */ /* 0x000fe2000bf86270 */
[----:B------:R-:W-:Y:S01]  /*0fc0*/  UIMAD UR7, UR29, UR7, UR32 ;  /* 0x000000071d0772a4 */ /* 0x000fe2000f8e0220 */
[C---:B------:R-:W-:Y:S01]  /*0fd0*/  ISETP.GE.AND P3, PT, R2.reuse, UR5, PT ;  /* 0x0000000502007c0c */ /* 0x040fe2000bf66270 */
[----:B-1----:R-:W-:Y:S01]  /*0fe0*/  ULEA UR4, UR4, UR31, 0x18 ;  /* 0x0000001f04047291 */ /* 0x002fe2000f8ec03f */
[----:B------:R-:W-:Y:S01]  /*0ff0*/  LEA.HI R6, R11, R179, RZ, 0x4 ;  /* 0x000000b30b067211 */ /* 0x000fe200078f20ff */
[----:B------:R-:W-:-:S02]  /*1000*/  VIADD R19, R2, 0x60 ;  /* 0x0000006002137836 */ /* 0x000fc40000000000 */
[----:B------:R-:W-:Y:S01]  /*1010*/  VIADD R7, R9, UR7 ;  /* 0x0000000709077c36 */ /* 0x000fe20008000000 */
[C---:B------:R-:W-:Y:S02]  /*1020*/  LOP3.LUT R0, R6.reuse, 0xfffffff0, RZ, 0xc0, !PT ;  /* 0xfffffff006007812 */ /* 0x040fe400078ec0ff */
[----:B------:R-:W-:Y:S02]  /*1030*/  SHF.R.S32.HI R14, RZ, 0x4, R6 ;  /* 0x00000004ff0e7819 */ /* 0x000fe40000011406 */
[----:B------:R-:W-:Y:S01]  /*1040*/  LEA R225, R225, UR4, 0x1 ;  /* 0x00000004e1e17c11 */ /* 0x000fe2000f8e08ff */
[----:B------:R-:W-:Y:S01]  /*1050*/  IMAD.IADD R0, R179, 0x1, -R0 ;  /* 0x00000001b3007824 */ /* 0x000fe200078e0a00 */
[----:B------:R-:W-:-:S04]  /*1060*/  LEA.HI R6, R6, R14, RZ, 0x1 ;  /* 0x0000000e06067211 */ /* 0x000fc800078f08ff */
[----:B------:R-:W-:Y:S02]  /*1070*/  LOP3.LUT R16, R6, 0xfffffffe, RZ, 0xc0, !PT ;  /* 0xfffffffe06107812 */ /* 0x000fe400078ec0ff */
[----:B------:R-:W-:Y:S02]  /*1080*/  LEA.HI R17, R0, R0, RZ, 0x1 ;  /* 0x0000000000117211 */ /* 0x000fe400078f08ff */
[----:B------:R-:W-:Y:S01]  /*1090*/  SHF.R.S32.HI R18, RZ, 0x1f, R0 ;  /* 0x0000001fff127819 */ /* 0x000fe20000011400 */
        /* <DEDUP_REMOVED lines=20> */
.L_x_615:
[----:B------:R-:W-:Y:S05]  /*11e0*/  BSYNC B0 ;  /* 0x0000000000007941 */ /* 0x000fea0003800000 */
.L_x_614:
[----:B------:R-:W-:Y:S01]  /*11f0*/  LOP3.LUT R10, R17, 0x7fffffe, RZ, 0xc0, !PT ;  /* 0x07fffffe110a7812 */ /* 0x000fe200078ec0ff */
[----:B------:R-:W-:Y:S01]  /*1200*/  BSSY B0, `(.L_x_616) ;  /* 0x000001b000007945 */ /* 0x000fe20003800000 */
[----:B------:R-:W-:Y:S01]  /*1210*/  IMAD.IADD R16, R14, 0x1, -R16 ;  /* 0x000000010e107824 */ /* 0x000fe200078e0a10 */
[----:B------:R-:W-:Y:S02]  /*1220*/  ISETP.GE.AND P3, PT, R19, UR5, PT ;  /* 0x0000000513007c0c */ /* 0x000fe4000bf66270 */
[----:B------:R-:W-:Y:S01]  /*1230*/  LEA.HI R18, R18, R0, RZ, 0x3 ;  /* 0x0000000012127211 */ /* 0x000fe200078f18ff */
[----:B------:R-:W-:Y:S01]  /*1240*/  IMAD.IADD R178, R0, 0x1, -R10 ;  /* 0x0000000100b27824 */ /* 0x000fe200078e0a0a */
        /* <DEDUP_REMOVED lines=22> */
.L_x_617:
[----:B------:R-:W-:Y:S05]  /*13b0*/  BSYNC B0 ;  /* 0x0000000000007941 */ /* 0x000fea0003800000 */
.L_x_616:
        /* <DEDUP_REMOVED lines=22> */
.L_x_619:
[----:B------:R-:W-:Y:S05]  /*1520*/  BSYNC B0 ;  /* 0x0000000000007941 */ /* 0x000fea0003800000 */
.L_x_618:
        /* <DEDUP_REMOVED lines=21> */
.L_x_621:
[----:B------:R-:W-:Y:S05]  /*1680*/  BSYNC B0 ;  /* 0x0000000000007941 */ /* 0x000fea0003800000 */
.L_x_620:
[C---:B------:R-:W-:Y:S01]  /*1690*/  IMAD R0, R3.reuse, UR10, RZ ;  /* 0x0000000a03007c24 */ /* 0x040fe2000f8e02ff */
[----:B------:R-:W-:Y:S01]  /*16a0*/  SHF.R.S32.HI R10, RZ, 0x1, R17 ;  /* 0x00000001ff0a7819 */ /* 0x000fe20000011411 */
[C---:B------:R-:W-:Y:S01]  /*16b0*/  IMAD.WIDE.U32 R6, R2.reuse, UR10, R136 ;  /* 0x0000000a02067c25 */ /* 0x040fe2000f8e0088 */
[----:B------:R-:W-:Y:S01]  /*16c0*/  SHF.R.S32.HI R9, RZ, 0x1f, R17 ;  /* 0x0000001fff097819 */ /* 0x000fe20000011411 */
[----:B------:R-:W-:Y:S01]  /*16d0*/  ULDC.64 UR6, c[0x0][0x260] ;  /* 0x0000980000067ab9 */ /* 0x000fe20000000a00 */
[C---:B------:R-:W-:Y:S01]  /*16e0*/  ISETP.GE.AND P0, PT, R2.reuse, UR16, PT ;  /* 0x0000001002007c0c */ /* 0x040fe2000bf06270 */
[----:B------:R-:W-:Y:S01]  /*16f0*/  IMAD R3, R3, UR8, RZ ;  /* 0x0000000803037c24 */ /* 0x000fe2000f8e02ff */
[C---:B------:R-:W-:Y:S01]  /*1700*/  ISETP.GE.AND P3, PT, R2.reuse, UR16, PT ;  /* 0x0000001002007c0c */ /* 0x040fe2000bf66270 */
[----:B------:R-:W-:Y:S01]  /*1710*/  IMAD R8, R2, UR11, R0 ;  /* 0x0000000b02087c24 */ /* 0x000fe2000f8e0200 */
[----:B------:R-:W-:Y:S01]  /*1720*/  IADD3 R6, P4, R6, UR30, RZ ;  /* 0x0000001e06067c10 */ /* 0x000fe2000ff9e0ff */
[C---:B-1----:R-:W-:Y:S01]  /*1730*/  IMAD.WIDE.U32 R4, R2.reuse, UR8, R136 ;  /* 0x0000000802047c25 */ /* 0x042fe2000f8e0088 */
[----:B------:R-:W-:Y:S01]  /*1740*/  USHF.R.S32.HI UR30, URZ, 0x1f, UR17 ;  /* 0x0000001f3f1e7899 */ /* 0x000fe20008011411 */
[----:B------:R-:W-:Y:S01]  /*1750*/  BSSY B0, `(.L_x_622) ;  /* 0x0000035000007945 */ /* 0x000fe20003800000 */
[----:B------:R-:W-:Y:S01]  /*1760*/  IADD3.X R7, R7, UR27, R8, P4, !PT ;  /* 0x0000001b07077c10 */ /* 0x000fe2000a7fe408 */
[----:B------:R-:W-:Y:S01]  /*1770*/  IMAD R11, R2, UR9, R3 ;  /* 0x00000009020b7c24 */ /* 0x000fe2000f8e0203 */
[----:B------:R-:W-:Y:S01]  /*1780*/  LEA.HI R3, R9, R10, RZ, 0x2 ;  /* 0x0000000a09037211 */ /* 0x000fe200078f10ff */
[----:B------:R-:W-:Y:S01]  /*1790*/  IMAD.IADD R14, R179, 0x1, -R14 ;  /* 0x00000001b30e7824 */ /* 0x000fe200078e0a0e */
[----:B------:R-:W-:Y:S01]  /*17a0*/  SHF.R.S32.HI R2, RZ, 0x1f, R15 ;  /* 0x0000001fff027819 */ /* 0x000fe2000001140f */
[----:B------:R-:W-:Y:S01]  /*17b0*/  IMAD.WIDE.U32 R22, R15, UR6, R6 ;  /* 0x000000060f167c25 */ /* 0x000fe2000f8e0006 */
[----:B------:R-:W-:Y:S01]  /*17c0*/  LOP3.LUT R8, R3, 0xfffffffc, RZ, 0xc0, !PT ;  /* 0xfffffffc03087812 */ /* 0x000fe200078ec0ff */
[----:B------:R-:W-:Y:S01]  /*17d0*/  USHF.L.U32 UR27, UR10, 0x7, URZ ;  /* 0x000000070a1b7899 */ /* 0x000fe2000800063f */
[----:B------:R-:W-:Y:S01]  /*17e0*/  LEA.HI R0, R14, R14, RZ, 0x1 ;  /* 0x0000000e0e007211 */ /* 0x000fe200078f08ff */
[----:B------:R-:W-:Y:S01]  /*17f0*/  IMAD R3, R2, UR6, RZ ;  /* 0x0000000602037c24 */ /* 0x000fe2000f8e02ff */
[----:B------:R-:W-:Y:S01]  /*1800*/  IADD3 R4, P4, R4, UR28, RZ ;  /* 0x0000001c04047c10 */ /* 0x000fe2000ff9e0ff */
[----:B------:R-:W-:Y:S01]  /*1810*/  IMAD.MOV.U32 R226, RZ, RZ, R22 ;  /* 0x000000ffffe27224 */ /* 0x000fe200078e0016 */
[----:B------:R-:W-:Y:S01]  /*1820*/  LOP3.LUT R9, R0, 0x3fffffe, RZ, 0xc0, !PT ;  /* 0x03fffffe00097812 */ /* 0x000fe200078ec0ff */
[----:B------:R-:W-:Y:S01]  /*1830*/  IMAD R3, R15, UR7, R3 ;  /* 0x000000070f037c24 */ /* 0x000fe2000f8e0203 */
[----:B------:R-:W-:Y:S01]  /*1840*/  ULDC.64 UR6, c[0x0][0x268] ;  /* 0x00009a0000067ab9 */ /* 0x000fe20000000a00 */
[----:B------:R-:W-:Y:S01]  /*1850*/  IADD3.X R5, R5, UR26, R11, P4, !PT ;  /* 0x0000001a05057c10 */ /* 0x000fe2000a7fe40b */
[----:B------:R-:W-:Y:S01]  /*1860*/  IMAD R2, R2, UR6, RZ ;  /* 0x0000000602027c24 */ /* 0x000fe2000f8e02ff */
[----:B------:R1:W-:Y:S01]  /*1870*/  STL.64 [R1+0x2f8], R22 ;  /* 0x0002f81601007387 */ /* 0x0003e20000100a00 */
[----:B--2-4-:R-:W-:Y:S01]  /*1880*/  IMAD.IADD R12, R14, 0x1, -R9 ;  /* 0x000000010e0c7824 */ /* 0x014fe200078e0a09 */
[----:B------:R-:W-:Y:S01]  /*1890*/  USHF.L.U64.HI UR26, UR10, 0x7, UR11 ;  /* 0x000000070a1a7899 */ /* 0x000fe2000801020b */
[----:B------:R-:W-:Y:S01]  /*18a0*/  IMAD.IADD R227, R23, 0x1, R3 ;  /* 0x0000000117e37824 */ /* 0x000fe200078e0203 */
[----:B------:R-:W-:Y:S01]  /*18b0*/  MOV R177, UR27 ;  /* 0x0000001b00b17c02 */ /* 0x000fe20008000f00 */
[C---:B------:R-:W-:Y:S01]  /*18c0*/  IMAD R9, R15.reuse, UR7, R2 ;  /* 0x000000070f097c24 */ /* 0x040fe2000f8e0202 */
[----:B------:R-:W-:Y:S01]  /*18d0*/  UIMAD UR28, UR26, UR17, URZ ;  /* 0x000000111a1c72a4 */ /* 0x000fe2000f8e023f */
[----:B------:R-:W-:Y:S01]  /*18e0*/  IMAD.WIDE.U32 R14, R15, UR6, R4 ;  /* 0x000000060f0e7c25 */ /* 0x000fe2000f8e0004 */
[----:B------:R1:W-:Y:S01]  /*18f0*/  STL.64 [R1+0x2e8], R226 ;  /* 0x0002e8e201007387 */ /* 0x0003e20000100a00 */
[----:B------:R-:W-:Y:S01]  /*1900*/  SHF.L.U32 R6, R20, 0x3, RZ ;  /* 0x0000000314067819 */ /* 0x000fe200000006ff */
[----:B------:R-:W-:Y:S01]  /*1910*/  UIMAD UR28, UR30, UR27, UR28 ;  /* 0x0000001b1e1c72a4 */ /* 0x000fe2000f8e021c */
[----:B------:R-:W-:Y:S01]  /*1920*/  IMAD.IADD R21, R10, 0x1, -R8 ;  /* 0x000000010a157824 */ /* 0x000fe200078e0a08 */
[----:B------:R1:W-:Y:S01]  /*1930*/  STL.64 [R1+0x2f0], R14 ;  /* 0x0002f00e01007387 */ /* 0x0003e20000100a00 */
[----:B------:R-:W-:Y:S01]  /*1940*/  SHF.R.S32.HI R10, RZ, 0x1, R0 ;  /* 0x00000001ff0a7819 */ /* 0x000fe20000011400 */
[----:B------:R-:W-:Y:S01]  /*1950*/  IMAD.WIDE.U32 R2, R177, UR17, R226 ;  /* 0x00000011b1027c25 */ /* 0x000fe2000f8e00e2 */
[----:B------:R-:W-:-:S03]  /*1960*/  ISETP.GE.AND P4, PT, R19, UR16, PT ;  /* 0x0000001013007c0c */ /* 0x000fc6000bf86270 */
[----:B------:R-:W-:Y:S01]  /*1970*/  IMAD.SHL.U32 R0, R10, 0x40, RZ ;  /* 0x000000400a007824 */ /* 0x000fe200078e00ff */
[----:B------:R-:W-:-:S04]  /*1980*/  IADD3 R5, R3, UR28, RZ ;  /* 0x0000001c03057c10 */ /* 0x000fc8000fffe0ff */
[----:B------:R-:W-:-:S04]  /*1990*/  LOP3.LUT R0, R0, 0xc0, RZ, 0xc0, !PT ;  /* 0x000000c000007812 */ /* 0x000fc800078ec0ff */
[----:B------:R-:W-:Y:S02]  /*19a0*/  LOP3.LUT R4, R0, 0x8, R6, 0xf8, !PT ;  /* 0x0000000800047812 */ /* 0x000fe400078ef806 */
[----:B------:R-:W-:Y:S01]  /*19b0*/  SHF.R.U32.HI R0, RZ, 0x3, R0 ;  /* 0x00000003ff007819 */ /* 0x000fe20000011600 */
        /* <DEDUP_REMOVED lines=14> */
.L_x_623:
[----:B------:R-:W-:Y:S05]  /*1aa0*/  BSYNC B0 ;  /* 0x0000000000007941 */ /* 0x000fea0003800000 */
.L_x_622:
[----:B------:R-:W-:Y:S01]  /*1ab0*/  USHF.L.U64.HI UR28, UR10, 0x5, UR11 ;  /* 0x000000050a1c7899 */ /* 0x000fe2000801020b */
[----:B------:R-:W-:Y:S01]  /*1ac0*/  BSSY B0, `(.L_x_624) ;  /* 0x0000011000007945 */ /* 0x000fe20003800000 */
[----:B------:R-:W-:Y:S01]  /*1ad0*/  USHF.L.U32 UR29, UR10, 0x5, URZ ;  /* 0x000000050a1d7899 */ /* 0x000fe2000800063f */
[----:B------:R-:W-:Y:S02]  /*1ae0*/  LOP3.LUT R8, R4, R0, RZ, 0x3c, !PT ;  /* 0x0000000004087212 */ /* 0x000fe400078e3cff */
        /* <DEDUP_REMOVED lines=14> */
.L_x_625:
[----:B------:R-:W-:Y:S05]  /*1bd0*/  BSYNC B0 ;  /* 0x0000000000007941 */ /* 0x000fea0003800000 */
.L_x_624:
        /* <DEDUP_REMOVED lines=8> */
[----:B----4-:R-:W-:-:S03]  /*1c60*/  IMAD.U32 R6, RZ, RZ, UR11 ;  /* 0x0000000bff067e24 */ /* 0x010fc6000f8e00ff */
        /* <DEDUP_REMOVED lines=8> */
.L_x_627:
[----:B------:R-:W-:Y:S05]  /*1cf0*/  BSYNC B0 ;  /* 0x0000000000007941 */ /* 0x000fea0003800000 */
.L_x_626:
        /* <DEDUP_REMOVED lines=18> */
.L_x_629:
[----:B------:R-:W-:Y:S05]  /*1e20*/  BSYNC B0 ;  /* 0x0000000000007941 */ /* 0x000fea0003800000 */
.L_x_628:
[----:B------:R-:W0:Y:S01]  /*1e30*/  LDGDEPBAR ;  /* 0x00000000000079af */ /* 0x000e220000000000 */
[----:B------:R-:W-:Y:S01]  /*1e40*/  IMAD.IADD R9, R15, 0x1, R9 ;  /* 0x000000010f097824 */ /* 0x000fe200078e0209 */
[----:B------:R-:W-:Y:S01]  /*1e50*/  UIMAD UR6, UR30, UR8, URZ ;  /* 0x000000081e0672a4 */ /* 0x000fe2000f8e023f */
[----:B------:R-:W-:Y:S01]  /*1e60*/  IMAD.SHL.U32 R0, R21, 0x40, RZ ;  /* 0x0000004015007824 */ /* 0x000fe200078e00ff */
[----:B------:R-:W-:Y:S01]  /*1e70*/  UIMAD.WIDE.U32 UR30, UR17, UR8, URZ ;  /* 0x00000008111e72a5 */ /* 0x000fe2000f8e003f */
[----:B------:R-:W-:Y:S01]  /*1e80*/  IMAD.SHL.U32 R3, R18, 0x20, RZ ;  /* 0x0000002012037824 */ /* 0x000fe200078e00ff */
[----:B------:R2:W-:Y:S01]  /*1e90*/  STL [R1+0x300], R9 ;  /* 0x0003000901007387 */ /* 0x0005e20000100800 */
[----:B------:R-:W-:Y:S01]  /*1ea0*/  IMAD.SHL.U32 R2, R16, 0x8, RZ ;  /* 0x0000000810027824 */ /* 0x000fe200078e00ff */
[----:B------:R-:W-:Y:S01]  /*1eb0*/  LOP3.LUT R0, R0, 0xc0, RZ, 0xc0, !PT ;  /* 0x000000c000007812 */ /* 0x000fe200078ec0ff */
[----:B------:R-:W-:Y:S01]  /*1ec0*/  UIMAD UR6, UR17, UR9, UR6 ;  /* 0x00000009110672a4 */ /* 0x000fe2000f8e0206 */
[----:B------:R-:W-:Y:S01]  /*1ed0*/  LOP3.LUT R176, R3, 0xffffff00, RZ, 0xc0, !PT ;  /* 0xffffff0003b07812 */ /* 0x000fe200078ec0ff */
[----:B-1----:R-:W-:Y:S01]  /*1ee0*/  IMAD R5, R16, 0x8, R12 ;  /* 0x0000000810057824 */ /* 0x002fe200078e020c */
[----:B------:R-:W-:Y:S01]  /*1ef0*/  LOP3.LUT R3, R0, 0x8, R2, 0xf8, !PT ;  /* 0x0000000800037812 */ /* 0x000fe200078ef802 */
[----:B------:R-:W-:Y:S01]  /*1f00*/  UIADD3 UR6, UR31, UR6, URZ ;  /* 0x000000061f067290 */ /* 0x000fe2000fffe03f */
[----:B------:R-:W-:Y:S01]  /*1f10*/  SHF.R.U32.HI R2, RZ, 0x3, R0 ;  /* 0x00000003ff027819 */ /* 0x000fe20000011600 */
[----:B------:R-:W-:Y:S01]  /*1f20*/  IMAD R0, R213, 0x200, R176 ;  /* 0x00000200d5007824 */ /* 0x000fe200078e02b0 */
[----:B----4-:R-:W-:Y:S01]  /*1f30*/  MOV R7, UR31 ;  /* 0x0000001f00077c02 */ /* 0x010fe20008000f00 */
[----:B------:R-:W-:Y:S01]  /*1f40*/  IMAD.U32 R6, RZ, RZ, UR30 ;  /* 0x0000001eff067e24 */ /* 0x000fe2000f8e00ff */
[----:B------:R-:W-:Y:S01]  /*1f50*/  LOP3.LUT R138, R3, R2, RZ, 0x3c, !PT ;  /* 0x00000002038a7212 */ /* 0x000fe200078e3cff */
[----:B------:R-:W-:Y:S01]  /*1f60*/  IMAD R2, R178, 0x20, R0 ;  /* 0x00000020b2027824 */ /* 0x000fe200078e0200 */
[----:B------:R-:W-:Y:S01]  /*1f70*/  LEA R0, R5, R8, 0x5 ;  /* 0x0000000805007211 */ /* 0x000fe200078e28ff */
[----:B------:R-:W-:Y:S01]  /*1f80*/  IMAD.U32 R3, RZ, RZ, UR6 ;  /* 0x00000006ff037e24 */ /* 0x000fe2000f8e00ff */
[----:B------:R-:W-:Y:S01]  /*1f90*/  LEA R4, P0, R6, R14, 0x7 ;  /* 0x0000000e06047211 */ /* 0x000fe200078038ff */
[----:B------:R-:W-:Y:S01]  /*1fa0*/  IMAD.IADD R2, R138, 0x1, R2 ;  /* 0x000000018a027824 */ /* 0x000fe200078e0202 */
[----:B------:R-:W-:-:S04]  /*1fb0*/  DEPBAR.LE SB0, 0x0 ;  /* 0x000080000000791a */ /* 0x000fc80000000000 */
[----:B------:R-:W-:Y:S01]  /*1fc0*/  BAR.SYNC.DEFER_BLOCKING 0x0 ;  /* 0x0000000000007b1d */ /* 0x000fe20000010000 */
[----:B------:R-:W-:Y:S02]  /*1fd0*/  ISETP.GE.AND P4, PT, R19, UR16, PT ;  /* 0x0000001013007c0c */ /* 0x000fe4000bf86270 */
[----:B------:R-:W-:Y:S02]  /*1fe0*/  LEA.HI.X R5, R6, R9, R3, 0x7, P0 ;  /* 0x0000000906057211 */ /* 0x000fe400000f3c03 */
[----:B------:R-:W-:Y:S01]  /*1ff0*/  LEA R139, R0, UR4, 0x1 ;  /* 0x00000004008b7c11 */ /* 0x000fe2000f8e08ff */
[----:B------:R-:W-:Y:S01]  /*2000*/  BSSY B0, `(.L_x_630) ;  /* 0x0000013000007945 */ /* 0x000fe20003800000 */
        /* <DEDUP_REMOVED lines=18> */
.L_x_631:
[----:B------:R-:W-:Y:S05]  /*2130*/  BSYNC B0 ;  /* 0x0000000000007941 */ /* 0x000fea0003800000 */
.L_x_630:
        /* <DEDUP_REMOVED lines=18> */
.L_x_633:
[----:B------:R-:W-:Y:S05]  /*2260*/  BSYNC B0 ;  /* 0x0000000000007941 */ /* 0x000fea0003800000 */
.L_x_632:
        /* <DEDUP_REMOVED lines=18> */
.L_x_635:
[----:B------:R-:W-:Y:S05]  /*2390*/  BSYNC B0 ;  /* 0x0000000000007941 */ /* 0x000fea0003800000 */
.L_x_634:
        /* <DEDUP_REMOVED lines=8> */
[----:B------:R-:W-:Y:S01]  /*2420*/  UIMAD UR16, UR9, 0x60, URZ ;  /* 0x00000060091078a4 */ /* 0x000fe2000f8e023f */
[----:B------:R-:W-:Y:S02]  /*2430*/  ULDC.64 UR6, c[0x0][0x220] ;  /* 0x0000880000067ab9 */ /* 0x000fe40000000a00 */
[----:B------:R-:W-:-:S05]  /*2440*/  IMAD.WIDE.U32 R4, R0, 0x60, R4 ;  /* 0x0000006000047825 */ /* 0x000fca00078e0004 */
[----:B------:R-:W-:Y:S02]  /*2450*/  IADD3 R0, R5, UR16, RZ ;  /* 0x0000001005007c10 */ /* 0x000fe4000fffe0ff */
[----:B----4-:R-:W-:-:S04]  /*2460*/  LEA R2, P0, R4, UR6, 0x1 ;  /* 0x0000000604027c11 */ /* 0x010fc8000f8008ff */
[----:B------:R-:W-:-:S05]  /*2470*/  LEA.HI.X R3, R4, UR7, R0, 0x1, P0 ;  /* 0x0000000704037c11 */ /* 0x000fca00080f0c00 */
[----:B------:R-:W-:Y:S01]  /*2480*/  @!PT LDS RZ, [RZ] ;  /* 0x00000000fffff984 */ /* 0x000fe20000000800 */
[----:B------:R-:W-:Y:S01]  /*2490*/  @!PT LDS RZ, [RZ] ;  /* 0x00000000fffff984 */ /* 0x000fe20000000800 */
[----:B------:R-:W-:Y:S01]  /*24a0*/  @!PT LDS RZ, [RZ] ;  /* 0x00000000fffff984 */ /* 0x000fe20000000800 */
[----:B------:R4:W-:Y:S04]  /*24b0*/  LDGSTS.E.BYPASS.LTC128B.128 [R225+0x5800], desc[UR20][R2.64] ;  /* 0x0580000002e17fae */ /* 0x0009e8000b901d54 */
.L_x_637:
[----:B------:R-:W-:Y:S05]  /*24c0*/  BSYNC B0 ;  /* 0x0000000000007941 */ /* 0x000fea0003800000 */
.L_x_636:
[----:B------:R-:W-:Y:S01]  /*24d0*/  LDSM.16.M88.4 R16, [R214] ;  /* 0x00000000d610783b */ /* 0x000fe20000000200 */
[----:B------:R-:W-:Y:S01]  /*24e0*/  LOP3.LUT P0, RZ, R10, 0x2, RZ, 0xc0, !PT ;  /* 0x000000020aff7812 */ /* 0x000fe2000780c0ff */
[----:B------:R-:W-:Y:S01]  /*24f0*/  IMAD.MOV.U32 R0, RZ, RZ, 0x10 ;  /* 0x00000010ff007424 */ /* 0x000fe200078e00ff */
[----:B------:R-:W-:Y:S01]  /*2500*/  LOP3.LUT P1, RZ, R21, 0x2, RZ, 0xc0, !PT ;  /* 0x0000000215ff7812 */ /* 0x000fe2000782c0ff */
[----:B------:R-:W5:Y:S01]  /*2510*/  LDSM.16.M88.4 R4, [R139+0x2000] ;  /* 0x002000008b04783b */ /* 0x000f620000000200 */
[C---:B----4-:R-:W-:Y:S01]  /*2520*/  VIADD R2, R139.reuse, 0x2000 ;  /* 0x000020008b027836 */ /* 0x050fe20000000000 */
[----:B------:R-:W-:Y:S01]  /*2530*/  SHF.R.S32.HI R3, RZ, 0x1f, R248 ;  /* 0x0000001fff037819 */ /* 0x000fe200000114f8 */
[----:B------:R-:W-:Y:S01]  /*2540*/  VIADD R216, R139, 0x2020 ;  /* 0x000020208bd87836 */ /* 0x000fe20000000000 */
[----:B------:R-:W4:Y:S01]  /*2550*/  LDSM.16.M88.4 R12, [R214+0x1000] ;  /* 0x00100000d60c783b */ /* 0x000f220000000200 */
[----:B------:R-:W-:Y:S01]  /*2560*/  SEL R0, R0, 0xfffffff0, !P1 ;  /* 0xfffffff000007807 */ /* 0x000fe20004800000 */
[----:B------:R-:W-:-:S02]  /*2570*/  UISETP.GE.AND UP0, UPT, UR23, 0x81, UPT ;  /* 0x000000811700788c */ /* 0x000fc4000bf06270 */
[----:B------:R-:W2:Y:S01]  /*2580*/  LDSM.16.M88.4 R52, [R139+0x3c00] ;  /* 0x003c00008b34783b */ /* 0x000ea20000000200 */
[----:B------:R-:W-:Y:S01]  /*2590*/  LEA R215, R0, R214, 0x1 ;  /* 0x000000d600d77211 */ /* 0x000fe200078e08ff */
[----:B------:R-:W-:Y:S01]  /*25a0*/  @P0 VIADD R216, R2, 0xffffffe0 ;  /* 0xffffffe002d80836 */ /* 0x000fe20000000000 */
[----:B------:R-:W-:Y:S01]  /*25b0*/  SHF.R.S32.HI R2, RZ, 0x1f, R212 ;  /* 0x0000001fff027819 */ /* 0x000fe200000114d4 */
[----:B------:R-:W3:Y:S01]  /*25c0*/  LDSM.16.M88.4 R56, [R139+0x3800] ;  /* 0x003800008b38783b */ /* 0x000ee20000000200 */
[----:B------:R-:W-:Y:S01]  /*25d0*/  PLOP3.LUT P0, PT, PT, PT, UP0, 0x80, 0x0 ;  /* 0x000000000000781c */ /* 0x000fe20003f0f008 */
[----:B------:R-:W-:Y:S01]  /*25e0*/  VIADD R223, R216, 0x400 ;  /* 0x00000400d8df7836 */ /* 0x000fe20000000000 */
[----:B------:R-:W-:Y:S01]  /*25f0*/  LEA.HI R2, R2, R213, RZ, 0x2 ;  /* 0x000000d502027211 */ /* 0x000fe200078f10ff */
[----:B------:R-:W1:Y:S01]  /*2600*/  LDSM.16.M88.4 R76, [R139+0x2400] ;  /* 0x002400008b4c783b */ /* 0x000e620000000200 */
[C---:B------:R-:W-:Y:S01]  /*2610*/  IADD3 R222, R216.reuse, 0x800, RZ ;  /* 0x00000800d8de7810 */ /* 0x040fe20007ffe0ff */
[----:B------:R-:W-:Y:S01]  /*2620*/  VIADD R221, R216, 0xc00 ;  /* 0x00000c00d8dd7836 */ /* 0x000fe20000000000 */
[----:B------:R-:W-:Y:S01]  /*2630*/  LOP3.LUT R2, R2, 0xffffffc, RZ, 0xc0, !PT ;  /* 0x0ffffffc02027812 */ /* 0x000fe200078ec0ff */
[----:B------:R-:W1:Y:S01]  /*2640*/  LDSM.16.M88.4 R72, [R139+0x2800] ;  /* 0x002800008b48783b */ /* 0x000e620000000200 */
[C---:B------:R-:W-:Y:S01]  /*2650*/  VIADD R220, R216.reuse, 0x1000 ;  /* 0x00001000d8dc7836 */ /* 0x040fe20000000000 */
[C---:B------:R-:W-:Y:S01]  /*2660*/  IADD3 R218, R216.reuse, 0x1800, RZ ;  /* 0x00001800d8da7810 */ /* 0x040fe20007ffe0ff */
[----:B------:R-:W-:Y:S01]  /*2670*/  VIADD R219, R216, 0x1400 ;  /* 0x00001400d8db7836 */ /* 0x000fe20000000000 */
[----:B------:R-:W1:Y:S01]  /*2680*/  LDSM.16.M88.4 R68, [R139+0x2c00] ;  /* 0x002c00008b44783b */ /* 0x000e620000000200 */
[----:B------:R-:W-:-:S02]  /*2690*/  IMAD.IADD R2, R213, 0x1, -R2 ;  /* 0x00000001d5027824 */ /* 0x000fc400078e0a02 */
[----:B------:R-:W-:Y:S01]  /*26a0*/  VIADD R217, R216, 0x1c00 ;  /* 0x00001c00d8d97836 */ /* 0x000fe20000000000 */
[----:B------:R-:W1:Y:S04]  /*26b0*/  LDSM.16.M88.4 R64, [R139+0x3000] ;  /* 0x003000008b40783b */ /* 0x000e680000000200 */
[----:B------:R-:W1:Y:S04]  /*26c0*/  LDSM.16.M88.4 R60, [R139+0x3400] ;  /* 0x003400008b3c783b */ /* 0x000e680000000200 */
[----:B------:R-:W-:Y:S01]  /*26d0*/  LDSM.16.M88.4 R48, [R216+0x1c00] ;  /* 0x001c0000d830783b */ /* 0x000fe20000000200 */
[-C--:B-----5:R-:W-:Y:S03]  /*26e0*/  HMMA.16816.F32.BF16 R152, R16, R4.reuse, RZ ;  /* 0x000000041098723c */ /* 0x0a0fe600000418ff */
[----:B------:R-:W-:Y:S04]  /*26f0*/  LDSM.16.M88.4 R20, [R216+0x1800] ;  /* 0x00180000d814783b */ /* 0x000fe80000000200 */
[----:B------:R-:W-:Y:S01]  /*2700*/  LDSM.16.M88.4 R44, [R216] ;  /* 0x00000000d82c783b */ /* 0x000fe20000000200 */
[C---:B----4-:R-:W-:Y:S03]  /*2710*/  HMMA.16816.F32.BF16 R148, R12.reuse, R4, RZ ;  /* 0x000000040c94723c */ /* 0x050fe600000418ff */
[----:B------:R-:W-:Y:S03]  /*2720*/  LDSM.16.M88.4 R40, [R216+0x400] ;  /* 0x00040000d828783b */ /* 0x000fe60000000200 */
[-C--:B------:R-:W-:Y:S01]  /*2730*/  HMMA.16816.F32.BF16 R144, R12, R6.reuse, RZ ;  /* 0x000000060c90723c */ /* 0x080fe200000418ff */
[----:B------:R-:W-:Y:S04]  /*2740*/  LDSM.16.M88.4 R36, [R216+0x800] ;  /* 0x00080000d824783b */ /* 0x000fe80000000200 */
[----:B------:R-:W-:Y:S01]  /*2750*/  LDSM.16.M88.4 R32, [R216+0xc00] ;  /* 0x000c0000d820783b */ /* 0x000fe20000000200 */
[----:B------:R-:W-:Y:S03]  /*2760*/  HMMA.16816.F32.BF16 R180, R16, R6, RZ ;  /* 0x0000000610b4723c */ /* 0x000fe600000418ff */
[----:B------:R-:W4:Y:S03]  /*2770*/  LDSM.16.M88.4 R4, [R215+0x1000] ;  /* 0x00100000d704783b */ /* 0x000f260000000200 */
[C---:B--2---:R-:W-:Y:S01]  /*2780*/  HMMA.16816.F32.BF16 R88, R12.reuse, R52, RZ ;  /* 0x000000340c58723c */ /* 0x044fe200000418ff */
[----:B------:R-:W2:Y:S04]  /*2790*/  LDSM.16.M88.4 R28, [R216+0x1000] ;  /* 0x00100000d81c783b */ /* 0x000ea80000000200 */
[----:B------:R-:W5:Y:S01]  /*27a0*/  LDSM.16.M88.4 R24, [R216+0x1400] ;  /* 0x00140000d818783b */ /* 0x000f620000000200 */
[C---:B---3--:R-:W-:Y:S03]  /*27b0*/  HMMA.16816.F32.BF16 R92, R12.reuse, R58, RZ ;  /* 0x0000003a0c5c723c */ /* 0x048fe600000418ff */
[----:B------:R-:W3:Y:S03]  /*27c0*/  LDSM.16.M88.4 R8, [R215] ;  /* 0x00000000d708783b */ /* 0x000ee60000000200 */
[C---:B-1----:R-:W-:Y:S01]  /*27d0*/  HMMA.16816.F32.BF16 R140, R12.reuse, R76, RZ ;  /* 0x0000004c0c8c723c */ /* 0x042fe200000418ff */
        /* <DEDUP_REMOVED lines=27> */
[C---:B----4-:R-:W-:Y:S06]  /*2990*/  HMMA.16816.F32.BF16 R52, R4.reuse, R48, R88 ;  /* 0x000000300434723c */ /* 0x050fec0000041858 */
[C---:B------:R-:W-:Y:S06]  /*29a0*/  HMMA.16816.F32.BF16 R88, R4.reuse, R22, R92 ;  /* 0x000000160458723c */ /* 0x040fec000004185c */
[C---:B------:R-:W-:Y:S06]  /*29b0*/  HMMA.16816.F32.BF16 R148, R4.reuse, R44, R148 ;  /* 0x0000002c0494723c */ /* 0x040fec0000041894 */
[C---:B------:R-:W-:Y:S05]  /*29c0*/  HMMA.16816.F32.BF16 R188, R4.reuse, R40, R140 ;  /* 0x0000002804bc723c */ /* 0x040fea000004188c */
[----:B------:R-:W-:Y:S01]  /*29d0*/  STL.64 [R1+0x20], R52 ;  /* 0x0000203401007387 */ /* 0x000fe20000100a00 */
[C---:B------:R-:W-:Y:S03]  /*29e0*/  HMMA.16816.F32.BF16 R196, R4.reuse, R36, R132 ;  /* 0x0000002404c4723c */ /* 0x040fe60000041884 */
[----:B------:R-:W-:Y:S03]  /*29f0*/  STL.64 [R1+0x28], R54 ;  /* 0x0000283601007387 */ /* 0x000fe60000100a00 */
[C---:B------:R-:W-:Y:S01]  /*2a00*/  HMMA.16816.F32.BF16 R208, R4.reuse, R32, R120 ;  /* 0x0000002004d0723c */ /* 0x040fe20000041878 */
[----:B------:R1:W-:Y:S04]  /*2a10*/  STL.64 [R1], R88 ;  /* 0x0000005801007387 */ /* 0x0003e80000100a00 */
[----:B------:R4:W-:Y:S01]  /*2a20*/  STL.64 [R1+0x8], R90 ;  /* 0x0000085a01007387 */ /* 0x0009e20000100a00 */
[C---:B--2---:R-:W-:Y:S06]  /*2a30*/  HMMA.16816.F32.BF16 R232, R4.reuse, R28, R112 ;  /* 0x0000001c04e8723c */ /* 0x044fec0000041870 */
[C---:B-----5:R-:W-:Y:S06]  /*2a40*/  HMMA.16816.F32.BF16 R240, R4.reuse, R24, R104 ;  /* 0x0000001804f0723c */ /* 0x060fec0000041868 */
[C---:B------:R-:W-:Y:S06]  /*2a50*/  HMMA.16816.F32.BF16 R244, R4.reuse, R20, R96 ;  /* 0x0000001404f4723c */ /* 0x040fec0000041860 */
[----:B------:R-:W-:Y:S01]  /*2a60*/  HMMA.16816.F32.BF16 R144, R4, R46, R144 ;  /* 0x0000002e0490723c */ /* 0x000fe20000041890 */
[----:B-1----:R-:W-:-:S05]  /*2a70*/  LEA.HI R88, R3, R248, RZ, 0x2 ;  /* 0x000000f803587211 */ /* 0x002fca00078f10ff */
[----:B------:R-:W-:Y:S01]  /*2a80*/  HMMA.16816.F32.BF16 R128, R4, R42, R128 ;  /* 0x0000002a0480723c */ /* 0x000fe20000041880 */
[----:B------:R-:W-:-:S05]  /*2a90*/  SHF.R.S32.HI R3, RZ, 0x2, R88 ;  /* 0x00000002ff037819 */ /* 0x000fca0000011458 */
[C---:B------:R-:W-:Y:S06]  /*2aa0*/  HMMA.16816.F32.BF16 R184, R4.reuse, R38, R124 ;  /* 0x0000002604b8723c */ /* 0x040fec000004187c */
[C---:B------:R-:W-:Y:S06]  /*2ab0*/  HMMA.16816.F32.BF16 R192, R4.reuse, R34, R116 ;  /* 0x0000002204c0723c */ /* 0x040fec0000041874 */
[C---:B------:R-:W-:Y:S06]  /*2ac0*/  HMMA.16816.F32.BF16 R204, R4.reuse, R30, R108 ;  /* 0x0000001e04cc723c */ /* 0x040fec000004186c */
[C---:B------:R-:W-:Y:S06]  /*2ad0*/  HMMA.16816.F32.BF16 R228, R4.reuse, R26, R100 ;  /* 0x0000001a04e4723c */ /* 0x040fec0000041864 */
[----:B------:R-:W-:Y:S06]  /*2ae0*/  HMMA.16816.F32.BF16 R4, R4, R50, R84 ;  /* 0x000000320404723c */ /* 0x000fec0000041854 */
[C---:B---3--:R-:W-:Y:S06]  /*2af0*/  HMMA.16816.F32.BF16 R68, R8.reuse, R28, R68 ;  /* 0x0000001c0844723c */ /* 0x048fec0000041844 */
[C---:B------:R-:W-:Y:S06]  /*2b00*/  HMMA.16816.F32.BF16 R28, R8.reuse, R30, R160 ;  /* 0x0000001e081c723c */ /* 0x040fec00000418a0 */
[C---:B------:R-:W-:Y:S05]  /*2b10*/  HMMA.16816.F32.BF16 R160, R8.reuse, R50, R16 ;  /* 0x0000003208a0723c */ /* 0x040fea0000041810 */
[----:B------:R4:W-:Y:S01]  /*2b20*/  STL.64 [R1+0x10], R4 ;  /* 0x0000100401007387 */ /* 0x0009e20000100a00 */
[----:B------:R-:W-:Y:S01]  /*2b30*/  HMMA.16816.F32.BF16 R52, R8, R44, R152 ;  /* 0x0000002c0834723c */ /* 0x000fe20000041898 */
[----:B------:R-:W-:-:S02]  /*2b40*/  IMAD R18, R2, 0x10, R3 ;  /* 0x0000001002127824 */ /* 0x000fc400078e0203 */
[----:B------:R4:W-:Y:S03]  /*2b50*/  STL.64 [R1+0x18], R6 ;  /* 0x0000180601007387 */ /* 0x0009e60000100a00 */
[C---:B------:R-:W-:Y:S01]  /*2b60*/  HMMA.16816.F32.BF16 R80, R8.reuse, R40, R80 ;  /* 0x000000280850723c */ /* 0x040fe20000041850 */
[----:B------:R4:W-:Y:S05]  /*2b70*/  STL [R1+0x304], R18 ;  /* 0x0003041201007387 */ /* 0x0009ea0000100800 */
        /* <DEDUP_REMOVED lines=11> */
[----:B------:R-:W-:Y:S06]  /*2c30*/  BAR.SYNC.DEFER_BLOCKING 0x0 ;  /* 0x0000000000007b1d */ /* 0x000fec0000010000 */
[----:B------:R-:W-:-:S02]  /*2c40*/  NOP ;  /* 0x0000000000007918 */ /* 0x000fc40000000000 */
[----:B----4-:R-:W-:-:S15]  /*2c50*/  @!P0 BRA `(.L_x_638) ;  /* 0x0000000000e48947 */ /* 0x010fde0003800000 */
[----:B------:R-:W-:Y:S01]  /*2c60*/  ULDC UR6, c[0x0][0x2d0] ;  /* 0x0000b40000067ab9 */ /* 0x000fe20000000800 */
[----:B------:R-:W-:Y:S01]  /*2c70*/  UIADD3 UR7, UR18, -0x2, URZ ;  /* 0xfffffffe12077890 */ /* 0x000fe2000fffe03f */
[----:B------:R-:W-:Y:S01]  /*2c80*/  ISETP.GE.AND P1, PT, R136, UR6, PT ;  /* 0x0000000688007c0c */ /* 0x000fe2000bf26270 */
[----:B------:R-:W-:Y:S01]  /*2c90*/  IMAD.U32 R4, RZ, RZ, UR10 ;  /* 0x0000000aff047e24 */ /* 0x000fe2000f8e00ff */
[----:B------:R-:W-:Y:S01]  /*2ca0*/  BSSY B0, `(.L_x_639) ;  /* 0x0000033000007945 */ /* 0x000fe20003800000 */
[----:B------:R-:W-:Y:S01]  /*2cb0*/  USHF.R.S32.HI UR6, URZ, 0x1f, UR7 ;  /* 0x0000001f3f067899 */ /* 0x000fe20008011407 */
[----:B------:R-:W-:Y:S01]  /*2cc0*/  IMAD.U32 R6, RZ, RZ, UR11 ;  /* 0x0000000bff067e24 */ /* 0x000fe2000f8e00ff */
[----:B------:R-:W-:Y:S01]  /*2cd0*/  UIMAD UR26, UR26, UR7, URZ ;  /* 0x000000071a1a72a4 */ /* 0x000fe2000f8e023f */
[----:B------:R-:W-:-:S03]  /*2ce0*/  IMAD.WIDE.U32 R2, R177, UR7, R226 ;  /* 0x00000007b1027c25 */ /* 0x000fc6000f8e00e2 */
[----:B------:R-:W-:-:S04]  /*2cf0*/  UIMAD UR6, UR6, UR27, UR26 ;  /* 0x0000001b060672a4 */ /* 0x000fc8000f8e021a */
[----:B------:R-:W1:Y:S01]  /*2d00*/  @!P1 LDC.64 R8, c[0x0][0x218] ;  /* 0x00008600ff089b82 */ /* 0x000e620000000a00 */
[----:B------:R-:W-:Y:S01]  /*2d10*/  @!P1 LEA R12, P3, R4, R2, 0x6 ;  /* 0x00000002040c9211 */ /* 0x000fe200078630ff */
[----:B------:R-:W-:Y:S01]  /*2d20*/  VIADD R5, R3, UR6 ;  /* 0x0000000603057c36 */ /* 0x000fe20008000000 */
[----:B------:R-:W-:Y:S01]  /*2d30*/  @!P1 IADD3 R7, P2, R2, UR29, RZ ;  /* 0x0000001d02079c10 */ /* 0x000fe2000ff5e0ff */
[----:B------:R2:W-:Y:S03]  /*2d40*/  @P1 STS [R225+0x2000], RZ ;  /* 0x002000ffe1001388 */ /* 0x0005e60000000800 */
[----:B------:R-:W-:Y:S01]  /*2d50*/  @!P1 LEA.HI.X R13, R4, R5, R6, 0x6, P3 ;  /* 0x00000005040d9211 */ /* 0x000fe200018f3406 */
[----:B------:R-:W3:Y:S01]  /*2d60*/  @!P1 LDC.64 R14, c[0x0][0x218] ;  /* 0x00008600ff0e9b82 */ /* 0x000ee20000000a00 */
[----:B------:R-:W-:Y:S01]  /*2d70*/  @!P1 IADD3.X R11, R5, UR28, RZ, P2, !PT ;  /* 0x0000001c050b9c10 */ /* 0x000fe200097fe4ff */
[----:B------:R2:W-:Y:S04]  /*2d80*/  @P1 STS [R225+0x2004], RZ ;  /* 0x002004ffe1001388 */ /* 0x0005e80000000800 */
[----:B------:R2:W-:Y:S02]  /*2d90*/  @P1 STS.64 [R225+0x2008], RZ ;  /* 0x002008ffe1001388 */ /* 0x0005e40000000a00 */
[----:B------:R-:W4:Y:S01]  /*2da0*/  @!P1 LDC.64 R16, c[0x0][0x218] ;  /* 0x00008600ff109b82 */ /* 0x000f220000000a00 */
[----:B-1----:R-:W-:-:S04]  /*2db0*/  @!P1 LEA R8, P3, R7, R8, 0x1 ;  /* 0x0000000807089211 */ /* 0x002fc800078608ff */
[----:B------:R-:W-:Y:S02]  /*2dc0*/  @!P1 LEA.HI.X R9, R7, R9, R11, 0x1, P3 ;  /* 0x0000000907099211 */ /* 0x000fe400018f0c0b */
[----:B---3--:R-:W-:-:S04]  /*2dd0*/  @!P1 LEA R10, P4, R2, R14, 0x1 ;  /* 0x0000000e020a9211 */ /* 0x008fc800078808ff */
[----:B------:R-:W-:Y:S02]  /*2de0*/  @!P1 LEA.HI.X R11, R2, R15, R5, 0x1, P4 ;  /* 0x0000000f020b9211 */ /* 0x000fe400020f0c05 */
        /* <DEDUP_REMOVED lines=30> */
.L_x_640:
[----:B------:R-:W-:Y:S05]  /*2fd0*/  BSYNC B0 ;  /* 0x0000000000007941 */ /* 0x000fea0003800000 */
.L_x_639:
[----:B------:R-:W0:Y:S02]  /*2fe0*/  LDGDEPBAR ;  /* 0x00000000000079af */ /* 0x000e240000000000 */
.L_x_638:
[----:B--2---:R-:W2:Y:S01]  /*2ff0*/  LDL R7, [R1+0x1f4] ;  /* 0x0001f40001077983 */ /* 0x004ea20000100800 */
[----:B------:R-:W-:Y:S01]  /*3000*/  IMAD.SHL.U32 R2, R179, 0x2, RZ ;  /* 0x00000002b3027824 */ /* 0x000fe200078e00ff */
[----:B------:R-:W-:Y:S01]  /*3010*/  USHF.L.U32 UR6, UR17, 0x2, URZ ;  /* 0x0000000211067899 */ /* 0x000fe2000800063f */
[----:B------:R-:W-:Y:S01]  /*3020*/  IMAD.U32 R3, RZ, RZ, UR17 ;  /* 0x00000011ff037e24 */ /* 0x000fe2000f8e00ff */
[----:B------:R-:W-:Y:S01]  /*3030*/  STL [R1+0x340], R0 ;  /* 0x0003400001007387 */ /* 0x000fe20000100800 */
[----:B------:R-:W-:Y:S01]  /*3040*/  IMAD.U32 R6, RZ, RZ, UR14 ;  /* 0x0000000eff067e24 */ /* 0x000fe2000f8e00ff */
[----:B------:R-:W-:Y:S01]  /*3050*/  LOP3.LUT R2, R2, 0x6, RZ, 0xc0, !PT ;  /* 0x0000000602027812 */ /* 0x000fe200078ec0ff */
[----:B------:R-:W-:Y:S01]  /*3060*/  ULOP3.LUT UR7, UR6, UR25, URZ, 0x3c, !UPT ;  /* 0x0000001906077292 */ /* 0x000fe2000f8e3c3f */
[----:B------:R-:W-:Y:S01]  /*3070*/  STL [R1+0x33c], R225 ;  /* 0x00033ce101007387 */ /* 0x000fe20000100800 */
[----:B------:R-:W-:Y:S02]  /*3080*/  UIADD3 UR28, UR24, -0x61c88647, URZ ;  /* 0x9e3779b9181c7890 */ /* 0x000fe4000fffe03f */
[----:B------:R-:W-:Y:S01]  /*3090*/  IMAD R3, R3, 0x80, R2 ;  /* 0x0000008003037824 */ /* 0x000fe200078e0202 */
[----:B------:R-:W-:Y:S01]  /*30a0*/  STL [R1+0x338], R223 ;  /* 0x000338df01007387 */ /* 0x000fe20000100800 */
[----:B------:R-:W-:Y:S01]  /*30b0*/  IMAD R2, R178, 0x20, R176 ;  /* 0x00000020b2027824 */ /* 0x000fe200078e02b0 */
[----:B------:R-:W-:Y:S01]  /*30c0*/  UIADD3 UR27, UR25, -0x4498517b, URZ ;  /* 0xbb67ae85191b7890 */ /* 0x000fe2000fffe03f */
[C---:B-1----:R-:W-:Y:S01]  /*30d0*/  VIADD R4, R3.reuse, 0x8 ;  /* 0x0000000803047836 */ /* 0x042fe20000000000 */
[----:B------:R-:W-:Y:S01]  /*30e0*/  STL [R1+0x334], R222 ;  /* 0x000334de01007387 */ /* 0x000fe20000100800 */
[----:B------:R-:W-:Y:S01]  /*30f0*/  IMAD.IADD R2, R138, 0x1, R2 ;  /* 0x000000018a027824 */ /* 0x000fe200078e0202 */
[C---:B------:R-:W-:Y:S01]  /*3100*/  ISETP.GE.AND P5, PT, R3.reuse, UR23, PT ;  /* 0x0000001703007c0c */ /* 0x040fe2000bfa6270 */
[C---:B------:R-:W-:Y:S01]  /*3110*/  VIADD R5, R3.reuse, 0x1 ;  /* 0x0000000103057836 */ /* 0x040fe20000000000 */
[----:B------:R1:W-:Y:S01]  /*3120*/  STL [R1+0x330], R221 ;  /* 0x000330dd01007387 */ /* 0x0003e20000100800 */
[----:B------:R-:W-:Y:S01]  /*3130*/  ISETP.GE.AND P2, PT, R4, UR23, PT ;  /* 0x0000001704007c0c */ /* 0x000fe2000bf46270 */
[C---:B------:R-:W-:Y:S01]  /*3140*/  VIADD R4, R3.reuse, 0x11 ;  /* 0x0000001103047836 */ /* 0x040fe20000000000 */
[----:B------:R-:W-:Y:S01]  /*3150*/  FSEL R164, R150, -INF , !P5 ;  /* 0xff80000096a47808 */ /* 0x000fe20006800000 */
[----:B------:R-:W-:Y:S01]  /*3160*/  STL [R1+0x32c], R220 ;  /* 0x00032cdc01007387 */ /* 0x000fe20000100800 */
[----:B------:R-:W-:Y:S01]  /*3170*/  FSEL R150, R148, -INF , !P5 ;  /* 0xff80000094967808 */ /* 0x000fe20006800000 */
[----:B------:R-:W-:Y:S01]  /*3180*/  UIADD3 UR26, UR24, 0x3c6ef372, URZ ;  /* 0x3c6ef372181a7890 */ /* 0x000fe2000fffe03f */
[----:B------:R-:W-:Y:S01]  /*3190*/  ISETP.GE.AND P4, PT, R4, UR23, PT ;  /* 0x0000001704007c0c */ /* 0x000fe2000bf86270 */
[----:B------:R-:W-:Y:S01]  /*31a0*/  STL [R1+0x328], R219 ;  /* 0x000328db01007387 */ /* 0x000fe20000100800 */
[----:B------:R-:W-:Y:S01]  /*31b0*/  VIADD R4, R3, 0x18 ;  /* 0x0000001803047836 */ /* 0x000fe20000000000 */
[----:B------:R-:W-:-:S02]  /*31c0*/  FSEL R116, R54, -INF , !P5 ;  /* 0xff80000036747808 */ /* 0x000fc40006800000 */
[----:B------:R-:W-:Y:S01]  /*31d0*/  STL [R1+0x324], R218 ;  /* 0x000324da01007387 */ /* 0x000fe20000100800 */
[----:B------:R-:W-:Y:S02]  /*31e0*/  FSEL R104, R52, -INF , !P5 ;  /* 0xff80000034687808 */ /* 0x000fe40006800000 */
[----:B------:R-:W-:Y:S01]  /*31f0*/  ISETP.GE.AND P5, PT, R4, UR23, PT ;  /* 0x0000001704007c0c */ /* 0x000fe2000bfa6270 */
[----:B------:R-:W-:Y:S01]  /*3200*/  STL [R1+0x320], R217 ;  /* 0x000320d901007387 */ /* 0x000fe20000100800 */
[----:B------:R-:W-:Y:S01]  /*3210*/  ISETP.GE.AND P3, PT, R5, UR23, PT ;  /* 0x0000001705007c0c */ /* 0x000fe2000bf66270 */
[----:B------:R-:W-:Y:S01]  /*3220*/  VIADD R4, R3, 0x19 ;  /* 0x0000001903047836 */ /* 0x000fe20000000000 */
[----:B------:R-:W-:Y:S01]  /*3230*/  FSEL R155, R146, -INF , !P2 ;  /* 0xff800000929b7808 */ /* 0x000fe20005000000 */
[----:B------:R-:W-:Y:S01]  /*3240*/  STL [R1+0x31c], R216 ;  /* 0x00031cd801007387 */ /* 0x000fe20000100800 */
[----:B------:R-:W-:Y:S01]  /*3250*/  FSEL R156, R151, -INF , !P3 ;  /* 0xff800000979c7808 */ /* 0x000fe20005800000 */
[----:B------:R-:W-:Y:S01]  /*3260*/  VIADD R5, R3, 0x10 ;  /* 0x0000001003057836 */ /* 0x000fe20000000000 */
[----:B------:R-:W-:Y:S01]  /*3270*/  FSEL R148, R149, -INF , !P3 ;  /* 0xff80000095947808 */ /* 0x000fe20005800000 */
[----:B------:R-:W-:Y:S01]  /*3280*/  STL [R1+0x318], R215 ;  /* 0x000318d701007387 */ /* 0x000fe20000100800 */
[----:B-1----:R-:W-:Y:S01]  /*3290*/  IMAD R221, R6, 0x8, R213 ;  /* 0x0000000806dd7824 */ /* 0x002fe200078e02d5 */
[----:B------:R-:W-:Y:S01]  /*32a0*/  FSEL R111, R55, -INF , !P3 ;  /* 0xff800000376f7808 */ /* 0x000fe20005800000 */
[----:B------:R-:W-:Y:S01]  /*32b0*/  VIADD R6, R3, 0x9 ;  /* 0x0000000903067836 */ /* 0x000fe20000000000 */
[----:B------:R1:W-:Y:S01]  /*32c0*/  STL [R1+0x314], R214 ;  /* 0x000314d601007387 */ /* 0x0003e20000100800 */
[----:B------:R-:W-:Y:S01]  /*32d0*/  IMAD.WIDE.U32 R8, R221, -0x326172a9, RZ ;  /* 0xcd9e8d57dd087825 */ /* 0x000fe200078e00ff */
[----:B------:R-:W-:-:S02]  /*32e0*/  FSEL R100, R53, -INF , !P3 ;  /* 0xff80000035647808 */ /* 0x000fc40005800000 */
[----:B------:R-:W-:Y:S01]  /*32f0*/  STL [R1+0x310], R139 ;  /* 0x0003108b01007387 */ /* 0x000fe20000100800 */
[----:B------:R-:W-:Y:S01]  /*3300*/  ISETP.GE.AND P3, PT, R4, UR23, PT ;  /* 0x0000001704007c0c */ /* 0x000fe2000bf66270 */
[C---:B------:R-:W-:Y:S01]  /*3310*/  VIADD R4, R3.reuse, 0x20 ;  /* 0x0000002003047836 */ /* 0x040fe20000000000 */
[----:B------:R-:W-:Y:S01]  /*3320*/  FSEL R142, R144, -INF , !P2 ;  /* 0xff800000908e7808 */ /* 0x000fe20005000000 */
[----:B------:R-:W-:Y:S01]  /*3330*/  STL [R1+0x30c], R137 ;  /* 0x00030c8901007387 */ /* 0x000fe20000100800 */
[----:B------:R-:W-:Y:S02]  /*3340*/  FSEL R110, R46, -INF , !P2 ;  /* 0xff8000002e6e7808 */ /* 0x000fe40005000000 */
[----:B------:R-:W-:Y:S01]  /*3350*/  FSEL R97, R44, -INF , !P2 ;  /* 0xff8000002c617808 */ /* 0x000fe20005000000 */
[----:B------:R-:W-:Y:S01]  /*3360*/  STL [R1+0x308], R136 ;  /* 0x0003088801007387 */ /* 0x000fe20000100800 */
[----:B------:R-:W-:Y:S01]  /*3370*/  ISETP.GE.AND P2, PT, R4, UR23, PT ;  /* 0x0000001704007c0c */ /* 0x000fe2000bf46270 */
[----:B------:R-:W-:Y:S01]  /*3380*/  VIADD R4, R3, 0x21 ;  /* 0x0000002103047836 */ /* 0x000fe20000000000 */
[----:B------:R-:W-:Y:S01]  /*3390*/  ISETP.GE.AND P1, PT, R6, UR23, PT ;  /* 0x0000001706007c0c */ /* 0x000fe2000bf26270 */
[----:B------:R-:W-:Y:S01]  /*33a0*/  STL [R1+0x344], R2 ;  /* 0x0003440201007387 */ /* 0x000fe20000100800 */
[----:B------:R-:W-:Y:S01]  /*33b0*/  ISETP.GE.AND P6, PT, R5, UR23, PT ;  /* 0x0000001705007c0c */ /* 0x000fe2000bfc6270 */
[----:B------:R-:W-:Y:S01]  /*33c0*/  VIADD R6, R3, 0x71 ;  /* 0x0000007103067836 */ /* 0x000fe20000000000 */
[----:B------:R-:W-:Y:S01]  /*33d0*/  FSEL R154, R147, -INF , !P1 ;  /* 0xff800000939a7808 */ /* 0x000fe20004800000 */
[----:B------:R-:W-:Y:S01]  /*33e0*/  STL [R1+0x94], R221 ;  /* 0x000094dd01007387 */ /* 0x000fe20000100800 */
[----:B------:R-:W-:-:S02]  /*33f0*/  FSEL R141, R145, -INF , !P1 ;  /* 0xff800000918d7808 */ /* 0x000fc40004800000 */
[----:B------:R-:W-:Y:S01]  /*3400*/  FSEL R108, R47, -INF , !P1 ;  /* 0xff8000002f6c7808 */ /* 0x000fe20004800000 */
[----:B------:R3:W-:Y:S01]  /*3410*/  STL.64 [R1+0x70], R8 ;  /* 0x0000700801007387 */ /* 0x0007e20000100a00 */
[----:B------:R-:W-:Y:S02]  /*3420*/  FSEL R14, R45, -INF , !P1 ;  /* 0xff8000002d0e7808 */ /* 0x000fe40004800000 */
[----:B------:R-:W-:Y:S01]  /*3430*/  ISETP.GE.AND P1, PT, R4, UR23, PT ;  /* 0x0000001704007c0c */ /* 0x000fe2000bf26270 */
[----:B------:R-:W-:Y:S01]  /*3440*/  VIADD R4, R3, 0x28 ;  /* 0x0000002803047836 */ /* 0x000fe20000000000 */
[----:B------:R-:W-:Y:S02]  /*3450*/  FSEL R153, R190, -INF , !P6 ;  /* 0xff800000be997808 */ /* 0x000fe40007000000 */
[----:B------:R-:W-:Y:S02]  /*3460*/  FSEL R140, R188, -INF , !P6 ;  /* 0xff800000bc8c7808 */ /* 0x000fe40007000000 */
[----:B------:R-:W-:-:S02]  /*3470*/  FSEL R107, R82, -INF , !P6 ;  /* 0xff800000526b7808 */ /* 0x000fc40007000000 */
[----:B------:R-:W-:Y:S02]  /*3480*/  FSEL R19, R80, -INF , !P6 ;  /* 0xff80000050137808 */ /* 0x000fe40007000000 */
[----:B------:R-:W-:Y:S01]  /*3490*/  ISETP.GE.AND P6, PT, R4, UR23, PT ;  /* 0x0000001704007c0c */ /* 0x000fe2000bfc6270 */
[----:B------:R-:W-:Y:S01]  /*34a0*/  VIADD R4, R3, 0x29 ;  /* 0x0000002903047836 */ /* 0x000fe20000000000 */
[----:B------:R-:W-:Y:S02]  /*34b0*/  FSEL R152, R191, -INF , !P4 ;  /* 0xff800000bf987808 */ /* 0x000fe40006000000 */
[----:B------:R-:W-:Y:S02]  /*34c0*/  FSEL R138, R189, -INF , !P4 ;  /* 0xff800000bd8a7808 */ /* 0x000fe40006000000 */
[----:B------:R-:W-:Y:S02]  /*34d0*/  FSEL R105, R83, -INF , !P4 ;  /* 0xff80000053697808 */ /* 0x000fe40006000000 */
[----:B------:R-:W-:-:S02]  /*34e0*/  FSEL R23, R81, -INF , !P4 ;  /* 0xff80000051177808 */ /* 0x000fc40006000000 */
[----:B------:R-:W-:Y:S01]  /*34f0*/  ISETP.GE.AND P4, PT, R4, UR23, PT ;  /* 0x0000001704007c0c */ /* 0x000fe2000bf86270 */
[C---:B------:R-:W-:Y:S01]  /*3500*/  VIADD R4, R3.reuse, 0x30 ;  /* 0x0000003003047836 */ /* 0x040fe20000000000 */
[----:B------:R-:W-:Y:S02]  /*3510*/  FSEL R151, R130, -INF , !P5 ;  /* 0xff80000082977808 */ /* 0x000fe40006800000 */
[----:B------:R-:W-:Y:S02]  /*3520*/  FSEL R124, R128, -INF , !P5 ;  /* 0xff800000807c7808 */ /* 0x000fe40006800000 */
[----:B------:R-:W-:Y:S02]  /*3530*/  FSEL R102, R42, -INF , !P5 ;  /* 0xff8000002a667808 */ /* 0x000fe40006800000 */
[----:B------:R-:W-:Y:S02]  /*3540*/  FSEL R90, R40, -INF , !P5 ;  /* 0xff800000285a7808 */ /* 0x000fe40006800000 */
[----:B------:R-:W-:Y:S01]  /*3550*/  ISETP.GE.AND P5, PT, R4, UR23, PT ;  /* 0x0000001704007c0c */ /* 0x000fe2000bfa6270 */
[----:B------:R-:W-:Y:S01]  /*3560*/  VIADD R4, R3, 0x31 ;  /* 0x0000003103047836 */ /* 0x000fe20000000000 */
[----:B------:R-:W-:-:S02]  /*3570*/  FSEL R149, R131, -INF , !P3 ;  /* 0xff80000083957808 */ /* 0x000fc40005800000 */
[----:B------:R-:W-:Y:S02]  /*3580*/  FSEL R118, R129, -INF , !P3 ;  /* 0xff80000081767808 */ /* 0x000fe40005800000 */
[----:B------:R-:W-:Y:S02]  /*3590*/  FSEL R99, R43, -INF , !P3 ;  /* 0xff8000002b637808 */ /* 0x000fe40005800000 */
[----:B------:R-:W-:Y:S02]  /*35a0*/  FSEL R87, R41, -INF , !P3 ;  /* 0xff80000029577808 */ /* 0x000fe40005800000 */
[----:B------:R-:W-:Y:S01]  /*35b0*/  ISETP.GE.AND P3, PT, R4, UR23, PT ;  /* 0x0000001704007c0c */ /* 0x000fe2000bf66270 */
[----:B------:R-:W-:Y:S01]  /*35c0*/  VIADD R4, R3, 0x38 ;  /* 0x0000003803047836 */ /* 0x000fe20000000000 */
[----:B------:R-:W-:Y:S02]  /*35d0*/  FSEL R147, R198, -INF , !P2 ;  /* 0xff800000c6937808 */ /* 0x000fe40005000000 */
[----:B------:R-:W-:-:S02]  /*35e0*/  FSEL R114, R196, -INF , !P2 ;  /* 0xff800000c4727808 */ /* 0x000fc40005000000 */
[----:B------:R-:W-:Y:S02]  /*35f0*/  FSEL R96, R78, -INF , !P2 ;  /* 0xff8000004e607808 */ /* 0x000fe40005000000 */
        /* <DEDUP_REMOVED lines=14> */
[----:B------:R-:W-:Y:S01]  /*36e0*/  VIADD R4, R3, 0x41 ;  /* 0x0000004103047836 */ /* 0x000fe20000000000 */
        /* <DEDUP_REMOVED lines=30> */
[----:B------:R-:W-:Y:S02]  /*38d0*/  LOP3.LUT R223, R224, UR24, RZ, 0x3c, !PT ;  /* 0x00000018e0df7c12 */ /* 0x000fe4000f8e3cff */
[----:B------:R-:W-:Y:S02]  /*38e0*/  FSEL R128, R234, -INF , !P6 ;  /* 0xff800000ea807808 */ /* 0x000fe40007000000 */
[----:B------:R-:W-:Y:S02]  /*38f0*/  FSEL R88, R232, -INF , !P6 ;  /* 0xff800000e8587808 */ /* 0x000fe40007000000 */
[----:B------:R-:W-:Y:S02]  /*3900*/  FSEL R70, R70, -INF , !P6 ;  /* 0xff80000046467808 */ /* 0x000fe40007000000 */
[----:B------:R-:W-:-:S02]  /*3910*/  FSEL R62, R68, -INF , !P6 ;  /* 0xff800000443e7808 */ /* 0x000fc40007000000 */
[----:B------:R-:W-:Y:S01]  /*3920*/  ISETP.GE.AND P6, PT, R4, UR23, PT ;  /* 0x0000001704007c0c */ /* 0x000fe2000bfc6270 */
[----:B------:R-:W-:Y:S01]  /*3930*/  VIADD R4, R3, 0x59 ;  /* 0x0000005903047836 */ /* 0x000fe20000000000 */
[----:B------:R-:W-:Y:S02]  /*3940*/  LOP3.LUT R5, R9, R223, RZ, 0x3c, !PT ;  /* 0x000000df09057212 */ /* 0x000fe400078e3cff */
[----:B------:R-:W-:Y:S02]  /*3950*/  FSEL R127, R235, -INF , !P4 ;  /* 0xff800000eb7f7808 */ /* 0x000fe40006000000 */
[----:B------:R-:W-:Y:S02]  /*3960*/  FSEL R84, R233, -INF , !P4 ;  /* 0xff800000e9547808 */ /* 0x000fe40006000000 */
[----:B------:R-:W-:Y:S02]  /*3970*/  FSEL R71, R71, -INF , !P4 ;  /* 0xff80000047477808 */ /* 0x000fe40006000000 */
[----:B------:R-:W-:-:S02]  /*3980*/  FSEL R59, R69, -INF , !P4 ;  /* 0xff800000453b7808 */ /* 0x000fc40006000000 */
[----:B------:R-:W-:Y:S01]  /*3990*/  ISETP.GE.AND P4, PT, R4, UR23, PT ;  /* 0x0000001704007c0c */ /* 0x000fe2000bf86270 */
[----:B------:R-:W-:Y:S01]  /*39a0*/  VIADD R4, R3, 0x60 ;  /* 0x0000006003047836 */ /* 0x000fe20000000000 */
[----:B------:R-:W-:Y:S02]  /*39b0*/  FSEL R54, R120, -INF , !P2 ;  /* 0xff80000078367808 */ /* 0x000fe40005000000 */
[----:B------:R-:W-:Y:S01]  /*39c0*/  FSEL R53, R121, -INF , !P1 ;  /* 0xff80000079357808 */ /* 0x000fe20004800000 */
[----:B------:R-:W-:Y:S01]  /*39d0*/  IMAD.WIDE.U32 R120, R5, -0x2daee0ad, RZ ;  /* 0xd2511f5305787825 */ /* 0x000fe200078e00ff */
        /* <DEDUP_REMOVED lines=16> */
[----:B------:R-:W-:-:S02]  /*3ae0*/  FSEL R68, R229, -INF , !P4 ;  /* 0xff800000e5447808 */ /* 0x000fc40006000000 */
[----:B------:R-:W-:Y:S02]  /*3af0*/  FSEL R56, R27, -INF , !P4 ;  /* 0xff8000001b387808 */ /* 0x000fe40006000000 */
[----:B------:R-:W-:Y:S02]  /*3b00*/  FSEL R33, R25, -INF , !P4 ;  /* 0xff80000019217808 */ /* 0x000fe40006000000 */
[----:B------:R-:W-:Y:S01]  /*3b10*/  ISETP.GE.AND P2, PT, R4, UR23, PT ;  /* 0x0000001704007c0c */ /* 0x000fe2000bf46270 */
[----:B------:R-:W-:Y:S02]  /*3b20*/  VIADD R4, R3, 0x69 ;  /* 0x0000006903047836 */ /* 0x000fe40000000000 */
[----:B--2---:R-:W-:Y:S01]  /*3b30*/  IMAD.WIDE.U32 R10, R7, -0x2daee0ad, RZ ;  /* 0xd2511f53070a7825 */ /* 0x004fe200078e00ff */
[----:B------:R-:W-:Y:S02]  /*3b40*/  FSEL R117, R243, -INF , !P1 ;  /* 0xff800000f3757808 */ /* 0x000fe40004800000 */
[----:B------:R-:W-:-:S02]  /*3b50*/  FSEL R74, R241, -INF , !P1 ;  /* 0xff800000f14a7808 */ /* 0x000fc40004800000 */
[----:B------:R2:W-:Y:S01]  /*3b60*/  STL.64 [R1+0x1f8], R10 ;  /* 0x0001f80a01007387 */ /* 0x0005e20000100a00 */
[----:B------:R-:W-:Y:S01]  /*3b70*/  LOP3.LUT R5, R11, UR7, RZ, 0x3c, !PT ;  /* 0x000000070b057c12 */ /* 0x000fe2000f8e3cff */
[----:B------:R-:W-:Y:S01]  /*3b80*/  UIADD3 UR17, UR25, 0x76cf5d0a, URZ ;  /* 0x76cf5d0a19117890 */ /* 0x000fe2000fffe03f */
[----:B------:R-:W-:Y:S01]  /*3b90*/  FSEL R61, R123, -INF , !P1 ;  /* 0xff8000007b3d7808 */ /* 0x000fe20004800000 */
[----:B-1----:R-:W4:Y:S01]  /*3ba0*/  LDL.LU R214, [R1] ;  /* 0x0000000001d67983 */ /* 0x002f220000300800 */
[----:B------:R-:W-:Y:S01]  /*3bb0*/  ISETP.GE.AND P4, PT, R6, UR23, PT ;  /* 0x0000001706007c0c */ /* 0x000fe2000bf86270 */
[----:B------:R-:W-:Y:S01]  /*3bc0*/  IMAD.WIDE.U32 R196, R5, -0x326172a9, RZ ;  /* 0xcd9e8d5705c47825 */ /* 0x000fe200078e00ff */
[----:B------:R-:W-:Y:S01]  /*3bd0*/  ISETP.GE.AND P1, PT, R4, UR23, PT ;  /* 0x0000001704007c0c */ /* 0x000fe2000bf26270 */
[----:B------:R-:W2:Y:S01]  /*3be0*/  LDL.LU R220, [R1+0x4] ;  /* 0x0000040001dc7983 */ /* 0x000ea20000300800 */
[----:B------:R-:W-:Y:S01]  /*3bf0*/  FSEL R115, R230, -INF , !P6 ;  /* 0xff800000e6737808 */ /* 0x000fe20007000000 */
[----:B------:R-:W-:Y:S01]  /*3c00*/  VIADD R4, R3, 0x70 ;  /* 0x0000007003047836 */ /* 0x000fe20000000000 */
[----:B------:R-:W-:Y:S01]  /*3c10*/  LOP3.LUT R5, R197, UR28, R8, 0x96, !PT ;  /* 0x0000001cc5057c12 */ /* 0x000fe2000f8e9608 */
[----:B------:R-:W2:Y:S01]  /*3c20*/  LDL.LU R225, [R1+0x20] ;  /* 0x0000200001e17983 */ /* 0x000ea20000300800 */
[----:B------:R-:W-:Y:S01]  /*3c30*/  FSEL R69, R228, -INF , !P6 ;  /* 0xff800000e4457808 */ /* 0x000fe20007000000 */
[----:B------:R-:W-:Y:S01]  /*3c40*/  UIADD3 UR11, UR25, 0x32370b8f, URZ ;  /* 0x32370b8f190b7890 */ /* 0x000fe2000fffe03f */
[----:B------:R-:W-:Y:S01]  /*3c50*/  FSEL R58, R26, -INF , !P6 ;  /* 0xff8000001a3a7808 */ /* 0x000fe20007000000 */
[----:B------:R-:W2:Y:S01]  /*3c60*/  LDL.LU R0, [R1+0x24] ;  /* 0x0000240001007983 */ /* 0x000ea20000300800 */
[----:B------:R-:W-:Y:S01]  /*3c70*/  IMAD.WIDE.U32 R174, R5, -0x2daee0ad, RZ ;  /* 0xd2511f5305ae7825 */ /* 0x000fe200078e00ff */
[----:B------:R-:W-:Y:S01]  /*3c80*/  FSEL R52, R24, -INF , !P6 ;  /* 0xff80000018347808 */ /* 0x000fe20007000000 */
[----:B------:R-:W-:Y:S01]  /*3c90*/  UIADD3 UR10, UR24, 0x78dde6e4, URZ ;  /* 0x78dde6e4180a7890 */ /* 0x000fe2000fffe03f */
[----:B------:R-:W2:Y:S01]  /*3ca0*/  LDL.LU R21, [R1+0x10] ;  /* 0x0000100001157983 */ /* 0x000ea20000300800 */
[----:B------:R-:W-:Y:S01]  /*3cb0*/  ISETP.GE.AND P6, PT, R4, UR23, PT ;  /* 0x0000001704007c0c */ /* 0x000fe2000bfc6270 */
[----:B------:R-:W-:Y:S01]  /*3cc0*/  UIADD3 UR16, UR24, -0x255992d5, URZ ;  /* 0xdaa66d2b18107890 */ /* 0x000fe2000fffe03f */
[----:B------:R-:W-:Y:S01]  /*3cd0*/  LOP3.LUT R4, R121, UR27, R10, 0x96, !PT ;  /* 0x0000001b79047c12 */ /* 0x000fe2000f8e960a */
[----:B---3--:R-:W3:Y:S01]  /*3ce0*/  LDL.LU R8, [R1+0x14] ;  /* 0x0000140001087983 */ /* 0x008ee20000300800 */
[----:B------:R-:W-:Y:S01]  /*3cf0*/  FSEL R101, R246, -INF , !P5 ;  /* 0xff800000f6657808 */ /* 0x000fe20006800000 */
[----:B------:R-:W-:-:S02]  /*3d00*/  UIADD3 UR9, UR25, -0x126145ec, URZ ;  /* 0xed9eba1419097890 */ /* 0x000fc4000fffe03f */
[----:B------:R-:W-:Y:S01]  /*3d10*/  STL.64 [R1+0x358], R196 ;  /* 0x000358c401007387 */ /* 0x000fe20000100a00 */
[----:B------:R-:W-:Y:S01]  /*3d20*/  IMAD.WIDE.U32 R46, R4, -0x326172a9, RZ ;  /* 0xcd9e8d57042e7825 */ /* 0x000fe200078e00ff */
[----:B------:R-:W-:Y:S01]  /*3d30*/  FSEL R60, R244, -INF , !P5 ;  /* 0xff800000f43c7808 */ /* 0x000fe20006800000 */
[----:B------:R-:W-:Y:S01]  /*3d40*/  UIADD3 UR8, UR25, -0x56f99767, URZ ;  /* 0xa906689919087890 */ /* 0x000fe2000fffe03f */
[----:B------:R-:W-:Y:S01]  /*3d50*/  STL [R1+0x350], R175 ;  /* 0x000350af01007387 */ /* 0x000fe20000100800 */
[----:B------:R-:W-:Y:S01]  /*3d60*/  FSEL R49, R202, -INF , !P5 ;  /* 0xff800000ca317808 */ /* 0x000fe20006800000 */
[----:B------:R-:W-:Y:S01]  /*3d70*/  UIADD3 UR33, UR24, -0x4ab325aa, URZ ;  /* 0xb54cda5618217890 */ /* 0x000fe2000fffe03f */
[----:B------:R-:W-:Y:S01]  /*3d80*/  LOP3.LUT R4, R47, UR26, R196, 0x96, !PT ;  /* 0x0000001a2f047c12 */ /* 0x000fe2000f8e96c4 */
[----:B------:R-:W-:Y:S01]  /*3d90*/  ULDC UR7, c[0x0][0x2ec] ;  /* 0x0000bb0000077ab9 */ /* 0x000fe20000000800 */
[----:B----4-:R-:W-:Y:S02]  /*3da0*/  FSEL R40, R214, -INF , !P2 ;  /* 0xff800000d6287808 */ /* 0x010fe40005000000 */
[----:B------:R-:W4:Y:S01]  /*3db0*/  LDL.LU R214, [R1+0x8] ;  /* 0x0000080001d67983 */ /* 0x000f220000300800 */
[----:B--2---:R-:W-:Y:S01]  /*3dc0*/  FSEL R36, R0, -INF , !P4 ;  /* 0xff80000000247808 */ /* 0x004fe20006000000 */
[----:B------:R-:W-:-:S02]  /*3dd0*/  IMAD.MOV.U32 R0, RZ, RZ, R18 ;  /* 0x000000ffff007224 */ /* 0x000fc400078e0012 */
[----:B------:R-:W2:Y:S01]  /*3de0*/  LDL.LU R18, [R1+0xc] ;  /* 0x00000c0001127983 */ /* 0x000ea20000300800 */
[----:B------:R-:W-:Y:S01]  /*3df0*/  IMAD.WIDE.U32 R204, R4, -0x2daee0ad, RZ ;  /* 0xd2511f5304cc7825 */ /* 0x000fe200078e00ff */
[----:B------:R-:W-:-:S04]  /*3e00*/  LOP3.LUT R4, R175, UR17, R120, 0x96, !PT ;  /* 0x00000011af047c12 */ /* 0x000fc8000f8e9678 */
[----:B------:R-:W-:Y:S01]  /*3e10*/  LOP3.LUT R6, R205, UR11, R174, 0x96, !PT ;  /* 0x0000000bcd067c12 */ /* 0x000fe2000f8e96ae */
[----:B------:R-:W-:-:S04]  /*3e20*/  IMAD.WIDE.U32 R4, R4, -0x326172a9, RZ ;  /* 0xcd9e8d5704047825 */ /* 0x000fc800078e00ff */
[----:B------:R-:W-:Y:S01]  /*3e30*/  IMAD.WIDE.U32 R6, R6, -0x326172a9, RZ ;  /* 0xcd9e8d5706067825 */ /* 0x000fe200078e00ff */
[----:B------:R-:W-:Y:S02]  /*3e40*/  FSEL R39, R220, -INF , !P1 ;  /* 0xff800000dc277808 */ /* 0x000fe40004800000 */
[----:B------:R-:W4:Y:S02]  /*3e50*/  LDL R220, [R1+0x28] ;  /* 0x0000280001dc7983 */ /* 0x000f240000100800 */
[----:B------:R-:W-:Y:S01]  /*3e60*/  LOP3.LUT R7, R7, UR10, R4, 0x96, !PT ;  /* 0x0000000a07077c12 */ /* 0x000fe2000f8e9604 */
[----:B------:R-:W-:Y:S01]  /*3e70*/  VIADD R4, R3, 0x78 ;  /* 0x0000007803047836 */ /* 0x000fe20000000000 */
[----:B------:R-:W-:Y:S02]  /*3e80*/  FSEL R32, R200, -INF , !P5 ;  /* 0xff800000c8207808 */ /* 0x000fe40006800000 */
[----:B------:R-:W-:Y:S02]  /*3e90*/  FSEL R37, R225, -INF , !P6 ;  /* 0xff800000e1257808 */ /* 0x000fe40007000000 */
[----:B------:R-:W-:Y:S01]  /*3ea0*/  ISETP.GE.AND P5, PT, R4, UR23, PT ;  /* 0x0000001704007c0c */ /* 0x000fe2000bfa6270 */
[----:B------:R-:W4:Y:S03]  /*3eb0*/  LDL.LU R225, [R1+0x2c] ;  /* 0x00002c0001e17983 */ /* 0x000f260000300800 */
[----:B------:R-:W-:-:S02]  /*3ec0*/  FSEL R35, R21, -INF , !P5 ;  /* 0xff80000015237808 */ /* 0x000fc40006800000 */
[----:B------:R-:W4:Y:S01]  /*3ed0*/  LDL.LU R21, [R1+0x18] ;  /* 0x0000180001157983 */ /* 0x000f220000300800 */
[----:B------:R-:W-:Y:S01]  /*3ee0*/  LOP3.LUT R5, R5, UR16, R46, 0x96, !PT ;  /* 0x0000001005057c12 */ /* 0x000fe2000f8e962e */
[----:B------:R-:W-:-:S04]  /*3ef0*/  IMAD.WIDE.U32 R50, R7, -0x2daee0ad, RZ ;  /* 0xd2511f5307327825 */ /* 0x000fc800078e00ff */
[----:B------:R-:W-:-:S04]  /*3f00*/  IMAD.WIDE.U32 R4, R5, -0x2daee0ad, RZ ;  /* 0xd2511f5305047825 */ /* 0x000fc800078e00ff */
[----:B------:R-:W-:Y:S01]  /*3f10*/  VIADD R3, R3, 0x79 ;  /* 0x0000007903037836 */ /* 0x000fe20000000000 */
[----:B------:R-:W-:Y:S02]  /*3f20*/  LOP3.LUT R5, R5, UR9, R204, 0x96, !PT ;  /* 0x0000000905057c12 */ /* 0x000fe4000f8e96cc */
[----:B------:R-:W-:Y:S02]  /*3f30*/  LOP3.LUT R7, R51, UR8, R4, 0x96, !PT ;  /* 0x0000000833077c12 */ /* 0x000fe4000f8e9604 */
[----:B------:R-:W-:Y:S02]  /*3f40*/  FSEL R93, R247, -INF , !P3 ;  /* 0xff800000f75d7808 */ /* 0x000fe40005800000 */
[----:B------:R-:W-:Y:S02]  /*3f50*/  FSEL R51, R245, -INF , !P3 ;  /* 0xff800000f5337808 */ /* 0x000fe40005800000 */
[----:B------:R-:W-:Y:S02]  /*3f60*/  FSEL R48, R203, -INF , !P3 ;  /* 0xff800000cb307808 */ /* 0x000fe40005800000 */
[----:B------:R-:W-:-:S02]  /*3f70*/  FSEL R29, R201, -INF , !P3 ;  /* 0xff800000c91d7808 */ /* 0x000fc40005800000 */
[----:B------:R-:W-:Y:S01]  /*3f80*/  ISETP.GE.AND P3, PT, R3, UR23, PT ;  /* 0x0000001703007c0c */ /* 0x000fe2000bf66270 */
[----:B------:R-:W-:Y:S01]  /*3f90*/  UIADD3 UR23, UR24, 0x1715609d, URZ ;  /* 0x1715609d18177890 */ /* 0x000fe2000fffe03f */
[----:B------:R-:W-:Y:S01]  /*3fa0*/  IMAD.WIDE.U32 R4, R5, -0x326172a9, RZ ;  /* 0xcd9e8d5705047825 */ /* 0x000fe200078e00ff */
[----:B------:R-:W-:-:S03]  /*3fb0*/  FMNMX.FTZ R3, R104, R100, !PT ;  /* 0x0000006468037209 */ /* 0x000fc60007810000 */
[----:B------:R-:W-:Y:S01]  /*3fc0*/  IMAD.WIDE.U32 R10, R7, -0x326172a9, RZ ;  /* 0xcd9e8d57070a7825 */ /* 0x000fe200078e00ff */
[----:B------:R-:W-:Y:S02]  /*3fd0*/  LOP3.LUT R121, R5, UR23, R6, 0x96, !PT ;  /* 0x0000001705797c12 */ /* 0x000fe4000f8e9606 */
[----:B------:R-:W-:Y:S02]  /*3fe0*/  FMNMX.FTZ R6, R97, R3, !PT ;  /* 0x0000000361067209 */ /* 0x000fe40007810000 */
[----:B------:R-:W-:Y:S02]  /*3ff0*/  LOP3.LUT R9, R11, UR33, R4, 0x96, !PT ;  /* 0x000000210b097c12 */ /* 0x000fe4000f8e9604 */
        /* <DEDUP_REMOVED lines=34> */
[----:B--2---:R-:W-:Y:S02]  /*4220*/  FSEL R26, R18, -INF , !P1 ;  /* 0xff800000121a7808 */ /* 0x004fe40004800000 */
[----:B------:R-:W2:Y:S01]  /*4230*/  LDL R18, [R1+0x1c] ;  /* 0x00001c0001127983 */ /* 0x000ea20000100800 */
        /* <DEDUP_REMOVED lines=24> */
[----:B------:R-:W-:Y:S02]  /*43c0*/  FSEL R44, R135, -INF , !P1 ;  /* 0xff800000872c7808 */ /* 0x000fe40004800000 */
        /* <DEDUP_REMOVED lines=12> */
[----:B------:R-:W-:Y:S02]  /*4490*/  FSEL R27, R132, -INF , !P2 ;  /* 0xff800000841b7808 */ /* 0x000fe40005000000 */
[----:B------:R-:W-:Y:S02]  /*44a0*/  FMNMX.FTZ R3, R153, R3, !PT ;  /* 0x0000000399037209 */ /* 0x000fe40007810000 */
[----:B------:R-:W-:-:S02]  /*44b0*/  FMNMX.FTZ R135, R29, R135, !PT ;  /* 0x000000871d877209 */ /* 0x000fc40007810000 */
[----:B------:R-:W-:Y:S02]  /*44c0*/  FMNMX.FTZ R5, R49, R5, !PT ;  /* 0x0000000531057209 */ /* 0x000fe40007810000 */
[----:B------:R-:W-:Y:S02]  /*44d0*/  FMNMX.FTZ R4, R68, R4, !PT ;  /* 0x0000000444047209 */ /* 0x000fe40007810000 */
[----:B------:R-:W-:Y:S02]  /*44e0*/  FSEL R22, R133, -INF , !P1 ;  /* 0xff80000085167808 */ /* 0x000fe40004800000 */
[----:B------:R-:W-:Y:S02]  /*44f0*/  FMNMX.FTZ R3, R152, R3, !PT ;  /* 0x0000000398037209 */ /* 0x000fe40007810000 */
[----:B------:R-:W-:Y:S02]  /*4500*/  FMNMX.FTZ R135, R27, R135, !PT ;  /* 0x000000871b877209 */ /* 0x000fe40007810000 */
[----:B------:R-:W-:-:S02]  /*4510*/  FSEL R45, R134, -INF , !P2 ;  /* 0xff800000862d7808 */ /* 0x000fc40005000000 */
[----:B------:R-:W-:Y:S02]  /*4520*/  FMNMX.FTZ R5, R48, R5, !PT ;  /* 0x0000000530057209 */ /* 0x000fe40007810000 */
[----:B------:R-:W-:Y:S02]  /*4530*/  FMNMX.FTZ R4, R60, R4, !PT ;  /* 0x000000043c047209 */ /* 0x000fe40007810000 */
[----:B------:R-:W-:Y:S02]  /*4540*/  FSEL R16, R236, -INF , !P6 ;  /* 0xff800000ec107808 */ /* 0x000fe40007000000 */
[----:B------:R-:W-:Y:S02]  /*4550*/  FMNMX.FTZ R3, R151, R3, !PT ;  /* 0x0000000397037209 */ /* 0x000fe40007810000 */
[----:B------:R-:W-:Y:S02]  /*4560*/  FMNMX.FTZ R135, R22, R135, !PT ;  /* 0x0000008716877209 */ /* 0x000fe40007810000 */
[----:B------:R-:W-:-:S02]  /*4570*/  FMNMX.FTZ R5, R45, R5, !PT ;  /* 0x000000052d057209 */ /* 0x000fc40007810000 */
[----:B------:R-:W-:Y:S02]  /*4580*/  FMNMX.FTZ R4, R51, R4, !PT ;  /* 0x0000000433047209 */ /* 0x000fe40007810000 */
[----:B------:R-:W-:Y:S02]  /*4590*/  FSEL R15, R237, -INF , !P4 ;  /* 0xff800000ed0f7808 */ /* 0x000fe40006000000 */
[----:B------:R-:W-:Y:S02]  /*45a0*/  FMNMX.FTZ R3, R149, R3, !PT ;  /* 0x0000000395037209 */ /* 0x000fe40007810000 */
[----:B------:R-:W-:Y:S02]  /*45b0*/  FMNMX.FTZ R135, R16, R135, !PT ;  /* 0x0000008710877209 */ /* 0x000fe40007810000 */
[----:B------:R-:W-:Y:S02]  /*45c0*/  FSEL R43, R238, -INF , !P6 ;  /* 0xff800000ee2b7808 */ /* 0x000fe40007000000 */
        /* <DEDUP_REMOVED lines=14> */
[----:B------:R-:W-:Y:S02]  /*46b0*/  FMNMX.FTZ R3, R145, R3, !PT ;  /* 0x0000000391037209 */ /* 0x000fe40007810000 */
[----:B------:R-:W-:Y:S02]  /*46c0*/  FMNMX.FTZ R135, R12, R135, !PT ;  /* 0x000000870c877209 */ /* 0x000fe40007810000 */
[----:B------:R-:W-:Y:S02]  /*46d0*/  FSEL R17, R163, -INF , !P3 ;  /* 0xff800000a3117808 */ /* 0x000fe40005800000 */
[----:B------:R-:W-:Y:S02]  /*46e0*/  FMNMX.FTZ R5, R20, R5, !PT ;  /* 0x0000000514057209 */ /* 0x000fe40007810000 */
[----:B------:R-:W-:Y:S01]  /*46f0*/  FMNMX.FTZ R4, R36, R4, !PT ;  /* 0x0000000424047209 */ /* 0x000fe20007810000 */
[----:B------:R-:W1:Y:S01]  /*4700*/  SHFL.BFLY PT, R6, R135, 0x2, 0x1f ;  /* 0x0c401f0087067f89 */ /* 0x000e6200000e0000 */
[----:B------:R-:W-:-:S02]  /*4710*/  FMNMX.FTZ R3, R144, R3, !PT ;  /* 0x0000000390037209 */ /* 0x000fc40007810000 */
[----:B------:R-:W-:Y:S02]  /*4720*/  FMNMX.FTZ R134, R17, R5, !PT ;  /* 0x0000000511867209 */ /* 0x000fe40007810000 */
[----:B---3--:R-:W-:Y:S02]  /*4730*/  FSEL R34, R8, -INF , !P3 ;  /* 0xff80000008227808 */ /* 0x008fe40005800000 */
[----:B------:R-:W-:Y:S02]  /*4740*/  FMNMX.FTZ R4, R35, R4, !PT ;  /* 0x0000000423047209 */ /* 0x000fe40007810000 */
[----:B------:R-:W-:Y:S01]  /*4750*/  FMNMX.FTZ R3, R143, R3, !PT ;  /* 0x000000038f037209 */ /* 0x000fe20007810000 */
[----:B------:R-:W3:Y:S01]  /*4760*/  SHFL.BFLY PT, R7, R134, 0x2, 0x1f ;  /* 0x0c401f0086077f89 */ /* 0x000ee200000e0000 */
[----:B------:R-:W-:Y:S02]  /*4770*/  FMNMX.FTZ R133, R34, R4, !PT ;  /* 0x0000000422857209 */ /* 0x000fe40007810000 */
[----:B------:R-:W-:-:S03]  /*4780*/  FMNMX.FTZ R3, R131, R3, !PT ;  /* 0x0000000383037209 */ /* 0x000fc60007810000 */
[----:B------:R-:W3:Y:S01]  /*4790*/  SHFL.BFLY PT, R8, R133, 0x2, 0x1f ;  /* 0x0c401f0085087f89 */ /* 0x000ee200000e0000 */
[----:B------:R-:W-:-:S04]  /*47a0*/  FMNMX.FTZ R3, R130, R3, !PT ;  /* 0x0000000382037209 */ /* 0x000fc80007810000 */
[----:B------:R-:W-:-:S04]  /*47b0*/  FMNMX.FTZ R3, R129, R3, !PT ;  /* 0x0000000381037209 */ /* 0x000fc80007810000 */
[----:B------:R-:W-:Y:S02]  /*47c0*/  FMNMX.FTZ R3, R128, R3, !PT ;  /* 0x0000000380037209 */ /* 0x000fe40007810000 */
[----:B------:R-:W-:Y:S02]  /*47d0*/  SHF.R.U32.HI R5, RZ, 0x18, R10 ;  /* 0x00000018ff057819 */ /* 0x000fe4000001160a */
[----:B------:R-:W-:Y:S02]  /*47e0*/  FMNMX.FTZ R3, R127, R3, !PT ;  /* 0x000000037f037209 */ /* 0x000fe40007810000 */
[----:B-1----:R-:W-:Y:S02]  /*47f0*/  FMNMX.FTZ R135, R135, R6, !PT ;  /* 0x0000000687877209 */ /* 0x002fe40007810000 */
[----:B------:R-:W-:Y:S02]  /*4800*/  LOP3.LUT R4, R10, 0xff, RZ, 0xc0, !PT ;  /* 0x000000ff0a047812 */ /* 0x000fe400078ec0ff */
[----:B------:R-:W-:-:S02]  /*4810*/  FMNMX.FTZ R3, R126, R3, !PT ;  /* 0x000000037e037209 */ /* 0x000fc40007810000 */
[----:B------:R-:W-:Y:S02]  /*4820*/  ISETP.LE.U32.AND P1, PT, R5, UR12, PT ;  /* 0x0000000c05007c0c */ /* 0x000fe4000bf23070 */
[----:B----4-:R-:W-:Y:S01]  /*4830*/  FSEL R28, R214, -INF , !P2 ;  /* 0xff800000d61c7808 */ /* 0x010fe20005000000 */
[----:B------:R-:W1:Y:S01]  /*4840*/  SHFL.BFLY PT, R5, R135, 0x1, 0x1f ;  /* 0x0c201f0087057f89 */ /* 0x000e6200000e0000 */
[----:B---3--:R-:W-:Y:S02]  /*4850*/  FMNMX.FTZ R134, R134, R7, !PT ;  /* 0x0000000786867209 */ /* 0x008fe40007810000 */
[----:B------:R-:W-:Y:S02]  /*4860*/  ISETP.LE.U32.AND P2, PT, R4, UR12, PT ;  /* 0x0000000c04007c0c */ /* 0x000fe4000bf43070 */
[----:B------:R-:W-:Y:S02]  /*4870*/  FMNMX.FTZ R4, R125, R3, !PT ;  /* 0x000000037d047209 */ /* 0x000fe40007810000 */
[----:B------:R-:W-:Y:S01]  /*4880*/  SHF.R.U32.HI R3, RZ, 0x10, R9 ;  /* 0x00000010ff037819 */ /* 0x000fe20000011609 */
[----:B------:R-:W3:Y:S01]  /*4890*/  SHFL.BFLY PT, R6, R134, 0x1, 0x1f ;  /* 0x0c201f0086067f89 */ /* 0x000ee200000e0000 */
[----:B------:R-:W-:-:S02]  /*48a0*/  FMNMX.FTZ R133, R133, R8, !PT ;  /* 0x0000000885857209 */ /* 0x000fc40007810000 */
[----:B------:R-:W-:Y:S02]  /*48b0*/  FMNMX.FTZ R4, R119, R4, !PT ;  /* 0x0000000477047209 */ /* 0x000fe40007810000 */
[----:B------:R-:W-:Y:S01]  /*48c0*/  LOP3.LUT R3, R3, 0xff, RZ, 0xc0, !PT ;  /* 0x000000ff03037812 */ /* 0x000fe200078ec0ff */
[----:B------:R-:W4:Y:S01]  /*48d0*/  SHFL.BFLY PT, R7, R133, 0x1, 0x1f ;  /* 0x0c201f0085077f89 */ /* 0x000f2200000e0000 */
[----:B------:R-:W-:Y:S02]  /*48e0*/  FSEL R25, R220, -INF , !P6 ;  /* 0xff800000dc197808 */ /* 0x000fe40007000000 */
[----:B------:R-:W-:Y:S02]  /*48f0*/  FMNMX.FTZ R4, R117, R4, !PT ;  /* 0x0000000475047209 */ /* 0x000fe40007810000 */
[----:B------:R-:W-:Y:S02]  /*4900*/  ISETP.LE.U32.AND P6, PT, R3, UR12, PT ;  /* 0x0000000c03007c0c */ /* 0x000fe4000bfc3070 */
[----:B------:R-:W-:-:S02]  /*4910*/  LOP3.LUT R3, R9, 0xff, RZ, 0xc0, !PT ;  /* 0x000000ff09037812 */ /* 0x000fc400078ec0ff */
[----:B------:R-:W-:Y:S02]  /*4920*/  FMNMX.FTZ R4, R115, R4, !PT ;  /* 0x0000000473047209 */ /* 0x000fe40007810000 */
[----:B------:R-:W-:Y:S02]  /*4930*/  FSEL R24, R225, -INF , !P4 ;  /* 0xff800000e1187808 */ /* 0x000fe40006000000 */
[----:B------:R-:W-:Y:S02]  /*4940*/  ISETP.LE.U32.AND P4, PT, R3, UR12, PT ;  /* 0x0000000c03007c0c */ /* 0x000fe4000bf83070 */
[----:B------:R-:W-:Y:S02]  /*4950*/  SHF.R.U32.HI R3, RZ, 0x18, R9 ;  /* 0x00000018ff037819 */ /* 0x000fe40000011609 */
[----:B------:R-:W-:Y:S02]  /*4960*/  FMNMX.FTZ R4, R113, R4, !PT ;  /* 0x0000000471047209 */ /* 0x000fe40007810000 */
[----:B------:R-:W-:-:S02]  /*4970*/  FSEL R21, R21, -INF , !P5 ;  /* 0xff80000015157808 */ /* 0x000fc40006800000 */
[----:B------:R-:W-:Y:S02]  /*4980*/  ISETP.LE.U32.AND P5, PT, R3, UR12, PT ;  /* 0x0000000c03007c0c */ /* 0x000fe4000bfa3070 */
[----:B------:R-:W-:Y:S02]  /*4990*/  FMNMX.FTZ R3, R101, R4, !PT ;  /* 0x0000000465037209 */ /* 0x000fe40007810000 */
[----:B-1----:R-:W-:Y:S02]  /*49a0*/  FMNMX.FTZ R135, R135, R5, !PT ;  /* 0x0000000587877209 */ /* 0x002fe40007810000 */
[----:B------:R-:W-:Y:S02]  /*49b0*/  FMNMX.FTZ R3, R93, R3, !PT ;  /* 0x000000035d037209 */ /* 0x000fe40007810000 */
[----:B---3--:R-:W-:Y:S01]  /*49c0*/  FMNMX.FTZ R134, R134, R6, !PT ;  /* 0x0000000686867209 */ /* 0x008fe20007810000 */
[----:B------:R-:W-:Y:S01]  /*49d0*/  FMUL.FTZ R5, R135, UR7 ;  /* 0x0000000787057c20 */ /* 0x000fe20008410000 */
[----:B------:R-:W-:-:S02]  /*49e0*/  FMNMX.FTZ R3, R28, R3, !PT ;  /* 0x000000031c037209 */ /* 0x000fc40007810000 */
[----:B------:R-:W-:Y:S01]  /*49f0*/  LOP3.LUT R6, R9, 0xffff, RZ, 0xc0, !PT ;  /* 0x0000ffff09067812 */ /* 0x000fe200078ec0ff */
[----:B------:R-:W-:Y:S01]  /*4a00*/  FMUL.FTZ R4, R134, UR7 ;  /* 0x0000000786047c20 */ /* 0x000fe20008410000 */
[----:B----4-:R-:W-:Y:S02]  /*4a10*/  FMNMX.FTZ R133, R133, R7, !PT ;  /* 0x0000000785857209 */ /* 0x010fe40007810000 */
[----:B------:R-:W-:Y:S02]  /*4a20*/  FMNMX.FTZ R3, R26, R3, !PT ;  /* 0x000000031a037209 */ /* 0x000fe40007810000 */
[----:B------:R-:W-:Y:S02]  /*4a30*/  SHF.R.U32.HI R6, RZ, 0x8, R6 ;  /* 0x00000008ff067819 */ /* 0x000fe40000011606 */
[----:B------:R-:W-:Y:S01]  /*4a40*/  FMNMX.FTZ R132, R25, R3, !PT ;  /* 0x0000000319847209 */ /* 0x000fe20007810000 */
[----:B------:R-:W-:Y:S01]  /*4a50*/  FMUL.FTZ R3, R133, UR7 ;  /* 0x0000000785037c20 */ /* 0x000fe20008410000 */
[----:B------:R-:W-:Y:S01]  /*4a60*/  LOP3.LUT R6, R6, 0xffff, RZ, 0xc0, !PT ;  /* 0x0000ffff06067812 */ /* 0x000fe200078ec0ff */
[----:B------:R1:W-:Y:S04]  /*4a70*/  STL.64 [R1+0x348], R134 ;  /* 0x0003488601007387 */ /* 0x0003e80000100a00 */
[----:B------:R-:W3:Y:S01]  /*4a80*/  LDL.LU.64 R196, [R1+0x70] ;  /* 0x0000700001c47983 */ /* 0x000ee20000300a00 */
[----:B--2---:R-:W-:-:S02]  /*4a90*/  FSEL R18, R18, -INF , !P3 ;  /* 0xff80000012127808 */ /* 0x004fc40005800000 */
[----:B------:R-:W-:-:S04]  /*4aa0*/  FSETP.NEU.FTZ.AND P3, PT, R135, -INF , PT ;  /* 0xff8000008700780b */ /* 0x000fc80003f7d000 */
[----:B------:R-:W-:Y:S02]  /*4ab0*/  FSEL R5, R5, RZ, P3 ;  /* 0x000000ff05057208 */ /* 0x000fe40001800000 */
[----:B------:R-:W-:-:S04]  /*4ac0*/  FSETP.NEU.FTZ.AND P3, PT, R134, -INF , PT ;  /* 0xff8000008600780b */ /* 0x000fc80003f7d000 */
[----:B------:R-:W-:Y:S02]  /*4ad0*/  FSEL R4, R4, RZ, P3 ;  /* 0x000000ff04047208 */ /* 0x000fe40001800000 */
[----:B------:R-:W-:Y:S01]  /*4ae0*/  FSETP.NEU.FTZ.AND P3, PT, R133, -INF , PT ;  /* 0xff8000008500780b */ /* 0x000fe20003f7d000 */
[----:B------:R-:W-:-:S03]  /*4af0*/  FFMA.FTZ R7, R104, UR7, -R5 ;  /* 0x0000000768077c23 */ /* 0x000fc60008010805 */
[----:B------:R-:W-:Y:S02]  /*4b00*/  FSEL R3, R3, RZ, P3 ;  /* 0x000000ff03037208 */ /* 0x000fe40001800000 */
[----:B------:R-:W-:Y:S01]  /*4b10*/  ISETP.LE.U32.AND P3, PT, R6, UR12, PT ;  /* 0x0000000c06007c0c */ /* 0x000fe2000bf63070 */
[--C-:B------:R-:W-:Y:S01]  /*4b20*/  FFMA.FTZ R6, R100, UR7, -R5.reuse ;  /* 0x0000000764067c23 */ /* 0x100fe20008010805 */
[--C-:B------:R-:W-:Y:S01]  /*4b30*/  FFMA.FTZ R231, R13, UR7, -R5.reuse ;  /* 0x000000070de77c23 */ /* 0x100fe20008010805 */
[--C-:B------:R-:W-:Y:S01]  /*4b40*/  FFMA.FTZ R232, R12, UR7, -R5.reuse ;  /* 0x000000070ce87c23 */ /* 0x100fe20008010805 */
[----:B------:R-:W-:Y:S08]  /*4b50*/  MUFU.EX2 R13, R7 ;  /* 0x00000007000d7308 */ /* 0x000ff00000000800 */
[----:B------:R-:W2:Y:S01]  /*4b60*/  MUFU.EX2 R12, R6 ;  /* 0x00000006000c7308 */ /* 0x000ea20000000800 */
[--C-:B------:R-:W-:Y:S01]  /*4b70*/  FFMA.FTZ R191, R53, UR7, -R5.reuse ;  /* 0x0000000735bf7c23 */ /* 0x100fe20008010805 */
[----:B------:R-:W-:Y:S01]  /*4b80*/  FFMA.FTZ R30, R90, UR7, -R5 ;  /* 0x000000075a1e7c23 */ /* 0x000fe20008010805 */
[--C-:B------:R-:W-:Y:S01]  /*4b90*/  FFMA.FTZ R53, R94, UR7, -R4.reuse ;  /* 0x000000075e357c23 */ /* 0x100fe20008010804 */
[--C-:B------:R-:W-:Y:S01]  /*4ba0*/  FFMA.FTZ R94, R66, UR7, -R4.reuse ;  /* 0x00000007425e7c23 */ /* 0x100fe20008010804 */
[----:B------:R-:W-:Y:S01]  /*4bb0*/  FFMA.FTZ R90, R64, UR7, -R4 ;  /* 0x00000007405a7c23 */ /* 0x000fe20008010804 */
[----:B--2---:R-:W-:-:S04]  /*4bc0*/  F2FP.BF16.F32.PACK_AB R6, R12, R13 ;  /* 0x0000000d0c06723e */ /* 0x004fc800000010ff */
[C---:B------:R-:W-:Y:S02]  /*4bd0*/  PRMT R66, R6.reuse, 0x7610, R66 ;  /* 0x0000761006427816 */ /* 0x040fe40000000042 */
[----:B------:R-:W-:-:S04]  /*4be0*/  PRMT R64, R6, 0x7632, R64 ;  /* 0x0000763206407816 */ /* 0x000fc80000000040 */
[----:B------:R-:W-:-:S05]  /*4bf0*/  PRMT R2, R66, 0x5410, R64 ;  /* 0x0000541042027816 */ /* 0x000fca0000000040 */
[----:B------:R-:W-:Y:S04]  /*4c00*/  STL [R1+0x1f0], R2 ;  /* 0x0001f00201007387 */ /* 0x000fe80000100800 */
[----:B-1----:R-:W2:Y:S01]  /*4c10*/  LDL.LU.64 R134, [R1+0x1f8] ;  /* 0x0001f80001867983 */ /* 0x002ea20000300a00 */
[----:B------:R-:W-:-:S04]  /*4c20*/  FMNMX.FTZ R132, R24, R132, !PT ;  /* 0x0000008418847209 */ /* 0x000fc80007810000 */
[----:B------:R-:W-:-:S04]  /*4c30*/  FMNMX.FTZ R132, R21, R132, !PT ;  /* 0x0000008415847209 */ /* 0x000fc80007810000 */
[----:B------:R-:W-:-:S05]  /*4c40*/  FMNMX.FTZ R132, R18, R132, !PT ;  /* 0x0000008412847209 */ /* 0x000fca0007810000 */
[----:B------:R-:W1:Y:S01]  /*4c50*/  SHFL.BFLY PT, R8, R132, 0x2, 0x1f ;  /* 0x0c401f0084087f89 */ /* 0x000e6200000e0000 */
[----:B------:R-:W-:Y:S01]  /*4c60*/  LOP3.LUT R41, R10, 0xffff, RZ, 0xc0, !PT ;  /* 0x0000ffff0a297812 */ /* 0x000fe200078ec0ff */
[--C-:B------:R-:W-:Y:S01]  /*4c70*/  FFMA.FTZ R192, R52, UR7, -R5.reuse ;  /* 0x0000000734c07c23 */ /* 0x100fe20008010805 */
[--C-:B------:R-:W-:Y:S01]  /*4c80*/  FFMA.FTZ R193, R33, UR7, -R5.reuse ;  /* 0x0000000721c17c23 */ /* 0x100fe20008010805 */
[--C-:B------:R-:W-:Y:S01]  /*4c90*/  FFMA.FTZ R194, R32, UR7, -R5.reuse ;  /* 0x0000000720c27c23 */ /* 0x100fe20008010805 */
[--C-:B------:R-:W-:Y:S01]  /*4ca0*/  FFMA.FTZ R201, R29, UR7, -R5.reuse ;  /* 0x000000071dc97c23 */ /* 0x100fe20008010805 */
[--C-:B------:R-:W-:Y:S01]  /*4cb0*/  FFMA.FTZ R208, R27, UR7, -R5.reuse ;  /* 0x000000071bd07c23 */ /* 0x100fe20008010805 */
[----:B------:R-:W-:Y:S01]  /*4cc0*/  SHF.R.U32.HI R38, RZ, 0x10, R10 ;  /* 0x00000010ff267819 */ /* 0x000fe2000001160a */
[--C-:B------:R-:W-:Y:S01]  /*4cd0*/  FFMA.FTZ R11, R97, UR7, -R5.reuse ;  /* 0x00000007610b7c23 */ /* 0x100fe20008010805 */
        /* <DEDUP_REMOVED lines=24> */
[----:B------:R-:W-:Y:S01]  /*4e60*/  FFMA.FTZ R211, R22, UR7, -R5 ;  /* 0x0000000716d37c23 */ /* 0x000fe20008010805 */
        /* <DEDUP_REMOVED lines=24> */
[----:B------:R-:W-:-:S04]  /*4ff0*/  IMAD.WIDE.U32 R4, R121, -0x2daee0ad, RZ ;  /* 0xd2511f5379047825 */ /* 0x000fc800078e00ff */
[----:B------:R-:W-:Y:S01]  /*5000*/  @!P4 HFMA2.BF16_V2 R169, -RZ.H0_H0, RZ.H0_H0, -R66.H0_H0 ;  /* 0x200000ffffa9c231 */ /* 0x000fe20000340942 */
[----:B-1----:R-:W-:Y:S02]  /*5010*/  FMNMX.FTZ R132, R132, R8, !PT ;  /* 0x0000000884847209 */ /* 0x002fe40007810000 */
[C---:B------:R-:W-:Y:S02]  /*5020*/  LOP3.LUT R7, R4.reuse, 0xff, RZ, 0xc0, !PT ;  /* 0x000000ff04077812 */ /* 0x040fe400078ec0ff */
[----:B------:R-:W-:Y:S01]  /*5030*/  @!P4 PRMT R66, R169, 0x5410, RZ ;  /* 0x00005410a942c816 */ /* 0x000fe200000000ff */
[----:B------:R-:W-:Y:S01]  /*5040*/  MUFU.EX2 R8, R9 ;  /* 0x0000000900087308 */ /* 0x000fe20000000800 */
[----:B------:R-:W-:Y:S02]  /*5050*/  ISETP.LE.U32.AND P4, PT, R7, UR12, PT ;  /* 0x0000000c07007c0c */ /* 0x000fe4000bf83070 */
[----:B------:R-:W-:Y:S02]  /*5060*/  LOP3.LUT R22, R4, 0xffff, RZ, 0xc0, !PT ;  /* 0x0000ffff04167812 */ /* 0x000fe400078ec0ff */
[----:B------:R-:W-:-:S02]  /*5070*/  SHF.R.U32.HI R20, RZ, 0x10, R4 ;  /* 0x00000010ff147819 */ /* 0x000fc40000011604 */
[----:B------:R-:W-:Y:S01]  /*5080*/  SHF.R.U32.HI R17, RZ, 0x18, R4 ;  /* 0x00000018ff117819 */ /* 0x000fe20000011604 */
[----:B------:R-:W1:Y:S01]  /*5090*/  MUFU.EX2 R7, R10 ;  /* 0x0000000a00077308 */ /* 0x000e620000000800 */
[----:B------:R-:W4:Y:S01]  /*50a0*/  SHFL.BFLY PT, R4, R132, 0x1, 0x1f ;  /* 0x0c201f0084047f89 */ /* 0x000f2200000e0000 */
[----:B------:R-:W-:Y:S01]  /*50b0*/  IMAD.MOV.U32 R225, RZ, RZ, R0 ;  /* 0x000000ffffe17224 */ /* 0x000fe200078e0000 */
[----:B------:R-:W-:Y:S01]  /*50c0*/  UIADD3 UR32, UR25, 0x646e171e, URZ ;  /* 0x646e171e19207890 */ /* 0x000fe2000fffe03f */
        /* <DEDUP_REMOVED lines=32> */
[----:B-1----:R-:W-:Y:S01]  /*52d0*/  F2FP.BF16.F32.PACK_AB R3, R7, R8 ;  /* 0x000000080703723e */ /* 0x002fe200000010ff */
[----:B------:R-:W-:Y:S01]  /*52e0*/  MUFU.EX2 R14, R14 ;  /* 0x0000000e000e7308 */ /* 0x000fe20000000800 */
[----:B------:R-:W-:-:S02]  /*52f0*/  LOP3.LUT R6, R5, UR32, R50, 0x96, !PT ;  /* 0x0000002005067c12 */ /* 0x000fc4000f8e9632 */
[C---:B------:R-:W-:Y:S01]  /*5300*/  PRMT R55, R3.reuse, 0x7632, R55 ;  /* 0x0000763203377816 */ /* 0x040fe20000000037 */
[----:B------:R-:W-:Y:S01]  /*5310*/  @!P3 HFMA2.BF16_V2 R171, -RZ.H0_H0, RZ.H0_H0, -R64.H0_H0 ;  /* 0x200000ffffabb231 */ /* 0x000fe20000340940 */
[----:B------:R-:W-:-:S03]  /*5320*/  PRMT R54, R3, 0x7610, R54 ;  /* 0x0000761003367816 */ /* 0x000fc60000000036 */
[----:B------:R1:W1:Y:S01]  /*5330*/  MUFU.EX2 R5, R11 ;  /* 0x0000000b00057308 */ /* 0x0002620000000800 */
[----:B------:R-:W-:Y:S01]  /*5340*/  LOP3.LUT R3, R38, 0xff, RZ, 0xc0, !PT ;  /* 0x000000ff26037812 */ /* 0x000fe200078ec0ff */
[----:B------:R-:W-:Y:S01]  /*5350*/  @!P5 HFMA2.BF16_V2 R160, -RZ.H0_H0, RZ.H0_H0, -R55.H0_H0 ;  /* 0x200000ffffa0d231 */ /* 0x000fe20000340937 */
[----:B----4-:R-:W-:Y:S02]  /*5360*/  FMNMX.FTZ R132, R132, R4, !PT ;  /* 0x0000000484847209 */ /* 0x010fe40007810000 */
[----:B------:R-:W-:Y:S02]  /*5370*/  @!P3 PRMT R64, R171, 0x5410, RZ ;  /* 0x00005410ab40b816 */ /* 0x000fe400000000ff */
[----:B------:R-:W-:Y:S02]  /*5380*/  ISETP.LE.U32.AND P3, PT, R3, UR12, PT ;  /* 0x0000000c03007c0c */ /* 0x000fe4000bf63070 */
[----:B------:R-:W-:Y:S02]  /*5390*/  PRMT R2, R54, 0x5410, R55 ;  /* 0x0000541036027816 */ /* 0x000fe40000000037 */
[----:B------:R-:W-:-:S02]  /*53a0*/  @!P5 PRMT R55, R160, 0x5410, RZ ;  /* 0x00005410a037d816 */ /* 0x000fc400000000ff */
[----:B------:R-:W-:Y:S02]  /*53b0*/  SHF.R.U32.HI R9, RZ, 0x8, R41 ;  /* 0x00000008ff097819 */ /* 0x000fe40000011629 */
[----:B------:R-:W-:Y:S01]  /*53c0*/  SHF.R.U32.HI R3, RZ, 0x10, R6 ;  /* 0x00000010ff037819 */ /* 0x000fe20000011606 */
[C---:B-1----:R-:W-:Y:S01]  /*53d0*/  FMUL.FTZ R11, R132.reuse, UR7 ;  /* 0x00000007840b7c20 */ /* 0x042fe20008410000 */
[----:B------:R-:W-:Y:S01]  /*53e0*/  FSETP.NEU.FTZ.AND P5, PT, R132, -INF , PT ;  /* 0xff8000008400780b */ /* 0x000fe20003fbd000 */
[----:B------:R-:W-:Y:S01]  /*53f0*/  @!P6 HFMA2.BF16_V2 R162, -RZ.H0_H0, RZ.H0_H0, -R54.H0_H0 ;  /* 0x200000ffffa2e231 */ /* 0x000fe20000340936 */
[----:B------:R-:W-:Y:S02]  /*5400*/  LOP3.LUT R10, R3, 0xff, RZ, 0xc0, !PT ;  /* 0x000000ff030a7812 */ /* 0x000fe400078ec0ff */
[----:B------:R-:W-:Y:S01]  /*5410*/  LOP3.LUT R9, R9, 0xffff, RZ, 0xc0, !PT ;  /* 0x0000ffff09097812 */ /* 0x000fe200078ec0ff */
[----:B------:R-:W-:Y:S01]  /*5420*/  MUFU.EX2 R4, R15 ;  /* 0x0000000f00047308 */ /* 0x000fe20000000800 */
[----:B------:R-:W-:-:S02]  /*5430*/  FSEL R3, R11, RZ, P5 ;  /* 0x000000ff0b037208 */ /* 0x000fc40002800000 */
[----:B------:R-:W-:Y:S02]  /*5440*/  @!P6 PRMT R54, R162, 0x5410, RZ ;  /* 0x00005410a236e816 */ /* 0x000fe400000000ff */
[----:B------:R-:W-:-:S03]  /*5450*/  ISETP.LE.U32.AND P6, PT, R10, UR12, PT ;  /* 0x0000000c0a007c0c */ /* 0x000fc6000bfc3070 */
[----:B------:R-:W1:Y:S01]  /*5460*/  MUFU.EX2 R11, R16 ;  /* 0x00000010000b7308 */ /* 0x000e620000000800 */
[----:B------:R-:W-:Y:S01]  /*5470*/  ISETP.LE.U32.AND P5, PT, R9, UR12, PT ;  /* 0x0000000c09007c0c */ /* 0x000fe2000bfa3070 */
[----:B------:R-:W-:Y:S01]  /*5480*/  FADD.FTZ R10, R13, R12 ;  /* 0x0000000c0d0a7221 */ /* 0x000fe20000010000 */
[----:B------:R-:W-:Y:S01]  /*5490*/  F2FP.BF16.F32.PACK_AB R9, R14, R5 ;  /* 0x000000050e09723e */ /* 0x000fe200000010ff */
[----:B------:R-:W-:Y:S02]  /*54a0*/  FADD.FTZ R12, R8, R7 ;  /* 0x00000007080c7221 */ /* 0x000fe40000010000 */
[----:B------:R-:W-:Y:S01]  /*54b0*/  FADD.FTZ R8, R5, R10 ;  /* 0x0000000a05087221 */ /* 0x000fe20000010000 */
[C---:B------:R-:W-:Y:S01]  /*54c0*/  PRMT R58, R9.reuse, 0x7610, R58 ;  /* 0x00007610093a7816 */ /* 0x040fe2000000003a */
[----:B------:R-:W-:Y:S01]  /*54d0*/  MUFU.EX2 R10, R23 ;  /* 0x00000017000a7308 */ /* 0x000fe20000000800 */
[----:B------:R-:W-:-:S03]  /*54e0*/  PRMT R63, R9, 0x7632, R63 ;  /* 0x00007632093f7816 */ /* 0x000fc6000000003f */
[----:B------:R-:W-:-:S04]  /*54f0*/  @!P2 HFMA2.BF16_V2 R163, -RZ.H0_H0, RZ.H0_H0, -R58.H0_H0 ;  /* 0x200000ffffa3a231 */ /* 0x000fc8000034093a */
[----:B------:R-:W4:Y:S01]  /*5500*/  MUFU.EX2 R9, R19 ;  /* 0x0000001300097308 */ /* 0x000f220000000800 */
[----:B------:R-:W-:Y:S01]  /*5510*/  LOP3.LUT R5, R6, 0xff, RZ, 0xc0, !PT ;  /* 0x000000ff06057812 */ /* 0x000fe200078ec0ff */
[----:B------:R-:W-:Y:S01]  /*5520*/  @!P5 HFMA2.BF16_V2 R165, -RZ.H0_H0, RZ.H0_H0, -R63.H0_H0 ;  /* 0x200000ffffa5d231 */ /* 0x000fe2000034093f */
[----:B------:R-:W-:Y:S02]  /*5530*/  PRMT R34, R58, 0x5410, R63 ;  /* 0x000054103a227816 */ /* 0x000fe4000000003f */
[----:B------:R-:W-:Y:S02]  /*5540*/  @!P2 PRMT R58, R163, 0x5410, RZ ;  /* 0x00005410a33aa816 */ /* 0x000fe400000000ff */
[----:B-1----:R-:W-:Y:S02]  /*5550*/  F2FP.BF16.F32.PACK_AB R7, R11, R4 ;  /* 0x000000040b07723e */ /* 0x002fe400000010ff */
[----:B------:R-:W-:Y:S02]  /*5560*/  ISETP.LE.U32.AND P2, PT, R5, UR12, PT ;  /* 0x0000000c05007c0c */ /* 0x000fe4000bf43070 */
[----:B------:R-:W-:-:S02]  /*5570*/  SHF.R.U32.HI R5, RZ, 0x18, R6 ;  /* 0x00000018ff057819 */ /* 0x000fc40000011606 */
[----:B------:R-:W-:Y:S02]  /*5580*/  LOP3.LUT R6, R6, 0xffff, RZ, 0xc0, !PT ;  /* 0x0000ffff06067812 */ /* 0x000fe400078ec0ff */
[----:B------:R-:W-:Y:S02]  /*5590*/  PRMT R60, R7, 0x7610, R60 ;  /* 0x00007610073c7816 */ /* 0x000fe4000000003c */
[----:B------:R-:W-:Y:S02]  /*55a0*/  @!P5 PRMT R63, R165, 0x5410, RZ ;  /* 0x00005410a53fd816 */ /* 0x000fe400000000ff */
[----:B------:R-:W-:Y:S01]  /*55b0*/  ISETP.LE.U32.AND P5, PT, R5, UR12, PT ;  /* 0x0000000c05007c0c */ /* 0x000fe2000bfa3070 */
[----:B------:R-:W-:Y:S01]  /*55c0*/  FADD.FTZ R12, R4, R12 ;  /* 0x0000000c040c7221 */ /* 0x000fe20000010000 */
[----:B------:R-:W-:Y:S01]  /*55d0*/  SHF.R.U32.HI R5, RZ, 0x8, R6 ;  /* 0x00000008ff057819 */ /* 0x000fe20000011606 */
[----:B------:R-:W-:Y:S01]  /*55e0*/  @!P3 HFMA2.BF16_V2 R167, -RZ.H0_H0, RZ.H0_H0, -R60.H0_H0 ;  /* 0x200000ffffa7b231 */ /* 0x000fe2000034093c */
[----:B------:R-:W-:-:S02]  /*55f0*/  PRMT R61, R7, 0x7632, R61 ;  /* 0x00007632073d7816 */ /* 0x000fc4000000003d */
[----:B----4-:R-:W-:Y:S01]  /*5600*/  F2FP.BF16.F32.PACK_AB R4, R10, R9 ;  /* 0x000000090a04723e */ /* 0x010fe200000010ff */
[----:B------:R-:W-:Y:S01]  /*5610*/  IMAD.MOV.U32 R35, RZ, RZ, R225 ;  /* 0x000000ffff237224 */ /* 0x000fe200078e00e1 */
[----:B------:R-:W-:Y:S02]  /*5620*/  LOP3.LUT R5, R5, 0xffff, RZ, 0xc0, !PT ;  /* 0x0000ffff05057812 */ /* 0x000fe400078ec0ff */
[----:B------:R-:W-:Y:S02]  /*5630*/  PRMT R225, R60, 0x5410, R61 ;  /* 0x000054103ce17816 */ /* 0x000fe4000000003d */
[C---:B------:R-:W-:Y:S02]  /*5640*/  PRMT R57, R4.reuse, 0x7610, R57 ;  /* 0x0000761004397816 */ /* 0x040fe40000000039 */
[----:B------:R-:W-:Y:S02]  /*5650*/  @!P3 PRMT R60, R167, 0x5410, RZ ;  /* 0x00005410a73cb816 */ /* 0x000fe400000000ff */
[----:B------:R-:W-:Y:S01]  /*5660*/  ISETP.LE.U32.AND P3, PT, R5, UR12, PT ;  /* 0x0000000c05007c0c */ /* 0x000fe2000bf63070 */
[----:B------:R-:W-:Y:S01]  /*5670*/  @!P2 HFMA2.BF16_V2 R170, -RZ.H0_H0, RZ.H0_H0, -R57.H0_H0 ;  /* 0x200000ffffaaa231 */ /* 0x000fe20000340939 */
[----:B------:R-:W-:Y:S01]  /*5680*/  PRMT R68, R4, 0x7632, R68 ;  /* 0x0000763204447816 */ /* 0x000fe20000000044 */
[----:B------:R-:W-:Y:S01]  /*5690*/  IMAD.MOV.U32 R171, RZ, RZ, R223 ;  /* 0x000000ffffab7224 */ /* 0x000fe200078e00df */
[----:B------:R-:W-:-:S02]  /*56a0*/  LOP3.LUT R4, R20, 0xff, RZ, 0xc0, !PT ;  /* 0x000000ff14047812 */ /* 0x000fc400078ec0ff */
[----:B------:R-:W-:Y:S02]  /*56b0*/  PRMT R223, R57, 0x5410, R68 ;  /* 0x0000541039df7816 */ /* 0x000fe40000000044 */
[----:B------:R-:W-:Y:S02]  /*56c0*/  @!P2 PRMT R57, R170, 0x5410, RZ ;  /* 0x00005410aa39a816 */ /* 0x000fe400000000ff */
[----:B------:R-:W-:Y:S02]  /*56d0*/  ISETP.LE.U32.AND P2, PT, R4, UR12, PT ;  /* 0x0000000c04007c0c */ /* 0x000fe4000bf43070 */
[----:B------:R-:W-:Y:S01]  /*56e0*/  SHF.R.U32.HI R4, RZ, 0x8, R22 ;  /* 0x00000008ff047819 */ /* 0x000fe20000011616 */
[----:B------:R-:W-:Y:S01]  /*56f0*/  MUFU.EX2 R7, R30 ;  /* 0x0000001e00077308 */ /* 0x000fe20000000800 */
[----:B------:R-:W-:Y:S02]  /*5700*/  @!P3 HFMA2.BF16_V2 R168, -RZ.H0_H0, RZ.H0_H0, -R68.H0_H0 ;  /* 0x200000ffffa8b231 */ /* 0x000fe40000340944 */
[----:B------:R-:W-:-:S05]  /*5710*/  LOP3.LUT R4, R4, 0xffff, RZ, 0xc0, !PT ;  /* 0x0000ffff04047812 */ /* 0x000fca00078ec0ff */
[----:B------:R-:W1:Y:S01]  /*5720*/  MUFU.EX2 R6, R31 ;  /* 0x0000001f00067308 */ /* 0x000e620000000800 */
[----:B------:R-:W-:Y:S02]  /*5730*/  @!P3 PRMT R68, R168, 0x5410, RZ ;  /* 0x00005410a844b816 */ /* 0x000fe400000000ff */
[----:B------:R-:W-:-:S05]  /*5740*/  ISETP.LE.U32.AND P3, PT, R4, UR12, PT ;  /* 0x0000000c04007c0c */ /* 0x000fca000bf63070 */
[----:B------:R-:W4:Y:S01]  /*5750*/  MUFU.EX2 R5, R27 ;  /* 0x0000001b00057308 */ /* 0x000f220000000800 */
[----:B------:R-:W-:Y:S02]  /*5760*/  IMAD.MOV.U32 R167, RZ, RZ, R108 ;  /* 0x000000ffffa77224 */ /* 0x000fe400078e006c */
[----:B------:R-:W-:Y:S01]  /*5770*/  FADD.FTZ R8, R14, R8 ;  /* 0x000000080e087221 */ /* 0x000fe20000010000 */
[--C-:B------:R-:W-:Y:S01]  /*5780*/  FFMA.FTZ R164, R164, UR7, -R3.reuse ;  /* 0x00000007a4a47c23 */ /* 0x100fe20008010803 */
[----:B------:R-:W-:-:S03]  /*5790*/  FFMA.FTZ R156, R156, UR7, -R3 ;  /* 0x000000079c9c7c23 */ /* 0x000fc60008010803 */
[----:B------:R3:W4:Y:S01]  /*57a0*/  MUFU.EX2 R4, R29 ;  /* 0x0000001d00047308 */ /* 0x0007220000000800 */
        /* <DEDUP_REMOVED lines=30> */
[----:B------:R-:W-:Y:S01]  /*5990*/  MUFU.EX2 R14, R33 ;  /* 0x00000021000e7308 */ /* 0x000fe20000000800 */
[----:B------:R-:W-:Y:S01]  /*59a0*/  FADD.FTZ R12, R11, R12 ;  /* 0x0000000c0b0c7221 */ /* 0x000fe20000010000 */
[----:B------:R-:W-:Y:S01]  /*59b0*/  FADD.FTZ R11, R9, R8 ;  /* 0x00000008090b7221 */ /* 0x000fe20000010000 */
[----:B-1----:R-:W-:-:S05]  /*59c0*/  F2FP.BF16.F32.PACK_AB R8, R6, R7 ;  /* 0x000000070608723e */ /* 0x002fca00000010ff */
[----:B------:R-:W1:Y:S01]  /*59d0*/  MUFU.EX2 R3, R32 ;  /* 0x0000002000037308 */ /* 0x000e620000000800 */
[C---:B---3--:R-:W-:Y:S01]  /*59e0*/  PRMT R29, R8.reuse, 0x7610, R29 ;  /* 0x00007610081d7816 */ /* 0x048fe2000000001d */
[----:B------:R-:W-:Y:S01]  /*59f0*/  UIADD3 UR31, UR6, 0x1, URZ ;  /* 0x00000001061f7890 */ /* 0x000fe2000fffe03f */
[----:B------:R-:W-:Y:S01]  /*5a00*/  PRMT R30, R8, 0x7632, R30 ;  /* 0x00007632081e7816 */ /* 0x000fe2000000001e */
[----:B----4-:R-:W-:Y:S01]  /*5a10*/  FADD.FTZ R8, R5, R12 ;  /* 0x0000000c05087221 */ /* 0x010fe20000010000 */
[C---:B------:R-:W-:Y:S01]  /*5a20*/  F2FP.BF16.F32.PACK_AB R9, R4.reuse, R5 ;  /* 0x000000050409723e */ /* 0x040fe200000010ff */
[----:B------:R-:W-:Y:S02]  /*5a30*/  ULOP3.LUT UR31, UR31, UR25, URZ, 0x3c, !UPT ;  /* 0x000000191f1f7292 */ /* 0x000fe4000f8e3c3f */
[----:B------:R-:W-:Y:S01]  /*5a40*/  FADD.FTZ R4, R4, R8 ;  /* 0x0000000804047221 */ /* 0x000fe20000010000 */
[C---:B------:R-:W-:Y:S02]  /*5a50*/  PRMT R59, R9.reuse, 0x7632, R59 ;  /* 0x00007632093b7816 */ /* 0x040fe4000000003b */
[----:B------:R-:W-:Y:S01]  /*5a60*/  PRMT R56, R9, 0x7610, R56 ;  /* 0x0000761009387816 */ /* 0x000fe20000000038 */
[----:B------:R-:W-:Y:S01]  /*5a70*/  FADD.FTZ R9, R10, R11 ;  /* 0x0000000b0a097221 */ /* 0x000fe20000010000 */
[----:B-1----:R-:W-:Y:S01]  /*5a80*/  F2FP.BF16.F32.PACK_AB R5, R14, R3 ;  /* 0x000000030e05723e */ /* 0x002fe200000010ff */
[----:B------:R-:W-:Y:S01]  /*5a90*/  FADD.FTZ R16, R3, R4 ;  /* 0x0000000403107221 */ /* 0x000fe20000010000 */
[----:B--2---:R-:W-:Y:S01]  /*5aa0*/  LOP3.LUT R3, R135, UR31, RZ, 0x3c, !PT ;  /* 0x0000001f87037c12 */ /* 0x004fe2000f8e3cff */
[----:B------:R-:W-:-:S04]  /*5ab0*/  FADD.FTZ R7, R7, R9 ;  /* 0x0000000907077221 */ /* 0x000fc80000010000 */
[----:B------:R-:W-:-:S04]  /*5ac0*/  IMAD.WIDE.U32 R38, R3, -0x326172a9, RZ ;  /* 0xcd9e8d5703267825 */ /* 0x000fc800078e00ff */
[----:B------:R-:W-:Y:S01]  /*5ad0*/  FADD.FTZ R15, R6, R7 ;  /* 0x00000007060f7221 */ /* 0x000fe20000010000 */
[----:B------:R-:W-:Y:S02]  /*5ae0*/  LOP3.LUT R4, R39, UR28, R196, 0x96, !PT ;  /* 0x0000001c27047c12 */ /* 0x000fe4000f8e96c4 */
[----:B------:R-:W-:Y:S02]  /*5af0*/  LOP3.LUT R6, R47, UR26, R38, 0x96, !PT ;  /* 0x0000001a2f067c12 */ /* 0x000fe4000f8e9626 */
[C---:B------:R-:W-:Y:S02]  /*5b00*/  PRMT R165, R5.reuse, 0x7632, R165 ;  /* 0x0000763205a57816 */ /* 0x040fe400000000a5 */
[----:B------:R-:W-:Y:S01]  /*5b10*/  PRMT R175, R5, 0x7610, R175 ;  /* 0x0000761005af7816 */ /* 0x000fe200000000af */
        /* <DEDUP_REMOVED lines=13> */
[----:B------:R-:W-:Y:S02]  /*5bf0*/  @!P1 HFMA2.BF16_V2 R166, -RZ.H0_H0, RZ.H0_H0, -R61.H0_H0 ;  /* 0x200000ffffa69231 */ /* 0x000fe4000034093d */
[----:B------:R-:W-:-:S04]  /*5c00*/  IMAD.WIDE.U32 R4, R4, -0x326172a9, RZ ;  /* 0xcd9e8d5704047825 */ /* 0x000fc800078e00ff */
[----:B------:R-:W-:Y:S01]  /*5c10*/  @!P2 HFMA2.BF16_V2 R159, -RZ.H0_H0, RZ.H0_H0, -R175.H0_H0 ;  /* 0x200000ffff9fa231 */ /* 0x000fe200003409af */
[----:B------:R-:W-:Y:S02]  /*5c20*/  @!P1 PRMT R61, R166, 0x5410, RZ ;  /* 0x00005410a63d9816 */ /* 0x000fe400000000ff */
[----:B------:R-:W-:Y:S02]  /*5c30*/  LOP3.LUT R3, R5, UR33, R6, 0x96, !PT ;  /* 0x0000002105037c12 */ /* 0x000fe4000f8e9606 */
[----:B------:R-:W-:Y:S02]  /*5c40*/  ISETP.LE.U32.AND P1, PT, R17, UR12, PT ;  /* 0x0000000c11007c0c */ /* 0x000fe4000bf23070 */
[----:B------:R-:W-:Y:S02]  /*5c50*/  LOP3.LUT R6, R3, 0xff, RZ, 0xc0, !PT ;  /* 0x000000ff03067812 */ /* 0x000fe400078ec0ff */
[----:B------:R-:W-:Y:S02]  /*5c60*/  PRMT R32, R175, 0x5410, R165 ;  /* 0x00005410af207816 */ /* 0x000fe400000000a5 */
[----:B------:R-:W-:-:S02]  /*5c70*/  @!P2 PRMT R175, R159, 0x5410, RZ ;  /* 0x000054109fafa816 */ /* 0x000fc400000000ff */
[----:B------:R-:W-:Y:S02]  /*5c80*/  ISETP.LE.U32.AND P2, PT, R6, UR12, PT ;  /* 0x0000000c06007c0c */ /* 0x000fe4000bf43070 */
[----:B------:R-:W-:Y:S01]  /*5c90*/  LOP3.LUT R6, R3, 0xffff, RZ, 0xc0, !PT ;  /* 0x0000ffff03067812 */ /* 0x000fe200078ec0ff */
[----:B------:R-:W-:Y:S01]  /*5ca0*/  @!P3 HFMA2.BF16_V2 R122, -RZ.H0_H0, RZ.H0_H0, -R30.H0_H0 ;  /* 0x200000ffff7ab231 */ /* 0x000fe2000034091e */
[----:B------:R-:W-:Y:S02]  /*5cb0*/  LOP3.LUT R13, R7, UR23, R8, 0x96, !PT ;  /* 0x00000017070d7c12 */ /* 0x000fe4000f8e9608 */
[----:B------:R-:W-:Y:S01]  /*5cc0*/  SHF.R.U32.HI R6, RZ, 0x8, R6 ;  /* 0x00000008ff067819 */ /* 0x000fe20000011606 */
[----:B------:R-:W-:Y:S01]  /*5cd0*/  @!P1 HFMA2.BF16_V2 R157, -RZ.H0_H0, RZ.H0_H0, -R165.H0_H0 ;  /* 0x200000ffff9d9231 */ /* 0x000fe200003409a5 */
[----:B------:R-:W-:Y:S02]  /*5ce0*/  SHF.R.U32.HI R7, RZ, 0x18, R3 ;  /* 0x00000018ff077819 */ /* 0x000fe40000011603 */
[----:B------:R-:W-:-:S02]  /*5cf0*/  LOP3.LUT R6, R6, 0xffff, RZ, 0xc0, !PT ;  /* 0x0000ffff06067812 */ /* 0x000fc400078ec0ff */
[----:B------:R-:W-:Y:S01]  /*5d00*/  SHF.R.U32.HI R3, RZ, 0x10, R3 ;  /* 0x00000010ff037819 */ /* 0x000fe20000011603 */
[----:B------:R-:W-:Y:S01]  /*5d10*/  IMAD.MOV.U32 R166, RZ, RZ, R221 ;  /* 0x000000ffffa67224 */ /* 0x000fe200078e00dd */
[----:B------:R-:W-:Y:S02]  /*5d20*/  PRMT R221, R29, 0x5410, R30 ;  /* 0x000054101ddd7816 */ /* 0x000fe4000000001e */
[----:B------:R-:W-:Y:S01]  /*5d30*/  @!P1 PRMT R165, R157, 0x5410, RZ ;  /* 0x000054109da59816 */ /* 0x000fe200000000ff */
[----:B------:R-:W-:Y:S01]  /*5d40*/  @!P4 HFMA2.BF16_V2 R123, -RZ.H0_H0, RZ.H0_H0, -R29.H0_H0 ;  /* 0x200000ffff7bc231 */ /* 0x000fe2000034091d */
[----:B------:R-:W-:Y:S02]  /*5d50*/  @!P3 PRMT R30, R122, 0x5410, RZ ;  /* 0x000054107a1eb816 */ /* 0x000fe400000000ff */
[----:B------:R-:W-:Y:S02]  /*5d60*/  ISETP.LE.U32.AND P1, PT, R7, UR12, PT ;  /* 0x0000000c07007c0c */ /* 0x000fe4000bf23070 */
[----:B------:R-:W-:-:S02]  /*5d70*/  ISETP.LE.U32.AND P3, PT, R6, UR12, PT ;  /* 0x0000000c06007c0c */ /* 0x000fc4000bf63070 */
[----:B------:R-:W-:Y:S01]  /*5d80*/  LOP3.LUT R7, R3, 0xff, RZ, 0xc0, !PT ;  /* 0x000000ff03077812 */ /* 0x000fe200078ec0ff */
[----:B------:R-:W1:Y:S01]  /*5d90*/  MUFU.EX2 R6, R85 ;  /* 0x0000005500067308 */ /* 0x000e620000000800 */
[----:B------:R-:W-:Y:S01]  /*5da0*/  @!P6 HFMA2.BF16_V2 R158, -RZ.H0_H0, RZ.H0_H0, -R56.H0_H0 ;  /* 0x200000ffff9ee231 */ /* 0x000fe20000340938 */
[----:B------:R-:W-:-:S06]  /*5db0*/  @!P4 PRMT R29, R123, 0x5410, RZ ;  /* 0x000054107b1dc816 */ /* 0x000fcc00000000ff */
[----:B------:R-:W2:Y:S01]  /*5dc0*/  MUFU.EX2 R3, R83 ;  /* 0x0000005300037308 */ /* 0x000ea20000000800 */
[----:B------:R-:W-:Y:S02]  /*5dd0*/  ISETP.LE.U32.AND P4, PT, R7, UR12, PT ;  /* 0x0000000c07007c0c */ /* 0x000fe4000bf83070 */
[----:B------:R-:W-:Y:S02]  /*5de0*/  LOP3.LUT R7, R4, 0xff, RZ, 0xc0, !PT ;  /* 0x000000ff04077812 */ /* 0x000fe400078ec0ff */
[----:B------:R-:W-:Y:S01]  /*5df0*/  PRMT R27, R56, 0x5410, R59 ;  /* 0x00005410381b7816 */ /* 0x000fe2000000003b */
[----:B------:R-:W-:Y:S01]  /*5e00*/  @!P5 HFMA2.BF16_V2 R161, -RZ.H0_H0, RZ.H0_H0, -R59.H0_H0 ;  /* 0x200000ffffa1d231 */ /* 0x000fe2000034093b */
[----:B------:R-:W-:Y:S02]  /*5e10*/  @!P6 PRMT R56, R158, 0x5410, RZ ;  /* 0x000054109e38e816 */ /* 0x000fe400000000ff */
[----:B------:R-:W-:Y:S02]  /*5e20*/  ISETP.LE.U32.AND P6, PT, R7, UR12, PT ;  /* 0x0000000c07007c0c */ /* 0x000fe4000bfc3070 */
[----:B------:R-:W-:-:S02]  /*5e30*/  SHF.R.U32.HI R7, RZ, 0x18, R4 ;  /* 0x00000018ff077819 */ /* 0x000fc40000011604 */
[----:B------:R-:W-:Y:S02]  /*5e40*/  @!P5 PRMT R59, R161, 0x5410, RZ ;  /* 0x00005410a13bd816 */ /* 0x000fe400000000ff */
[----:B------:R-:W-:Y:S02]  /*5e50*/  LOP3.LUT R11, R4, 0xffff, RZ, 0xc0, !PT ;  /* 0x0000ffff040b7812 */ /* 0x000fe400078ec0ff */
[----:B------:R-:W-:Y:S01]  /*5e60*/  SHF.R.U32.HI R12, RZ, 0x10, R4 ;  /* 0x00000010ff0c7819 */ /* 0x000fe20000011604 */
[----:B-1----:R-:W-:Y:S01]  /*5e70*/  FADD.FTZ R4, R6, R15 ;  /* 0x0000000f06047221 */ /* 0x002fe20000010000 */
[----:B------:R-:W-:Y:S02]  /*5e80*/  ISETP.LE.U32.AND P5, PT, R7, UR12, PT ;  /* 0x0000000c07007c0c */ /* 0x000fe4000bfa3070 */
[C---:B--2---:R-:W-:Y:S01]  /*5e90*/  F2FP.BF16.F32.PACK_AB R8, R3.reuse, R6 ;  /* 0x000000060308723e */ /* 0x044fe200000010ff */
[----:B------:R-:W1:Y:S01]  /*5ea0*/  MUFU.EX2 R7, R52 ;  /* 0x0000003400077308 */ /* 0x000e620000000800 */
[----:B------:R-:W-:Y:S01]  /*5eb0*/  FADD.FTZ R9, R14, R16 ;  /* 0x000000100e097221 */ /* 0x000fe20000010000 */
[----:B------:R-:W-:Y:S01]  /*5ec0*/  FADD.FTZ R14, R3, R4 ;  /* 0x00000004030e7221 */ /* 0x000fe20000010000 */
[----:B------:R-:W-:-:S05]  /*5ed0*/  PRMT R20, R8, 0x7610, R20 ;  /* 0x0000761008147816 */ /* 0x000fca0000000014 */
[----:B------:R-:W2:Y:S01]  /*5ee0*/  MUFU.EX2 R6, R53 ;  /* 0x0000003500067308 */ /* 0x000ea20000000800 */
[----:B------:R-:W-:-:S04]  /*5ef0*/  IMAD.WIDE.U32 R4, R13, -0x2daee0ad, RZ ;  /* 0xd2511f530d047825 */ /* 0x000fc800078e00ff */
[----:B------:R-:W-:Y:S01]  /*5f00*/  @!P2 HFMA2.BF16_V2 R172, -RZ.H0_H0, RZ.H0_H0, -R20.H0_H0 ;  /* 0x200000ffffaca231 */ /* 0x000fe20000340914 */
[----:B------:R-:W-:Y:S02]  /*5f10*/  PRMT R159, R8, 0x7632, R159 ;  /* 0x00007632089f7816 */ /* 0x000fe4000000009f */
[----:B------:R-:W-:Y:S02]  /*5f20*/  LOP3.LUT R8, R4, 0xff, RZ, 0xc0, !PT ;  /* 0x000000ff04087812 */ /* 0x000fe400078ec0ff */
[----:B------:R-:W-:Y:S02]  /*5f30*/  PRMT R18, R20, 0x5410, R159 ;  /* 0x0000541014127816 */ /* 0x000fe4000000009f */
[----:B------:R-:W-:Y:S02]  /*5f40*/  @!P2 PRMT R20, R172, 0x5410, RZ ;  /* 0x00005410ac14a816 */ /* 0x000fe400000000ff */
[----:B------:R-:W-:Y:S02]  /*5f50*/  LOP3.LUT R15, R4, 0xffff, RZ, 0xc0, !PT ;  /* 0x0000ffff040f7812 */ /* 0x000fe400078ec0ff */
[----:B------:R-:W-:-:S02]  /*5f60*/  SHF.R.U32.HI R17, RZ, 0x10, R4 ;  /* 0x00000010ff117819 */ /* 0x000fc40000011604 */
[----:B------:R-:W-:Y:S02]  /*5f70*/  SHF.R.U32.HI R16, RZ, 0x18, R4 ;  /* 0x00000018ff107819 */ /* 0x000fe40000011604 */
[----:B------:R-:W-:Y:S01]  /*5f80*/  LOP3.LUT R3, R5, UR32, R10, 0x96, !PT ;  /* 0x0000002005037c12 */ /* 0x000fe2000f8e960a */
[----:B-1----:R-:W-:Y:S01]  /*5f90*/  FADD.FTZ R5, R7, R9 ;  /* 0x0000000907057221 */ /* 0x002fe20000010000 */
[----:B------:R-:W-:Y:S02]  /*5fa0*/  ISETP.LE.U32.AND P2, PT, R8, UR12, PT ;  /* 0x0000000c08007c0c */ /* 0x000fe4000bf43070 */
[----:B------:R-:W-:Y:S01]  /*5fb0*/  SHF.R.U32.HI R4, RZ, 0x8, R11 ;  /* 0x00000008ff047819 */ /* 0x000fe2000001160b */
[----:B------:R-:W-:Y:S01]  /*5fc0*/  MUFU.EX2 R8, R80 ;  /* 0x0000005000087308 */ /* 0x000fe20000000800 */
[----:B--2---:R-:W-:Y:S01]  /*5fd0*/  F2FP.BF16.F32.PACK_AB R7, R6, R7 ;  /* 0x000000070607723e */ /* 0x004fe200000010ff */
[----:B------:R-:W-:-:S06]  /*5fe0*/  @!P3 HFMA2.BF16_V2 R173, -RZ.H0_H0, RZ.H0_H0, -R159.H0_H0 ;  /* 0x200000ffffadb231 */ /* 0x000fcc000034099f */
[----:B------:R-:W1:Y:S01]  /*5ff0*/  MUFU.EX2 R11, R77 ;  /* 0x0000004d000b7308 */ /* 0x000e620000000800 */
[----:B------:R-:W-:Y:S02]  /*6000*/  PRMT R215, R7, 0x7632, R215 ;  /* 0x0000763207d77816 */ /* 0x000fe400000000d7 */
[----:B------:R-:W-:Y:S02]  /*6010*/  LOP3.LUT R4, R4, 0xffff, RZ, 0xc0, !PT ;  /* 0x0000ffff04047812 */ /* 0x000fe400078ec0ff */
[----:B------:R-:W-:Y:S01]  /*6020*/  @!P3 PRMT R159, R173, 0x5410, RZ ;  /* 0x00005410ad9fb816 */ /* 0x000fe200000000ff */
[----:B------:R-:W-:Y:S01]  /*6030*/  @!P1 HFMA2.BF16_V2 R177, -RZ.H0_H0, RZ.H0_H0, -R215.H0_H0 ;  /* 0x200000ffffb19231 */ /* 0x000fe200003409d7 */
[----:B------:R-:W-:Y:S02]  /*6040*/  PRMT R53, R7, 0x7610, R53 ;  /* 0x0000761007357816 */ /* 0x000fe40000000035 */
[----:B------:R-:W-:Y:S02]  /*6050*/  ISETP.LE.U32.AND P3, PT, R4, UR12, PT ;  /* 0x0000000c04007c0c */ /* 0x000fe4000bf63070 */
[----:B------:R-:W-:-:S02]  /*6060*/  LOP3.LUT R4, R12, 0xff, RZ, 0xc0, !PT ;  /* 0x000000ff0c047812 */ /* 0x000fc400078ec0ff */
[----:B------:R-:W-:Y:S02]  /*6070*/  PRMT R163, R53, 0x5410, R215 ;  /* 0x0000541035a37816 */ /* 0x000fe400000000d7 */
[----:B------:R-:W-:Y:S01]  /*6080*/  @!P1 PRMT R215, R177, 0x5410, RZ ;  /* 0x00005410b1d79816 */ /* 0x000fe200000000ff */
[----:B------:R-:W-:Y:S01]  /*6090*/  FADD.FTZ R7, R6, R5 ;  /* 0x0000000506077221 */ /* 0x000fe20000010000 */
[----:B------:R-:W-:Y:S02]  /*60a0*/  ISETP.LE.U32.AND P1, PT, R4, UR12, PT ;  /* 0x0000000c04007c0c */ /* 0x000fe4000bf23070 */
[----:B-1----:R-:W-:Y:S02]  /*60b0*/  F2FP.BF16.F32.PACK_AB R4, R11, R8 ;  /* 0x000000080b04723e */ /* 0x002fe400000010ff */
[----:B------:R-:W-:Y:S02]  /*60c0*/  SHF.R.U32.HI R5, RZ, 0x10, R3 ;  /* 0x00000010ff057819 */ /* 0x000fe40000011603 */
[----:B------:R-:W-:-:S02]  /*60d0*/  PRMT R217, R4, 0x7610, R217 ;  /* 0x0000761004d97816 */ /* 0x000fc400000000d9 */
[----:B------:R-:W-:Y:S02]  /*60e0*/  PRMT R52, R4, 0x7632, R52 ;  /* 0x0000763204347816 */ /* 0x000fe40000000034 */
[----:B------:R-:W1:Y:S01]  /*60f0*/  MUFU.EX2 R4, R92 ;  /* 0x0000005c00047308 */ /* 0x000e620000000800 */
[----:B------:R-:W-:Y:S01]  /*6100*/  LOP3.LUT R6, R5, 0xff, RZ, 0xc0, !PT ;  /* 0x000000ff05067812 */ /* 0x000fe200078ec0ff */
[----:B------:R-:W-:-:S06]  /*6110*/  @!P4 HFMA2.BF16_V2 R176, -RZ.H0_H0, RZ.H0_H0, -R53.H0_H0 ;  /* 0x200000ffffb0c231 */ /* 0x000fcc0000340935 */
[----:B------:R-:W2:Y:S01]  /*6120*/  MUFU.EX2 R5, R89 ;  /* 0x0000005900057308 */ /* 0x000ea20000000800 */
[----:B------:R-:W-:Y:S01]  /*6130*/  @!P4 PRMT R53, R176, 0x5410, RZ ;  /* 0x00005410b035c816 */ /* 0x000fe200000000ff */
[----:B------:R-:W-:Y:S01]  /*6140*/  FADD.FTZ R13, R8, R14 ;  /* 0x0000000e080d7221 */ /* 0x000fe20000010000 */
[----:B------:R-:W-:Y:S01]  /*6150*/  ISETP.LE.U32.AND P4, PT, R6, UR12, PT ;  /* 0x0000000c06007c0c */ /* 0x000fe2000bf83070 */
[----:B------:R-:W-:Y:S01]  /*6160*/  @!P6 HFMA2.BF16_V2 R179, -RZ.H0_H0, RZ.H0_H0, -R217.H0_H0 ;  /* 0x200000ffffb3e231 */ /* 0x000fe200003409d9 */
[C---:B------:R-:W-:Y:S02]  /*6170*/  LOP3.LUT R6, R3.reuse, 0xff, RZ, 0xc0, !PT ;  /* 0x000000ff03067812 */ /* 0x040fe400078ec0ff */
[----:B------:R-:W-:Y:S02]  /*6180*/  SHF.R.U32.HI R8, RZ, 0x18, R3 ;  /* 0x00000018ff087819 */ /* 0x000fe40000011603 */
[----:B------:R-:W-:Y:S01]  /*6190*/  LOP3.LUT R3, R3, 0xffff, RZ, 0xc0, !PT ;  /* 0x0000ffff03037812 */ /* 0x000fe200078ec0ff */
[----:B-1----:R-:W-:Y:S01]  /*61a0*/  FADD.FTZ R12, R4, R7 ;  /* 0x00000007040c7221 */ /* 0x002fe20000010000 */
[----:B------:R-:W-:-:S02]  /*61b0*/  PRMT R220, R217, 0x5410, R52 ;  /* 0x00005410d9dc7816 */ /* 0x000fc40000000034 */
[----:B------:R-:W-:Y:S01]  /*61c0*/  @!P6 PRMT R217, R179, 0x5410, RZ ;  /* 0x00005410b3d9e816 */ /* 0x000fe200000000ff */
[----:B------:R-:W-:Y:S01]  /*61d0*/  MUFU.EX2 R9, R73 ;  /* 0x0000004900097308 */ /* 0x000fe20000000800 */
[----:B------:R-:W-:Y:S02]  /*61e0*/  ISETP.LE.U32.AND P6, PT, R6, UR12, PT ;  /* 0x0000000c06007c0c */ /* 0x000fe4000bfc3070 */
[----:B--2---:R-:W-:Y:S02]  /*61f0*/  F2FP.BF16.F32.PACK_AB R7, R5, R4 ;  /* 0x000000040507723e */ /* 0x004fe400000010ff */
[----:B------:R-:W-:-:S03]  /*6200*/  SHF.R.U32.HI R4, RZ, 0x8, R3 ;  /* 0x00000008ff047819 */ /* 0x000fc60000011603 */
[----:B------:R-:W1:Y:S01]  /*6210*/  MUFU.EX2 R6, R72 ;  /* 0x0000004800067308 */ /* 0x000e620000000800 */
[----:B------:R-:W-:-:S07]  /*6220*/  PRMT R136, R7, 0x7632, R136 ;  /* 0x0000763207887816 */ /* 0x000fce0000000088 */
[----:B------:R-:W-:Y:S01]  /*6230*/  MUFU.EX2 R3, R86 ;  /* 0x0000005600037308 */ /* 0x000fe20000000800 */
[----:B------:R-:W-:-:S07]  /*6240*/  @!P3 HFMA2.BF16_V2 R178, -RZ.H0_H0, RZ.H0_H0, -R52.H0_H0 ;  /* 0x200000ffffb2b231 */ /* 0x000fce0000340934 */
[----:B------:R-:W2:Y:S01]  /*6250*/  MUFU.EX2 R10, R82 ;  /* 0x00000052000a7308 */ /* 0x000ea20000000800 */
[----:B------:R-:W-:Y:S01]  /*6260*/  @!P5 HFMA2.BF16_V2 R180, -RZ.H0_H0, RZ.H0_H0, -R136.H0_H0 ;  /* 0x200000ffffb4d231 */ /* 0x000fe20000340988 */
[----:B------:R-:W-:Y:S01]  /*6270*/  PRMT R158, R7, 0x7610, R158 ;  /* 0x00007610079e7816 */ /* 0x000fe2000000009e */
[----:B------:R-:W-:Y:S01]  /*6280*/  IMAD.MOV.U32 R22, RZ, RZ, R0 ;  /* 0x000000ffff167224 */ /* 0x000fe200078e0000 */
[----:B------:R-:W-:Y:S01]  /*6290*/  @!P3 PRMT R52, R178, 0x5410, RZ ;  /* 0x00005410b234b816 */ /* 0x000fe200000000ff */
[----:B------:R-:W-:Y:S01]  /*62a0*/  FADD.FTZ R12, R5, R12 ;  /* 0x0000000c050c7221 */ /* 0x000fe20000010000 */
[----:B------:R-:W-:Y:S02]  /*62b0*/  LOP3.LUT R4, R4, 0xffff, RZ, 0xc0, !PT ;  /* 0x0000ffff04047812 */ /* 0x000fe400078ec0ff */
[----:B------:R-:W-:Y:S01]  /*62c0*/  ISETP.LE.U32.AND P3, PT, R8, UR12, PT ;  /* 0x0000000c08007c0c */ /* 0x000fe2000bf63070 */
[----:B------:R3:W-:Y:S01]  /*62d0*/  MUFU.EX2 R5, R67 ;  /* 0x0000004300057308 */ /* 0x0007e20000000800 */
[----:B------:R-:W-:-:S02]  /*62e0*/  PRMT R0, R158, 0x5410, R136 ;  /* 0x000054109e007816 */ /* 0x000fc40000000088 */
[----:B------:R-:W-:Y:S02]  /*62f0*/  @!P5 PRMT R136, R180, 0x5410, RZ ;  /* 0x00005410b488d816 */ /* 0x000fe400000000ff */
[----:B------:R-:W-:-:S03]  /*6300*/  ISETP.LE.U32.AND P5, PT, R4, UR12, PT ;  /* 0x0000000c04007c0c */ /* 0x000fc6000bfa3070 */
[----:B------:R-:W4:Y:S01]  /*6310*/  MUFU.EX2 R8, R65 ;  /* 0x0000004100087308 */ /* 0x000f220000000800 */
[----:B-1----:R-:W-:Y:S01]  /*6320*/  F2FP.BF16.F32.PACK_AB R4, R9, R6 ;  /* 0x000000060904723e */ /* 0x002fe200000010ff */
[----:B------:R-:W-:Y:S01]  /*6330*/  FADD.FTZ R11, R11, R13 ;  /* 0x0000000d0b0b7221 */ /* 0x000fe20000010000 */
[----:B--2---:R-:W-:Y:S02]  /*6340*/  F2FP.BF16.F32.PACK_AB R7, R10, R3 ;  /* 0x000000030a07723e */ /* 0x004fe400000010ff */
[----:B------:R-:W-:Y:S01]  /*6350*/  PRMT R19, R4, 0x7610, R19 ;  /* 0x0000761004137816 */ /* 0x000fe20000000013 */
[----:B------:R-:W-:Y:S01]  /*6360*/  FADD.FTZ R11, R6, R11 ;  /* 0x0000000b060b7221 */ /* 0x000fe20000010000 */
[----:B------:R-:W-:Y:S02]  /*6370*/  PRMT R28, R7, 0x7632, R28 ;  /* 0x00007632071c7816 */ /* 0x000fe4000000001c */
[----:B---3--:R-:W-:Y:S01]  /*6380*/  PRMT R67, R4, 0x7632, R67 ;  /* 0x0000763204437816 */ /* 0x008fe20000000043 */
[----:B------:R-:W-:Y:S01]  /*6390*/  MUFU.EX2 R6, R76 ;  /* 0x0000004c00067308 */ /* 0x000fe20000000800 */
[----:B------:R-:W-:-:S02]  /*63a0*/  SHF.R.U32.HI R4, RZ, 0x8, R15 ;  /* 0x00000008ff047819 */ /* 0x000fc4000001160f */
[----:B------:R-:W-:Y:S01]  /*63b0*/  PRMT R80, R7, 0x7610, R80 ;  /* 0x0000761007507816 */ /* 0x000fe20000000050 */
[----:B------:R-:W-:Y:S01]  /*63c0*/  @!P1 HFMA2.BF16_V2 R181, -RZ.H0_H0, RZ.H0_H0, -R158.H0_H0 ;  /* 0x200000ffffb59231 */ /* 0x000fe2000034099e */
[----:B------:R-:W-:-:S03]  /*63d0*/  LOP3.LUT R4, R4, 0xffff, RZ, 0xc0, !PT ;  /* 0x0000ffff04047812 */ /* 0x000fc600078ec0ff */
[----:B------:R1:W2:Y:S01]  /*63e0*/  MUFU.EX2 R7, R79 ;  /* 0x0000004f00077308 */ /* 0x0002a20000000800 */
[----:B------:R-:W-:Y:S02]  /*63f0*/  @!P1 PRMT R158, R181, 0x5410, RZ ;  /* 0x00005410b59e9816 */ /* 0x000fe400000000ff */
[----:B------:R-:W-:Y:S02]  /*6400*/  ISETP.LE.U32.AND P1, PT, R4, UR12, PT ;  /* 0x0000000c04007c0c */ /* 0x000fe4000bf23070 */
[----:B----4-:R-:W-:Y:S01]  /*6410*/  F2FP.BF16.F32.PACK_AB R4, R8, R5 ;  /* 0x000000050804723e */ /* 0x010fe200000010ff */
[----:B------:R-:W-:Y:S02]  /*6420*/  @!P4 HFMA2.BF16_V2 R183, -RZ.H0_H0, RZ.H0_H0, -R80.H0_H0 ;  /* 0x200000ffffb7c231 */ /* 0x000fe40000340950 */
[----:B------:R-:W-:Y:S01]  /*6430*/  IMAD.MOV.U32 R157, RZ, RZ, R22 ;  /* 0x000000ffff9d7224 */ /* 0x000fe200078e0016 */
[C---:B------:R-:W-:Y:S02]  /*6440*/  PRMT R222, R4.reuse, 0x7610, R222 ;  /* 0x0000761004de7816 */ /* 0x040fe400000000de */
[----:B------:R-:W-:-:S02]  /*6450*/  PRMT R77, R4, 0x7632, R77 ;  /* 0x00007632044d7816 */ /* 0x000fc4000000004d */
[----:B------:R-:W-:Y:S01]  /*6460*/  LOP3.LUT R4, R17, 0xff, RZ, 0xc0, !PT ;  /* 0x000000ff11047812 */ /* 0x000fe200078ec0ff */
[----:B-1----:R-:W-:Y:S02]  /*6470*/  IMAD.MOV.U32 R79, RZ, RZ, R28 ;  /* 0x000000ffff4f7224 */ /* 0x002fe400078e001c */
[----:B------:R-:W-:Y:S01]  /*6480*/  FADD.FTZ R12, R3, R12 ;  /* 0x0000000c030c7221 */ /* 0x000fe20000010000 */
[----:B------:R-:W-:Y:S01]  /*6490*/  IMAD.MOV.U32 R22, RZ, RZ, R214 ;  /* 0x000000ffff167224 */ /* 0x000fe200078e00d6 */
[----:B--2---:R-:W-:Y:S02]  /*64a0*/  F2FP.BF16.F32.PACK_AB R3, R6, R7 ;  /* 0x000000070603723e */ /* 0x004fe400000010ff */
[----:B------:R-:W-:Y:S02]  /*64b0*/  PRMT R214, R80, 0x5410, R79 ;  /* 0x0000541050d67816 */ /* 0x000fe4000000004f */
[----:B------:R-:W-:Y:S02]  /*64c0*/  @!P4 PRMT R80, R183, 0x5410, RZ ;  /* 0x00005410b750c816 */ /* 0x000fe400000000ff */
[----:B------:R-:W-:-:S02]  /*64d0*/  ISETP.LE.U32.AND P4, PT, R4, UR12, PT ;  /* 0x0000000c04007c0c */ /* 0x000fc4000bf83070 */
[----:B------:R-:W1:Y:S01]  /*64e0*/  MUFU.EX2 R4, R62 ;  /* 0x0000003e00047308 */ /* 0x000e620000000800 */
[C---:B------:R-:W-:Y:S02]  /*64f0*/  PRMT R137, R3.reuse, 0x7610, R137 ;  /* 0x0000761003897816 */ /* 0x040fe40000000089 */
[----:B------:R-:W-:Y:S01]  /*6500*/  PRMT R218, R3, 0x7632, R218 ;  /* 0x0000763203da7816 */ /* 0x000fe200000000da */
[----:B------:R-:W-:-:S04]  /*6510*/  FADD.FTZ R9, R9, R11 ;  /* 0x0000000b09097221 */ /* 0x000fc80000010000 */
[----:B------:R-:W2:Y:S01]  /*6520*/  MUFU.EX2 R3, R87 ;  /* 0x0000005700037308 */ /* 0x000ea20000000800 */
[----:B------:R-:W-:Y:S01]  /*6530*/  FADD.FTZ R5, R5, R9 ;  /* 0x0000000905057221 */ /* 0x000fe20000010000 */
[----:B------:R-:W-:-:S03]  /*6540*/  UIADD3 UR30, UR6, 0x2, URZ ;  /* 0x00000002061e7890 */ /* 0x000fc6000fffe03f */
[----:B------:R-:W-:Y:S01]  /*6550*/  FADD.FTZ R5, R8, R5 ;  /* 0x0000000508057221 */ /* 0x000fe20000010000 */
[----:B------:R-:W-:-:S03]  /*6560*/  ULOP3.LUT UR30, UR30, UR25, URZ, 0x3c, !UPT ;  /* 0x000000191e1e7292 */ /* 0x000fc6000f8e3c3f */
[----:B-1----:R-:W-:Y:S01]  /*6570*/  FADD.FTZ R5, R4, R5 ;  /* 0x0000000504057221 */ /* 0x002fe20000010000 */
[----:B------:R-:W-:Y:S02]  /*6580*/  IMAD.MOV.U32 R73, RZ, RZ, R20 ;  /* 0x000000ffff497224 */ /* 0x000fe400078e0014 */
[----:B------:R-:W-:Y:S01]  /*6590*/  FADD.FTZ R9, R10, R12 ;  /* 0x0000000c0a097221 */ /* 0x000fe20000010000 */
[----:B------:R-:W-:Y:S02]  /*65a0*/  IMAD.MOV.U32 R20, RZ, RZ, R167 ;  /* 0x000000ffff147224 */ /* 0x000fe400078e00a7 */
[----:B------:R-:W-:Y:S02]  /*65b0*/  IMAD.MOV.U32 R167, RZ, RZ, R166 ;  /* 0x000000ffffa77224 */ /* 0x000fe400078e00a6 */
[C---:B--2---:R-:W-:Y:S01]  /*65c0*/  FADD.FTZ R15, R3.reuse, R5 ;  /* 0x00000005030f7221 */ /* 0x044fe20000010000 */
[----:B------:R-:W-:Y:S02]  /*65d0*/  F2FP.BF16.F32.PACK_AB R17, R3, R4 ;  /* 0x000000040311723e */ /* 0x000fe400000010ff */
[----:B------:R-:W-:Y:S01]  /*65e0*/  LOP3.LUT R3, R135, UR30, RZ, 0x3c, !PT ;  /* 0x0000001e87037c12 */ /* 0x000fe2000f8e3cff */
[----:B------:R-:W-:-:S02]  /*65f0*/  IMAD.MOV.U32 R166, RZ, RZ, R34 ;  /* 0x000000ffffa67224 */ /* 0x000fc400078e0022 */
[----:B------:R-:W-:Y:S02]  /*6600*/  @!P3 HFMA2.BF16_V2 R182, -RZ.H0_H0, RZ.H0_H0, -R28.H0_H0 ;  /* 0x200000ffffb6b231 */ /* 0x000fe4000034091c */
[----:B------:R-:W-:Y:S02]  /*6610*/  IMAD.MOV.U32 R34, RZ, RZ, R35 ;  /* 0x000000ffff227224 */ /* 0x000fe400078e0023 */
[----:B------:R-:W-:Y:S01]  /*6620*/  FADD.FTZ R7, R7, R9 ;  /* 0x0000000907077221 */ /* 0x000fe20000010000 */
[----:B------:R-:W-:Y:S02]  /*6630*/  IMAD.MOV.U32 R35, RZ, RZ, R36 ;  /* 0x000000ffff237224 */ /* 0x000fe400078e0024 */
[----:B------:R-:W-:Y:S02]  /*6640*/  IMAD.MOV.U32 R28, RZ, RZ, R37 ;  /* 0x000000ffff1c7224 */ /* 0x000fe400078e0025 */
[----:B------:R-:W-:-:S04]  /*6650*/  IMAD.WIDE.U32 R36, R3, -0x326172a9, RZ ;  /* 0xcd9e8d5703247825 */ /* 0x000fc800078e00ff */
[----:B------:R-:W-:Y:S01]  /*6660*/  FADD.FTZ R13, R6, R7 ;  /* 0x00000007060d7221 */ /* 0x000fe20000010000 */
[----:B------:R-:W-:Y:S02]  /*6670*/  LOP3.LUT R4, R37, UR28, R196, 0x96, !PT ;  /* 0x0000001c25047c12 */ /* 0x000fe4000f8e96c4 */
[----:B------:R-:W-:-:S03]  /*6680*/  LOP3.LUT R6, R47, UR26, R36, 0x96, !PT ;  /* 0x0000001a2f067c12 */ /* 0x000fc6000f8e9624 */
        /* <DEDUP_REMOVED lines=14> */
[----:B------:R-:W-:-:S03]  /*6770*/  @!P3 PRMT R79, R182, 0x5410, RZ ;  /* 0x00005410b64fb816 */ /* 0x000fc600000000ff */
[----:B------:R-:W-:Y:S01]  /*6780*/  @!P4 HFMA2.BF16_V2 R189, -RZ.H0_H0, RZ.H0_H0, -R137.H0_H0 ;  /* 0x200000ffffbdc231 */ /* 0x000fe20000340989 */
[----:B------:R-:W-:Y:S02]  /*6790*/  LOP3.LUT R3, R5, UR33, R6, 0x96, !PT ;  /* 0x0000002105037c12 */ /* 0x000fe4000f8e9606 */
[----:B------:R-:W-:Y:S02]  /*67a0*/  ISETP.LE.U32.AND P3, PT, R16, UR12, PT ;  /* 0x0000000c10007c0c */ /* 0x000fe4000bf63070 */
[----:B------:R-:W-:Y:S02]  /*67b0*/  LOP3.LUT R6, R3, 0xff, RZ, 0xc0, !PT ;  /* 0x000000ff03067812 */ /* 0x000fe400078ec0ff */
[----:B------:R-:W-:Y:S02]  /*67c0*/  PRMT R85, R137, 0x5410, R218 ;  /* 0x0000541089557816 */ /* 0x000fe400000000da */
[----:B------:R-:W-:Y:S02]  /*67d0*/  @!P4 PRMT R137, R189, 0x5410, RZ ;  /* 0x00005410bd89c816 */ /* 0x000fe400000000ff */
[----:B------:R-:W-:-:S02]  /*67e0*/  ISETP.LE.U32.AND P4, PT, R6, UR12, PT ;  /* 0x0000000c06007c0c */ /* 0x000fc4000bf83070 */
[----:B------:R-:W-:Y:S01]  /*67f0*/  LOP3.LUT R6, R3, 0xffff, RZ, 0xc0, !PT ;  /* 0x0000ffff03067812 */ /* 0x000fe200078ec0ff */
[----:B------:R-:W-:-:S03]  /*6800*/  @!P5 HFMA2.BF16_V2 R184, -RZ.H0_H0, RZ.H0_H0, -R67.H0_H0 ;  /* 0x200000ffffb8d231 */ /* 0x000fc60000340943 */
[----:B------:R-:W-:Y:S01]  /*6810*/  SHF.R.U32.HI R6, RZ, 0x8, R6 ;  /* 0x00000008ff067819 */ /* 0x000fe20000011606 */
[----:B------:R-:W-:Y:S01]  /*6820*/  @!P3 HFMA2.BF16_V2 R187, -RZ.H0_H0, RZ.H0_H0, -R218.H0_H0 ;  /* 0x200000ffffbbb231 */ /* 0x000fe200003409da */
[--C-:B------:R-:W-:Y:S02]  /*6830*/  SHF.R.U32.HI R9, RZ, 0x10, R3.reuse ;  /* 0x00000010ff097819 */ /* 0x100fe40000011603 */
[----:B------:R-:W-:Y:S02]  /*6840*/  LOP3.LUT R6, R6, 0xffff, RZ, 0xc0, !PT ;  /* 0x0000ffff06067812 */ /* 0x000fe400078ec0ff */
[----:B------:R-:W-:Y:S02]  /*6850*/  SHF.R.U32.HI R3, RZ, 0x18, R3 ;  /* 0x00000018ff037819 */ /* 0x000fe40000011603 */
[----:B------:R-:W-:Y:S02]  /*6860*/  LOP3.LUT R14, R7, UR23, R8, 0x96, !PT ;  /* 0x00000017070e7c12 */ /* 0x000fe4000f8e9608 */
[----:B------:R-:W1:Y:S01]  /*6870*/  MUFU.EX2 R8, R97 ;  /* 0x0000006100087308 */ /* 0x000e620000000800 */
[----:B------:R-:W-:-:S02]  /*6880*/  PRMT R31, R19, 0x5410, R67 ;  /* 0x00005410131f7816 */ /* 0x000fc40000000043 */
[----:B------:R-:W-:Y:S02]  /*6890*/  @!P5 PRMT R67, R184, 0x5410, RZ ;  /* 0x00005410b843d816 */ /* 0x000fe400000000ff */
[----:B------:R-:W-:-:S03]  /*68a0*/  @!P3 PRMT R218, R187, 0x5410, RZ ;  /* 0x00005410bbdab816 */ /* 0x000fc600000000ff */
[----:B------:R-:W2:Y:S01]  /*68b0*/  MUFU.EX2 R7, R70 ;  /* 0x0000004600077308 */ /* 0x000ea20000000800 */
[----:B------:R-:W-:Y:S01]  /*68c0*/  ISETP.LE.U32.AND P5, PT, R6, UR12, PT ;  /* 0x0000000c06007c0c */ /* 0x000fe2000bfa3070 */
[----:B------:R-:W-:Y:S01]  /*68d0*/  @!P6 HFMA2.BF16_V2 R185, -RZ.H0_H0, RZ.H0_H0, -R19.H0_H0 ;  /* 0x200000ffffb9e231 */ /* 0x000fe20000340913 */
[----:B------:R-:W-:Y:S02]  /*68e0*/  ISETP.LE.U32.AND P3, PT, R3, UR12, PT ;  /* 0x0000000c03007c0c */ /* 0x000fe4000bf63070 */
[----:B------:R-:W-:-:S03]  /*68f0*/  LOP3.LUT R9, R9, 0xff, RZ, 0xc0, !PT ;  /* 0x000000ff09097812 */ /* 0x000fc600078ec0ff */
[----:B------:R-:W-:Y:S01]  /*6900*/  MUFU.EX2 R6, R71 ;  /* 0x0000004700067308 */ /* 0x000fe20000000800 */
[----:B------:R-:W-:Y:S01]  /*6910*/  @!P6 PRMT R19, R185, 0x5410, RZ ;  /* 0x00005410b913e816 */ /* 0x000fe200000000ff */
[----:B------:R-:W-:-:S06]  /*6920*/  @!P2 HFMA2.BF16_V2 R188, -RZ.H0_H0, RZ.H0_H0, -R222.H0_H0 ;  /* 0x200000ffffbca231 */ /* 0x000fcc00003409de */
[----:B------:R-:W3:Y:S01]  /*6930*/  MUFU.EX2 R3, R100 ;  /* 0x0000006400037308 */ /* 0x000ee20000000800 */
[----:B------:R-:W-:Y:S02]  /*6940*/  ISETP.LE.U32.AND P6, PT, R9, UR12, PT ;  /* 0x0000000c09007c0c */ /* 0x000fe4000bfc3070 */
[----:B------:R-:W-:Y:S02]  /*6950*/  LOP3.LUT R9, R4, 0xff, RZ, 0xc0, !PT ;  /* 0x000000ff04097812 */ /* 0x000fe400078ec0ff */
[----:B------:R-:W-:Y:S02]  /*6960*/  PRMT R92, R222, 0x5410, R77 ;  /* 0x00005410de5c7816 */ /* 0x000fe4000000004d */
[----:B------:R-:W-:Y:S02]  /*6970*/  @!P2 PRMT R222, R188, 0x5410, RZ ;  /* 0x00005410bcdea816 */ /* 0x000fe400000000ff */
[----:B------:R-:W-:Y:S02]  /*6980*/  ISETP.LE.U32.AND P2, PT, R9, UR12, PT ;  /* 0x0000000c09007c0c */ /* 0x000fe4000bf43070 */
[----:B------:R-:W-:-:S02]  /*6990*/  SHF.R.U32.HI R9, RZ, 0x18, R4 ;  /* 0x00000018ff097819 */ /* 0x000fc40000011604 */
[----:B------:R-:W-:Y:S01]  /*69a0*/  LOP3.LUT R11, R4, 0xffff, RZ, 0xc0, !PT ;  /* 0x0000ffff040b7812 */ /* 0x000fe200078ec0ff */
[----:B-1----:R-:W-:Y:S01]  /*69b0*/  FADD.FTZ R5, R8, R15 ;  /* 0x0000000f08057221 */ /* 0x002fe20000010000 */
[----:B------:R-:W-:Y:S01]  /*69c0*/  SHF.R.U32.HI R12, RZ, 0x10, R4 ;  /* 0x00000010ff0c7819 */ /* 0x000fe20000011604 */
[----:B--2---:R-:W-:Y:S01]  /*69d0*/  FADD.FTZ R4, R7, R13 ;  /* 0x0000000d07047221 */ /* 0x004fe20000010000 */
[----:B------:R-:W-:Y:S02]  /*69e0*/  @!P1 HFMA2.BF16_V2 R186, -RZ.H0_H0, RZ.H0_H0, -R77.H0_H0 ;  /* 0x200000ffffba9231 */ /* 0x000fe4000034094d */
[----:B---3--:R-:W-:Y:S01]  /*69f0*/  FADD.FTZ R16, R3, R5 ;  /* 0x0000000503107221 */ /* 0x008fe20000010000 */
[----:B------:R-:W-:Y:S01]  /*6a00*/  FADD.FTZ R13, R6, R4 ;  /* 0x00000004060d7221 */ /* 0x000fe20000010000 */
[----:B------:R-:W-:Y:S01]  /*6a10*/  IMAD.WIDE.U32 R4, R14, -0x2daee0ad, RZ ;  /* 0xd2511f530e047825 */ /* 0x000fe200078e00ff */
[----:B------:R-:W-:Y:S02]  /*6a20*/  @!P1 PRMT R77, R186, 0x5410, RZ ;  /* 0x00005410ba4d9816 */ /* 0x000fe400000000ff */
[----:B------:R-:W-:-:S02]  /*6a30*/  PRMT R219, R17, 0x7632, R219 ;  /* 0x0000763211db7816 */ /* 0x000fc400000000db */
[----:B------:R-:W-:Y:S02]  /*6a40*/  ISETP.LE.U32.AND P1, PT, R9, UR12, PT ;  /* 0x0000000c09007c0c */ /* 0x000fe4000bf23070 */
[----:B------:R-:W-:Y:S02]  /*6a50*/  F2FP.BF16.F32.PACK_AB R7, R6, R7 ;  /* 0x000000070607723e */ /* 0x000fe400000010ff */
[C---:B------:R-:W-:Y:S02]  /*6a60*/  LOP3.LUT R6, R4.reuse, 0xff, RZ, 0xc0, !PT ;  /* 0x000000ff04067812 */ /* 0x040fe400078ec0ff */
[----:B------:R-:W-:Y:S02]  /*6a70*/  LOP3.LUT R15, R4, 0xffff, RZ, 0xc0, !PT ;  /* 0x0000ffff040f7812 */ /* 0x000fe400078ec0ff */
[--C-:B------:R-:W-:Y:S02]  /*6a80*/  SHF.R.U32.HI R14, RZ, 0x10, R4.reuse ;  /* 0x00000010ff0e7819 */ /* 0x100fe40000011604 */
[----:B------:R-:W-:-:S02]  /*6a90*/  SHF.R.U32.HI R9, RZ, 0x18, R4 ;  /* 0x00000018ff097819 */ /* 0x000fc40000011604 */
[----:B------:R-:W-:Y:S01]  /*6aa0*/  SHF.R.U32.HI R4, RZ, 0x8, R11 ;  /* 0x00000008ff047819 */ /* 0x000fe2000001160b */
[----:B------:R-:W-:Y:S01]  /*6ab0*/  @!P5 HFMA2.BF16_V2 R199, -RZ.H0_H0, RZ.H0_H0, -R219.H0_H0 ;  /* 0x200000ffffc7d231 */ /* 0x000fe200003409db */
[----:B------:R-:W-:Y:S02]  /*6ac0*/  PRMT R82, R17, 0x7610, R82 ;  /* 0x0000761011527816 */ /* 0x000fe40000000052 */
[----:B------:R-:W-:Y:S01]  /*6ad0*/  PRMT R216, R7, 0x7632, R216 ;  /* 0x0000763207d87816 */ /* 0x000fe200000000d8 */
[----:B------:R-:W-:Y:S01]  /*6ae0*/  IMAD.MOV.U32 R97, RZ, RZ, R28 ;  /* 0x000000ffff617224 */ /* 0x000fe200078e001c */
[----:B------:R-:W-:Y:S02]  /*6af0*/  LOP3.LUT R4, R4, 0xffff, RZ, 0xc0, !PT ;  /* 0x0000ffff04047812 */ /* 0x000fe400078ec0ff */
[----:B------:R-:W-:Y:S01]  /*6b00*/  PRMT R28, R82, 0x5410, R219 ;  /* 0x00005410521c7816 */ /* 0x000fe200000000db */
[----:B------:R-:W-:Y:S01]  /*6b10*/  @!P3 HFMA2.BF16_V2 R198, -RZ.H0_H0, RZ.H0_H0, -R216.H0_H0 ;  /* 0x200000ffffc6b231 */ /* 0x000fe200003409d8 */
[----:B------:R-:W-:-:S02]  /*6b20*/  @!P5 PRMT R219, R199, 0x5410, RZ ;  /* 0x00005410c7dbd816 */ /* 0x000fc400000000ff */
[----:B------:R-:W-:Y:S02]  /*6b30*/  ISETP.LE.U32.AND P5, PT, R4, UR12, PT ;  /* 0x0000000c04007c0c */ /* 0x000fe4000bfa3070 */
[----:B------:R-:W-:Y:S02]  /*6b40*/  PRMT R62, R7, 0x7610, R62 ;  /* 0x00007610073e7816 */ /* 0x000fe4000000003e */
[----:B------:R-:W-:Y:S02]  /*6b50*/  LOP3.LUT R4, R12, 0xff, RZ, 0xc0, !PT ;  /* 0x000000ff0c047812 */ /* 0x000fe400078ec0ff */
[----:B------:R-:W-:Y:S02]  /*6b60*/  F2FP.BF16.F32.PACK_AB R8, R3, R8 ;  /* 0x000000080308723e */ /* 0x000fe400000010ff */
[----:B------:R-:W-:Y:S02]  /*6b70*/  PRMT R21, R62, 0x5410, R216 ;  /* 0x000054103e157816 */ /* 0x000fe400000000d8 */
[----:B------:R-:W-:-:S02]  /*6b80*/  LOP3.LUT R3, R5, UR32, R10, 0x96, !PT ;  /* 0x0000002005037c12 */ /* 0x000fc4000f8e960a */
[----:B------:R-:W-:Y:S01]  /*6b90*/  @!P3 PRMT R216, R198, 0x5410, RZ ;  /* 0x00005410c6d8b816 */ /* 0x000fe200000000ff */
[----:B------:R-:W1:Y:S01]  /*6ba0*/  MUFU.EX2 R5, R94 ;  /* 0x0000005e00057308 */ /* 0x000e620000000800 */
[----:B------:R-:W-:Y:S01]  /*6bb0*/  ISETP.LE.U32.AND P3, PT, R4, UR12, PT ;  /* 0x0000000c04007c0c */ /* 0x000fe2000bf63070 */
[----:B------:R-:W-:-:S06]  /*6bc0*/  @!P4 HFMA2.BF16_V2 R195, -RZ.H0_H0, RZ.H0_H0, -R82.H0_H0 ;  /* 0x200000ffffc3c231 */ /* 0x000fcc0000340952 */
[----:B------:R-:W2:Y:S01]  /*6bd0*/  MUFU.EX2 R4, R90 ;  /* 0x0000005a00047308 */ /* 0x000ea20000000800 */
[----:B------:R-:W-:Y:S02]  /*6be0*/  @!P4 PRMT R82, R195, 0x5410, RZ ;  /* 0x00005410c352c816 */ /* 0x000fe400000000ff */
[----:B------:R-:W-:Y:S02]  /*6bf0*/  ISETP.LE.U32.AND P4, PT, R6, UR12, PT ;  /* 0x0000000c06007c0c */ /* 0x000fe4000bf83070 */
[----:B------:R-:W-:Y:S01]  /*6c00*/  SHF.R.U32.HI R6, RZ, 0x10, R3 ;  /* 0x00000010ff067819 */ /* 0x000fe20000011603 */
[----:B------:R-:W-:-:S03]  /*6c10*/  @!P6 HFMA2.BF16_V2 R200, -RZ.H0_H0, RZ.H0_H0, -R62.H0_H0 ;  /* 0x200000ffffc8e231 */ /* 0x000fc6000034093e */
[----:B------:R-:W-:Y:S02]  /*6c20*/  LOP3.LUT R6, R6, 0xff, RZ, 0xc0, !PT ;  /* 0x000000ff06067812 */ /* 0x000fe400078ec0ff */
[----:B------:R-:W-:Y:S02]  /*6c30*/  @!P6 PRMT R62, R200, 0x5410, RZ ;  /* 0x00005410c83ee816 */ /* 0x000fe400000000ff */
[----:B------:R-:W-:Y:S01]  /*6c40*/  ISETP.LE.U32.AND P6, PT, R6, UR12, PT ;  /* 0x0000000c06007c0c */ /* 0x000fe2000bfc3070 */
[----:B-1----:R-:W-:Y:S01]  /*6c50*/  FADD.FTZ R6, R5, R13 ;  /* 0x0000000d05067221 */ /* 0x002fe20000010000 */
[C---:B------:R-:W-:Y:S02]  /*6c60*/  PRMT R26, R8.reuse, 0x7610, R26 ;  /* 0x00007610081a7816 */ /* 0x040fe4000000001a */
[----:B------:R-:W-:Y:S02]  /*6c70*/  PRMT R139, R8, 0x7632, R139 ;  /* 0x00007632088b7816 */ /* 0x000fe4000000008b */
[----:B--2---:R-:W-:Y:S01]  /*6c80*/  F2FP.BF16.F32.PACK_AB R5, R4, R5 ;  /* 0x000000050405723e */ /* 0x004fe200000010ff */
[----:B------:R-:W-:-:S02]  /*6c90*/  @!P2 HFMA2.BF16_V2 R203, -RZ.H0_H0, RZ.H0_H0, -R26.H0_H0 ;  /* 0x200000ffffcba231 */ /* 0x000fc4000034091a */
[----:B------:R-:W-:Y:S01]  /*6ca0*/  FADD.FTZ R8, R4, R6 ;  /* 0x0000000604087221 */ /* 0x000fe20000010000 */
[----:B------:R-:W-:Y:S01]  /*6cb0*/  @!P5 HFMA2.BF16_V2 R202, -RZ.H0_H0, RZ.H0_H0, -R139.H0_H0 ;  /* 0x200000ffffcad231 */ /* 0x000fe2000034098b */
[C---:B------:R-:W-:Y:S02]  /*6cc0*/  PRMT R161, R5.reuse, 0x7632, R161 ;  /* 0x0000763205a17816 */ /* 0x040fe400000000a1 */
[----:B------:R-:W-:Y:S02]  /*6cd0*/  PRMT R100, R5, 0x7610, R100 ;  /* 0x0000761005647816 */ /* 0x000fe40000000064 */
[----:B------:R-:W-:Y:S02]  /*6ce0*/  LOP3.LUT R4, R3, 0xff, RZ, 0xc0, !PT ;  /* 0x000000ff03047812 */ /* 0x000fe400078ec0ff */
[----:B------:R-:W-:Y:S02]  /*6cf0*/  SHF.R.U32.HI R5, RZ, 0x18, R3 ;  /* 0x00000018ff057819 */ /* 0x000fe40000011603 */
[----:B------:R-:W-:-:S02]  /*6d00*/  PRMT R90, R26, 0x5410, R139 ;  /* 0x000054101a5a7816 */ /* 0x000fc4000000008b */
[----:B------:R-:W-:Y:S02]  /*6d10*/  @!P2 PRMT R26, R203, 0x5410, RZ ;  /* 0x00005410cb1aa816 */ /* 0x000fe400000000ff */
[----:B------:R-:W-:Y:S02]  /*6d20*/  @!P5 PRMT R139, R202, 0x5410, RZ ;  /* 0x00005410ca8bd816 */ /* 0x000fe400000000ff */
[----:B------:R-:W-:Y:S02]  /*6d30*/  ISETP.LE.U32.AND P2, PT, R4, UR12, PT ;  /* 0x0000000c04007c0c */ /* 0x000fe4000bf43070 */
[----:B------:R-:W-:Y:S01]  /*6d40*/  ISETP.LE.U32.AND P5, PT, R5, UR12, PT ;  /* 0x0000000c05007c0c */ /* 0x000fe2000bfa3070 */
[----:B------:R-:W-:Y:S01]  /*6d50*/  MUFU.EX2 R4, R190 ;  /* 0x000000be00047308 */ /* 0x000fe20000000800 */
[----:B------:R-:W-:-:S07]  /*6d60*/  LOP3.LUT R3, R3, 0xffff, RZ, 0xc0, !PT ;  /* 0x0000ffff03037812 */ /* 0x000fce00078ec0ff */
[----:B------:R-:W1:Y:S01]  /*6d70*/  MUFU.EX2 R5, R191 ;  /* 0x000000bf00057308 */ /* 0x000e620000000800 */
[----:B------:R-:W-:Y:S01]  /*6d80*/  SHF.R.U32.HI R3, RZ, 0x8, R3 ;  /* 0x00000008ff037819 */ /* 0x000fe20000011603 */
[----:B------:R-:W-:Y:S02]  /*6d90*/  @!P3 HFMA2.BF16_V2 R207, -RZ.H0_H0, RZ.H0_H0, -R100.H0_H0 ;  /* 0x200000ffffcfb231 */ /* 0x000fe40000340964 */
[----:B------:R-:W-:Y:S01]  /*6da0*/  IMAD.MOV.U32 R65, RZ, RZ, R22 ;  /* 0x000000ffff417224 */ /* 0x000fe200078e0016 */
[----:B------:R-:W-:Y:S01]  /*6db0*/  LOP3.LUT R3, R3, 0xffff, RZ, 0xc0, !PT ;  /* 0x0000ffff03037812 */ /* 0x000fe200078ec0ff */
[----:B------:R-:W-:Y:S01]  /*6dc0*/  IMAD.MOV.U32 R22, RZ, RZ, R171 ;  /* 0x000000ffff167224 */ /* 0x000fe200078e00ab */
[----:B------:R-:W-:Y:S02]  /*6dd0*/  PRMT R171, R100, 0x5410, R161 ;  /* 0x0000541064ab7816 */ /* 0x000fe400000000a1 */
[----:B------:R-:W-:Y:S02]  /*6de0*/  @!P3 PRMT R100, R207, 0x5410, RZ ;  /* 0x00005410cf64b816 */ /* 0x000fe400000000ff */
[----:B------:R-:W-:-:S02]  /*6df0*/  ISETP.LE.U32.AND P3, PT, R3, UR12, PT ;  /* 0x0000000c03007c0c */ /* 0x000fc4000bf63070 */
[----:B-1----:R-:W-:-:S04]  /*6e00*/  F2FP.BF16.F32.PACK_AB R3, R5, R4 ;  /* 0x000000040503723e */ /* 0x002fc800000010ff */
[C---:B------:R-:W-:Y:S01]  /*6e10*/  PRMT R87, R3.reuse, 0x7610, R87 ;  /* 0x0000761003577816 */ /* 0x040fe20000000057 */
[----:B------:R-:W-:Y:S01]  /*6e20*/  FADD.FTZ R7, R4, R16 ;  /* 0x0000001004077221 */ /* 0x000fe20000010000 */
[----:B------:R-:W-:Y:S01]  /*6e30*/  PRMT R252, R3, 0x7632, R252 ;  /* 0x0000763203fc7816 */ /* 0x000fe200000000fc */
[----:B------:R-:W1:Y:S02]  /*6e40*/  MUFU.EX2 R4, R96 ;  /* 0x0000006000047308 */ /* 0x000e640000000800 */
[----:B------:R-:W-:Y:S01]  /*6e50*/  @!P2 HFMA2.BF16_V2 R209, -RZ.H0_H0, RZ.H0_H0, -R87.H0_H0 ;  /* 0x200000ffffd1a231 */ /* 0x000fe20000340957 */
[----:B------:R-:W-:Y:S02]  /*6e60*/  LOP3.LUT R6, R14, 0xff, RZ, 0xc0, !PT ;  /* 0x000000ff0e067812 */ /* 0x000fe400078ec0ff */
[----:B------:R-:W-:Y:S02]  /*6e70*/  PRMT R94, R87, 0x5410, R252 ;  /* 0x00005410575e7816 */ /* 0x000fe400000000fc */
[----:B------:R-:W-:-:S02]  /*6e80*/  @!P2 PRMT R87, R209, 0x5410, RZ ;  /* 0x00005410d157a816 */ /* 0x000fc400000000ff */
[----:B------:R-:W-:Y:S02]  /*6e90*/  ISETP.LE.U32.AND P2, PT, R6, UR12, PT ;  /* 0x0000000c06007c0c */ /* 0x000fe4000bf43070 */
[----:B------:R-:W-:Y:S01]  /*6ea0*/  SHF.R.U32.HI R6, RZ, 0x8, R15 ;  /* 0x00000008ff067819 */ /* 0x000fe2000001160f */
[----:B------:R-:W-:Y:S02]  /*6eb0*/  @!P3 HFMA2.BF16_V2 R210, -RZ.H0_H0, RZ.H0_H0, -R252.H0_H0 ;  /* 0x200000ffffd2b231 */ /* 0x000fe400003409fc */
[----:B------:R-:W-:Y:S01]  /*6ec0*/  @!P1 HFMA2.BF16_V2 R206, -RZ.H0_H0, RZ.H0_H0, -R161.H0_H0 ;  /* 0x200000ffffce9231 */ /* 0x000fe200003409a1 */
[----:B------:R-:W-:Y:S01]  /*6ed0*/  LOP3.LUT R6, R6, 0xffff, RZ, 0xc0, !PT ;  /* 0x0000ffff06067812 */ /* 0x000fe200078ec0ff */
[----:B------:R-:W2:Y:S01]  /*6ee0*/  MUFU.EX2 R3, R99 ;  /* 0x0000006300037308 */ /* 0x000ea20000000800 */
[----:B------:R-:W-:Y:S02]  /*6ef0*/  @!P3 PRMT R252, R210, 0x5410, RZ ;  /* 0x00005410d2fcb816 */ /* 0x000fe400000000ff */
[----:B------:R-:W-:Y:S01]  /*6f00*/  ISETP.LE.U32.AND P3, PT, R6, UR12, PT ;  /* 0x0000000c06007c0c */ /* 0x000fe2000bf63070 */
[----:B------:R-:W-:Y:S01]  /*6f10*/  FADD.FTZ R6, R5, R7 ;  /* 0x0000000705067221 */ /* 0x000fe20000010000 */
[----:B------:R-:W-:Y:S01]  /*6f20*/  @!P1 PRMT R161, R206, 0x5410, RZ ;  /* 0x00005410cea19816 */ /* 0x000fe200000000ff */
[----:B-1----:R-:W-:Y:S01]  /*6f30*/  FADD.FTZ R5, R4, R8 ;  /* 0x0000000804057221 */ /* 0x002fe20000010000 */
[----:B------:R-:W-:Y:S01]  /*6f40*/  ISETP.LE.U32.AND P1, PT, R9, UR12, PT ;  /* 0x0000000c09007c0c */ /* 0x000fe2000bf23070 */
[----:B------:R-:W-:Y:S08]  /*6f50*/  MUFU.EX2 R8, R104 ;  /* 0x0000006800087308 */ /* 0x000ff00000000800 */
[----:B------:R-:W1:Y:S08]  /*6f60*/  MUFU.EX2 R9, R102 ;  /* 0x0000006600097308 */ /* 0x000e700000000800 */
[----:B------:R-:W-:Y:S08]  /*6f70*/  MUFU.EX2 R10, R192 ;  /* 0x000000c0000a7308 */ /* 0x000ff00000000800 */
[----:B------:R-:W3:Y:S01]  /*6f80*/  MUFU.EX2 R11, R193 ;  /* 0x000000c1000b7308 */ /* 0x000ee20000000800 */
[----:B--2---:R-:W-:-:S04]  /*6f90*/  F2FP.BF16.F32.PACK_AB R4, R3, R4 ;  /* 0x000000040304723e */ /* 0x004fc800000010ff */
[C---:B------:R-:W-:Y:S02]  /*6fa0*/  PRMT R251, R4.reuse, 0x7610, R251 ;  /* 0x0000761004fb7816 */ /* 0x040fe400000000fb */
[----:B------:R-:W-:Y:S01]  /*6fb0*/  PRMT R250, R4, 0x7632, R250 ;  /* 0x0000763204fa7816 */ /* 0x000fe200000000fa */
[----:B------:R-:W2:Y:S01]  /*6fc0*/  MUFU.EX2 R12, R194 ;  /* 0x000000c2000c7308 */ /* 0x000ea20000000800 */
[----:B-1----:R-:W-:Y:S01]  /*6fd0*/  F2FP.BF16.F32.PACK_AB R4, R8, R9 ;  /* 0x000000090804723e */ /* 0x002fe200000010ff */
[----:B------:R-:W-:-:S03]  /*6fe0*/  FADD.FTZ R5, R3, R5 ;  /* 0x0000000503057221 */ /* 0x000fc60000010000 */
[C---:B------:R-:W-:Y:S02]  /*6ff0*/  PRMT R246, R4.reuse, 0x7610, R246 ;  /* 0x0000761004f67816 */ /* 0x040fe400000000f6 */
[----:B------:R-:W-:Y:S01]  /*7000*/  PRMT R245, R4, 0x7632, R245 ;  /* 0x0000763204f57816 */ /* 0x000fe200000000f5 */
[----:B------:R-:W1:Y:S01]  /*7010*/  MUFU.EX2 R7, R201 ;  /* 0x000000c900077308 */ /* 0x000e620000000800 */
[----:B---3--:R-:W-:Y:S01]  /*7020*/  F2FP.BF16.F32.PACK_AB R3, R11, R10 ;  /* 0x0000000a0b03723e */ /* 0x008fe200000010ff */
[----:B------:R-:W-:-:S03]  /*7030*/  FADD.FTZ R10, R10, R6 ;  /* 0x000000060a0a7221 */ /* 0x000fc60000010000 */
[----:B------:R-:W-:-:S03]  /*7040*/  PRMT R249, R3, 0x7610, R249 ;  /* 0x0000761003f97816 */ /* 0x000fc600000000f9 */
[----:B------:R-:W3:Y:S01]  /*7050*/  MUFU.EX2 R4, R49 ;  /* 0x0000003100047308 */ /* 0x000ee20000000800 */
[----:B------:R-:W-:Y:S01]  /*7060*/  PRMT R247, R3, 0x7632, R247 ;  /* 0x0000763203f77816 */ /* 0x000fe200000000f7 */
[----:B------:R-:W-:Y:S01]  /*7070*/  FADD.FTZ R10, R11, R10 ;  /* 0x0000000a0b0a7221 */ /* 0x000fe20000010000 */
[----:B------:R-:W-:-:S05]  /*7080*/  FADD.FTZ R9, R9, R5 ;  /* 0x0000000509097221 */ /* 0x000fca0000010000 */
[----:B------:R-:W4:Y:S01]  /*7090*/  MUFU.EX2 R3, R48 ;  /* 0x0000003000037308 */ /* 0x000f220000000800 */
[----:B--2---:R-:W-:Y:S01]  /*70a0*/  FADD.FTZ R10, R12, R10 ;  /* 0x0000000a0c0a7221 */ /* 0x004fe20000010000 */
[----:B------:R-:W-:Y:S01]  /*70b0*/  UIADD3 UR29, UR6, 0x3, URZ ;  /* 0x00000003061d7890 */ /* 0x000fe2000fffe03f */
[----:B------:R-:W-:Y:S01]  /*70c0*/  FADD.FTZ R8, R8, R9 ;  /* 0x0000000908087221 */ /* 0x000fe20000010000 */
[C---:B-1----:R-:W-:Y:S01]  /*70d0*/  F2FP.BF16.F32.PACK_AB R17, R7.reuse, R12 ;  /* 0x0000000c0711723e */ /* 0x042fe200000010ff */
[----:B------:R-:W-:Y:S01]  /*70e0*/  FADD.FTZ R9, R7, R10 ;  /* 0x0000000a07097221 */ /* 0x000fe20000010000 */
[----:B------:R-:W-:Y:S02]  /*70f0*/  ULOP3.LUT UR29, UR29, UR25, URZ, 0x3c, !UPT ;  /* 0x000000191d1d7292 */ /* 0x000fe4000f8e3c3f */
[----:B------:R-:W1:Y:S01]  /*7100*/  MUFU.EX2 R6, R208 ;  /* 0x000000d000067308 */ /* 0x000e620000000800 */
[----:B---3--:R-:W-:-:S07]  /*7110*/  FADD.FTZ R7, R4, R8 ;  /* 0x0000000804077221 */ /* 0x008fce0000010000 */
[----:B------:R-:W2:Y:S01]  /*7120*/  MUFU.EX2 R5, R211 ;  /* 0x000000d300057308 */ /* 0x000ea20000000800 */
[C---:B----4-:R-:W-:Y:S01]  /*7130*/  FADD.FTZ R16, R3.reuse, R7 ;  /* 0x0000000703107221 */ /* 0x050fe20000010000 */
[----:B------:R-:W-:Y:S02]  /*7140*/  F2FP.BF16.F32.PACK_AB R23, R3, R4 ;  /* 0x000000040317723e */ /* 0x000fe400000010ff */
[----:B------:R-:W-:Y:S01]  /*7150*/  LOP3.LUT R3, R135, UR29, RZ, 0x3c, !PT ;  /* 0x0000001d87037c12 */ /* 0x000fe2000f8e3cff */
[----:B------:R-:W-:Y:S02]  /*7160*/  IMAD.MOV.U32 R104, RZ, RZ, R20 ;  /* 0x000000ffff687224 */ /* 0x000fe400078e0014 */
[----:B------:R-:W-:Y:S02]  /*7170*/  IMAD.MOV.U32 R71, RZ, RZ, R31 ;  /* 0x000000ffff477224 */ /* 0x000fe400078e001f */
[----:B------:R-:W-:Y:S02]  /*7180*/  IMAD.MOV.U32 R20, RZ, RZ, R166 ;  /* 0x000000ffff147224 */ /* 0x000fe400078e00a6 */
[----:B------:R-:W-:-:S02]  /*7190*/  IMAD.MOV.U32 R166, RZ, RZ, R34 ;  /* 0x000000ffffa67224 */ /* 0x000fc400078e0022 */
[----:B------:R-:W-:Y:S02]  /*71a0*/  IMAD.MOV.U32 R31, RZ, RZ, R35 ;  /* 0x000000ffff1f7224 */ /* 0x000fe400078e0023 */
[----:B------:R-:W-:-:S04]  /*71b0*/  IMAD.WIDE.U32 R34, R3, -0x326172a9, RZ ;  /* 0xcd9e8d5703227825 */ /* 0x000fc800078e00ff */
[----:B-1----:R-:W-:Y:S01]  /*71c0*/  FADD.FTZ R8, R6, R9 ;  /* 0x0000000906087221 */ /* 0x002fe20000010000 */
[----:B--2---:R-:W-:Y:S02]  /*71d0*/  F2FP.BF16.F32.PACK_AB R25, R5, R6 ;  /* 0x000000060519723e */ /* 0x004fe400000010ff */
[----:B------:R-:W-:Y:S02]  /*71e0*/  LOP3.LUT R4, R35, UR28, R196, 0x96, !PT ;  /* 0x0000001c23047c12 */ /* 0x000fe4000f8e96c4 */
[----:B------:R-:W-:Y:S01]  /*71f0*/  LOP3.LUT R6, R47, UR26, R34, 0x96, !PT ;  /* 0x0000001a2f067c12 */ /* 0x000fe2000f8e9622 */
[----:B------:R-:W-:Y:S02]  /*7200*/  FADD.FTZ R15, R5, R8 ;  /* 0x00000008050f7221 */ /* 0x000fe40000010000 */
        /* <DEDUP_REMOVED lines=13> */
[----:B------:R-:W-:-:S04]  /*72e0*/  IMAD.WIDE.U32 R4, R4, -0x326172a9, RZ ;  /* 0xcd9e8d5704047825 */ /* 0x000fc800078e00ff */
[----:B------:R-:W-:Y:S01]  /*72f0*/  @!P4 HFMA2.BF16_V2 R228, -RZ.H0_H0, RZ.H0_H0, -R249.H0_H0 ;  /* 0x200000ffffe4c231 */ /* 0x000fe200003409f9 */
[----:B------:R-:W-:Y:S01]  /*7300*/  LOP3.LUT R3, R5, UR33, R6, 0x96, !PT ;  /* 0x0000002105037c12 */ /* 0x000fe2000f8e9606 */
[----:B------:R-:W-:Y:S02]  /*7310*/  IMAD.MOV.U32 R83, RZ, RZ, R22 ;  /* 0x000000ffff537224 */ /* 0x000fe400078e0016 */
[----:B------:R-:W-:Y:S01]  /*7320*/  IMAD.MOV.U32 R22, RZ, RZ, R167 ;  /* 0x000000ffff167224 */ /* 0x000fe200078e00a7 */
[----:B------:R-:W-:Y:S02]  /*7330*/  LOP3.LUT R6, R3, 0xff, RZ, 0xc0, !PT ;  /* 0x000000ff03067812 */ /* 0x000fe400078ec0ff */
[----:B------:R-:W-:Y:S02]  /*7340*/  PRMT R167, R249, 0x5410, R247 ;  /* 0x00005410f9a77816 */ /* 0x000fe400000000f7 */
[----:B------:R-:W-:Y:S02]  /*7350*/  @!P4 PRMT R249, R228, 0x5410, RZ ;  /* 0x00005410e4f9c816 */ /* 0x000fe400000000ff */
[----:B------:R-:W-:-:S02]  /*7360*/  ISETP.LE.U32.AND P4, PT, R6, UR12, PT ;  /* 0x0000000c06007c0c */ /* 0x000fc4000bf83070 */
[----:B------:R-:W-:Y:S02]  /*7370*/  LOP3.LUT R6, R3, 0xffff, RZ, 0xc0, !PT ;  /* 0x0000ffff03067812 */ /* 0x000fe400078ec0ff */
[----:B------:R-:W-:Y:S02]  /*7380*/  LOP3.LUT R14, R7, UR23, R8, 0x96, !PT ;  /* 0x00000017070e7c12 */ /* 0x000fe4000f8e9608 */
[----:B------:R-:W-:Y:S01]  /*7390*/  SHF.R.U32.HI R8, RZ, 0x8, R6 ;  /* 0x00000008ff087819 */ /* 0x000fe20000011606 */
[----:B------:R-:W-:Y:S02]  /*73a0*/  @!P5 HFMA2.BF16_V2 R213, -RZ.H0_H0, RZ.H0_H0, -R250.H0_H0 ;  /* 0x200000ffffd5d231 */ /* 0x000fe400003409fa */
[----:B------:R-:W-:Y:S01]  /*73b0*/  IMAD.MOV.U32 R96, RZ, RZ, R159 ;  /* 0x000000ffff607224 */ /* 0x000fe200078e009f */
[----:B------:R-:W-:Y:S01]  /*73c0*/  LOP3.LUT R8, R8, 0xffff, RZ, 0xc0, !PT ;  /* 0x0000ffff08087812 */ /* 0x000fe200078ec0ff */
[----:B------:R-:W1:Y:S01]  /*73d0*/  MUFU.EX2 R13, R229 ;  /* 0x000000e5000d7308 */ /* 0x000e620000000800 */
[----:B------:R-:W-:-:S02]  /*73e0*/  PRMT R159, R251, 0x5410, R250 ;  /* 0x00005410fb9f7816 */ /* 0x000fc400000000fa */
[----:B------:R-:W-:Y:S02]  /*73f0*/  @!P5 PRMT R250, R213, 0x5410, RZ ;  /* 0x00005410d5fad816 */ /* 0x000fe400000000ff */
[----:B------:R-:W-:Y:S02]  /*7400*/  ISETP.LE.U32.AND P5, PT, R8, UR12, PT ;  /* 0x0000000c08007c0c */ /* 0x000fe4000bfa3070 */
[--C-:B------:R-:W-:Y:S01]  /*7410*/  SHF.R.U32.HI R8, RZ, 0x10, R3.reuse ;  /* 0x00000010ff087819 */ /* 0x100fe20000011603 */
[----:B------:R-:W-:Y:S01]  /*7420*/  @!P2 HFMA2.BF16_V2 R227, -RZ.H0_H0, RZ.H0_H0, -R246.H0_H0 ;  /* 0x200000ffffe3a231 */ /* 0x000fe200003409f6 */
[----:B------:R-:W-:Y:S01]  /*7430*/  MUFU.EX2 R9, R230 ;  /* 0x000000e600097308 */ /* 0x000fe20000000800 */
[----:B------:R-:W-:Y:S02]  /*7440*/  SHF.R.U32.HI R11, RZ, 0x18, R3 ;  /* 0x00000018ff0b7819 */ /* 0x000fe40000011603 */
[----:B------:R-:W-:Y:S01]  /*7450*/  LOP3.LUT R3, R8, 0xff, RZ, 0xc0, !PT ;  /* 0x000000ff08037812 */ /* 0x000fe200078ec0ff */
[----:B------:R-:W-:Y:S01]  /*7460*/  @!P3 HFMA2.BF16_V2 R224, -RZ.H0_H0, RZ.H0_H0, -R247.H0_H0 ;  /* 0x200000ffffe0b231 */ /* 0x000fe200003409f7 */
[----:B------:R-:W-:-:S03]  /*7470*/  PRMT R89, R246, 0x5410, R245 ;  /* 0x00005410f6597816 */ /* 0x000fc600000000f5 */
[----:B------:R-:W2:Y:S01]  /*7480*/  MUFU.EX2 R7, R45 ;  /* 0x0000002d00077308 */ /* 0x000ea20000000800 */
[----:B------:R-:W-:Y:S01]  /*7490*/  @!P1 HFMA2.BF16_V2 R226, -RZ.H0_H0, RZ.H0_H0, -R245.H0_H0 ;  /* 0x200000ffffe29231 */ /* 0x000fe200003409f5 */
[----:B------:R-:W-:Y:S02]  /*74a0*/  @!P2 PRMT R246, R227, 0x5410, RZ ;  /* 0x00005410e3f6a816 */ /* 0x000fe400000000ff */
[----:B------:R-:W-:Y:S02]  /*74b0*/  ISETP.LE.U32.AND P2, PT, R3, UR12, PT ;  /* 0x0000000c03007c0c */ /* 0x000fe4000bf43070 */
[----:B------:R-:W-:Y:S02]  /*74c0*/  LOP3.LUT R3, R4, 0xff, RZ, 0xc0, !PT ;  /* 0x000000ff04037812 */ /* 0x000fe400078ec0ff */
[----:B------:R-:W3:Y:S01]  /*74d0*/  MUFU.EX2 R6, R44 ;  /* 0x0000002c00067308 */ /* 0x000ee20000000800 */
[----:B------:R-:W-:Y:S01]  /*74e0*/  @!P3 PRMT R247, R224, 0x5410, RZ ;  /* 0x00005410e0f7b816 */ /* 0x000fe200000000ff */
[----:B------:R-:W-:Y:S01]  /*74f0*/  IMAD.MOV.U32 R102, RZ, RZ, R21 ;  /* 0x000000ffff667224 */ /* 0x000fe200078e0015 */
[----:B------:R-:W-:Y:S01]  /*7500*/  @!P1 PRMT R245, R226, 0x5410, RZ ;  /* 0x00005410e2f59816 */ /* 0x000fe200000000ff */
[----:B------:R-:W-:Y:S01]  /*7510*/  @!P6 HFMA2.BF16_V2 R212, -RZ.H0_H0, RZ.H0_H0, -R251.H0_H0 ;  /* 0x200000ffffd4e231 */ /* 0x000fe200003409fb */
[----:B------:R-:W-:Y:S01]  /*7520*/  ISETP.LE.U32.AND P3, PT, R11, UR12, PT ;  /* 0x0000000c0b007c0c */ /* 0x000fe2000bf63070 */
[----:B------:R-:W-:Y:S01]  /*7530*/  IMAD.MOV.U32 R76, RZ, RZ, R19 ;  /* 0x000000ffff4c7224 */ /* 0x000fe200078e0013 */
[----:B------:R-:W-:Y:S01]  /*7540*/  ISETP.LE.U32.AND P1, PT, R3, UR12, PT ;  /* 0x0000000c03007c0c */ /* 0x000fe2000bf23070 */
[----:B------:R4:W-:Y:S01]  /*7550*/  MUFU.EX2 R21, R105 ;  /* 0x0000006900157308 */ /* 0x0009e20000000800 */
[----:B------:R-:W-:-:S02]  /*7560*/  SHF.R.U32.HI R3, RZ, 0x18, R4 ;  /* 0x00000018ff037819 */ /* 0x000fc40000011604 */
[----:B------:R-:W-:Y:S02]  /*7570*/  LOP3.LUT R11, R4, 0xffff, RZ, 0xc0, !PT ;  /* 0x0000ffff040b7812 */ /* 0x000fe400078ec0ff */
[----:B------:R-:W-:Y:S01]  /*7580*/  SHF.R.U32.HI R19, RZ, 0x10, R4 ;  /* 0x00000010ff137819 */ /* 0x000fe20000011604 */
[----:B-1----:R-:W-:Y:S01]  /*7590*/  FADD.FTZ R4, R13, R15 ;  /* 0x0000000f0d047221 */ /* 0x002fe20000010000 */
[----:B------:R-:W-:Y:S02]  /*75a0*/  @!P6 PRMT R251, R212, 0x5410, RZ ;  /* 0x00005410d4fbe816 */ /* 0x000fe400000000ff */
[----:B------:R-:W-:Y:S02]  /*75b0*/  PRMT R244, R17, 0x7610, R244 ;  /* 0x0000761011f47816 */ /* 0x000fe400000000f4 */
[----:B------:R-:W-:Y:S01]  /*75c0*/  ISETP.LE.U32.AND P6, PT, R3, UR12, PT ;  /* 0x0000000c03007c0c */ /* 0x000fe2000bfc3070 */
[----:B--2---:R-:W-:Y:S01]  /*75d0*/  FADD.FTZ R3, R7, R16 ;  /* 0x0000001007037221 */ /* 0x004fe20000010000 */
[----:B----4-:R-:W-:-:S02]  /*75e0*/  IMAD.MOV.U32 R105, RZ, RZ, R31 ;  /* 0x000000ffff697224 */ /* 0x010fc400078e001f */
[----:B------:R-:W-:Y:S02]  /*75f0*/  IMAD.MOV.U32 R31, RZ, RZ, R20 ;  /* 0x000000ffff1f7224 */ /* 0x000fe400078e0014 */
[----:B------:R1:W-:Y:S01]  /*7600*/  MUFU.EX2 R20, R107 ;  /* 0x0000006b00147308 */ /* 0x0003e20000000800 */
[----:B------:R-:W-:Y:S02]  /*7610*/  IMAD.MOV.U32 R72, RZ, RZ, R18 ;  /* 0x000000ffff487224 */ /* 0x000fe400078e0012 */
[----:B------:R-:W-:Y:S02]  /*7620*/  @!P4 HFMA2.BF16_V2 R233, -RZ.H0_H0, RZ.H0_H0, -R244.H0_H0 ;  /* 0x200000ffffe9c231 */ /* 0x000fe400003409f4 */
[----:B------:R-:W-:Y:S01]  /*7630*/  IMAD.MOV.U32 R99, RZ, RZ, R22 ;  /* 0x000000ffff637224 */ /* 0x000fe200078e0016 */
[----:B------:R-:W-:Y:S01]  /*7640*/  PRMT R243, R17, 0x7632, R243 ;  /* 0x0000763211f37816 */ /* 0x000fe200000000f3 */
[C---:B---3--:R-:W-:Y:S01]  /*7650*/  FADD.FTZ R22, R6.reuse, R3 ;  /* 0x0000000306167221 */ /* 0x048fe20000010000 */
[----:B------:R-:W-:Y:S01]  /*7660*/  F2FP.BF16.F32.PACK_AB R24, R6, R7 ;  /* 0x000000070618723e */ /* 0x000fe200000010ff */
[----:B------:R2:W-:Y:S01]  /*7670*/  MUFU.EX2 R18, R150 ;  /* 0x0000009600127308 */ /* 0x0005e20000000800 */
[----:B-1----:R-:W-:-:S02]  /*7680*/  IMAD.MOV.U32 R107, RZ, RZ, R32 ;  /* 0x000000ffff6b7224 */ /* 0x002fc400078e0020 */
[C---:B------:R-:W-:Y:S01]  /*7690*/  FADD.FTZ R32, R9.reuse, R4 ;  /* 0x0000000409207221 */ /* 0x040fe20000010000 */
[----:B------:R-:W-:Y:S01]  /*76a0*/  IMAD.WIDE.U32 R4, R14, -0x2daee0ad, RZ ;  /* 0xd2511f530e047825 */ /* 0x000fe200078e00ff */
[----:B------:R-:W-:Y:S02]  /*76b0*/  F2FP.BF16.F32.PACK_AB R13, R9, R13 ;  /* 0x0000000d090d723e */ /* 0x000fe400000010ff */
[----:B------:R-:W-:Y:S01]  /*76c0*/  LOP3.LUT R6, R4, 0xff, RZ, 0xc0, !PT ;  /* 0x000000ff04067812 */ /* 0x000fe200078ec0ff */
[----:B--2---:R-:W-:Y:S02]  /*76d0*/  IMAD.MOV.U32 R150, RZ, RZ, R104 ;  /* 0x000000ffff967224 */ /* 0x004fe400078e0068 */
[----:B------:R-:W-:Y:S01]  /*76e0*/  IMAD.MOV.U32 R104, RZ, RZ, R96 ;  /* 0x000000ffff687224 */ /* 0x000fe200078e0060 */
[----:B------:R-:W-:Y:S01]  /*76f0*/  PRMT R96, R244, 0x5410, R243 ;  /* 0x00005410f4607816 */ /* 0x000fe200000000f3 */
[----:B------:R-:W-:Y:S01]  /*7700*/  IMAD.MOV.U32 R212, RZ, RZ, R102 ;  /* 0x000000ffffd47224 */ /* 0x000fe200078e0066 */
[----:B------:R-:W-:Y:S01]  /*7710*/  @!P4 PRMT R244, R233, 0x5410, RZ ;  /* 0x00005410e9f4c816 */ /* 0x000fe200000000ff */
[----:B------:R-:W-:Y:S01]  /*7720*/  IMAD.MOV.U32 R102, RZ, RZ, R31 ;  /* 0x000000ffff667224 */ /* 0x000fe200078e001f */
[----:B------:R-:W-:-:S02]  /*7730*/  ISETP.LE.U32.AND P4, PT, R6, UR12, PT ;  /* 0x0000000c06007c0c */ /* 0x000fc4000bf83070 */
[----:B------:R-:W-:Y:S02]  /*7740*/  LOP3.LUT R9, R4, 0xffff, RZ, 0xc0, !PT ;  /* 0x0000ffff04097812 */ /* 0x000fe400078ec0ff */
[--C-:B------:R-:W-:Y:S02]  /*7750*/  SHF.R.U32.HI R31, RZ, 0x10, R4.reuse ;  /* 0x00000010ff1f7819 */ /* 0x100fe40000011604 */
[----:B------:R-:W-:Y:S02]  /*7760*/  SHF.R.U32.HI R6, RZ, 0x18, R4 ;  /* 0x00000018ff067819 */ /* 0x000fe40000011604 */
[----:B------:R-:W-:Y:S01]  /*7770*/  SHF.R.U32.HI R4, RZ, 0x8, R11 ;  /* 0x00000008ff047819 */ /* 0x000fe2000001160b */
[----:B------:R-:W-:Y:S01]  /*7780*/  @!P5 HFMA2.BF16_V2 R234, -RZ.H0_H0, RZ.H0_H0, -R243.H0_H0 ;  /* 0x200000ffffead231 */ /* 0x000fe200003409f3 */
[----:B------:R-:W-:Y:S02]  /*7790*/  PRMT R242, R23, 0x7632, R242 ;  /* 0x0000763217f27816 */ /* 0x000fe400000000f2 */
[----:B------:R-:W-:-:S02]  /*77a0*/  LOP3.LUT R4, R4, 0xffff, RZ, 0xc0, !PT ;  /* 0x0000ffff04047812 */ /* 0x000fc400078ec0ff */
[----:B------:R-:W-:Y:S01]  /*77b0*/  @!P5 PRMT R243, R234, 0x5410, RZ ;  /* 0x00005410eaf3d816 */ /* 0x000fe200000000ff */
[----:B------:R-:W-:Y:S01]  /*77c0*/  @!P3 HFMA2.BF16_V2 R235, -RZ.H0_H0, RZ.H0_H0, -R242.H0_H0 ;  /* 0x200000ffffebb231 */ /* 0x000fe200003409f2 */
[----:B------:R-:W-:Y:S02]  /*77d0*/  PRMT R241, R23, 0x7610, R241 ;  /* 0x0000761017f17816 */ /* 0x000fe400000000f1 */
[----:B------:R-:W-:Y:S01]  /*77e0*/  ISETP.LE.U32.AND P5, PT, R4, UR12, PT ;  /* 0x0000000c04007c0c */ /* 0x000fe2000bfa3070 */
[----:B------:R-:W1:Y:S01]  /*77f0*/  MUFU.EX2 R12, R43 ;  /* 0x0000002b000c7308 */ /* 0x000e620000000800 */
[----:B------:R-:W-:Y:S01]  /*7800*/  LOP3.LUT R3, R5, UR32, R10, 0x96, !PT ;  /* 0x0000002005037c12 */ /* 0x000fe2000f8e960a */
[----:B------:R-:W-:Y:S01]  /*7810*/  IMAD.MOV.U32 R10, RZ, RZ, R76 ;  /* 0x000000ffff0a7224 */ /* 0x000fe200078e004c */
[----:B------:R-:W-:Y:S02]  /*7820*/  LOP3.LUT R4, R19, 0xff, RZ, 0xc0, !PT ;  /* 0x000000ff13047812 */ /* 0x000fe400078ec0ff */
[----:B------:R-:W-:-:S02]  /*7830*/  PRMT R76, R241, 0x5410, R242 ;  /* 0x00005410f14c7816 */ /* 0x000fc400000000f2 */
[----:B------:R-:W-:Y:S01]  /*7840*/  @!P3 PRMT R242, R235, 0x5410, RZ ;  /* 0x00005410ebf2b816 */ /* 0x000fe200000000ff */
[----:B------:R-:W2:Y:S01]  /*7850*/  MUFU.EX2 R8, R42 ;  /* 0x0000002a00087308 */ /* 0x000ea20000000800 */
[----:B------:R-:W-:Y:S02]  /*7860*/  ISETP.LE.U32.AND P3, PT, R4, UR12, PT ;  /* 0x0000000c04007c0c */ /* 0x000fe4000bf63070 */
[----:B------:R-:W-:Y:S01]  /*7870*/  LOP3.LUT R4, R3, 0xffff, RZ, 0xc0, !PT ;  /* 0x0000ffff03047812 */ /* 0x000fe200078ec0ff */
[----:B------:R-:W-:-:S03]  /*7880*/  @!P2 HFMA2.BF16_V2 R236, -RZ.H0_H0, RZ.H0_H0, -R241.H0_H0 ;  /* 0x200000ffffeca231 */ /* 0x000fc600003409f1 */
[----:B------:R-:W-:-:S04]  /*7890*/  SHF.R.U32.HI R4, RZ, 0x8, R4 ;  /* 0x00000008ff047819 */ /* 0x000fc80000011604 */
[----:B------:R-:W-:Y:S02]  /*78a0*/  LOP3.LUT R4, R4, 0xffff, RZ, 0xc0, !PT ;  /* 0x0000ffff04047812 */ /* 0x000fe400078ec0ff */
[----:B------:R-:W-:Y:S02]  /*78b0*/  @!P2 PRMT R241, R236, 0x5410, RZ ;  /* 0x00005410ecf1a816 */ /* 0x000fe400000000ff */
[----:B------:R-:W-:Y:S01]  /*78c0*/  ISETP.LE.U32.AND P2, PT, R4, UR12, PT ;  /* 0x0000000c04007c0c */ /* 0x000fe2000bf43070 */
[----:B-1----:R-:W-:Y:S01]  /*78d0*/  FADD.FTZ R4, R12, R22 ;  /* 0x000000160c047221 */ /* 0x002fe20000010000 */
[C---:B------:R-:W-:Y:S01]  /*78e0*/  PRMT R240, R25.reuse, 0x7610, R240 ;  /* 0x0000761019f07816 */ /* 0x040fe200000000f0 */
[----:B------:R1:W-:Y:S01]  /*78f0*/  MUFU.EX2 R17, R148 ;  /* 0x0000009400117308 */ /* 0x0003e20000000800 */
[----:B------:R-:W-:Y:S01]  /*7900*/  PRMT R239, R25, 0x7632, R239 ;  /* 0x0000763219ef7816 */ /* 0x000fe200000000ef */
[----:B--2---:R-:W-:Y:S01]  /*7910*/  FADD.FTZ R7, R8, R4 ;  /* 0x0000000408077221 */ /* 0x004fe20000010000 */
[----:B------:R-:W-:Y:S01]  /*7920*/  LOP3.LUT R4, R3, 0xff, RZ, 0xc0, !PT ;  /* 0x000000ff03047812 */ /* 0x000fe200078ec0ff */
[----:B------:R-:W-:-:S02]  /*7930*/  @!P1 HFMA2.BF16_V2 R237, -RZ.H0_H0, RZ.H0_H0, -R240.H0_H0 ;  /* 0x200000ffffed9231 */ /* 0x000fc400003409f0 */
[----:B------:R-:W-:Y:S02]  /*7940*/  IMAD.MOV.U32 R213, RZ, RZ, R158 ;  /* 0x000000ffffd57224 */ /* 0x000fe400078e009e */
[----:B------:R-:W-:Y:S02]  /*7950*/  IMAD.MOV.U32 R158, RZ, RZ, R27 ;  /* 0x000000ffff9e7224 */ /* 0x000fe400078e001b */
[----:B------:R2:W3:Y:S01]  /*7960*/  LDL.LU.S16 R27, [R1+0x1c] ;  /* 0x00001c00011b7983 */ /* 0x0004e20000300600 */
[----:B-1----:R-:W-:Y:S02]  /*7970*/  IMAD.MOV.U32 R148, RZ, RZ, R100 ;  /* 0x000000ffff947224 */ /* 0x002fe400078e0064 */
[----:B------:R-:W-:Y:S01]  /*7980*/  IMAD.MOV.U32 R100, RZ, RZ, R77 ;  /* 0x000000ffff647224 */ /* 0x000fe200078e004d */
[----:B------:R-:W-:Y:S02]  /*7990*/  PRMT R77, R240, 0x5410, R239 ;  /* 0x00005410f04d7816 */ /* 0x000fe400000000ef */
[----:B------:R-:W-:-:S02]  /*79a0*/  @!P1 PRMT R240, R237, 0x5410, RZ ;  /* 0x00005410edf09816 */ /* 0x000fc400000000ff */
[----:B------:R-:W-:Y:S02]  /*79b0*/  ISETP.LE.U32.AND P1, PT, R4, UR12, PT ;  /* 0x0000000c04007c0c */ /* 0x000fe4000bf23070 */
[----:B------:R2:W4:Y:S01]  /*79c0*/  LDL.LU.S16 R4, [R1+0x28] ;  /* 0x0000280001047983 */ /* 0x0005220000300600 */
[C---:B------:R-:W-:Y:S01]  /*79d0*/  PRMT R238, R24.reuse, 0x7632, R238 ;  /* 0x0000763218ee7816 */ /* 0x040fe200000000ee */
[----:B------:R1:W-:Y:S01]  /*79e0*/  MUFU.EX2 R14, R142 ;  /* 0x0000008e000e7308 */ /* 0x0003e20000000800 */
[----:B------:R-:W-:-:S07]  /*79f0*/  PRMT R237, R24, 0x7610, R237 ;  /* 0x0000761018ed7816 */ /* 0x000fce00000000ed */
[----:B------:R2:W-:Y:S01]  /*7a00*/  MUFU.EX2 R24, R106 ;  /* 0x0000006a00187308 */ /* 0x0005e20000000800 */
[----:B-1----:R-:W-:Y:S02]  /*7a10*/  IMAD.MOV.U32 R142, RZ, RZ, R148 ;  /* 0x000000ffff8e7224 */ /* 0x002fe400078e0094 */
[----:B------:R-:W-:Y:S02]  /*7a20*/  IMAD.MOV.U32 R148, RZ, RZ, R150 ;  /* 0x000000ffff947224 */ /* 0x000fe400078e0096 */
[----:B------:R-:W-:Y:S02]  /*7a30*/  IMAD.MOV.U32 R150, RZ, RZ, R97 ;  /* 0x000000ffff967224 */ /* 0x000fe400078e0061 */
[----:B------:R-:W-:Y:S02]  /*7a40*/  IMAD.MOV.U32 R97, RZ, RZ, R67 ;  /* 0x000000ffff617224 */ /* 0x000fe400078e0043 */
[----:B------:R-:W-:Y:S01]  /*7a50*/  IMAD.MOV.U32 R67, RZ, RZ, R165 ;  /* 0x000000ffff437224 */ /* 0x000fe200078e00a5 */
[----:B------:R-:W-:Y:S01]  /*7a60*/  PRMT R165, R237, 0x5410, R238 ;  /* 0x00005410eda57816 */ /* 0x000fe200000000ee */
[----:B--2---:R1:W2:Y:S01]  /*7a70*/  LDL.LU.S16 R106, [R1+0x4c] ;  /* 0x00004c00016a7983 */ /* 0x0042a20000300600 */
[----:B----4-:R-:W-:-:S05]  /*7a80*/  @!P6 HFMA2.BF16_V2 R4, -RZ.H0_H0, RZ.H0_H0, -R238.H0_H0 ;  /* 0x200000ffff04e231 */ /* 0x010fca00003409ee */
[----:B------:R-:W-:-:S04]  /*7a90*/  PRMT R22, R4, 0x7610, R22 ;  /* 0x0000761004167816 */ /* 0x000fc80000000016 */
[----:B------:R-:W-:Y:S02]  /*7aa0*/  @!P6 PRMT R238, R22, 0x5410, RZ ;  /* 0x0000541016eee816 */ /* 0x000fe400000000ff */
[----:B------:R1:W4:Y:S01]  /*7ab0*/  LDL.LU.S16 R22, [R1+0x48] ;  /* 0x0000480001167983 */ /* 0x0003220000300600 */
[----:B---3--:R-:W-:Y:S01]  /*7ac0*/  @!P5 HFMA2.BF16_V2 R27, -RZ.H0_H0, RZ.H0_H0, -R239.H0_H0 ;  /* 0x200000ffff1bd231 */ /* 0x008fe200003409ef */
[C---:B------:R-:W-:Y:S01]  /*7ad0*/  PRMT R236, R13.reuse, 0x7610, R236 ;  /* 0x000076100dec7816 */ /* 0x040fe200000000ec */
[----:B------:R3:W-:Y:S01]  /*7ae0*/  MUFU.EX2 R25, R112 ;  /* 0x0000007000197308 */ /* 0x0007e20000000800 */
[----:B------:R-:W-:Y:S02]  /*7af0*/  SHF.R.U32.HI R4, RZ, 0x18, R3 ;  /* 0x00000018ff047819 */ /* 0x000fe40000011603 */
[----:B------:R-:W-:-:S05]  /*7b00*/  PRMT R235, R13, 0x7632, R235 ;  /* 0x000076320deb7816 */ /* 0x000fca00000000eb */
[----:B------:R2:W-:Y:S01]  /*7b10*/  MUFU.EX2 R16, R140 ;  /* 0x0000008c00107308 */ /* 0x0005e20000000800 */
[----:B---3--:R-:W-:-:S04]  /*7b20*/  PRMT R112, R27, 0x7610, R112 ;  /* 0x000076101b707816 */ /* 0x008fc80000000070 */
[----:B------:R-:W-:Y:S02]  /*7b30*/  @!P5 PRMT R239, R112, 0x5410, RZ ;  /* 0x0000541070efd816 */ /* 0x000fe400000000ff */
[----:B------:R-:W-:Y:S01]  /*7b40*/  ISETP.LE.U32.AND P5, PT, R4, UR12, PT ;  /* 0x0000000c04007c0c */ /* 0x000fe2000bfa3070 */
[----:B--2---:R-:W-:Y:S02]  /*7b50*/  IMAD.MOV.U32 R140, RZ, RZ, R142 ;  /* 0x000000ffff8c7224 */ /* 0x004fe400078e008e */
[----:B------:R-:W-:Y:S01]  /*7b60*/  IMAD.MOV.U32 R142, RZ, RZ, R166 ;  /* 0x000000ffff8e7224 */ /* 0x000fe200078e00a6 */
[----:B------:R-:W-:Y:S01]  /*7b70*/  PRMT R166, R236, 0x5410, R235 ;  /* 0x00005410eca67816 */ /* 0x000fe200000000eb */
[----:B----4-:R-:W-:-:S05]  /*7b80*/  @!P1 HFMA2.BF16_V2 R22, -RZ.H0_H0, RZ.H0_H0, -R236.H0_H0 ;  /* 0x200000ffff169231 */ /* 0x010fca00003409ec */
[----:B------:R-:W-:-:S04]  /*7b90*/  PRMT R4, R22, 0x7610, R4 ;  /* 0x0000761016047816 */ /* 0x000fc80000000004 */
[----:B------:R-:W-:Y:S02]  /*7ba0*/  @!P1 PRMT R236, R4, 0x5410, RZ ;  /* 0x0000541004ec9816 */ /* 0x000fe400000000ff */
[----:B------:R1:W2:Y:S01]  /*7bb0*/  LDL.LU.S16 R4, [R1+0x50] ;  /* 0x0000500001047983 */ /* 0x0002a20000300600 */
[----:B------:R-:W-:-:S04]  /*7bc0*/  SHF.R.U32.HI R3, RZ, 0x10, R3 ;  /* 0x00000010ff037819 */ /* 0x000fc80000011603 */
[----:B------:R-:W-:-:S04]  /*7bd0*/  LOP3.LUT R3, R3, 0xff, RZ, 0xc0, !PT ;  /* 0x000000ff03037812 */ /* 0x000fc800078ec0ff */
[----:B------:R-:W-:Y:S02]  /*7be0*/  ISETP.LE.U32.AND P6, PT, R3, UR12, PT ;  /* 0x0000000c03007c0c */ /* 0x000fe4000bfc3070 */
[----:B------:R-:W-:Y:S01]  /*7bf0*/  ISETP.LE.U32.AND P1, PT, R6, UR12, PT ;  /* 0x0000000c06007c0c */ /* 0x000fe2000bf23070 */
[----:B--2---:R-:W-:-:S05]  /*7c00*/  @!P2 HFMA2.BF16_V2 R4, -RZ.H0_H0, RZ.H0_H0, -R235.H0_H0 ;  /* 0x200000ffff04a231 */ /* 0x004fca00003409eb */
[----:B------:R-:W-:-:S04]  /*7c10*/  PRMT R3, R4, 0x7610, R3 ;  /* 0x0000761004037816 */ /* 0x000fc80000000003 */
[----:B------:R-:W-:Y:S02]  /*7c20*/  @!P2 PRMT R235, R3, 0x5410, RZ ;  /* 0x0000541003eba816 */ /* 0x000fe400000000ff */
[----:B------:R1:W2:Y:S04]  /*7c30*/  LDL.LU.S16 R3, [R1+0x6c] ;  /* 0x00006c0001037983 */ /* 0x0002a80000300600 */
[----:B------:R1:W3:Y:S01]  /*7c40*/  LDL.LU.S16 R6, [R1+0x60] ;  /* 0x0000600001067983 */ /* 0x0002e20000300600 */
[----:B------:R-:W-:Y:S01]  /*7c50*/  F2FP.BF16.F32.PACK_AB R5, R8, R12 ;  /* 0x0000000c0805723e */ /* 0x000fe200000010ff */
[----:B------:R-:W-:-:S03]  /*7c60*/  IMAD.MOV.U32 R70, RZ, RZ, R30 ;  /* 0x000000ffff467224 */ /* 0x000fc600078e001e */
[C---:B------:R-:W-:Y:S01]  /*7c70*/  PRMT R234, R5.reuse, 0x7610, R234 ;  /* 0x0000761005ea7816 */ /* 0x040fe200000000ea */
[----:B------:R-:W4:Y:S01]  /*7c80*/  MUFU.EX2 R30, R231 ;  /* 0x000000e7001e7308 */ /* 0x000f220000000800 */
[----:B------:R-:W-:Y:S02]  /*7c90*/  IMAD.MOV.U32 R86, RZ, RZ, R29 ;  /* 0x000000ffff567224 */ /* 0x000fe400078e001d */
[----:B------:R-:W-:Y:S01]  /*7ca0*/  @!P3 HFMA2.BF16_V2 R106, -RZ.H0_H0, RZ.H0_H0, -R237.H0_H0 ;  /* 0x200000ffff6ab231 */ /* 0x000fe200003409ed */
[----:B------:R-:W-:-:S04]  /*7cb0*/  PRMT R233, R5, 0x7632, R233 ;  /* 0x0000763205e97816 */ /* 0x000fc800000000e9 */
[----:B------:R-:W1:Y:S01]  /*7cc0*/  MUFU.EX2 R29, R232 ;  /* 0x000000e8001d7308 */ /* 0x000e620000000800 */
[----:B------:R-:W-:-:S07]  /*7cd0*/  IMAD.MOV.U32 R230, RZ, RZ, R28 ;  /* 0x000000ffffe67224 */ /* 0x000fce00078e001c */
[----:B------:R-:W-:Y:S08]  /*7ce0*/  MUFU.EX2 R22, R98 ;  /* 0x0000006200167308 */ /* 0x000ff00000000800 */
[----:B------:R4:W1:Y:S08]  /*7cf0*/  MUFU.EX2 R11, R141 ;  /* 0x0000008d000b7308 */ /* 0x0008700000000800 */
[----:B------:R1:W-:Y:S01]  /*7d00*/  MUFU.EX2 R28, R114 ;  /* 0x00000072001c7308 */ /* 0x0003e20000000800 */
[----:B----4-:R-:W-:-:S07]  /*7d10*/  IMAD.MOV.U32 R141, RZ, RZ, R26 ;  /* 0x000000ffff8d7224 */ /* 0x010fce00078e001a */
[----:B------:R4:W-:Y:S01]  /*7d20*/  MUFU.EX2 R26, R103 ;  /* 0x00000067001a7308 */ /* 0x0009e20000000800 */
[----:B-1----:R-:W-:Y:S02]  /*7d30*/  IMAD.MOV.U32 R114, RZ, RZ, R230 ;  /* 0x000000ffff727224 */ /* 0x002fe400078e00e6 */
[----:B------:R-:W-:Y:S01]  /*7d40*/  IMAD.MOV.U32 R230, RZ, RZ, R97 ;  /* 0x000000ffffe67224 */ /* 0x000fe200078e0061 */
[----:B------:R-:W-:Y:S02]  /*7d50*/  PRMT R97, R234, 0x5410, R233 ;  /* 0x00005410ea617816 */ /* 0x000fe400000000e9 */
[----:B----4-:R-:W-:-:S04]  /*7d60*/  PRMT R103, R106, 0x7610, R103 ;  /* 0x000076106a677816 */ /* 0x010fc80000000067 */
[----:B------:R-:W-:Y:S01]  /*7d70*/  @!P3 PRMT R237, R103, 0x5410, RZ ;  /* 0x0000541067edb816 */ /* 0x000fe200000000ff */
[----:B--2---:R-:W-:-:S05]  /*7d80*/  @!P6 HFMA2.BF16_V2 R3, -RZ.H0_H0, RZ.H0_H0, -R234.H0_H0 ;  /* 0x200000ffff03e231 */ /* 0x004fca00003409ea */
[----:B------:R-:W-:Y:S02]  /*7d90*/  PRMT R98, R3, 0x7610, R98 ;  /* 0x0000761003627816 */ /* 0x000fe40000000062 */
[----:B------:R-:W-:Y:S01]  /*7da0*/  SHF.R.U32.HI R3, RZ, 0x8, R9 ;  /* 0x00000008ff037819 */ /* 0x000fe20000011609 */
[----:B---3--:R-:W-:-:S03]  /*7db0*/  @!P5 HFMA2.BF16_V2 R6, -RZ.H0_H0, RZ.H0_H0, -R233.H0_H0 ;  /* 0x200000ffff06d231 */ /* 0x008fc600003409e9 */
[----:B------:R-:W-:Y:S02]  /*7dc0*/  LOP3.LUT R3, R3, 0xffff, RZ, 0xc0, !PT ;  /* 0x0000ffff03037812 */ /* 0x000fe400078ec0ff */
[----:B------:R-:W-:Y:S02]  /*7dd0*/  PRMT R5, R6, 0x7610, R5 ;  /* 0x0000761006057816 */ /* 0x000fe40000000005 */
[----:B------:R-:W-:Y:S01]  /*7de0*/  ISETP.LE.U32.AND P3, PT, R3, UR12, PT ;  /* 0x0000000c03007c0c */ /* 0x000fe2000bf63070 */
[----:B------:R-:W-:Y:S01]  /*7df0*/  FADD.FTZ R3, R30, R32 ;  /* 0x000000201e037221 */ /* 0x000fe20000010000 */
[----:B------:R-:W-:Y:S01]  /*7e00*/  @!P6 PRMT R234, R98, 0x5410, RZ ;  /* 0x0000541062eae816 */ /* 0x000fe200000000ff */
[----:B------:R1:W-:Y:S01]  /*7e10*/  MUFU.EX2 R6, R155 ;  /* 0x0000009b00067308 */ /* 0x0003e20000000800 */
[----:B------:R-:W-:Y:S01]  /*7e20*/  @!P5 PRMT R233, R5, 0x5410, RZ ;  /* 0x0000541005e9d816 */ /* 0x000fe200000000ff */
[----:B------:R-:W-:-:S06]  /*7e30*/  FADD.FTZ R98, R29, R3 ;  /* 0x000000031d627221 */ /* 0x000fcc0000010000 */
[----:B------:R2:W-:Y:S01]  /*7e40*/  MUFU.EX2 R5, R154 ;  /* 0x0000009a00057308 */ /* 0x0005e20000000800 */
[----:B-1----:R-:W-:Y:S02]  /*7e50*/  IMAD.MOV.U32 R155, RZ, RZ, R197 ;  /* 0x000000ffff9b7224 */ /* 0x002fe400078e00c5 */
[----:B--2---:R-:W-:Y:S02]  /*7e60*/  IMAD.MOV.U32 R154, RZ, RZ, R196 ;  /* 0x000000ffff9a7224 */ /* 0x004fe400078e00c4 */
[----:B------:R-:W2:Y:S04]  /*7e70*/  LDL.LU.64 R196, [R1+0x358] ;  /* 0x0003580001c47983 */ /* 0x000ea80000300a00 */
[----:B------:R1:W-:Y:S04]  /*7e80*/  STL [R1+0x1c], R98 ;  /* 0x00001c6201007387 */ /* 0x0003e80000100800 */
[----:B------:R3:W4:Y:S04]  /*7e90*/  LDL.LU.S16 R103, [R1+0x88] ;  /* 0x0000880001677983 */ /* 0x0007280000300600 */
[----:B-1----:R3:W3:Y:S01]  /*7ea0*/  LDL.LU.S16 R98, [R1+0x84] ;  /* 0x0000840001627983 */ /* 0x0026e20000300600 */
[----:B------:R-:W-:-:S04]  /*7eb0*/  LOP3.LUT R4, R31, 0xff, RZ, 0xc0, !PT ;  /* 0x000000ff1f047812 */ /* 0x000fc800078ec0ff */
[----:B------:R-:W-:Y:S02]  /*7ec0*/  ISETP.LE.U32.AND P2, PT, R4, UR12, PT ;  /* 0x0000000c04007c0c */ /* 0x000fe4000bf43070 */
[----:B------:R-:W-:-:S04]  /*7ed0*/  F2FP.BF16.F32.PACK_AB R4, R29, R30 ;  /* 0x0000001e1d04723e */ /* 0x000fc800000010ff */
[----:B------:R-:W-:Y:S02]  /*7ee0*/  PRMT R231, R4, 0x7632, R231 ;  /* 0x0000763204e77816 */ /* 0x000fe400000000e7 */
[----:B------:R-:W-:-:S04]  /*7ef0*/  F2FP.BF16.F32.PACK_AB R3, R20, R21 ;  /* 0x000000151403723e */ /* 0x000fc800000010ff */
[C---:B------:R-:W-:Y:S02]  /*7f00*/  PRMT R229, R3.reuse, 0x7610, R229 ;  /* 0x0000761003e57816 */ /* 0x040fe400000000e5 */
[----:B------:R-:W-:Y:S01]  /*7f10*/  PRMT R228, R3, 0x7632, R228 ;  /* 0x0000763203e47816 */ /* 0x000fe200000000e4 */
[----:B---3--:R-:W-:-:S05]  /*7f20*/  @!P3 HFMA2.BF16_V2 R98, -RZ.H0_H0, RZ.H0_H0, -R231.H0_H0 ;  /* 0x200000ffff62b231 */ /* 0x008fca00003409e7 */
[----:B------:R-:W-:Y:S02]  /*7f30*/  PRMT R8, R98, 0x7610, R8 ;  /* 0x0000761062087816 */ /* 0x000fe40000000008 */
[----:B------:R1:W3:Y:S04]  /*7f40*/  LDL.LU.S16 R98, [R1+0x80] ;  /* 0x0000800001627983 */ /* 0x0002e80000300600 */
[----:B------:R1:W2:Y:S01]  /*7f50*/  LDL.LU.S16 R3, [R1+0x7c] ;  /* 0x00007c0001037983 */ /* 0x0002a20000300600 */
[----:B------:R-:W-:-:S04]  /*7f60*/  FADD.FTZ R7, R21, R7 ;  /* 0x0000000715077221 */ /* 0x000fc80000010000 */
[----:B------:R-:W-:Y:S01]  /*7f70*/  FADD.FTZ R7, R20, R7 ;  /* 0x0000000714077221 */ /* 0x000fe20000010000 */
[----:B------:R-:W4:Y:S01]  /*7f80*/  MUFU.EX2 R15, R138 ;  /* 0x0000008a000f7308 */ /* 0x000f220000000800 */
[----:B------:R-:W-:-:S03]  /*7f90*/  IMAD.MOV.U32 R112, RZ, RZ, R10 ;  /* 0x000000ffff707224 */ /* 0x000fc600078e000a */
[----:B------:R1:W-:Y:S04]  /*7fa0*/  STL [R1+0x28], R7 ;  /* 0x0000280701007387 */ /* 0x0003e80000100800 */
[----:B------:R-:W-:Y:S08]  /*7fb0*/  MUFU.EX2 R13, R164 ;  /* 0x000000a4000d7308 */ /* 0x000ff00000000800 */
[----:B------:R-:W4:Y:S01]  /*7fc0*/  MUFU.EX2 R10, R156 ;  /* 0x0000009c000a7308 */ /* 0x000f220000000800 */
[----:B------:R-:W-:Y:S01]  /*7fd0*/  PRMT R232, R4, 0x7610, R232 ;  /* 0x0000761004e87816 */ /* 0x000fe200000000e8 */
[----:B-1----:R-:W-:-:S04]  /*7fe0*/  FADD.FTZ R7, R18, R17 ;  /* 0x0000001112077221 */ /* 0x002fc80000010000 */
[----:B------:R-:W-:-:S04]  /*7ff0*/  FADD.FTZ R7, R14, R7 ;  /* 0x000000070e077221 */ /* 0x000fc80000010000 */
[C---:B------:R-:W-:Y:S01]  /*8000*/  FADD.FTZ R7, R11.reuse, R7 ;  /* 0x000000070b077221 */ /* 0x040fe20000010000 */
[----:B------:R-:W1:Y:S03]  /*8010*/  MUFU.EX2 R4, R153 ;  /* 0x0000009900047308 */ /* 0x000e660000000800 */
[----:B------:R-:W-:Y:S01]  /*8020*/  FADD.FTZ R7, R16, R7 ;  /* 0x0000000710077221 */ /* 0x000fe20000010000 */
[----:B------:R-:W-:-:S03]  /*8030*/  F2FP.BF16.F32.PACK_AB R30, R11, R14 ;  /* 0x0000000e0b1e723e */ /* 0x000fc600000010ff */
[----:B----4-:R-:W-:Y:S01]  /*8040*/  FADD.FTZ R14, R15, R7 ;  /* 0x000000070f0e7221 */ /* 0x010fe20000010000 */
[----:B------:R-:W-:Y:S01]  /*8050*/  FADD.FTZ R7, R13, R10 ;  /* 0x0000000a0d077221 */ /* 0x000fe20000010000 */
[----:B------:R-:W-:Y:S03]  /*8060*/  MUFU.EX2 R23, R124 ;  /* 0x0000007c00177308 */ /* 0x000fe60000000800 */
[----:B------:R-:W-:-:S05]  /*8070*/  FADD.FTZ R7, R6, R7 ;  /* 0x0000000706077221 */ /* 0x000fca0000010000 */
[----:B------:R-:W4:Y:S01]  /*8080*/  MUFU.EX2 R19, R118 ;  /* 0x0000007600137308 */ /* 0x000f220000000800 */
[----:B------:R-:W-:-:S07]  /*8090*/  FADD.FTZ R7, R5, R7 ;  /* 0x0000000705077221 */ /* 0x000fce0000010000 */
[----:B------:R-:W-:Y:S01]  /*80a0*/  MUFU.EX2 R27, R109 ;  /* 0x0000006d001b7308 */ /* 0x000fe20000000800 */
[----:B-1----:R-:W-:Y:S01]  /*80b0*/  FADD.FTZ R7, R4, R7 ;  /* 0x0000000704077221 */ /* 0x002fe20000010000 */
[----:B------:R-:W-:Y:S02]  /*80c0*/  F2FP.BF16.F32.PACK_AB R29, R5, R6 ;  /* 0x00000006051d723e */ /* 0x000fe400000010ff */
[----:B------:R-:W-:-:S04]  /*80d0*/  F2FP.BF16.F32.PACK_AB R18, R17, R18 ;  /* 0x000000121112723e */ /* 0x000fc800000010ff */
[----:B------:R-:W-:Y:S01]  /*80e0*/  MUFU.EX2 R11, R146 ;  /* 0x00000092000b7308 */ /* 0x000fe20000000800 */
[----:B------:R-:W-:-:S07]  /*80f0*/  F2FP.BF16.F32.PACK_AB R17, R10, R13 ;  /* 0x0000000d0a11723e */ /* 0x000fce00000010ff */
[----:B------:R-:W-:Y:S01]  /*8100*/  MUFU.EX2 R10, R145 ;  /* 0x00000091000a7308 */ /* 0x000fe20000000800 */
[----:B----4-:R-:W-:-:S07]  /*8110*/  F2FP.BF16.F32.PACK_AB R31, R19, R23 ;  /* 0x00000017131f723e */ /* 0x010fce00000010ff */
[----:B------:R-:W1:Y:S01]  /*8120*/  MUFU.EX2 R5, R144 ;  /* 0x0000009000057308 */ /* 0x000e620000000800 */
[----:B------:R-:W-:Y:S02]  /*8130*/  @!P4 HFMA2.BF16_V2 R103, -RZ.H0_H0, RZ.H0_H0, -R232.H0_H0 ;  /* 0x200000ffff67c231 */ /* 0x000fe400003409e8 */
[----:B------:R-:W-:Y:S02]  /*8140*/  IMAD.MOV.U32 R164, RZ, RZ, R140 ;  /* 0x000000ffffa47224 */ /* 0x000fe400078e008c */
[----:B------:R-:W-:Y:S01]  /*8150*/  IMAD.MOV.U32 R140, RZ, RZ, R212 ;  /* 0x000000ffff8c7224 */ /* 0x000fe200078e00d4 */
[----:B------:R-:W-:Y:S01]  /*8160*/  PRMT R21, R103, 0x7610, R21 ;  /* 0x0000761067157816 */ /* 0x000fe20000000015 */
[----:B------:R-:W-:Y:S02]  /*8170*/  IMAD.MOV.U32 R103, RZ, RZ, R112 ;  /* 0x000000ffff677224 */ /* 0x000fe400078e0070 */
[----:B------:R-:W-:Y:S02]  /*8180*/  IMAD.MOV.U32 R112, RZ, RZ, R104 ;  /* 0x000000ffff707224 */ /* 0x000fe400078e0068 */
[----:B------:R-:W-:-:S02]  /*8190*/  IMAD.MOV.U32 R104, RZ, RZ, R71 ;  /* 0x000000ffff687224 */ /* 0x000fc400078e0047 */
[----:B------:R-:W-:Y:S01]  /*81a0*/  IMAD.MOV.U32 R212, RZ, RZ, R70 ;  /* 0x000000ffffd47224 */ /* 0x000fe200078e0046 */
[----:B-1----:R-:W-:Y:S02]  /*81b0*/  F2FP.BF16.F32.PACK_AB R45, R5, R10 ;  /* 0x0000000a052d723e */ /* 0x002fe400000010ff */
[----:B------:R-:W-:Y:S01]  /*81c0*/  F2FP.BF16.F32.PACK_AB R33, R15, R16 ;  /* 0x000000100f21723e */ /* 0x000fe200000010ff */
[----:B------:R-:W-:Y:S01]  /*81d0*/  IMAD.MOV.U32 R106, RZ, RZ, R141 ;  /* 0x000000ffff6a7224 */ /* 0x000fe200078e008d */
[----:B------:R1:W4:Y:S01]  /*81e0*/  LDL.LU.S16 R144, [R1+0xa8] ;  /* 0x0000a80001907983 */ /* 0x0003220000300600 */
[----:B------:R-:W-:Y:S02]  /*81f0*/  IMAD.MOV.U32 R141, RZ, RZ, R148 ;  /* 0x000000ffff8d7224 */ /* 0x000fe400078e0094 */
[----:B------:R-:W-:Y:S02]  /*8200*/  IMAD.MOV.U32 R156, RZ, RZ, R142 ;  /* 0x000000ffff9c7224 */ /* 0x000fe400078e008e */
[----:B------:R-:W-:-:S02]  /*8210*/  IMAD.MOV.U32 R148, RZ, RZ, R86 ;  /* 0x000000ffff947224 */ /* 0x000fc400078e0056 */
[----:B------:R-:W-:Y:S02]  /*8220*/  IMAD.MOV.U32 R86, RZ, RZ, R53 ;  /* 0x000000ffff567224 */ /* 0x000fe400078e0035 */
[----:B------:R-:W-:Y:S02]  /*8230*/  IMAD.MOV.U32 R142, RZ, RZ, R52 ;  /* 0x000000ffff8e7224 */ /* 0x000fe400078e0034 */
[----:B---3--:R-:W-:Y:S02]  /*8240*/  @!P2 HFMA2.BF16_V2 R98, -RZ.H0_H0, RZ.H0_H0, -R229.H0_H0 ;  /* 0x200000ffff62a231 */ /* 0x008fe400003409e5 */
[----:B--2---:R-:W-:-:S03]  /*8250*/  @!P1 HFMA2.BF16_V2 R3, -RZ.H0_H0, RZ.H0_H0, -R228.H0_H0 ;  /* 0x200000ffff039231 */ /* 0x004fc600003409e4 */
[----:B------:R-:W-:Y:S02]  /*8260*/  PRMT R12, R98, 0x7610, R12 ;  /* 0x00007610620c7816 */ /* 0x000fe4000000000c */
[----:B------:R-:W-:Y:S02]  /*8270*/  PRMT R98, R232, 0x5410, R231 ;  /* 0x00005410e8627816 */ /* 0x000fe400000000e7 */
[----:B------:R-:W-:Y:S02]  /*8280*/  PRMT R9, R3, 0x7610, R9 ;  /* 0x0000761003097816 */ /* 0x000fe40000000009 */
[----:B------:R-:W-:Y:S01]  /*8290*/  @!P3 PRMT R231, R8, 0x5410, RZ ;  /* 0x0000541008e7b816 */ /* 0x000fe200000000ff */
[----:B------:R-:W2:Y:S01]  /*82a0*/  MUFU.EX2 R3, R152 ;  /* 0x0000009800037308 */ /* 0x000ea20000000800 */
[----:B------:R-:W-:Y:S02]  /*82b0*/  IMAD.MOV.U32 R8, RZ, RZ, R230 ;  /* 0x000000ffff087224 */ /* 0x000fe400078e00e6 */
[----:B------:R-:W-:Y:S01]  /*82c0*/  IMAD.MOV.U32 R230, RZ, RZ, R99 ;  /* 0x000000ffffe67224 */ /* 0x000fe200078e0063 */
[----:B------:R-:W-:-:S02]  /*82d0*/  PRMT R99, R229, 0x5410, R228 ;  /* 0x00005410e5637816 */ /* 0x000fc400000000e4 */
[----:B------:R-:W-:Y:S02]  /*82e0*/  @!P1 PRMT R228, R9, 0x5410, RZ ;  /* 0x0000541009e49816 */ /* 0x000fe400000000ff */
[----:B------:R-:W3:Y:S01]  /*82f0*/  MUFU.EX2 R9, R151 ;  /* 0x0000009700097308 */ /* 0x000ee20000000800 */
[----:B------:R-:W-:Y:S01]  /*8300*/  IMAD.MOV.U32 R109, RZ, RZ, R8 ;  /* 0x000000ffff6d7224 */ /* 0x000fe200078e0008 */
[----:B------:R-:W-:-:S06]  /*8310*/  @!P2 PRMT R229, R12, 0x5410, RZ ;  /* 0x000054100ce5a816 */ /* 0x000fcc00000000ff */
[----:B------:R-:W1:Y:S01]  /*8320*/  MUFU.EX2 R8, R149 ;  /* 0x0000009500087308 */ /* 0x000e620000000800 */
[C---:B--2---:R-:W-:Y:S01]  /*8330*/  FADD.FTZ R6, R3.reuse, R7 ;  /* 0x0000000703067221 */ /* 0x044fe20000010000 */
[----:B------:R-:W-:-:S06]  /*8340*/  F2FP.BF16.F32.PACK_AB R32, R3, R4 ;  /* 0x000000040320723e */ /* 0x000fcc00000010ff */
[----:B------:R-:W2:Y:S01]  /*8350*/  MUFU.EX2 R12, R147 ;  /* 0x00000093000c7308 */ /* 0x000ea20000000800 */
[----:B------:R-:W-:Y:S01]  /*8360*/  FADD.FTZ R4, R23, R14 ;  /* 0x0000000e17047221 */ /* 0x000fe20000010000 */
[----:B---3--:R-:W-:-:S03]  /*8370*/  FADD.FTZ R3, R9, R6 ;  /* 0x0000000609037221 */ /* 0x008fc60000010000 */
[----:B------:R-:W-:Y:S01]  /*8380*/  FADD.FTZ R4, R19, R4 ;  /* 0x0000000413047221 */ /* 0x000fe20000010000 */
[----:B-1----:R-:W-:-:S03]  /*8390*/  FADD.FTZ R3, R8, R3 ;  /* 0x0000000308037221 */ /* 0x002fc60000010000 */
[----:B------:R-:W-:Y:S02]  /*83a0*/  FADD.FTZ R6, R28, R4 ;  /* 0x000000041c067221 */ /* 0x000fe40000010000 */
[----:B------:R1:W3:Y:S02]  /*83b0*/  MUFU.EX2 R4, R143 ;  /* 0x0000008f00047308 */ /* 0x0002e40000000800 */
[----:B------:R-:W-:Y:S01]  /*83c0*/  FADD.FTZ R6, R25, R6 ;  /* 0x0000000619067221 */ /* 0x000fe20000010000 */
[----:B--2---:R-:W-:Y:S01]  /*83d0*/  FADD.FTZ R3, R12, R3 ;  /* 0x000000030c037221 */ /* 0x004fe20000010000 */
[----:B------:R-:W-:Y:S02]  /*83e0*/  F2FP.BF16.F32.PACK_AB R19, R8, R9 ;  /* 0x000000090813723e */ /* 0x000fe400000010ff */
[----:B------:R-:W-:Y:S01]  /*83f0*/  FADD.FTZ R6, R27, R6 ;  /* 0x000000061b067221 */ /* 0x000fe20000010000 */
[----:B------:R-:W-:Y:S02]  /*8400*/  FADD.FTZ R8, R11, R3 ;  /* 0x000000030b087221 */ /* 0x000fe40000010000 */
[----:B------:R-:W2:Y:S01]  /*8410*/  MUFU.EX2 R3, R131 ;  /* 0x0000008300037308 */ /* 0x000ea20000000800 */
[----:B------:R-:W-:Y:S01]  /*8420*/  FADD.FTZ R7, R24, R6 ;  /* 0x0000000618077221 */ /* 0x000fe20000010000 */
[----:B------:R-:W-:Y:S01]  /*8430*/  FADD.FTZ R6, R10, R8 ;  /* 0x000000080a067221 */ /* 0x000fe20000010000 */
[----:B------:R-:W-:-:S03]  /*8440*/  VIADD R230, R230, 0x4 ;  /* 0x00000004e6e67836 */ /* 0x000fc60000000000 */
[----:B------:R-:W-:Y:S01]  /*8450*/  FADD.FTZ R6, R5, R6 ;  /* 0x0000000605067221 */ /* 0x000fe20000010000 */
[----:B------:R-:W-:Y:S01]  /*8460*/  IMAD.WIDE.U32 R70, R230, -0x326172a9, RZ ;  /* 0xcd9e8d57e6467825 */ /* 0x000fe200078e00ff */
[----:B------:R-:W-:Y:S01]  /*8470*/  @!P4 PRMT R232, R21, 0x5410, RZ ;  /* 0x0000541015e8c816 */ /* 0x000fe200000000ff */
[----:B-1----:R1:W4:Y:S02]  /*8480*/  LDL.LU.S16 R143, [R1+0xa4] ;  /* 0x0000a400018f7983 */ /* 0x0023240000300600 */
[----:B---3--:R-:W-:-:S04]  /*8490*/  FADD.FTZ R5, R4, R6 ;  /* 0x0000000604057221 */ /* 0x008fc80000010000 */
[C---:B--2---:R-:W-:Y:S01]  /*84a0*/  FADD.FTZ R16, R3.reuse, R5 ;  /* 0x0000000503107221 */ /* 0x044fe20000010000 */
[----:B------:R-:W-:Y:S02]  /*84b0*/  F2FP.BF16.F32.PACK_AB R49, R3, R4 ;  /* 0x000000040331723e */ /* 0x000fe400000010ff */
[----:B------:R-:W-:-:S05]  /*84c0*/  LOP3.LUT R3, R71, R83, RZ, 0x3c, !PT ;  /* 0x0000005347037212 */ /* 0x000fca00078e3cff */
        /* <DEDUP_REMOVED lines=9> */
[----:B------:R-:W-:Y:S01]  /*8560*/  FADD.FTZ R7, R26, R7 ;  /* 0x000000071a077221 */ /* 0x000fe20000010000 */
[----:B------:R-:W-:Y:S02]  /*8570*/  LOP3.LUT R6, R9, UR16, R14, 0x96, !PT ;  /* 0x0000001009067c12 */ /* 0x000fe4000f8e960e */
[----:B------:R-:W-:Y:S01]  /*8580*/  LOP3.LUT R4, R53, UR11, R4, 0x96, !PT ;  /* 0x0000000b35047c12 */ /* 0x000fe2000f8e9604 */
[----:B------:R-:W-:Y:S02]  /*8590*/  FADD.FTZ R13, R22, R7 ;  /* 0x00000007160d7221 */ /* 0x000fe40000010000 */
[----:B------:R-:W-:-:S04]  /*85a0*/  IMAD.WIDE.U32 R6, R6, -0x2daee0ad, RZ ;  /* 0xd2511f5306067825 */ /* 0x000fc800078e00ff */
[----:B------:R-:W-:Y:S01]  /*85b0*/  IMAD.WIDE.U32 R4, R4, -0x326172a9, RZ ;  /* 0xcd9e8d5704047825 */ /* 0x000fe200078e00ff */
[----:B------:R-:W-:-:S04]  /*85c0*/  LOP3.LUT R9, R7, UR9, R52, 0x96, !PT ;  /* 0x0000000907097c12 */ /* 0x000fc8000f8e9634 */
[----:B------:R-:W-:Y:S01]  /*85d0*/  LOP3.LUT R10, R5, UR10, R8, 0x96, !PT ;  /* 0x0000000a050a7c12 */ /* 0x000fe2000f8e9608 */
[----:B------:R-:W-:Y:S01]  /*85e0*/  IMAD.WIDE.U32 R8, R9, -0x326172a9, RZ ;  /* 0xcd9e8d5709087825 */ /* 0x000fe200078e00ff */
[----:B------:R-:W-:-:S03]  /*85f0*/  F2FP.BF16.F32.PACK_AB R40, R11, R12 ;  /* 0x0000000c0b28723e */ /* 0x000fc600000010ff */
[----:B------:R-:W-:Y:S01]  /*8600*/  IMAD.WIDE.U32 R10, R10, -0x2daee0ad, RZ ;  /* 0xd2511f530a0a7825 */ /* 0x000fe200078e00ff */
[----:B------:R-:W-:-:S04]  /*8610*/  LOP3.LUT R12, R9, UR23, R4, 0x96, !PT ;  /* 0x00000017090c7c12 */ /* 0x000fc8000f8e9604 */
[----:B------:R-:W-:-:S05]  /*8620*/  LOP3.LUT R4, R11, UR8, R6, 0x96, !PT ;  /* 0x000000080b047c12 */ /* 0x000fca000f8e9606 */
[----:B------:R-:W-:-:S05]  /*8630*/  IMAD.WIDE.U32 R4, R4, -0x326172a9, RZ ;  /* 0xcd9e8d5704047825 */ /* 0x000fca00078e00ff */
[----:B------:R-:W-:Y:S02]  /*8640*/  LOP3.LUT R3, R5, UR33, R8, 0x96, !PT ;  /* 0x0000002105037c12 */ /* 0x000fe4000f8e9608 */
[----:B------:R-:W2:Y:S08]  /*8650*/  MUFU.EX2 R8, R95 ;  /* 0x0000005f00087308 */ /* 0x000eb00000000800 */
[----:B------:R-:W3:Y:S01]  /*8660*/  MUFU.EX2 R7, R91 ;  /* 0x0000005b00077308 */ /* 0x000ee20000000800 */
[----:B--2---:R-:W-:-:S04]  /*8670*/  FADD.FTZ R11, R8, R13 ;  /* 0x0000000d080b7221 */ /* 0x004fc80000010000 */
[----:B---3--:R-:W-:Y:S01]  /*8680*/  FADD.FTZ R13, R7, R11 ;  /* 0x0000000b070d7221 */ /* 0x008fe20000010000 */
[----:B------:R1:W2:Y:S04]  /*8690*/  LDL.LU.S16 R91, [R1+0x98] ;  /* 0x00009800015b7983 */ /* 0x0002a80000300600 */
[----:B------:R1:W3:Y:S01]  /*86a0*/  LDL.LU.S16 R11, [R1+0xa0] ;  /* 0x0000a000010b7983 */ /* 0x0002e20000300600 */
[----:B------:R-:W-:-:S04]  /*86b0*/  LOP3.LUT R6, R3, 0xff, RZ, 0xc0, !PT ;  /* 0x000000ff03067812 */ /* 0x000fc800078ec0ff */
[----:B------:R-:W-:Y:S02]  /*86c0*/  ISETP.LE.U32.AND P4, PT, R6, UR12, PT ;  /* 0x0000000c06007c0c */ /* 0x000fe4000bf83070 */
[----:B------:R-:W-:-:S04]  /*86d0*/  LOP3.LUT R6, R3, 0xffff, RZ, 0xc0, !PT ;  /* 0x0000ffff03067812 */ /* 0x000fc800078ec0ff */
[----:B------:R-:W-:Y:S02]  /*86e0*/  SHF.R.U32.HI R6, RZ, 0x8, R6 ;  /* 0x00000008ff067819 */ /* 0x000fe40000011606 */
[--C-:B------:R-:W-:Y:S02]  /*86f0*/  SHF.R.U32.HI R9, RZ, 0x18, R3.reuse ;  /* 0x00000018ff097819 */ /* 0x100fe40000011603 */
[----:B------:R-:W-:Y:S02]  /*8700*/  LOP3.LUT R6, R6, 0xffff, RZ, 0xc0, !PT ;  /* 0x0000ffff06067812 */ /* 0x000fe400078ec0ff */
[----:B------:R-:W-:Y:S02]  /*8710*/  SHF.R.U32.HI R3, RZ, 0x10, R3 ;  /* 0x00000010ff037819 */ /* 0x000fe40000011603 */
[----:B------:R-:W-:Y:S02]  /*8720*/  ISETP.LE.U32.AND P3, PT, R6, UR12, PT ;  /* 0x0000000c06007c0c */ /* 0x000fe4000bf63070 */
[----:B------:R-:W-:Y:S01]  /*8730*/  ISETP.LE.U32.AND P1, PT, R9, UR12, PT ;  /* 0x0000000c09007c0c */ /* 0x000fe2000bf23070 */
[----:B------:R-:W1:Y:S01]  /*8740*/  MUFU.EX2 R6, R130 ;  /* 0x0000008200067308 */ /* 0x000e620000000800 */
[----:B------:R-:W-:-:S04]  /*8750*/  LOP3.LUT R9, R3, 0xff, RZ, 0xc0, !PT ;  /* 0x000000ff03097812 */ /* 0x000fc800078ec0ff */
[----:B------:R-:W-:-:S03]  /*8760*/  ISETP.LE.U32.AND P2, PT, R9, UR12, PT ;  /* 0x0000000c09007c0c */ /* 0x000fc6000bf43070 */
[----:B------:R-:W1:Y:S01]  /*8770*/  MUFU.EX2 R3, R129 ;  /* 0x0000008100037308 */ /* 0x000e620000000800 */
[----:B------:R-:W-:Y:S02]  /*8780*/  F2FP.BF16.F32.PACK_AB R50, R22, R26 ;  /* 0x0000001a1632723e */ /* 0x000fe400000010ff */
[C---:B------:R-:W-:Y:S02]  /*8790*/  PRMT R26, R18.reuse, 0x7610, R26 ;  /* 0x00007610121a7816 */ /* 0x040fe4000000001a */
[----:B------:R-:W-:Y:S01]  /*87a0*/  PRMT R23, R17, 0x7610, R23 ;  /* 0x0000761011177816 */ /* 0x000fe20000000017 */
[----:B------:R-:W-:Y:S01]  /*87b0*/  IMAD.MOV.U32 R153, RZ, RZ, R155 ;  /* 0x000000ffff997224 */ /* 0x000fe200078e009b */
[----:B------:R-:W-:Y:S01]  /*87c0*/  F2FP.BF16.F32.PACK_AB R41, R25, R28 ;  /* 0x0000001c1929723e */ /* 0x000fe200000010ff */
[----:B------:R-:W-:Y:S01]  /*87d0*/  IMAD.MOV.U32 R155, RZ, RZ, R103 ;  /* 0x000000ffff9b7224 */ /* 0x000fe200078e0067 */
[----:B------:R-:W-:Y:S01]  /*87e0*/  F2FP.BF16.F32.PACK_AB R22, R7, R8 ;  /* 0x000000080716723e */ /* 0x000fe200000010ff */
[----:B------:R-:W-:Y:S01]  /*87f0*/  IMAD.MOV.U32 R103, RZ, RZ, R112 ;  /* 0x000000ffff677224 */ /* 0x000fe200078e0070 */
[----:B------:R-:W-:Y:S01]  /*8800*/  PRMT R25, R18, 0x7632, R25 ;  /* 0x0000763212197816 */ /* 0x000fe20000000019 */
[----:B----4-:R-:W-:-:S02]  /*8810*/  @!P4 HFMA2.BF16_V2 R144, -RZ.H0_H0, RZ.H0_H0, -R26.H0_H0 ;  /* 0x200000ffff90c231 */ /* 0x010fc4000034091a */
[----:B-1----:R-:W-:Y:S01]  /*8820*/  FADD.FTZ R7, R6, R16 ;  /* 0x0000001006077221 */ /* 0x002fe20000010000 */
[----:B------:R-:W-:Y:S02]  /*8830*/  IMAD.MOV.U32 R112, RZ, RZ, R141 ;  /* 0x000000ffff707224 */ /* 0x000fe400078e008d */
[----:B------:R-:W-:Y:S01]  /*8840*/  IMAD.MOV.U32 R141, RZ, RZ, R150 ;  /* 0x000000ffff8d7224 */ /* 0x000fe200078e0096 */
[----:B------:R-:W-:Y:S01]  /*8850*/  F2FP.BF16.F32.PACK_AB R48, R24, R27 ;  /* 0x0000001b1830723e */ /* 0x000fe200000010ff */
[----:B------:R-:W-:Y:S01]  /*8860*/  IMAD.MOV.U32 R150, RZ, RZ, R163 ;  /* 0x000000ffff967224 */ /* 0x000fe200078e00a3 */
[----:B------:R-:W-:Y:S01]  /*8870*/  PRMT R24, R17, 0x7632, R24 ;  /* 0x0000763211187816 */ /* 0x000fe20000000018 */
[----:B------:R-:W-:Y:S02]  /*8880*/  IMAD.MOV.U32 R152, RZ, RZ, R154 ;  /* 0x000000ffff987224 */ /* 0x000fe400078e009a */
[C---:B------:R-:W-:Y:S01]  /*8890*/  FADD.FTZ R18, R3.reuse, R7 ;  /* 0x0000000703127221 */ /* 0x040fe20000010000 */
[----:B------:R-:W-:Y:S01]  /*88a0*/  F2FP.BF16.F32.PACK_AB R21, R3, R6 ;  /* 0x000000060315723e */ /* 0x000fe200000010ff */
[----:B------:R-:W-:Y:S01]  /*88b0*/  IMAD.MOV.U32 R154, RZ, RZ, R112 ;  /* 0x000000ffff9a7224 */ /* 0x000fe200078e0070 */
[----:B------:R-:W-:Y:S01]  /*88c0*/  PRMT R9, R144, 0x7610, R9 ;  /* 0x0000761090097816 */ /* 0x000fe20000000009 */
[----:B------:R-:W-:-:S02]  /*88d0*/  IMAD.MOV.U32 R112, RZ, RZ, R141 ;  /* 0x000000ffff707224 */ /* 0x000fc400078e008d */
[----:B------:R-:W-:Y:S01]  /*88e0*/  IMAD.MOV.U32 R141, RZ, RZ, R150 ;  /* 0x000000ffff8d7224 */ /* 0x000fe200078e0096 */
[----:B------:R-:W-:Y:S01]  /*88f0*/  PRMT R163, R26, 0x5410, R25 ;  /* 0x000054101aa37816 */ /* 0x000fe20000000019 */
[----:B------:R-:W-:Y:S01]  /*8900*/  IMAD.MOV.U32 R150, RZ, RZ, R159 ;  /* 0x000000ffff967224 */ /* 0x000fe200078e009f */
[----:B------:R-:W-:Y:S02]  /*8910*/  PRMT R159, R23, 0x5410, R24 ;  /* 0x00005410179f7816 */ /* 0x000fe40000000018 */
[----:B------:R-:W-:Y:S02]  /*8920*/  @!P4 PRMT R26, R9, 0x5410, RZ ;  /* 0x00005410091ac816 */ /* 0x000fe400000000ff */
[----:B------:R-:W-:Y:S02]  /*8930*/  LOP3.LUT R9, R4, 0xffff, RZ, 0xc0, !PT ;  /* 0x0000ffff04097812 */ /* 0x000fe400078ec0ff */
[----:B------:R-:W-:Y:S01]  /*8940*/  SHF.R.U32.HI R7, RZ, 0x18, R4 ;  /* 0x00000018ff077819 */ /* 0x000fe20000011604 */
[----:B------:R-:W-:-:S05]  /*8950*/  @!P3 HFMA2.BF16_V2 R143, -RZ.H0_H0, RZ.H0_H0, -R25.H0_H0 ;  /* 0x200000ffff8fb231 */ /* 0x000fca0000340919 */
[----:B------:R-:W-:-:S04]  /*8960*/  PRMT R8, R143, 0x7610, R8 ;  /* 0x000076108f087816 */ /* 0x000fc80000000008 */
[----:B------:R-:W-:Y:S01]  /*8970*/  @!P3 PRMT R25, R8, 0x5410, RZ ;  /* 0x000054100819b816 */ /* 0x000fe200000000ff */
[----:B---3--:R-:W-:-:S05]  /*8980*/  @!P2 HFMA2.BF16_V2 R11, -RZ.H0_H0, RZ.H0_H0, -R23.H0_H0 ;  /* 0x200000ffff0ba231 */ /* 0x008fca0000340917 */
[----:B------:R-:W-:Y:S01]  /*8990*/  PRMT R3, R11, 0x7610, R3 ;  /* 0x000076100b037816 */ /* 0x000fe20000000003 */
[----:B--2---:R-:W-:Y:S01]  /*89a0*/  @!P1 HFMA2.BF16_V2 R91, -RZ.H0_H0, RZ.H0_H0, -R24.H0_H0 ;  /* 0x200000ffff5b9231 */ /* 0x004fe20000340918 */
[----:B------:R-:W-:Y:S02]  /*89b0*/  SHF.R.U32.HI R11, RZ, 0x10, R4 ;  /* 0x00000010ff0b7819 */ /* 0x000fe40000011604 */
[----:B------:R-:W-:Y:S02]  /*89c0*/  @!P2 PRMT R23, R3, 0x5410, RZ ;  /* 0x000054100317a816 */ /* 0x000fe400000000ff */
[----:B------:R-:W-:Y:S01]  /*89d0*/  LOP3.LUT R3, R4, 0xff, RZ, 0xc0, !PT ;  /* 0x000000ff04037812 */ /* 0x000fe200078ec0ff */
[----:B------:R-:W-:Y:S01]  /*89e0*/  IMAD.WIDE.U32 R4, R12, -0x2daee0ad, RZ ;  /* 0xd2511f530c047825 */ /* 0x000fe200078e00ff */
[----:B------:R-:W-:Y:S02]  /*89f0*/  PRMT R6, R91, 0x7610, R6 ;  /* 0x000076105b067816 */ /* 0x000fe40000000006 */
[----:B------:R-:W-:Y:S01]  /*8a00*/  ISETP.LE.U32.AND P3, PT, R3, UR12, PT ;  /* 0x0000000c03007c0c */ /* 0x000fe2000bf63070 */
[----:B------:R1:W2:Y:S01]  /*8a10*/  LDL.LU.S16 R91, [R1+0xac] ;  /* 0x0000ac00015b7983 */ /* 0x0002a20000300600 */
[----:B------:R-:W-:-:S02]  /*8a20*/  LOP3.LUT R3, R5, UR32, R10, 0x96, !PT ;  /* 0x0000002005037c12 */ /* 0x000fc4000f8e960a */
[----:B------:R-:W-:Y:S02]  /*8a30*/  @!P1 PRMT R24, R6, 0x5410, RZ ;  /* 0x0000541006189816 */ /* 0x000fe400000000ff */
[----:B------:R-:W-:-:S04]  /*8a40*/  SHF.R.U32.HI R6, RZ, 0x10, R3 ;  /* 0x00000010ff067819 */ /* 0x000fc80000011603 */
[----:B------:R-:W-:-:S04]  /*8a50*/  LOP3.LUT R6, R6, 0xff, RZ, 0xc0, !PT ;  /* 0x000000ff06067812 */ /* 0x000fc800078ec0ff */
[----:B------:R-:W-:Y:S02]  /*8a60*/  ISETP.LE.U32.AND P6, PT, R6, UR12, PT ;  /* 0x0000000c06007c0c */ /* 0x000fe4000bfc3070 */
[----:B------:R-:W-:-:S04]  /*8a70*/  LOP3.LUT R6, R4, 0xff, RZ, 0xc0, !PT ;  /* 0x000000ff04067812 */ /* 0x000fc800078ec0ff */
[----:B------:R-:W-:Y:S02]  /*8a80*/  ISETP.LE.U32.AND P4, PT, R6, UR12, PT ;  /* 0x0000000c06007c0c */ /* 0x000fe4000bf83070 */
[----:B------:R-:W3:Y:S01]  /*8a90*/  MUFU.EX2 R6, R88 ;  /* 0x0000005800067308 */ /* 0x000ee20000000800 */
[----:B------:R-:W-:Y:S02]  /*8aa0*/  LOP3.LUT R10, R4, 0xffff, RZ, 0xc0, !PT ;  /* 0x0000ffff040a7812 */ /* 0x000fe400078ec0ff */
[--C-:B------:R-:W-:Y:S02]  /*8ab0*/  SHF.R.U32.HI R12, RZ, 0x10, R4.reuse ;  /* 0x00000010ff0c7819 */ /* 0x100fe40000011604 */
[----:B------:R-:W-:-:S03]  /*8ac0*/  SHF.R.U32.HI R8, RZ, 0x18, R4 ;  /* 0x00000018ff087819 */ /* 0x000fc60000011604 */
[----:B------:R-:W4:Y:S01]  /*8ad0*/  MUFU.EX2 R4, R84 ;  /* 0x0000005400047308 */ /* 0x000f220000000800 */
[----:B------:R-:W-:-:S04]  /*8ae0*/  SHF.R.U32.HI R5, RZ, 0x8, R9 ;  /* 0x00000008ff057819 */ /* 0x000fc80000011609 */
[----:B------:R-:W-:-:S04]  /*8af0*/  LOP3.LUT R5, R5, 0xffff, RZ, 0xc0, !PT ;  /* 0x0000ffff05057812 */ /* 0x000fc800078ec0ff */
[----:B------:R-:W-:Y:S01]  /*8b00*/  ISETP.LE.U32.AND P5, PT, R5, UR12, PT ;  /* 0x0000000c05007c0c */ /* 0x000fe2000bfa3070 */
[----:B---3--:R-:W-:Y:S01]  /*8b10*/  FADD.FTZ R5, R6, R13 ;  /* 0x0000000d06057221 */ /* 0x008fe20000010000 */
[----:B------:R-:W-:Y:S02]  /*8b20*/  ISETP.LE.U32.AND P1, PT, R7, UR12, PT ;  /* 0x0000000c07007c0c */ /* 0x000fe4000bf23070 */
[----:B------:R-:W-:Y:S01]  /*8b30*/  LOP3.LUT R7, R11, 0xff, RZ, 0xc0, !PT ;  /* 0x000000ff0b077812 */ /* 0x000fe200078ec0ff */
[C---:B----4-:R-:W-:Y:S01]  /*8b40*/  FADD.FTZ R11, R4.reuse, R5 ;  /* 0x00000005040b7221 */ /* 0x050fe20000010000 */
[----:B------:R-:W-:Y:S02]  /*8b50*/  F2FP.BF16.F32.PACK_AB R51, R4, R6 ;  /* 0x000000060433723e */ /* 0x000fe400000010ff */
[----:B------:R1:W3:Y:S01]  /*8b60*/  LDL.LU.S16 R4, [R1+0xb0] ;  /* 0x0000b00001047983 */ /* 0x0002e20000300600 */
[----:B------:R-:W-:Y:S01]  /*8b70*/  PRMT R28, R30, 0x7632, R28 ;  /* 0x000076321e1c7816 */ /* 0x000fe2000000001c */
[----:B------:R-:W-:-:S02]  /*8b80*/  IMAD.MOV.U32 R147, RZ, RZ, R153 ;  /* 0x000000ffff937224 */ /* 0x000fc400078e0099 */
[----:B------:R-:W-:Y:S02]  /*8b90*/  IMAD.MOV.U32 R153, RZ, RZ, R156 ;  /* 0x000000ffff997224 */ /* 0x000fe400078e009c */
[----:B------:R-:W-:Y:S02]  /*8ba0*/  IMAD.MOV.U32 R156, RZ, RZ, R105 ;  /* 0x000000ffff9c7224 */ /* 0x000fe400078e0069 */
[----:B------:R-:W-:Y:S01]  /*8bb0*/  IMAD.MOV.U32 R105, RZ, RZ, R158 ;  /* 0x000000ffff697224 */ /* 0x000fe200078e009e */
[----:B------:R-:W-:Y:S01]  /*8bc0*/  PRMT R158, R30, 0x5410, R28 ;  /* 0x000054101e9e7816 */ /* 0x000fe2000000001c */
[----:B--2---:R-:W-:-:S05]  /*8bd0*/  @!P3 HFMA2.BF16_V2 R91, -RZ.H0_H0, RZ.H0_H0, -R30.H0_H0 ;  /* 0x200000ffff5bb231 */ /* 0x004fca000034091e */
[----:B------:R-:W-:-:S04]  /*8be0*/  PRMT R71, R91, 0x7610, R71 ;  /* 0x000076105b477816 */ /* 0x000fc80000000047 */
[----:B------:R-:W-:Y:S01]  /*8bf0*/  @!P3 PRMT R30, R71, 0x5410, RZ ;  /* 0x00005410471eb816 */ /* 0x000fe200000000ff */
[----:B---3--:R-:W-:-:S05]  /*8c00*/  @!P5 HFMA2.BF16_V2 R4, -RZ.H0_H0, RZ.H0_H0, -R28.H0_H0 ;  /* 0x200000ffff04d231 */ /* 0x008fca000034091c */
[----:B------:R-:W-:Y:S02]  /*8c10*/  PRMT R13, R4, 0x7610, R13 ;  /* 0x00007610040d7816 */ /* 0x000fe4000000000d */
[----:B------:R-:W-:-:S04]  /*8c20*/  LOP3.LUT R4, R3, 0xff, RZ, 0xc0, !PT ;  /* 0x000000ff03047812 */ /* 0x000fc800078ec0ff */
[----:B------:R-:W-:Y:S02]  /*8c30*/  ISETP.LE.U32.AND P3, PT, R4, UR12, PT ;  /* 0x0000000c04007c0c */ /* 0x000fe4000bf63070 */
[----:B------:R1:W2:Y:S01]  /*8c40*/  LDL.LU.S16 R4, [R1+0xb4] ;  /* 0x0000b40001047983 */ /* 0x0002a20000300600 */
[----:B------:R-:W-:Y:S02]  /*8c50*/  PRMT R27, R29, 0x7632, R27 ;  /* 0x000076321d1b7816 */ /* 0x000fe4000000001b */
[----:B------:R-:W-:Y:S01]  /*8c60*/  ISETP.LE.U32.AND P2, PT, R7, UR12, PT ;  /* 0x0000000c07007c0c */ /* 0x000fe2000bf43070 */
[----:B------:R-:W-:Y:S02]  /*8c70*/  IMAD.MOV.U32 R146, RZ, RZ, R152 ;  /* 0x000000ffff927224 */ /* 0x000fe400078e0098 */
[----:B------:R-:W-:Y:S01]  /*8c80*/  IMAD.MOV.U32 R152, RZ, RZ, R156 ;  /* 0x000000ffff987224 */ /* 0x000fe200078e009c */
[----:B------:R-:W-:Y:S01]  /*8c90*/  PRMT R156, R29, 0x5410, R27 ;  /* 0x000054101d9c7816 */ /* 0x000fe2000000001b */
[----:B--2---:R-:W-:-:S05]  /*8ca0*/  @!P1 HFMA2.BF16_V2 R4, -RZ.H0_H0, RZ.H0_H0, -R27.H0_H0 ;  /* 0x200000ffff049231 */ /* 0x004fca000034091b */
[----:B------:R-:W-:-:S04]  /*8cb0*/  PRMT R7, R4, 0x7610, R7 ;  /* 0x0000761004077816 */ /* 0x000fc80000000007 */
[----:B------:R-:W-:Y:S02]  /*8cc0*/  @!P1 PRMT R27, R7, 0x5410, RZ ;  /* 0x00005410071b9816 */ /* 0x000fe400000000ff */
[----:B------:R1:W2:Y:S01]  /*8cd0*/  LDL.LU.S16 R7, [R1+0xb8] ;  /* 0x0000b80001077983 */ /* 0x0002a20000300600 */
[----:B------:R-:W-:Y:S02]  /*8ce0*/  SHF.R.U32.HI R4, RZ, 0x18, R3 ;  /* 0x00000018ff047819 */ /* 0x000fe40000011603 */
[----:B------:R-:W-:Y:S02]  /*8cf0*/  @!P5 PRMT R28, R13, 0x5410, RZ ;  /* 0x000054100d1cd816 */ /* 0x000fe400000000ff */
[----:B------:R-:W-:Y:S01]  /*8d00*/  ISETP.LE.U32.AND P5, PT, R4, UR12, PT ;  /* 0x0000000c04007c0c */ /* 0x000fe2000bfa3070 */
[----:B--2---:R-:W-:-:S05]  /*8d10*/  @!P2 HFMA2.BF16_V2 R7, -RZ.H0_H0, RZ.H0_H0, -R29.H0_H0 ;  /* 0x200000ffff07a231 */ /* 0x004fca000034091d */
[----:B------:R-:W-:-:S04]  /*8d20*/  PRMT R4, R7, 0x7610, R4 ;  /* 0x0000761007047816 */ /* 0x000fc80000000004 */
[----:B------:R-:W-:Y:S02]  /*8d30*/  @!P2 PRMT R29, R4, 0x5410, RZ ;  /* 0x00005410041da816 */ /* 0x000fe400000000ff */
[----:B------:R1:W2:Y:S01]  /*8d40*/  LDL.LU.S16 R4, [R1+0xbc] ;  /* 0x0000bc0001047983 */ /* 0x0002a20000300600 */
[C---:B------:R-:W-:Y:S02]  /*8d50*/  PRMT R227, R33.reuse, 0x7610, R227 ;  /* 0x0000761021e37816 */ /* 0x040fe400000000e3 */
[----:B------:R-:W-:Y:S01]  /*8d60*/  PRMT R226, R33, 0x7632, R226 ;  /* 0x0000763221e27816 */ /* 0x000fe200000000e2 */
[----:B------:R-:W-:Y:S02]  /*8d70*/  IMAD.MOV.U32 R151, RZ, RZ, R152 ;  /* 0x000000ffff977224 */ /* 0x000fe400078e0098 */
[----:B------:R-:W-:Y:S01]  /*8d80*/  IMAD.MOV.U32 R152, RZ, RZ, R157 ;  /* 0x000000ffff987224 */ /* 0x000fe200078e009d */
[----:B------:R-:W-:Y:S01]  /*8d90*/  PRMT R157, R227, 0x5410, R226 ;  /* 0x00005410e39d7816 */ /* 0x000fe200000000e2 */
[----:B--2---:R-:W-:-:S05]  /*8da0*/  @!P3 HFMA2.BF16_V2 R4, -RZ.H0_H0, RZ.H0_H0, -R227.H0_H0 ;  /* 0x200000ffff04b231 */ /* 0x004fca00003409e3 */
[----:B------:R-:W-:-:S04]  /*8db0*/  PRMT R5, R4, 0x7610, R5 ;  /* 0x0000761004057816 */ /* 0x000fc80000000005 */
[----:B------:R-:W-:Y:S02]  /*8dc0*/  @!P3 PRMT R227, R5, 0x5410, RZ ;  /* 0x0000541005e3b816 */ /* 0x000fe400000000ff */
[----:B------:R1:W2:Y:S04]  /*8dd0*/  LDL.LU.S16 R5, [R1+0xc0] ;  /* 0x0000c00001057983 */ /* 0x0002a80000300600 */
[----:B------:R1:W3:Y:S01]  /*8de0*/  LDL.LU.S16 R13, [R1+0xc4] ;  /* 0x0000c400010d7983 */ /* 0x0002e20000300600 */
[----:B------:R-:W-:-:S05]  /*8df0*/  PRMT R224, R32, 0x7632, R224 ;  /* 0x0000763220e07816 */ /* 0x000fca00000000e0 */
[----:B---3--:R-:W-:-:S05]  /*8e00*/  @!P5 HFMA2.BF16_V2 R13, -RZ.H0_H0, RZ.H0_H0, -R224.H0_H0 ;  /* 0x200000ffff0dd231 */ /* 0x008fca00003409e0 */
[----:B------:R-:W-:Y:S02]  /*8e10*/  PRMT R9, R13, 0x7610, R9 ;  /* 0x000076100d097816 */ /* 0x000fe40000000009 */
[----:B------:R1:W3:Y:S01]  /*8e20*/  LDL.LU.S16 R13, [R1+0xc8] ;  /* 0x0000c800010d7983 */ /* 0x0002e20000300600 */
[----:B------:R-:W-:Y:S02]  /*8e30*/  PRMT R211, R32, 0x7610, R211 ;  /* 0x0000761020d37816 */ /* 0x000fe400000000d3 */
[----:B------:R-:W-:Y:S02]  /*8e40*/  ISETP.LE.U32.AND P1, PT, R8, UR12, PT ;  /* 0x0000000c08007c0c */ /* 0x000fe4000bf23070 */
[----:B------:R-:W-:-:S04]  /*8e50*/  LOP3.LUT R3, R3, 0xffff, RZ, 0xc0, !PT ;  /* 0x0000ffff03037812 */ /* 0x000fc800078ec0ff */
[----:B------:R-:W-:-:S04]  /*8e60*/  SHF.R.U32.HI R3, RZ, 0x8, R3 ;  /* 0x00000008ff037819 */ /* 0x000fc80000011603 */
[----:B------:R-:W-:-:S04]  /*8e70*/  LOP3.LUT R3, R3, 0xffff, RZ, 0xc0, !PT ;  /* 0x0000ffff03037812 */ /* 0x000fc800078ec0ff */
[----:B------:R-:W-:Y:S01]  /*8e80*/  ISETP.LE.U32.AND P2, PT, R3, UR12, PT ;  /* 0x0000000c03007c0c */ /* 0x000fe2000bf43070 */
[----:B---3--:R-:W-:-:S05]  /*8e90*/  @!P6 HFMA2.BF16_V2 R13, -RZ.H0_H0, RZ.H0_H0, -R211.H0_H0 ;  /* 0x200000ffff0de231 */ /* 0x008fca00003409d3 */
[----:B------:R-:W-:Y:S02]  /*8ea0*/  PRMT R8, R13, 0x7610, R8 ;  /* 0x000076100d087816 */ /* 0x000fe40000000008 */
[----:B------:R1:W3:Y:S01]  /*8eb0*/  LDL.LU.S16 R13, [R1+0xd8] ;  /* 0x0000d800010d7983 */ /* 0x0002e20000300600 */
[----:B------:R-:W-:Y:S01]  /*8ec0*/  SHF.R.U32.HI R3, RZ, 0x8, R10 ;  /* 0x00000008ff037819 */ /* 0x000fe2000001160a */
[----:B------:R-:W4:Y:S03]  /*8ed0*/  MUFU.EX2 R4, R128 ;  /* 0x0000008000047308 */ /* 0x000f260000000800 */
[----:B------:R-:W-:-:S04]  /*8ee0*/  LOP3.LUT R3, R3, 0xffff, RZ, 0xc0, !PT ;  /* 0x0000ffff03037812 */ /* 0x000fc800078ec0ff */
[----:B------:R-:W-:Y:S02]  /*8ef0*/  ISETP.LE.U32.AND P3, PT, R3, UR12, PT ;  /* 0x0000000c03007c0c */ /* 0x000fe4000bf63070 */
[----:B------:R-:W1:Y:S01]  /*8f00*/  MUFU.EX2 R3, R127 ;  /* 0x0000007f00037308 */ /* 0x000e620000000800 */
[----:B------:R-:W-:Y:S01]  /*8f10*/  PRMT R210, R31, 0x7610, R210 ;  /* 0x000076101fd27816 */ /* 0x000fe200000000d2 */
[----:B------:R-:W-:Y:S02]  /*8f20*/  IMAD.MOV.U32 R149, RZ, RZ, R155 ;  /* 0x000000ffff957224 */ /* 0x000fe400078e009b */
[----:B--2---:R-:W-:Y:S01]  /*8f30*/  @!P2 HFMA2.BF16_V2 R5, -RZ.H0_H0, RZ.H0_H0, -R226.H0_H0 ;  /* 0x200000ffff05a231 */ /* 0x004fe200003409e2 */
[----:B------:R-:W-:Y:S02]  /*8f40*/  PRMT R155, R211, 0x5410, R224 ;  /* 0x00005410d39b7816 */ /* 0x000fe400000000e0 */
[----:B------:R-:W-:Y:S01]  /*8f50*/  @!P6 PRMT R211, R8, 0x5410, RZ ;  /* 0x0000541008d3e816 */ /* 0x000fe200000000ff */
[----:B----4-:R-:W-:Y:S01]  /*8f60*/  FADD.FTZ R8, R4, R18 ;  /* 0x0000001204087221 */ /* 0x010fe20000010000 */
[----:B------:R-:W-:-:S02]  /*8f70*/  PRMT R6, R5, 0x7610, R6 ;  /* 0x0000761005067816 */ /* 0x000fc40000000006 */
[----:B------:R-:W-:Y:S02]  /*8f80*/  @!P5 PRMT R224, R9, 0x5410, RZ ;  /* 0x0000541009e0d816 */ /* 0x000fe400000000ff */
[----:B------:R-:W-:Y:S01]  /*8f90*/  LOP3.LUT R5, R12, 0xff, RZ, 0xc0, !PT ;  /* 0x000000ff0c057812 */ /* 0x000fe200078ec0ff */
[C---:B-1----:R-:W-:Y:S01]  /*8fa0*/  FADD.FTZ R9, R3.reuse, R8 ;  /* 0x0000000803097221 */ /* 0x042fe20000010000 */
[----:B------:R-:W-:Y:S02]  /*8fb0*/  F2FP.BF16.F32.PACK_AB R43, R3, R4 ;  /* 0x00000004032b723e */ /* 0x000fe400000010ff */
[----:B------:R1:W2:Y:S01]  /*8fc0*/  LDL.LU.S16 R3, [R1+0xd4] ;  /* 0x0000d40001037983 */ /* 0x0002a20000300600 */
[----:B---3--:R-:W-:-:S05]  /*8fd0*/  @!P4 HFMA2.BF16_V2 R13, -RZ.H0_H0, RZ.H0_H0, -R210.H0_H0 ;  /* 0x200000ffff0dc231 */ /* 0x008fca00003409d2 */
[----:B------:R-:W-:Y:S02]  /*8fe0*/  PRMT R12, R13, 0x7610, R12 ;  /* 0x000076100d0c7816 */ /* 0x000fe4000000000c */
[----:B------:R1:W3:Y:S01]  /*8ff0*/  LDL.LU.S16 R13, [R1+0xcc] ;  /* 0x0000cc00010d7983 */ /* 0x0002e20000300600 */
[----:B------:R-:W-:Y:S02]  /*9000*/  PRMT R208, R19, 0x7632, R208 ;  /* 0x0000763213d07816 */ /* 0x000fe400000000d0 */
[----:B------:R-:W-:Y:S02]  /*9010*/  @!P2 PRMT R226, R6, 0x5410, RZ ;  /* 0x0000541006e2a816 */ /* 0x000fe400000000ff */
[----:B------:R-:W-:Y:S02]  /*9020*/  PRMT R209, R31, 0x7632, R209 ;  /* 0x000076321fd17816 */ /* 0x000fe400000000d1 */
[----:B------:R-:W-:Y:S01]  /*9030*/  ISETP.LE.U32.AND P2, PT, R5, UR12, PT ;  /* 0x0000000c05007c0c */ /* 0x000fe2000bf43070 */
[----:B---3--:R-:W-:-:S05]  /*9040*/  @!P1 HFMA2.BF16_V2 R13, -RZ.H0_H0, RZ.H0_H0, -R208.H0_H0 ;  /* 0x200000ffff0d9231 */ /* 0x008fca00003409d0 */
[----:B------:R-:W-:Y:S02]  /*9050*/  PRMT R8, R13, 0x7610, R8 ;  /* 0x000076100d087816 */ /* 0x000fe40000000008 */
[----:B------:R1:W3:Y:S01]  /*9060*/  LDL.LU.S16 R13, [R1+0xd0] ;  /* 0x0000d000010d7983 */ /* 0x0002e20000300600 */
[----:B--2---:R-:W-:Y:S01]  /*9070*/  @!P3 HFMA2.BF16_V2 R3, -RZ.H0_H0, RZ.H0_H0, -R209.H0_H0 ;  /* 0x200000ffff03b231 */ /* 0x004fe200003409d1 */
[----:B------:R-:W-:Y:S01]  /*9080*/  MUFU.EX2 R5, R126 ;  /* 0x0000007e00057308 */ /* 0x000fe20000000800 */
[----:B------:R-:W-:Y:S01]  /*9090*/  PRMT R207, R19, 0x7610, R207 ;  /* 0x0000761013cf7816 */ /* 0x000fe200000000cf */
[----:B------:R-:W-:Y:S01]  /*90a0*/  IMAD.MOV.U32 R145, RZ, RZ, R147 ;  /* 0x000000ffff917224 */ /* 0x000fe200078e0093 */
[----:B------:R-:W-:Y:S01]  /*90b0*/  LOP3.LUT R16, R39, UR28, R70, 0x96, !PT ;  /* 0x0000001c27107c12 */ /* 0x000fe2000f8e9646 */
[----:B------:R-:W-:Y:S01]  /*90c0*/  IMAD.MOV.U32 R144, RZ, RZ, R146 ;  /* 0x000000ffff907224 */ /* 0x000fe200078e0092 */
[----:B------:R-:W-:Y:S01]  /*90d0*/  PRMT R10, R3, 0x7610, R10 ;  /* 0x00007610030a7816 */ /* 0x000fe2000000000a */
[----:B------:R1:W2:Y:S02]  /*90e0*/  LDL.LU.S16 R32, [R1+0xe0] ;  /* 0x0000e00001207983 */ /* 0x0002a40000300600 */
[----:B------:R-:W4:Y:S01]  /*90f0*/  MUFU.EX2 R3, R125 ;  /* 0x0000007d00037308 */ /* 0x000f220000000800 */
[----:B------:R-:W-:-:S02]  /*9100*/  IMAD.MOV.U32 R147, RZ, RZ, R149 ;  /* 0x000000ffff937224 */ /* 0x000fc400078e0095 */
[----:B------:R-:W-:Y:S02]  /*9110*/  IMAD.MOV.U32 R149, RZ, RZ, R151 ;  /* 0x000000ffff957224 */ /* 0x000fe400078e0097 */
[----:B------:R-:W-:Y:S02]  /*9120*/  IMAD.MOV.U32 R151, RZ, RZ, R152 ;  /* 0x000000ffff977224 */ /* 0x000fe400078e0098 */
[----:B------:R-:W-:Y:S01]  /*9130*/  IMAD.MOV.U32 R146, RZ, RZ, R147 ;  /* 0x000000ffff927224 */ /* 0x000fe200078e0093 */
[----:B------:R-:W1:Y:S01]  /*9140*/  MUFU.EX2 R7, R81 ;  /* 0x0000005100077308 */ /* 0x000e620000000800 */
[----:B------:R-:W-:Y:S01]  /*9150*/  IMAD.MOV.U32 R147, RZ, RZ, R151 ;  /* 0x000000ffff937224 */ /* 0x000fe200078e0097 */
[----:B------:R-:W-:-:S06]  /*9160*/  PRMT R151, R207, 0x5410, R208 ;  /* 0x00005410cf977816 */ /* 0x000fcc00000000d0 */
[----:B------:R-:W1:Y:S01]  /*9170*/  MUFU.EX2 R6, R78 ;  /* 0x0000004e00067308 */ /* 0x000e620000000800 */
[----:B----4-:R-:W-:Y:S02]  /*9180*/  F2FP.BF16.F32.PACK_AB R44, R3, R5 ;  /* 0x00000005032c723e */ /* 0x010fe400000010ff */
[----:B------:R-:W-:Y:S02]  /*9190*/  PRMT R152, R210, 0x5410, R209 ;  /* 0x00005410d2987816 */ /* 0x000fe400000000d1 */
[----:B------:R-:W-:Y:S02]  /*91a0*/  @!P3 PRMT R209, R10, 0x5410, RZ ;  /* 0x000054100ad1b816 */ /* 0x000fe400000000ff */
[----:B------:R-:W-:Y:S02]  /*91b0*/  @!P1 PRMT R208, R8, 0x5410, RZ ;  /* 0x0000541008d09816 */ /* 0x000fe400000000ff */
[----:B------:R-:W-:Y:S01]  /*91c0*/  LOP3.LUT R17, R15, UR26, R38, 0x96, !PT ;  /* 0x0000001a0f117c12 */ /* 0x000fe2000f8e9626 */
[----:B-1----:R-:W-:-:S04]  /*91d0*/  FADD.FTZ R8, R7, R11 ;  /* 0x0000000b07087221 */ /* 0x002fc80000010000 */
[C---:B------:R-:W-:Y:S01]  /*91e0*/  FADD.FTZ R18, R6.reuse, R8 ;  /* 0x0000000806127221 */ /* 0x040fe20000010000 */
[----:B------:R-:W-:Y:S01]  /*91f0*/  F2FP.BF16.F32.PACK_AB R42, R6, R7 ;  /* 0x00000007062a723e */ /* 0x000fe200000010ff */
[----:B------:R-:W-:Y:S01]  /*9200*/  IMAD.WIDE.U32 R6, R17, -0x2daee0ad, RZ ;  /* 0xd2511f5311067825 */ /* 0x000fe200078e00ff */
[----:B------:R-:W-:-:S03]  /*9210*/  @!P4 PRMT R210, R12, 0x5410, RZ ;  /* 0x000054100cd2c816 */ /* 0x000fc600000000ff */
[----:B---3--:R-:W-:-:S05]  /*9220*/  @!P2 HFMA2.BF16_V2 R13, -RZ.H0_H0, RZ.H0_H0, -R207.H0_H0 ;  /* 0x200000ffff0da231 */ /* 0x008fca00003409cf */
[----:B------:R-:W-:-:S04]  /*9230*/  PRMT R4, R13, 0x7610, R4 ;  /* 0x000076100d047816 */ /* 0x000fc80000000004 */
[----:B------:R-:W-:Y:S01]  /*9240*/  @!P2 PRMT R207, R4, 0x5410, RZ ;  /* 0x0000541004cfa816 */ /* 0x000fe200000000ff */
[----:B------:R-:W-:-:S04]  /*9250*/  FADD.FTZ R4, R5, R9 ;  /* 0x0000000905047221 */ /* 0x000fc80000010000 */
[----:B------:R-:W-:Y:S01]  /*9260*/  FADD.FTZ R13, R3, R4 ;  /* 0x00000004030d7221 */ /* 0x000fe20000010000 */
[----:B------:R-:W-:-:S05]  /*9270*/  IMAD.WIDE.U32 R4, R16, -0x2daee0ad, RZ ;  /* 0xd2511f5310047825 */ /* 0x000fca00078e00ff */
[----:B------:R-:W-:-:S05]  /*9280*/  LOP3.LUT R10, R5, UR17, R20, 0x96, !PT ;  /* 0x00000011050a7c12 */ /* 0x000fca000f8e9614 */
[----:B------:R-:W-:Y:S01]  /*9290*/  IMAD.WIDE.U32 R10, R10, -0x326172a9, RZ ;  /* 0xcd9e8d570a0a7825 */ /* 0x000fe200078e00ff */
[----:B------:R-:W-:-:S04]  /*92a0*/  LOP3.LUT R8, R7, UR11, R4, 0x96, !PT ;  /* 0x0000000b07087c12 */ /* 0x000fc8000f8e9604 */
[----:B------:R-:W-:-:S05]  /*92b0*/  LOP3.LUT R5, R11, UR16, R14, 0x96, !PT ;  /* 0x000000100b057c12 */ /* 0x000fca000f8e960e */
[----:B------:R-:W-:-:S05]  /*92c0*/  IMAD.WIDE.U32 R4, R5, -0x2daee0ad, RZ ;  /* 0xd2511f5305047825 */ /* 0x000fca00078e00ff */
[----:B------:R-:W-:Y:S01]  /*92d0*/  LOP3.LUT R6, R5, UR9, R6, 0x96, !PT ;  /* 0x0000000905067c12 */ /* 0x000fe2000f8e9606 */
[----:B------:R-:W-:-:S04]  /*92e0*/  IMAD.WIDE.U32 R8, R8, -0x326172a9, RZ ;  /* 0xcd9e8d5708087825 */ /* 0x000fc800078e00ff */
[----:B------:R-:W-:-:S05]  /*92f0*/  IMAD.WIDE.U32 R6, R6, -0x326172a9, RZ ;  /* 0xcd9e8d5706067825 */ /* 0x000fca00078e00ff */
[----:B------:R-:W-:Y:S02]  /*9300*/  LOP3.LUT R12, R7, UR23, R8, 0x96, !PT ;  /* 0x00000017070c7c12 */ /* 0x000fe4000f8e9608 */
[----:B------:R-:W1:Y:S01]  /*9310*/  MUFU.EX2 R8, R75 ;  /* 0x0000004b00087308 */ /* 0x000e620000000800 */
[----:B------:R-:W-:-:S07]  /*9320*/  LOP3.LUT R10, R9, UR10, R10, 0x96, !PT ;  /* 0x0000000a090a7c12 */ /* 0x000fce000f8e960a */
[----:B------:R-:W3:Y:S01]  /*9330*/  MUFU.EX2 R7, R74 ;  /* 0x0000004a00077308 */ /* 0x000ee20000000800 */
[----:B------:R-:W-:-:S05]  /*9340*/  IMAD.WIDE.U32 R10, R10, -0x2daee0ad, RZ ;  /* 0xd2511f530a0a7825 */ /* 0x000fca00078e00ff */
[----:B------:R-:W-:Y:S01]  /*9350*/  LOP3.LUT R4, R11, UR8, R4, 0x96, !PT ;  /* 0x000000080b047c12 */ /* 0x000fe2000f8e9604 */
[----:B-1----:R-:W-:-:S04]  /*9360*/  FADD.FTZ R11, R8, R18 ;  /* 0x00000012080b7221 */ /* 0x002fc80000010000 */
[C---:B---3--:R-:W-:Y:S01]  /*9370*/  FADD.FTZ R11, R7.reuse, R11 ;  /* 0x0000000b070b7221 */ /* 0x048fe20000010000 */
[----:B------:R-:W-:Y:S02]  /*9380*/  F2FP.BF16.F32.PACK_AB R31, R7, R8 ;  /* 0x00000008071f723e */ /* 0x000fe400000010ff */
[----:B------:R1:W3:Y:S01]  /*9390*/  LDL.LU.S16 R7, [R1+0xdc] ;  /* 0x0000dc0001077983 */ /* 0x0002e20000300600 */
[----:B------:R-:W-:Y:S01]  /*93a0*/  IMAD.WIDE.U32 R4, R4, -0x326172a9, RZ ;  /* 0xcd9e8d5704047825 */ /* 0x000fe200078e00ff */
[----:B------:R-:W-:Y:S02]  /*93b0*/  PRMT R203, R41, 0x7632, R203 ;  /* 0x0000763229cb7816 */ /* 0x000fe400000000cb */
[----:B------:R1:W4:Y:S02]  /*93c0*/  LDL.LU.S16 R16, [R1+0xe4] ;  /* 0x0000e40001107983 */ /* 0x0003240000300600 */
[----:B------:R-:W-:-:S04]  /*93d0*/  LOP3.LUT R3, R5, UR33, R6, 0x96, !PT ;  /* 0x0000002105037c12 */ /* 0x000fc8000f8e9606 */
[----:B------:R-:W-:-:S04]  /*93e0*/  LOP3.LUT R6, R3, 0xff, RZ, 0xc0, !PT ;  /* 0x000000ff03067812 */ /* 0x000fc800078ec0ff */
[----:B------:R-:W-:Y:S02]  /*93f0*/  ISETP.LE.U32.AND P4, PT, R6, UR12, PT ;  /* 0x0000000c06007c0c */ /* 0x000fe4000bf83070 */
[----:B------:R-:W-:-:S04]  /*9400*/  LOP3.LUT R6, R3, 0xffff, RZ, 0xc0, !PT ;  /* 0x0000ffff03067812 */ /* 0x000fc800078ec0ff */
[----:B------:R-:W-:-:S04]  /*9410*/  SHF.R.U32.HI R6, RZ, 0x8, R6 ;  /* 0x00000008ff067819 */ /* 0x000fc80000011606 */
[----:B------:R-:W-:Y:S02]  /*9420*/  LOP3.LUT R6, R6, 0xffff, RZ, 0xc0, !PT ;  /* 0x0000ffff06067812 */ /* 0x000fe400078ec0ff */
[--C-:B------:R-:W-:Y:S02]  /*9430*/  SHF.R.U32.HI R9, RZ, 0x18, R3.reuse ;  /* 0x00000018ff097819 */ /* 0x100fe40000011603 */
[----:B------:R-:W-:Y:S02]  /*9440*/  ISETP.LE.U32.AND P3, PT, R6, UR12, PT ;  /* 0x0000000c06007c0c */ /* 0x000fe4000bf63070 */
[----:B------:R-:W-:Y:S01]  /*9450*/  SHF.R.U32.HI R3, RZ, 0x10, R3 ;  /* 0x00000010ff037819 */ /* 0x000fe20000011603 */
[----:B------:R-:W2:Y:S01]  /*9460*/  MUFU.EX2 R6, R119 ;  /* 0x0000007700067308 */ /* 0x000ea20000000800 */
[----:B------:R-:W-:Y:S02]  /*9470*/  ISETP.LE.U32.AND P1, PT, R9, UR12, PT ;  /* 0x0000000c09007c0c */ /* 0x000fe4000bf23070 */
[----:B------:R-:W-:-:S05]  /*9480*/  LOP3.LUT R9, R3, 0xff, RZ, 0xc0, !PT ;  /* 0x000000ff03097812 */ /* 0x000fca00078ec0ff */
[----:B------:R-:W1:Y:S02]  /*9490*/  MUFU.EX2 R3, R117 ;  /* 0x0000007500037308 */ /* 0x000e640000000800 */
[----:B---3--:R-:W-:-:S05]  /*94a0*/  @!P3 HFMA2.BF16_V2 R7, -RZ.H0_H0, RZ.H0_H0, -R203.H0_H0 ;  /* 0x200000ffff07b231 */ /* 0x008fca00003409cb */
[----:B------:R-:W-:Y:S01]  /*94b0*/  PRMT R8, R7, 0x7610, R8 ;  /* 0x0000761007087816 */ /* 0x000fe20000000008 */
[----:B--2---:R-:W-:-:S04]  /*94c0*/  FADD.FTZ R7, R6, R13 ;  /* 0x0000000d06077221 */ /* 0x004fc80000010000 */
[----:B-1----:R-:W-:Y:S02]  /*94d0*/  FADD.FTZ R17, R3, R7 ;  /* 0x0000000703117221 */ /* 0x002fe40000010000 */
[----:B------:R1:W2:Y:S01]  /*94e0*/  LDL.LU.S16 R7, [R1+0xe8] ;  /* 0x0000e80001077983 */ /* 0x0002a20000300600 */
[----:B------:R-:W-:Y:S02]  /*94f0*/  ISETP.LE.U32.AND P2, PT, R9, UR12, PT ;  /* 0x0000000c09007c0c */ /* 0x000fe4000bf43070 */
[C---:B------:R-:W-:Y:S02]  /*9500*/  PRMT R201, R40.reuse, 0x7610, R201 ;  /* 0x0000761028c97816 */ /* 0x040fe400000000c9 */
[----:B------:R-:W-:Y:S02]  /*9510*/  PRMT R202, R40, 0x7632, R202 ;  /* 0x0000763228ca7816 */ /* 0x000fe400000000ca */
[----:B------:R-:W-:Y:S01]  /*9520*/  F2FP.BF16.F32.PACK_AB R33, R3, R6 ;  /* 0x000000060321723e */ /* 0x000fe200000010ff */
[----:B------:R-:W-:Y:S01]  /*9530*/  IMAD.MOV.U32 R75, RZ, RZ, R145 ;  /* 0x000000ffff4b7224 */ /* 0x000fe200078e0091 */
[----:B------:R-:W-:Y:S01]  /*9540*/  PRMT R206, R41, 0x7610, R206 ;  /* 0x0000761029ce7816 */ /* 0x000fe200000000ce */
[----:B------:R-:W-:Y:S01]  /*9550*/  IMAD.MOV.U32 R145, RZ, RZ, R146 ;  /* 0x000000ffff917224 */ /* 0x000fe200078e0092 */
[----:B------:R-:W-:Y:S01]  /*9560*/  PRMT R71, R201, 0x5410, R202 ;  /* 0x00005410c9477816 */ /* 0x000fe200000000ca */
[----:B------:R-:W-:-:S02]  /*9570*/  IMAD.MOV.U32 R146, RZ, RZ, R147 ;  /* 0x000000ffff927224 */ /* 0x000fc400078e0093 */
[----:B------:R-:W-:Y:S02]  /*9580*/  IMAD.MOV.U32 R147, RZ, RZ, R154 ;  /* 0x000000ffff937224 */ /* 0x000fe400078e009a */
[----:B------:R-:W-:Y:S02]  /*9590*/  @!P4 HFMA2.BF16_V2 R32, -RZ.H0_H0, RZ.H0_H0, -R206.H0_H0 ;  /* 0x200000ffff20c231 */ /* 0x000fe400003409ce */
[----:B------:R-:W-:Y:S02]  /*95a0*/  IMAD.MOV.U32 R154, RZ, RZ, R150 ;  /* 0x000000ffff9a7224 */ /* 0x000fe400078e0096 */
[----:B----4-:R-:W-:Y:S01]  /*95b0*/  @!P1 HFMA2.BF16_V2 R16, -RZ.H0_H0, RZ.H0_H0, -R202.H0_H0 ;  /* 0x200000ffff109231 */ /* 0x010fe200003409ca */
[----:B------:R-:W-:Y:S02]  /*95c0*/  PRMT R150, R206, 0x5410, R203 ;  /* 0x00005410ce967816 */ /* 0x000fe400000000cb */
[----:B------:R-:W-:Y:S02]  /*95d0*/  @!P3 PRMT R203, R8, 0x5410, RZ ;  /* 0x0000541008cbb816 */ /* 0x000fe400000000ff */
[----:B------:R-:W-:-:S02]  /*95e0*/  LOP3.LUT R8, R4, 0xffff, RZ, 0xc0, !PT ;  /* 0x0000ffff04087812 */ /* 0x000fc400078ec0ff */
[----:B------:R-:W-:Y:S02]  /*95f0*/  PRMT R9, R32, 0x7610, R9 ;  /* 0x0000761020097816 */ /* 0x000fe40000000009 */
[----:B------:R-:W-:Y:S01]  /*9600*/  PRMT R6, R16, 0x7610, R6 ;  /* 0x0000761010067816 */ /* 0x000fe20000000006 */
[----:B------:R1:W3:Y:S01]  /*9610*/  LDL.LU.S16 R32, [R1+0xec] ;  /* 0x0000ec0001207983 */ /* 0x0002e20000300600 */
[----:B------:R-:W-:Y:S02]  /*9620*/  @!P4 PRMT R206, R9, 0x5410, RZ ;  /* 0x0000541009cec816 */ /* 0x000fe400000000ff */
[----:B------:R-:W-:Y:S02]  /*9630*/  @!P1 PRMT R202, R6, 0x5410, RZ ;  /* 0x0000541006ca9816 */ /* 0x000fe400000000ff */
[----:B------:R-:W-:Y:S01]  /*9640*/  SHF.R.U32.HI R8, RZ, 0x8, R8 ;  /* 0x00000008ff087819 */ /* 0x000fe20000011608 */
[----:B--2---:R-:W-:-:S05]  /*9650*/  @!P2 HFMA2.BF16_V2 R7, -RZ.H0_H0, RZ.H0_H0, -R201.H0_H0 ;  /* 0x200000ffff07a231 */ /* 0x004fca00003409c9 */
[----:B------:R-:W-:-:S04]  /*9660*/  PRMT R3, R7, 0x7610, R3 ;  /* 0x0000761007037816 */ /* 0x000fc80000000003 */
[----:B------:R-:W-:Y:S02]  /*9670*/  @!P2 PRMT R201, R3, 0x5410, RZ ;  /* 0x0000541003c9a816 */ /* 0x000fe400000000ff */
[----:B------:R-:W-:Y:S02]  /*9680*/  LOP3.LUT R3, R4, 0xff, RZ, 0xc0, !PT ;  /* 0x000000ff04037812 */ /* 0x000fe400078ec0ff */
[--C-:B------:R-:W-:Y:S02]  /*9690*/  SHF.R.U32.HI R7, RZ, 0x10, R4.reuse ;  /* 0x00000010ff077819 */ /* 0x100fe40000011604 */
[----:B------:R-:W-:Y:S02]  /*96a0*/  ISETP.LE.U32.AND P3, PT, R3, UR12, PT ;  /* 0x0000000c03007c0c */ /* 0x000fe4000bf63070 */
[----:B------:R-:W-:Y:S01]  /*96b0*/  SHF.R.U32.HI R3, RZ, 0x18, R4 ;  /* 0x00000018ff037819 */ /* 0x000fe20000011604 */
[----:B------:R-:W-:-:S03]  /*96c0*/  IMAD.WIDE.U32 R4, R12, -0x2daee0ad, RZ ;  /* 0xd2511f530c047825 */ /* 0x000fc600078e00ff */
[----:B------:R-:W-:Y:S02]  /*96d0*/  ISETP.LE.U32.AND P2, PT, R3, UR12, PT ;  /* 0x0000000c03007c0c */ /* 0x000fe4000bf43070 */
[----:B------:R-:W-:Y:S02]  /*96e0*/  LOP3.LUT R3, R5, UR32, R10, 0x96, !PT ;  /* 0x0000002005037c12 */ /* 0x000fe4000f8e960a */
[C---:B------:R-:W-:Y:S02]  /*96f0*/  LOP3.LUT R6, R4.reuse, 0xff, RZ, 0xc0, !PT ;  /* 0x000000ff04067812 */ /* 0x040fe400078ec0ff */
[----:B------:R-:W-:Y:S02]  /*9700*/  LOP3.LUT R10, R4, 0xffff, RZ, 0xc0, !PT ;  /* 0x0000ffff040a7812 */ /* 0x000fe400078ec0ff */
[--C-:B------:R-:W-:Y:S02]  /*9710*/  SHF.R.U32.HI R12, RZ, 0x10, R4.reuse ;  /* 0x00000010ff0c7819 */ /* 0x100fe40000011604 */
[----:B------:R-:W-:-:S02]  /*9720*/  SHF.R.U32.HI R9, RZ, 0x18, R4 ;  /* 0x00000018ff097819 */ /* 0x000fc40000011604 */
[----:B------:R-:W-:Y:S01]  /*9730*/  LOP3.LUT R4, R7, 0xff, RZ, 0xc0, !PT ;  /* 0x000000ff07047812 */ /* 0x000fe200078ec0ff */
[----:B------:R-:W2:Y:S03]  /*9740*/  MUFU.EX2 R5, R69 ;  /* 0x0000004500057308 */ /* 0x000ea60000000800 */
[----:B------:R-:W-:Y:S02]  /*9750*/  ISETP.LE.U32.AND P1, PT, R4, UR12, PT ;  /* 0x0000000c04007c0c */ /* 0x000fe4000bf23070 */
[----:B------:R-:W-:-:S03]  /*9760*/  ISETP.LE.U32.AND P4, PT, R6, UR12, PT ;  /* 0x0000000c06007c0c */ /* 0x000fc6000bf83070 */
[----:B------:R-:W4:Y:S01]  /*9770*/  MUFU.EX2 R4, R111 ;  /* 0x0000006f00047308 */ /* 0x000f220000000800 */
[----:B------:R-:W-:-:S04]  /*9780*/  SHF.R.U32.HI R6, RZ, 0x10, R3 ;  /* 0x00000010ff067819 */ /* 0x000fc80000011603 */
[----:B------:R-:W-:Y:S02]  /*9790*/  LOP3.LUT R7, R6, 0xff, RZ, 0xc0, !PT ;  /* 0x000000ff06077812 */ /* 0x000fe400078ec0ff */
[----:B------:R-:W-:-:S04]  /*97a0*/  LOP3.LUT R6, R8, 0xffff, RZ, 0xc0, !PT ;  /* 0x0000ffff08067812 */ /* 0x000fc800078ec0ff */
[----:B------:R-:W-:Y:S01]  /*97b0*/  ISETP.LE.U32.AND P5, PT, R6, UR12, PT ;  /* 0x0000000c06007c0c */ /* 0x000fe2000bfa3070 */
[----:B--2---:R-:W-:-:S04]  /*97c0*/  FADD.FTZ R6, R5, R11 ;  /* 0x0000000b05067221 */ /* 0x004fc80000010000 */
[C---:B----4-:R-:W-:Y:S01]  /*97d0*/  FADD.FTZ R11, R4.reuse, R6 ;  /* 0x00000006040b7221 */ /* 0x050fe20000010000 */
[----:B------:R-:W-:Y:S02]  /*97e0*/  F2FP.BF16.F32.PACK_AB R39, R4, R5 ;  /* 0x000000050427723e */ /* 0x000fe400000010ff */
[----:B------:R1:W2:Y:S01]  /*97f0*/  LDL.LU.S16 R4, [R1+0xf0] ;  /* 0x0000f00001047983 */ /* 0x0002a20000300600 */
[C---:B------:R-:W-:Y:S02]  /*9800*/  PRMT R199, R48.reuse, 0x7632, R199 ;  /* 0x0000763230c77816 */ /* 0x040fe400000000c7 */
[----:B------:R-:W-:Y:S01]  /*9810*/  PRMT R200, R48, 0x7610, R200 ;  /* 0x0000761030c87816 */ /* 0x000fe200000000c8 */
[----:B------:R-:W-:-:S04]  /*9820*/  IMAD.MOV.U32 R74, RZ, RZ, R144 ;  /* 0x000000ffff4a7224 */ /* 0x000fc800078e0090 */
[----:B---3--:R-:W-:Y:S02]  /*9830*/  @!P3 HFMA2.BF16_V2 R32, -RZ.H0_H0, RZ.H0_H0, -R200.H0_H0 ;  /* 0x200000ffff20b231 */ /* 0x008fe400003409c8 */
[----:B------:R-:W-:Y:S02]  /*9840*/  IMAD.MOV.U32 R144, RZ, RZ, R145 ;  /* 0x000000ffff907224 */ /* 0x000fe400078e0091 */
[----:B------:R-:W-:Y:S01]  /*9850*/  IMAD.MOV.U32 R145, RZ, RZ, R146 ;  /* 0x000000ffff917224 */ /* 0x000fe200078e0092 */
[----:B------:R-:W-:Y:S01]  /*9860*/  PRMT R19, R32, 0x7610, R19 ;  /* 0x0000761020137816 */ /* 0x000fe20000000013 */
[----:B------:R-:W-:Y:S02]  /*9870*/  IMAD.MOV.U32 R146, RZ, RZ, R153 ;  /* 0x000000ffff927224 */ /* 0x000fe400078e0099 */
[----:B------:R-:W-:Y:S01]  /*9880*/  IMAD.MOV.U32 R153, RZ, RZ, R62 ;  /* 0x000000ffff997224 */ /* 0x000fe200078e003e */
[----:B------:R-:W-:Y:S02]  /*9890*/  PRMT R62, R200, 0x5410, R199 ;  /* 0x00005410c83e7816 */ /* 0x000fe400000000c7 */
[----:B------:R-:W-:Y:S01]  /*98a0*/  @!P3 PRMT R200, R19, 0x5410, RZ ;  /* 0x0000541013c8b816 */ /* 0x000fe200000000ff */
[----:B--2---:R-:W-:-:S05]  /*98b0*/  @!P5 HFMA2.BF16_V2 R4, -RZ.H0_H0, RZ.H0_H0, -R199.H0_H0 ;  /* 0x200000ffff04d231 */ /* 0x004fca00003409c7 */
[----:B------:R-:W-:Y:S02]  /*98c0*/  PRMT R18, R4, 0x7610, R18 ;  /* 0x0000761004127816 */ /* 0x000fe40000000012 */
[----:B------:R-:W-:-:S04]  /*98d0*/  LOP3.LUT R4, R3, 0xff, RZ, 0xc0, !PT ;  /* 0x000000ff03047812 */ /* 0x000fc800078ec0ff */
[----:B------:R-:W-:Y:S02]  /*98e0*/  ISETP.LE.U32.AND P3, PT, R4, UR12, PT ;  /* 0x0000000c04007c0c */ /* 0x000fe4000bf63070 */
[----:B------:R1:W2:Y:S01]  /*98f0*/  LDL.LU.S16 R4, [R1+0xf4] ;  /* 0x0000f40001047983 */ /* 0x0002a20000300600 */
[----:B------:R-:W-:Y:S02]  /*9900*/  PRMT R198, R45, 0x7610, R198 ;  /* 0x000076102dc67816 */ /* 0x000fe400000000c6 */
[----:B------:R-:W-:Y:S02]  /*9910*/  ISETP.LE.U32.AND P6, PT, R7, UR12, PT ;  /* 0x0000000c07007c0c */ /* 0x000fe4000bfc3070 */
[----:B------:R-:W-:-:S04]  /*9920*/  PRMT R196, R45, 0x7632, R196 ;  /* 0x000076322dc47816 */ /* 0x000fc800000000c4 */
        /* <DEDUP_REMOVED lines=22> */
[----:B------:R-:W-:Y:S02]  /*9a90*/  PRMT R193, R49, 0x7610, R193 ;  /* 0x0000761031c17816 */ /* 0x000fe400000000c1 */
[----:B------:R-:W-:Y:S02]  /*9aa0*/  ISETP.LE.U32.AND P1, PT, R9, UR12, PT ;  /* 0x0000000c09007c0c */ /* 0x000fe4000bf23070 */
[----:B------:R-:W-:-:S04]  /*9ab0*/  LOP3.LUT R3, R3, 0xffff, RZ, 0xc0, !PT ;  /* 0x0000ffff03037812 */ /* 0x000fc800078ec0ff */
[----:B------:R-:W-:Y:S01]  /*9ac0*/  SHF.R.U32.HI R3, RZ, 0x8, R3 ;  /* 0x00000008ff037819 */ /* 0x000fe20000011603 */
[----:B---3--:R-:W-:-:S05]  /*9ad0*/  @!P6 HFMA2.BF16_V2 R18, -RZ.H0_H0, RZ.H0_H0, -R193.H0_H0 ;  /* 0x200000ffff12e231 */ /* 0x008fca00003409c1 */
[----:B------:R-:W-:Y:S02]  /*9ae0*/  PRMT R9, R18, 0x7610, R9 ;  /* 0x0000761012097816 */ /* 0x000fe40000000009 */
[----:B------:R1:W3:Y:S01]  /*9af0*/  LDL.LU.S16 R18, [R1+0x104] ;  /* 0x0001040001127983 */ /* 0x0002e20000300600 */
[----:B------:R-:W-:-:S04]  /*9b00*/  LOP3.LUT R3, R3, 0xffff, RZ, 0xc0, !PT ;  /* 0x0000ffff03037812 */ /* 0x000fc800078ec0ff */
[----:B------:R-:W-:Y:S02]  /*9b10*/  ISETP.LE.U32.AND P2, PT, R3, UR12, PT ;  /* 0x0000000c03007c0c */ /* 0x000fe4000bf43070 */
[----:B------:R-:W-:Y:S01]  /*9b20*/  SHF.R.U32.HI R3, RZ, 0x8, R10 ;  /* 0x00000008ff037819 */ /* 0x000fe2000001160a */
[----:B------:R-:W-:Y:S03]  /*9b30*/  MUFU.EX2 R4, R115 ;  /* 0x0000007300047308 */ /* 0x000fe60000000800 */
[----:B------:R-:W-:Y:S02]  /*9b40*/  LOP3.LUT R3, R3, 0xffff, RZ, 0xc0, !PT ;  /* 0x0000ffff03037812 */ /* 0x000fe400078ec0ff */
[----:B------:R-:W-:Y:S02]  /*9b50*/  PRMT R192, R49, 0x7632, R192 ;  /* 0x0000763231c07816 */ /* 0x000fe400000000c0 */
[----:B------:R-:W-:-:S02]  /*9b60*/  ISETP.LE.U32.AND P3, PT, R3, UR12, PT ;  /* 0x0000000c03007c0c */ /* 0x000fc4000bf63070 */
[----:B------:R-:W4:Y:S01]  /*9b70*/  MUFU.EX2 R3, R113 ;  /* 0x0000007100037308 */ /* 0x000f220000000800 */
[----:B------:R-:W-:Y:S02]  /*9b80*/  IMAD.MOV.U32 R95, RZ, RZ, R145 ;  /* 0x000000ffff5f7224 */ /* 0x000fe400078e0091 */
[----:B------:R-:W-:Y:S02]  /*9b90*/  IMAD.MOV.U32 R145, RZ, RZ, R112 ;  /* 0x000000ffff917224 */ /* 0x000fe400078e0070 */
[----:B------:R-:W-:Y:S01]  /*9ba0*/  IMAD.MOV.U32 R112, RZ, RZ, R148 ;  /* 0x000000ffff707224 */ /* 0x000fe200078e0094 */
[----:B------:R-:W-:Y:S02]  /*9bb0*/  PRMT R148, R193, 0x5410, R192 ;  /* 0x00005410c1947816 */ /* 0x000fe400000000c0 */
[----:B------:R-:W-:Y:S02]  /*9bc0*/  @!P6 PRMT R193, R9, 0x5410, RZ ;  /* 0x0000541009c1e816 */ /* 0x000fe400000000ff */
[----:B----4-:R-:W-:Y:S01]  /*9bd0*/  F2FP.BF16.F32.PACK_AB R38, R3, R4 ;  /* 0x000000040326723e */ /* 0x010fe200000010ff */
[----:B---3--:R-:W-:-:S05]  /*9be0*/  @!P5 HFMA2.BF16_V2 R18, -RZ.H0_H0, RZ.H0_H0, -R192.H0_H0 ;  /* 0x200000ffff12d231 */ /* 0x008fca00003409c0 */
[----:B------:R-:W-:Y:S02]  /*9bf0*/  PRMT R8, R18, 0x7610, R8 ;  /* 0x0000761012087816 */ /* 0x000fe40000000008 */
[----:B------:R1:W3:Y:S02]  /*9c00*/  LDL.LU.S16 R18, [R1+0x110] ;  /* 0x0001100001127983 */ /* 0x0002e40000300600 */
[----:B------:R-:W-:Y:S01]  /*9c10*/  @!P5 PRMT R192, R8, 0x5410, RZ ;  /* 0x0000541008c0d816 */ /* 0x000fe200000000ff */
[----:B------:R-:W-:-:S04]  /*9c20*/  FADD.FTZ R8, R4, R17 ;  /* 0x0000001104087221 */ /* 0x000fc80000010000 */
[----:B------:R-:W-:Y:S02]  /*9c30*/  FADD.FTZ R9, R3, R8 ;  /* 0x0000000803097221 */ /* 0x000fe40000010000 */
[----:B------:R1:W4:Y:S04]  /*9c40*/  LDL.LU.S16 R3, [R1+0x10c] ;  /* 0x00010c0001037983 */ /* 0x0003280000300600 */
[----:B------:R1:W3:Y:S01]  /*9c50*/  LDL.LU.S16 R17, [R1+0x118] ;  /* 0x0001180001117983 */ /* 0x0002e20000300600 */
[----:B--2---:R-:W-:-:S05]  /*9c60*/  @!P2 HFMA2.BF16_V2 R5, -RZ.H0_H0, RZ.H0_H0, -R194.H0_H0 ;  /* 0x200000ffff05a231 */ /* 0x004fca00003409c2 */
[----:B------:R-:W-:Y:S02]  /*9c70*/  PRMT R6, R5, 0x7610, R6 ;  /* 0x0000761005067816 */ /* 0x000fe40000000006 */
[----:B------:R-:W-:Y:S02]  /*9c80*/  LOP3.LUT R5, R12, 0xff, RZ, 0xc0, !PT ;  /* 0x000000ff0c057812 */ /* 0x000fe400078ec0ff */
[----:B------:R-:W-:Y:S02]  /*9c90*/  @!P2 PRMT R194, R6, 0x5410, RZ ;  /* 0x0000541006c2a816 */ /* 0x000fe400000000ff */
[----:B------:R-:W-:Y:S02]  /*9ca0*/  ISETP.LE.U32.AND P2, PT, R5, UR12, PT ;  /* 0x0000000c05007c0c */ /* 0x000fe4000bf43070 */
[----:B------:R-:W-:-:S11]  /*9cb0*/  PRMT R189, R21, 0x7610, R189 ;  /* 0x0000761015bd7816 */ /* 0x000fd600000000bd */
[----:B---3--:R-:W-:-:S05]  /*9cc0*/  @!P2 HFMA2.BF16_V2 R17, -RZ.H0_H0, RZ.H0_H0, -R189.H0_H0 ;  /* 0x200000ffff11a231 */ /* 0x008fca00003409bd */
[----:B------:R-:W-:Y:S02]  /*9cd0*/  PRMT R8, R17, 0x7610, R8 ;  /* 0x0000761011087816 */ /* 0x000fe40000000008 */
[----:B------:R1:W2:Y:S01]  /*9ce0*/  LDL.LU.S16 R17, [R1+0x114] ;  /* 0x0001140001117983 */ /* 0x0002a20000300600 */
[----:B------:R-:W-:Y:S01]  /*9cf0*/  PRMT R190, R22, 0x7632, R190 ;  /* 0x0000763216be7816 */ /* 0x000fe200000000be */
[----:B------:R-:W-:Y:S04]  /*9d00*/  MUFU.EX2 R5, R101 ;  /* 0x0000006500057308 */ /* 0x000fe80000000800 */
[----:B----4-:R-:W-:Y:S01]  /*9d10*/  @!P3 HFMA2.BF16_V2 R3, -RZ.H0_H0, RZ.H0_H0, -R190.H0_H0 ;  /* 0x200000ffff03b231 */ /* 0x010fe200003409be */
[----:B------:R-:W-:-:S04]  /*9d20*/  PRMT R188, R21, 0x7632, R188 ;  /* 0x0000763215bc7816 */ /* 0x000fc800000000bc */
[----:B------:R-:W-:Y:S02]  /*9d30*/  PRMT R10, R3, 0x7610, R10 ;  /* 0x00007610030a7816 */ /* 0x000fe4000000000a */
[----:B------:R-:W3:Y:S01]  /*9d40*/  MUFU.EX2 R3, R93 ;  /* 0x0000005d00037308 */ /* 0x000ee20000000800 */
[----:B------:R-:W-:Y:S02]  /*9d50*/  IMAD.MOV.U32 R91, RZ, RZ, R95 ;  /* 0x000000ffff5b7224 */ /* 0x000fe400078e005f */
[----:B------:R-:W-:Y:S02]  /*9d60*/  IMAD.MOV.U32 R95, RZ, RZ, R146 ;  /* 0x000000ffff5f7224 */ /* 0x000fe400078e0092 */
[----:B------:R-:W-:-:S03]  /*9d70*/  IMAD.MOV.U32 R88, RZ, RZ, R91 ;  /* 0x000000ffff587224 */ /* 0x000fc600078e005b */
[----:B------:R-:W4:Y:S01]  /*9d80*/  MUFU.EX2 R7, R116 ;  /* 0x0000007400077308 */ /* 0x000f220000000800 */
[----:B------:R-:W-:Y:S02]  /*9d90*/  IMAD.MOV.U32 R91, RZ, RZ, R95 ;  /* 0x000000ffff5b7224 */ /* 0x000fe400078e005f */
[----:B------:R-:W-:Y:S01]  /*9da0*/  IMAD.MOV.U32 R95, RZ, RZ, R147 ;  /* 0x000000ffff5f7224 */ /* 0x000fe200078e0093 */
[----:B------:R-:W-:-:S04]  /*9db0*/  PRMT R147, R189, 0x5410, R188 ;  /* 0x00005410bd937816 */ /* 0x000fc800000000bc */
[----:B------:R-:W1:Y:S01]  /*9dc0*/  MUFU.EX2 R6, R121 ;  /* 0x0000007900067308 */ /* 0x000e620000000800 */
[----:B------:R-:W-:Y:S02]  /*9dd0*/  LOP3.LUT R13, R37, UR28, R70, 0x96, !PT ;  /* 0x0000001c250d7c12 */ /* 0x000fe4000f8e9646 */
[----:B------:R-:W-:Y:S02]  /*9de0*/  PRMT R191, R22, 0x7610, R191 ;  /* 0x0000761016bf7816 */ /* 0x000fe400000000bf */
[----:B------:R-:W-:Y:S02]  /*9df0*/  LOP3.LUT R16, R15, UR26, R36, 0x96, !PT ;  /* 0x0000001a0f107c12 */ /* 0x000fe4000f8e9624 */
[----:B---3--:R-:W-:Y:S01]  /*9e00*/  F2FP.BF16.F32.PACK_AB R36, R3, R5 ;  /* 0x000000050324723e */ /* 0x008fe200000010ff */
[----:B------:R-:W-:Y:S01]  /*9e10*/  @!P4 HFMA2.BF16_V2 R18, -RZ.H0_H0, RZ.H0_H0, -R191.H0_H0 ;  /* 0x200000ffff12c231 */ /* 0x000fe200003409bf */
[----:B------:R-:W-:Y:S02]  /*9e20*/  PRMT R146, R191, 0x5410, R190 ;  /* 0x00005410bf927816 */ /* 0x000fe400000000be */
[----:B------:R-:W-:Y:S01]  /*9e30*/  @!P2 PRMT R189, R8, 0x5410, RZ ;  /* 0x0000541008bda816 */ /* 0x000fe200000000ff */
[----:B----4-:R-:W-:Y:S01]  /*9e40*/  FADD.FTZ R8, R7, R11 ;  /* 0x0000000b07087221 */ /* 0x010fe20000010000 */
[----:B------:R-:W-:-:S02]  /*9e50*/  @!P3 PRMT R190, R10, 0x5410, RZ ;  /* 0x000054100abeb816 */ /* 0x000fc400000000ff */
[----:B------:R-:W-:Y:S01]  /*9e60*/  PRMT R12, R18, 0x7610, R12 ;  /* 0x00007610120c7816 */ /* 0x000fe2000000000c */
[C---:B-1----:R-:W-:Y:S01]  /*9e70*/  FADD.FTZ R18, R6.reuse, R8 ;  /* 0x0000000806127221 */ /* 0x042fe20000010000 */
[----:B------:R-:W-:Y:S01]  /*9e80*/  F2FP.BF16.F32.PACK_AB R37, R6, R7 ;  /* 0x000000070625723e */ /* 0x000fe200000010ff */
[----:B------:R-:W-:Y:S01]  /*9e90*/  IMAD.WIDE.U32 R6, R16, -0x2daee0ad, RZ ;  /* 0xd2511f5310067825 */ /* 0x000fe200078e00ff */
[----:B------:R-:W-:Y:S02]  /*9ea0*/  @!P4 PRMT R191, R12, 0x5410, RZ ;  /* 0x000054100cbfc816 */ /* 0x000fe400000000ff */
[----:B------:R-:W-:-:S04]  /*9eb0*/  SHF.R.S32.HI R84, RZ, 0x1f, R248 ;  /* 0x0000001fff547819 */ /* 0x000fc800000114f8 */
[----:B------:R-:W-:Y:S01]  /*9ec0*/  LEA.HI R84, R84, R248, RZ, 0x2 ;  /* 0x000000f854547211 */ /* 0x000fe200078f10ff */
[----:B--2---:R-:W-:-:S05]  /*9ed0*/  @!P1 HFMA2.BF16_V2 R17, -RZ.H0_H0, RZ.H0_H0, -R188.H0_H0 ;  /* 0x200000ffff119231 */ /* 0x004fca00003409bc */
        /* <DEDUP_REMOVED lines=16> */
[----:B------:R-:W-:Y:S02]  /*9fe0*/  LOP3.LUT R13, R7, UR23, R8, 0x96, !PT ;  /* 0x00000017070d7c12 */ /* 0x000fe4000f8e9608 */
[----:B------:R-:W-:Y:S01]  /*9ff0*/  LOP3.LUT R7, R84, 0x7ffffffc, RZ, 0xc0, !PT ;  /* 0x7ffffffc54077812 */ /* 0x000fe200078ec0ff */
[----:B------:R-:W-:Y:S01]  /*a000*/  IMAD.MOV.U32 R84, RZ, RZ, R143 ;  /* 0x000000ffff547224 */ /* 0x000fe200078e008f */
[----:B------:R-:W1:Y:S03]  /*a010*/  MUFU.EX2 R8, R169 ;  /* 0x000000a900087308 */ /* 0x000e660000000800 */
[----:B------:R-:W-:-:S05]  /*a020*/  IMAD.IADD R32, R248, 0x1, -R7 ;  /* 0x00000001f8207824 */ /* 0x000fca00078e0a07 */
[----:B------:R-:W2:Y:S01]  /*a030*/  MUFU.EX2 R7, R84 ;  /* 0x0000005400077308 */ /* 0x000ea20000000800 */
[----:B------:R-:W-:-:S04]  /*a040*/  IMAD.WIDE.U32 R4, R4, -0x326172a9, RZ ;  /* 0xcd9e8d5704047825 */ /* 0x000fc800078e00ff */
[----:B------:R-:W-:Y:S02]  /*a050*/  IMAD.MOV.U32 R143, RZ, RZ, R164 ;  /* 0x000000ffff8f7224 */ /* 0x000fe400078e00a4 */
[----:B------:R-:W-:Y:S02]  /*a060*/  IMAD.MOV.U32 R164, RZ, RZ, R112 ;  /* 0x000000ffffa47224 */ /* 0x000fe400078e0070 */
[----:B------:R-:W-:Y:S01]  /*a070*/  IMAD.MOV.U32 R112, RZ, RZ, R100 ;  /* 0x000000ffff707224 */ /* 0x000fe200078e0064 */
[----:B------:R-:W-:Y:S01]  /*a080*/  LOP3.LUT R3, R5, UR33, R6, 0x96, !PT ;  /* 0x0000002105037c12 */ /* 0x000fe2000f8e9606 */
[----:B------:R-:W-:Y:S01]  /*a090*/  IMAD.MOV.U32 R100, RZ, RZ, R175 ;  /* 0x000000ffff647224 */ /* 0x000fe200078e00af */
[----:B------:R-:W-:Y:S01]  /*a0a0*/  LOP3.LUT R11, R4, 0xffff, RZ, 0xc0, !PT ;  /* 0x0000ffff040b7812 */ /* 0x000fe200078ec0ff */
[----:B------:R-:W3:Y:S01]  /*a0b0*/  LDL.LU R175, [R1+0x350] ;  /* 0x0003500001af7983 */ /* 0x000ee20000300800 */
[----:B-1----:R-:W-:-:S03]  /*a0c0*/  FADD.FTZ R5, R8, R18 ;  /* 0x0000001208057221 */ /* 0x002fc60000010000 */
[----:B------:R1:W4:Y:S01]  /*a0d0*/  LDL.LU.S16 R19, [R1+0x11c] ;  /* 0x00011c0001137983 */ /* 0x0003220000300600 */
[----:B--2---:R-:W-:-:S03]  /*a0e0*/  F2FP.BF16.F32.PACK_AB R22, R7, R8 ;  /* 0x000000080716723e */ /* 0x004fc600000010ff */
[----:B------:R1:W2:Y:S01]  /*a0f0*/  LDL.LU.S16 R8, [R1+0x120] ;  /* 0x0001200001087983 */ /* 0x0002a20000300600 */
[----:B------:R-:W-:-:S04]  /*a100*/  LOP3.LUT R6, R3, 0xff, RZ, 0xc0, !PT ;  /* 0x000000ff03067812 */ /* 0x000fc800078ec0ff */
[----:B------:R-:W-:Y:S02]  /*a110*/  ISETP.LE.U32.AND P6, PT, R6, UR12, PT ;  /* 0x0000000c06007c0c */ /* 0x000fe4000bfc3070 */
[----:B------:R-:W-:-:S04]  /*a120*/  LOP3.LUT R6, R3, 0xffff, RZ, 0xc0, !PT ;  /* 0x0000ffff03067812 */ /* 0x000fc800078ec0ff */
[----:B------:R-:W-:-:S04]  /*a130*/  SHF.R.U32.HI R6, RZ, 0x8, R6 ;  /* 0x00000008ff067819 */ /* 0x000fc80000011606 */
[----:B------:R-:W-:Y:S02]  /*a140*/  LOP3.LUT R6, R6, 0xffff, RZ, 0xc0, !PT ;  /* 0x0000ffff06067812 */ /* 0x000fe400078ec0ff */
[--C-:B------:R-:W-:Y:S02]  /*a150*/  SHF.R.U32.HI R9, RZ, 0x10, R3.reuse ;  /* 0x00000010ff097819 */ /* 0x100fe40000011603 */
[----:B------:R-:W-:Y:S02]  /*a160*/  SHF.R.U32.HI R3, RZ, 0x18, R3 ;  /* 0x00000018ff037819 */ /* 0x000fe40000011603 */
[----:B------:R-:W-:Y:S02]  /*a170*/  ISETP.LE.U32.AND P3, PT, R6, UR12, PT ;  /* 0x0000000c06007c0c */ /* 0x000fe4000bf63070 */
[----:B------:R-:W1:Y:S01]  /*a180*/  MUFU.EX2 R6, R108 ;  /* 0x0000006c00067308 */ /* 0x000e620000000800 */
[----:B------:R-:W-:Y:S02]  /*a190*/  ISETP.LE.U32.AND P2, PT, R3, UR12, PT ;  /* 0x0000000c03007c0c */ /* 0x000fe4000bf43070 */
[----:B------:R-:W-:-:S05]  /*a1a0*/  LOP3.LUT R9, R9, 0xff, RZ, 0xc0, !PT ;  /* 0x000000ff09097812 */ /* 0x000fca00078ec0ff */
[----:B------:R-:W1:Y:S01]  /*a1b0*/  MUFU.EX2 R3, R110 ;  /* 0x0000006e00037308 */ /* 0x000e620000000800 */
[----:B------:R-:W-:Y:S02]  /*a1c0*/  ISETP.LE.U32.AND P4, PT, R9, UR12, PT ;  /* 0x0000000c09007c0c */ /* 0x000fe4000bf83070 */
[----:B------:R-:W-:Y:S02]  /*a1d0*/  LOP3.LUT R9, R4, 0xff, RZ, 0xc0, !PT ;  /* 0x000000ff04097812 */ /* 0x000fe400078ec0ff */
[----:B------:R-:W-:Y:S02]  /*a1e0*/  PRMT R185, R43, 0x7632, R185 ;  /* 0x000076322bb97816 */ /* 0x000fe400000000b9 */
[----:B------:R-:W-:Y:S02]  /*a1f0*/  ISETP.LE.U32.AND P1, PT, R9, UR12, PT ;  /* 0x0000000c09007c0c */ /* 0x000fe4000bf23070 */
[--C-:B------:R-:W-:Y:S02]  /*a200*/  SHF.R.U32.HI R9, RZ, 0x18, R4.reuse ;  /* 0x00000018ff097819 */ /* 0x100fe40000011604 */
[----:B------:R-:W-:Y:S01]  /*a210*/  SHF.R.U32.HI R10, RZ, 0x10, R4 ;  /* 0x00000010ff0a7819 */ /* 0x000fe20000011604 */
[----:B-1----:R-:W-:Y:S01]  /*a220*/  FADD.FTZ R4, R6, R17 ;  /* 0x0000001106047221 */ /* 0x002fe20000010000 */
[----:B------:R-:W-:-:S02]  /*a230*/  PRMT R186, R51, 0x7632, R186 ;  /* 0x0000763233ba7816 */ /* 0x000fc400000000ba */
[----:B------:R-:W-:Y:S01]  /*a240*/  PRMT R184, R43, 0x7610, R184 ;  /* 0x000076102bb87816 */ /* 0x000fe200000000b8 */
[C---:B------:R-:W-:Y:S01]  /*a250*/  FADD.FTZ R17, R3.reuse, R4 ;  /* 0x0000000403117221 */ /* 0x040fe20000010000 */
[----:B------:R-:W-:Y:S02]  /*a260*/  F2FP.BF16.F32.PACK_AB R21, R3, R6 ;  /* 0x000000060315723e */ /* 0x000fe400000010ff */
[----:B------:R-:W-:Y:S01]  /*a270*/  LOP3.LUT R3, R10, 0xff, RZ, 0xc0, !PT ;  /* 0x000000ff0a037812 */ /* 0x000fe200078ec0ff */
[----:B------:R1:W-:Y:S02]  /*a280*/  MUFU.EX2 R6, R88 ;  /* 0x0000005800067308 */ /* 0x0003e40000000800 */
[----:B-1----:R-:W-:Y:S02]  /*a290*/  IMAD.MOV.U32 R88, RZ, RZ, R95 ;  /* 0x000000ffff587224 */ /* 0x002fe400078e005f */
[----:B------:R-:W-:Y:S02]  /*a2a0*/  IMAD.MOV.U32 R95, RZ, RZ, R143 ;  /* 0x000000ffff5f7224 */ /* 0x000fe400078e008f */
[----:B------:R-:W-:Y:S01]  /*a2b0*/  IMAD.MOV.U32 R143, RZ, RZ, R144 ;  /* 0x000000ffff8f7224 */ /* 0x000fe200078e0090 */
[----:B------:R-:W-:Y:S01]  /*a2c0*/  PRMT R144, R184, 0x5410, R185 ;  /* 0x00005410b8907816 */ /* 0x000fe200000000b9 */
[----:B----4-:R-:W-:-:S02]  /*a2d0*/  @!P3 HFMA2.BF16_V2 R19, -RZ.H0_H0, RZ.H0_H0, -R186.H0_H0 ;  /* 0x200000ffff13b231 */ /* 0x010fc400003409ba */
[----:B--2---:R-:W-:-:S03]  /*a2e0*/  @!P2 HFMA2.BF16_V2 R8, -RZ.H0_H0, RZ.H0_H0, -R185.H0_H0 ;  /* 0x200000ffff08a231 */ /* 0x004fc600003409b9 */
[----:B------:R-:W-:Y:S02]  /*a2f0*/  PRMT R4, R19, 0x7610, R4 ;  /* 0x0000761013047816 */ /* 0x000fe40000000004 */
[----:B------:R1:W2:Y:S01]  /*a300*/  LDL.LU.S16 R19, [R1+0x124] ;  /* 0x0001240001137983 */ /* 0x0002a20000300600 */
[----:B------:R-:W-:-:S04]  /*a310*/  PRMT R10, R8, 0x7610, R10 ;  /* 0x00007610080a7816 */ /* 0x000fc8000000000a */
[----:B------:R-:W-:Y:S02]  /*a320*/  @!P2 PRMT R185, R10, 0x5410, RZ ;  /* 0x000054100ab9a816 */ /* 0x000fe400000000ff */
[----:B------:R1:W4:Y:S01]  /*a330*/  LDL.LU.S16 R10, [R1+0x128] ;  /* 0x00012800010a7983 */ /* 0x0003220000300600 */
[----:B------:R-:W-:Y:S01]  /*a340*/  PRMT R187, R51, 0x7610, R187 ;  /* 0x0000761033bb7816 */ /* 0x000fe200000000bb */
[----:B------:R-:W-:-:S04]  /*a350*/  IMAD.MOV.U32 R84, RZ, RZ, R145 ;  /* 0x000000ffff547224 */ /* 0x000fc800078e0091 */
[----:B------:R-:W-:Y:S01]  /*a360*/  @!P6 HFMA2.BF16_V2 R248, -RZ.H0_H0, RZ.H0_H0, -R187.H0_H0 ;  /* 0x200000fffff8e231 */ /* 0x000fe200003409bb */
[----:B------:R-:W-:-:S04]  /*a370*/  PRMT R145, R187, 0x5410, R186 ;  /* 0x00005410bb917816 */ /* 0x000fc800000000ba */
[----:B------:R-:W-:Y:S02]  /*a380*/  @!P6 PRMT R187, R248, 0x5410, RZ ;  /* 0x00005410f8bbe816 */ /* 0x000fe400000000ff */
[----:B------:R-:W-:Y:S02]  /*a390*/  ISETP.LE.U32.AND P6, PT, R3, UR12, PT ;  /* 0x0000000c03007c0c */ /* 0x000fe4000bfc3070 */
[----:B------:R-:W-:Y:S02]  /*a3a0*/  SHF.R.U32.HI R3, RZ, 0x8, R11 ;  /* 0x00000008ff037819 */ /* 0x000fe4000001160b */
[----:B------:R-:W-:Y:S01]  /*a3b0*/  ISETP.LE.U32.AND P5, PT, R9, UR12, PT ;  /* 0x0000000c09007c0c */ /* 0x000fe2000bfa3070 */
[----:B------:R-:W-:Y:S01]  /*a3c0*/  FADD.FTZ R9, R7, R5 ;  /* 0x0000000507097221 */ /* 0x000fe20000010000 */
[----:B------:R-:W-:Y:S01]  /*a3d0*/  @!P3 PRMT R186, R4, 0x5410, RZ ;  /* 0x0000541004bab816 */ /* 0x000fe200000000ff */
[----:B------:R-:W-:Y:S01]  /*a3e0*/  IMAD.WIDE.U32 R4, R13, -0x2daee0ad, RZ ;  /* 0xd2511f530d047825 */ /* 0x000fe200078e00ff */
[----:B------:R-:W-:Y:S01]  /*a3f0*/  LOP3.LUT R3, R3, 0xffff, RZ, 0xc0, !PT ;  /* 0x0000ffff03037812 */ /* 0x000fe200078ec0ff */
[----:B------:R-:W3:Y:S03]  /*a400*/  MUFU.EX2 R7, R84 ;  /* 0x0000005400077308 */ /* 0x000ee60000000800 */
[----:B------:R-:W-:-:S02]  /*a410*/  ISETP.LE.U32.AND P3, PT, R3, UR12, PT ;  /* 0x0000000c03007c0c */ /* 0x000fc4000bf63070 */
[----:B------:R-:W-:Y:S02]  /*a420*/  LOP3.LUT R3, R5, UR32, R12, 0x96, !PT ;  /* 0x0000002005037c12 */ /* 0x000fe4000f8e960c */
[----:B------:R-:W-:Y:S02]  /*a430*/  PRMT R183, R42, 0x7610, R183 ;  /* 0x000076102ab77816 */ /* 0x000fe400000000b7 */
[----:B------:R-:W-:-:S04]  /*a440*/  SHF.R.U32.HI R8, RZ, 0x10, R3 ;  /* 0x00000010ff087819 */ /* 0x000fc80000011603 */
[----:B------:R-:W-:-:S04]  /*a450*/  LOP3.LUT R8, R8, 0xff, RZ, 0xc0, !PT ;  /* 0x000000ff08087812 */ /* 0x000fc800078ec0ff */
[----:B------:R-:W-:Y:S01]  /*a460*/  ISETP.LE.U32.AND P2, PT, R8, UR12, PT ;  /* 0x0000000c08007c0c */ /* 0x000fe2000bf43070 */
[----:B---3--:R-:W-:Y:S01]  /*a470*/  FADD.FTZ R8, R7, R9 ;  /* 0x0000000907087221 */ /* 0x008fe20000010000 */
[----:B----4-:R-:W-:-:S05]  /*a480*/  @!P1 HFMA2.BF16_V2 R10, -RZ.H0_H0, RZ.H0_H0, -R183.H0_H0 ;  /* 0x200000ffff0a9231 */ /* 0x010fca00003409b7 */
[----:B------:R-:W-:Y:S02]  /*a490*/  PRMT R9, R10, 0x7610, R9 ;  /* 0x000076100a097816 */ /* 0x000fe40000000009 */
[----:B------:R1:W3:Y:S01]  /*a4a0*/  LDL.LU.S16 R10, [R1+0x12c] ;  /* 0x00012c00010a7983 */ /* 0x0002e20000300600 */
[----:B------:R-:W-:Y:S01]  /*a4b0*/  PRMT R182, R42, 0x7632, R182 ;  /* 0x000076322ab67816 */ /* 0x000fe200000000b6 */
[----:B--2---:R-:W-:Y:S02]  /*a4c0*/  @!P4 HFMA2.BF16_V2 R19, -RZ.H0_H0, RZ.H0_H0, -R184.H0_H0 ;  /* 0x200000ffff13c231 */ /* 0x004fe400003409b8 */
[----:B------:R-:W-:-:S03]  /*a4d0*/  IMAD.MOV.U32 R41, RZ, RZ, R75 ;  /* 0x000000ffff297224 */ /* 0x000fc600078e004b */
[----:B------:R-:W-:Y:S01]  /*a4e0*/  PRMT R12, R19, 0x7610, R12 ;  /* 0x00007610130c7816 */ /* 0x000fe2000000000c */
[----:B------:R-:W-:Y:S01]  /*a4f0*/  FADD.FTZ R19, R6, R8 ;  /* 0x0000000806137221 */ /* 0x000fe20000010000 */
[----:B------:R-:W-:Y:S02]  /*a500*/  PRMT R75, R183, 0x5410, R182 ;  /* 0x00005410b74b7816 */ /* 0x000fe400000000b6 */
[----:B------:R-:W-:Y:S02]  /*a510*/  @!P1 PRMT R183, R9, 0x5410, RZ ;  /* 0x0000541009b79816 */ /* 0x000fe400000000ff */
[----:B------:R1:W2:Y:S01]  /*a520*/  LDL.LU.S16 R9, [R1+0x134] ;  /* 0x0001340001097983 */ /* 0x0002a20000300600 */
[----:B---3--:R-:W-:-:S05]  /*a530*/  @!P3 HFMA2.BF16_V2 R10, -RZ.H0_H0, RZ.H0_H0, -R182.H0_H0 ;  /* 0x200000ffff0ab231 */ /* 0x008fca00003409b6 */
[----:B------:R-:W-:-:S04]  /*a540*/  PRMT R8, R10, 0x7610, R8 ;  /* 0x000076100a087816 */ /* 0x000fc80000000008 */
[----:B------:R-:W-:Y:S02]  /*a550*/  @!P3 PRMT R182, R8, 0x5410, RZ ;  /* 0x0000541008b6b816 */ /* 0x000fe400000000ff */
[----:B------:R1:W3:Y:S01]  /*a560*/  LDL.LU.S16 R8, [R1+0x130] ;  /* 0x0001300001087983 */ /* 0x0002e20000300600 */
[----:B------:R-:W-:Y:S02]  /*a570*/  F2FP.BF16.F32.PACK_AB R18, R6, R7 ;  /* 0x000000070612723e */ /* 0x000fe400000010ff */
[----:B------:R-:W-:Y:S02]  /*a580*/  LOP3.LUT R6, R3, 0xff, RZ, 0xc0, !PT ;  /* 0x000000ff03067812 */ /* 0x000fe400078ec0ff */
[----:B------:R-:W-:Y:S02]  /*a590*/  PRMT R180, R44, 0x7632, R180 ;  /* 0x000076322cb47816 */ /* 0x000fe400000000b4 */
[----:B------:R-:W-:Y:S02]  /*a5a0*/  @!P4 PRMT R184, R12, 0x5410, RZ ;  /* 0x000054100cb8c816 */ /* 0x000fe400000000ff */
[----:B------:R-:W-:-:S02]  /*a5b0*/  ISETP.LE.U32.AND P4, PT, R6, UR12, PT ;  /* 0x0000000c06007c0c */ /* 0x000fc4000bf83070 */
[----:B------:R-:W-:Y:S02]  /*a5c0*/  SHF.R.U32.HI R6, RZ, 0x18, R3 ;  /* 0x00000018ff067819 */ /* 0x000fe40000011603 */
[----:B------:R-:W-:Y:S02]  /*a5d0*/  PRMT R181, R44, 0x7610, R181 ;  /* 0x000076102cb57816 */ /* 0x000fe400000000b5 */
[----:B------:R-:W-:Y:S01]  /*a5e0*/  ISETP.LE.U32.AND P1, PT, R6, UR12, PT ;  /* 0x0000000c06007c0c */ /* 0x000fe2000bf23070 */
[----:B------:R-:W-:Y:S01]  /*a5f0*/  IMAD.MOV.U32 R40, RZ, RZ, R74 ;  /* 0x000000ffff287224 */ /* 0x000fe200078e004a */
[----:B------:R-:W-:Y:S01]  /*a600*/  PRMT R74, R181, 0x5410, R180 ;  /* 0x00005410b54a7816 */ /* 0x000fe200000000b4 */
[----:B---3--:R-:W-:-:S05]  /*a610*/  @!P5 HFMA2.BF16_V2 R8, -RZ.H0_H0, RZ.H0_H0, -R180.H0_H0 ;  /* 0x200000ffff08d231 */ /* 0x008fca00003409b4 */
[----:B------:R-:W-:-:S04]  /*a620*/  PRMT R6, R8, 0x7610, R6 ;  /* 0x0000761008067816 */ /* 0x000fc80000000006 */
[----:B------:R-:W-:Y:S02]  /*a630*/  @!P5 PRMT R180, R6, 0x5410, RZ ;  /* 0x0000541006b4d816 */ /* 0x000fe400000000ff */
[----:B------:R1:W3:Y:S04]  /*a640*/  LDL.LU.S16 R6, [R1+0x138] ;  /* 0x0001380001067983 */ /* 0x0002e80000300600 */
[----:B------:R1:W4:Y:S01]  /*a650*/  LDL.LU.S16 R12, [R1+0x13c] ;  /* 0x00013c00010c7983 */ /* 0x0003220000300600 */
[----:B------:R-:W-:-:S04]  /*a660*/  LOP3.LUT R3, R3, 0xffff, RZ, 0xc0, !PT ;  /* 0x0000ffff03037812 */ /* 0x000fc800078ec0ff */
[----:B------:R-:W-:-:S04]  /*a670*/  SHF.R.U32.HI R3, RZ, 0x8, R3 ;  /* 0x00000008ff037819 */ /* 0x000fc80000011603 */
[----:B------:R-:W-:Y:S01]  /*a680*/  LOP3.LUT R3, R3, 0xffff, RZ, 0xc0, !PT ;  /* 0x0000ffff03037812 */ /* 0x000fe200078ec0ff */
[----:B--2---:R-:W-:Y:S01]  /*a690*/  @!P6 HFMA2.BF16_V2 R9, -RZ.H0_H0, RZ.H0_H0, -R181.H0_H0 ;  /* 0x200000ffff09e231 */ /* 0x004fe200003409b5 */
[----:B------:R-:W-:Y:S02]  /*a6a0*/  PRMT R179, R31, 0x7610, R179 ;  /* 0x000076101fb37816 */ /* 0x000fe400000000b3 */
[----:B------:R-:W-:Y:S02]  /*a6b0*/  ISETP.LE.U32.AND P3, PT, R3, UR12, PT ;  /* 0x0000000c03007c0c */ /* 0x000fe4000bf63070 */
[----:B------:R-:W-:Y:S02]  /*a6c0*/  LOP3.LUT R16, R35, UR28, R70, 0x96, !PT ;  /* 0x0000001c23107c12 */ /* 0x000fe4000f8e9646 */
[----:B------:R-:W-:Y:S02]  /*a6d0*/  LOP3.LUT R15, R15, UR26, R34, 0x96, !PT ;  /* 0x0000001a0f0f7c12 */ /* 0x000fe4000f8e9622 */
[----:B------:R-:W-:-:S02]  /*a6e0*/  PRMT R7, R9, 0x7610, R7 ;  /* 0x0000761009077816 */ /* 0x000fc40000000007 */
[----:B------:R-:W-:Y:S01]  /*a6f0*/  PRMT R178, R31, 0x7632, R178 ;  /* 0x000076321fb27816 */ /* 0x000fe200000000b2 */
[----:B------:R-:W-:Y:S01]  /*a700*/  IMAD.WIDE.U32 R8, R15, -0x2daee0ad, RZ ;  /* 0xd2511f530f087825 */ /* 0x000fe200078e00ff */
[----:B------:R-:W-:-:S03]  /*a710*/  @!P6 PRMT R181, R7, 0x5410, RZ ;  /* 0x0000541007b5e816 */ /* 0x000fc600000000ff */
[----:B------:R-:W-:Y:S02]  /*a720*/  IMAD.MOV.U32 R84, RZ, RZ, R91 ;  /* 0x000000ffff547224 */ /* 0x000fe400078e005b */
[----:B------:R-:W-:Y:S01]  /*a730*/  IMAD.MOV.U32 R91, RZ, RZ, R73 ;  /* 0x000000ffff5b7224 */ /* 0x000fe200078e0049 */
[----:B------:R-:W-:Y:S01]  /*a740*/  PRMT R73, R179, 0x5410, R178 ;  /* 0x00005410b3497816 */ /* 0x000fe200000000b2 */
[----:B---3--:R-:W-:-:S05]  /*a750*/  @!P4 HFMA2.BF16_V2 R6, -RZ.H0_H0, RZ.H0_H0, -R179.H0_H0 ;  /* 0x200000ffff06c231 */ /* 0x008fca00003409b3 */
[----:B------:R-:W-:Y:S01]  /*a760*/  PRMT R11, R6, 0x7610, R11 ;  /* 0x00007610060b7816 */ /* 0x000fe2000000000b */
[----:B------:R-:W-:-:S04]  /*a770*/  IMAD.WIDE.U32 R6, R16, -0x2daee0ad, RZ ;  /* 0xd2511f5310067825 */ /* 0x000fc800078e00ff */
[----:B----4-:R-:W-:Y:S01]  /*a780*/  @!P3 HFMA2.BF16_V2 R12, -RZ.H0_H0, RZ.H0_H0, -R178.H0_H0 ;  /* 0x200000ffff0cb231 */ /* 0x010fe200003409b2 */
[----:B------:R-:W-:-:S04]  /*a790*/  LOP3.LUT R10, R9, UR11, R6, 0x96, !PT ;  /* 0x0000000b090a7c12 */ /* 0x000fc8000f8e9606 */
[----:B------:R-:W-:Y:S02]  /*a7a0*/  PRMT R6, R12, 0x7610, R6 ;  /* 0x000076100c067816 */ /* 0x000fe40000000006 */
[----:B------:R-:W-:Y:S02]  /*a7b0*/  @!P4 PRMT R179, R11, 0x5410, RZ ;  /* 0x000054100bb3c816 */ /* 0x000fe400000000ff */
[----:B------:R-:W-:Y:S01]  /*a7c0*/  @!P3 PRMT R178, R6, 0x5410, RZ ;  /* 0x0000541006b2b816 */ /* 0x000fe200000000ff */
[----:B------:R1:W2:Y:S04]  /*a7d0*/  LDL.LU.S16 R11, [R1+0x144] ;  /* 0x00014400010b7983 */ /* 0x0002a80000300600 */
[----:B------:R1:W3:Y:S01]  /*a7e0*/  LDL.LU.S16 R6, [R1+0x140] ;  /* 0x0001400001067983 */ /* 0x0002e20000300600 */
[----:B------:R-:W-:-:S02]  /*a7f0*/  PRMT R176, R33, 0x7632, R176 ;  /* 0x0000763221b07816 */ /* 0x000fc400000000b0 */
[----:B------:R-:W-:Y:S01]  /*a800*/  PRMT R177, R33, 0x7610, R177 ;  /* 0x0000761021b17816 */ /* 0x000fe200000000b1 */
[----:B------:R-:W-:Y:S01]  /*a810*/  IMAD.MOV.U32 R81, RZ, RZ, R143 ;  /* 0x000000ffff517224 */ /* 0x000fe200078e008f */
[----:B------:R-:W-:Y:S01]  /*a820*/  LOP3.LUT R7, R7, UR17, R20, 0x96, !PT ;  /* 0x0000001107077c12 */ /* 0x000fe2000f8e9614 */
[----:B------:R-:W-:Y:S01]  /*a830*/  IMAD.MOV.U32 R143, RZ, RZ, R153 ;  /* 0x000000ffff8f7224 */ /* 0x000fe200078e0099 */
[----:B------:R1:W4:Y:S01]  /*a840*/  LDL.LU.S16 R43, [R1+0x14c] ;  /* 0x00014c00012b7983 */ /* 0x0003220000300600 */
[----:B------:R-:W-:Y:S02]  /*a850*/  IMAD.MOV.U32 R153, RZ, RZ, R82 ;  /* 0x000000ffff997224 */ /* 0x000fe400078e0052 */
[----:B------:R-:W-:Y:S01]  /*a860*/  IMAD.MOV.U32 R82, RZ, RZ, R72 ;  /* 0x000000ffff527224 */ /* 0x000fe200078e0048 */
[----:B------:R-:W-:Y:S01]  /*a870*/  PRMT R72, R177, 0x5410, R176 ;  /* 0x00005410b1487816 */ /* 0x000fe200000000b0 */
[----:B--2---:R-:W-:Y:S02]  /*a880*/  @!P2 HFMA2.BF16_V2 R11, -RZ.H0_H0, RZ.H0_H0, -R177.H0_H0 ;  /* 0x200000ffff0ba231 */ /* 0x004fe400003409b1 */
[----:B---3--:R-:W-:-:S03]  /*a890*/  @!P1 HFMA2.BF16_V2 R6, -RZ.H0_H0, RZ.H0_H0, -R176.H0_H0 ;  /* 0x200000ffff069231 */ /* 0x008fc600003409b0 */
[----:B------:R-:W-:Y:S02]  /*a8a0*/  PRMT R13, R11, 0x7610, R13 ;  /* 0x000076100b0d7816 */ /* 0x000fe4000000000d */
[----:B------:R-:W-:Y:S01]  /*a8b0*/  PRMT R3, R6, 0x7610, R3 ;  /* 0x0000761006037816 */ /* 0x000fe20000000003 */
[----:B------:R-:W-:-:S04]  /*a8c0*/  IMAD.WIDE.U32 R6, R7, -0x326172a9, RZ ;  /* 0xcd9e8d5707067825 */ /* 0x000fc800078e00ff */
[----:B------:R-:W-:Y:S01]  /*a8d0*/  IMAD.WIDE.U32 R10, R10, -0x326172a9, RZ ;  /* 0xcd9e8d570a0a7825 */ /* 0x000fe200078e00ff */
[----:B------:R-:W-:-:S04]  /*a8e0*/  LOP3.LUT R7, R7, UR16, R14, 0x96, !PT ;  /* 0x0000001007077c12 */ /* 0x000fc8000f8e960e */
[----:B------:R-:W-:Y:S01]  /*a8f0*/  LOP3.LUT R12, R11, UR10, R6, 0x96, !PT ;  /* 0x0000000a0b0c7c12 */ /* 0x000fe2000f8e9606 */
[----:B------:R-:W-:Y:S01]  /*a900*/  IMAD.WIDE.U32 R6, R7, -0x2daee0ad, RZ ;  /* 0xd2511f5307067825 */ /* 0x000fe200078e00ff */
[----:B------:R-:W-:-:S03]  /*a910*/  @!P2 PRMT R177, R13, 0x5410, RZ ;  /* 0x000054100db1a816 */ /* 0x000fc600000000ff */
[----:B------:R-:W-:Y:S01]  /*a920*/  IMAD.WIDE.U32 R12, R12, -0x2daee0ad, RZ ;  /* 0xd2511f530c0c7825 */ /* 0x000fe200078e00ff */
[----:B------:R-:W-:Y:S02]  /*a930*/  LOP3.LUT R7, R7, UR9, R8, 0x96, !PT ;  /* 0x0000000907077c12 */ /* 0x000fe4000f8e9608 */
[----:B------:R-:W-:Y:S02]  /*a940*/  @!P1 PRMT R176, R3, 0x5410, RZ ;  /* 0x0000541003b09816 */ /* 0x000fe400000000ff */
[----:B------:R-:W-:Y:S02]  /*a950*/  LOP3.LUT R3, R4, 0xff, RZ, 0xc0, !PT ;  /* 0x000000ff04037812 */ /* 0x000fe400078ec0ff */
[----:B------:R-:W-:Y:S01]  /*a960*/  LOP3.LUT R8, R13, UR8, R6, 0x96, !PT ;  /* 0x000000080d087c12 */ /* 0x000fe2000f8e9606 */
[----:B------:R-:W-:Y:S01]  /*a970*/  IMAD.WIDE.U32 R6, R7, -0x326172a9, RZ ;  /* 0xcd9e8d5707067825 */ /* 0x000fe200078e00ff */
[----:B------:R-:W-:Y:S02]  /*a980*/  ISETP.LE.U32.AND P2, PT, R3, UR12, PT ;  /* 0x0000000c03007c0c */ /* 0x000fe4000bf43070 */
[----:B------:R-:W-:-:S02]  /*a990*/  SHF.R.U32.HI R3, RZ, 0x18, R4 ;  /* 0x00000018ff037819 */ /* 0x000fc40000011604 */
[----:B------:R-:W-:Y:S02]  /*a9a0*/  LOP3.LUT R11, R4, 0xffff, RZ, 0xc0, !PT ;  /* 0x0000ffff040b7812 */ /* 0x000fe400078ec0ff */
[----:B------:R-:W-:Y:S01]  /*a9b0*/  SHF.R.U32.HI R13, RZ, 0x10, R4 ;  /* 0x00000010ff0d7819 */ /* 0x000fe20000011604 */
[----:B------:R-:W-:Y:S01]  /*a9c0*/  IMAD.WIDE.U32 R4, R8, -0x326172a9, RZ ;  /* 0xcd9e8d5708047825 */ /* 0x000fe200078e00ff */
[----:B------:R-:W-:-:S04]  /*a9d0*/  LOP3.LUT R10, R7, UR23, R10, 0x96, !PT ;  /* 0x00000017070a7c12 */ /* 0x000fc8000f8e960a */
[----:B------:R-:W-:Y:S02]  /*a9e0*/  LOP3.LUT R6, R5, UR33, R6, 0x96, !PT ;  /* 0x0000002105067c12 */ /* 0x000fe4000f8e9606 */
[C---:B------:R-:W-:Y:S02]  /*a9f0*/  LOP3.LUT R9, R4.reuse, 0xff, RZ, 0xc0, !PT ;  /* 0x000000ff04097812 */ /* 0x040fe400078ec0ff */
[----:B------:R-:W-:Y:S02]  /*aa00*/  LOP3.LUT R14, R4, 0xffff, RZ, 0xc0, !PT ;  /* 0x0000ffff040e7812 */ /* 0x000fe400078ec0ff */
[--C-:B------:R-:W-:Y:S02]  /*aa10*/  SHF.R.U32.HI R16, RZ, 0x10, R4.reuse ;  /* 0x00000010ff107819 */ /* 0x100fe40000011604 */
[----:B------:R-:W-:Y:S01]  /*aa20*/  SHF.R.U32.HI R15, RZ, 0x18, R4 ;  /* 0x00000018ff0f7819 */ /* 0x000fe20000011604 */
[----:B------:R-:W-:-:S03]  /*aa30*/  IMAD.WIDE.U32 R4, R10, -0x2daee0ad, RZ ;  /* 0xd2511f530a047825 */ /* 0x000fc600078e00ff */
[C---:B------:R-:W-:Y:S02]  /*aa40*/  LOP3.LUT R7, R4.reuse, 0xff, RZ, 0xc0, !PT ;  /* 0x000000ff04077812 */ /* 0x040fe400078ec0ff */
[----:B------:R-:W-:Y:S02]  /*aa50*/  ISETP.LE.U32.AND P6, PT, R3, UR12, PT ;  /* 0x0000000c03007c0c */ /* 0x000fe4000bfc3070 */
[----:B------:R-:W-:Y:S02]  /*aa60*/  ISETP.LE.U32.AND P4, PT, R7, UR12, PT ;  /* 0x0000000c07007c0c */ /* 0x000fe4000bf83070 */
[----:B------:R-:W2:Y:S01]  /*aa70*/  MUFU.EX2 R7, R160 ;  /* 0x000000a000077308 */ /* 0x000ea20000000800 */
[----:B------:R-:W-:Y:S02]  /*aa80*/  LOP3.LUT R3, R5, UR32, R12, 0x96, !PT ;  /* 0x0000002005037c12 */ /* 0x000fe4000f8e960c */
[----:B------:R-:W-:Y:S02]  /*aa90*/  SHF.R.U32.HI R8, RZ, 0x18, R4 ;  /* 0x00000018ff087819 */ /* 0x000fe40000011604 */
[----:B------:R-:W-:-:S02]  /*aaa0*/  LOP3.LUT R12, R4, 0xffff, RZ, 0xc0, !PT ;  /* 0x0000ffff040c7812 */ /* 0x000fc400078ec0ff */
[----:B------:R-:W-:Y:S02]  /*aab0*/  SHF.R.U32.HI R10, RZ, 0x10, R4 ;  /* 0x00000010ff0a7819 */ /* 0x000fe40000011604 */
[----:B------:R-:W3:Y:S01]  /*aac0*/  MUFU.EX2 R4, R162 ;  /* 0x000000a200047308 */ /* 0x000ee20000000800 */
[----:B------:R-:W-:-:S04]  /*aad0*/  SHF.R.U32.HI R5, RZ, 0x8, R11 ;  /* 0x00000008ff057819 */ /* 0x000fc8000001160b */
[----:B------:R-:W-:Y:S02]  /*aae0*/  LOP3.LUT R5, R5, 0xffff, RZ, 0xc0, !PT ;  /* 0x0000ffff05057812 */ /* 0x000fe400078ec0ff */
[----:B------:R-:W-:Y:S02]  /*aaf0*/  ISETP.LE.U32.AND P1, PT, R8, UR12, PT ;  /* 0x0000000c08007c0c */ /* 0x000fe4000bf23070 */
[----:B------:R-:W-:Y:S02]  /*ab00*/  LOP3.LUT R8, R13, 0xff, RZ, 0xc0, !PT ;  /* 0x000000ff0d087812 */ /* 0x000fe400078ec0ff */
[----:B------:R-:W-:Y:S01]  /*ab10*/  ISETP.LE.U32.AND P3, PT, R5, UR12, PT ;  /* 0x0000000c05007c0c */ /* 0x000fe2000bf63070 */
[----:B--2---:R-:W-:Y:S01]  /*ab20*/  FADD.FTZ R5, R7, R17 ;  /* 0x0000001107057221 */ /* 0x004fe20000010000 */
[----:B------:R-:W-:-:S03]  /*ab30*/  ISETP.LE.U32.AND P5, PT, R8, UR12, PT ;  /* 0x0000000c08007c0c */ /* 0x000fc6000bfa3070 */
[C---:B---3--:R-:W-:Y:S01]  /*ab40*/  FADD.FTZ R8, R4.reuse, R5 ;  /* 0x0000000504087221 */ /* 0x048fe20000010000 */
[----:B------:R-:W-:Y:S02]  /*ab50*/  F2FP.BF16.F32.PACK_AB R7, R4, R7 ;  /* 0x000000070407723e */ /* 0x000fe400000010ff */
[----:B------:R1:W2:Y:S01]  /*ab60*/  LDL.LU.S16 R4, [R1+0x150] ;  /* 0x0001500001047983 */ /* 0x0002a20000300600 */
[--C-:B------:R-:W-:Y:S02]  /*ab70*/  LOP3.LUT R35, R205, UR11, R174.reuse, 0x96, !PT ;  /* 0x0000000bcd237c12 */ /* 0x100fe4000f8e96ae */
[----:B------:R-:W-:Y:S02]  /*ab80*/  PRMT R174, R39, 0x7632, R174 ;  /* 0x0000763227ae7816 */ /* 0x000fe400000000ae */
[----:B------:R-:W-:Y:S01]  /*ab90*/  LOP3.LUT R34, R175, UR17, R120, 0x96, !PT ;  /* 0x00000011af227c12 */ /* 0x000fe2000f8e9678 */
[----:B------:R-:W-:Y:S01]  /*aba0*/  IMAD.MOV.U32 R78, RZ, RZ, R143 ;  /* 0x000000ffff4e7224 */ /* 0x000fe200078e008f */
[----:B------:R-:W-:Y:S01]  /*abb0*/  PRMT R175, R39, 0x7610, R175 ;  /* 0x0000761027af7816 */ /* 0x000fe200000000af */
[----:B------:R-:W-:-:S02]  /*abc0*/  IMAD.MOV.U32 R143, RZ, RZ, R104 ;  /* 0x000000ffff8f7224 */ /* 0x000fc400078e0068 */
[----:B------:R-:W-:Y:S02]  /*abd0*/  IMAD.MOV.U32 R104, RZ, RZ, R65 ;  /* 0x000000ffff687224 */ /* 0x000fe400078e0041 */
[----:B------:R-:W-:Y:S01]  /*abe0*/  IMAD.MOV.U32 R65, RZ, RZ, R67 ;  /* 0x000000ffff417224 */ /* 0x000fe200078e0043 */
[----:B------:R-:W-:Y:S01]  /*abf0*/  PRMT R67, R175, 0x5410, R174 ;  /* 0x00005410af437816 */ /* 0x000fe200000000ae */
[----:B--2---:R-:W-:-:S05]  /*ac00*/  @!P3 HFMA2.BF16_V2 R4, -RZ.H0_H0, RZ.H0_H0, -R174.H0_H0 ;  /* 0x200000ffff04b231 */ /* 0x004fca00003409ae */
[----:B------:R-:W-:-:S04]  /*ac10*/  PRMT R39, R4, 0x7610, R39 ;  /* 0x0000761004277816 */ /* 0x000fc80000000027 */
[----:B------:R-:W-:Y:S02]  /*ac20*/  @!P3 PRMT R174, R39, 0x5410, RZ ;  /* 0x0000541027aeb816 */ /* 0x000fe400000000ff */
[----:B------:R1:W2:Y:S01]  /*ac30*/  LDL.LU.S16 R39, [R1+0x154] ;  /* 0x0001540001277983 */ /* 0x0002a20000300600 */
[C---:B------:R-:W-:Y:S01]  /*ac40*/  PRMT R173, R38.reuse, 0x7610, R173 ;  /* 0x0000761026ad7816 */ /* 0x040fe200000000ad */
[----:B------:R-:W-:Y:S01]  /*ac50*/  IMAD.MOV.U32 R49, RZ, RZ, R41 ;  /* 0x000000ffff317224 */ /* 0x000fe200078e0029 */
[----:B------:R-:W-:Y:S01]  /*ac60*/  PRMT R172, R38, 0x7632, R172 ;  /* 0x0000763226ac7816 */ /* 0x000fe200000000ac */
[----:B------:R-:W-:Y:S02]  /*ac70*/  IMAD.MOV.U32 R41, RZ, RZ, R84 ;  /* 0x000000ffff297224 */ /* 0x000fe400078e0054 */
[----:B------:R-:W-:Y:S02]  /*ac80*/  IMAD.MOV.U32 R84, RZ, RZ, R143 ;  /* 0x000000ffff547224 */ /* 0x000fe400078e008f */
[----:B------:R-:W-:-:S02]  /*ac90*/  IMAD.MOV.U32 R143, RZ, RZ, R104 ;  /* 0x000000ffff8f7224 */ /* 0x000fc400078e0068 */
[----:B------:R-:W-:Y:S01]  /*aca0*/  IMAD.MOV.U32 R104, RZ, RZ, R65 ;  /* 0x000000ffff687224 */ /* 0x000fe200078e0041 */
[----:B------:R-:W-:Y:S01]  /*acb0*/  PRMT R65, R173, 0x5410, R172 ;  /* 0x00005410ad417816 */ /* 0x000fe200000000ac */
[----:B--2---:R-:W-:-:S05]  /*acc0*/  @!P5 HFMA2.BF16_V2 R39, -RZ.H0_H0, RZ.H0_H0, -R173.H0_H0 ;  /* 0x200000ffff27d231 */ /* 0x004fca00003409ad */
[----:B------:R-:W-:-:S04]  /*acd0*/  PRMT R33, R39, 0x7610, R33 ;  /* 0x0000761027217816 */ /* 0x000fc80000000021 */
[----:B------:R-:W-:Y:S02]  /*ace0*/  @!P5 PRMT R173, R33, 0x5410, RZ ;  /* 0x0000541021add816 */ /* 0x000fe400000000ff */
[----:B------:R1:W2:Y:S01]  /*acf0*/  LDL.LU.S16 R33, [R1+0x15c] ;  /* 0x00015c0001217983 */ /* 0x0002a20000300600 */
[----:B------:R-:W-:-:S04]  /*ad00*/  SHF.R.U32.HI R4, RZ, 0x10, R6 ;  /* 0x00000010ff047819 */ /* 0x000fc80000011606 */
[----:B------:R-:W-:Y:S01]  /*ad10*/  LOP3.LUT R4, R4, 0xff, RZ, 0xc0, !PT ;  /* 0x000000ff04047812 */ /* 0x000fe200078ec0ff */
[----:B--2---:R-:W-:-:S05]  /*ad20*/  @!P6 HFMA2.BF16_V2 R33, -RZ.H0_H0, RZ.H0_H0, -R172.H0_H0 ;  /* 0x200000ffff21e231 */ /* 0x004fca00003409ac */
[----:B------:R-:W-:-:S04]  /*ad30*/  PRMT R31, R33, 0x7610, R31 ;  /* 0x00007610211f7816 */ /* 0x000fc8000000001f */
[----:B------:R-:W-:Y:S02]  /*ad40*/  @!P6 PRMT R172, R31, 0x5410, RZ ;  /* 0x000054101face816 */ /* 0x000fe400000000ff */
[----:B------:R1:W2:Y:S01]  /*ad50*/  LDL.LU.S16 R31, [R1+0x164] ;  /* 0x00016400011f7983 */ /* 0x0002a20000300600 */
[----:B------:R-:W-:Y:S02]  /*ad60*/  ISETP.LE.U32.AND P3, PT, R4, UR12, PT ;  /* 0x0000000c04007c0c */ /* 0x000fe4000bf63070 */
[----:B------:R-:W-:-:S04]  /*ad70*/  LOP3.LUT R4, R6, 0xff, RZ, 0xc0, !PT ;  /* 0x000000ff06047812 */ /* 0x000fc800078ec0ff */
[----:B------:R-:W-:Y:S02]  /*ad80*/  ISETP.LE.U32.AND P5, PT, R4, UR12, PT ;  /* 0x0000000c04007c0c */ /* 0x000fe4000bfa3070 */
[----:B------:R-:W-:Y:S02]  /*ad90*/  LOP3.LUT R4, R6, 0xffff, RZ, 0xc0, !PT ;  /* 0x0000ffff06047812 */ /* 0x000fe400078ec0ff */
[----:B------:R-:W-:Y:S02]  /*ada0*/  PRMT R138, R37, 0x7610, R138 ;  /* 0x00007610258a7816 */ /* 0x000fe4000000008a */
[----:B------:R-:W-:-:S04]  /*adb0*/  SHF.R.U32.HI R4, RZ, 0x8, R4 ;  /* 0x00000008ff047819 */ /* 0x000fc80000011604 */
[----:B------:R-:W-:-:S04]  /*adc0*/  LOP3.LUT R4, R4, 0xffff, RZ, 0xc0, !PT ;  /* 0x0000ffff04047812 */ /* 0x000fc800078ec0ff */
[----:B------:R-:W-:Y:S01]  /*add0*/  ISETP.LE.U32.AND P6, PT, R4, UR12, PT ;  /* 0x0000000c04007c0c */ /* 0x000fe2000bfc3070 */
[----:B--2---:R-:W-:-:S05]  /*ade0*/  @!P5 HFMA2.BF16_V2 R31, -RZ.H0_H0, RZ.H0_H0, -R138.H0_H0 ;  /* 0x200000ffff1fd231 */ /* 0x004fca000034098a */
[----:B------:R-:W-:Y:S02]  /*adf0*/  PRMT R4, R31, 0x7610, R4 ;  /* 0x000076101f047816 */ /* 0x000fe40000000004 */
[----:B------:R1:W2:Y:S01]  /*ae00*/  LDL.LU.S16 R31, [R1+0x168] ;  /* 0x00016800011f7983 */ /* 0x0002a20000300600 */
[----:B------:R-:W-:-:S05]  /*ae10*/  PRMT R131, R37, 0x7632, R131 ;  /* 0x0000763225837816 */ /* 0x000fca0000000083 */
[----:B--2---:R-:W-:-:S05]  /*ae20*/  @!P6 HFMA2.BF16_V2 R31, -RZ.H0_H0, RZ.H0_H0, -R131.H0_H0 ;  /* 0x200000ffff1fe231 */ /* 0x004fca0000340983 */
[----:B------:R-:W-:Y:S02]  /*ae30*/  PRMT R20, R31, 0x7610, R20 ;  /* 0x000076101f147816 */ /* 0x000fe40000000014 */
[----:B------:R1:W2:Y:S01]  /*ae40*/  LDL.LU.S16 R31, [R1+0x16c] ;  /* 0x00016c00011f7983 */ /* 0x0002a20000300600 */
[C---:B------:R-:W-:Y:S01]  /*ae50*/  PRMT R130, R36.reuse, 0x7610, R130 ;  /* 0x0000761024827816 */ /* 0x040fe20000000082 */
[----:B------:R-:W-:Y:S01]  /*ae60*/  IMAD.MOV.U32 R111, RZ, RZ, R88 ;  /* 0x000000ffff6f7224 */ /* 0x000fe200078e0058 */
[----:B------:R-:W-:Y:S01]  /*ae70*/  PRMT R129, R36, 0x7632, R129 ;  /* 0x0000763224817816 */ /* 0x000fe20000000081 */
[----:B------:R-:W-:Y:S02]  /*ae80*/  IMAD.MOV.U32 R88, RZ, RZ, R143 ;  /* 0x000000ffff587224 */ /* 0x000fe400078e008f */
[----:B------:R-:W-:Y:S01]  /*ae90*/  IMAD.MOV.U32 R143, RZ, RZ, R154 ;  /* 0x000000ffff8f7224 */ /* 0x000fe200078e009a */
[----:B------:R-:W-:Y:S01]  /*aea0*/  PRMT R154, R130, 0x5410, R129 ;  /* 0x00005410829a7816 */ /* 0x000fe20000000081 */
[----:B--2---:R-:W-:-:S05]  /*aeb0*/  @!P3 HFMA2.BF16_V2 R31, -RZ.H0_H0, RZ.H0_H0, -R130.H0_H0 ;  /* 0x200000ffff1fb231 */ /* 0x004fca0000340982 */
[----:B------:R-:W-:-:S04]  /*aec0*/  PRMT R17, R31, 0x7610, R17 ;  /* 0x000076101f117816 */ /* 0x000fc80000000011 */
[----:B------:R-:W-:Y:S02]  /*aed0*/  @!P3 PRMT R130, R17, 0x5410, RZ ;  /* 0x000054101182b816 */ /* 0x000fe400000000ff */
[----:B------:R1:W2:Y:S01]  /*aee0*/  LDL.LU.S16 R17, [R1+0x174] ;  /* 0x0001740001117983 */ /* 0x0002a20000300600 */
[----:B------:R-:W-:Y:S01]  /*aef0*/  IMAD.MOV.U32 R48, RZ, RZ, R40 ;  /* 0x000000ffff307224 */ /* 0x000fe200078e0028 */
[----:B------:R-:W-:Y:S01]  /*af00*/  SHF.R.U32.HI R6, RZ, 0x18, R6 ;  /* 0x00000018ff067819 */ /* 0x000fe20000011606 */
[----:B------:R-:W-:Y:S02]  /*af10*/  IMAD.MOV.U32 R40, RZ, RZ, R41 ;  /* 0x000000ffff287224 */ /* 0x000fe400078e0029 */
[----:B------:R-:W-:Y:S01]  /*af20*/  IMAD.MOV.U32 R41, RZ, RZ, R153 ;  /* 0x000000ffff297224 */ /* 0x000fe200078e0099 */
[----:B------:R-:W-:Y:S02]  /*af30*/  PRMT R153, R138, 0x5410, R131 ;  /* 0x000054108a997816 */ /* 0x000fe40000000083 */
[----:B------:R-:W-:-:S02]  /*af40*/  @!P5 PRMT R138, R4, 0x5410, RZ ;  /* 0x00005410048ad816 */ /* 0x000fc400000000ff */
[----:B------:R-:W-:Y:S02]  /*af50*/  ISETP.LE.U32.AND P5, PT, R6, UR12, PT ;  /* 0x0000000c06007c0c */ /* 0x000fe4000bfa3070 */
[----:B------:R-:W-:-:S04]  /*af60*/  SHF.R.U32.HI R4, RZ, 0x8, R14 ;  /* 0x00000008ff047819 */ /* 0x000fc8000001160e */
[----:B------:R-:W-:Y:S02]  /*af70*/  LOP3.LUT R4, R4, 0xffff, RZ, 0xc0, !PT ;  /* 0x0000ffff04047812 */ /* 0x000fe400078ec0ff */
[----:B------:R-:W-:Y:S02]  /*af80*/  @!P6 PRMT R131, R20, 0x5410, RZ ;  /* 0x000054101483e816 */ /* 0x000fe400000000ff */
[----:B------:R-:W-:Y:S02]  /*af90*/  ISETP.LE.U32.AND P6, PT, R4, UR12, PT ;  /* 0x0000000c04007c0c */ /* 0x000fe4000bfc3070 */
[----:B------:R-:W-:Y:S01]  /*afa0*/  LOP3.LUT R4, R16, 0xff, RZ, 0xc0, !PT ;  /* 0x000000ff10047812 */ /* 0x000fe200078ec0ff */
[----:B--2---:R-:W-:-:S05]  /*afb0*/  @!P5 HFMA2.BF16_V2 R17, -RZ.H0_H0, RZ.H0_H0, -R129.H0_H0 ;  /* 0x200000ffff11d231 */ /* 0x004fca0000340981 */
[----:B------:R-:W-:Y:S02]  /*afc0*/  PRMT R16, R17, 0x7610, R16 ;  /* 0x0000761011107816 */ /* 0x000fe40000000010 */
[----:B------:R1:W2:Y:S01]  /*afd0*/  LDL.LU.S16 R17, [R1+0x170] ;  /* 0x0001700001117983 */ /* 0x0002a20000300600 */
[----:B----4-:R-:W-:-:S05]  /*afe0*/  @!P2 HFMA2.BF16_V2 R43, -RZ.H0_H0, RZ.H0_H0, -R175.H0_H0 ;  /* 0x200000ffff2ba231 */ /* 0x010fca00003409af */
[----:B------:R-:W-:-:S04]  /*aff0*/  PRMT R42, R43, 0x7610, R42 ;  /* 0x000076102b2a7816 */ /* 0x000fc8000000002a */
[----:B------:R-:W-:Y:S02]  /*b000*/  @!P2 PRMT R175, R42, 0x5410, RZ ;  /* 0x000054102aafa816 */ /* 0x000fe400000000ff */
[----:B------:R-:W-:Y:S02]  /*b010*/  ISETP.LE.U32.AND P2, PT, R9, UR12, PT ;  /* 0x0000000c09007c0c */ /* 0x000fe4000bf43070 */
[----:B------:R-:W-:Y:S01]  /*b020*/  PRMT R128, R22, 0x7610, R128 ;  /* 0x0000761016807816 */ /* 0x000fe20000000080 */
[----:B------:R-:W-:Y:S01]  /*b030*/  IMAD.MOV.U32 R45, RZ, RZ, R111 ;  /* 0x000000ffff2d7224 */ /* 0x000fe200078e006f */
[----:B------:R-:W-:Y:S01]  /*b040*/  ISETP.LE.U32.AND P3, PT, R4, UR12, PT ;  /* 0x0000000c04007c0c */ /* 0x000fe2000bf63070 */
[----:B------:R-:W-:Y:S01]  /*b050*/  IMAD.MOV.U32 R111, RZ, RZ, R88 ;  /* 0x000000ffff6f7224 */ /* 0x000fe200078e0058 */
[----:B------:R-:W-:Y:S01]  /*b060*/  PRMT R127, R22, 0x7632, R127 ;  /* 0x00007632167f7816 */ /* 0x000fe2000000007f */
[----:B------:R-:W-:Y:S02]  /*b070*/  IMAD.MOV.U32 R88, RZ, RZ, R109 ;  /* 0x000000ffff587224 */ /* 0x000fe400078e006d */
[----:B------:R-:W-:Y:S01]  /*b080*/  IMAD.MOV.U32 R109, RZ, RZ, R141 ;  /* 0x000000ffff6d7224 */ /* 0x000fe200078e008d */
[----:B------:R-:W-:-:S03]  /*b090*/  PRMT R141, R128, 0x5410, R127 ;  /* 0x00005410808d7816 */ /* 0x000fc6000000007f */
[----:B--2---:R-:W-:-:S05]  /*b0a0*/  @!P2 HFMA2.BF16_V2 R17, -RZ.H0_H0, RZ.H0_H0, -R128.H0_H0 ;  /* 0x200000ffff11a231 */ /* 0x004fca0000340980 */
[----:B------:R-:W-:-:S04]  /*b0b0*/  PRMT R4, R17, 0x7610, R4 ;  /* 0x0000761011047816 */ /* 0x000fc80000000004 */
[----:B------:R-:W-:Y:S02]  /*b0c0*/  @!P2 PRMT R128, R4, 0x5410, RZ ;  /* 0x000054100480a816 */ /* 0x000fe400000000ff */
[----:B------:R1:W2:Y:S01]  /*b0d0*/  LDL.LU.S16 R4, [R1+0x178] ;  /* 0x0001780001047983 */ /* 0x0002a20000300600 */
[----:B------:R-:W-:Y:S01]  /*b0e0*/  @!P5 PRMT R129, R16, 0x5410, RZ ;  /* 0x000054101081d816 */ /* 0x000fe200000000ff */
[----:B--2---:R-:W-:-:S05]  /*b0f0*/  @!P6 HFMA2.BF16_V2 R4, -RZ.H0_H0, RZ.H0_H0, -R127.H0_H0 ;  /* 0x200000ffff04e231 */ /* 0x004fca000034097f */
[----:B------:R-:W-:Y:S02]  /*b100*/  PRMT R5, R4, 0x7610, R5 ;  /* 0x0000761004057816 */ /* 0x000fe40000000005 */
[----:B------:R-:W-:-:S04]  /*b110*/  LOP3.LUT R4, R10, 0xff, RZ, 0xc0, !PT ;  /* 0x000000ff0a047812 */ /* 0x000fc800078ec0ff */
[----:B------:R-:W-:Y:S02]  /*b120*/  ISETP.LE.U32.AND P2, PT, R4, UR12, PT ;  /* 0x0000000c04007c0c */ /* 0x000fe4000bf43070 */
[----:B------:R1:W2:Y:S04]  /*b130*/  LDL.LU.S16 R4, [R1+0x17c] ;  /* 0x00017c0001047983 */ /* 0x0002a80000300600 */
[----:B------:R1:W3:Y:S01]  /*b140*/  LDL.LU.S16 R16, [R1+0x180] ;  /* 0x0001800001107983 */ /* 0x0002e20000300600 */
[----:B------:R-:W-:Y:S02]  /*b150*/  ISETP.LE.U32.AND P5, PT, R15, UR12, PT ;  /* 0x0000000c0f007c0c */ /* 0x000fe4000bfa3070 */
[C---:B------:R-:W-:Y:S01]  /*b160*/  PRMT R125, R21.reuse, 0x7632, R125 ;  /* 0x00007632157d7816 */ /* 0x040fe2000000007d */
[----:B------:R-:W-:Y:S01]  /*b170*/  IMAD.MOV.U32 R50, RZ, RZ, R45 ;  /* 0x000000ffff327224 */ /* 0x000fe200078e002d */
[----:B------:R-:W-:Y:S01]  /*b180*/  PRMT R126, R21, 0x7610, R126 ;  /* 0x00007610157e7816 */ /* 0x000fe2000000007e */
[----:B------:R-:W-:-:S02]  /*b190*/  IMAD.MOV.U32 R45, RZ, RZ, R111 ;  /* 0x000000ffff2d7224 */ /* 0x000fc400078e006f */
[----:B------:R-:W-:Y:S02]  /*b1a0*/  IMAD.MOV.U32 R111, RZ, RZ, R40 ;  /* 0x000000ffff6f7224 */ /* 0x000fe400078e0028 */
[----:B------:R-:W-:Y:S02]  /*b1b0*/  IMAD.MOV.U32 R40, RZ, RZ, R78 ;  /* 0x000000ffff287224 */ /* 0x000fe400078e004e */
[----:B------:R-:W-:Y:S02]  /*b1c0*/  IMAD.MOV.U32 R78, RZ, RZ, R81 ;  /* 0x000000ffff4e7224 */ /* 0x000fe400078e0051 */
[----:B------:R-:W-:Y:S01]  /*b1d0*/  IMAD.MOV.U32 R81, RZ, RZ, R140 ;  /* 0x000000ffff517224 */ /* 0x000fe200078e008c */
[----:B------:R-:W-:Y:S01]  /*b1e0*/  PRMT R140, R126, 0x5410, R125 ;  /* 0x000054107e8c7816 */ /* 0x000fe2000000007d */
[----:B---3--:R-:W-:-:S05]  /*b1f0*/  @!P5 HFMA2.BF16_V2 R16, -RZ.H0_H0, RZ.H0_H0, -R125.H0_H0 ;  /* 0x200000ffff10d231 */ /* 0x008fca000034097d */
[----:B------:R-:W-:-:S04]  /*b200*/  PRMT R14, R16, 0x7610, R14 ;  /* 0x00007610100e7816 */ /* 0x000fc8000000000e */
[----:B------:R-:W-:Y:S02]  /*b210*/  @!P5 PRMT R125, R14, 0x5410, RZ ;  /* 0x000054100e7dd816 */ /* 0x000fe400000000ff */
[----:B------:R1:W3:Y:S01]  /*b220*/  LDL.LU.S16 R14, [R1+0x184] ;  /* 0x00018400010e7983 */ /* 0x0002e20000300600 */
[----:B--2---:R-:W-:Y:S01]  /*b230*/  @!P3 HFMA2.BF16_V2 R4, -RZ.H0_H0, RZ.H0_H0, -R126.H0_H0 ;  /* 0x200000ffff04b231 */ /* 0x004fe2000034097e */
[----:B------:R-:W-:Y:S02]  /*b240*/  @!P6 PRMT R127, R5, 0x5410, RZ ;  /* 0x00005410057fe816 */ /* 0x000fe400000000ff */
[C---:B------:R-:W-:Y:S02]  /*b250*/  LOP3.LUT R5, R3.reuse, 0xff, RZ, 0xc0, !PT ;  /* 0x000000ff03057812 */ /* 0x040fe400078ec0ff */
[----:B------:R-:W-:Y:S02]  /*b260*/  PRMT R15, R4, 0x7610, R15 ;  /* 0x00007610040f7816 */ /* 0x000fe4000000000f */
[----:B------:R-:W-:-:S02]  /*b270*/  LOP3.LUT R4, R3, 0xffff, RZ, 0xc0, !PT ;  /* 0x0000ffff03047812 */ /* 0x000fc400078ec0ff */
[----:B------:R-:W-:Y:S02]  /*b280*/  ISETP.LE.U32.AND P6, PT, R5, UR12, PT ;  /* 0x0000000c05007c0c */ /* 0x000fe4000bfc3070 */
[----:B------:R-:W-:-:S04]  /*b290*/  SHF.R.U32.HI R4, RZ, 0x8, R4 ;  /* 0x00000008ff047819 */ /* 0x000fc80000011604 */
[----:B------:R-:W-:Y:S02]  /*b2a0*/  LOP3.LUT R4, R4, 0xffff, RZ, 0xc0, !PT ;  /* 0x0000ffff04047812 */ /* 0x000fe400078ec0ff */
[----:B------:R-:W-:Y:S02]  /*b2b0*/  @!P3 PRMT R126, R15, 0x5410, RZ ;  /* 0x000054100f7eb816 */ /* 0x000fe400000000ff */
[----:B------:R-:W-:Y:S02]  /*b2c0*/  ISETP.LE.U32.AND P3, PT, R4, UR12, PT ;  /* 0x0000000c04007c0c */ /* 0x000fe4000bf63070 */
[----:B------:R-:W-:Y:S02]  /*b2d0*/  SHF.R.U32.HI R4, RZ, 0x18, R3 ;  /* 0x00000018ff047819 */ /* 0x000fe40000011603 */
[----:B------:R-:W-:Y:S02]  /*b2e0*/  PRMT R124, R18, 0x7610, R124 ;  /* 0x00007610127c7816 */ /* 0x000fe4000000007c */
[----:B------:R-:W-:-:S02]  /*b2f0*/  ISETP.LE.U32.AND P5, PT, R4, UR12, PT ;  /* 0x0000000c04007c0c */ /* 0x000fc4000bfa3070 */
[----:B------:R2:W4:Y:S01]  /*b300*/  MUFU.EX2 R4, R50 ;  /* 0x0000003200047308 */ /* 0x0005220000000800 */
[----:B------:R-:W-:Y:S01]  /*b310*/  PRMT R123, R18, 0x7632, R123 ;  /* 0x00007632127b7816 */ /* 0x000fe2000000007b */
[----:B--2---:R-:W-:Y:S02]  /*b320*/  IMAD.MOV.U32 R50, RZ, RZ, R48 ;  /* 0x000000ffff327224 */ /* 0x004fe400078e0030 */
[----:B------:R-:W-:Y:S02]  /*b330*/  IMAD.MOV.U32 R48, RZ, RZ, R111 ;  /* 0x000000ffff307224 */ /* 0x000fe400078e006f */
[----:B------:R-:W-:Y:S02]  /*b340*/  IMAD.MOV.U32 R111, RZ, RZ, R40 ;  /* 0x000000ffff6f7224 */ /* 0x000fe400078e0028 */
[----:B------:R-:W-:Y:S02]  /*b350*/  IMAD.MOV.U32 R40, RZ, RZ, R78 ;  /* 0x000000ffff287224 */ /* 0x000fe400078e004e */
[----:B------:R-:W-:-:S02]  /*b360*/  IMAD.MOV.U32 R78, RZ, RZ, R81 ;  /* 0x000000ffff4e7224 */ /* 0x000fc400078e0051 */
[----:B------:R-:W-:Y:S02]  /*b370*/  IMAD.MOV.U32 R81, RZ, RZ, R91 ;  /* 0x000000ffff517224 */ /* 0x000fe400078e005b */
[----:B------:R-:W-:Y:S01]  /*b380*/  IMAD.MOV.U32 R91, RZ, RZ, R161 ;  /* 0x000000ffff5b7224 */ /* 0x000fe200078e00a1 */
[----:B------:R-:W-:Y:S01]  /*b390*/  PRMT R161, R124, 0x5410, R123 ;  /* 0x000054107ca17816 */ /* 0x000fe2000000007b */
[----:B---3--:R-:W-:-:S05]  /*b3a0*/  @!P6 HFMA2.BF16_V2 R14, -RZ.H0_H0, RZ.H0_H0, -R124.H0_H0 ;  /* 0x200000ffff0ee231 */ /* 0x008fca000034097c */
[----:B------:R-:W-:-:S04]  /*b3b0*/  PRMT R13, R14, 0x7610, R13 ;  /* 0x000076100e0d7816 */ /* 0x000fc8000000000d */
[----:B------:R-:W-:Y:S02]  /*b3c0*/  @!P6 PRMT R124, R13, 0x5410, RZ ;  /* 0x000054100d7ce816 */ /* 0x000fe400000000ff */
[----:B------:R1:W2:Y:S01]  /*b3d0*/  LDL.LU.S16 R13, [R1+0x188] ;  /* 0x00018800010d7983 */ /* 0x0002a20000300600 */
[----:B------:R-:W-:-:S04]  /*b3e0*/  SHF.R.U32.HI R3, RZ, 0x10, R3 ;  /* 0x00000010ff037819 */ /* 0x000fc80000011603 */
[----:B------:R-:W-:-:S04]  /*b3f0*/  LOP3.LUT R3, R3, 0xff, RZ, 0xc0, !PT ;  /* 0x000000ff03037812 */ /* 0x000fc800078ec0ff */
[----:B------:R-:W-:Y:S02]  /*b400*/  ISETP.LE.U32.AND P6, PT, R3, UR12, PT ;  /* 0x0000000c03007c0c */ /* 0x000fe4000bfc3070 */
[----:B------:R-:W-:Y:S01]  /*b410*/  SHF.R.U32.HI R3, RZ, 0x8, R12 ;  /* 0x00000008ff037819 */ /* 0x000fe2000001160c */
[----:B--2---:R-:W-:-:S05]  /*b420*/  @!P3 HFMA2.BF16_V2 R13, -RZ.H0_H0, RZ.H0_H0, -R123.H0_H0 ;  /* 0x200000ffff0db231 */ /* 0x004fca000034097b */
[----:B------:R-:W-:Y:S02]  /*b430*/  PRMT R12, R13, 0x7610, R12 ;  /* 0x000076100d0c7816 */ /* 0x000fe4000000000c */
[----:B------:R1:W2:Y:S02]  /*b440*/  LDL.LU.S16 R13, [R1+0x190] ;  /* 0x00019000010d7983 */ /* 0x0002a40000300600 */
[----:B------:R-:W-:Y:S02]  /*b450*/  @!P3 PRMT R123, R12, 0x5410, RZ ;  /* 0x000054100c7bb816 */ /* 0x000fe400000000ff */
[----:B------:R1:W3:Y:S01]  /*b460*/  LDL.LU.S16 R12, [R1+0x18c] ;  /* 0x00018c00010c7983 */ /* 0x0002e20000300600 */
[C---:B------:R-:W-:Y:S02]  /*b470*/  PRMT R122, R7.reuse, 0x7610, R122 ;  /* 0x00007610077a7816 */ /* 0x040fe4000000007a */
[----:B------:R-:W-:Y:S01]  /*b480*/  PRMT R121, R7, 0x7632, R121 ;  /* 0x0000763207797816 */ /* 0x000fe20000000079 */
[----:B------:R-:W4:Y:S02]  /*b490*/  MUFU.EX2 R248, R45 ;  /* 0x0000002d00f87308 */ /* 0x000f240000000800 */
[----:B--2---:R-:W-:-:S05]  /*b4a0*/  @!P6 HFMA2.BF16_V2 R13, -RZ.H0_H0, RZ.H0_H0, -R122.H0_H0 ;  /* 0x200000ffff0de231 */ /* 0x004fca000034097a */
[----:B------:R-:W-:Y:S02]  /*b4b0*/  PRMT R11, R13, 0x7610, R11 ;  /* 0x000076100d0b7816 */ /* 0x000fe4000000000b */
[----:B------:R1:W2:Y:S01]  /*b4c0*/  LDL.LU.S16 R13, [R1+0x198] ;  /* 0x00019800010d7983 */ /* 0x0002a20000300600 */
[----:B---3--:R-:W-:-:S05]  /*b4d0*/  @!P5 HFMA2.BF16_V2 R12, -RZ.H0_H0, RZ.H0_H0, -R121.H0_H0 ;  /* 0x200000ffff0cd231 */ /* 0x008fca0000340979 */
[----:B------:R-:W-:Y:S02]  /*b4e0*/  PRMT R10, R12, 0x7610, R10 ;  /* 0x000076100c0a7816 */ /* 0x000fe4000000000a */
[----:B------:R1:W3:Y:S01]  /*b4f0*/  LDL.LU.S16 R12, [R1+0x194] ;  /* 0x00019400010c7983 */ /* 0x0002e20000300600 */
[----:B------:R-:W-:Y:S01]  /*b500*/  LOP3.LUT R3, R3, 0xffff, RZ, 0xc0, !PT ;  /* 0x0000ffff03037812 */ /* 0x000fe200078ec0ff */
[----:B----4-:R-:W-:Y:S01]  /*b510*/  FADD.FTZ R42, R4, R19 ;  /* 0x00000013042a7221 */ /* 0x010fe20000010000 */
[----:B------:R-:W-:Y:S02]  /*b520*/  F2FP.BF16.F32.PACK_AB R4, R248, R4 ;  /* 0x00000004f804723e */ /* 0x000fe400000010ff */
[----:B------:R-:W-:Y:S02]  /*b530*/  ISETP.LE.U32.AND P3, PT, R3, UR12, PT ;  /* 0x0000000c03007c0c */ /* 0x000fe4000bf63070 */
[----:B------:R-:W4:Y:S01]  /*b540*/  MUFU.EX2 R3, R168 ;  /* 0x000000a800037308 */ /* 0x000f220000000800 */
[----:B------:R-:W-:Y:S01]  /*b550*/  PRMT R119, R4, 0x7610, R119 ;  /* 0x0000761004777816 */ /* 0x000fe20000000077 */
[----:B------:R-:W-:-:S02]  /*b560*/  IMAD.MOV.U32 R45, RZ, RZ, R48 ;  /* 0x000000ffff2d7224 */ /* 0x000fc400078e0030 */
[----:B------:R-:W-:Y:S02]  /*b570*/  IMAD.MOV.U32 R48, RZ, RZ, R40 ;  /* 0x000000ffff307224 */ /* 0x000fe400078e0028 */
[----:B------:R-:W-:Y:S01]  /*b580*/  IMAD.MOV.U32 R40, RZ, RZ, R78 ;  /* 0x000000ffff287224 */ /* 0x000fe200078e004e */
[----:B------:R-:W-:Y:S01]  /*b590*/  PRMT R118, R4, 0x7632, R118 ;  /* 0x0000763204767816 */ /* 0x000fe20000000076 */
[----:B------:R-:W-:Y:S02]  /*b5a0*/  IMAD.MOV.U32 R78, RZ, RZ, R81 ;  /* 0x000000ffff4e7224 */ /* 0x000fe400078e0051 */
[----:B------:R-:W-:Y:S02]  /*b5b0*/  IMAD.MOV.U32 R81, RZ, RZ, R143 ;  /* 0x000000ffff517224 */ /* 0x000fe400078e008f */
[----:B------:R-:W-:Y:S02]  /*b5c0*/  IMAD.MOV.U32 R51, RZ, RZ, R49 ;  /* 0x000000ffff337224 */ /* 0x000fe400078e0031 */
[----:B------:R-:W-:-:S02]  /*b5d0*/  IMAD.MOV.U32 R143, RZ, RZ, R106 ;  /* 0x000000ffff8f7224 */ /* 0x000fc400078e006a */
[----:B------:R-:W-:Y:S02]  /*b5e0*/  IMAD.MOV.U32 R106, RZ, RZ, R109 ;  /* 0x000000ffff6a7224 */ /* 0x000fe400078e006d */
[----:B------:R-:W-:Y:S01]  /*b5f0*/  IMAD.MOV.U32 R109, RZ, RZ, R142 ;  /* 0x000000ffff6d7224 */ /* 0x000fe200078e008e */
[----:B------:R-:W-:Y:S01]  /*b600*/  PRMT R142, R119, 0x5410, R118 ;  /* 0x00005410778e7816 */ /* 0x000fe20000000076 */
[----:B------:R-:W-:Y:S02]  /*b610*/  IMAD.MOV.U32 R39, RZ, RZ, R51 ;  /* 0x000000ffff277224 */ /* 0x000fe400078e0033 */
[----:B----4-:R-:W-:Y:S01]  /*b620*/  FADD.FTZ R51, R3, R8 ;  /* 0x0000000803337221 */ /* 0x010fe20000010000 */
[----:B------:R-:W4:Y:S01]  /*b630*/  MUFU.EX2 R205, R170 ;  /* 0x000000aa00cd7308 */ /* 0x000f220000000800 */
[----:B------:R-:W-:-:S04]  /*b640*/  ULEA UR6, UR18, UR22, 0x7 ;  /* 0x0000001612067291 */ /* 0x000fc8000f8e383f */
[----:B------:R-:W-:Y:S01]  /*b650*/  UIADD3 UR6, UR6, -0x80, URZ ;  /* 0xffffff8006067890 */ /* 0x000fe2000fffe03f */
[----:B----4-:R-:W-:Y:S01]  /*b660*/  F2FP.BF16.F32.PACK_AB R4, R205, R3 ;  /* 0x00000003cd04723e */ /* 0x010fe200000010ff */
[----:B--2---:R-:W-:-:S05]  /*b670*/  @!P4 HFMA2.BF16_V2 R13, -RZ.H0_H0, RZ.H0_H0, -R119.H0_H0 ;  /* 0x200000ffff0dc231 */ /* 0x004fca0000340977 */
[----:B------:R-:W-:-:S04]  /*b680*/  PRMT R9, R13, 0x7610, R9 ;  /* 0x000076100d097816 */ /* 0x000fc80000000009 */
[----:B------:R-:W-:Y:S02]  /*b690*/  @!P4 PRMT R119, R9, 0x5410, RZ ;  /* 0x000054100977c816 */ /* 0x000fe400000000ff */
[----:B------:R1:W2:Y:S04]  /*b6a0*/  LDL.LU.S16 R9, [R1+0x1a0] ;  /* 0x0001a00001097983 */ /* 0x0002a80000300600 */
[----:B------:R1:W4:Y:S01]  /*b6b0*/  LDL.LU.S16 R8, [R1+0x19c] ;  /* 0x00019c0001087983 */ /* 0x0003220000300600 */
[----:B---3--:R-:W-:-:S05]  /*b6c0*/  @!P3 HFMA2.BF16_V2 R12, -RZ.H0_H0, RZ.H0_H0, -R118.H0_H0 ;  /* 0x200000ffff0cb231 */ /* 0x008fca0000340976 */
[----:B------:R-:W-:-:S04]  /*b6d0*/  PRMT R5, R12, 0x7610, R5 ;  /* 0x000076100c057816 */ /* 0x000fc80000000005 */
[----:B------:R-:W-:Y:S01]  /*b6e0*/  @!P3 PRMT R118, R5, 0x5410, RZ ;  /* 0x000054100576b816 */ /* 0x000fe200000000ff */
[----:B------:R-:W-:-:S04]  /*b6f0*/  IMAD.SHL.U32 R5, R32, 0x2, RZ ;  /* 0x0000000220057824 */ /* 0x000fc800078e00ff */
[----:B------:R-:W-:Y:S01]  /*b700*/  IMAD R3, R45, UR19, R5 ;  /* 0x000000132d037c24 */ /* 0x000fe2000f8e0205 */
[C---:B------:R-:W-:Y:S01]  /*b710*/  PRMT R117, R4.reuse, 0x7610, R117 ;  /* 0x0000761004757816 */ /* 0x040fe20000000075 */
[----:B------:R-:W-:Y:S01]  /*b720*/  IMAD.U32 R5, RZ, RZ, UR6 ;  /* 0x00000006ff057e24 */ /* 0x000fe2000f8e00ff */
[----:B------:R-:W-:Y:S02]  /*b730*/  PRMT R116, R4, 0x7632, R116 ;  /* 0x0000763204747816 */ /* 0x000fe40000000074 */
[----:B------:R-:W-:Y:S02]  /*b740*/  SHF.R.S32.HI R4, RZ, 0x1f, R3 ;  /* 0x0000001fff047819 */ /* 0x000fe40000011403 */
[----:B------:R-:W-:Y:S01]  /*b750*/  IADD3 R3, P3, R3, UR6, RZ ;  /* 0x0000000603037c10 */ /* 0x000fe2000ff7e0ff */
[----:B------:R-:W-:-:S03]  /*b760*/  ULDC.64 UR6, c[0x0][0x2a8] ;  /* 0x0000aa0000067ab9 */ /* 0x000fc60000000a00 */
[----:B------:R-:W-:Y:S02]  /*b770*/  LEA.HI.X.SX32 R5, R5, R4, 0x1, P3 ;  /* 0x0000000405057211 */ /* 0x000fe400018f0eff */
[C---:B------:R-:W-:Y:S01]  /*b780*/  LEA R4, P3, R3.reuse, UR6, 0x1 ;  /* 0x0000000603047c11 */ /* 0x040fe2000f8608ff */
[----:B------:R-:W-:Y:S01]  /*b790*/  USHF.L.U32 UR6, UR19, 0x3, URZ ;  /* 0x0000000313067899 */ /* 0x000fe2000800063f */
[----:B------:R-:W-:Y:S02]  /*b7a0*/  IMAD.MOV.U32 R45, RZ, RZ, R40 ;  /* 0x000000ffff2d7224 */ /* 0x000fe400078e0028 */
[----:B------:R-:W-:Y:S01]  /*b7b0*/  LEA.HI.X R5, R3, UR7, R5, 0x1, P3 ;  /* 0x0000000703057c11 */ /* 0x000fe200098f0c05 */
[----:B------:R-:W-:Y:S02]  /*b7c0*/  IMAD.MOV.U32 R38, RZ, RZ, R50 ;  /* 0x000000ffff267224 */ /* 0x000fe400078e0032 */
[----:B------:R-:W-:Y:S02]  /*b7d0*/  IMAD.MOV.U32 R115, RZ, RZ, R48 ;  /* 0x000000ffff737224 */ /* 0x000fe400078e0030 */
[----:B------:R-:W-:-:S02]  /*b7e0*/  IMAD.U32 R3, RZ, RZ, UR6 ;  /* 0x00000006ff037e24 */ /* 0x000fc4000f8e00ff */
[----:B------:R-:W-:Y:S02]  /*b7f0*/  IMAD.MOV.U32 R50, RZ, RZ, R45 ;  /* 0x000000ffff327224 */ /* 0x000fe400078e002d */
[----:B------:R-:W-:Y:S02]  /*b800*/  IMAD.MOV.U32 R45, RZ, RZ, R111 ;  /* 0x000000ffff2d7224 */ /* 0x000fe400078e006f */
[----:B------:R-:W-:Y:S02]  /*b810*/  IMAD.MOV.U32 R48, RZ, RZ, R84 ;  /* 0x000000ffff307224 */ /* 0x000fe400078e0054 */
[----:B------:R-:W-:Y:S02]  /*b820*/  IMAD.MOV.U32 R84, RZ, RZ, R82 ;  /* 0x000000ffff547224 */ /* 0x000fe400078e0052 */
[----:B------:R-:W-:Y:S02]  /*b830*/  IMAD.MOV.U32 R111, RZ, RZ, R83 ;  /* 0x000000ffff6f7224 */ /* 0x000fe400078e0053 */
[----:B------:R-:W-:-:S04]  /*b840*/  IMAD.WIDE R82, R3, 0x2, R4 ;  /* 0x0000000203527825 */ /* 0x000fc800078e0204 */
[----:B------:R-:W-:Y:S01]  /*b850*/  IMAD.MOV.U32 R49, RZ, RZ, R115 ;  /* 0x000000ffff317224 */ /* 0x000fe200078e0073 */
[----:B------:R-:W-:Y:S03]  /*b860*/  STG.E.U16 desc[UR20][R4.64], R66 ;  /* 0x0000004204007986 */ /* 0x000fe6000c101514 */
[----:B------:R-:W-:Y:S01]  /*b870*/  IMAD.MOV.U32 R169, RZ, RZ, R49 ;  /* 0x000000ffffa97224 */ /* 0x000fe200078e0031 */
[----:B------:R-:W-:Y:S01]  /*b880*/  STG.E.U16 desc[UR20][R4.64+0x2], R64 ;  /* 0x0000024004007986 */ /* 0x000fe2000c101514 */
[----:B------:R-:W-:Y:S02]  /*b890*/  IMAD.MOV.U32 R49, RZ, RZ, R103 ;  /* 0x000000ffff317224 */ /* 0x000fe400078e0067 */
[----:B------:R-:W-:Y:S01]  /*b8a0*/  IMAD.MOV.U32 R103, RZ, RZ, R106 ;  /* 0x000000ffff677224 */ /* 0x000fe200078e006a */
[----:B------:R3:W-:Y:S01]  /*b8b0*/  STG.E.U16 desc[UR20][R82.64], R54 ;  /* 0x0000003652007986 */ /* 0x0007e2000c101514 */
[----:B------:R-:W-:-:S03]  /*b8c0*/  IMAD.MOV.U32 R106, RZ, RZ, R104 ;  /* 0x000000ffff6a7224 */ /* 0x000fc600078e0068 */
[----:B------:R1:W-:Y:S01]  /*b8d0*/  STG.E.U16 desc[UR20][R82.64+0x2], R55 ;  /* 0x0000023752007986 */ /* 0x0003e2000c101514 */
[----:B------:R-:W-:Y:S02]  /*b8e0*/  IMAD.MOV.U32 R104, RZ, RZ, R100 ;  /* 0x000000ffff687224 */ /* 0x000fe400078e0064 */
[----:B---3--:R-:W-:Y:S02]  /*b8f0*/  IMAD.MOV.U32 R54, RZ, RZ, R38 ;  /* 0x000000ffff367224 */ /* 0x008fe400078e0026 */
[----:B------:R-:W-:Y:S02]  /*b900*/  IMAD.MOV.U32 R38, RZ, RZ, R134 ;  /* 0x000000ffff267224 */ /* 0x000fe400078e0086 */
[----:B-1----:R-:W-:Y:S02]  /*b910*/  IMAD.MOV.U32 R55, RZ, RZ, R39 ;  /* 0x000000ffff377224 */ /* 0x002fe400078e0027 */
[----:B------:R-:W-:Y:S02]  /*b920*/  IMAD.MOV.U32 R39, RZ, RZ, R135 ;  /* 0x000000ffff277224 */ /* 0x000fe400078e0087 */
[----:B------:R1:W5:Y:S04]  /*b930*/  LDL.LU.64 R134, [R1+0x348] ;  /* 0x0003480001867983 */ /* 0x0003680000300a00 */
[----:B------:R-:W3:Y:S01]  /*b940*/  LDL.LU R100, [R1+0x1f0] ;  /* 0x0001f00001647983 */ /* 0x000ee20000300800 */
[----:B------:R-:W-:-:S02]  /*b950*/  PRMT R160, R122, 0x5410, R121 ;  /* 0x000054107aa07816 */ /* 0x000fc40000000079 */
[----:B------:R-:W-:Y:S02]  /*b960*/  @!P6 PRMT R122, R11, 0x5410, RZ ;  /* 0x000054100b7ae816 */ /* 0x000fe400000000ff */
[----:B------:R-:W-:Y:S01]  /*b970*/  @!P5 PRMT R121, R10, 0x5410, RZ ;  /* 0x000054100a79d816 */ /* 0x000fe200000000ff */
[----:B------:R-:W-:-:S04]  /*b980*/  IMAD.WIDE.U32 R10, R35, -0x326172a9, RZ ;  /* 0xcd9e8d57230a7825 */ /* 0x000fc800078e00ff */
[----:B------:R-:W-:Y:S02]  /*b990*/  IMAD.MOV.U32 R40, RZ, RZ, R78 ;  /* 0x000000ffff287224 */ /* 0x000fe400078e004e */
[----:B------:R-:W-:Y:S01]  /*b9a0*/  IMAD.MOV.U32 R78, RZ, RZ, R143 ;  /* 0x000000ffff4e7224 */ /* 0x000fe200078e008f */
[----:B------:R-:W-:Y:S01]  /*b9b0*/  PRMT R143, R117, 0x5410, R116 ;  /* 0x00005410758f7816 */ /* 0x000fe20000000074 */
[----:B------:R-:W-:Y:S01]  /*b9c0*/  USHF.L.U32 UR6, UR19, 0x6, URZ ;  /* 0x0000000613067899 */ /* 0x000fe2000800063f */
[----:B------:R-:W-:Y:S01]  /*b9d0*/  IMAD.MOV.U32 R101, RZ, RZ, R48 ;  /* 0x000000ffff657224 */ /* 0x000fe200078e0030 */
[----:B------:R-:W-:Y:S01]  /*b9e0*/  UIMAD UR19, UR19, 0x48, URZ ;  /* 0x00000048131378a4 */ /* 0x000fe2000f8e023f */
[----:B------:R-:W-:-:S03]  /*b9f0*/  IMAD.MOV.U32 R48, RZ, RZ, R91 ;  /* 0x000000ffff307224 */ /* 0x000fc600078e005b */
[----:B------:R-:W-:Y:S02]  /*ba00*/  IMAD.U32 R3, RZ, RZ, UR6 ;  /* 0x00000006ff037e24 */ /* 0x000fe4000f8e00ff */
[----:B------:R-:W-:Y:S02]  /*ba10*/  IMAD.MOV.U32 R93, RZ, RZ, R45 ;  /* 0x000000ffff5d7224 */ /* 0x000fe400078e002d */
[----:B------:R-:W-:Y:S02]  /*ba20*/  IMAD.MOV.U32 R91, RZ, RZ, R87 ;  /* 0x000000ffff5b7224 */ /* 0x000fe400078e0057 */
[----:B------:R-:W-:Y:S02]  /*ba30*/  IMAD.MOV.U32 R45, RZ, RZ, R81 ;  /* 0x000000ffff2d7224 */ /* 0x000fe400078e0051 */
[----:B------:R-:W-:Y:S02]  /*ba40*/  IMAD.MOV.U32 R87, RZ, RZ, R80 ;  /* 0x000000ffff577224 */ /* 0x000fe400078e0050 */
[----:B------:R-:W-:-:S04]  /*ba50*/  IMAD.WIDE R80, R3, 0x2, R4 ;  /* 0x0000000203507825 */ /* 0x000fc800078e0204 */
[----:B------:R-:W-:Y:S02]  /*ba60*/  IMAD.MOV.U32 R113, RZ, RZ, R111 ;  /* 0x000000ffff717224 */ /* 0x000fe400078e006f */
[----:B------:R-:W-:Y:S02]  /*ba70*/  IMAD.U32 R3, RZ, RZ, UR19 ;  /* 0x00000013ff037e24 */ /* 0x000fe4000f8e00ff */
[----:B------:R-:W-:Y:S02]  /*ba80*/  IMAD.MOV.U32 R111, RZ, RZ, R88 ;  /* 0x000000ffff6f7224 */ /* 0x000fe400078e0058 */
[----:B------:R-:W-:Y:S02]  /*ba90*/  IMAD.MOV.U32 R88, RZ, RZ, R95 ;  /* 0x000000ffff587224 */ /* 0x000fe400078e005f */
[----:B------:R-:W-:Y:S02]  /*baa0*/  IMAD.MOV.U32 R115, RZ, RZ, R78 ;  /* 0x000000ffff737224 */ /* 0x000fe400078e004e */
[----:B------:R-:W-:-:S02]  /*bab0*/  IMAD.MOV.U32 R95, RZ, RZ, R79 ;  /* 0x000000ffff5f7224 */ /* 0x000fc400078e004f */
[----:B------:R-:W-:Y:S01]  /*bac0*/  IMAD.WIDE R78, R3, 0x2, R4 ;  /* 0x00000002034e7825 */ /* 0x000fe200078e0204 */
[----:B------:R-:W-:Y:S04]  /*bad0*/  STG.E.U16 desc[UR20][R80.64], R26 ;  /* 0x0000001a50007986 */ /* 0x000fe8000c101514 */
[----:B------:R-:W-:Y:S04]  /*bae0*/  STG.E.U16 desc[UR20][R80.64+0x2], R25 ;  /* 0x0000021950007986 */ /* 0x000fe8000c101514 */
[----:B------:R-:W-:Y:S04]  /*baf0*/  STG.E.U16 desc[UR20][R78.64], R23 ;  /* 0x000000174e007986 */ /* 0x000fe8000c101514 */
[----:B------:R-:W-:Y:S04]  /*bb00*/  STG.E.U16 desc[UR20][R78.64+0x2], R24 ;  /* 0x000002184e007986 */ /* 0x000fe8000c101514 */
[----:B------:R-:W-:Y:S04]  /*bb10*/  STG.E.U16 desc[UR20][R4.64+0x10], R58 ;  /* 0x0000103a04007986 */ /* 0x000fe8000c101514 */
[----:B------:R-:W-:Y:S04]  /*bb20*/  STG.E.U16 desc[UR20][R4.64+0x12], R63 ;  /* 0x0000123f04007986 */ /* 0x000fe8000c101514 */
[----:B------:R1:W-:Y:S01]  /*bb30*/  STG.E.U16 desc[UR20][R82.64+0x12], R61 ;  /* 0x0000123d52007986 */ /* 0x0003e2000c101514 */
[----:B--2---:R-:W-:-:S02]  /*bb40*/  @!P2 HFMA2.BF16_V2 R9, -RZ.H0_H0, RZ.H0_H0, -R117.H0_H0 ;  /* 0x200000ffff09a231 */ /* 0x004fc40000340975 */
[----:B----4-:R-:W-:-:S03]  /*bb50*/  @!P1 HFMA2.BF16_V2 R8, -RZ.H0_H0, RZ.H0_H0, -R116.H0_H0 ;  /* 0x200000ffff089231 */ /* 0x010fc60000340974 */
[----:B------:R-:W-:Y:S02]  /*bb60*/  PRMT R7, R9, 0x7610, R7 ;  /* 0x0000761009077816 */ /* 0x000fe40000000007 */
[----:B------:R-:W-:Y:S01]  /*bb70*/  PRMT R6, R8, 0x7610, R6 ;  /* 0x0000761008067816 */ /* 0x000fe20000000006 */
[----:B------:R-:W-:-:S03]  /*bb80*/  IMAD.WIDE.U32 R8, R34, -0x326172a9, RZ ;  /* 0xcd9e8d5722087825 */ /* 0x000fc600078e00ff */
[----:B------:R-:W-:Y:S02]  /*bb90*/  @!P1 PRMT R116, R6, 0x5410, RZ ;  /* 0x0000541006749816 */ /* 0x000fe400000000ff */
[----:B------:R-:W-:Y:S02]  /*bba0*/  LOP3.LUT R6, R9, UR16, R46, 0x96, !PT ;  /* 0x0000001009067c12 */ /* 0x000fe4000f8e962e */
[----:B------:R-:W-:Y:S02]  /*bbb0*/  LOP3.LUT R12, R11, UR10, R8, 0x96, !PT ;  /* 0x0000000a0b0c7c12 */ /* 0x000fe4000f8e9608 */
[----:B------:R-:W-:Y:S01]  /*bbc0*/  @!P2 PRMT R117, R7, 0x5410, RZ ;  /* 0x000054100775a816 */ /* 0x000fe200000000ff */
[----:B------:R-:W-:-:S04]  /*bbd0*/  IMAD.WIDE.U32 R6, R6, -0x2daee0ad, RZ ;  /* 0xd2511f5306067825 */ /* 0x000fc800078e00ff */
[----:B------:R-:W-:Y:S01]  /*bbe0*/  IMAD.WIDE.U32 R12, R12, -0x2daee0ad, RZ ;  /* 0xd2511f530c0c7825 */ /* 0x000fe200078e00ff */
[----:B------:R-:W-:-:S04]  /*bbf0*/  LOP3.LUT R9, R7, UR9, R204, 0x96, !PT ;  /* 0x0000000907097c12 */ /* 0x000fc8000f8e96cc */
[----:B------:R-:W-:Y:S01]  /*bc00*/  LOP3.LUT R6, R13, UR8, R6, 0x96, !PT ;  /* 0x000000080d067c12 */ /* 0x000fe2000f8e9606 */
[----:B------:R-:W-:-:S04]  /*bc10*/  IMAD.WIDE.U32 R8, R9, -0x326172a9, RZ ;  /* 0xcd9e8d5709087825 */ /* 0x000fc800078e00ff */
[----:B------:R-:W-:-:S05]  /*bc20*/  IMAD.WIDE.U32 R6, R6, -0x326172a9, RZ ;  /* 0xcd9e8d5706067825 */ /* 0x000fca00078e00ff */
[----:B------:R-:W-:Y:S02]  /*bc30*/  LOP3.LUT R3, R7, UR33, R8, 0x96, !PT ;  /* 0x0000002107037c12 */ /* 0x000fe4000f8e9608 */
[----:B------:R-:W-:-:S04]  /*bc40*/  LOP3.LUT R7, R6, 0xffff, RZ, 0xc0, !PT ;  /* 0x0000ffff06077812 */ /* 0x000fc800078ec0ff */
[----:B------:R-:W-:Y:S02]  /*bc50*/  SHF.R.U32.HI R8, RZ, 0x8, R7 ;  /* 0x00000008ff087819 */ /* 0x000fe40000011607 */
[----:B------:R-:W-:-:S04]  /*bc60*/  LOP3.LUT R7, R6, 0xff, RZ, 0xc0, !PT ;  /* 0x000000ff06077812 */ /* 0x000fc800078ec0ff */
[----:B------:R-:W-:Y:S02]  /*bc70*/  PRMT R22, R7, 0x5410, R8 ;  /* 0x0000541007167816 */ /* 0x000fe40000000008 */
[--C-:B------:R-:W-:Y:S02]  /*bc80*/  SHF.R.U32.HI R8, RZ, 0x10, R6.reuse ;  /* 0x00000010ff087819 */ /* 0x100fe40000011606 */
[----:B------:R-:W-:Y:S02]  /*bc90*/  SHF.R.U32.HI R7, RZ, 0x18, R6 ;  /* 0x00000018ff077819 */ /* 0x000fe40000011606 */
[----:B------:R-:W-:-:S04]  /*bca0*/  LOP3.LUT R6, R8, 0xff, RZ, 0xc0, !PT ;  /* 0x000000ff08067812 */ /* 0x000fc800078ec0ff */
[----:B------:R-:W-:Y:S02]  /*bcb0*/  PRMT R21, R6, 0x5410, R7 ;  /* 0x0000541006157816 */ /* 0x000fe40000000007 */
[----:B------:R-:W-:Y:S02]  /*bcc0*/  LOP3.LUT R6, R3, 0xffff, RZ, 0xc0, !PT ;  /* 0x0000ffff03067812 */ /* 0x000fe400078ec0ff */
[----:B------:R-:W-:Y:S02]  /*bcd0*/  LOP3.LUT R10, R9, UR23, R10, 0x96, !PT ;  /* 0x00000017090a7c12 */ /* 0x000fe4000f8e960a */
[----:B------:R-:W-:Y:S02]  /*bce0*/  SHF.R.U32.HI R7, RZ, 0x8, R6 ;  /* 0x00000008ff077819 */ /* 0x000fe40000011606 */
[----:B------:R-:W-:Y:S02]  /*bcf0*/  LOP3.LUT R6, R3, 0xff, RZ, 0xc0, !PT ;  /* 0x000000ff03067812 */ /* 0x000fe400078ec0ff */
[----:B------:R-:W-:-:S02]  /*bd00*/  SHF.R.U32.HI R8, RZ, 0x10, R3 ;  /* 0x00000010ff087819 */ /* 0x000fc40000011603 */
[----:B------:R-:W-:Y:S01]  /*bd10*/  PRMT R19, R6, 0x5410, R7 ;  /* 0x0000541006137816 */ /* 0x000fe20000000007 */
[----:B------:R-:W-:Y:S01]  /*bd20*/  IMAD.WIDE.U32 R6, R10, -0x2daee0ad, RZ ;  /* 0xd2511f530a067825 */ /* 0x000fe200078e00ff */
[----:B------:R-:W-:Y:S02]  /*bd30*/  SHF.R.U32.HI R9, RZ, 0x18, R3 ;  /* 0x00000018ff097819 */ /* 0x000fe40000011603 */
[----:B------:R-:W-:Y:S02]  /*bd40*/  LOP3.LUT R8, R8, 0xff, RZ, 0xc0, !PT ;  /* 0x000000ff08087812 */ /* 0x000fe400078ec0ff */
[----:B------:R-:W-:Y:S02]  /*bd50*/  LOP3.LUT R3, R7, UR32, R12, 0x96, !PT ;  /* 0x0000002007037c12 */ /* 0x000fe4000f8e960c */
[----:B------:R-:W-:Y:S02]  /*bd60*/  PRMT R18, R8, 0x5410, R9 ;  /* 0x0000541008127816 */ /* 0x000fe40000000009 */
        /* <DEDUP_REMOVED lines=8> */
[----:B------:R-:W-:-:S04]  /*bdf0*/  LOP3.LUT R3, R6, 0xffff, RZ, 0xc0, !PT ;  /* 0x0000ffff06037812 */ /* 0x000fc800078ec0ff */
[----:B------:R-:W-:Y:S02]  /*be00*/  SHF.R.U32.HI R7, RZ, 0x8, R3 ;  /* 0x00000008ff077819 */ /* 0x000fe40000011603 */
[----:B------:R-:W-:-:S04]  /*be10*/  LOP3.LUT R3, R6, 0xff, RZ, 0xc0, !PT ;  /* 0x000000ff06037812 */ /* 0x000fc800078ec0ff */
[----:B------:R-:W-:Y:S02]  /*be20*/  PRMT R15, R3, 0x5410, R7 ;  /* 0x00005410030f7816 */ /* 0x000fe40000000007 */
[--C-:B------:R-:W-:Y:S01]  /*be30*/  SHF.R.U32.HI R3, RZ, 0x10, R6.reuse ;  /* 0x00000010ff037819 */ /* 0x100fe20000011606 */
[----:B-1----:R-:W-:Y:S01]  /*be40*/  IMAD.MOV.U32 R61, RZ, RZ, R39 ;  /* 0x000000ffff3d7224 */ /* 0x002fe200078e0027 */
[----:B------:R-:W-:Y:S02]  /*be50*/  SHF.R.U32.HI R6, RZ, 0x18, R6 ;  /* 0x00000018ff067819 */ /* 0x000fe40000011606 */
[----:B------:R-:W-:-:S04]  /*be60*/  LOP3.LUT R3, R3, 0xff, RZ, 0xc0, !PT ;  /* 0x000000ff03037812 */ /* 0x000fc800078ec0ff */
[----:B------:R-:W-:Y:S02]  /*be70*/  PRMT R14, R3, 0x5410, R6 ;  /* 0x00005410030e7816 */ /* 0x000fe40000000006 */
[----:B------:R-:W-:-:S05]  /*be80*/  LOP3.LUT R3, R61, UR31, RZ, 0x3c, !PT ;  /* 0x0000001f3d037c12 */ /* 0x000fca000f8e3cff */
[----:B------:R-:W-:-:S05]  /*be90*/  IMAD.WIDE.U32 R24, R3, -0x326172a9, RZ ;  /* 0xcd9e8d5703187825 */ /* 0x000fca00078e00ff */
        /* <DEDUP_REMOVED lines=23> */
[----:B------:R-:W-:Y:S02]  /*c010*/  LOP3.LUT R10, R9, UR23, R10, 0x96, !PT ;  /* 0x00000017090a7c12 */ /* 0x000fe4000f8e960a */
[----:B------:R-:W-:-:S04]  /*c020*/  LOP3.LUT R6, R8, 0xff, RZ, 0xc0, !PT ;  /* 0x000000ff08067812 */ /* 0x000fc800078ec0ff */
[----:B------:R-:W-:Y:S01]  /*c030*/  PRMT R26, R6, 0x5410, R7 ;  /* 0x00005410061a7816 */ /* 0x000fe20000000007 */
[----:B------:R-:W-:-:S05]  /*c040*/  IMAD.WIDE.U32 R6, R10, -0x2daee0ad, RZ ;  /* 0xd2511f530a067825 */ /* 0x000fca00078e00ff */
[----:B------:R-:W-:Y:S02]  /*c050*/  LOP3.LUT R8, R7, UR32, R12, 0x96, !PT ;  /* 0x0000002007087c12 */ /* 0x000fe4000f8e960c */
[C---:B------:R-:W-:Y:S01]  /*c060*/  LOP3.LUT R7, R6.reuse, 0xffff, RZ, 0xc0, !PT ;  /* 0x0000ffff06077812 */ /* 0x040fe200078ec0ff */
[----:B------:R-:W-:Y:S03]  /*c070*/  STG.E.U16 desc[UR20][R82.64+0x10], R60 ;  /* 0x0000103c52007986 */ /* 0x000fe6000c101514 */
[----:B------:R-:W-:Y:S02]  /*c080*/  SHF.R.U32.HI R9, RZ, 0x8, R7 ;  /* 0x00000008ff097819 */ /* 0x000fe40000011607 */
[----:B------:R-:W-:Y:S01]  /*c090*/  LOP3.LUT R7, R6, 0xff, RZ, 0xc0, !PT ;  /* 0x000000ff06077812 */ /* 0x000fe200078ec0ff */
[----:B------:R1:W-:Y:S04]  /*c0a0*/  STG.E.U16 desc[UR20][R80.64+0x12], R28 ;  /* 0x0000121c50007986 */ /* 0x0003e8000c101514 */
[----:B------:R-:W-:Y:S04]  /*c0b0*/  STG.E.U16 desc[UR20][R80.64+0x10], R30 ;  /* 0x0000101e50007986 */ /* 0x000fe8000c101514 */
[----:B------:R2:W-:Y:S01]  /*c0c0*/  STG.E.U16 desc[UR20][R78.64+0x12], R27 ;  /* 0x0000121b4e007986 */ /* 0x0005e2000c101514 */
[----:B-1----:R-:W-:-:S02]  /*c0d0*/  PRMT R28, R7, 0x5410, R9 ;  /* 0x00005410071c7816 */ /* 0x002fc40000000009 */
[--C-:B------:R-:W-:Y:S02]  /*c0e0*/  SHF.R.U32.HI R9, RZ, 0x10, R6.reuse ;  /* 0x00000010ff097819 */ /* 0x100fe40000011606 */
[----:B------:R-:W-:Y:S02]  /*c0f0*/  SHF.R.U32.HI R7, RZ, 0x18, R6 ;  /* 0x00000018ff077819 */ /* 0x000fe40000011606 */
[----:B------:R-:W-:-:S04]  /*c100*/  LOP3.LUT R6, R9, 0xff, RZ, 0xc0, !PT ;  /* 0x000000ff09067812 */ /* 0x000fc800078ec0ff */
[----:B--2---:R-:W-:Y:S02]  /*c110*/  PRMT R27, R6, 0x5410, R7 ;  /* 0x00005410061b7816 */ /* 0x004fe40000000007 */
        /* <DEDUP_REMOVED lines=8> */
[----:B------:R-:W-:Y:S01]  /*c1a0*/  LOP3.LUT R3, R8, 0xffff, RZ, 0xc0, !PT ;  /* 0x0000ffff08037812 */ /* 0x000fe200078ec0ff */
[----:B------:R-:W-:-:S03]  /*c1b0*/  IMAD.MOV.U32 R70, RZ, RZ, R93 ;  /* 0x000000ffff467224 */ /* 0x000fc600078e005d */
[----:B------:R-:W-:Y:S02]  /*c1c0*/  SHF.R.U32.HI R6, RZ, 0x8, R3 ;  /* 0x00000008ff067819 */ /* 0x000fe40000011603 */
[----:B------:R-:W-:Y:S01]  /*c1d0*/  LOP3.LUT R3, R8, 0xff, RZ, 0xc0, !PT ;  /* 0x000000ff08037812 */ /* 0x000fe200078ec0ff */
[----:B------:R-:W-:Y:S02]  /*c1e0*/  IMAD.MOV.U32 R93, RZ, RZ, R50 ;  /* 0x000000ffff5d7224 */ /* 0x000fe400078e0032 */
[----:B------:R-:W-:Y:S01]  /*c1f0*/  IMAD.MOV.U32 R50, RZ, RZ, R40 ;  /* 0x000000ffff327224 */ /* 0x000fe200078e0028 */
[----:B------:R-:W-:Y:S01]  /*c200*/  PRMT R40, R3, 0x5410, R6 ;  /* 0x0000541003287816 */ /* 0x000fe20000000006 */
[----:B------:R-:W-:Y:S02]  /*c210*/  IMAD.U32 R3, RZ, RZ, UR12 ;  /* 0x0000000cff037e24 */ /* 0x000fe4000f8e00ff */
[----:B------:R-:W-:Y:S01]  /*c220*/  IMAD.MOV.U32 R108, RZ, RZ, R70 ;  /* 0x000000ffff6c7224 */ /* 0x000fe200078e0046 */
[----:B------:R-:W-:Y:S01]  /*c230*/  SHF.R.U32.HI R6, RZ, 0x10, R8 ;  /* 0x00000010ff067819 */ /* 0x000fe20000011608 */
[----:B------:R-:W-:Y:S01]  /*c240*/  IMAD.MOV.U32 R70, RZ, RZ, R101 ;  /* 0x000000ffff467224 */ /* 0x000fe200078e0065 */
[----:B------:R-:W-:Y:S01]  /*c250*/  LEA R3, R3, UR12, 0x10 ;  /* 0x0000000c03037c11 */ /* 0x000fe2000f8e80ff */
[----:B------:R-:W-:Y:S01]  /*c260*/  IMAD.MOV.U32 R110, RZ, RZ, R108 ;  /* 0x000000ffff6e7224 */ /* 0x000fe200078e006c */
[----:B------:R-:W-:Y:S01]  /*c270*/  SHF.R.U32.HI R9, RZ, 0x18, R8 ;  /* 0x00000018ff097819 */ /* 0x000fe20000011608 */
[----:B------:R-:W-:Y:S01]  /*c280*/  IMAD.MOV.U32 R108, RZ, RZ, R70 ;  /* 0x000000ffff6c7224 */ /* 0x000fe200078e0046 */
[----:B------:R-:W-:Y:S01]  /*c290*/  LOP3.LUT R8, R6, 0xff, RZ, 0xc0, !PT ;  /* 0x000000ff06087812 */ /* 0x000fe200078ec0ff */
[----:B------:R-:W-:Y:S01]  /*c2a0*/  IMAD.MOV.U32 R70, RZ, RZ, R113 ;  /* 0x000000ffff467224 */ /* 0x000fe200078e0071 */
[----:B------:R-:W-:Y:S01]  /*c2b0*/  HSET2.LE.AND R6, R18, R3, PT ;  /* 0x0000000312067233 */ /* 0x000fe20003803000 */
[----:B------:R-:W-:-:S02]  /*c2c0*/  IMAD.MOV.U32 R43, RZ, RZ, R108 ;  /* 0x000000ffff2b7224 */ /* 0x000fc400078e006c */
[----:B------:R-:W-:Y:S02]  /*c2d0*/  IMAD.MOV.U32 R108, RZ, RZ, R70 ;  /* 0x000000ffff6c7224 */ /* 0x000fe400078e0046 */
[----:B------:R-:W-:Y:S01]  /*c2e0*/  IMAD.MOV.U32 R70, RZ, RZ, R103 ;  /* 0x000000ffff467224 */ /* 0x000fe200078e0067 */
[----:B------:R-:W-:Y:S02]  /*c2f0*/  LOP3.LUT R101, R6, R2, RZ, 0xc0, !PT ;  /* 0x0000000206657212 */ /* 0x000fe400078ec0ff */
[--C-:B------:R-:W-:Y:S01]  /*c300*/  HSET2.LE.AND R6, R17, R3.reuse, PT ;  /* 0x0000000311067233 */ /* 0x100fe20003803000 */
[----:B------:R-:W-:Y:S01]  /*c310*/  IMAD.MOV.U32 R44, RZ, RZ, R70 ;  /* 0x000000ffff2c7224 */ /* 0x000fe200078e0046 */
[--C-:B------:R-:W-:Y:S01]  /*c320*/  HSET2.LE.AND R7, R19, R3.reuse, PT ;  /* 0x0000000313077233 */ /* 0x100fe20003803000 */
[----:B------:R-:W-:Y:S01]  /*c330*/  IMAD.MOV.U32 R70, RZ, RZ, R106 ;  /* 0x000000ffff467224 */ /* 0x000fe200078e006a */
[----:B------:R-:W-:Y:S01]  /*c340*/  PRMT R18, R8, 0x5410, R9 ;  /* 0x0000541008127816 */ /* 0x000fe20000000009 */
[----:B------:R-:W-:Y:S01]  /*c350*/  IMAD.MOV.U32 R106, RZ, RZ, R104 ;  /* 0x000000ffff6a7224 */ /* 0x000fe200078e0068 */
[----:B------:R-:W-:Y:S01]  /*c360*/  LOP3.LUT R104, R6, R223, RZ, 0xc0, !PT ;  /* 0x000000df06687212 */ /* 0x000fe200078ec0ff */
[----:B------:R1:W-:Y:S01]  /*c370*/  STG.E.U16 desc[UR20][R78.64+0x10], R29 ;  /* 0x0000101d4e007986 */ /* 0x0003e2000c101514 */
[----:B------:R-:W-:-:S02]  /*c380*/  HSET2.LE.AND R6, R14, R3, PT ;  /* 0x000000030e067233 */ /* 0x000fc40003803000 */
[----:B---3--:R-:W-:Y:S01]  /*c390*/  LOP3.LUT R100, R7, R100, RZ, 0xc0, !PT ;  /* 0x0000006407647212 */ /* 0x008fe200078ec0ff */
[----:B------:R-:W-:Y:S01]  /*c3a0*/  IMAD.MOV.U32 R113, RZ, RZ, R115 ;  /* 0x000000ffff717224 */ /* 0x000fe200078e0073 */
[----:B------:R-:W2:Y:S01]  /*c3b0*/  LDL.LU R2, [R1+0x344] ;  /* 0x0003440001027983 */ /* 0x000ea20000300800 */
[----:B------:R-:W-:Y:S02]  /*c3c0*/  LOP3.LUT R107, R6, R107, RZ, 0xc0, !PT ;  /* 0x0000006b066b7212 */ /* 0x000fe400078ec0ff */
[----:B------:R-:W-:Y:S02]  /*c3d0*/  LOP3.LUT R6, R61, UR30, RZ, 0x3c, !PT ;  /* 0x0000001e3d067c12 */ /* 0x000fe4000f8e3cff */
[--C-:B------:R-:W-:Y:S02]  /*c3e0*/  HSET2.LE.AND R7, R21, R3.reuse, PT ;  /* 0x0000000315077233 */ /* 0x100fe40003803000 */
[----:B------:R-:W-:Y:S01]  /*c3f0*/  HSET2.LE.AND R8, R22, R3, PT ;  /* 0x0000000316087233 */ /* 0x000fe20003803000 */
[----:B------:R-:W-:-:S02]  /*c400*/  IMAD.WIDE.U32 R22, R6, -0x326172a9, RZ ;  /* 0xcd9e8d5706167825 */ /* 0x000fc400078e00ff */
[----:B------:R-:W-:Y:S02]  /*c410*/  LOP3.LUT R103, R7, R225, RZ, 0xc0, !PT ;  /* 0x000000e107677212 */ /* 0x000fe400078ec0ff */
[----:B------:R-:W-:Y:S01]  /*c420*/  IMAD.MOV.U32 R33, RZ, RZ, R70 ;  /* 0x000000ffff217224 */ /* 0x000fe200078e0046 */
[--C-:B------:R-:W-:Y:S01]  /*c430*/  HSET2.LE.AND R7, R15, R3.reuse, PT ;  /* 0x000000030f077233 */ /* 0x100fe20003803000 */
[----:B------:R-:W-:Y:S01]  /*c440*/  IMAD.MOV.U32 R70, RZ, RZ, R106 ;  /* 0x000000ffff467224 */ /* 0x000fe200078e006a */
[----:B------:R-:W-:Y:S01]  /*c450*/  LOP3.LUT R6, R23, UR28, R54, 0x96, !PT ;  /* 0x0000001c17067c12 */ /* 0x000fe2000f8e9636 */
[----:B------:R-:W-:Y:S01]  /*c460*/  IMAD.MOV.U32 R106, RZ, RZ, R222 ;  /* 0x000000ffff6a7224 */ /* 0x000fe200078e00de */
[----:B------:R-:W-:Y:S01]  /*c470*/  LOP3.LUT R102, R8, R102, RZ, 0xc0, !PT ;  /* 0x0000006608667212 */ /* 0x000fe200078ec0ff */
[----:B------:R-:W-:Y:S01]  /*c480*/  IMAD.MOV.U32 R162, RZ, RZ, R70 ;  /* 0x000000ffffa27224 */ /* 0x000fe200078e0046 */
[----:B------:R-:W-:Y:S01]  /*c490*/  HSET2.LE.AND R8, R16, R3, PT ;  /* 0x0000000310087233 */ /* 0x000fe20003803000 */
[----:B------:R-:W-:Y:S01]  /*c4a0*/  IMAD.MOV.U32 R70, RZ, RZ, R106 ;  /* 0x000000ffff467224 */ /* 0x000fe200078e006a */
[----:B------:R-:W-:Y:S01]  /*c4b0*/  LOP3.LUT R106, R7, R221, RZ, 0xc0, !PT ;  /* 0x000000dd076a7212 */ /* 0x000fe200078ec0ff */
[----:B------:R-:W-:-:S02]  /*c4c0*/  IMAD.WIDE.U32 R6, R6, -0x2daee0ad, RZ ;  /* 0xd2511f5306067825 */ /* 0x000fc400078e00ff */
[----:B------:R-:W-:Y:S02]  /*c4d0*/  LOP3.LUT R105, R8, R105, RZ, 0xc0, !PT ;  /* 0x0000006908697212 */ /* 0x000fe400078ec0ff */
[----:B------:R-:W-:Y:S02]  /*c4e0*/  LOP3.LUT R8, R47, UR26, R22, 0x96, !PT ;  /* 0x0000001a2f087c12 */ /* 0x000fe4000f8e9616 */
[----:B------:R-:W-:-:S03]  /*c4f0*/  LOP3.LUT R7, R7, UR17, R120, 0x96, !PT ;  /* 0x0000001107077c12 */ /* 0x000fc6000f8e9678 */
[----:B------:R-:W-:-:S04]  /*c500*/  IMAD.WIDE.U32 R8, R8, -0x2daee0ad, RZ ;  /* 0xd2511f5308087825 */ /* 0x000fc800078e00ff */
[----:B------:R-:W-:Y:S01]  /*c510*/  IMAD.WIDE.U32 R12, R7, -0x326172a9, RZ ;  /* 0xcd9e8d57070c7825 */ /* 0x000fe200078e00ff */
[----:B------:R-:W-:-:S04]  /*c520*/  LOP3.LUT R10, R9, UR11, R6, 0x96, !PT ;  /* 0x0000000b090a7c12 */ /* 0x000fc8000f8e9606 */
[----:B------:R-:W-:Y:S01]  /*c530*/  LOP3.LUT R6, R13, UR16, R46, 0x96, !PT ;  /* 0x000000100d067c12 */ /* 0x000fe2000f8e962e */
[----:B------:R-:W-:-:S04]  /*c540*/  IMAD.WIDE.U32 R10, R10, -0x326172a9, RZ ;  /* 0xcd9e8d570a0a7825 */ /* 0x000fc800078e00ff */
[----:B------:R-:W-:-:S05]  /*c550*/  IMAD.WIDE.U32 R6, R6, -0x2daee0ad, RZ ;  /* 0xd2511f5306067825 */ /* 0x000fca00078e00ff */
[----:B------:R-:W-:Y:S02]  /*c560*/  LOP3.LUT R8, R7, UR9, R8, 0x96, !PT ;  /* 0x0000000907087c12 */ /* 0x000fe4000f8e9608 */
[----:B------:R-:W-:-:S05]  /*c570*/  LOP3.LUT R7, R11, UR10, R12, 0x96, !PT ;  /* 0x0000000a0b077c12 */ /* 0x000fca000f8e960c */
[----:B------:R-:W-:-:S05]  /*c580*/  IMAD.WIDE.U32 R12, R7, -0x2daee0ad, RZ ;  /* 0xd2511f53070c7825 */ /* 0x000fca00078e00ff */
[----:B------:R-:W-:Y:S01]  /*c590*/  LOP3.LUT R6, R13, UR8, R6, 0x96, !PT ;  /* 0x000000080d067c12 */ /* 0x000fe2000f8e9606 */
[----:B------:R-:W-:-:S04]  /*c5a0*/  IMAD.WIDE.U32 R8, R8, -0x326172a9, RZ ;  /* 0xcd9e8d5708087825 */ /* 0x000fc800078e00ff */
[----:B------:R-:W-:Y:S01]  /*c5b0*/  IMAD.WIDE.U32 R6, R6, -0x326172a9, RZ ;  /* 0xcd9e8d5706067825 */ /* 0x000fe200078e00ff */
[----:B------:R-:W-:-:S04]  /*c5c0*/  LOP3.LUT R10, R9, UR23, R10, 0x96, !PT ;  /* 0x00000017090a7c12 */ /* 0x000fc8000f8e960a */
        /* <DEDUP_REMOVED lines=8> */
[----:B------:R-:W-:Y:S01]  /*c650*/  PRMT R30, R6, 0x5410, R7 ;  /* 0x00005410061e7816 */ /* 0x000fe20000000007 */
[----:B------:R-:W-:-:S05]  /*c660*/  IMAD.WIDE.U32 R6, R10, -0x2daee0ad, RZ ;  /* 0xd2511f530a067825 */ /* 0x000fca00078e00ff */
[----:B------:R-:W-:Y:S02]  /*c670*/  LOP3.LUT R8, R7, UR32, R12, 0x96, !PT ;  /* 0x0000002007087c12 */ /* 0x000fe4000f8e960c */
[----:B------:R-:W-:Y:S01]  /*c680*/  LOP3.LUT R7, R6, 0xffff, RZ, 0xc0, !PT ;  /* 0x0000ffff06077812 */ /* 0x000fe200078ec0ff */
[----:B------:R-:W-:-:S03]  /*c690*/  IMAD.MOV.U32 R39, RZ, RZ, R70 ;  /* 0x000000ffff277224 */ /* 0x000fc600078e0046 */
[----:B------:R-:W-:Y:S02]  /*c6a0*/  SHF.R.U32.HI R10, RZ, 0x8, R7 ;  /* 0x00000008ff0a7819 */ /* 0x000fe40000011607 */
[----:B------:R-:W-:Y:S01]  /*c6b0*/  LOP3.LUT R7, R6, 0xff, RZ, 0xc0, !PT ;  /* 0x000000ff06077812 */ /* 0x000fe200078ec0ff */
[----:B------:R-:W-:Y:S02]  /*c6c0*/  IMAD.MOV.U32 R70, RZ, RZ, R109 ;  /* 0x000000ffff467224 */ /* 0x000fe400078e006d */
[----:B------:R-:W-:Y:S01]  /*c6d0*/  IMAD.MOV.U32 R109, RZ, RZ, R112 ;  /* 0x000000ffff6d7224 */ /* 0x000fe200078e0070 */
[----:B-1----:R-:W-:Y:S01]  /*c6e0*/  PRMT R29, R7, 0x5410, R10 ;  /* 0x00005410071d7816 */ /* 0x002fe2000000000a */
[----:B------:R-:W-:Y:S01]  /*c6f0*/  IMAD.MOV.U32 R112, RZ, RZ, R94 ;  /* 0x000000ffff707224 */ /* 0x000fe200078e005e */
[----:B------:R-:W-:Y:S01]  /*c700*/  SHF.R.U32.HI R7, RZ, 0x10, R6 ;  /* 0x00000010ff077819 */ /* 0x000fe20000011606 */
[----:B------:R-:W-:Y:S01]  /*c710*/  IMAD.MOV.U32 R94, RZ, RZ, R86 ;  /* 0x000000ffff5e7224 */ /* 0x000fe200078e0056 */
[----:B------:R-:W-:Y:S01]  /*c720*/  SHF.R.U32.HI R10, RZ, 0x18, R6 ;  /* 0x00000018ff0a7819 */ /* 0x000fe20000011606 */
[----:B------:R-:W-:Y:S01]  /*c730*/  IMAD.MOV.U32 R86, RZ, RZ, R220 ;  /* 0x000000ffff567224 */ /* 0x000fe200078e00dc */
[----:B------:R-:W-:-:S02]  /*c740*/  HSET2.LE.AND R6, R20, R3, PT ;  /* 0x0000000314067233 */ /* 0x000fc40003803000 */
[----:B------:R-:W-:-:S03]  /*c750*/  LOP3.LUT R7, R7, 0xff, RZ, 0xc0, !PT ;  /* 0x000000ff07077812 */ /* 0x000fc600078ec0ff */
[----:B------:R-:W-:Y:S02]  /*c760*/  LOP3.LUT R86, R6, R86, RZ, 0xc0, !PT ;  /* 0x0000005606567212 */ /* 0x000fe400078ec0ff */
[----:B------:R-:W-:Y:S01]  /*c770*/  LOP3.LUT R6, R9, 0xffff, RZ, 0xc0, !PT ;  /* 0x0000ffff09067812 */ /* 0x000fe200078ec0ff */
[----:B------:R-:W-:Y:S01]  /*c780*/  IMAD.MOV.U32 R115, RZ, RZ, R45 ;  /* 0x000000ffff737224 */ /* 0x000fe200078e002d */
[----:B------:R-:W-:Y:S01]  /*c790*/  PRMT R14, R7, 0x5410, R10 ;  /* 0x00005410070e7816 */ /* 0x000fe2000000000a */
[----:B------:R-:W-:Y:S01]  /*c7a0*/  IMAD.MOV.U32 R45, RZ, RZ, R48 ;  /* 0x000000ffff2d7224 */ /* 0x000fe200078e0030 */
[----:B------:R-:W-:Y:S01]  /*c7b0*/  SHF.R.U32.HI R7, RZ, 0x8, R6 ;  /* 0x00000008ff077819 */ /* 0x000fe20000011606 */
[----:B------:R-:W-:Y:S01]  /*c7c0*/  IMAD.MOV.U32 R48, RZ, RZ, R88 ;  /* 0x000000ffff307224 */ /* 0x000fe200078e0058 */
[----:B------:R-:W-:Y:S01]  /*c7d0*/  LOP3.LUT R6, R9, 0xff, RZ, 0xc0, !PT ;  /* 0x000000ff09067812 */ /* 0x000fe200078ec0ff */
[----:B------:R-:W-:Y:S02]  /*c7e0*/  IMAD.MOV.U32 R88, RZ, RZ, R91 ;  /* 0x000000ffff587224 */ /* 0x000fe400078e005b */
[----:B------:R-:W-:Y:S01]  /*c7f0*/  IMAD.MOV.U32 R91, RZ, RZ, R95 ;  /* 0x000000ffff5b7224 */ /* 0x000fe200078e005f */
[----:B------:R-:W-:Y:S01]  /*c800*/  PRMT R32, R6, 0x5410, R7 ;  /* 0x0000541006207816 */ /* 0x000fe20000000007 */
[----:B------:R-:W-:Y:S01]  /*c810*/  IMAD.MOV.U32 R95, RZ, RZ, R87 ;  /* 0x000000ffff5f7224 */ /* 0x000fe200078e0057 */
[----:B------:R-:W-:Y:S01]  /*c820*/  HSET2.LE.AND R6, R26, R3, PT ;  /* 0x000000031a067233 */ /* 0x000fe20003803000 */
[----:B------:R-:W-:Y:S01]  /*c830*/  IMAD.MOV.U32 R87, RZ, RZ, R0 ;  /* 0x000000ffff577224 */ /* 0x000fe200078e0000 */
[--C-:B------:R-:W-:Y:S01]  /*c840*/  SHF.R.U32.HI R7, RZ, 0x10, R9.reuse ;  /* 0x00000010ff077819 */ /* 0x100fe20000011609 */
[----:B------:R-:W-:Y:S01]  /*c850*/  IMAD.MOV.U32 R60, RZ, RZ, R38 ;  /* 0x000000ffff3c7224 */ /* 0x000fe200078e0026 */
[----:B------:R-:W-:Y:S01]  /*c860*/  SHF.R.U32.HI R9, RZ, 0x18, R9 ;  /* 0x00000018ff097819 */ /* 0x000fe20000011609 */
[----:B------:R-:W-:Y:S01]  /*c870*/  IMAD.MOV.U32 R66, RZ, RZ, R108 ;  /* 0x000000ffff427224 */ /* 0x000fe200078e006c */
[----:B------:R-:W-:Y:S01]  /*c880*/  LOP3.LUT R7, R7, 0xff, RZ, 0xc0, !PT ;  /* 0x000000ff07077812 */ /* 0x000fe200078ec0ff */
[----:B------:R-:W-:Y:S01]  /*c890*/  IMAD.MOV.U32 R64, RZ, RZ, R217 ;  /* 0x000000ffff407224 */ /* 0x000fe200078e00d9 */
[----:B------:R-:W-:Y:S01]  /*c8a0*/  LOP3.LUT R87, R6, R87, RZ, 0xc0, !PT ;  /* 0x0000005706577212 */ /* 0x000fe200078ec0ff */
[----:B------:R-:W-:Y:S01]  /*c8b0*/  IMAD.WIDE.U32 R16, R230, -0x326172a9, RZ ;  /* 0xcd9e8d57e6107825 */ /* 0x000fe200078e00ff */
[----:B------:R-:W-:Y:S01]  /*c8c0*/  LOP3.LUT R6, R8, 0xffff, RZ, 0xc0, !PT ;  /* 0x0000ffff08067812 */ /* 0x000fe200078ec0ff */
[----:B------:R1:W-:Y:S01]  /*c8d0*/  STG.E.U16 desc[UR20][R4.64+0x20], R57 ;  /* 0x0000203904007986 */ /* 0x0003e2000c101514 */
[----:B------:R-:W-:-:S02]  /*c8e0*/  PRMT R34, R7, 0x5410, R9 ;  /* 0x0000541007227816 */ /* 0x000fc40000000009 */
[----:B------:R-:W-:Y:S01]  /*c8f0*/  SHF.R.U32.HI R7, RZ, 0x8, R6 ;  /* 0x00000008ff077819 */ /* 0x000fe20000011606 */
[----:B------:R3:W-:Y:S01]  /*c900*/  STG.E.U16 desc[UR20][R4.64+0x22], R68 ;  /* 0x0000224404007986 */ /* 0x0007e2000c101514 */
[----:B------:R-:W-:Y:S01]  /*c910*/  LOP3.LUT R6, R8, 0xff, RZ, 0xc0, !PT ;  /* 0x000000ff08067812 */ /* 0x000fe200078ec0ff */
[----:B------:R-:W-:Y:S02]  /*c920*/  IMAD.MOV.U32 R38, RZ, RZ, R33 ;  /* 0x000000ffff267224 */ /* 0x000fe400078e0021 */
[----:B------:R-:W4:Y:S01]  /*c930*/  LDL.LU R0, [R1+0x340] ;  /* 0x0003400001007983 */ /* 0x000f220000300800 */
[----:B------:R-:W-:Y:S01]  /*c940*/  PRMT R37, R6, 0x5410, R7 ;  /* 0x0000541006257816 */ /* 0x000fe20000000007 */
[----:B------:R-:W-:Y:S01]  /*c950*/  IMAD.MOV.U32 R168, RZ, RZ, R38 ;  /* 0x000000ffffa87224 */ /* 0x000fe200078e0026 */
[----:B------:R-:W-:Y:S01]  /*c960*/  HSET2.LE.AND R6, R28, R3, PT ;  /* 0x000000031c067233 */ /* 0x000fe20003803000 */
[----:B------:R-:W-:Y:S02]  /*c970*/  IMAD.MOV.U32 R38, RZ, RZ, R39 ;  /* 0x000000ffff267224 */ /* 0x000fe400078e0027 */
[----:B------:R-:W-:-:S02]  /*c980*/  IMAD.MOV.U32 R108, RZ, RZ, R113 ;  /* 0x000000ffff6c7224 */ /* 0x000fc400078e0071 */
[----:B------:R-:W-:Y:S01]  /*c990*/  IMAD.MOV.U32 R204, RZ, RZ, R66 ;  /* 0x000000ffffcc7224 */ /* 0x000fe200078e0042 */
[----:B------:R3:W-:Y:S01]  /*c9a0*/  STG.E.U16 desc[UR20][R82.64+0x20], R56 ;  /* 0x0000203852007986 */ /* 0x0007e2000c101514 */
[----:B------:R-:W-:Y:S02]  /*c9b0*/  IMAD.MOV.U32 R39, RZ, RZ, R109 ;  /* 0x000000ffff277224 */ /* 0x000fe400078e006d */
[----:B------:R-:W-:Y:S01]  /*c9c0*/  IMAD.MOV.U32 R109, RZ, RZ, R94 ;  /* 0x000000ffff6d7224 */ /* 0x000fe200078e005e */
[----:B------:R-:W-:Y:S01]  /*c9d0*/  LOP3.LUT R94, R6, R92, RZ, 0xc0, !PT ;  /* 0x0000005c065e7212 */ /* 0x000fe200078ec0ff */
[----:B------:R-:W-:Y:S01]  /*c9e0*/  IMAD.MOV.U32 R33, RZ, RZ, R44 ;  /* 0x000000ffff217224 */ /* 0x000fe200078e002c */
[----:B------:R-:W-:Y:S01]  /*c9f0*/  LOP3.LUT R6, R61, UR29, RZ, 0x3c, !PT ;  /* 0x0000001d3d067c12 */ /* 0x000fe2000f8e3cff */
[----:B------:R3:W-:Y:S01]  /*ca00*/  STG.E.U16 desc[UR20][R82.64+0x22], R59 ;  /* 0x0000223b52007986 */ /* 0x0007e2000c101514 */
[--C-:B------:R-:W-:Y:S02]  /*ca10*/  SHF.R.U32.HI R7, RZ, 0x10, R8.reuse ;  /* 0x00000010ff077819 */ /* 0x100fe40000011608 */
[----:B------:R-:W-:Y:S01]  /*ca20*/  SHF.R.U32.HI R8, RZ, 0x18, R8 ;  /* 0x00000018ff087819 */ /* 0x000fe20000011608 */
[----:B------:R-:W-:Y:S01]  /*ca30*/  IMAD.WIDE.U32 R20, R6, -0x326172a9, RZ ;  /* 0xcd9e8d5706147825 */ /* 0x000fe200078e00ff */
[----:B------:R-:W-:Y:S01]  /*ca40*/  LOP3.LUT R7, R7, 0xff, RZ, 0xc0, !PT ;  /* 0x000000ff07077812 */ /* 0x000fe200078ec0ff */
[----:B------:R1:W5:Y:S01]  /*ca50*/  LDL.LU R225, [R1+0x33c] ;  /* 0x00033c0001e17983 */ /* 0x0003620000300800 */
[----:B------:R-:W-:-:S02]  /*ca60*/  HSET2.LE.AND R6, R27, R3, PT ;  /* 0x000000031b067233 */ /* 0x000fc40003803000 */
[----:B------:R-:W-:Y:S01]  /*ca70*/  PRMT R36, R7, 0x5410, R8 ;  /* 0x0000541007247816 */ /* 0x000fe20000000008 */
[----:B------:R-:W-:Y:S01]  /*ca80*/  IMAD.MOV.U32 R113, RZ, RZ, R115 ;  /* 0x000000ffff717224 */ /* 0x000fe200078e0073 */
[----:B------:R-:W-:Y:S01]  /*ca90*/  LOP3.LUT R7, R21, UR28, R54, 0x96, !PT ;  /* 0x0000001c15077c12 */ /* 0x000fe2000f8e9636 */
[----:B------:R-:W-:Y:S01]  /*caa0*/  IMAD.MOV.U32 R115, RZ, RZ, R88 ;  /* 0x000000ffff737224 */ /* 0x000fe200078e0058 */
[----:B------:R1:W5:Y:S01]  /*cab0*/  LDL.LU R223, [R1+0x338] ;  /* 0x0003380001df7983 */ /* 0x0003620000300800 */
[----:B------:R-:W-:Y:S01]  /*cac0*/  IMAD.MOV.U32 R88, RZ, RZ, R95 ;  /* 0x000000ffff587224 */ /* 0x000fe200078e005f */
[----:B------:R-:W-:Y:S01]  /*cad0*/  LOP3.LUT R95, R6, R85, RZ, 0xc0, !PT ;  /* 0x00000055065f7212 */ /* 0x000fe200078ec0ff */
[----:B------:R-:W-:Y:S01]  /*cae0*/  IMAD.WIDE.U32 R6, R7, -0x2daee0ad, RZ ;  /* 0xd2511f5307067825 */ /* 0x000fe200078e00ff */
[----:B------:R1:W5:Y:S04]  /*caf0*/  LDL.LU R222, [R1+0x334] ;  /* 0x0003340001de7983 */ /* 0x0003680000300800 */
[----:B------:R-:W-:Y:S01]  /*cb00*/  LOP3.LUT R8, R7, UR17, R120, 0x96, !PT ;  /* 0x0000001107087c12 */ /* 0x000fe2000f8e9678 */
[----:B------:R-:W-:Y:S01]  /*cb10*/  IMAD.MOV.U32 R54, RZ, RZ, R33 ;  /* 0x000000ffff367224 */ /* 0x000fe200078e0021 */
[----:B------:R-:W-:Y:S01]  /*cb20*/  LOP3.LUT R7, R47, UR26, R20, 0x96, !PT ;  /* 0x0000001a2f077c12 */ /* 0x000fe2000f8e9614 */
[----:B------:R-:W-:Y:S01]  /*cb30*/  IMAD.MOV.U32 R170, RZ, RZ, R38 ;  /* 0x000000ffffaa7224 */ /* 0x000fe200078e0026 */
[----:B------:R1:W5:Y:S01]  /*cb40*/  LDL.LU R221, [R1+0x330] ;  /* 0x0003300001dd7983 */ /* 0x0003620000300800 */
[----:B------:R-:W-:-:S03]  /*cb50*/  IMAD.WIDE.U32 R8, R8, -0x326172a9, RZ ;  /* 0xcd9e8d5708087825 */ /* 0x000fc600078e00ff */
[----:B------:R1:W5:Y:S01]  /*cb60*/  LDL.LU R220, [R1+0x32c] ;  /* 0x00032c0001dc7983 */ /* 0x0003620000300800 */
[----:B------:R-:W-:-:S05]  /*cb70*/  IMAD.WIDE.U32 R10, R7, -0x2daee0ad, RZ ;  /* 0xd2511f53070a7825 */ /* 0x000fca00078e00ff */
[----:B------:R-:W-:Y:S02]  /*cb80*/  LOP3.LUT R11, R11, UR11, R6, 0x96, !PT ;  /* 0x0000000b0b0b7c12 */ /* 0x000fe4000f8e9606 */
[----:B------:R-:W-:-:S05]  /*cb90*/  LOP3.LUT R6, R9, UR16, R46, 0x96, !PT ;  /* 0x0000001009067c12 */ /* 0x000fca000f8e962e */
[----:B------:R-:W-:-:S05]  /*cba0*/  IMAD.WIDE.U32 R6, R6, -0x2daee0ad, RZ ;  /* 0xd2511f5306067825 */ /* 0x000fca00078e00ff */
[----:B------:R-:W-:Y:S01]  /*cbb0*/  LOP3.LUT R9, R7, UR9, R10, 0x96, !PT ;  /* 0x0000000907097c12 */ /* 0x000fe2000f8e960a */
[----:B------:R-:W-:-:S05]  /*cbc0*/  IMAD.WIDE.U32 R10, R11, -0x326172a9, RZ ;  /* 0xcd9e8d570b0a7825 */ /* 0x000fca00078e00ff */
[----:B------:R-:W-:-:S05]  /*cbd0*/  LOP3.LUT R7, R11, UR10, R8, 0x96, !PT ;  /* 0x0000000a0b077c12 */ /* 0x000fca000f8e9608 */
[----:B------:R-:W-:-:S05]  /*cbe0*/  IMAD.WIDE.U32 R12, R7, -0x2daee0ad, RZ ;  /* 0xd2511f53070c7825 */ /* 0x000fca00078e00ff */
[----:B------:R-:W-:Y:S01]  /*cbf0*/  LOP3.LUT R6, R13, UR8, R6, 0x96, !PT ;  /* 0x000000080d067c12 */ /* 0x000fe2000f8e9606 */
[----:B------:R-:W-:-:S04]  /*cc00*/  IMAD.WIDE.U32 R8, R9, -0x326172a9, RZ ;  /* 0xcd9e8d5709087825 */ /* 0x000fc800078e00ff */
[----:B------:R-:W-:Y:S01]  /*cc10*/  IMAD.WIDE.U32 R6, R6, -0x326172a9, RZ ;  /* 0xcd9e8d5706067825 */ /* 0x000fe200078e00ff */
[----:B------:R-:W-:Y:S02]  /*cc20*/  LOP3.LUT R11, R9, UR23, R10, 0x96, !PT ;  /* 0x00000017090b7c12 */ /* 0x000fe4000f8e960a */
[----:B------:R-:W-:Y:S02]  /*cc30*/  HSET2.LE.AND R9, R31, R3, PT ;  /* 0x000000031f097233 */ /* 0x000fe40003803000 */
[----:B------:R-:W-:-:S03]  /*cc40*/  LOP3.LUT R8, R7, UR33, R8, 0x96, !PT ;  /* 0x0000002107087c12 */ /* 0x000fc6000f8e9608 */
[----:B------:R-:W-:Y:S02]  /*cc50*/  LOP3.LUT R84, R9, R84, RZ, 0xc0, !PT ;  /* 0x0000005409547212 */ /* 0x000fe400078ec0ff */
[----:B------:R-:W-:-:S04]  /*cc60*/  LOP3.LUT R9, R8, 0xffff, RZ, 0xc0, !PT ;  /* 0x0000ffff08097812 */ /* 0x000fc800078ec0ff */
[----:B------:R-:W-:Y:S02]  /*cc70*/  SHF.R.U32.HI R10, RZ, 0x8, R9 ;  /* 0x00000008ff0a7819 */ /* 0x000fe40000011609 */
[----:B------:R-:W-:-:S04]  /*cc80*/  LOP3.LUT R9, R8, 0xff, RZ, 0xc0, !PT ;  /* 0x000000ff08097812 */ /* 0x000fc800078ec0ff */
[----:B------:R-:W-:Y:S02]  /*cc90*/  PRMT R27, R9, 0x5410, R10 ;  /* 0x00005410091b7816 */ /* 0x000fe4000000000a */
[--C-:B------:R-:W-:Y:S02]  /*cca0*/  SHF.R.U32.HI R10, RZ, 0x10, R8.reuse ;  /* 0x00000010ff0a7819 */ /* 0x100fe40000011608 */
[----:B------:R-:W-:Y:S02]  /*ccb0*/  SHF.R.U32.HI R9, RZ, 0x18, R8 ;  /* 0x00000018ff097819 */ /* 0x000fe40000011608 */
[----:B------:R-:W-:Y:S02]  /*ccc0*/  LOP3.LUT R8, R10, 0xff, RZ, 0xc0, !PT ;  /* 0x000000ff0a087812 */ /* 0x000fe400078ec0ff */
[----:B------:R-:W-:Y:S02]  /*ccd0*/  LOP3.LUT R7, R6, 0xffff, RZ, 0xc0, !PT ;  /* 0x0000ffff06077812 */ /* 0x000fe400078ec0ff */
[----:B------:R-:W-:-:S02]  /*cce0*/  PRMT R26, R8, 0x5410, R9 ;  /* 0x00005410081a7816 */ /* 0x000fc40000000009 */
[----:B------:R-:W-:Y:S02]  /*ccf0*/  SHF.R.U32.HI R8, RZ, 0x8, R7 ;  /* 0x00000008ff087819 */ /* 0x000fe40000011607 */
[----:B------:R-:W-:-:S04]  /*cd00*/  LOP3.LUT R7, R6, 0xff, RZ, 0xc0, !PT ;  /* 0x000000ff06077812 */ /* 0x000fc800078ec0ff */
[----:B------:R-:W-:Y:S02]  /*cd10*/  PRMT R28, R7, 0x5410, R8 ;  /* 0x00005410071c7816 */ /* 0x000fe40000000008 */
[--C-:B------:R-:W-:Y:S02]  /*cd20*/  SHF.R.U32.HI R8, RZ, 0x10, R6.reuse ;  /* 0x00000010ff087819 */ /* 0x100fe40000011606 */
[----:B------:R-:W-:Y:S02]  /*cd30*/  SHF.R.U32.HI R7, RZ, 0x18, R6 ;  /* 0x00000018ff077819 */ /* 0x000fe40000011606 */
[----:B------:R-:W-:-:S04]  /*cd40*/  LOP3.LUT R6, R8, 0xff, RZ, 0xc0, !PT ;  /* 0x000000ff08067812 */ /* 0x000fc800078ec0ff */
[----:B------:R-:W-:Y:S01]  /*cd50*/  PRMT R33, R6, 0x5410, R7 ;  /* 0x0000541006217816 */ /* 0x000fe20000000007 */
[----:B------:R-:W-:Y:S01]  /*cd60*/  IMAD.WIDE.U32 R6, R11, -0x2daee0ad, RZ ;  /* 0xd2511f530b067825 */ /* 0x000fe200078e00ff */
[----:B------:R-:W-:-:S04]  /*cd70*/  HSET2.LE.AND R9, R35, R3, PT ;  /* 0x0000000323097233 */ /* 0x000fc80003803000 */
[----:B------:R-:W-:Y:S02]  /*cd80*/  LOP3.LUT R8, R7, UR32, R12, 0x96, !PT ;  /* 0x0000002007087c12 */ /* 0x000fe4000f8e960c */
[----:B------:R-:W-:Y:S02]  /*cd90*/  LOP3.LUT R85, R9, R54, RZ, 0xc0, !PT ;  /* 0x0000003609557212 */ /* 0x000fe400078ec0ff */
[C---:B------:R-:W-:Y:S01]  /*cda0*/  LOP3.LUT R9, R8.reuse, 0xffff, RZ, 0xc0, !PT ;  /* 0x0000ffff08097812 */ /* 0x040fe200078ec0ff */
[----:B------:R-:W-:Y:S02]  /*cdb0*/  IMAD.MOV.U32 R38, RZ, RZ, R39 ;  /* 0x000000ffff267224 */ /* 0x000fe400078e0027 */
[----:B------:R-:W-:Y:S01]  /*cdc0*/  IMAD.MOV.U32 R39, RZ, RZ, R43 ;  /* 0x000000ffff277224 */ /* 0x000fe200078e002b */
[----:B------:R-:W-:Y:S02]  /*cdd0*/  SHF.R.U32.HI R10, RZ, 0x8, R9 ;  /* 0x00000008ff0a7819 */ /* 0x000fe40000011609 */
[----:B------:R-:W-:Y:S01]  /*cde0*/  LOP3.LUT R9, R8, 0xff, RZ, 0xc0, !PT ;  /* 0x000000ff08097812 */ /* 0x000fe200078ec0ff */
[----:B------:R-:W-:-:S03]  /*cdf0*/  IMAD.MOV.U32 R58, RZ, RZ, R39 ;  /* 0x000000ffff3a7224 */ /* 0x000fc600078e0027 */
[----:B------:R-:W-:Y:S02]  /*ce00*/  PRMT R39, R9, 0x5410, R10 ;  /* 0x0000541009277816 */ /* 0x000fe4000000000a */
[--C-:B------:R-:W-:Y:S02]  /*ce10*/  SHF.R.U32.HI R10, RZ, 0x10, R8.reuse ;  /* 0x00000010ff0a7819 */ /* 0x100fe40000011608 */
[----:B------:R-:W-:Y:S02]  /*ce20*/  SHF.R.U32.HI R9, RZ, 0x18, R8 ;  /* 0x00000018ff097819 */ /* 0x000fe40000011608 */
[----:B------:R-:W-:Y:S02]  /*ce30*/  LOP3.LUT R8, R10, 0xff, RZ, 0xc0, !PT ;  /* 0x000000ff0a087812 */ /* 0x000fe400078ec0ff */
[----:B------:R-:W-:Y:S01]  /*ce40*/  LOP3.LUT R7, R6, 0xffff, RZ, 0xc0, !PT ;  /* 0x0000ffff06077812 */ /* 0x000fe200078ec0ff */
[----:B------:R-:W-:Y:S01]  /*ce50*/  IMAD.MOV.U32 R55, RZ, RZ, R38 ;  /* 0x000000ffff377224 */ /* 0x000fe200078e0026 */
[----:B------:R-:W-:-:S02]  /*ce60*/  PRMT R38, R8, 0x5410, R9 ;  /* 0x0000541008267816 */ /* 0x000fc40000000009 */
[----:B------:R-:W-:Y:S02]  /*ce70*/  SHF.R.U32.HI R8, RZ, 0x8, R7 ;  /* 0x00000008ff087819 */ /* 0x000fe40000011607 */
[----:B------:R-:W-:-:S04]  /*ce80*/  LOP3.LUT R7, R6, 0xff, RZ, 0xc0, !PT ;  /* 0x000000ff06077812 */ /* 0x000fc800078ec0ff */
[----:B------:R-:W-:Y:S02]  /*ce90*/  PRMT R35, R7, 0x5410, R8 ;  /* 0x0000541007237816 */ /* 0x000fe40000000008 */
[----:B------:R-:W-:Y:S01]  /*cea0*/  SHF.R.U32.HI R8, RZ, 0x10, R6 ;  /* 0x00000010ff087819 */ /* 0x000fe20000011606 */
[----:B------:R-:W-:Y:S01]  /*ceb0*/  IMAD.MOV.U32 R66, RZ, RZ, R170 ;  /* 0x000000ffff427224 */ /* 0x000fe200078e00aa */
[----:B------:R-:W-:Y:S02]  /*cec0*/  SHF.R.U32.HI R7, RZ, 0x18, R6 ;  /* 0x00000018ff077819 */ /* 0x000fe40000011606 */
[----:B------:R-:W-:Y:S02]  /*ced0*/  LOP3.LUT R6, R8, 0xff, RZ, 0xc0, !PT ;  /* 0x000000ff08067812 */ /* 0x000fe400078ec0ff */
[----:B------:R-:W-:Y:S01]  /*cee0*/  HSET2.LE.AND R8, R40, R3, PT ;  /* 0x0000000328087233 */ /* 0x000fe20003803000 */
[----:B------:R-:W-:Y:S02]  /*cef0*/  IMAD.MOV.U32 R54, RZ, RZ, R66 ;  /* 0x000000ffff367224 */ /* 0x000fe400078e0042 */
[----:B------:R-:W-:-:S02]  /*cf00*/  IMAD.MOV.U32 R44, RZ, RZ, R110 ;  /* 0x000000ffff2c7224 */ /* 0x000fc400078e006e */
[----:B------:R-:W-:Y:S01]  /*cf10*/  IMAD.MOV.U32 R170, RZ, RZ, R41 ;  /* 0x000000ffffaa7224 */ /* 0x000fe200078e0029 */
[----:B------:R-:W-:Y:S01]  /*cf20*/  LOP3.LUT R92, R8, R58, RZ, 0xc0, !PT ;  /* 0x0000003a085c7212 */ /* 0x000fe200078ec0ff */
[----:B------:R-:W-:Y:S01]  /*cf30*/  IMAD.MOV.U32 R110, RZ, RZ, R169 ;  /* 0x000000ffff6e7224 */ /* 0x000fe200078e00a9 */
[----:B------:R-:W-:Y:S01]  /*cf40*/  PRMT R31, R6, 0x5410, R7 ;  /* 0x00005410061f7816 */ /* 0x000fe20000000007 */
[----:B------:R-:W-:Y:S01]  /*cf50*/  IMAD.MOV.U32 R169, RZ, RZ, R93 ;  /* 0x000000ffffa97224 */ /* 0x000fe200078e005d */
[--C-:B------:R-:W-:Y:S01]  /*cf60*/  HSET2.LE.AND R7, R18, R3.reuse, PT ;  /* 0x0000000312077233 */ /* 0x100fe20003803000 */
[----:B------:R-:W-:Y:S01]  /*cf70*/  IMAD.MOV.U32 R58, RZ, RZ, R54 ;  /* 0x000000ffff3a7224 */ /* 0x000fe200078e0036 */
[----:B------:R-:W-:Y:S01]  /*cf80*/  HSET2.LE.AND R6, R15, R3, PT ;  /* 0x000000030f067233 */ /* 0x000fe20003803000 */
[----:B------:R-:W-:Y:S02]  /*cf90*/  IMAD.MOV.U32 R93, RZ, RZ, R219 ;  /* 0x000000ffff5d7224 */ /* 0x000fe400078e00db */
[----:B------:R-:W-:-:S02]  /*cfa0*/  IMAD.MOV.U32 R54, RZ, RZ, R64 ;  /* 0x000000ffff367224 */ /* 0x000fc400078e0040 */
[----:B------:R-:W-:Y:S01]  /*cfb0*/  IMAD.MOV.U32 R43, RZ, RZ, R45 ;  /* 0x000000ffff2b7224 */ /* 0x000fe200078e002d */
[----:B------:R-:W-:Y:S01]  /*cfc0*/  LOP3.LUT R90, R6, R90, RZ, 0xc0, !PT ;  /* 0x0000005a065a7212 */ /* 0x000fe200078ec0ff */
[----:B------:R-:W-:Y:S01]  /*cfd0*/  IMAD.MOV.U32 R64, RZ, RZ, R170 ;  /* 0x000000ffff407224 */ /* 0x000fe200078e00aa */
[----:B------:R-:W-:Y:S01]  /*cfe0*/  HSET2.LE.AND R8, R30, R3, PT ;  /* 0x000000031e087233 */ /* 0x000fe20003803000 */
[----:B------:R-:W-:Y:S01]  /*cff0*/  IMAD.MOV.U32 R170, RZ, RZ, R44 ;  /* 0x000000ffffaa7224 */ /* 0x000fe200078e002c */
[----:B------:R1:W5:Y:S01]  /*d000*/  LDL.LU R219, [R1+0x328] ;  /* 0x0003280001db7983 */ /* 0x0003620000300800 */
[----:B------:R-:W-:Y:S02]  /*d010*/  IMAD.MOV.U32 R44, RZ, RZ, R169 ;  /* 0x000000ffff2c7224 */ /* 0x000fe400078e00a9 */
[----:B------:R-:W-:Y:S01]  /*d020*/  IMAD.MOV.U32 R169, RZ, RZ, R93 ;  /* 0x000000ffffa97224 */ /* 0x000fe200078e005d */
[----:B------:R-:W-:Y:S02]  /*d030*/  LOP3.LUT R93, R7, R214, RZ, 0xc0, !PT ;  /* 0x000000d6075d7212 */ /* 0x000fe400078ec0ff */
[----:B------:R-:W-:-:S02]  /*d040*/  LOP3.LUT R7, R17, R204, RZ, 0x3c, !PT ;  /* 0x000000cc11077212 */ /* 0x000fc400078e3cff */
[----:B------:R-:W-:-:S03]  /*d050*/  LOP3.LUT R6, R197, UR28, R16, 0x96, !PT ;  /* 0x0000001cc5067c12 */ /* 0x000fc6000f8e9610 */
[----:B------:R-:W-:-:S04]  /*d060*/  IMAD.WIDE.U32 R18, R7, -0x2daee0ad, RZ ;  /* 0xd2511f5307127825 */ /* 0x000fc800078e00ff */
[----:B------:R-:W-:Y:S01]  /*d070*/  IMAD.WIDE.U32 R6, R6, -0x2daee0ad, RZ ;  /* 0xd2511f5306067825 */ /* 0x000fe200078e00ff */
[----:B------:R-:W-:-:S03]  /*d080*/  LOP3.LUT R10, R19, UR27, R60, 0x96, !PT ;  /* 0x0000001b130a7c12 */ /* 0x000fc6000f8e963c */
[----:B------:R-:W-:Y:S02]  /*d090*/  IMAD.MOV.U32 R45, RZ, RZ, R48 ;  /* 0x000000ffff2d7224 */ /* 0x000fe400078e0030 */
[----:B------:R-:W-:Y:S01]  /*d0a0*/  IMAD.MOV.U32 R48, RZ, RZ, R91 ;  /* 0x000000ffff307224 */ /* 0x000fe200078e005b */
[----:B------:R-:W-:Y:S01]  /*d0b0*/  LOP3.LUT R9, R7, UR17, R18, 0x96, !PT ;  /* 0x0000001107097c12 */ /* 0x000fe2000f8e9612 */
[----:B------:R-:W-:Y:S01]  /*d0c0*/  IMAD.MOV.U32 R91, RZ, RZ, R218 ;  /* 0x000000ffff5b7224 */ /* 0x000fe200078e00da */
[----:B------:R-:W-:Y:S01]  /*d0d0*/  LOP3.LUT R11, R53, UR11, R6, 0x96, !PT ;  /* 0x0000000b350b7c12 */ /* 0x000fe2000f8e9606 */
[----:B-1----:R-:W-:Y:S01]  /*d0e0*/  IMAD.MOV.U32 R57, RZ, RZ, R44 ;  /* 0x000000ffff397224 */ /* 0x002fe200078e002c */
[--C-:B------:R-:W-:Y:S01]  /*d0f0*/  HSET2.LE.AND R6, R14, R3.reuse, PT ;  /* 0x000000030e067233 */ /* 0x100fe20003803000 */
[----:B------:R-:W-:Y:S01]  /*d100*/  IMAD.MOV.U32 R44, RZ, RZ, R91 ;  /* 0x000000ffff2c7224 */ /* 0x000fe200078e005b */
[----:B------:R-:W-:Y:S01]  /*d110*/  LOP3.LUT R91, R8, R171, RZ, 0xc0, !PT ;  /* 0x000000ab085b7212 */ /* 0x000fe200078ec0ff */
[----:B------:R-:W-:Y:S01]  /*d120*/  IMAD.WIDE.U32 R8, R9, -0x326172a9, RZ ;  /* 0xcd9e8d5709087825 */ /* 0x000fe200078e00ff */
[----:B------:R-:W-:Y:S01]  /*d130*/  HSET2.LE.AND R7, R29, R3, PT ;  /* 0x000000031d077233 */ /* 0x000fe20003803000 */
[----:B------:R1:W5:Y:S02]  /*d140*/  LDL.LU R218, [R1+0x324] ;  /* 0x0003240001da7983 */ /* 0x0003640000300800 */
[----:B------:R-:W-:-:S02]  /*d150*/  IMAD.WIDE.U32 R14, R10, -0x326172a9, RZ ;  /* 0xcd9e8d570a0e7825 */ /* 0x000fc400078e00ff */
[----:B------:R1:W5:Y:S02]  /*d160*/  LDL.LU R217, [R1+0x320] ;  /* 0x0003200001d97983 */ /* 0x0003640000300800 */
[----:B------:R-:W-:Y:S02]  /*d170*/  IMAD.MOV.U32 R63, RZ, RZ, R170 ;  /* 0x000000ffff3f7224 */ /* 0x000fe400078e00aa */
[----:B------:R-:W-:Y:S01]  /*d180*/  IMAD.MOV.U32 R170, RZ, RZ, R115 ;  /* 0x000000ffffaa7224 */ /* 0x000fe200078e0073 */
[----:B------:R-:W-:Y:S01]  /*d190*/  LOP3.LUT R115, R6, R89, RZ, 0xc0, !PT ;  /* 0x0000005906737212 */ /* 0x000fe200078ec0ff */
[----:B------:R-:W-:Y:S01]  /*d1a0*/  IMAD.MOV.U32 R61, RZ, RZ, R54 ;  /* 0x000000ffff3d7224 */ /* 0x000fe200078e0036 */
[----:B------:R-:W-:Y:S01]  /*d1b0*/  LOP3.LUT R6, R9, UR16, R14, 0x96, !PT ;  /* 0x0000001009067c12 */ /* 0x000fe2000f8e960e */
[----:B------:R-:W-:Y:S02]  /*d1c0*/  IMAD.MOV.U32 R54, RZ, RZ, R88 ;  /* 0x000000ffff367224 */ /* 0x000fe400078e0058 */
[----:B------:R-:W-:Y:S01]  /*d1d0*/  IMAD.MOV.U32 R88, RZ, RZ, R114 ;  /* 0x000000ffff587224 */ /* 0x000fe200078e0072 */
[----:B------:R-:W-:Y:S01]  /*d1e0*/  LOP3.LUT R114, R7, R167, RZ, 0xc0, !PT ;  /* 0x000000a707727212 */ /* 0x000fe200078ec0ff */
[----:B------:R-:W-:-:S04]  /*d1f0*/  IMAD.WIDE.U32 R6, R6, -0x2daee0ad, RZ ;  /* 0xd2511f5306067825 */ /* 0x000fc800078e00ff */
[----:B------:R-:W-:Y:S01]  /*d200*/  IMAD.WIDE.U32 R10, R11, -0x326172a9, RZ ;  /* 0xcd9e8d570b0a7825 */ /* 0x000fe200078e00ff */
[----:B------:R-:W-:-:S04]  /*d210*/  LOP3.LUT R9, R7, UR9, R52, 0x96, !PT ;  /* 0x0000000907097c12 */ /* 0x000fc8000f8e9634 */
[----:B------:R-:W-:-:S05]  /*d220*/  LOP3.LUT R7, R11, UR10, R8, 0x96, !PT ;  /* 0x0000000a0b077c12 */ /* 0x000fca000f8e9608 */
[----:B------:R-:W-:-:S05]  /*d230*/  IMAD.WIDE.U32 R12, R7, -0x2daee0ad, RZ ;  /* 0xd2511f53070c7825 */ /* 0x000fca00078e00ff */
[----:B------:R-:W-:Y:S01]  /*d240*/  LOP3.LUT R6, R13, UR8, R6, 0x96, !PT ;  /* 0x000000080d067c12 */ /* 0x000fe2000f8e9606 */
[----:B------:R-:W-:-:S04]  /*d250*/  IMAD.WIDE.U32 R8, R9, -0x326172a9, RZ ;  /* 0xcd9e8d5709087825 */ /* 0x000fc800078e00ff */
[----:B------:R-:W-:Y:S01]  /*d260*/  IMAD.WIDE.U32 R6, R6, -0x326172a9, RZ ;  /* 0xcd9e8d5706067825 */ /* 0x000fe200078e00ff */
[----:B------:R-:W-:-:S04]  /*d270*/  LOP3.LUT R10, R9, UR23, R10, 0x96, !PT ;  /* 0x00000017090a7c12 */ /* 0x000fc8000f8e960a */
[----:B------:R-:W-:Y:S02]  /*d280*/  LOP3.LUT R9, R7, UR33, R8, 0x96, !PT ;  /* 0x0000002107097c12 */ /* 0x000fe4000f8e9608 */
[----:B------:R-:W-:Y:S01]  /*d290*/  LOP3.LUT R7, R6, 0xffff, RZ, 0xc0, !PT ;  /* 0x0000ffff06077812 */ /* 0x000fe200078ec0ff */
[----:B------:R-:W-:-:S03]  /*d2a0*/  IMAD.MOV.U32 R60, RZ, RZ, R64 ;  /* 0x000000ffff3c7224 */ /* 0x000fc600078e0040 */
[----:B------:R-:W-:Y:S02]  /*d2b0*/  SHF.R.U32.HI R8, RZ, 0x8, R7 ;  /* 0x00000008ff087819 */ /* 0x000fe40000011607 */
[----:B------:R-:W-:Y:S01]  /*d2c0*/  LOP3.LUT R7, R6, 0xff, RZ, 0xc0, !PT ;  /* 0x000000ff06077812 */ /* 0x000fe200078ec0ff */
[----:B------:R-:W-:-:S03]  /*d2d0*/  IMAD.MOV.U32 R64, RZ, RZ, R48 ;  /* 0x000000ffff407224 */ /* 0x000fc600078e0030 */
[----:B------:R-:W-:Y:S02]  /*d2e0*/  PRMT R48, R7, 0x5410, R8 ;  /* 0x0000541007307816 */ /* 0x000fe40000000008 */
[--C-:B------:R-:W-:Y:S02]  /*d2f0*/  SHF.R.U32.HI R8, RZ, 0x10, R6.reuse ;  /* 0x00000010ff087819 */ /* 0x100fe40000011606 */
[----:B------:R-:W-:Y:S02]  /*d300*/  SHF.R.U32.HI R7, RZ, 0x18, R6 ;  /* 0x00000018ff077819 */ /* 0x000fe40000011606 */
[----:B------:R-:W-:-:S04]  /*d310*/  LOP3.LUT R6, R8, 0xff, RZ, 0xc0, !PT ;  /* 0x000000ff08067812 */ /* 0x000fc800078ec0ff */
[----:B------:R-:W-:Y:S01]  /*d320*/  PRMT R47, R6, 0x5410, R7 ;  /* 0x00005410062f7816 */ /* 0x000fe20000000007 */
        /* <DEDUP_REMOVED lines=8> */
[----:B------:R-:W-:Y:S02]  /*d3b0*/  HSET2.LE.AND R6, R32, R3, PT ;  /* 0x0000000320067233 */ /* 0x000fe40003803000 */
[----:B------:R-:W-:-:S03]  /*d3c0*/  LOP3.LUT R7, R7, 0xff, RZ, 0xc0, !PT ;  /* 0x000000ff07077812 */ /* 0x000fc600078ec0ff */
[----:B------:R-:W-:Y:S02]  /*d3d0*/  LOP3.LUT R88, R6, R88, RZ, 0xc0, !PT ;  /* 0x0000005806587212 */ /* 0x000fe400078ec0ff */
[----:B------:R-:W-:Y:S02]  /*d3e0*/  LOP3.LUT R6, R9, 0xffff, RZ, 0xc0, !PT ;  /* 0x0000ffff09067812 */ /* 0x000fe400078ec0ff */
[----:B------:R-:W-:Y:S02]  /*d3f0*/  PRMT R30, R7, 0x5410, R10 ;  /* 0x00005410071e7816 */ /* 0x000fe4000000000a */
[----:B------:R-:W-:Y:S01]  /*d400*/  SHF.R.U32.HI R7, RZ, 0x8, R6 ;  /* 0x00000008ff077819 */ /* 0x000fe20000011606 */
[----:B---3--:R-:W-:Y:S01]  /*d410*/  IMAD.MOV.U32 R68, RZ, RZ, R55 ;  /* 0x000000ffff447224 */ /* 0x008fe200078e0037 */
[----:B------:R-:W-:Y:S01]  /*d420*/  LOP3.LUT R6, R9, 0xff, RZ, 0xc0, !PT ;  /* 0x000000ff09067812 */ /* 0x000fe200078ec0ff */
[----:B------:R-:W-:Y:S02]  /*d430*/  IMAD.MOV.U32 R55, RZ, RZ, R42 ;  /* 0x000000ffff377224 */ /* 0x000fe400078e002a */
[----:B------:R-:W-:Y:S01]  /*d440*/  IMAD.MOV.U32 R42, RZ, RZ, R45 ;  /* 0x000000ffff2a7224 */ /* 0x000fe200078e002d */
[----:B------:R-:W-:Y:S01]  /*d450*/  PRMT R45, R6, 0x5410, R7 ;  /* 0x00005410062d7816 */ /* 0x000fe20000000007 */
[----:B------:R-:W-:Y:S01]  /*d460*/  IMAD.MOV.U32 R56, RZ, RZ, R57 ;  /* 0x000000ffff387224 */ /* 0x000fe200078e0039 */
[----:B------:R-:W-:-:S02]  /*d470*/  HSET2.LE.AND R6, R34, R3, PT ;  /* 0x0000000322067233 */ /* 0x000fc40003803000 */
[--C-:B------:R-:W-:Y:S02]  /*d480*/  SHF.R.U32.HI R7, RZ, 0x10, R9.reuse ;  /* 0x00000010ff077819 */ /* 0x100fe40000011609 */
[----:B------:R-:W-:Y:S02]  /*d490*/  SHF.R.U32.HI R9, RZ, 0x18, R9 ;  /* 0x00000018ff097819 */ /* 0x000fe40000011609 */
[----:B------:R-:W-:Y:S02]  /*d4a0*/  LOP3.LUT R7, R7, 0xff, RZ, 0xc0, !PT ;  /* 0x000000ff07077812 */ /* 0x000fe400078ec0ff */
[----:B------:R-:W-:Y:S02]  /*d4b0*/  LOP3.LUT R89, R6, R56, RZ, 0xc0, !PT ;  /* 0x0000003806597212 */ /* 0x000fe400078ec0ff */
[----:B------:R-:W-:Y:S02]  /*d4c0*/  LOP3.LUT R6, R8, 0xffff, RZ, 0xc0, !PT ;  /* 0x0000ffff08067812 */ /* 0x000fe400078ec0ff */
[----:B------:R-:W-:-:S02]  /*d4d0*/  PRMT R32, R7, 0x5410, R9 ;  /* 0x0000541007207816 */ /* 0x000fc40000000009 */
[----:B------:R-:W-:Y:S02]  /*d4e0*/  SHF.R.U32.HI R7, RZ, 0x8, R6 ;  /* 0x00000008ff077819 */ /* 0x000fe40000011606 */
[----:B------:R-:W-:Y:S01]  /*d4f0*/  LOP3.LUT R6, R8, 0xff, RZ, 0xc0, !PT ;  /* 0x000000ff08067812 */ /* 0x000fe200078ec0ff */
[----:B------:R-:W-:Y:S02]  /*d500*/  IMAD.MOV.U32 R59, RZ, RZ, R55 ;  /* 0x000000ffff3b7224 */ /* 0x000fe400078e0037 */
[----:B------:R-:W-:Y:S01]  /*d510*/  IMAD.MOV.U32 R55, RZ, RZ, R44 ;  /* 0x000000ffff377224 */ /* 0x000fe200078e002c */
[----:B------:R-:W-:Y:S02]  /*d520*/  PRMT R44, R6, 0x5410, R7 ;  /* 0x00005410062c7816 */ /* 0x000fe40000000007 */
[--C-:B------:R-:W-:Y:S02]  /*d530*/  SHF.R.U32.HI R6, RZ, 0x10, R8.reuse ;  /* 0x00000010ff067819 */ /* 0x100fe40000011608 */
[----:B------:R-:W-:-:S02]  /*d540*/  SHF.R.U32.HI R7, RZ, 0x18, R8 ;  /* 0x00000018ff077819 */ /* 0x000fc40000011608 */
[----:B------:R-:W-:-:S04]  /*d550*/  LOP3.LUT R6, R6, 0xff, RZ, 0xc0, !PT ;  /* 0x000000ff06067812 */ /* 0x000fc800078ec0ff */
[----:B------:R-:W-:Y:S02]  /*d560*/  PRMT R29, R6, 0x5410, R7 ;  /* 0x00005410061d7816 */ /* 0x000fe40000000007 */
[--C-:B------:R-:W-:Y:S01]  /*d570*/  HSET2.LE.AND R6, R37, R3.reuse, PT ;  /* 0x0000000325067233 */ /* 0x100fe20003803000 */
[----:B------:R-:W-:Y:S01]  /*d580*/  IMAD.MOV.U32 R66, RZ, RZ, R108 ;  /* 0x000000ffff427224 */ /* 0x000fe200078e006c */
[--C-:B------:R-:W-:Y:S01]  /*d590*/  HSET2.LE.AND R7, R27, R3.reuse, PT ;  /* 0x000000031b077233 */ /* 0x100fe20003803000 */
[----:B------:R-:W-:Y:S02]  /*d5a0*/  IMAD.MOV.U32 R120, RZ, RZ, R59 ;  /* 0x000000ffff787224 */ /* 0x000fe400078e003b */
[----:B------:R-:W-:Y:S01]  /*d5b0*/  LOP3.LUT R112, R6, R112, RZ, 0xc0, !PT ;  /* 0x0000007006707212 */ /* 0x000fe200078ec0ff */
[----:B------:R-:W-:Y:S01]  /*d5c0*/  IMAD.MOV.U32 R108, RZ, RZ, R215 ;  /* 0x000000ffff6c7224 */ /* 0x000fe200078e00d7 */
[----:B------:R-:W-:Y:S02]  /*d5d0*/  HSET2.LE.AND R6, R26, R3, PT ;  /* 0x000000031a067233 */ /* 0x000fe40003803000 */
[----:B------:R-:W-:Y:S01]  /*d5e0*/  LOP3.LUT R9, R25, UR28, R16, 0x96, !PT ;  /* 0x0000001c19097c12 */ /* 0x000fe2000f8e9610 */
[----:B------:R-:W-:-:S02]  /*d5f0*/  IMAD.MOV.U32 R197, RZ, RZ, R120 ;  /* 0x000000ffffc57224 */ /* 0x000fc400078e0078 */
[----:B------:R-:W-:Y:S01]  /*d600*/  IMAD.MOV.U32 R40, RZ, RZ, R108 ;  /* 0x000000ffff287224 */ /* 0x000fe200078e006c */
[----:B------:R-:W-:Y:S01]  /*d610*/  LOP3.LUT R108, R7, R96, RZ, 0xc0, !PT ;  /* 0x00000060076c7212 */ /* 0x000fe200078ec0ff */
[----:B------:R-:W-:Y:S01]  /*d620*/  IMAD.MOV.U32 R120, RZ, RZ, R109 ;  /* 0x000000ffff787224 */ /* 0x000fe200078e006d */
[----:B------:R-:W-:Y:S01]  /*d630*/  LOP3.LUT R109, R6, R76, RZ, 0xc0, !PT ;  /* 0x0000004c066d7212 */ /* 0x000fe200078ec0ff */
[----:B------:R-:W-:Y:S01]  /*d640*/  IMAD.WIDE.U32 R6, R9, -0x2daee0ad, RZ ;  /* 0xd2511f5309067825 */ /* 0x000fe200078e00ff */
[----:B------:R-:W-:Y:S02]  /*d650*/  HSET2.LE.AND R8, R36, R3, PT ;  /* 0x0000000324087233 */ /* 0x000fe40003803000 */
[----:B------:R-:W-:Y:S02]  /*d660*/  LOP3.LUT R10, R15, UR26, R24, 0x96, !PT ;  /* 0x0000001a0f0a7c12 */ /* 0x000fe4000f8e9618 */
[----:B------:R-:W-:Y:S02]  /*d670*/  LOP3.LUT R7, R7, UR17, R18, 0x96, !PT ;  /* 0x0000001107077c12 */ /* 0x000fe4000f8e9612 */
[----:B------:R-:W-:Y:S01]  /*d680*/  LOP3.LUT R113, R8, R113, RZ, 0xc0, !PT ;  /* 0x0000007108717212 */ /* 0x000fe200078ec0ff */
        /* <DEDUP_REMOVED lines=20> */
[----:B------:R-:W-:Y:S01]  /*d7d0*/  HSET2.LE.AND R6, R28, R3, PT ;  /* 0x000000031c067233 */ /* 0x000fe20003803000 */
[----:B------:R-:W-:Y:S01]  /*d7e0*/  IMAD.MOV.U32 R28, RZ, RZ, R110 ;  /* 0x000000ffff1c7224 */ /* 0x000fe200078e006e */
[----:B------:R-:W-:-:S03]  /*d7f0*/  LOP3.LUT R7, R7, 0xff, RZ, 0xc0, !PT ;  /* 0x000000ff07077812 */ /* 0x000fc600078ec0ff */
[----:B------:R-:W-:Y:S02]  /*d800*/  LOP3.LUT R110, R6, R77, RZ, 0xc0, !PT ;  /* 0x0000004d066e7212 */ /* 0x000fe400078ec0ff */
[C---:B------:R-:W-:Y:S02]  /*d810*/  LOP3.LUT R6, R8.reuse, 0xffff, RZ, 0xc0, !PT ;  /* 0x0000ffff08067812 */ /* 0x040fe400078ec0ff */
[----:B------:R-:W-:Y:S02]  /*d820*/  PRMT R27, R7, 0x5410, R9 ;  /* 0x00005410071b7816 */ /* 0x000fe40000000009 */
        /* <DEDUP_REMOVED lines=9> */
[----:B------:R-:W-:Y:S01]  /*d8c0*/  LOP3.LUT R8, R7, UR32, R12, 0x96, !PT ;  /* 0x0000002007087c12 */ /* 0x000fe2000f8e960c */
[----:B------:R-:W-:Y:S01]  /*d8d0*/  IMAD.MOV.U32 R76, RZ, RZ, R111 ;  /* 0x000000ffff4c7224 */ /* 0x000fe200078e006f */
[----:B------:R-:W-:Y:S01]  /*d8e0*/  LOP3.LUT R111, R9, R165, RZ, 0xc0, !PT ;  /* 0x000000a5096f7212 */ /* 0x000fe200078ec0ff */
[----:B------:R-:W-:Y:S01]  /*d8f0*/  IMAD.MOV.U32 R57, RZ, RZ, R58 ;  /* 0x000000ffff397224 */ /* 0x000fe200078e003a */
[C---:B------:R-:W-:Y:S01]  /*d900*/  LOP3.LUT R9, R8.reuse, 0xffff, RZ, 0xc0, !PT ;  /* 0x0000ffff08097812 */ /* 0x040fe200078ec0ff */
[----:B------:R-:W-:Y:S02]  /*d910*/  IMAD.MOV.U32 R58, RZ, RZ, R66 ;  /* 0x000000ffff3a7224 */ /* 0x000fe400078e0042 */
[----:B------:R-:W-:Y:S01]  /*d920*/  IMAD.MOV.U32 R66, RZ, RZ, R139 ;  /* 0x000000ffff427224 */ /* 0x000fe200078e008b */
[----:B------:R-:W-:Y:S01]  /*d930*/  SHF.R.U32.HI R10, RZ, 0x8, R9 ;  /* 0x00000008ff0a7819 */ /* 0x000fe20000011609 */
[----:B------:R-:W-:Y:S01]  /*d940*/  IMAD.MOV.U32 R34, RZ, RZ, R55 ;  /* 0x000000ffff227224 */ /* 0x000fe200078e0037 */
[----:B------:R-:W-:Y:S01]  /*d950*/  LOP3.LUT R9, R8, 0xff, RZ, 0xc0, !PT ;  /* 0x000000ff08097812 */ /* 0x000fe200078ec0ff */
[----:B------:R-:W-:-:S02]  /*d960*/  IMAD.MOV.U32 R55, RZ, RZ, R66 ;  /* 0x000000ffff377224 */ /* 0x000fc400078e0042 */
[----:B------:R-:W-:Y:S01]  /*d970*/  IMAD.MOV.U32 R66, RZ, RZ, R43 ;  /* 0x000000ffff427224 */ /* 0x000fe200078e002b */
[----:B------:R-:W-:Y:S02]  /*d980*/  PRMT R43, R9, 0x5410, R10 ;  /* 0x00005410092b7816 */ /* 0x000fe4000000000a */
[--C-:B------:R-:W-:Y:S02]  /*d990*/  SHF.R.U32.HI R10, RZ, 0x10, R8.reuse ;  /* 0x00000010ff0a7819 */ /* 0x100fe40000011608 */
[----:B------:R-:W-:Y:S01]  /*d9a0*/  SHF.R.U32.HI R9, RZ, 0x18, R8 ;  /* 0x00000018ff097819 */ /* 0x000fe20000011608 */
[----:B------:R-:W-:Y:S01]  /*d9b0*/  IMAD.MOV.U32 R167, RZ, RZ, R120 ;  /* 0x000000ffffa77224 */ /* 0x000fe200078e0078 */
[----:B------:R-:W-:Y:S01]  /*d9c0*/  LOP3.LUT R8, R10, 0xff, RZ, 0xc0, !PT ;  /* 0x000000ff0a087812 */ /* 0x000fe200078ec0ff */
[----:B------:R-:W-:Y:S01]  /*d9d0*/  IMAD.MOV.U32 R120, RZ, RZ, R64 ;  /* 0x000000ffff787224 */ /* 0x000fe200078e0040 */
[----:B------:R-:W-:Y:S01]  /*d9e0*/  LOP3.LUT R7, R6, 0xffff, RZ, 0xc0, !PT ;  /* 0x0000ffff06077812 */ /* 0x000fe200078ec0ff */
[----:B------:R-:W-:Y:S01]  /*d9f0*/  IMAD.MOV.U32 R64, RZ, RZ, R42 ;  /* 0x000000ffff407224 */ /* 0x000fe200078e002a */
[----:B------:R-:W-:Y:S01]  /*da00*/  PRMT R42, R8, 0x5410, R9 ;  /* 0x00005410082a7816 */ /* 0x000fe20000000009 */
        /* <DEDUP_REMOVED lines=9> */
[--C-:B------:R-:W-:Y:S01]  /*daa0*/  SHF.R.U32.HI R8, RZ, 0x10, R6.reuse ;  /* 0x00000010ff087819 */ /* 0x100fe20000011606 */
[----:B------:R1:W5:Y:S01]  /*dab0*/  LDL.LU R216, [R1+0x31c] ;  /* 0x00031c0001d87983 */ /* 0x0003620000300800 */
[----:B------:R-:W-:-:S02]  /*dac0*/  SHF.R.U32.HI R7, RZ, 0x18, R6 ;  /* 0x00000018ff077819 */ /* 0x000fc40000011606 */
[----:B------:R-:W-:Y:S02]  /*dad0*/  LOP3.LUT R6, R8, 0xff, RZ, 0xc0, !PT ;  /* 0x000000ff08067812 */ /* 0x000fe400078ec0ff */
[----:B------:R-:W-:Y:S01]  /*dae0*/  LOP3.LUT R10, R15, UR26, R22, 0x96, !PT ;  /* 0x0000001a0f0a7c12 */ /* 0x000fe2000f8e9616 */
[----:B------:R-:W-:Y:S01]  /*daf0*/  IMAD.MOV.U32 R59, RZ, RZ, R56 ;  /* 0x000000ffff3b7224 */ /* 0x000fe200078e0038 */
[----:B------:R-:W-:Y:S01]  /*db00*/  PRMT R40, R6, 0x5410, R7 ;  /* 0x0000541006287816 */ /* 0x000fe20000000007 */
[----:B------:R-:W-:Y:S01]  /*db10*/  IMAD.MOV.U32 R165, RZ, RZ, R77 ;  /* 0x000000ffffa57224 */ /* 0x000fe200078e004d */
[--C-:B------:R-:W-:Y:S01]  /*db20*/  HSET2.LE.AND R6, R39, R3.reuse, PT ;  /* 0x0000000327067233 */ /* 0x100fe20003803000 */
[----:B------:R1:W5:Y:S01]  /*db30*/  LDL.LU R215, [R1+0x318] ;  /* 0x0003180001d77983 */ /* 0x0003620000300800 */
[----:B------:R-:W-:-:S03]  /*db40*/  HSET2.LE.AND R7, R35, R3, PT ;  /* 0x0000000323077233 */ /* 0x000fc60003803000 */
[----:B------:R-:W-:Y:S02]  /*db50*/  LOP3.LUT R96, R6, R166, RZ, 0xc0, !PT ;  /* 0x000000a606607212 */ /* 0x000fe400078ec0ff */
[--C-:B------:R-:W-:Y:S01]  /*db60*/  HSET2.LE.AND R8, R38, R3.reuse, PT ;  /* 0x0000000326087233 */ /* 0x100fe20003803000 */
[----:B------:R-:W-:Y:S01]  /*db70*/  IMAD.MOV.U32 R22, RZ, RZ, R58 ;  /* 0x000000ffff167224 */ /* 0x000fe200078e003a */
[----:B------:R-:W-:Y:S01]  /*db80*/  HSET2.LE.AND R6, R31, R3, PT ;  /* 0x000000031f067233 */ /* 0x000fe20003803000 */
[----:B------:R-:W-:Y:S01]  /*db90*/  IMAD.MOV.U32 R56, RZ, RZ, R68 ;  /* 0x000000ffff387224 */ /* 0x000fe200078e0044 */
[----:B------:R-:W-:Y:S01]  /*dba0*/  LOP3.LUT R98, R7, R98, RZ, 0xc0, !PT ;  /* 0x0000006207627212 */ /* 0x000fe200078ec0ff */
[----:B------:R1:W5:Y:S02]  /*dbb0*/  LDL.LU R214, [R1+0x314] ;  /* 0x0003140001d67983 */ /* 0x0003640000300800 */
[----:B------:R-:W-:Y:S01]  /*dbc0*/  LOP3.LUT R99, R6, R99, RZ, 0xc0, !PT ;  /* 0x0000006306637212 */ /* 0x000fe200078ec0ff */
[----:B------:R-:W-:Y:S01]  /*dbd0*/  IMAD.WIDE.U32 R6, R9, -0x2daee0ad, RZ ;  /* 0xd2511f5309067825 */ /* 0x000fe200078e00ff */
[----:B------:R-:W-:Y:S01]  /*dbe0*/  LOP3.LUT R97, R8, R97, RZ, 0xc0, !PT ;  /* 0x0000006108617212 */ /* 0x000fe200078ec0ff */
[----:B------:R1:W5:Y:S03]  /*dbf0*/  LDL.LU R139, [R1+0x310] ;  /* 0x00031000018b7983 */ /* 0x0003660000300800 */
[----:B------:R-:W-:Y:S01]  /*dc00*/  LOP3.LUT R7, R7, UR17, R18, 0x96, !PT ;  /* 0x0000001107077c12 */ /* 0x000fe2000f8e9612 */
[----:B------:R-:W-:Y:S01]  /*dc10*/  IMAD.WIDE.U32 R8, R10, -0x2daee0ad, RZ ;  /* 0xd2511f530a087825 */ /* 0x000fe200078e00ff */
[----:B------:R1:W5:Y:S03]  /*dc20*/  LDL.LU R137, [R1+0x30c] ;  /* 0x00030c0001897983 */ /* 0x0003660000300800 */
        /* <DEDUP_REMOVED lines=30> */
[----:B------:R-:W-:-:S04]  /*de10*/  LOP3.LUT R8, R7, UR32, R12, 0x96, !PT ;  /* 0x0000002007087c12 */ /* 0x000fc8000f8e960c */
        /* <DEDUP_REMOVED lines=15> */
[----:B------:R-:W-:Y:S02]  /*df10*/  PRMT R52, R6, 0x5410, R7 ;  /* 0x0000541006347816 */ /* 0x000fe40000000007 */
[----:B------:R-:W-:-:S05]  /*df20*/  LOP3.LUT R6, R21, UR28, R16, 0x96, !PT ;  /* 0x0000001c15067c12 */ /* 0x000fca000f8e9610 */
[----:B------:R-:W-:Y:S01]  /*df30*/  IMAD.WIDE.U32 R6, R6, -0x2daee0ad, RZ ;  /* 0xd2511f5306067825 */ /* 0x000fe200078e00ff */
[----:B------:R-:W-:-:S04]  /*df40*/  LOP3.LUT R10, R15, UR26, R20, 0x96, !PT ;  /* 0x0000001a0f0a7c12 */ /* 0x000fc8000f8e9614 */
[----:B------:R-:W-:Y:S01]  /*df50*/  LOP3.LUT R7, R7, UR17, R18, 0x96, !PT ;  /* 0x0000001107077c12 */ /* 0x000fe2000f8e9612 */
[----:B------:R-:W-:-:S04]  /*df60*/  IMAD.WIDE.U32 R10, R10, -0x2daee0ad, RZ ;  /* 0xd2511f530a0a7825 */ /* 0x000fc800078e00ff */
[----:B------:R-:W-:Y:S01]  /*df70*/  IMAD.WIDE.U32 R8, R7, -0x326172a9, RZ ;  /* 0xcd9e8d5707087825 */ /* 0x000fe200078e00ff */
[----:B------:R-:W-:-:S04]  /*df80*/  LOP3.LUT R11, R11, UR11, R6, 0x96, !PT ;  /* 0x0000000b0b0b7c12 */ /* 0x000fc8000f8e9606 */
        /* <DEDUP_REMOVED lines=8> */
[----:B------:R-:W-:-:S04]  /*e010*/  IMAD.WIDE.U32 R6, R6, -0x326172a9, RZ ;  /* 0xcd9e8d5706067825 */ /* 0x000fc800078e00ff */
[----:B------:R-:W-:Y:S01]  /*e020*/  IMAD.MOV.U32 R18, RZ, RZ, R76 ;  /* 0x000000ffff127224 */ /* 0x000fe200078e004c */
        /* <DEDUP_REMOVED lines=15> */
[----:B------:R-:W-:Y:S02]  /*e120*/  IMAD.MOV.U32 R68, RZ, RZ, R57 ;  /* 0x000000ffff447224 */ /* 0x000fe400078e0039 */
[----:B------:R-:W-:Y:S01]  /*e130*/  IMAD.MOV.U32 R57, RZ, RZ, R61 ;  /* 0x000000ffff397224 */ /* 0x000fe200078e003d */
[----:B------:R-:W-:Y:S02]  /*e140*/  SHF.R.U32.HI R8, RZ, 0x8, R7 ;  /* 0x00000008ff087819 */ /* 0x000fe40000011607 */
[----:B------:R-:W-:Y:S01]  /*e150*/  LOP3.LUT R7, R6, 0xff, RZ, 0xc0, !PT ;  /* 0x000000ff06077812 */ /* 0x000fe200078ec0ff */
[----:B------:R-:W-:Y:S02]  /*e160*/  IMAD.MOV.U32 R23, RZ, RZ, R68 ;  /* 0x000000ffff177224 */ /* 0x000fe400078e0044 */
[----:B------:R-:W-:Y:S01]  /*e170*/  IMAD.MOV.U32 R68, RZ, RZ, R57 ;  /* 0x000000ffff447224 */ /* 0x000fe200078e0039 */
[----:B------:R-:W-:-:S02]  /*e180*/  PRMT R57, R7, 0x5410, R8 ;  /* 0x0000541007397816 */ /* 0x000fc40000000008 */
[----:B------:R-:W-:Y:S01]  /*e190*/  SHF.R.U32.HI R7, RZ, 0x10, R6 ;  /* 0x00000010ff077819 */ /* 0x000fe20000011606 */
[----:B------:R-:W-:-:S03]  /*e1a0*/  IMAD.MOV.U32 R39, RZ, RZ, R56 ;  /* 0x000000ffff277224 */ /* 0x000fc600078e0038 */
[----:B------:R-:W-:Y:S01]  /*e1b0*/  LOP3.LUT R8, R7, 0xff, RZ, 0xc0, !PT ;  /* 0x000000ff07087812 */ /* 0x000fe200078ec0ff */
[----:B------:R-:W-:Y:S01]  /*e1c0*/  IMAD.MOV.U32 R14, RZ, RZ, R39 ;  /* 0x000000ffff0e7224 */ /* 0x000fe200078e0027 */
[----:B------:R-:W-:Y:S01]  /*e1d0*/  HSET2.LE.AND R7, R48, R3, PT ;  /* 0x0000000330077233 */ /* 0x000fe20003803000 */
[----:B------:R-:W-:Y:S02]  /*e1e0*/  IMAD.MOV.U32 R39, RZ, RZ, R169 ;  /* 0x000000ffff277224 */ /* 0x000fe400078e00a9 */
[----:B------:R-:W-:Y:S02]  /*e1f0*/  IMAD.MOV.U32 R166, RZ, RZ, R28 ;  /* 0x000000ffffa67224 */ /* 0x000fe400078e001c */
[----:B------:R-:W-:Y:S01]  /*e200*/  IMAD.MOV.U32 R169, RZ, RZ, R212 ;  /* 0x000000ffffa97224 */ /* 0x000fe200078e00d4 */
[----:B--2---:R-:W-:Y:S01]  /*e210*/  LEA R212, R2, UR4, 0x1 ;  /* 0x0000000402d47c11 */ /* 0x004fe2000f8e08ff */
[----:B------:R-:W-:Y:S01]  /*e220*/  IMAD.MOV.U32 R28, RZ, RZ, R34 ;  /* 0x000000ffff1c7224 */ /* 0x000fe200078e0022 */
[----:B------:R-:W-:Y:S01]  /*e230*/  LOP3.LUT R34, R7, R158, RZ, 0xc0, !PT ;  /* 0x0000009e07227212 */ /* 0x000fe200078ec0ff */
        /* <DEDUP_REMOVED lines=8> */
[----:B------:R-:W2:Y:S01]  /*e2c0*/  LDSM.16.MT88.4 R48, [R212+0x4000] ;  /* 0x00400000d430783b */ /* 0x000ea20000004200 */
[----:B------:R-:W-:Y:S02]  /*e2d0*/  SHF.R.U32.HI R9, RZ, 0x18, R6 ;  /* 0x00000018ff097819 */ /* 0x000fe40000011606 */
[--C-:B------:R-:W-:Y:S02]  /*e2e0*/  HSET2.LE.AND R6, R47, R3.reuse, PT ;  /* 0x000000032f067233 */ /* 0x100fe40003803000 */
[----:B------:R-:W-:-:S03]  /*e2f0*/  HSET2.LE.AND R7, R46, R3, PT ;  /* 0x000000032e077233 */ /* 0x000fc60003803000 */
[----:B------:R-:W-:Y:S02]  /*e300*/  LOP3.LUT R35, R6, R156, RZ, 0xc0, !PT ;  /* 0x0000009c06237212 */ /* 0x000fe400078ec0ff */
[--C-:B------:R-:W-:Y:S02]  /*e310*/  HSET2.LE.AND R6, R30, R3.reuse, PT ;  /* 0x000000031e067233 */ /* 0x100fe40003803000 */
[----:B------:R-:W-:Y:S02]  /*e320*/  LOP3.LUT R30, R7, R152, RZ, 0xc0, !PT ;  /* 0x00000098071e7212 */ /* 0x000fe400078ec0ff */
[--C-:B------:R-:W-:Y:S02]  /*e330*/  HSET2.LE.AND R7, R44, R3.reuse, PT ;  /* 0x000000032c077233 */ /* 0x100fe40003803000 */
[----:B------:R-:W-:Y:S02]  /*e340*/  LOP3.LUT R31, R6, R151, RZ, 0xc0, !PT ;  /* 0x00000097061f7212 */ /* 0x000fe400078ec0ff */
[----:B------:R-:W-:-:S02]  /*e350*/  HSET2.LE.AND R6, R45, R3, PT ;  /* 0x000000032d067233 */ /* 0x000fc40003803000 */
[----:B------:R-:W3:Y:S01]  /*e360*/  LDSM.16.MT88.4 R44, [R212+0x4400] ;  /* 0x00440000d42c783b */ /* 0x000ee20000004200 */
[--C-:B------:R-:W-:Y:S01]  /*e370*/  HSET2.LE.AND R2, R32, R3.reuse, PT ;  /* 0x0000000320027233 */ /* 0x100fe20003803000 */
[----:B------:R-:W-:Y:S02]  /*e380*/  IMAD.MOV.U32 R15, RZ, RZ, R33 ;  /* 0x000000ffff0f7224 */ /* 0x000fe400078e0021 */
[----:B------:R-:W-:Y:S01]  /*e390*/  IMAD.MOV.U32 R20, RZ, RZ, R28 ;  /* 0x000000ffff147224 */ /* 0x000fe200078e001c */
[----:B------:R-:W-:Y:S01]  /*e3a0*/  LOP3.LUT R28, R7, R157, RZ, 0xc0, !PT ;  /* 0x0000009d071c7212 */ /* 0x000fe200078ec0ff */
[----:B------:R-:W-:Y:S01]  /*e3b0*/  IMAD.MOV.U32 R157, RZ, RZ, R14 ;  /* 0x000000ffff9d7224 */ /* 0x000fe200078e000e */
[----:B------:R-:W-:Y:S01]  /*e3c0*/  LOP3.LUT R33, R2, R159, RZ, 0xc0, !PT ;  /* 0x0000009f02217212 */ /* 0x000fe200078ec0ff */
[----:B------:R-:W-:Y:S02]  /*e3d0*/  IMAD.MOV.U32 R159, RZ, RZ, R15 ;  /* 0x000000ffff9f7224 */ /* 0x000fe400078e000f */
[----:B------:R-:W-:Y:S01]  /*e3e0*/  IMAD.MOV.U32 R61, RZ, RZ, R60 ;  /* 0x000000ffff3d7224 */ /* 0x000fe200078e003c */
[----:B--2---:R-:W-:Y:S01]  /*e3f0*/  HMMA.16816.F32.BF16 R12, R100, R48, RZ ;  /* 0x00000030640c723c */ /* 0x004fe200000418ff */
[----:B------:R-:W-:Y:S01]  /*e400*/  IMAD.MOV.U32 R60, RZ, RZ, R63 ;  /* 0x000000ffff3c7224 */ /* 0x000fe200078e003f */
[----:B------:R-:W-:Y:S01]  /*e410*/  LOP3.LUT R32, R6, R163, RZ, 0xc0, !PT ;  /* 0x000000a306207212 */ /* 0x000fe200078ec0ff */
[----:B------:R-:W-:Y:S01]  /*e420*/  IMAD.MOV.U32 R63, RZ, RZ, R136 ;  /* 0x000000ffff3f7224 */ /* 0x000fe200078e0088 */
[--C-:B------:R-:W-:Y:S01]  /*e430*/  HSET2.LE.AND R6, R29, R3.reuse, PT ;  /* 0x000000031d067233 */ /* 0x100fe20003803000 */
[----:B------:R1:W5:Y:S01]  /*e440*/  LDL.LU R136, [R1+0x308] ;  /* 0x0003080001887983 */ /* 0x0003620000300800 */
[----:B------:R-:W-:-:S02]  /*e450*/  HSET2.LE.AND R2, R26, R3, PT ;  /* 0x000000031a027233 */ /* 0x000fc40003803000 */
[--C-:B------:R-:W-:Y:S02]  /*e460*/  HSET2.LE.AND R7, R24, R3.reuse, PT ;  /* 0x0000000318077233 */ /* 0x100fe40003803000 */
[----:B------:R-:W-:Y:S02]  /*e470*/  LOP3.LUT R29, R6, R155, RZ, 0xc0, !PT ;  /* 0x0000009b061d7212 */ /* 0x000fe400078ec0ff */
[----:B------:R-:W-:Y:S02]  /*e480*/  LOP3.LUT R26, R2, R62, RZ, 0xc0, !PT ;  /* 0x0000003e021a7212 */ /* 0x000fe400078ec0ff */
[--C-:B------:R-:W-:Y:S02]  /*e490*/  HSET2.LE.AND R2, R27, R3.reuse, PT ;  /* 0x000000031b027233 */ /* 0x100fe40003803000 */
[----:B------:R-:W-:Y:S01]  /*e4a0*/  HSET2.LE.AND R6, R25, R3, PT ;  /* 0x0000000319067233 */ /* 0x000fe20003803000 */
[----:B------:R-:W-:Y:S01]  /*e4b0*/  IMAD.MOV.U32 R155, RZ, RZ, R11 ;  /* 0x000000ffff9b7224 */ /* 0x000fe200078e000b */
[----:B------:R-:W-:-:S02]  /*e4c0*/  PRMT R56, R8, 0x5410, R9 ;  /* 0x0000541008387816 */ /* 0x000fc40000000009 */
[----:B------:R-:W-:Y:S01]  /*e4d0*/  LOP3.LUT R25, R7, R71, RZ, 0xc0, !PT ;  /* 0x0000004707197212 */ /* 0x000fe200078ec0ff */
[----:B------:R-:W-:Y:S01]  /*e4e0*/  HMMA.16816.F32.BF16 R8, R32, R48, RZ ;  /* 0x000000302008723c */ /* 0x000fe200000418ff */
[----:B------:R-:W-:Y:S01]  /*e4f0*/  LOP3.LUT R27, R2, R69, RZ, 0xc0, !PT ;  /* 0x00000045021b7212 */ /* 0x000fe200078ec0ff */
[----:B------:R-:W-:Y:S01]  /*e500*/  IMAD.MOV.U32 R7, RZ, RZ, R61 ;  /* 0x000000ffff077224 */ /* 0x000fe200078e003d */
[----:B------:R-:W-:Y:S02]  /*e510*/  LOP3.LUT R24, R6, R150, RZ, 0xc0, !PT ;  /* 0x0000009606187212 */ /* 0x000fe400078ec0ff */
[--C-:B------:R-:W-:Y:S02]  /*e520*/  HSET2.LE.AND R2, R43, R3.reuse, PT ;  /* 0x000000032b027233 */ /* 0x100fe40003803000 */
[----:B------:R-:W-:Y:S01]  /*e530*/  IMAD.MOV.U32 R49, RZ, RZ, R60 ;  /* 0x000000ffff317224 */ /* 0x000fe200078e003c */
[----:B------:R-:W-:Y:S01]  /*e540*/  HSET2.LE.AND R6, R42, R3, PT ;  /* 0x000000032a067233 */ /* 0x000fe20003803000 */
[----:B------:R-:W-:-:S02]  /*e550*/  IMAD.MOV.U32 R48, RZ, RZ, R63 ;  /* 0x000000ffff307224 */ /* 0x000fc400078e003f */
[----:B---3--:R-:W-:Y:S01]  /*e560*/  HMMA.16816.F32.BF16 R60, R104, R44, R12 ;  /* 0x0000002c683c723c */ /* 0x008fe2000004180c */
[----:B------:R-:W-:Y:S01]  /*e570*/  IMAD.MOV.U32 R163, RZ, RZ, R20 ;  /* 0x000000ffffa37224 */ /* 0x000fe200078e0014 */
[----:B------:R-:W-:Y:S01]  /*e580*/  LOP3.LUT R20, R2, R149, RZ, 0xc0, !PT ;  /* 0x0000009502147212 */ /* 0x000fe200078ec0ff */
[----:B------:R-:W-:-:S04]  /*e590*/  IMAD.MOV.U32 R156, RZ, RZ, R21 ;  /* 0x000000ffff9c7224 */ /* 0x000fc800078e0015 */
[----:B------:R-:W-:Y:S02]  /*e5a0*/  IMAD.MOV.U32 R15, RZ, RZ, R213 ;  /* 0x000000ffff0f7224 */ /* 0x000fe400078e00d5 */
[----:B----4-:R-:W-:Y:S01]  /*e5b0*/  IMAD R213, R0, 0x2, R212 ;  /* 0x0000000200d57824 */ /* 0x010fe200078e02d4 */
[----:B------:R-:W-:Y:S02]  /*e5c0*/  LOP3.LUT R21, R6, R148, RZ, 0xc0, !PT ;  /* 0x0000009406157212 */ /* 0x000fe400078ec0ff */
[--C-:B------:R-:W-:Y:S02]  /*e5d0*/  HSET2.LE.AND R2, R41, R3.reuse, PT ;  /* 0x0000000329027233 */ /* 0x100fe40003803000 */
[----:B------:R-:W-:Y:S02]  /*e5e0*/  HSET2.LE.AND R6, R40, R3, PT ;  /* 0x0000000328067233 */ /* 0x000fe40003803000 */
[----:B------:R-:W2:Y:S01]  /*e5f0*/  LDSM.16.MT88.4 R40, [R213+0x4000] ;  /* 0x00400000d528783b */ /* 0x000ea20000004200 */
[----:B------:R-:W-:-:S02]  /*e600*/  IMAD.MOV.U32 R14, RZ, RZ, R70 ;  /* 0x000000ffff0e7224 */ /* 0x000fc400078e0046 */
[----:B------:R-:W-:Y:S01]  /*e610*/  IMAD.MOV.U32 R151, RZ, RZ, R23 ;  /* 0x000000ffff977224 */ /* 0x000fe200078e0017 */
[----:B------:R-:W-:Y:S01]  /*e620*/  LOP3.LUT R23, R6, R147, RZ, 0xc0, !PT ;  /* 0x0000009306177212 */ /* 0x000fe200078ec0ff */
[----:B------:R-:W-:Y:S01]  /*e630*/  IMAD.MOV.U32 R152, RZ, RZ, R22 ;  /* 0x000000ffff987224 */ /* 0x000fe200078e0016 */
[----:B------:R-:W-:Y:S01]  /*e640*/  LOP3.LUT R22, R2, R146, RZ, 0xc0, !PT ;  /* 0x0000009202167212 */ /* 0x000fe200078ec0ff */
[----:B------:R-:W-:Y:S02]  /*e650*/  IMAD.MOV.U32 R150, RZ, RZ, R68 ;  /* 0x000000ffff967224 */ /* 0x000fe400078e0044 */
[----:B------:R-:W-:Y:S01]  /*e660*/  IMAD.MOV.U32 R147, RZ, RZ, R14 ;  /* 0x000000ffff937224 */ /* 0x000fe200078e000e */
[--C-:B------:R-:W-:Y:S01]  /*e670*/  HSET2.LE.AND R0, R38, R3.reuse, PT ;  /* 0x0000000326007233 */ /* 0x100fe20003803000 */
[----:B------:R-:W-:Y:S01]  /*e680*/  IMAD.MOV.U32 R14, RZ, RZ, R48 ;  /* 0x000000ffff0e7224 */ /* 0x000fe200078e0030 */
[----:B------:R-:W-:Y:S01]  /*e690*/  HSET2.LE.AND R2, R19, R3, PT ;  /* 0x0000000313027233 */ /* 0x000fe20003803000 */
[----:B------:R-:W-:-:S02]  /*e6a0*/  IMAD.MOV.U32 R13, RZ, RZ, R15 ;  /* 0x000000ffff0d7224 */ /* 0x000fc400078e000f */
[----:B------:R-:W-:Y:S02]  /*e6b0*/  IMAD.MOV.U32 R48, RZ, RZ, R16 ;  /* 0x000000ffff307224 */ /* 0x000fe400078e0010 */
[----:B------:R-:W-:Y:S01]  /*e6c0*/  IMAD.MOV.U32 R15, RZ, RZ, R7 ;  /* 0x000000ffff0f7224 */ /* 0x000fe200078e0007 */
[----:B------:R-:W-:Y:S01]  /*e6d0*/  HMMA.16816.F32.BF16 R68, R28, R44, R8 ;  /* 0x0000002c1c44723c */ /* 0x000fe20000041808 */
[----:B------:R-:W-:Y:S02]  /*e6e0*/  IMAD.MOV.U32 R7, RZ, RZ, R150 ;  /* 0x000000ffff077224 */ /* 0x000fe400078e0096 */
[----:B------:R-:W-:Y:S01]  /*e6f0*/  IMAD.MOV.U32 R150, RZ, RZ, R158 ;  /* 0x000000ffff967224 */ /* 0x000fe200078e009e */
[----:B------:R-:W-:Y:S01]  /*e700*/  LOP3.LUT R19, R2, R74, RZ, 0xc0, !PT ;  /* 0x0000004a02137212 */ /* 0x000fe200078ec0ff */
[----:B------:R-:W-:Y:S01]  /*e710*/  IMAD.MOV.U32 R158, RZ, RZ, R18 ;  /* 0x000000ffff9e7224 */ /* 0x000fe200078e0012 */
[----:B------:R-:W-:Y:S01]  /*e720*/  LOP3.LUT R18, R0, R75, RZ, 0xc0, !PT ;  /* 0x0000004b00127212 */ /* 0x000fe200078ec0ff */
[----:B------:R-:W-:Y:S01]  /*e730*/  IMAD.MOV.U32 R45, RZ, RZ, R48 ;  /* 0x000000ffff2d7224 */ /* 0x000fe200078e0030 */
[--C-:B------:R-:W-:Y:S01]  /*e740*/  HSET2.LE.AND R0, R37, R3.reuse, PT ;  /* 0x0000000325007233 */ /* 0x100fe20003803000 */
[----:B------:R-:W-:Y:S01]  /*e750*/  IMAD.MOV.U32 R48, RZ, RZ, R49 ;  /* 0x000000ffff307224 */ /* 0x000fe200078e0031 */
[----:B------:R-:W-:Y:S01]  /*e760*/  HSET2.LE.AND R2, R36, R3, PT ;  /* 0x0000000324027233 */ /* 0x000fe20003803000 */
[----:B------:R-:W-:-:S02]  /*e770*/  IMAD.MOV.U32 R49, RZ, RZ, R39 ;  /* 0x000000ffff317224 */ /* 0x000fc400078e0027 */
[----:B------:R-:W3:Y:S01]  /*e780*/  LDSM.16.MT88.4 R36, [R213+0x4400] ;  /* 0x00440000d524783b */ /* 0x000ee20000004200 */
[--C-:B------:R-:W-:Y:S01]  /*e790*/  HSET2.LE.AND R6, R17, R3.reuse, PT ;  /* 0x0000000311067233 */ /* 0x100fe20003803000 */
[----:B------:R-:W-:Y:S01]  /*e7a0*/  IMAD.MOV.U32 R146, RZ, RZ, R7 ;  /* 0x000000ffff927224 */ /* 0x000fe200078e0007 */
[----:B------:R-:W-:Y:S01]  /*e7b0*/  LOP3.LUT R16, R0, R145, RZ, 0xc0, !PT ;  /* 0x0000009100107212 */ /* 0x000fe200078ec0ff */
[----:B------:R-:W-:Y:S01]  /*e7c0*/  IMAD.MOV.U32 R7, RZ, RZ, R55 ;  /* 0x000000ffff077224 */ /* 0x000fe200078e0037 */
[----:B------:R-:W-:Y:S02]  /*e7d0*/  LOP3.LUT R17, R2, R144, RZ, 0xc0, !PT ;  /* 0x0000009002117212 */ /* 0x000fe400078ec0ff */
[----:B------:R-:W-:Y:S02]  /*e7e0*/  LOP3.LUT R12, R6, R73, RZ, 0xc0, !PT ;  /* 0x00000049060c7212 */ /* 0x000fe400078ec0ff */
[--C-:B------:R-:W-:Y:S02]  /*e7f0*/  HSET2.LE.AND R0, R54, R3.reuse, PT ;  /* 0x0000000336007233 */ /* 0x100fe40003803000 */
[----:B------:R-:W-:-:S02]  /*e800*/  HSET2.LE.AND R2, R53, R3, PT ;  /* 0x0000000335027233 */ /* 0x000fc40003803000 */
[----:B------:R-:W-:Y:S02]  /*e810*/  HSET2.LE.AND R6, R52, R3, PT ;  /* 0x0000000334067233 */ /* 0x000fe40003803000 */
[-C--:B--2---:R-:W-:Y:S01]  /*e820*/  HMMA.16816.F32.BF16 R52, R100, R40.reuse, RZ ;  /* 0x000000286434723c */ /* 0x084fe200000418ff */
[----:B------:R-:W-:Y:S02]  /*e830*/  IMAD.MOV.U32 R11, RZ, RZ, R15 ;  /* 0x000000ffff0b7224 */ /* 0x000fe400078e000f */
[----:B------:R-:W-:Y:S01]  /*e840*/  LOP3.LUT R15, R6, R65, RZ, 0xc0, !PT ;  /* 0x00000041060f7212 */ /* 0x000fe200078ec0ff */
[----:B------:R-:W-:Y:S02]  /*e850*/  IMAD.MOV.U32 R145, RZ, RZ, R13 ;  /* 0x000000ffff917224 */ /* 0x000fe400078e000d */
[----:B------:R-:W-:Y:S01]  /*e860*/  IMAD.MOV.U32 R6, RZ, RZ, R11 ;  /* 0x000000ffff067224 */ /* 0x000fe200078e000b */
[----:B------:R-:W-:Y:S01]  /*e870*/  LOP3.LUT R13, R0, R72, RZ, 0xc0, !PT ;  /* 0x00000048000d7212 */ /* 0x000fe200078ec0ff */
[----:B------:R-:W-:Y:S01]  /*e880*/  HMMA.16816.F32.BF16 R8, R32, R40, RZ ;  /* 0x000000282008723c */ /* 0x000fe200000418ff */
[----:B------:R-:W-:-:S15]  /*e890*/  IMAD.MOV.U32 R144, RZ, RZ, R14 ;  /* 0x000000ffff907224 */ /* 0x000fde00078e000e */
[----:B---3--:R-:W-:Y:S06]  /*e8a0*/  HMMA.16816.F32.BF16 R72, R104, R36, R52 ;  /* 0x000000246848723c */ /* 0x008fec0000041834 */
[C---:B------:R-:W-:Y:S06]  /*e8b0*/  HMMA.16816.F32.BF16 R52, R32.reuse, R50, RZ ;  /* 0x000000322034723c */ /* 0x040fec00000418ff */
[----:B------:R-:W-:Y:S01]  /*e8c0*/  HMMA.16816.F32.BF16 R32, R32, R42, RZ ;  /* 0x0000002a2020723c */ /* 0x000fe200000418ff */
[----:B------:R-:W-:-:S02]  /*e8d0*/  LOP3.LUT R14, R2, R67, RZ, 0xc0, !PT ;  /* 0x00000043020e7212 */ /* 0x000fc400078ec0ff */
[--C-:B------:R-:W-:Y:S02]  /*e8e0*/  HSET2.LE.AND R0, R59, R3.reuse, PT ;  /* 0x000000033b007233 */ /* 0x100fe40003803000 */
[--C-:B------:R-:W-:Y:S01]  /*e8f0*/  HSET2.LE.AND R2, R58, R3.reuse, PT ;  /* 0x000000033a027233 */ /* 0x100fe20003803000 */
[----:B------:R-:W-:Y:S02]  /*e900*/  IMAD.MOV.U32 R149, RZ, RZ, R64 ;  /* 0x000000ffff957224 */ /* 0x000fe400078e0040 */
[----:B------:R-:W-:Y:S02]  /*e910*/  IMAD.MOV.U32 R148, RZ, RZ, R66 ;  /* 0x000000ffff947224 */ /* 0x000fe400078e0042 */
[----:B------:R-:W-:Y:S07]  /*e920*/  HMMA.16816.F32.BF16 R64, R28, R36, R8 ;  /* 0x000000241c40723c */ /* 0x000fee0000041808 */
[----:B------:R-:W-:Y:S01]  /*e930*/  LOP3.LUT R10, R0, R141, RZ, 0xc0, !PT ;  /* 0x0000008d000a7212 */ /* 0x000fe200078ec0ff */
[----:B------:R-:W-:Y:S01]  /*e940*/  IMAD.MOV.U32 R8, RZ, RZ, R48 ;  /* 0x000000ffff087224 */ /* 0x000fe200078e0030 */
[----:B------:R-:W-:Y:S01]  /*e950*/  LOP3.LUT R11, R2, R140, RZ, 0xc0, !PT ;  /* 0x0000008c020b7212 */ /* 0x000fe200078ec0ff */
[----:B------:R-:W-:Y:S01]  /*e960*/  IMAD.MOV.U32 R9, RZ, RZ, R49 ;  /* 0x000000ffff097224 */ /* 0x000fe200078e0031 */
[--C-:B------:R-:W-:Y:S01]  /*e970*/  HSET2.LE.AND R0, R57, R3.reuse, PT ;  /* 0x0000000339007233 */ /* 0x100fe20003803000 */
[----:B------:R-:W-:Y:S01]  /*e980*/  HMMA.16816.F32.BF16 R48, R100, R50, RZ ;  /* 0x000000326430723c */ /* 0x000fe200000418ff */
[----:B------:R-:W-:-:S05]  /*e990*/  HSET2.LE.AND R2, R56, R3, PT ;  /* 0x0000000338027233 */ /* 0x000fca0003803000 */
[C---:B------:R-:W-:Y:S06]  /*e9a0*/  HMMA.16816.F32.BF16 R56, R28.reuse, R46, R52 ;  /* 0x0000002e1c38723c */ /* 0x040fec0000041834 */
[----:B------:R-:W-:Y:S01]  /*e9b0*/  HMMA.16816.F32.BF16 R52, R28, R38, R32 ;  /* 0x000000261c34723c */ /* 0x000fe20000041820 */
[----:B------:R-:W2:Y:S04]  /*e9c0*/  LDSM.16.MT88.4 R32, [R212+0x4800] ;  /* 0x00480000d420783b */ /* 0x000ea80000004200 */
[----:B------:R-:W3:Y:S01]  /*e9d0*/  LDSM.16.MT88.4 R28, [R213+0x4800] ;  /* 0x00480000d51c783b */ /* 0x000ee20000004200 */
[----:B------:R-:W-:Y:S01]  /*e9e0*/  HMMA.16816.F32.BF16 R40, R100, R42, RZ ;  /* 0x0000002a6428723c */ /* 0x000fe200000418ff */
[----:B------:R-:W-:-:S05]  /*e9f0*/  IMAD.MOV.U32 R37, RZ, RZ, R45 ;  /* 0x000000ffff257224 */ /* 0x000fca00078e002d */
[----:B------:R-:W-:-:S15]  /*ea00*/  HMMA.16816.F32.BF16 R48, R104, R46, R48 ;  /* 0x0000002e6830723c */ /* 0x000fde0000041830 */
[----:B------:R-:W-:-:S03]  /*ea10*/  NOP ;  /* 0x0000000000007918 */ /* 0x000fc60000000000 */
[----:B------:R-:W-:Y:S01]  /*ea20*/  HMMA.16816.F32.BF16 R44, R104, R38, R40 ;  /* 0x00000026682c723c */ /* 0x000fe20000041828 */
[----:B------:R-:W4:Y:S06]  /*ea30*/  LDSM.16.MT88.4 R40, [R212+0x4c00] ;  /* 0x004c0000d428783b */ /* 0x000f2c0000004200 */
[----:B------:R-:W-:Y:S02]  /*ea40*/  IMAD.MOV.U32 R106, RZ, RZ, R37 ;  /* 0x000000ffff6a7224 */ /* 0x000fe400078e0025 */
[----:B------:R-:W1:Y:S01]  /*ea50*/  LDSM.16.MT88.4 R36, [R213+0x4c00] ;  /* 0x004c0000d524783b */ /* 0x000e620000004200 */
[C---:B--2---:R-:W-:Y:S06]  /*ea60*/  HMMA.16816.F32.BF16 R68, R24.reuse, R32, R68 ;  /* 0x000000201844723c */ /* 0x044fec0000041844 */
[C---:B---3--:R-:W-:Y:S06]  /*ea70*/  HMMA.16816.F32.BF16 R64, R24.reuse, R28, R64 ;  /* 0x0000001c1840723c */ /* 0x048fec0000041840 */
[C---:B------:R-:W-:Y:S06]  /*ea80*/  HMMA.16816.F32.BF16 R56, R24.reuse, R34, R56 ;  /* 0x000000221838723c */ /* 0x040fec0000041838 */
[----:B------:R-:W-:Y:S06]  /*ea90*/  HMMA.16816.F32.BF16 R24, R24, R30, R52 ;  /* 0x0000001e1818723c */ /* 0x000fec0000041834 */
[C---:B------:R-:W-:Y:S06]  /*eaa0*/  HMMA.16816.F32.BF16 R60, R84.reuse, R32, R60 ;  /* 0x00000020543c723c */ /* 0x040fec000004183c */
[C---:B------:R-:W-:Y:S06]  /*eab0*/  HMMA.16816.F32.BF16 R52, R84.reuse, R34, R48 ;  /* 0x000000225434723c */ /* 0x040fec0000041830 */
[C---:B------:R-:W-:Y:S06]  /*eac0*/  HMMA.16816.F32.BF16 R32, R84.reuse, R28, R72 ;  /* 0x0000001c5420723c */ /* 0x040fec0000041848 */
[----:B------:R-:W-:Y:S06]  /*ead0*/  HMMA.16816.F32.BF16 R28, R84, R30, R44 ;  /* 0x0000001e541c723c */ /* 0x000fec000004182c */
[C---:B----4-:R-:W-:Y:S06]  /*eae0*/  HMMA.16816.F32.BF16 R72, R20.reuse, R40, R68 ;  /* 0x000000281448723c */ /* 0x050fec0000041844 */
[C---:B------:R-:W-:Y:S06]  /*eaf0*/  HMMA.16816.F32.BF16 R68, R20.reuse, R42, R56 ;  /* 0x0000002a1444723c */ /* 0x040fec0000041838 */
[C---:B-1----:R-:W-:Y:S06]  /*eb00*/  HMMA.16816.F32.BF16 R64, R20.reuse, R36, R64 ;  /* 0x000000241440723c */ /* 0x042fec0000041840 */
[----:B------:R-:W-:Y:S01]  /*eb10*/  HMMA.16816.F32.BF16 R48, R20, R38, R24 ;  /* 0x000000261430723c */ /* 0x000fe20000041818 */
[----:B------:R-:W1:Y:S04]  /*eb20*/  LDSM.16.MT88.4 R20, [R212+0x5000] ;  /* 0x00500000d414783b */ /* 0x000e680000004200 */
[----:B------:R-:W2:Y:S01]  /*eb30*/  LDSM.16.MT88.4 R24, [R213+0x5000] ;  /* 0x00500000d518783b */ /* 0x000ea20000004200 */
[C---:B------:R-:W-:Y:S06]  /*eb40*/  HMMA.16816.F32.BF16 R44, R92.reuse, R40, R60 ;  /* 0x000000285c2c723c */ /* 0x040fec000004183c */
[C---:B------:R-:W-:Y:S01]  /*eb50*/  HMMA.16816.F32.BF16 R56, R92.reuse, R36, R32 ;  /* 0x000000245c38723c */ /* 0x040fe20000041820 */
[----:B------:R-:W-:Y:S05]  /*eb60*/  LDSM.16.MT88.4 R32, [R213+0x5400] ;  /* 0x00540000d520783b */ /* 0x000fea0000004200 */
[C---:B------:R-:W-:Y:S06]  /*eb70*/  HMMA.16816.F32.BF16 R52, R92.reuse, R42, R52 ;  /* 0x0000002a5c34723c */ /* 0x040fec0000041834 */
[----:B------:R-:W-:Y:S01]  /*eb80*/  HMMA.16816.F32.BF16 R60, R92, R38, R28 ;  /* 0x000000265c3c723c */ /* 0x000fe2000004181c */
[----:B------:R-:W3:Y:S04]  /*eb90*/  LDSM.16.MT88.4 R28, [R212+0x5400] ;  /* 0x00540000d41c783b */ /* 0x000ee80000004200 */
[----:B------:R-:W-:Y:S04]  /*eba0*/  STG.E.U16 desc[UR20][R80.64+0x20], R227 ;  /* 0x000020e350007986 */ /* 0x000fe8000c101514 */
[----:B------:R-:W-:Y:S01]  /*ebb0*/  STG.E.U16 desc[UR20][R80.64+0x22], R226 ;  /* 0x000022e250007986 */ /* 0x000fe2000c101514 */
[----:B-1----:R-:W-:Y:S06]  /*ebc0*/  HMMA.16816.F32.BF16 R40, R88, R20, R44 ;  /* 0x000000145828723c */ /* 0x002fec000004182c */
[C---:B--2---:R-:W-:Y:S06]  /*ebd0*/  HMMA.16816.F32.BF16 R64, R16.reuse, R24, R64 ;  /* 0x000000181040723c */ /* 0x044fec0000041840 */
[----:B------:R-:W-:Y:S06]  /*ebe0*/  HMMA.16816.F32.BF16 R48, R16, R26, R48 ;  /* 0x0000001a1030723c */ /* 0x000fec0000041830 */
[----:B------:R-:W-:Y:S01]  /*ebf0*/  HMMA.16816.F32.BF16 R44, R88, R24, R56 ;  /* 0x00000018582c723c */ /* 0x000fe20000041838 */
[----:B------:R-:W-:Y:S05]  /*ec00*/  STG.E.U16 desc[UR20][R78.64+0x20], R211 ;  /* 0x000020d34e007986 */ /* 0x000fea000c101514 */
[----:B------:R-:W-:Y:S01]  /*ec10*/  HMMA.16816.F32.BF16 R72, R16, R20, R72 ;  /* 0x000000141048723c */ /* 0x000fe20000041848 */
[----:B------:R-:W-:-:S05]  /*ec20*/  IMAD.MOV.U32 R56, RZ, RZ, R171 ;  /* 0x000000ffff387224 */ /* 0x000fca00078e00ab */
[-C--:B------:R-:W-:Y:S01]  /*ec30*/  HMMA.16816.F32.BF16 R68, R16, R22.reuse, R68 ;  /* 0x000000161044723c */ /* 0x080fe20000041844 */
[----:B------:R-:W-:Y:S05]  /*ec40*/  STG.E.U16 desc[UR20][R78.64+0x22], R224 ;  /* 0x000022e04e007986 */ /* 0x000fea000c101514 */
[C---:B------:R-:W-:Y:S06]  /*ec50*/  HMMA.16816.F32.BF16 R36, R88.reuse, R22, R52 ;  /* 0x000000165824723c */ /* 0x040fec0000041834 */
[----:B------:R-:W-:Y:S01]  /*ec60*/  HMMA.16816.F32.BF16 R24, R88, R26, R60 ;  /* 0x0000001a5818723c */ /* 0x000fe2000004183c */
[----:B------:R-:W-:Y:S01]  /*ec70*/  IMAD.MOV.U32 R58, RZ, RZ, R165 ;  /* 0x000000ffff3a7224 */ /* 0x000fe200078e00a5 */
[----:B------:R-:W1:Y:S01]  /*ec80*/  LDSM.16.MT88.4 R16, [R212+0x5800] ;  /* 0x00580000d410783b */ /* 0x000e620000004200 */
[----:B------:R-:W-:-:S02]  /*ec90*/  IMAD.MOV.U32 R57, RZ, RZ, R167 ;  /* 0x000000ffff397224 */ /* 0x000fc400078e00a7 */
[----:B------:R-:W-:Y:S01]  /*eca0*/  IMAD.MOV.U32 R59, RZ, RZ, R146 ;  /* 0x000000ffff3b7224 */ /* 0x000fe200078e0092 */
[----:B------:R-:W2:Y:S01]  /*ecb0*/  LDSM.16.MT88.4 R20, [R213+0x5800] ;  /* 0x00580000d514783b */ /* 0x000ea20000004200 */
[----:B------:R-:W-:Y:S02]  /*ecc0*/  IMAD.MOV.U32 R60, RZ, RZ, R169 ;  /* 0x000000ffff3c7224 */ /* 0x000fe400078e00a9 */
[----:B------:R-:W-:Y:S02]  /*ecd0*/  IMAD.MOV.U32 R91, RZ, RZ, R164 ;  /* 0x000000ffff5b7224 */ /* 0x000fe400078e00a4 */
[----:B------:R-:W-:Y:S02]  /*ece0*/  IMAD.MOV.U32 R62, RZ, RZ, R168 ;  /* 0x000000ffff3e7224 */ /* 0x000fe400078e00a8 */
[----:B------:R-:W-:Y:S01]  /*ecf0*/  IMAD.MOV.U32 R61, RZ, RZ, R162 ;  /* 0x000000ffff3d7224 */ /* 0x000fe200078e00a2 */
[----:B------:R-:W-:Y:S01]  /*ed00*/  STG.E.U16 desc[UR20][R4.64+0x30], R91 ;  /* 0x0000305b04007986 */ /* 0x000fe2000c101514 */
[----:B------:R-:W-:-:S03]  /*ed10*/  IMAD.MOV.U32 R63, RZ, RZ, R170 ;  /* 0x000000ffff3f7224 */ /* 0x000fc600078e00aa */
[----:B------:R-:W-:Y:S01]  /*ed20*/  STG.E.U16 desc[UR20][R4.64+0x32], R60 ;  /* 0x0000323c04007986 */ /* 0x000fe2000c101514 */
[----:B------:R-:W-:-:S03]  /*ed30*/  IMAD.MOV.U32 R52, RZ, RZ, R147 ;  /* 0x000000ffff347224 */ /* 0x000fc600078e0093 */
[----:B------:R-:W-:Y:S01]  /*ed40*/  STG.E.U16 desc[UR20][R82.64+0x30], R61 ;  /* 0x0000303d52007986 */ /* 0x000fe2000c101514 */
[----:B------:R-:W-:-:S03]  /*ed50*/  IMAD.MOV.U32 R54, RZ, RZ, R144 ;  /* 0x000000ffff367224 */ /* 0x000fc600078e0090 */
[----:B------:R-:W-:Y:S01]  /*ed60*/  STG.E.U16 desc[UR20][R82.64+0x32], R62 ;  /* 0x0000323e52007986 */ /* 0x000fe2000c101514 */
[----:B------:R-:W-:-:S03]  /*ed70*/  IMAD.MOV.U32 R53, RZ, RZ, R145 ;  /* 0x000000ffff357224 */ /* 0x000fc600078e0091 */
[----:B------:R-:W-:Y:S04]  /*ed80*/  STG.E.U16 desc[UR20][R80.64+0x30], R210 ;  /* 0x000030d250007986 */ /* 0x000fe8000c101514 */
[----:B------:R-:W-:Y:S04]  /*ed90*/  STG.E.U16 desc[UR20][R80.64+0x32], R209 ;  /* 0x000032d150007986 */ /* 0x000fe8000c101514 */
[----:B------:R-:W-:Y:S04]  /*eda0*/  STG.E.U16 desc[UR20][R78.64+0x30], R207 ;  /* 0x000030cf4e007986 */ /* 0x000fe8000c101514 */
        /* <DEDUP_REMOVED lines=25> */
[----:B------:R-:W-:-:S03]  /*ef40*/  LOP3.LUT R143, R2, R143, RZ, 0xc0, !PT ;  /* 0x0000008f028f7212 */ /* 0x000fc600078ec0ff */
[----:B------:R-:W-:Y:S01]  /*ef50*/  STG.E.U16 desc[UR20][R4.64+0x60], R55 ;  /* 0x0000603704007986 */ /* 0x000fe2000c101514 */
[----:B------:R-:W-:-:S03]  /*ef60*/  IMAD.MOV.U32 R104, RZ, RZ, R9 ;  /* 0x000000ffff687224 */ /* 0x000fc600078e0009 */
[----:B------:R-:W-:Y:S01]  /*ef70*/  STG.E.U16 desc[UR20][R4.64+0x62], R92 ;  /* 0x0000625c04007986 */ /* 0x000fe2000c101514 */
[----:B------:R-:W-:-:S03]  /*ef80*/  IMAD.MOV.U32 R87, RZ, RZ, R6 ;  /* 0x000000ffff577224 */ /* 0x000fc600078e0006 */
[----:B------:R-:W-:Y:S01]  /*ef90*/  STG.E.U16 desc[UR20][R82.64+0x60], R93 ;  /* 0x0000605d52007986 */ /* 0x000fe2000c101514 */
[----:B------:R-:W-:-:S03]  /*efa0*/  LOP3.LUT R142, R0, R142, RZ, 0xc0, !PT ;  /* 0x0000008e008e7212 */ /* 0x000fc600078ec0ff */
[----:B------:R-:W-:Y:S01]  /*efb0*/  STG.E.U16 desc[UR20][R82.64+0x62], R94 ;  /* 0x0000625e52007986 */ /* 0x000fe2000c101514 */
[----:B------:R-:W-:Y:S01]  /*efc0*/  IMAD.MOV.U32 R105, RZ, RZ, R8 ;  /* 0x000000ffff697224 */ /* 0x000fe200078e0008 */
[----:B------:R-:W-:Y:S02]  /*efd0*/  LOP3.LUT R2, R76, 0xffff, RZ, 0xc0, !PT ;  /* 0x0000ffff4c027812 */ /* 0x000fe400078ec0ff */
[----:B------:R-:W-:Y:S01]  /*efe0*/  STG.E.U16 desc[UR20][R80.64+0x60], R195 ;  /* 0x000060c350007986 */ /* 0x000fe2000c101514 */
[----:B------:R-:W-:-:S03]  /*eff0*/  SHF.R.U32.HI R0, RZ, 0x10, R76 ;  /* 0x00000010ff007819 */ /* 0x000fc6000001164c */
[----:B------:R-:W-:Y:S01]  /*f000*/  STG.E.U16 desc[UR20][R80.64+0x62], R194 ;  /* 0x000062c250007986 */ /* 0x000fe2000c101514 */
[C---:B---3--:R-:W-:Y:S03]  /*f010*/  HMMA.16816.F32.BF16 R72, R12.reuse, R28, R72 ;  /* 0x0000001c0c48723c */ /* 0x048fe60000041848 */
[----:B------:R-:W-:Y:S04]  /*f020*/  STG.E.U16 desc[UR20][R78.64+0x60], R193 ;  /* 0x000060c14e007986 */ /* 0x000fe8000c101514 */
[----:B------:R-:W-:Y:S01]  /*f030*/  STG.E.U16 desc[UR20][R78.64+0x62], R192 ;  /* 0x000062c04e007986 */ /* 0x000fe2000c101514 */
[----:B------:R-:W-:Y:S03]  /*f040*/  HMMA.16816.F32.BF16 R68, R12, R30, R68 ;  /* 0x0000001e0c44723c */ /* 0x000fe60000041844 */
[----:B------:R-:W-:Y:S01]  /*f050*/  STG.E.U16 desc[UR20][R4.64+0x70], R95 ;  /* 0x0000705f04007986 */ /* 0x000fe2000c101514 */
[----:B------:R-:W-:-:S03]  /*f060*/  IMAD.MOV.U32 R100, RZ, RZ, R7 ;  /* 0x000000ffff647224 */ /* 0x000fc600078e0007 */
[----:B------:R-:W-:Y:S01]  /*f070*/  STG.E.U16 desc[UR20][R4.64+0x72], R84 ;  /* 0x0000725404007986 */ /* 0x000fe2000c101514 */
[C---:B------:R-:W-:Y:S01]  /*f080*/  HMMA.16816.F32.BF16 R64, R12.reuse, R32, R64 ;  /* 0x000000200c40723c */ /* 0x040fe20000041840 */
[----:B------:R-:W-:Y:S02]  /*f090*/  IMAD.MOV.U32 R107, RZ, RZ, R150 ;  /* 0x000000ffff6b7224 */ /* 0x000fe400078e0096 */
[----:B------:R-:W-:Y:S01]  /*f0a0*/  STG.E.U16 desc[UR20][R82.64+0x70], R85 ;  /* 0x0000705552007986 */ /* 0x000fe2000c101514 */
[----:B------:R-:W-:Y:S02]  /*f0b0*/  IMAD.MOV.U32 R102, RZ, RZ, R148 ;  /* 0x000000ffff667224 */ /* 0x000fe400078e0094 */
[----:B------:R-:W-:Y:S01]  /*f0c0*/  HMMA.16816.F32.BF16 R48, R12, R34, R48 ;  /* 0x000000220c30723c */ /* 0x000fe20000041830 */
[----:B------:R-:W-:Y:S01]  /*f0d0*/  STG.E.U16 desc[UR20][R82.64+0x72], R86 ;  /* 0x0000725652007986 */ /* 0x000fe2000c101514 */
[----:B------:R-:W-:Y:S01]  /*f0e0*/  IMAD.MOV.U32 R101, RZ, RZ, R149 ;  /* 0x000000ffff657224 */ /* 0x000fe200078e0095 */
[----:B------:R-:W-:-:S02]  /*f0f0*/  LOP3.LUT R7, R76, 0xff, RZ, 0xc0, !PT ;  /* 0x000000ff4c077812 */ /* 0x000fc400078ec0ff */
[----:B------:R-:W-:Y:S01]  /*f100*/  STG.E.U16 desc[UR20][R80.64+0x70], R191 ;  /* 0x000070bf50007986 */ /* 0x000fe2000c101514 */
[C---:B------:R-:W-:Y:S01]  /*f110*/  HMMA.16816.F32.BF16 R40, R112.reuse, R28, R40 ;  /* 0x0000001c7028723c */ /* 0x040fe20000041828 */
[----:B------:R-:W-:Y:S02]  /*f120*/  SHF.R.U32.HI R2, RZ, 0x8, R2 ;  /* 0x00000008ff027819 */ /* 0x000fe40000011602 */
[----:B------:R-:W-:Y:S01]  /*f130*/  STG.E.U16 desc[UR20][R80.64+0x72], R190 ;  /* 0x000072be50007986 */ /* 0x000fe2000c101514 */
[----:B------:R-:W-:Y:S02]  /*f140*/  SHF.R.U32.HI R8, RZ, 0x18, R76 ;  /* 0x00000018ff087819 */ /* 0x000fe4000001164c */
[----:B------:R-:W-:Y:S01]  /*f150*/  HMMA.16816.F32.BF16 R12, R112, R32, R44 ;  /* 0x00000020700c723c */ /* 0x000fe2000004182c */
[----:B------:R-:W-:Y:S01]  /*f160*/  STG.E.U16 desc[UR20][R78.64+0x70], R189 ;  /* 0x000070bd4e007986 */ /* 0x000fe2000c101514 */
[----:B------:R-:W-:-:S03]  /*f170*/  LOP3.LUT R6, R0, 0xff, RZ, 0xc0, !PT ;  /* 0x000000ff00067812 */ /* 0x000fc600078ec0ff */
[----:B------:R-:W-:Y:S01]  /*f180*/  STG.E.U16 desc[UR20][R78.64+0x72], R188 ;  /* 0x000072bc4e007986 */ /* 0x000fe2000c101514 */
[C---:B------:R-:W-:Y:S03]  /*f190*/  HMMA.16816.F32.BF16 R36, R112.reuse, R30, R36 ;  /* 0x0000001e7024723c */ /* 0x040fe60000041824 */
[----:B------:R-:W-:Y:S03]  /*f1a0*/  STG.E.U16 desc[UR20][R4.64+0x80], R87 ;  /* 0x0000805704007986 */ /* 0x000fe6000c101514 */
[----:B------:R-:W-:Y:S01]  /*f1b0*/  HMMA.16816.F32.BF16 R32, R112, R34, R24 ;  /* 0x000000227020723c */ /* 0x000fe20000041818 */
[----:B------:R-:W-:Y:S01]  /*f1c0*/  STG.E.U16 desc[UR20][R4.64+0x82], R104 ;  /* 0x0000826804007986 */ /* 0x000fe2000c101514 */
[----:B------:R-:W-:-:S03]  /*f1d0*/  IMAD.MOV.U32 R103, RZ, RZ, R151 ;  /* 0x000000ffff677224 */ /* 0x000fc600078e0097 */
[----:B------:R-:W-:Y:S01]  /*f1e0*/  STG.E.U16 desc[UR20][R82.64+0x80], R105 ;  /* 0x0000806952007986 */ /* 0x000fe2000c101514 */
[----:B------:R-:W-:-:S03]  /*f1f0*/  PRMT R0, R7, 0x5410, R2 ;  /* 0x0000541007007816 */ /* 0x000fc60000000002 */
[----:B------:R-:W-:Y:S01]  /*f200*/  STG.E.U16 desc[UR20][R82.64+0x82], R106 ;  /* 0x0000826a52007986 */ /* 0x000fe2000c101514 */
[----:B------:R-:W-:-:S03]  /*f210*/  PRMT R2, R6, 0x5410, R8 ;  /* 0x0000541006027816 */ /* 0x000fc60000000008 */
[----:B------:R-:W-:Y:S04]  /*f220*/  STG.E.U16 desc[UR20][R80.64+0x80], R187 ;  /* 0x000080bb50007986 */ /* 0x000fe8000c101514 */
[----:B------:R-:W-:Y:S04]  /*f230*/  STG.E.U16 desc[UR20][R80.64+0x82], R186 ;  /* 0x000082ba50007986 */ /* 0x000fe8000c101514 */
[----:B------:R-:W-:Y:S04]  /*f240*/  STG.E.U16 desc[UR20][R78.64+0x80], R184 ;  /* 0x000080b84e007986 */ /* 0x000fe8000c101514 */
[----:B------:R-:W-:Y:S04]  /*f250*/  STG.E.U16 desc[UR20][R78.64+0x82], R185 ;  /* 0x000082b94e007986 */ /* 0x000fe8000c101514 */
[----:B------:R-:W-:Y:S04]  /*f260*/  STG.E.U16 desc[UR20][R4.64+0x90], R107 ;  /* 0x0000906b04007986 */ /* 0x000fe8000c101514 */
[----:B------:R-:W-:Y:S04]  /*f270*/  STG.E.U16 desc[UR20][R4.64+0x92], R100 ;  /* 0x0000926404007986 */ /* 0x000fe8000c101514 */
[----:B------:R-:W-:Y:S04]  /*f280*/  STG.E.U16 desc[UR20][R82.64+0x90], R101 ;  /* 0x0000906552007986 */ /* 0x000fe8000c101514 */
[----:B------:R-:W-:Y:S04]  /*f290*/  STG.E.U16 desc[UR20][R82.64+0x92], R102 ;  /* 0x0000926652007986 */ /* 0x000fe8000c101514 */
[----:B------:R-:W3:Y:S04]  /*f2a0*/  LDSM.16.MT88.4 R164, [R212+0x5c00] ;  /* 0x005c0000d4a4783b */ /* 0x000ee80000004200 */
[----:B------:R-:W4:Y:S04]  /*f2b0*/  LDSM.16.MT88.4 R156, [R213+0x5c00] ;  /* 0x005c0000d59c783b */ /* 0x000f280000004200 */
[----:B------:R-:W-:Y:S04]  /*f2c0*/  STG.E.U16 desc[UR20][R80.64+0x90], R183 ;  /* 0x000090b750007986 */ /* 0x000fe8000c101514 */
[----:B------:R-:W-:Y:S01]  /*f2d0*/  STG.E.U16 desc[UR20][R80.64+0x92], R182 ;  /* 0x000092b650007986 */ /* 0x000fe2000c101514 */
[----:B------:R-:W-:-:S03]  /*f2e0*/  HSET2.LE.AND R0, R0, R3, PT ;  /* 0x0000000300007233 */ /* 0x000fc60003803000 */
[----:B------:R-:W-:Y:S01]  /*f2f0*/  STG.E.U16 desc[UR20][R78.64+0x90], R181 ;  /* 0x000090b54e007986 */ /* 0x000fe2000c101514 */
[----:B------:R-:W-:-:S03]  /*f300*/  HSET2.LE.AND R2, R2, R3, PT ;  /* 0x0000000302027233 */ /* 0x000fc60003803000 */
        /* <DEDUP_REMOVED lines=8> */
[----:B------:R-:W-:Y:S01]  /*f390*/  STG.E.U16 desc[UR20][R78.64+0xa2], R176 ;  /* 0x0000a2b04e007986 */ /* 0x000fe2000c101514 */
[----:B------:R-:W-:-:S03]  /*f3a0*/  LOP3.LUT R8, R0, R153, RZ, 0xc0, !PT ;  /* 0x0000009900087212 */ /* 0x000fc600078ec0ff */
[----:B------:R-:W-:Y:S01]  /*f3b0*/  STG.E.U16 desc[UR20][R4.64+0xb0], R249 ;  /* 0x0000b0f904007986 */ /* 0x000fe2000c101514 */
[----:B------:R-:W-:-:S03]  /*f3c0*/  LOP3.LUT R9, R2, R154, RZ, 0xc0, !PT ;  /* 0x0000009a02097212 */ /* 0x000fc600078ec0ff */
        /* <DEDUP_REMOVED lines=9> */
[----:B------:R-:W-:-:S03]  /*f460*/  LOP3.LUT R0, R77, 0xffff, RZ, 0xc0, !PT ;  /* 0x0000ffff4d007812 */ /* 0x000fc600078ec0ff */
[----:B------:R-:W-:Y:S04]  /*f470*/  STG.E.U16 desc[UR20][R82.64+0xc0], R241 ;  /* 0x0000c0f152007986 */ /* 0x000fe8000c101514 */
[----:B------:R-:W-:Y:S01]  /*f480*/  STG.E.U16 desc[UR20][R82.64+0xc2], R242 ;  /* 0x0000c2f252007986 */ /* 0x000fe2000c101514 */
[----:B------:R-:W-:-:S03]  /*f490*/  SHF.R.U32.HI R2, RZ, 0x10, R77 ;  /* 0x00000010ff027819 */ /* 0x000fc6000001164d */
[----:B------:R-:W-:Y:S04]  /*f4a0*/  STG.E.U16 desc[UR20][R80.64+0xc0], R138 ;  /* 0x0000c08a50007986 */ /* 0x000fe8000c101514 */
[----:B------:R-:W-:Y:S01]  /*f4b0*/  STG.E.U16 desc[UR20][R80.64+0xc2], R131 ;  /* 0x0000c28350007986 */ /* 0x000fe2000c101514 */
[C---:B-1----:R-:W-:Y:S03]  /*f4c0*/  HMMA.16816.F32.BF16 R152, R8.reuse, R16, R72 ;  /* 0x000000100898723c */ /* 0x042fe60000041848 */
[----:B------:R-:W-:Y:S04]  /*f4d0*/  STG.E.U16 desc[UR20][R78.64+0xc0], R130 ;  /* 0x0000c0824e007986 */ /* 0x000fe8000c101514 */
[----:B------:R-:W-:Y:S01]  /*f4e0*/  STG.E.U16 desc[UR20][R78.64+0xc2], R129 ;  /* 0x0000c2814e007986 */ /* 0x000fe2000c101514 */
[C---:B------:R-:W-:Y:S03]  /*f4f0*/  HMMA.16816.F32.BF16 R148, R8.reuse, R18, R68 ;  /* 0x000000120894723c */ /* 0x040fe60000041844 */
[----:B------:R-:W-:Y:S04]  /*f500*/  STG.E.U16 desc[UR20][R4.64+0xd0], R240 ;  /* 0x0000d0f004007986 */ /* 0x000fe8000c101514 */
[----:B------:R-:W-:Y:S01]  /*f510*/  STG.E.U16 desc[UR20][R4.64+0xd2], R239 ;  /* 0x0000d2ef04007986 */ /* 0x000fe2000c101514 */
[----:B--2---:R-:W-:Y:S03]  /*f520*/  HMMA.16816.F32.BF16 R144, R8, R20, R64 ;  /* 0x000000140890723c */ /* 0x004fe60000041840 */
[----:B------:R-:W-:Y:S01]  /*f530*/  STG.E.U16 desc[UR20][R82.64+0xd0], R237 ;  /* 0x0000d0ed52007986 */ /* 0x000fe2000c101514 */
[----:B------:R-:W-:-:S03]  /*f540*/  LOP3.LUT R7, R77, 0xff, RZ, 0xc0, !PT ;  /* 0x000000ff4d077812 */ /* 0x000fc600078ec0ff */
[----:B------:R-:W-:Y:S01]  /*f550*/  STG.E.U16 desc[UR20][R82.64+0xd2], R238 ;  /* 0x0000d2ee52007986 */ /* 0x000fe2000c101514 */
[----:B------:R-:W-:Y:S01]  /*f560*/  HMMA.16816.F32.BF16 R48, R8, R22, R48 ;  /* 0x000000160830723c */ /* 0x000fe20000041830 */
[----:B------:R-:W-:Y:S02]  /*f570*/  SHF.R.U32.HI R6, RZ, 0x8, R0 ;  /* 0x00000008ff067819 */ /* 0x000fe40000011600 */
[----:B------:R-:W-:Y:S01]  /*f580*/  STG.E.U16 desc[UR20][R80.64+0xd0], R128 ;  /* 0x0000d08050007986 */ /* 0x000fe2000c101514 */
[----:B------:R-:W-:Y:S02]  /*f590*/  LOP3.LUT R0, R2, 0xff, RZ, 0xc0, !PT ;  /* 0x000000ff02007812 */ /* 0x000fe400078ec0ff */
[----:B------:R-:W-:Y:S01]  /*f5a0*/  HMMA.16816.F32.BF16 R40, R108, R16, R40 ;  /* 0x000000106c28723c */ /* 0x000fe20000041828 */
[----:B------:R-:W-:Y:S01]  /*f5b0*/  STG.E.U16 desc[UR20][R80.64+0xd2], R127 ;  /* 0x0000d27f50007986 */ /* 0x000fe2000c101514 */
[----:B------:R-:W-:-:S03]  /*f5c0*/  SHF.R.U32.HI R8, RZ, 0x18, R77 ;  /* 0x00000018ff087819 */ /* 0x000fc6000001164d */
[----:B------:R-:W-:Y:S01]  /*f5d0*/  STG.E.U16 desc[UR20][R78.64+0xd0], R126 ;  /* 0x0000d07e4e007986 */ /* 0x000fe2000c101514 */
[C---:B------:R-:W-:Y:S03]  /*f5e0*/  HMMA.16816.F32.BF16 R12, R108.reuse, R20, R12 ;  /* 0x000000146c0c723c */ /* 0x040fe6000004180c */
[----:B------:R-:W-:Y:S03]  /*f5f0*/  STG.E.U16 desc[UR20][R78.64+0xd2], R125 ;  /* 0x0000d27d4e007986 */ /* 0x000fe6000c101514 */
[C---:B------:R-:W-:Y:S01]  /*f600*/  HMMA.16816.F32.BF16 R36, R108.reuse, R18, R36 ;  /* 0x000000126c24723c */ /* 0x040fe20000041824 */
[----:B------:R-:W-:Y:S04]  /*f610*/  STG.E.U16 desc[UR20][R4.64+0xe0], R236 ;  /* 0x0000e0ec04007986 */ /* 0x000fe8000c101514 */
[----:B------:R-:W-:Y:S01]  /*f620*/  STG.E.U16 desc[UR20][R4.64+0xe2], R235 ;  /* 0x0000e2eb04007986 */ /* 0x000fe2000c101514 */
[----:B------:R-:W-:Y:S03]  /*f630*/  HMMA.16816.F32.BF16 R32, R108, R22, R32 ;  /* 0x000000166c20723c */ /* 0x000fe60000041820 */
        /* <DEDUP_REMOVED lines=11> */
[----:B------:R1:W-:Y:S01]  /*f6f0*/  STG.E.U16 desc[UR20][R82.64+0xf2], R228 ;  /* 0x0000f2e452007986 */ /* 0x0003e2000c101514 */
[----:B------:R-:W-:-:S03]  /*f700*/  HSET2.LE.AND R0, R6, R3, PT ;  /* 0x0000000306007233 */ /* 0x000fc60003803000 */
[----:B------:R2:W-:Y:S04]  /*f710*/  STG.E.U16 desc[UR20][R80.64+0xf0], R119 ;  /* 0x0000f07750007986 */ /* 0x0005e8000c101514 */
[----:B------:R2:W-:Y:S01]  /*f720*/  STG.E.U16 desc[UR20][R80.64+0xf2], R118 ;  /* 0x0000f27650007986 */ /* 0x0005e2000c101514 */
[----:B------:R-:W-:-:S03]  /*f730*/  HSET2.LE.AND R3, R2, R3, PT ;  /* 0x0000000302037233 */ /* 0x000fc60003803000 */
[----:B------:R2:W-:Y:S04]  /*f740*/  STG.E.U16 desc[UR20][R78.64+0xf0], R117 ;  /* 0x0000f0754e007986 */ /* 0x0005e8000c101514 */
[----:B------:R2:W-:Y:S01]  /*f750*/  STG.E.U16 desc[UR20][R78.64+0xf2], R116 ;  /* 0x0000f2744e007986 */ /* 0x0005e2000c101514 */
[----:B------:R-:W-:Y:S02]  /*f760*/  LOP3.LUT R140, R0, R161, RZ, 0xc0, !PT ;  /* 0x000000a1008c7212 */ /* 0x000fe400078ec0ff */
[----:B------:R-:W-:Y:S01]  /*f770*/  LOP3.LUT R141, R3, R160, RZ, 0xc0, !PT ;  /* 0x000000a0038d7212 */ /* 0x000fe200078ec0ff */
[-C--:B---3--:R-:W-:Y:S06]  /*f780*/  HMMA.16816.F32.BF16 R168, R96, R164.reuse, R40 ;  /* 0x000000a460a8723c */ /* 0x088fec0000041828 */
[----:B------:R-:W-:Y:S01]  /*f790*/  HMMA.16816.F32.BF16 R152, R140, R164, R152 ;  /* 0x000000a48c98723c */ /* 0x000fe20000041898 */
[----:B-1----:R-:W-:-:S05]  /*f7a0*/  FADD.FTZ R228, R248, R197 ;  /* 0x000000c5f8e47221 */ /* 0x002fca0000010000 */
[----:B------:R-:W-:Y:S01]  /*f7b0*/  HMMA.16816.F32.BF16 R148, R140, R166, R148 ;  /* 0x000000a68c94723c */ /* 0x000fe20000041894 */
[----:B------:R-:W-:-:S05]  /*f7c0*/  FADD.FTZ R229, R205, R120 ;  /* 0x00000078cde57221 */ /* 0x000fca0000010000 */
[C---:B----4-:R-:W-:Y:S06]  /*f7d0*/  HMMA.16816.F32.BF16 R144, R140.reuse, R156, R144 ;  /* 0x0000009c8c90723c */ /* 0x050fec0000041890 */
[----:B------:R-:W-:Y:S06]  /*f7e0*/  HMMA.16816.F32.BF16 R140, R140, R158, R48 ;  /* 0x0000009e8c8c723c */ /* 0x000fec0000041830 */
[C---:B------:R-:W-:Y:S06]  /*f7f0*/  HMMA.16816.F32.BF16 R160, R96.reuse, R156, R12 ;  /* 0x0000009c60a0723c */ /* 0x040fec000004180c */
[C---:B------:R-:W-:Y:S06]  /*f800*/  HMMA.16816.F32.BF16 R164, R96.reuse, R166, R36 ;  /* 0x000000a660a4723c */ /* 0x040fec0000041824 */
[----:B------:R-:W-:Y:S01]  /*f810*/  HMMA.16816.F32.BF16 R156, R96, R158, R32 ;  /* 0x0000009e609c723c */ /* 0x000fe20000041820 */
[----:B------:R-:W-:-:S08]  /*f820*/  NOP ;  /* 0x0000000000007918 */ /* 0x000fd00000000000 */
[----:B--2---:R-:W-:-:S15]  /*f830*/  @!P0 BRA `(.L_x_641) ;  /* 0x000000c400808947 */ /* 0x004fde0003800000 */
[----:B------:R-:W2:Y:S01]  /*f840*/  LDL.LU R197, [R1+0x94] ;  /* 0x0000940001c57983 */ /* 0x000ea20000300800 */
[----:B------:R-:W1:Y:S01]  /*f850*/  LDC.64 R2, c[0x0][0x250] ;  /* 0x00009400ff027b82 */ /* 0x000e620000000a00 */
[----:B------:R-:W-:Y:S02]  /*f860*/  ULDC UR4, c[0x0][0x2d0] ;  /* 0x0000b40000047ab9 */ /* 0x000fe40000000800 */
[----:B------:R-:W3:Y:S01]  /*f870*/  LDL.LU R120, [R1+0x1f4] ;  /* 0x0001f40001787983 */ /* 0x000ee20000300800 */
[----:B-----5:R-:W-:Y:S01]  /*f880*/  ISETP.GE.AND P1, PT, R136, UR4, PT ;  /* 0x0000000488007c0c */ /* 0x020fe2000bf26270 */
[----:B------:R-:W-:Y:S01]  /*f890*/  UIADD3 UR27, UR18, -0x2, URZ ;  /* 0xfffffffe121b7890 */ /* 0x000fe2000fffe03f */
[----:B------:R-:W-:Y:S01]  /*f8a0*/  IADD3 R0, P0, R4, -0x100, RZ ;  /* 0xffffff0004007810 */ /* 0x000fe20007f1e0ff */
[----:B------:R-:W-:Y:S01]  /*f8b0*/  ULDC UR4, c[0x0][0x2ec] ;  /* 0x0000bb0000047ab9 */ /* 0x000fe20000000800 */
[----:B------:R-:W-:Y:S02]  /*f8c0*/  MOV R136, R134 ;  /* 0x0000008600887202 */ /* 0x000fe40000000f00 */
[----:B------:R-:W-:-:S07]  /*f8d0*/  IADD3.X R252, R5, -0x1, RZ, P0, !PT ;  /* 0xffffffff05fc7810 */ /* 0x000fce00007fe4ff */
[----:B------:R-:W4:Y:S01]  /*f8e0*/  @!P1 LDC.64 R10, c[0x0][0x220] ;  /* 0x00008800ff0a9b82 */ /* 0x000f220000000a00 */
[----:B-1----:R1:W-:Y:S01]  /*f8f0*/  STL.64 [R1+0x88], R2 ;  /* 0x0000880201007387 */ /* 0x0023e20000100a00 */
[----:B------:R-:W-:-:S06]  /*f900*/  MOV R7, R3 ;  /* 0x0000000300077202 */ /* 0x000fcc0000000f00 */
[----:B------:R-:W4:Y:S08]  /*f910*/  @!P1 LDC.64 R8, c[0x0][0x220] ;  /* 0x00008800ff089b82 */ /* 0x000f300000000a00 */
[----:B-1----:R-:W1:Y:S02]  /*f920*/  @!P1 LDC.64 R2, c[0x0][0x220] ;  /* 0x00008800ff029b82 */ /* 0x002e640000000a00 */
[----:B-1----:R1:W-:Y:S04]  /*f930*/  @!P1 STL.64 [R1+0x2e0], R2 ;  /* 0x0002e00201009387 */ /* 0x0023e80000100a00 */
[----:B----4-:R-:W-:Y:S04]  /*f940*/  @!P1 STL.64 [R1+0x2d8], R10 ;  /* 0x0002d80a01009387 */ /* 0x010fe80000100a00 */
[----:B------:R4:W-:Y:S01]  /*f950*/  @!P1 STL.64 [R1+0x2d0], R8 ;  /* 0x0002d00801009387 */ /* 0x0009e20000100a00 */
[----:B-1----:R-:W1:Y:S01]  /*f960*/  @!P1 LDC.64 R2, c[0x0][0x220] ;  /* 0x00008800ff029b82 */ /* 0x002e620000000a00 */
[----:B----4-:R-:W-:-:S05]  /*f970*/  IMAD.WIDE.U32 R8, R230, -0x326172a9, RZ ;  /* 0xcd9e8d57e6087825 */ /* 0x010fca00078e00ff */
[----:B------:R-:W-:Y:S01]  /*f980*/  LOP3.LUT R4, R9, R204, RZ, 0x3c, !PT ;  /* 0x000000cc09047212 */ /* 0x000fe200078e3cff */
[----:B-1----:R1:W-:Y:S04]  /*f990*/  @!P1 STL.64 [R1+0x2c8], R2 ;  /* 0x0002c80201009387 */ /* 0x0023e80000100a00 */
[----:B------:R4:W-:Y:S01]  /*f9a0*/  STL [R1+0x98], R0 ;  /* 0x0000980001007387 */ /* 0x0009e20000100800 */
[----:B-1----:R-:W-:Y:S01]  /*f9b0*/  IMAD.MOV.U32 R3, RZ, RZ, R135 ;  /* 0x000000ffff037224 */ /* 0x002fe200078e0087 */
[----:B------:R-:W-:Y:S01]  /*f9c0*/  MOV R2, R132 ;  /* 0x0000008400027202 */ /* 0x000fe20000000f00 */
[----:B----4-:R-:W-:Y:S02]  /*f9d0*/  IMAD.MOV.U32 R0, RZ, RZ, R133 ;  /* 0x000000ffff007224 */ /* 0x010fe400078e0085 */
[----:B--2---:R-:W-:-:S04]  /*f9e0*/  IMAD.WIDE.U32 R10, R197, -0x326172a9, RZ ;  /* 0xcd9e8d57c50a7825 */ /* 0x004fc800078e00ff */
[----:B---3--:R-:W-:Y:S01]  /*f9f0*/  IMAD.WIDE.U32 R12, R120, -0x2daee0ad, RZ ;  /* 0xd2511f53780c7825 */ /* 0x008fe200078e00ff */
[----:B------:R-:W-:Y:S01]  /*fa00*/  LOP3.LUT R6, R11, R204, RZ, 0x3c, !PT ;  /* 0x000000cc0b067212 */ /* 0x000fe200078e3cff */
[----:B------:R1:W-:Y:S04]  /*fa10*/  STL.64 [R1+0x80], R10 ;  /* 0x0000800a01007387 */ /* 0x0003e80000100a00 */
[----:B------:R2:W-:Y:S04]  /*fa20*/  STL.64 [R1+0x90], R8 ;  /* 0x0000900801007387 */ /* 0x0005e80000100a00 */
[----:B------:R3:W-:Y:S01]  /*fa30*/  STL.64 [R1+0x58], R12 ;  /* 0x0000580c01007387 */ /* 0x0007e20000100a00 */
[----:B-1----:R-:W-:-:S04]  /*fa40*/  IMAD.WIDE.U32 R10, R6, -0x2daee0ad, RZ ;  /* 0xd2511f53060a7825 */ /* 0x002fc800078e00ff */
[----:B--2---:R-:W-:Y:S01]  /*fa50*/  IMAD.WIDE.U32 R8, R4, -0x2daee0ad, RZ ;  /* 0xd2511f5304087825 */ /* 0x004fe200078e00ff */
[----:B------:R3:W-:Y:S03]  /*fa60*/  STL.64 [R1+0x68], R10 ;  /* 0x0000680a01007387 */ /* 0x0007e60000100a00 */
[----:B------:R-:W-:Y:S01]  /*fa70*/  @!P1 IMAD R4, R7, 0x60, RZ ;  /* 0x0000006007049824 */ /* 0x000fe200078e02ff */
[----:B------:R3:W-:Y:S04]  /*fa80*/  STL.64 [R1+0x78], R8 ;  /* 0x0000780801007387 */ /* 0x0007e80000100a00 */
[----:B------:R3:W-:Y:S01]  /*fa90*/  @!P1 STL [R1+0x2c4], R4 ;  /* 0x0002c40401009387 */ /* 0x0007e20000100800 */
[----:B------:R-:W-:Y:S05]  /*faa0*/  BRA `(.L_x_642) ;  /* 0x0000000000d87947 */ /* 0x000fea0003800000 */
.L_x_644:
[----:B------:R-:W2:Y:S01]  /*fab0*/  LDL.64 R196, [R1+0x2f8] ;  /* 0x0002f80001c47983 */ /* 0x000ea20000100a00 */
[----:B------:R-:W1:Y:S01]  /*fac0*/  LDC.64 R134, c[0x0][0x248] ;  /* 0x00009200ff867b82 */ /* 0x000e620000000a00 */
[----:B------:R-:W-:Y:S02]  /*fad0*/  UIADD3 UR7, UR27, -0x1, URZ ;  /* 0xffffffff1b077890 */ /* 0x000fe4000fffe03f */
[----:B------:R-:W3:Y:S02]  /*fae0*/  LDL.64 R194, [R1+0x2e8] ;  /* 0x0002e80001c27983 */ /* 0x000ee40000100a00 */
[----:B------:R-:W-:Y:S02]  /*faf0*/  USHF.R.S32.HI UR6, URZ, 0x1f, UR7 ;  /* 0x0000001f3f067899 */ /* 0x000fe40008011407 */
[----:B------:R4:W-:Y:S04]  /*fb00*/  @P1 STS [R225+0x2000], RZ ;  /* 0x002000ffe1001388 */ /* 0x0009e80000000800 */
[----:B------:R4:W-:Y:S04]  /*fb10*/  @P1 STS [R225+0x2004], RZ ;  /* 0x002004ffe1001388 */ /* 0x0009e80000000800 */
[----:B------:R4:W-:Y:S01]  /*fb20*/  @P1 STS.64 [R225+0x2008], RZ ;  /* 0x002008ffe1001388 */ /* 0x0009e20000000a00 */
[C---:B-1----:R-:W-:Y:S02]  /*fb30*/  IMAD R133, R134.reuse, UR6, RZ ;  /* 0x0000000686857c24 */ /* 0x042fe4000f8e02ff */
[----:B------:R-:W-:Y:S04]  /*fb40*/  IMAD.WIDE.U32 R172, R134, UR7, RZ ;  /* 0x0000000786ac7c25 */ /* 0x000fe8000f8e00ff */
[----:B------:R-:W-:Y:S04]  /*fb50*/  IMAD R133, R135, UR7, R133 ;  /* 0x0000000787857c24 */ /* 0x000fe8000f8e0285 */
[----:B------:R-:W-:Y:S01]  /*fb60*/  IMAD.IADD R133, R173, 0x1, R133 ;  /* 0x00000001ad857824 */ /* 0x000fe200078e0285 */
[C---:B--2---:R-:W-:Y:S04]  /*fb70*/  LEA R132, P0, R172.reuse, R196, 0x7 ;  /* 0x000000c4ac847211 */ /* 0x044fe800078038ff */
[----:B---3--:R-:W-:Y:S02]  /*fb80*/  LEA.HI.X R133, R172, R195, R133, 0x7, P0 ;  /* 0x000000c3ac857211 */ /* 0x008fe400000f3c85 */
[----:B------:R-:W1:Y:S01]  /*fb90*/  @!P1 LDC.64 R172, c[0x0][0x218] ;  /* 0x00008600ffac9b82 */ /* 0x000e620000000a00 */
[C---:B------:R-:W-:Y:S04]  /*fba0*/  @!P1 LEA R137, P2, R134.reuse, R132, 0x5 ;  /* 0x0000008486899211 */ /* 0x040fe800078428ff */
[----:B------:R-:W-:Y:S02]  /*fbb0*/  @!P1 LEA.HI.X R174, R134, R133, R135, 0x5, P2 ;  /* 0x0000008586ae9211 */ /* 0x000fe400010f2c87 */
[C---:B-1----:R-:W-:Y:S04]  /*fbc0*/  @!P1 LEA R172, P0, R132.reuse, R172, 0x1 ;  /* 0x000000ac84ac9211 */ /* 0x042fe800078008ff */
[----:B------:R-:W-:Y:S05]  /*fbd0*/  @!P1 LEA.HI.X R173, R132, R173, R133, 0x1, P0 ;  /* 0x000000ad84ad9211 */ /* 0x000fea00000f0c85 */
[----:B------:R-:W-:Y:S01]  /*fbe0*/  @!PT LDS RZ, [RZ] ;  /* 0x00000000fffff984 */ /* 0x000fe20000000800 */
[----:B------:R-:W-:Y:S01]  /*fbf0*/  @!PT LDS RZ, [RZ] ;  /* 0x00000000fffff984 */ /* 0x000fe20000000800 */
[----:B------:R-:W-:Y:S01]  /*fc00*/  @!PT LDS RZ, [RZ] ;  /* 0x00000000fffff984 */ /* 0x000fe20000000800 */
[----:B------:R1:W-:Y:S04]  /*fc10*/  @!P1 LDGSTS.E.BYPASS.LTC128B.128 [R225+0x2000], desc[UR20][R172.64] ;  /* 0x02000000ace19fae */ /* 0x0003e8000b901d54 */
[----:B------:R4:W-:Y:S01]  /*fc20*/  @P1 STS.128 [R225+0x2800], RZ ;  /* 0x002800ffe1001388 */ /* 0x0009e20000000c00 */
[----:B-1----:R-:W1:Y:S02]  /*fc30*/  @!P1 LDC.64 R172, c[0x0][0x218] ;  /* 0x00008600ffac9b82 */ /* 0x002e640000000a00 */
[C---:B-1----:R-:W-:Y:S04]  /*fc40*/  @!P1 LEA R172, P0, R137.reuse, R172, 0x1 ;  /* 0x000000ac89ac9211 */ /* 0x042fe800078008ff */
[----:B------:R-:W-:Y:S02]  /*fc50*/  @!P1 LEA.HI.X R173, R137, R173, R174, 0x1, P0 ;  /* 0x000000ad89ad9211 */ /* 0x000fe400000f0cae */
[C---:B------:R-:W-:Y:S03]  /*fc60*/  @!P1 LEA R137, P2, R134.reuse, R132, 0x6 ;  /* 0x0000008486899211 */ /* 0x040fe600078430ff */
[----:B------:R-:W-:Y:S01]  /*fc70*/  @!PT LDS RZ, [RZ] ;  /* 0x00000000fffff984 */ /* 0x000fe20000000800 */
[----:B------:R-:W-:Y:S01]  /*fc80*/  @!PT LDS RZ, [RZ] ;  /* 0x00000000fffff984 */ /* 0x000fe20000000800 */
[----:B------:R-:W-:Y:S01]  /*fc90*/  @!PT LDS RZ, [RZ] ;  /* 0x00000000fffff984 */ /* 0x000fe20000000800 */
[----:B------:R1:W-:Y:S01]  /*fca0*/  @!P1 LDGSTS.E.BYPASS.LTC128B.128 [R225+0x2800], desc[UR20][R172.64] ;  /* 0x02800000ace19fae */ /* 0x0003e2000b901d54 */
[C---:B------:R-:W-:Y:S01]  /*fcb0*/  @!P1 LEA.HI.X R174, R134.reuse, R133, R135, 0x6, P2 ;  /* 0x0000008586ae9211 */ /* 0x040fe200010f3487 */
[----:B------:R-:W-:Y:S02]  /*fcc0*/  @!P1 IMAD.WIDE.U32 R132, R134, 0x60, R132 ;  /* 0x0000006086849825 */ /* 0x000fe400078e0084 */
[----:B------:R4:W-:Y:S02]  /*fcd0*/  @P1 STS.128 [R225+0x3000], RZ ;  /* 0x003000ffe1001388 */ /* 0x0009e40000000c00 */
[----:B------:R-:W-:Y:S04]  /*fce0*/  @!P1 IMAD R135, R135, 0x60, RZ ;  /* 0x0000006087879824 */ /* 0x000fe800078e02ff */
[----:B------:R-:W-:Y:S01]  /*fcf0*/  @!P1 IMAD.IADD R135, R135, 0x1, R133 ;  /* 0x0000000187879824 */ /* 0x000fe200078e0285 */
[----:B-1----:R-:W1:Y:S02]  /*fd00*/  @!P1 LDC.64 R172, c[0x0][0x218] ;  /* 0x00008600ffac9b82 */ /* 0x002e640000000a00 */
        /* <DEDUP_REMOVED lines=9> */
[----:B------:R-:W-:Y:S05]  /*fda0*/  @!P1 LEA.HI.X R135, R132, R173, R135, 0x1, P0 ;  /* 0x000000ad84879211 */ /* 0x000fea00000f0c87 */
[----:B------:R-:W-:Y:S01]  /*fdb0*/  @!PT LDS RZ, [RZ] ;  /* 0x00000000fffff984 */ /* 0x000fe20000000800 */
[----:B------:R-:W-:Y:S01]  /*fdc0*/  @!PT LDS RZ, [RZ] ;  /* 0x00000000fffff984 */ /* 0x000fe20000000800 */
[----:B------:R-:W-:Y:S01]  /*fdd0*/  @!PT LDS RZ, [RZ] ;  /* 0x00000000fffff984 */ /* 0x000fe20000000800 */
[----:B------:R4:W-:Y:S04]  /*fde0*/  @!P1 LDGSTS.E.BYPASS.LTC128B.128 [R225+0x3800], desc[UR20][R134.64] ;  /* 0x0380000086e19fae */ /* 0x0009e8000b901d54 */
[----:B------:R-:W0:Y:S01]  /*fdf0*/  LDGDEPBAR ;  /* 0x00000000000079af */ /* 0x000e220000000000 */
[----:B------:R-:W-:Y:S05]  /*fe00*/  BRA `(.L_x_643) ;  /* 0x0000001000a07947 */ /* 0x000fea0003800000 */
.L_x_642:
[----:B------:R-:W2:Y:S01]  /*fe10*/  LDL R18, [R1+0x88] ;  /* 0x0000880001127983 */ /* 0x000ea20000100800 */
[----:B------:R-:W-:Y:S04]  /*fe20*/  DEPBAR.LE SB0, 0x0 ;  /* 0x000080000000791a */ /* 0x000fe80000000000 */
[----:B----4-:R-:W4:Y:S01]  /*fe30*/  LDL R14, [R1+0x8c] ;  /* 0x00008c00010e7983 */ /* 0x010f220000100800 */
[----:B------:R-:W-:Y:S02]  /*fe40*/  USHF.R.S32.HI UR6, URZ, 0x1f, UR27 ;  /* 0x0000001f3f067899 */ /* 0x000fe4000801141b */
[----:B------:R-:W-:Y:S02]  /*fe50*/  USHF.L.U32 UR19, UR27, 0x2, URZ ;  /* 0x000000021b137899 */ /* 0x000fe4000800063f */
[----:B---3--:R-:W3:Y:S01]  /*fe60*/  LDL.64 R12, [R1+0x2f0] ;  /* 0x0002f000010c7983 */ /* 0x008ee20000100a00 */
[----:B------:R-:W-:Y:S02]  /*fe70*/  UIADD3 UR18, UR24, -0x61c88647, URZ ;  /* 0x9e3779b918127890 */ /* 0x000fe4000fffe03f */
[----:B------:R-:W-:Y:S02]  /*fe80*/  UISETP.GE.AND UP0, UPT, UR27, 0x1, UPT ;  /* 0x000000011b00788c */ /* 0x000fe4000bf06270 */
[----:B-----5:R-:W5:Y:S05]  /*fe90*/  LDL R11, [R1+0x300] ;  /* 0x00030000010b7983 */ /* 0x020f6a0000100800 */
[----:B------:R-:W5:Y:S05]  /*fea0*/  LDL R10, [R1+0x2e0] ;  /* 0x0002e000010a7983 */ /* 0x000f6a0000100800 */
[----:B------:R-:W5:Y:S05]  /*feb0*/  LDL R20, [R1+0x2e4] ;  /* 0x0002e40001147983 */ /* 0x000f6a0000100800 */
[----:B------:R-:W5:Y:S05]  /*fec0*/  LDL R9, [R1+0x2d8] ;  /* 0x0002d80001097983 */ /* 0x000f6a0000100800 */
[----:B------:R-:W5:Y:S05]  /*fed0*/  LDL R21, [R1+0x2dc] ;  /* 0x0002dc0001157983 */ /* 0x000f6a0000100800 */
[----:B------:R-:W5:Y:S05]  /*fee0*/  LDL R8, [R1+0x2d0] ;  /* 0x0002d00001087983 */ /* 0x000f6a0000100800 */
        /* <DEDUP_REMOVED lines=8> */
[----:B------:R-:W5:Y:S05]  /*ff70*/  LDL.64 R234, [R1+0x58] ;  /* 0x0000580001ea7983 */ /* 0x000f6a0000100a00 */
[----:B------:R-:W5:Y:S05]  /*ff80*/  LDL.64 R230, [R1+0x68] ;  /* 0x0000680001e67983 */ /* 0x000f6a0000100a00 */
[----:B------:R-:W5:Y:S05]  /*ff90*/  LDL.64 R226, [R1+0x78] ;  /* 0x0000780001e27983 */ /* 0x000f6a0000100a00 */
[----:B------:R-:W5:Y:S05]  /*ffa0*/  LDL.64 R232, [R1+0x90] ;  /* 0x0000900001e87983 */ /* 0x000f6a0000100a00 */
[----:B------:R-:W5:Y:S01]  /*ffb0*/  LDL.64 R236, [R1+0x80] ;  /* 0x0000800001ec7983 */ /* 0x000f620000100a00 */
[C---:B--2---:R-:W-:Y:S01]  /*ffc0*/  IMAD R4, R18.reuse, UR6, RZ ;  /* 0x0000000612047c24 */ /* 0x044fe2000f8e02ff */
[----:B------:R-:W-:Y:S01]  /*ffd0*/  UIADD3 UR6, UR25, -0x4498517b, URZ ;  /* 0xbb67ae8519067890 */ /* 0x000fe2000fffe03f */
[----:B------:R-:W-:Y:S04]  /*ffe0*/  IMAD.WIDE.U32 R6, R18, UR27, RZ ;  /* 0x0000001b12067c25 */ /* 0x000fe8000f8e00ff */
[----:B----4-:R-:W-:Y:S01]  /*fff0*/  IMAD R5, R14, UR27, R4 ;  /* 0x0000001b0e057c24 */ /* 0x010fe2000f8e0204 */
[----:B---3--:R-:W-:Y:S03]  /*10000*/  LEA R4, P2, R6, R12, 0x7 ;  /* 0x0000000c06047211 */ /* 0x008fe600078438ff */
[----:B------:R-:W-:Y:S01]  /*10010*/  IMAD.IADD R5, R7, 0x1, R5 ;  /* 0x0000000107057824 */ /* 0x000fe200078e0205 */
[----:B------:R-:W-:Y:S04]  /*10020*/  @!P1 LEA R7, P0, R18, R4, 0x5 ;  /* 0x0000000412079211 */ /* 0x000fe800078028ff */
[----:B-----5:R-:W-:Y:S02]  /*10030*/  LEA.HI.X R5, R6, R11, R5, 0x7, P2 ;  /* 0x0000000b06057211 */ /* 0x020fe400010f3c05 */
[----:B------:R-:W-:Y:S02]  /*10040*/  @!P1 LEA R12, P4, R4, R10, 0x1 ;  /* 0x0000000a040c9211 */ /* 0x000fe400078808ff */
[----:B------:R-:W-:Y:S02]  /*10050*/  @!P1 LEA R6, P2, R18, R4, 0x6 ;  /* 0x0000000412069211 */ /* 0x000fe400078430ff */
[----:B------:R-:W-:Y:S02]  /*10060*/  @!P1 LEA.HI.X R13, R4, R20, R5, 0x1, P4 ;  /* 0x00000014040d9211 */ /* 0x000fe400020f0c05 */
[C---:B------:R-:W-:Y:S03]  /*10070*/  @!P1 LEA R10, P3, R7.reuse, R9, 0x1 ;  /* 0x00000009070a9211 */ /* 0x040fe600078608ff */
[----:B------:R-:W-:Y:S01]  /*10080*/  @!PT LDS RZ, [RZ] ;  /* 0x00000000fffff984 */ /* 0x000fe20000000800 */
[----:B------:R-:W-:Y:S01]  /*10090*/  @!PT LDS RZ, [RZ] ;  /* 0x00000000fffff984 */ /* 0x000fe20000000800 */
[----:B------:R-:W-:Y:S01]  /*100a0*/  @!PT LDS RZ, [RZ] ;  /* 0x00000000fffff984 */ /* 0x000fe20000000800 */
[----:B------:R-:W-:Y:S01]  /*100b0*/  @!P1 LDGSTS.E.BYPASS.LTC128B.128 [R225+0x4000], desc[UR20][R12.64] ;  /* 0x040000000ce19fae */ /* 0x000fe2000b901d54 */
[CCC-:B------:R-:W-:Y:S02]  /*100c0*/  @!P1 LEA.HI.X R9, R18.reuse, R5.reuse, R14.reuse, 0x5, P0 ;  /* 0x0000000512099211 */ /* 0x1c0fe400000f2c0e */
[C---:B------:R-:W-:Y:S02]  /*100d0*/  @!P1 LEA.HI.X R14, R18.reuse, R5, R14, 0x6, P2 ;  /* 0x00000005120e9211 */ /* 0x040fe400010f340e */
[----:B------:R-:W-:Y:S01]  /*100e0*/  @P1 STS.128 [R225+0x4800], RZ ;  /* 0x004800ffe1001388 */ /* 0x000fe20000000c00 */
[----:B------:R-:W-:Y:S01]  /*100f0*/  @!P1 LEA.HI.X R11, R7, R21, R9, 0x1, P3 ;  /* 0x00000015070b9211 */ /* 0x000fe200018f0c09 */
[----:B------:R-:W-:Y:S01]  /*10100*/  @!P1 IMAD.WIDE.U32 R4, R18, 0x60, R4 ;  /* 0x0000006012049825 */ /* 0x000fe200078e0004 */
[C---:B------:R-:W-:Y:S03]  /*10110*/  @!P1 LEA R8, P0, R6.reuse, R8, 0x1 ;  /* 0x0000000806089211 */ /* 0x040fe600078008ff */
        /* <DEDUP_REMOVED lines=13> */
[----:B------:R-:W-:Y:S02]  /*101f0*/  @!P1 LEA.HI.X R7, R4, R15, R5, 0x1, P0 ;  /* 0x0000000f04079211 */ /* 0x000fe400000f0c05 */
[----:B------:R-:W-:Y:S03]  /*10200*/  PLOP3.LUT P0, PT, PT, PT, UP0, 0x80, 0x0 ;  /* 0x000000000000781c */ /* 0x000fe60003f0f008 */
        /* <DEDUP_REMOVED lines=10> */
[----:B------:R-:W5:Y:S05]  /*102b0*/  LDSM.16.M88.4 R64, [R139+0x2c00] ;  /* 0x002c00008b40783b */ /* 0x000f6a0000000200 */
[----:B------:R-:W5:Y:S05]  /*102c0*/  LDSM.16.M88.4 R80, [R139+0x3000] ;  /* 0x003000008b50783b */ /* 0x000f6a0000000200 */
[----:B------:R-:W5:Y:S05]  /*102d0*/  LDSM.16.M88.4 R96, [R139+0x3400] ;  /* 0x003400008b60783b */ /* 0x000f6a0000000200 */
[----:B------:R-:W5:Y:S01]  /*102e0*/  LDSM.16.M88.4 R112, [R139+0x3800] ;  /* 0x003800008b70783b */ /* 0x000f620000000200 */
[-C--:B-1----:R-:W-:Y:S04]  /*102f0*/  HMMA.16816.F32.BF16 R4, R128, R16.reuse, RZ ;  /* 0x000000108004723c */ /* 0x082fe800000418ff */
[----:B------:R-:W1:Y:S02]  /*10300*/  LDSM.16.M88.4 R132, [R139+0x3c00] ;  /* 0x003c00008b84783b */ /* 0x000e640000000200 */
[C---:B--2---:R-:W-:Y:S03]  /*10310*/  HMMA.16816.F32.BF16 R8, R124.reuse, R16, RZ ;  /* 0x000000107c08723c */ /* 0x044fe600000418ff */
[----:B------:R-:W-:Y:S03]  /*10320*/  LDSM.16.M88.4 R172, [R215] ;  /* 0x00000000d7ac783b */ /* 0x000fe60000000200 */
[-C--:B------:R-:W-:Y:S02]  /*10330*/  HMMA.16816.F32.BF16 R12, R124, R18.reuse, RZ ;  /* 0x000000127c0c723c */ /* 0x080fe400000418ff */
[----:B------:R-:W2:Y:S04]  /*10340*/  LDSM.16.M88.4 R176, [R216] ;  /* 0x00000000d8b0783b */ /* 0x000ea80000000200 */
[C---:B------:R-:W-:Y:S01]  /*10350*/  HMMA.16816.F32.BF16 R16, R128.reuse, R18, RZ ;  /* 0x000000128010723c */ /* 0x040fe200000418ff */
[----:B------:R-:W2:Y:S05]  /*10360*/  LDSM.16.M88.4 R180, [R215+0x1000] ;  /* 0x00100000d7b4783b */ /* 0x000eaa0000000200 */
[-C--:B---3--:R-:W-:Y:S01]  /*10370*/  HMMA.16816.F32.BF16 R20, R128, R32.reuse, RZ ;  /* 0x000000208014723c */ /* 0x088fe200000418ff */
[----:B------:R-:W3:Y:S05]  /*10380*/  LDSM.16.M88.4 R184, [R223] ;  /* 0x00000000dfb8783b */ /* 0x000eea0000000200 */
[C---:B------:R-:W-:Y:S01]  /*10390*/  HMMA.16816.F32.BF16 R24, R124.reuse, R32, RZ ;  /* 0x000000207c18723c */ /* 0x040fe200000418ff */
[----:B------:R-:W3:Y:S05]  /*103a0*/  LDSM.16.M88.4 R188, [R222] ;  /* 0x00000000debc783b */ /* 0x000eea0000000200 */
[-C--:B------:R-:W-:Y:S01]  /*103b0*/  HMMA.16816.F32.BF16 R28, R124, R34.reuse, RZ ;  /* 0x000000227c1c723c */ /* 0x080fe200000418ff */
[----:B------:R-:W3:Y:S05]  /*103c0*/  LDSM.16.M88.4 R192, [R221] ;  /* 0x00000000ddc0783b */ /* 0x000eea0000000200 */
[C---:B------:R-:W-:Y:S01]  /*103d0*/  HMMA.16816.F32.BF16 R32, R128.reuse, R34, RZ ;  /* 0x000000228020723c */ /* 0x040fe200000418ff */
[----:B------:R-:W3:Y:S05]  /*103e0*/  LDSM.16.M88.4 R196, [R220] ;  /* 0x00000000dcc4783b */ /* 0x000eea0000000200 */
[-C--:B----4-:R-:W-:Y:S01]  /*103f0*/  HMMA.16816.F32.BF16 R36, R128, R48.reuse, RZ ;  /* 0x000000308024723c */ /* 0x090fe200000418ff */
[----:B------:R-:W4:Y:S05]  /*10400*/  LDSM.16.M88.4 R200, [R219] ;  /* 0x00000000dbc8783b */ /* 0x000f2a0000000200 */
[C---:B------:R-:W-:Y:S01]  /*10410*/  HMMA.16816.F32.BF16 R40, R124.reuse, R48, RZ ;  /* 0x000000307c28723c */ /* 0x040fe200000418ff */
[----:B------:R-:W4:Y:S05]  /*10420*/  LDSM.16.M88.4 R204, [R218] ;  /* 0x00000000dacc783b */ /* 0x000f2a0000000200 */
[-C--:B------:R-:W-:Y:S01]  /*10430*/  HMMA.16816.F32.BF16 R44, R124, R50.reuse, RZ ;  /* 0x000000327c2c723c */ /* 0x080fe200000418ff */
[----:B------:R-:W4:Y:S01]  /*10440*/  LDSM.16.M88.4 R208, [R217] ;  /* 0x00000000d9d0783b */ /* 0x000f220000000200 */
[----:B------:R-:W-:Y:S04]  /*10450*/  DEPBAR.LE SB0, 0x0 ;  /* 0x000080000000791a */ /* 0x000fe80000000000 */
[C---:B------:R-:W-:Y:S01]  /*10460*/  HMMA.16816.F32.BF16 R48, R128.reuse, R50, RZ ;  /* 0x000000328030723c */ /* 0x040fe200000418ff */
[----:B------:R-:W-:Y:S05]  /*10470*/  BAR.SYNC.DEFER_BLOCKING 0x0 ;  /* 0x0000000000007b1d */ /* 0x000fea0000010000 */
        /* <DEDUP_REMOVED lines=18> */
[-C--:B------:R-:W-:Y:S01]  /*105a0*/  HMMA.16816.F32.BF16 R124, R124, R134.reuse, RZ ;  /* 0x000000867c7c723c */ /* 0x080fe200000418ff */
[----:B------:R-:W-:Y:S04]  /*105b0*/  IMAD.U32 R132, RZ, RZ, UR25 ;  /* 0x00000019ff847e24 */ /* 0x000fe8000f8e00ff */
[----:B------:R-:W-:Y:S01]  /*105c0*/  IMAD.U32 R133, RZ, RZ, UR25 ;  /* 0x00000019ff857e24 */ /* 0x000fe2000f8e00ff */
[----:B------:R-:W-:Y:S05]  /*105d0*/  HMMA.16816.F32.BF16 R128, R128, R134, RZ ;  /* 0x000000868080723c */ /* 0x000fea00000418ff */
[C---:B------:R-:W-:Y:S01]  /*105e0*/  LOP3.LUT R133, R235.reuse, UR19, R133, 0x96, !PT ;  /* 0x00000013eb857c12 */ /* 0x040fe2000f8e9685 */
[-C--:B--2---:R-:W-:Y:S05]  /*105f0*/  HMMA.16816.F32.BF16 R4, R172, R176.reuse, R4 ;  /* 0x000000b0ac04723c */ /* 0x084fea0000041804 */
[----:B------:R-:W-:Y:S01]  /*10600*/  LOP3.LUT R134, R235, UR19, R132, 0x96, !PT ;  /* 0x00000013eb867c12 */ /* 0x000fe2000f8e9684 */
[C---:B------:R-:W-:Y:S05]  /*10610*/  HMMA.16816.F32.BF16 R8, R180.reuse, R176, R8 ;  /* 0x000000b0b408723c */ /* 0x040fea0000041808 */
[----:B------:R-:W-:Y:S01]  /*10620*/  LOP3.LUT R132, R227, UR6, R234, 0x96, !PT ;  /* 0x00000006e3847c12 */ /* 0x000fe2000f8e96ea */
[-C--:B------:R-:W-:Y:S05]  /*10630*/  HMMA.16816.F32.BF16 R12, R180, R178.reuse, R12 ;  /* 0x000000b2b40c723c */ /* 0x080fea000004180c */
[----:B------:R-:W-:Y:S01]  /*10640*/  IMAD.WIDE.U32 R176, R133, -0x326172a9, RZ ;  /* 0xcd9e8d5785b07825 */ /* 0x000fe200078e00ff */
[C---:B------:R-:W-:Y:S05]  /*10650*/  HMMA.16816.F32.BF16 R16, R172.reuse, R178, R16 ;  /* 0x000000b2ac10723c */ /* 0x040fea0000041810 */
[----:B------:R-:W-:Y:S01]  /*10660*/  LOP3.LUT R135, R177, UR18, R236, 0x96, !PT ;  /* 0x00000012b1877c12 */ /* 0x000fe2000f8e96ec */
[-C--:B---3--:R-:W-:Y:S05]  /*10670*/  HMMA.16816.F32.BF16 R20, R172, R184.reuse, R20 ;  /* 0x000000b8ac14723c */ /* 0x088fea0000041814 */
[----:B------:R-:W-:Y:S01]  /*10680*/  IMAD.WIDE.U32 R178, R134, -0x326172a9, RZ ;  /* 0xcd9e8d5786b27825 */ /* 0x000fe200078e00ff */
[C---:B------:R-:W-:Y:S04]  /*10690*/  HMMA.16816.F32.BF16 R24, R180.reuse, R184, R24 ;  /* 0x000000b8b418723c */ /* 0x040fe80000041818 */
[----:B------:R1:W-:Y:S02]  /*106a0*/  STL.64 [R1+0x20], R178 ;  /* 0x000020b201007387 */ /* 0x0003e40000100a00 */
[-C--:B------:R-:W-:Y:S05]  /*106b0*/  HMMA.16816.F32.BF16 R28, R180, R186.reuse, R28 ;  /* 0x000000bab41c723c */ /* 0x080fea000004181c */
[----:B------:R-:W-:Y:S01]  /*106c0*/  LOP3.LUT R184, R231, UR6, R234, 0x96, !PT ;  /* 0x00000006e7b87c12 */ /* 0x000fe2000f8e96ea */
[C---:B------:R-:W-:Y:S05]  /*106d0*/  HMMA.16816.F32.BF16 R32, R172.reuse, R186, R32 ;  /* 0x000000baac20723c */ /* 0x040fea0000041820 */
[----:B------:R-:W-:Y:S01]  /*106e0*/  IMAD.WIDE.U32 R184, R184, -0x326172a9, RZ ;  /* 0xcd9e8d57b8b87825 */ /* 0x000fe200078e00ff */
[-C--:B------:R-:W-:Y:S05]  /*106f0*/  HMMA.16816.F32.BF16 R36, R172, R188.reuse, R36 ;  /* 0x000000bcac24723c */ /* 0x080fea0000041824 */
[----:B------:R-:W-:Y:S01]  /*10700*/  LOP3.LUT R133, R185, UR26, R176, 0x96, !PT ;  /* 0x0000001ab9857c12 */ /* 0x000fe2000f8e96b0 */
[C---:B------:R-:W-:Y:S05]  /*10710*/  HMMA.16816.F32.BF16 R40, R180.reuse, R188, R40 ;  /* 0x000000bcb428723c */ /* 0x040fea0000041828 */
[----:B------:R-:W-:Y:S01]  /*10720*/  IMAD.WIDE.U32 R176, R135, -0x2daee0ad, RZ ;  /* 0xd2511f5387b07825 */ /* 0x000fe200078e00ff */
[-C--:B------:R-:W-:Y:S05]  /*10730*/  HMMA.16816.F32.BF16 R44, R180, R190.reuse, R44 ;  /* 0x000000beb42c723c */ /* 0x080fea000004182c */
[----:B------:R-:W-:Y:S01]  /*10740*/  LOP3.LUT R135, R177, UR17, R230, 0x96, !PT ;  /* 0x00000011b1877c12 */ /* 0x000fe2000f8e96e6 */
[C---:B------:R-:W-:Y:S06]  /*10750*/  HMMA.16816.F32.BF16 R48, R172.reuse, R190, R48 ;  /* 0x000000beac30723c */ /* 0x040fec0000041830 */
[-C--:B------:R-:W-:Y:S06]  /*10760*/  HMMA.16816.F32.BF16 R52, R172, R192.reuse, R52 ;  /* 0x000000c0ac34723c */ /* 0x080fec0000041834 */
[C---:B------:R-:W-:Y:S06]  /*10770*/  HMMA.16816.F32.BF16 R56, R180.reuse, R192, R56 ;  /* 0x000000c0b438723c */ /* 0x040fec0000041838 */
[-C--:B------:R-:W-:Y:S05]  /*10780*/  HMMA.16816.F32.BF16 R60, R180, R194.reuse, R60 ;  /* 0x000000c2b43c723c */ /* 0x080fea000004183c */
[----:B------:R-:W-:Y:S01]  /*10790*/  IMAD.WIDE.U32 R192, R132, -0x326172a9, RZ ;  /* 0xcd9e8d5784c07825 */ /* 0x000fe200078e00ff */
[----:B------:R-:W-:Y:S01]  /*107a0*/  LOP3.LUT R132, R179, UR18, R232, 0x96, !PT ;  /* 0x00000012b3847c12 */ /* 0x000fe2000f8e96e8 */
[C---:B------:R-:W-:Y:S04]  /*107b0*/  HMMA.16816.F32.BF16 R64, R172.reuse, R194, R64 ;  /* 0x000000c2ac40723c */ /* 0x040fe80000041840 */
[----:B------:R-:W-:Y:S02]  /*107c0*/  LOP3.LUT R134, R193, UR26, R178, 0x96, !PT ;  /* 0x0000001ac1867c12 */ /* 0x000fe4000f8e96b2 */
[-C--:B------:R-:W-:Y:S05]  /*107d0*/  HMMA.16816.F32.BF16 R68, R172, R196.reuse, R68 ;  /* 0x000000c4ac44723c */ /* 0x080fea0000041844 */
[----:B------:R-:W-:Y:S01]  /*107e0*/  IMAD.WIDE.U32 R186, R134, -0x2daee0ad, RZ ;  /* 0xd2511f5386ba7825 */ /* 0x000fe200078e00ff */
[----:B------:R-:W-:Y:S01]  /*107f0*/  FMNMX.FTZ R134, R4, R3, !PT ;  /* 0x0000000304867209 */ /* 0x000fe20007810000 */
[C---:B------:R-:W-:Y:S06]  /*10800*/  HMMA.16816.F32.BF16 R72, R180.reuse, R196, R72 ;  /* 0x000000c4b448723c */ /* 0x040fec0000041848 */
[-C--:B------:R-:W-:Y:S06]  /*10810*/  HMMA.16816.F32.BF16 R76, R180, R198.reuse, R76 ;  /* 0x000000c6b44c723c */ /* 0x080fec000004184c */
[C---:B------:R-:W-:Y:S06]  /*10820*/  HMMA.16816.F32.BF16 R80, R172.reuse, R198, R80 ;  /* 0x000000c6ac50723c */ /* 0x040fec0000041850 */
[-C--:B----4-:R-:W-:Y:S06]  /*10830*/  HMMA.16816.F32.BF16 R84, R172, R200.reuse, R84 ;  /* 0x000000c8ac54723c */ /* 0x090fec0000041854 */
[C---:B------:R-:W-:Y:S06]  /*10840*/  HMMA.16816.F32.BF16 R88, R180.reuse, R200, R88 ;  /* 0x000000c8b458723c */ /* 0x040fec0000041858 */
[-C--:B------:R-:W-:Y:S06]  /*10850*/  HMMA.16816.F32.BF16 R92, R180, R202.reuse, R92 ;  /* 0x000000cab45c723c */ /* 0x080fec000004185c */
        /* <DEDUP_REMOVED lines=8> */
[----:B------:R-:W-:Y:S05]  /*108e0*/  HMMA.16816.F32.BF16 R128, R172, R210, R128 ;  /* 0x000000d2ac80723c */ /* 0x000fea0000041880 */
[----:B------:R-:W-:Y:S06]  /*108f0*/  IMAD.WIDE.U32 R182, R133, -0x2daee0ad, RZ ;  /* 0xd2511f5385b67825 */ /* 0x000fec00078e00ff */
[----:B------:R-:W-:Y:S01]  /*10900*/  LOP3.LUT R137, R183, UR11, R176, 0x96, !PT ;  /* 0x0000000bb7897c12 */ /* 0x000fe2000f8e96b0 */
[----:B------:R-:W-:Y:S04]  /*10910*/  IMAD.WIDE.U32 R132, R132, -0x2daee0ad, RZ ;  /* 0xd2511f5384847825 */ /* 0x000fe800078e00ff */
[----:B------:R-:W-:Y:S01]  /*10920*/  IMAD.WIDE.U32 R176, R135, -0x326172a9, RZ ;  /* 0xcd9e8d5787b07825 */ /* 0x000fe200078e00ff */
[----:B------:R-:W-:Y:S02]  /*10930*/  LOP3.LUT R188, R133, UR17, R226, 0x96, !PT ;  /* 0x0000001185bc7c12 */ /* 0x000fe4000f8e96e2 */
[----:B------:R-:W-:Y:S01]  /*10940*/  FMNMX.FTZ R133, R5, R134, !PT ;  /* 0x0000008605857209 */ /* 0x000fe20007810000 */
[----:B------:R-:W-:Y:S01]  /*10950*/  IMAD.WIDE.U32 R190, R137, -0x326172a9, RZ ;  /* 0xcd9e8d5789be7825 */ /* 0x000fe200078e00ff */
        /* <DEDUP_REMOVED lines=110> */
[----:B-1----:R-:W-:Y:S02]  /*11040*/  FMNMX.FTZ R178, R105, R135, !PT ;  /* 0x0000008769b27209 */ /* 0x002fe40007810000 */
[----:B------:R-:W-:Y:S02]  /*11050*/  FMNMX.FTZ R175, R107, R132, !PT ;  /* 0x000000846baf7209 */ /* 0x000fe40007810000 */
[----:B------:R-:W-:Y:S02]  /*11060*/  FMNMX.FTZ R179, R119, R133, !PT ;  /* 0x0000008577b37209 */ /* 0x000fe40007810000 */
[----:B------:R-:W-:Y:S01]  /*11070*/  FMNMX.FTZ R138, R129, R138, !PT ;  /* 0x0000008a818a7209 */ /* 0x000fe20007810000 */
[----:B------:R-:W-:Y:S06]  /*11080*/  @P0 BRA `(.L_x_644) ;  /* 0xffffffe800880947 */ /* 0x000fec000383ffff */
.L_x_643:
[----:B------:R-:W-:Y:S01]  /*11090*/  FMNMX.FTZ R133, R108, R178, !PT ;  /* 0x000000b26c857209 */ /* 0x000fe20007810000 */
[----:B------:R-:W-:Y:S01]  /*110a0*/  STL [R1+0x468], R185 ;  /* 0x000468b901007387 */ /* 0x000fe20000100800 */
[----:B------:R-:W-:Y:S01]  /*110b0*/  FMNMX.FTZ R132, R110, R175, !PT ;  /* 0x000000af6e847209 */ /* 0x000fe20007810000 */
[----:B------:R-:W1:Y:S01]  /*110c0*/  LDC R211, c[0x0][0x2d8] ;  /* 0x0000b600ffd37b82 */ /* 0x000e620000000800 */
[----:B----4-:R-:W-:Y:S01]  /*110d0*/  FMNMX.FTZ R135, R109, R133, !PT ;  /* 0x000000856d877209 */ /* 0x010fe20007810000 */
        /* <DEDUP_REMOVED lines=10> */
[----:B------:R-:W-:Y:S01]  /*11180*/  UIADD3 UR7, UR25, 0x646e171e, URZ ;  /* 0x646e171e19077890 */ /* 0x000fe2000fffe03f */
[----:B------:R-:W-:Y:S01]  /*11190*/  LOP3.LUT R175, R175, UR10, R132, 0x96, !PT ;  /* 0x0000000aafaf7c12 */ /* 0x000fe2000f8e9684 */
[----:B------:R-:W-:Y:S01]  /*111a0*/  STL [R1+0x334], R225 ;  /* 0x000334e101007387 */ /* 0x000fe20000100800 */
[----:B------:R-:W-:Y:S01]  /*111b0*/  LOP3.LUT R173, R133, UR16, R192, 0x96, !PT ;  /* 0x0000001085ad7c12 */ /* 0x000fe2000f8e96c0 */
[----:B------:R-:W-:Y:S01]  /*111c0*/  UIADD3 UR6, UR24, -0x4ab325aa, URZ ;  /* 0xb54cda5618067890 */ /* 0x000fe2000fffe03f */
[----:B------:R-:W-:Y:S01]  /*111d0*/  FMNMX.FTZ R133, R121, R135, !PT ;  /* 0x0000008779857209 */ /* 0x000fe20007810000 */
[----:B------:R-:W-:Y:S01]  /*111e0*/  STL [R1+0x330], R223 ;  /* 0x000330df01007387 */ /* 0x000fe20000100800 */
[----:B------:R-:W-:Y:S01]  /*111f0*/  FMNMX.FTZ R172, R123, R134, !PT ;  /* 0x000000867bac7209 */ /* 0x000fe20007810000 */
[----:B------:R-:W-:Y:S01]  /*11200*/  IMAD.WIDE.U32 R196, R175, -0x2daee0ad, RZ ;  /* 0xd2511f53afc47825 */ /* 0x000fe200078e00ff */
[----:B------:R-:W-:Y:S01]  /*11210*/  LOP3.LUT R176, R191, UR10, R176, 0x96, !PT ;  /* 0x0000000abfb07c12 */ /* 0x000fe2000f8e96b0 */
[----:B------:R-:W-:Y:S01]  /*11220*/  STL [R1+0x460], R223 ;  /* 0x000460df01007387 */ /* 0x000fe20000100800 */
[----:B------:R-:W-:Y:S01]  /*11230*/  FMNMX.FTZ R132, R126, R172, !PT ;  /* 0x000000ac7e847209 */ /* 0x000fe20007810000 */
[----:B------:R-:W-:Y:S01]  /*11240*/  IMAD.WIDE.U32 R134, R181, -0x2daee0ad, RZ ;  /* 0xd2511f53b5867825 */ /* 0x000fe200078e00ff */
        /* <DEDUP_REMOVED lines=8> */
[----:B------:R-:W-:Y:S01]  /*112d0*/  LOP3.LUT R176, R195, UR8, R134, 0x96, !PT ;  /* 0x00000008c3b07c12 */ /* 0x000fe2000f8e9686 */
[----:B------:R-:W-:Y:S01]  /*112e0*/  STL [R1+0x324], R220 ;  /* 0x000324dc01007387 */ /* 0x000fe20000100800 */
[----:B------:R-:W-:Y:S01]  /*112f0*/  LOP3.LUT R224, R224, 0xfbffffff, RZ, 0xc0, !PT ;  /* 0xfbffffffe0e07812 */ /* 0x000fe200078ec0ff */
[----:B------:R-:W-:Y:S01]  /*11300*/  IMAD.WIDE.U32 R188, R172, -0x326172a9, RZ ;  /* 0xcd9e8d57acbc7825 */ /* 0x000fe200078e00ff */
[----:B------:R-:W-:Y:S01]  /*11310*/  UIADD3 UR22, UR19, 0x1, URZ ;  /* 0x0000000113167890 */ /* 0x000fe2000fffe03f */
[----:B------:R-:W-:Y:S01]  /*11320*/  STL [R1+0x320], R219 ;  /* 0x000320db01007387 */ /* 0x000fe20000100800 */
[----:B------:R-:W-:Y:S01]  /*11330*/  @P1 LOP3.LUT R224, R224, 0x4000000, RZ, 0xfc, !PT ;  /* 0x04000000e0e01812 */ /* 0x000fe200078efcff */
[----:B-1----:R-:W-:Y:S01]  /*11340*/  IMAD R181, R211, 0x48, RZ ;  /* 0x00000048d3b57824 */ /* 0x002fe200078e02ff */
[----:B------:R-:W-:Y:S01]  /*11350*/  LOP3.LUT R190, R189, UR23, R190, 0x96, !PT ;  /* 0x00000017bdbe7c12 */ /* 0x000fe2000f8e96be */
[----:B------:R-:W-:Y:S01]  /*11360*/  STL [R1+0x31c], R218 ;  /* 0x00031cda01007387 */ /* 0x000fe20000100800 */
[----:B------:R-:W-:Y:S03]  /*11370*/  LOP3.LUT R224, R224, 0x7fffffff, RZ, 0xc0, !PT ;  /* 0x7fffffffe0e07812 */ /* 0x000fe600078ec0ff */
[----:B------:R-:W-:Y:S01]  /*11380*/  STL [R1+0x318], R217 ;  /* 0x000318d901007387 */ /* 0x000fe20000100800 */
[----:B------:R-:W-:Y:S03]  /*11390*/  IMAD.WIDE.U32 R190, R190, -0x2daee0ad, RZ ;  /* 0xd2511f53bebe7825 */ /* 0x000fe600078e00ff */
[----:B------:R-:W-:Y:S02]  /*113a0*/  STL [R1+0x314], R216 ;  /* 0x000314d801007387 */ /* 0x000fe40000100800 */
[----:B------:R-:W-:Y:S02]  /*113b0*/  LOP3.LUT R187, R191, UR7, R194, 0x96, !PT ;  /* 0x00000007bfbb7c12 */ /* 0x000fe4000f8e96c2 */
[C---:B------:R-:W-:Y:S01]  /*113c0*/  LOP3.LUT R195, R190.reuse, 0xff, RZ, 0xc0, !PT ;  /* 0x000000ffbec37812 */ /* 0x040fe200078ec0ff */
[----:B------:R-:W-:Y:S01]  /*113d0*/  STL [R1+0x310], R215 ;  /* 0x000310d701007387 */ /* 0x000fe20000100800 */
[----:B------:R-:W-:Y:S02]  /*113e0*/  LOP3.LUT R207, R190, 0xffff, RZ, 0xc0, !PT ;  /* 0x0000ffffbecf7812 */ /* 0x000fe400078ec0ff */
[----:B------:R-:W-:Y:S01]  /*113f0*/  ISETP.LE.U32.AND P1, PT, R195, UR12, PT ;  /* 0x0000000cc3007c0c */ /* 0x000fe2000bf23070 */
[----:B------:R-:W-:Y:S01]  /*11400*/  STL [R1+0x30c], R214 ;  /* 0x00030cd601007387 */ /* 0x000fe20000100800 */
[----:B------:R-:W-:Y:S03]  /*11410*/  SHF.R.U32.HI R208, RZ, 0x18, R190 ;  /* 0x00000018ffd07819 */ /* 0x000fe600000116be */
[----:B------:R1:W-:Y:S04]  /*11420*/  STL [R1+0x308], R139 ;  /* 0x0003088b01007387 */ /* 0x0003e80000100800 */
[----:B------:R-:W-:Y:S04]  /*11430*/  STL.64 [R1+0xa8], R196 ;  /* 0x0000a8c401007387 */ /* 0x000fe80000100a00 */
[----:B------:R-:W2:Y:S04]  /*11440*/  SHFL.BFLY PT, R177, R138, 0x2, 0x1f ;  /* 0x0c401f008ab17f89 */ /* 0x000ea800000e0000 */
[----:B------:R-:W3:Y:S04]  /*11450*/  SHFL.BFLY PT, R180, R137, 0x2, 0x1f ;  /* 0x0c401f0089b47f89 */ /* 0x000ee800000e0000 */
[----:B------:R-:W4:Y:S04]  /*11460*/  SHFL.BFLY PT, R173, R133, 0x2, 0x1f ;  /* 0x0c401f0085ad7f89 */ /* 0x000f2800000e0000 */
[----:B------:R-:W4:Y:S04]  /*11470*/  SHFL.BFLY PT, R178, R132, 0x2, 0x1f ;  /* 0x0c401f0084b27f89 */ /* 0x000f2800000e0000 */
[----:B-1----:R-:W4:Y:S01]  /*11480*/  LDL.LU R139, [R1+0x98] ;  /* 0x00009800018b7983 */ /* 0x002f220000300800 */
[----:B--2---:R-:W-:Y:S01]  /*11490*/  FMNMX.FTZ R135, R138, R177, !PT ;  /* 0x000000b18a877209 */ /* 0x004fe20007810000 */
[----:B------:R-:W-:Y:S01]  /*114a0*/  IMAD.WIDE.U32 R176, R176, -0x326172a9, RZ ;  /* 0xcd9e8d57b0b07825 */ /* 0x000fe200078e00ff */
[----:B------:R-:W-:Y:S02]  /*114b0*/  LOP3.LUT R138, R183, UR9, R186, 0x96, !PT ;  /* 0x00000009b78a7c12 */ /* 0x000fe4000f8e96ba */
[----:B---3--:R-:W-:Y:S01]  /*114c0*/  FMNMX.FTZ R134, R137, R180, !PT ;  /* 0x000000b489867209 */ /* 0x008fe20007810000 */
[----:B------:R-:W1:Y:S01]  /*114d0*/  SHFL.BFLY PT, R179, R135, 0x1, 0x1f ;  /* 0x0c201f0087b37f89 */ /* 0x000e6200000e0000 */
[----:B------:R-:W-:Y:S01]  /*114e0*/  LOP3.LUT R180, R176, 0xff, RZ, 0xc0, !PT ;  /* 0x000000ffb0b47812 */ /* 0x000fe200078ec0ff */
[----:B------:R-:W-:Y:S01]  /*114f0*/  IMAD.WIDE.U32 R198, R138, -0x326172a9, RZ ;  /* 0xcd9e8d578ac67825 */ /* 0x000fe200078e00ff */
[--C-:B------:R-:W-:Y:S01]  /*11500*/  SHF.R.U32.HI R175, RZ, 0x18, R176.reuse ;  /* 0x00000018ffaf7819 */ /* 0x100fe200000116b0 */
[----:B------:R-:W2:Y:S01]  /*11510*/  SHFL.BFLY PT, R137, R134, 0x1, 0x1f ;  /* 0x0c201f0086897f89 */ /* 0x000ea200000e0000 */
[----:B------:R-:W-:Y:S02]  /*11520*/  SHF.R.U32.HI R189, RZ, 0x10, R176 ;  /* 0x00000010ffbd7819 */ /* 0x000fe400000116b0 */
[----:B------:R-:W-:Y:S01]  /*11530*/  LOP3.LUT R200, R176, 0xffff, RZ, 0xc0, !PT ;  /* 0x0000ffffb0c87812 */ /* 0x000fe200078ec0ff */
[----:B------:R-:W-:Y:S01]  /*11540*/  STL.64 [R1+0xa0], R198 ;  /* 0x0000a0c601007387 */ /* 0x000fe20000100a00 */
[----:B----4-:R-:W-:Y:S02]  /*11550*/  FMNMX.FTZ R133, R133, R173, !PT ;  /* 0x000000ad85857209 */ /* 0x010fe40007810000 */
[----:B------:R-:W-:Y:S01]  /*11560*/  FMNMX.FTZ R132, R132, R178, !PT ;  /* 0x000000b284847209 */ /* 0x000fe20007810000 */
[----:B------:R4:W3:Y:S01]  /*11570*/  LDL.S16 R194, [R1+0xdc] ;  /* 0x0000dc0001c27983 */ /* 0x0008e20000100600 */
[----:B------:R-:W-:Y:S01]  /*11580*/  LOP3.LUT R172, R177, UR6, R188, 0x96, !PT ;  /* 0x00000006b1ac7c12 */ /* 0x000fe2000f8e96bc */
[----:B------:R-:W-:Y:S01]  /*11590*/  IMAD.MOV.U32 R177, RZ, RZ, R252 ;  /* 0x000000ffffb17224 */ /* 0x000fe200078e00fc */
[----:B------:R-:W-:Y:S02]  /*115a0*/  LOP3.LUT R201, R199, UR23, R174, 0x96, !PT ;  /* 0x00000017c7c97c12 */ /* 0x000fe4000f8e96ae */
[----:B------:R-:W-:Y:S01]  /*115b0*/  LOP3.LUT R138, R172, 0xff, RZ, 0xc0, !PT ;  /* 0x000000ffac8a7812 */ /* 0x000fe200078ec0ff */
[----:B------:R-:W2:Y:S01]  /*115c0*/  SHFL.BFLY PT, R174, R132, 0x1, 0x1f ;  /* 0x0c201f0084ae7f89 */ /* 0x000ea200000e0000 */
[----:B------:R-:W-:Y:S02]  /*115d0*/  ISETP.LE.U32.AND P2, PT, R175, UR12, PT ;  /* 0x0000000caf007c0c */ /* 0x000fe4000bf43070 */
[----:B------:R-:W-:Y:S02]  /*115e0*/  ISETP.LE.U32.AND P6, PT, R138, UR12, PT ;  /* 0x0000000c8a007c0c */ /* 0x000fe4000bfc3070 */
[----:B------:R-:W-:Y:S01]  /*115f0*/  SHF.R.U32.HI R175, RZ, 0x18, R172 ;  /* 0x00000018ffaf7819 */ /* 0x000fe200000116ac */
[----:B------:R-:W2:Y:S01]  /*11600*/  SHFL.BFLY PT, R138, R133, 0x1, 0x1f ;  /* 0x0c201f00858a7f89 */ /* 0x000ea200000e0000 */
[----:B-1----:R-:W-:Y:S01]  /*11610*/  FMNMX.FTZ R135, R135, R179, !PT ;  /* 0x000000b387877209 */ /* 0x002fe20007810000 */
[----:B------:R-:W-:Y:S01]  /*11620*/  IMAD.SHL.U32 R179, R211, 0x8, RZ ;  /* 0x00000008d3b37824 */ /* 0x000fe200078e00ff */
[----:B------:R-:W-:Y:S02]  /*11630*/  ISETP.LE.U32.AND P4, PT, R175, UR12, PT ;  /* 0x0000000caf007c0c */ /* 0x000fe4000bf83070 */
[C---:B------:R-:W-:Y:S01]  /*11640*/  FSETP.NEU.FTZ.AND P0, PT, R135.reuse, -INF , PT ;  /* 0xff8000008700780b */ /* 0x040fe20003f1d000 */
[----:B------:R-:W-:Y:S01]  /*11650*/  FMUL.FTZ R173, R135, UR4 ;  /* 0x0000000487ad7c20 */ /* 0x000fe20008410000 */
[----:B------:R-:W-:Y:S01]  /*11660*/  ISETP.LE.U32.AND P3, PT, R180, UR12, PT ;  /* 0x0000000cb4007c0c */ /* 0x000fe2000bf63070 */
[----:B------:R-:W-:Y:S01]  /*11670*/  IMAD R175, R211, 0x38, R179 ;  /* 0x00000038d3af7824 */ /* 0x000fe200078e02b3 */
[----:B--2---:R-:W-:Y:S02]  /*11680*/  FMNMX.FTZ R134, R134, R137, !PT ;  /* 0x0000008986867209 */ /* 0x004fe40007810000 */
[----:B------:R-:W-:Y:S02]  /*11690*/  FSEL R173, R173, RZ, P0 ;  /* 0x000000ffadad7208 */ /* 0x000fe40000000000 */
[----:B------:R-:W-:Y:S02]  /*116a0*/  LOP3.LUT R137, R172, 0xffff, RZ, 0xc0, !PT ;  /* 0x0000ffffac897812 */ /* 0x000fe400078ec0ff */
[----:B------:R-:W-:Y:S01]  /*116b0*/  LOP3.LUT R186, R197, UR8, R182, 0x96, !PT ;  /* 0x00000008c5ba7c12 */ /* 0x000fe2000f8e96b6 */
[----:B------:R-:W-:Y:S01]  /*116c0*/  FFMA.FTZ R4, R4, UR4, -R173 ;  /* 0x0000000404047c23 */ /* 0x000fe200080108ad */
[----:B------:R-:W-:Y:S01]  /*116d0*/  SHF.R.U32.HI R137, RZ, 0x8, R137 ;  /* 0x00000008ff897819 */ /* 0x000fe20000011689 */
[--C-:B------:R-:W-:Y:S01]  /*116e0*/  FFMA.FTZ R5, R5, UR4, -R173.reuse ;  /* 0x0000000405057c23 */ /* 0x100fe200080108ad */
[----:B------:R-:W-:Y:S01]  /*116f0*/  FMNMX.FTZ R132, R132, R174, !PT ;  /* 0x000000ae84847209 */ /* 0x000fe20007810000 */
[----:B------:R1:W-:Y:S01]  /*11700*/  MUFU.EX2 R231, R4 ;  /* 0x0000000400e77308 */ /* 0x0003e20000000800 */
[----:B------:R-:W-:Y:S01]  /*11710*/  LOP3.LUT R137, R137, 0xffff, RZ, 0xc0, !PT ;  /* 0x0000ffff89897812 */ /* 0x000fe200078ec0ff */
[----:B------:R-:W-:Y:S01]  /*11720*/  FMUL.FTZ R174, R134, UR4 ;  /* 0x0000000486ae7c20 */ /* 0x000fe20008410000 */
[----:B------:R-:W-:Y:S01]  /*11730*/  @P3 LOP3.LUT R224, R224, 0x80000000, RZ, 0xfc, !PT ;  /* 0x80000000e0e03812 */ /* 0x000fe200078efcff */
[----:B------:R-:W-:Y:S01]  /*11740*/  IMAD.WIDE.U32 R196, R186, -0x326172a9, RZ ;  /* 0xcd9e8d57bac47825 */ /* 0x000fe200078e00ff */
[----:B------:R-:W-:Y:S02]  /*11750*/  FMNMX.FTZ R133, R133, R138, !PT ;  /* 0x0000008a85857209 */ /* 0x000fe40007810000 */
[----:B------:R-:W-:Y:S03]  /*11760*/  LOP3.LUT R224, R224, 0xdfffffff, RZ, 0xc0, !PT ;  /* 0xdfffffffe0e07812 */ /* 0x000fe600078ec0ff */
[----:B------:R-:W2:Y:S01]  /*11770*/  MUFU.EX2 R185, R5 ;  /* 0x0000000500b97308 */ /* 0x000ea20000000800 */
[----:B------:R-:W-:Y:S01]  /*11780*/  LOP3.LUT R186, R197, UR6, R198, 0x96, !PT ;  /* 0x00000006c5ba7c12 */ /* 0x000fe2000f8e96c6 */
[--C-:B------:R-:W-:Y:S01]  /*11790*/  FFMA.FTZ R213, R112, UR4, -R173.reuse ;  /* 0x0000000470d57c23 */ /* 0x100fe200080108ad */
[----:B------:R-:W-:Y:S01]  /*117a0*/  @P2 LOP3.LUT R224, R224, 0x20000000, RZ, 0xfc, !PT ;  /* 0x20000000e0e02812 */ /* 0x000fe200078efcff */
[--C-:B------:R-:W-:Y:S01]  /*117b0*/  FFMA.FTZ R223, R101, UR4, -R173.reuse ;  /* 0x0000000465df7c23 */ /* 0x100fe200080108ad */
[----:B------:R-:W-:Y:S01]  /*117c0*/  SHF.R.U32.HI R198, RZ, 0x10, R190 ;  /* 0x00000010ffc67819 */ /* 0x000fe200000116be */
[--C-:B------:R-:W-:Y:S01]  /*117d0*/  FFMA.FTZ R212, R113, UR4, -R173.reuse ;  /* 0x0000000471d47c23 */ /* 0x100fe200080108ad */
[----:B------:R-:W-:Y:S01]  /*117e0*/  LOP3.LUT R224, R224, 0xbfffffff, RZ, 0xc0, !PT ;  /* 0xbfffffffe0e07812 */ /* 0x000fe200078ec0ff */
[----:B------:R-:W-:Y:S01]  /*117f0*/  FADD.FTZ R0, -R133, R0 ;  /* 0x0000000085007221 */ /* 0x000fe20000010100 */
[----:B------:R-:W-:Y:S01]  /*11800*/  LOP3.LUT R188, R186, 0xff, RZ, 0xc0, !PT ;  /* 0x000000ffbabc7812 */ /* 0x000fe200078ec0ff */
[----:B-1----:R-:W-:Y:S02]  /*11810*/  VIADD R4, R175, 0x1 ;  /* 0x00000001af047836 */ /* 0x002fe40000000000 */
[----:B------:R-:W-:Y:S01]  /*11820*/  FMUL.FTZ R175, R133, UR4 ;  /* 0x0000000485af7c20 */ /* 0x000fe20008410000 */
[--C-:B------:R-:W-:Y:S01]  /*11830*/  FFMA.FTZ R16, R16, UR4, -R173.reuse ;  /* 0x0000000410107c23 */ /* 0x100fe200080108ad */
[----:B------:R-:W-:Y:S01]  /*11840*/  ISETP.LE.U32.AND P3, PT, R188, UR12, PT ;  /* 0x0000000cbc007c0c */ /* 0x000fe2000bf63070 */
[--C-:B------:R-:W-:Y:S01]  /*11850*/  FFMA.FTZ R17, R17, UR4, -R173.reuse ;  /* 0x0000000411117c23 */ /* 0x100fe200080108ad */
[--C-:B------:R-:W-:Y:S01]  /*11860*/  FFMA.FTZ R191, R36, UR4, -R173.reuse ;  /* 0x0000000424bf7c23 */ /* 0x100fe200080108ad */
[----:B------:R-:W-:Y:S01]  /*11870*/  MUFU.EX2 R244, R16 ;  /* 0x0000001000f47308 */ /* 0x000fe20000000800 */
[----:B--2---:R-:W-:Y:S01]  /*11880*/  F2FP.BF16.F32.PACK_AB R138, R185, R231 ;  /* 0x000000e7b98a723e */ /* 0x004fe200000010ff */
[----:B------:R-:W-:Y:S01]  /*11890*/  FMUL.FTZ R0, R0, UR4 ;  /* 0x0000000400007c20 */ /* 0x000fe20008410000 */
[--C-:B------:R-:W-:Y:S01]  /*118a0*/  FFMA.FTZ R199, R48, UR4, -R173.reuse ;  /* 0x0000000430c77c23 */ /* 0x100fe200080108ad */
[--C-:B------:R-:W-:Y:S01]  /*118b0*/  FFMA.FTZ R190, R37, UR4, -R173.reuse ;  /* 0x0000000425be7c23 */ /* 0x100fe200080108ad */
[--C-:B------:R-:W-:Y:S01]  /*118c0*/  FFMA.FTZ R203, R52, UR4, -R173.reuse ;  /* 0x0000000434cb7c23 */ /* 0x100fe200080108ad */
[--C-:B------:R-:W-:Y:S01]  /*118d0*/  FFMA.FTZ R204, R53, UR4, -R173.reuse ;  /* 0x0000000435cc7c23 */ /* 0x100fe200080108ad */
[--C-:B------:R-:W-:Y:S03]  /*118e0*/  FFMA.FTZ R206, R64, UR4, -R173.reuse ;  /* 0x0000000440ce7c23 */ /* 0x100fe600080108ad */
[----:B------:R-:W1:Y:S01]  /*118f0*/  MUFU.EX2 R0, R0 ;  /* 0x0000000000007308 */ /* 0x000e620000000800 */
        /* <DEDUP_REMOVED lines=9> */
[--C-:B------:R-:W-:Y:S01]  /*11990*/  FFMA.FTZ R215, R117, UR4, -R173.reuse ;  /* 0x0000000475d77c23 */ /* 0x100fe200080108ad */
[--C-:B------:R-:W-:Y:S01]  /*119a0*/  FFMA.FTZ R205, R65, UR4, -R173.reuse ;  /* 0x0000000441cd7c23 */ /* 0x100fe200080108ad */
[--C-:B------:R-:W-:Y:S01]  /*119b0*/  FFMA.FTZ R210, R69, UR4, -R173.reuse ;  /* 0x0000000445d27c23 */ /* 0x100fe200080108ad */
[----:B------:R-:W-:Y:S01]  /*119c0*/  LOP3.LUT R69, R187, 0xff, RZ, 0xc0, !PT ;  /* 0x000000ffbb457812 */ /* 0x000fe200078ec0ff */
[--C-:B------:R-:W-:Y:S01]  /*119d0*/  FFMA.FTZ R227, R81, UR4, -R173.reuse ;  /* 0x0000000451e37c23 */ /* 0x100fe200080108ad */
[--C-:B------:R-:W-:Y:S03]  /*119e0*/  FFMA.FTZ R234, R84, UR4, -R173.reuse ;  /* 0x0000000454ea7c23 */ /* 0x100fe600080108ad */
[----:B------:R-:W-:Y:S01]  /*119f0*/  MUFU.EX2 R191, R191 ;  /* 0x000000bf00bf7308 */ /* 0x000fe20000000800 */
[C---:B-1----:R-:W-:Y:S01]  /*11a00*/  FMUL.FTZ R16, R0.reuse, R148 ;  /* 0x0000009400107220 */ /* 0x042fe20000410000 */
[C---:B------:R-:W-:Y:S01]  /*11a10*/  FMUL.FTZ R36, R0.reuse, R140 ;  /* 0x0000008c00247220 */ /* 0x040fe20000410000 */
[C---:B------:R-:W-:Y:S01]  /*11a20*/  FMUL.FTZ R37, R0.reuse, R141 ;  /* 0x0000008d00257220 */ /* 0x040fe20000410000 */
[----:B------:R-:W-:Y:S06]  /*11a30*/  FFMA.FTZ R235, R85, UR4, -R173 ;  /* 0x0000000455eb7c23 */ /* 0x000fec00080108ad */
[----:B------:R-:W-:Y:S01]  /*11a40*/  MUFU.EX2 R199, R199 ;  /* 0x000000c700c77308 */ /* 0x000fe20000000800 */
[----:B--2---:R-:W-:Y:S01]  /*11a50*/  F2FP.BF16.F32.PACK_AB R112, R247, R244 ;  /* 0x000000f4f770723e */ /* 0x004fe200000010ff */
[----:B------:R-:W-:Y:S01]  /*11a60*/  FMUL.FTZ R17, R0, R149 ;  /* 0x0000009500117220 */ /* 0x000fe20000410000 */
[----:B------:R-:W-:Y:S02]  /*11a70*/  SHF.R.U32.HI R149, RZ, 0x18, R187 ;  /* 0x00000018ff957819 */ /* 0x000fe400000116bb */
[----:B------:R-:W-:Y:S05]  /*11a80*/  PRMT R101, R112, 0x7632, R101 ;  /* 0x0000763270657816 */ /* 0x000fea0000000065 */
[----:B------:R-:W-:Y:S10]  /*11a90*/  MUFU.EX2 R190, R190 ;  /* 0x000000be00be7308 */ /* 0x000ff40000000800 */
[----:B------:R-:W-:Y:S10]  /*11aa0*/  MUFU.EX2 R202, R202 ;  /* 0x000000ca00ca7308 */ /* 0x000ff40000000800 */
[----:B------:R-:W-:Y:S10]  /*11ab0*/  MUFU.EX2 R203, R203 ;  /* 0x000000cb00cb7308 */ /* 0x000ff40000000800 */
[----:B------:R-:W-:Y:S10]  /*11ac0*/  MUFU.EX2 R204, R204 ;  /* 0x000000cc00cc7308 */ /* 0x000ff40000000800 */
[----:B------:R-:W-:Y:S10]  /*11ad0*/  MUFU.EX2 R206, R206 ;  /* 0x000000ce00ce7308 */ /* 0x000ff40000000800 */
[----:B------:R-:W-:Y:S01]  /*11ae0*/  MUFU.EX2 R205, R205 ;  /* 0x000000cd00cd7308 */ /* 0x000fe20000000800 */
[----:B------:R-:W-:Y:S02]  /*11af0*/  IMAD.MOV.U32 R176, RZ, RZ, R139 ;  /* 0x000000ffffb07224 */ /* 0x000fe400078e008b */
[----:B------:R4:W2:Y:S03]  /*11b00*/  LDL.S16 R139, [R1+0xe0] ;  /* 0x0000e000018b7983 */ /* 0x0008a60000100600 */
[-C--:B------:R-:W-:Y:S02]  /*11b10*/  LEA R180, P0, R181, R176.reuse, 0x1 ;  /* 0x000000b0b5b47211 */ /* 0x080fe400078008ff */
[-C--:B------:R-:W-:Y:S02]  /*11b20*/  LEA R178, P5, R179, R176.reuse, 0x1 ;  /* 0x000000b0b3b27211 */ /* 0x080fe400078a08ff */
[-C--:B------:R-:W-:Y:S02]  /*11b30*/  LEA.HI.X.SX32 R181, R181, R177.reuse, 0x1, P0 ;  /* 0x000000b1b5b57211 */ /* 0x080fe400000f0eff */
[C---:B------:R-:W-:Y:S02]  /*11b40*/  LEA R182, P0, R4.reuse, R176, 0x1 ;  /* 0x000000b004b67211 */ /* 0x040fe400078008ff */
[-C--:B------:R-:W-:Y:S01]  /*11b50*/  LEA.HI.X.SX32 R179, R179, R177.reuse, 0x1, P5 ;  /* 0x000000b1b3b37211 */ /* 0x080fe200028f0eff */
[----:B------:R1:W-:Y:S01]  /*11b60*/  STL [R1+0x464], R181 ;  /* 0x000464b501007387 */ /* 0x0003e20000100800 */
[----:B------:R-:W-:Y:S02]  /*11b70*/  LEA.HI.X.SX32 R183, R4, R177, 0x1, P0 ;  /* 0x000000b104b77211 */ /* 0x000fe400000f0eff */
[----:B------:R-:W-:Y:S01]  /*11b80*/  FSETP.NEU.FTZ.AND P0, PT, R134, -INF , PT ;  /* 0xff8000008600780b */ /* 0x000fe20003f1d000 */
[----:B------:R4:W-:Y:S01]  /*11b90*/  STL.64 [R1+0x38], R196 ;  /* 0x000038c401007387 */ /* 0x0009e20000100a00 */
[----:B------:R-:W-:Y:S01]  /*11ba0*/  ISETP.LE.U32.AND P5, PT, R137, UR12, PT ;  /* 0x0000000c89007c0c */ /* 0x000fe2000bfa3070 */
[----:B------:R-:W-:Y:S01]  /*11bb0*/  FMUL.FTZ R137, R132, UR4 ;  /* 0x0000000484897c20 */ /* 0x000fe20008410000 */
[----:B------:R-:W-:Y:S01]  /*11bc0*/  FSEL R174, R174, RZ, P0 ;  /* 0x000000ffaeae7208 */ /* 0x000fe20000000000 */
[----:B------:R-:W-:Y:S01]  /*11bd0*/  STL [R1+0x338], R133 ;  /* 0x0003388501007387 */ /* 0x000fe20000100800 */
[----:B------:R-:W-:Y:S01]  /*11be0*/  FSETP.NEU.FTZ.AND P0, PT, R133, -INF , PT ;  /* 0xff8000008500780b */ /* 0x000fe20003f1d000 */
[----:B---3--:R-:W-:Y:S02]  /*11bf0*/  @!P6 HFMA2.BF16_V2 R194, -RZ.H0_H0, RZ.H0_H0, -R138.H0_H0 ;  /* 0x200000ffffc2e231 */ /* 0x008fe4000034098a */
[----:B------:R-:W-:Y:S01]  /*11c00*/  FFMA.FTZ R4, R6, UR4, -R174 ;  /* 0x0000000406047c23 */ /* 0x000fe200080108ae */
[----:B------:R-:W-:Y:S01]  /*11c10*/  PRMT R6, R138, 0x7632, R6 ;  /* 0x000076328a067816 */ /* 0x000fe20000000006 */
[--C-:B------:R-:W-:Y:S01]  /*11c20*/  FFMA.FTZ R80, R51, UR4, -R174.reuse ;  /* 0x0000000433507c23 */ /* 0x100fe200080108ae */
[----:B------:R-:W-:Y:S01]  /*11c30*/  FSEL R175, R175, RZ, P0 ;  /* 0x000000ffafaf7208 */ /* 0x000fe20000000000 */
[----:B------:R3:W-:Y:S01]  /*11c40*/  @!P6 STL.S16 [R1+0xdc], R194 ;  /* 0x0000dcc20100e387 */ /* 0x0007e20000100600 */
[----:B------:R-:W-:Y:S01]  /*11c50*/  FSETP.NEU.FTZ.AND P0, PT, R132, -INF , PT ;  /* 0xff8000008400780b */ /* 0x000fe20003f1d000 */
[----:B------:R4:W-:Y:S01]  /*11c60*/  MUFU.EX2 R241, R4 ;  /* 0x0000000400f17308 */ /* 0x0009e20000000800 */
[--C-:B------:R-:W-:Y:S01]  /*11c70*/  FFMA.FTZ R148, R55, UR4, -R174.reuse ;  /* 0x0000000437947c23 */ /* 0x100fe200080108ae */
[--C-:B------:R-:W-:Y:S01]  /*11c80*/  FFMA.FTZ R238, R102, UR4, -R174.reuse ;  /* 0x0000000466ee7c23 */ /* 0x100fe200080108ae */
[----:B------:R-:W-:Y:S01]  /*11c90*/  FSEL R137, R137, RZ, P0 ;  /* 0x000000ff89897208 */ /* 0x000fe20000000000 */
[--C-:B------:R-:W-:Y:S01]  /*11ca0*/  FFMA.FTZ R250, R109, UR4, -R175.reuse ;  /* 0x000000046dfa7c23 */ /* 0x100fe200080108af */
[--C-:B------:R-:W-:Y:S01]  /*11cb0*/  FFMA.FTZ R8, R8, UR4, -R175.reuse ;  /* 0x0000000408087c23 */ /* 0x100fe200080108af */
[----:B------:R-:W-:Y:S01]  /*11cc0*/  FFMA.FTZ R9, R9, UR4, -R175 ;  /* 0x0000000409097c23 */ /* 0x000fe200080108af */
[----:B-1----:R-:W-:Y:S01]  /*11cd0*/  PRMT R181, R194, 0x7610, R181 ;  /* 0x00007610c2b57816 */ /* 0x002fe200000000b5 */
[--C-:B------:R-:W-:Y:S01]  /*11ce0*/  FFMA.FTZ R15, R15, UR4, -R137.reuse ;  /* 0x000000040f0f7c23 */ /* 0x100fe20008010889 */
[--C-:B------:R-:W-:Y:S01]  /*11cf0*/  FFMA.FTZ R46, R46, UR4, -R137.reuse ;  /* 0x000000042e2e7c23 */ /* 0x100fe20008010889 */
[----:B------:R1:W-:Y:S01]  /*11d00*/  MUFU.EX2 R242, R9 ;  /* 0x0000000900f27308 */ /* 0x0003e20000000800 */
[--C-:B------:R-:W-:Y:S01]  /*11d10*/  FFMA.FTZ R7, R7, UR4, -R174.reuse ;  /* 0x0000000407077c23 */ /* 0x100fe200080108ae */
[----:B------:R-:W-:Y:S01]  /*11d20*/  FFMA.FTZ R10, R10, UR4, -R137 ;  /* 0x000000040a0a7c23 */ /* 0x000fe20008010889 */
[--C-:B----4-:R-:W-:Y:S01]  /*11d30*/  FFMA.FTZ R197, R32, UR4, -R173.reuse ;  /* 0x0000000420c57c23 */ /* 0x110fe200080108ad */
[----:B------:R-:W-:Y:S01]  /*11d40*/  FMUL.FTZ R32, R0, R144 ;  /* 0x0000009000207220 */ /* 0x000fe20000410000 */
[----:B------:R-:W-:Y:S01]  /*11d50*/  FFMA.FTZ R144, R54, UR4, -R174 ;  /* 0x0000000436907c23 */ /* 0x000fe200080108ae */
[--C-:B------:R-:W-:Y:S01]  /*11d60*/  FFMA.FTZ R196, R33, UR4, -R173.reuse ;  /* 0x0000000421c47c23 */ /* 0x100fe200080108ad */
[----:B------:R-:W-:Y:S01]  /*11d70*/  SHF.R.U32.HI R4, RZ, 0x10, R172 ;  /* 0x00000010ff047819 */ /* 0x000fe200000116ac */
[----:B------:R-:W-:Y:S01]  /*11d80*/  FMUL.FTZ R33, R0, R145 ;  /* 0x0000009100217220 */ /* 0x000fe20000410000 */
[----:B------:R-:W-:Y:S01]  /*11d90*/  PRMT R172, R138, 0x5410, R6 ;  /* 0x000054108aac7816 */ /* 0x000fe20000000006 */
[----:B------:R4:W-:Y:S01]  /*11da0*/  MUFU.EX2 R48, R10 ;  /* 0x0000000a00307308 */ /* 0x0009e20000000800 */
[----:B------:R-:W-:Y:S01]  /*11db0*/  @!P6 PRMT R138, R181, 0x5410, RZ ;  /* 0x00005410b58ae816 */ /* 0x000fe200000000ff */
[----:B------:R-:W-:Y:S01]  /*11dc0*/  FFMA.FTZ R181, R100, UR4, -R173 ;  /* 0x0000000464b57c23 */ /* 0x000fe200080108ad */
[----:B---3--:R-:W-:Y:S01]  /*11dd0*/  LOP3.LUT R194, R189, 0xff, RZ, 0xc0, !PT ;  /* 0x000000ffbdc27812 */ /* 0x008fe200078ec0ff */
[--C-:B------:R-:W-:Y:S01]  /*11de0*/  FFMA.FTZ R18, R18, UR4, -R174.reuse ;  /* 0x0000000412127c23 */ /* 0x100fe200080108ae */
[----:B------:R-:W-:Y:S01]  /*11df0*/  LOP3.LUT R189, R4, 0xff, RZ, 0xc0, !PT ;  /* 0x000000ff04bd7812 */ /* 0x000fe200078ec0ff */
[----:B------:R3:W-:Y:S01]  /*11e00*/  STG.E.U16 desc[UR20][R176.64], R138 ;  /* 0x0000008ab0007986 */ /* 0x0007e2000c101514 */
[----:B------:R-:W-:Y:S03]  /*11e10*/  ISETP.LE.U32.AND P2, PT, R194, UR12, PT ;  /* 0x0000000cc2007c0c */ /* 0x000fe6000bf43070 */
[----:B------:R3:W3:Y:S01]  /*11e20*/  MUFU.EX2 R4, R8 ;  /* 0x0000000800047308 */ /* 0x0006e20000000800 */
[----:B-1----:R-:W-:Y:S01]  /*11e30*/  FMUL.FTZ R9, R0, R153 ;  /* 0x0000009900097220 */ /* 0x002fe20000410000 */
[----:B------:R-:W-:Y:S01]  /*11e40*/  FFMA.FTZ R11, R11, UR4, -R137 ;  /* 0x000000040b0b7c23 */ /* 0x000fe20008010889 */
[--C-:B------:R-:W-:Y:S01]  /*11e50*/  FFMA.FTZ R19, R19, UR4, -R174.reuse ;  /* 0x0000000413137c23 */ /* 0x100fe200080108ae */
[--C-:B------:R-:W-:Y:S01]  /*11e60*/  FFMA.FTZ R12, R12, UR4, -R175.reuse ;  /* 0x000000040c0c7c23 */ /* 0x100fe200080108af */
[--C-:B------:R-:W-:Y:S01]  /*11e70*/  FFMA.FTZ R13, R13, UR4, -R175.reuse ;  /* 0x000000040d0d7c23 */ /* 0x100fe200080108af */
[--C-:B------:R-:W-:Y:S01]  /*11e80*/  FFMA.FTZ R251, R114, UR4, -R174.reuse ;  /* 0x0000000472fb7c23 */ /* 0x100fe200080108ae */
[----:B------:R-:W-:Y:S03]  /*11e90*/  FFMA.FTZ R65, R23, UR4, -R174 ;  /* 0x0000000417417c23 */ /* 0x000fe600080108ae */
[----:B------:R1:W1:Y:S01]  /*11ea0*/  MUFU.EX2 R246, R7 ;  /* 0x0000000700f67308 */ /* 0x0002620000000800 */
[----:B----4-:R-:W-:Y:S01]  /*11eb0*/  SHF.R.U32.HI R10, RZ, 0x10, R186 ;  /* 0x00000010ff0a7819 */ /* 0x010fe200000116ba */
[--C-:B------:R-:W-:Y:S01]  /*11ec0*/  FFMA.FTZ R68, R22, UR4, -R174.reuse ;  /* 0x0000000416447c23 */ /* 0x100fe200080108ae */
[--C-:B------:R-:W-:Y:S01]  /*11ed0*/  FFMA.FTZ R23, R39, UR4, -R174.reuse ;  /* 0x0000000427177c23 */ /* 0x100fe200080108ae */
[----:B------:R-:W-:Y:S01]  /*11ee0*/  @P2 LOP3.LUT R224, R224, 0x40000000, RZ, 0xfc, !PT ;  /* 0x40000000e0e02812 */ /* 0x000fe200078efcff */
[--C-:B------:R-:W-:Y:S01]  /*11ef0*/  FFMA.FTZ R50, R50, UR4, -R174.reuse ;  /* 0x0000000432327c23 */ /* 0x100fe200080108ae */
[----:B------:R-:W-:Y:S01]  /*11f00*/  LOP3.LUT R10, R10, 0xff, RZ, 0xc0, !PT ;  /* 0x000000ff0a0a7812 */ /* 0x000fe200078ec0ff */
[----:B------:R-:W-:Y:S01]  /*11f10*/  FFMA.FTZ R153, R67, UR4, -R174 ;  /* 0x0000000443997c23 */ /* 0x000fe200080108ae */
[----:B------:R-:W-:Y:S01]  /*11f20*/  LOP3.LUT R224, R224, 0xefffffff, RZ, 0xc0, !PT ;  /* 0xefffffffe0e07812 */ /* 0x000fe200078ec0ff */
[C---:B---3--:R-:W-:Y:S01]  /*11f30*/  FMUL.FTZ R8, R0.reuse, R152 ;  /* 0x0000009800087220 */ /* 0x048fe20000410000 */
[----:B------:R-:W3:Y:S01]  /*11f40*/  MUFU.EX2 R230, R11 ;  /* 0x0000000b00e67308 */ /* 0x000ee20000000800 */
[----:B------:R-:W-:Y:S01]  /*11f50*/  FFMA.FTZ R145, R0, R228, R4 ;  /* 0x000000e400917223 */ /* 0x000fe20000010004 */
[----:B------:R-:W-:Y:S01]  /*11f60*/  @P1 LOP3.LUT R224, R224, 0x10000000, RZ, 0xfc, !PT ;  /* 0x10000000e0e01812 */ /* 0x000fe200078efcff */
[--C-:B------:R-:W-:Y:S01]  /*11f70*/  FFMA.FTZ R152, R66, UR4, -R174.reuse ;  /* 0x0000000442987c23 */ /* 0x100fe200080108ae */
[----:B------:R-:W-:Y:S01]  /*11f80*/  ISETP.LE.U32.AND P1, PT, R189, UR12, PT ;  /* 0x0000000cbd007c0c */ /* 0x000fe2000bf23070 */
[--C-:B------:R-:W-:Y:S01]  /*11f90*/  FFMA.FTZ R189, R82, UR4, -R174.reuse ;  /* 0x0000000452bd7c23 */ /* 0x100fe200080108ae */
[--C-:B------:R-:W-:Y:S01]  /*11fa0*/  FFMA.FTZ R233, R99, UR4, -R174.reuse ;  /* 0x0000000463e97c23 */ /* 0x100fe200080108ae */
[----:B-1----:R-:W-:Y:S03]  /*11fb0*/  F2FP.BF16.F32.PACK_AB R7, R242, R4 ;  /* 0x00000004f207723e */ /* 0x002fe600000010ff */
[----:B------:R-:W-:Y:S01]  /*11fc0*/  MUFU.EX2 R114, R13 ;  /* 0x0000000d00727308 */ /* 0x000fe20000000800 */
[----:B------:R-:W-:Y:S01]  /*11fd0*/  F2FP.BF16.F32.PACK_AB R5, R246, R241 ;  /* 0x000000f1f605723e */ /* 0x000fe200000010ff */
[----:B------:R-:W-:Y:S01]  /*11fe0*/  FFMA.FTZ R240, R103, UR4, -R174 ;  /* 0x0000000467f07c23 */ /* 0x000fe200080108ae */
[----:B------:R-:W-:Y:S01]  /*11ff0*/  PRMT R0, R7, 0x7610, R0 ;  /* 0x0000761007007816 */ /* 0x000fe20000000000 */
[----:B------:R-:W-:Y:S01]  /*12000*/  FFMA.FTZ R252, R115, UR4, -R174 ;  /* 0x0000000473fc7c23 */ /* 0x000fe200080108ae */
[----:B------:R-:W-:Y:S01]  /*12010*/  PRMT R100, R7, 0x7632, R100 ;  /* 0x0000763207647816 */ /* 0x000fe20000000064 */
[--C-:B------:R-:W-:Y:S01]  /*12020*/  FFMA.FTZ R22, R24, UR4, -R175.reuse ;  /* 0x0000000418167c23 */ /* 0x100fe200080108af */
[----:B------:R-:W-:Y:S03]  /*12030*/  LOP3.LUT R7, R186, 0xffff, RZ, 0xc0, !PT ;  /* 0x0000ffffba077812 */ /* 0x000fe600078ec0ff */
[----:B------:R1:W-:Y:S01]  /*12040*/  MUFU.EX2 R239, R18 ;  /* 0x0000001200ef7308 */ /* 0x0003e20000000800 */
[----:B------:R-:W-:Y:S01]  /*12050*/  PRMT R4, R5, 0x7632, R4 ;  /* 0x0000763205047816 */ /* 0x000fe20000000004 */
[--C-:B------:R-:W-:Y:S01]  /*12060*/  FFMA.FTZ R28, R28, UR4, -R175.reuse ;  /* 0x000000041c1c7c23 */ /* 0x100fe200080108af */
[----:B---3--:R-:W-:Y:S01]  /*12070*/  F2FP.BF16.F32.PACK_AB R64, R230, R48 ;  /* 0x00000030e640723e */ /* 0x008fe200000010ff */
[--C-:B------:R-:W-:Y:S01]  /*12080*/  FFMA.FTZ R40, R40, UR4, -R175.reuse ;  /* 0x0000000428287c23 */ /* 0x100fe200080108af */
[----:B------:R-:W-:Y:S01]  /*12090*/  PRMT R140, R0, 0x5410, R100 ;  /* 0x00005410008c7816 */ /* 0x000fe20000000064 */
[----:B------:R-:W-:Y:S01]  /*120a0*/  FFMA.FTZ R41, R41, UR4, -R175 ;  /* 0x0000000429297c23 */ /* 0x000fe200080108af */
[----:B------:R-:W-:Y:S03]  /*120b0*/  SHF.R.U32.HI R186, RZ, 0x18, R186 ;  /* 0x00000018ffba7819 */ /* 0x000fe600000116ba */
[----:B------:R-:W-:Y:S01]  /*120c0*/  MUFU.EX2 R99, R15 ;  /* 0x0000000f00637308 */ /* 0x000fe20000000800 */
[----:B------:R-:W-:Y:S01]  /*120d0*/  PRMT R138, R112, 0x5410, R101 ;  /* 0x00005410708a7816 */ /* 0x000fe20000000065 */
[----:B------:R-:W-:Y:S01]  /*120e0*/  FFMA.FTZ R44, R44, UR4, -R175 ;  /* 0x000000042c2c7c23 */ /* 0x000fe200080108af */
[----:B------:R-:W-:Y:S01]  /*120f0*/  ISETP.LE.U32.AND P0, PT, R186, UR12, PT ;  /* 0x0000000cba007c0c */ /* 0x000fe2000bf03070 */
[----:B------:R-:W-:Y:S01]  /*12100*/  FFMA.FTZ R186, R70, UR4, -R174 ;  /* 0x0000000446ba7c23 */ /* 0x000fe200080108ae */
[----:B------:R-:W-:Y:S01]  /*12110*/  PRMT R97, R64, 0x7632, R97 ;  /* 0x0000763240617816 */ /* 0x000fe20000000061 */
[--C-:B------:R-:W-:Y:S01]  /*12120*/  FFMA.FTZ R45, R45, UR4, -R175.reuse ;  /* 0x000000042d2d7c23 */ /* 0x100fe200080108af */
[--C-:B------:R-:W-:Y:S03]  /*12130*/  FFMA.FTZ R56, R56, UR4, -R175.reuse ;  /* 0x0000000438387c23 */ /* 0x100fe600080108af */
[----:B------:R-:W3:Y:S01]  /*12140*/  MUFU.EX2 R51, R12 ;  /* 0x0000000c00337308 */ /* 0x000ee20000000800 */
[----:B-1----:R-:W-:Y:S01]  /*12150*/  SHF.R.U32.HI R18, RZ, 0x8, R200 ;  /* 0x00000008ff127819 */ /* 0x002fe200000116c8 */
[----:B------:R-:W-:Y:S01]  /*12160*/  FFMA.FTZ R57, R57, UR4, -R175 ;  /* 0x0000000439397c23 */ /* 0x000fe200080108af */
[----:B------:R-:W-:Y:S01]  /*12170*/  PRMT R141, R64, 0x5410, R97 ;  /* 0x00005410408d7816 */ /* 0x000fe20000000061 */
[--C-:B------:R-:W-:Y:S01]  /*12180*/  FFMA.FTZ R67, R60, UR4, -R175.reuse ;  /* 0x000000043c437c23 */ /* 0x100fe200080108af */
[----:B------:R-:W-:Y:S01]  /*12190*/  LOP3.LUT R11, R18, 0xffff, RZ, 0xc0, !PT ;  /* 0x0000ffff120b7812 */ /* 0x000fe200078ec0ff */
[--C-:B------:R-:W-:Y:S01]  /*121a0*/  FFMA.FTZ R70, R61, UR4, -R175.reuse ;  /* 0x000000043d467c23 */ /* 0x100fe200080108af */
[----:B------:R-:W-:Y:S01]  /*121b0*/  FFMA.FTZ R82, R72, UR4, -R175 ;  /* 0x0000000448527c23 */ /* 0x000fe200080108af */
[----:B------:R-:W-:Y:S01]  /*121c0*/  FFMA.FTZ R72, R79, UR4, -R137 ;  /* 0x000000044f487c23 */ /* 0x000fe20008010889 */
[----:B------:R-:W-:Y:S01]  /*121d0*/  ISETP.LE.U32.AND P2, PT, R11, UR12, PT ;  /* 0x0000000c0b007c0c */ /* 0x000fe2000bf43070 */
[----:B------:R-:W1:Y:S01]  /*121e0*/  MUFU.EX2 R245, R19 ;  /* 0x0000001300f57308 */ /* 0x000e620000000800 */
[--C-:B------:R-:W-:Y:S01]  /*121f0*/  FFMA.FTZ R195, R89, UR4, -R175.reuse ;  /* 0x0000000459c37c23 */ /* 0x100fe200080108af */
[--C-:B------:R-:W-:Y:S01]  /*12200*/  FFMA.FTZ R228, R92, UR4, -R175.reuse ;  /* 0x000000045ce47c23 */ /* 0x100fe200080108af */
[----:B------:R-:W-:Y:S01]  /*12210*/  FFMA.FTZ R249, R108, UR4, -R175 ;  /* 0x000000046cf97c23 */ /* 0x000fe200080108af */
[--C-:B------:R-:W-:Y:S01]  /*12220*/  FFMA.FTZ R14, R14, UR4, -R137.reuse ;  /* 0x000000040e0e7c23 */ /* 0x100fe20008010889 */
[--C-:B------:R-:W-:Y:S01]  /*12230*/  FFMA.FTZ R26, R26, UR4, -R137.reuse ;  /* 0x000000041a1a7c23 */ /* 0x100fe20008010889 */
[--C-:B------:R-:W-:Y:S01]  /*12240*/  FFMA.FTZ R30, R30, UR4, -R137.reuse ;  /* 0x000000041e1e7c23 */ /* 0x100fe20008010889 */
[----:B---3--:R-:W-:Y:S03]  /*12250*/  F2FP.BF16.F32.PACK_AB R96, R114, R51 ;  /* 0x000000337260723e */ /* 0x008fe600000010ff */
        /* <DEDUP_REMOVED lines=9> */
[----:B-1----:R-:W-:Y:S01]  /*122f0*/  F2FP.BF16.F32.PACK_AB R113, R245, R239 ;  /* 0x000000eff571723e */ /* 0x002fe200000010ff */
[--C-:B------:R-:W-:Y:S01]  /*12300*/  FFMA.FTZ R75, R75, UR4, -R137.reuse ;  /* 0x000000044b4b7c23 */ /* 0x100fe20008010889 */
[--C-:B------:R-:W-:Y:S01]  /*12310*/  FFMA.FTZ R78, R78, UR4, -R137.reuse ;  /* 0x000000044e4e7c23 */ /* 0x100fe20008010889 */
[----:B------:R-:W-:Y:S01]  /*12320*/  FFMA.FTZ R92, R90, UR4, -R137 ;  /* 0x000000045a5c7c23 */ /* 0x000fe20008010889 */
[----:B------:R-:W-:Y:S01]  /*12330*/  PRMT R116, R113, 0x7632, R116 ;  /* 0x0000763271747816 */ /* 0x000fe20000000074 */
[----:B------:R-:W-:Y:S04]  /*12340*/  IMAD.WIDE.U32 R200, R201, -0x2daee0ad, RZ ;  /* 0xd2511f53c9c87825 */ /* 0x000fe800078e00ff */
[----:B------:R-:W1:Y:S10]  /*12350*/  MUFU.EX2 R60, R14 ;  /* 0x0000000e003c7308 */ /* 0x000e740000000800 */
[----:B------:R3:W-:Y:S10]  /*12360*/  MUFU.EX2 R90, R31 ;  /* 0x0000001f005a7308 */ /* 0x0007f40000000800 */
[----:B------:R-:W-:Y:S01]  /*12370*/  MUFU.EX2 R196, R196 ;  /* 0x000000c400c47308 */ /* 0x000fe20000000800 */
[----:B-1----:R-:W-:Y:S04]  /*12380*/  F2FP.BF16.F32.PACK_AB R81, R99, R60 ;  /* 0x0000003c6351723e */ /* 0x002fe800000010ff */
[C---:B------:R-:W-:Y:S05]  /*12390*/  PRMT R66, R81.reuse, 0x7632, R66 ;  /* 0x0000763251427816 */ /* 0x040fea0000000042 */
[----:B------:R-:W-:Y:S01]  /*123a0*/  MUFU.EX2 R115, R44 ;  /* 0x0000002c00737308 */ /* 0x000fe20000000800 */
[----:B------:R-:W-:Y:S01]  /*123b0*/  PRMT R103, R81, 0x5410, R66 ;  /* 0x0000541051677816 */ /* 0x000fe20000000042 */
[----:B---3--:R-:W-:Y:S04]  /*123c0*/  FADD.FTZ R31, R242, R145 ;  /* 0x00000091f21f7221 */ /* 0x008fe80000010000 */
[----:B------:R-:W-:Y:S04]  /*123d0*/  FADD.FTZ R31, R51, R31 ;  /* 0x0000001f331f7221 */ /* 0x000fe80000010000 */
[----:B------:R-:W-:Y:S10]  /*123e0*/  MUFU.EX2 R79, R28 ;  /* 0x0000001c004f7308 */ /* 0x000ff40000000800 */
[----:B------:R-:W-:Y:S10]  /*123f0*/  MUFU.EX2 R68, R68 ;  /* 0x0000004400447308 */ /* 0x000ff40000000800 */
[----:B------:R-:W-:Y:S10]  /*12400*/  MUFU.EX2 R153, R153 ;  /* 0x0000009900997308 */ /* 0x000ff40000000800 */
[----:B------:R-:W-:Y:S01]  /*12410*/  MUFU.EX2 R186, R186 ;  /* 0x000000ba00ba7308 */ /* 0x000fe20000000800 */
[----:B--2---:R-:W-:Y:S05]  /*12420*/  @!P5 HFMA2.BF16_V2 R139, -RZ.H0_H0, RZ.H0_H0, -R6.H0_H0 ;  /* 0x200000ffff8bd231 */ /* 0x004fea0000340906 */
[----:B------:R-:W-:Y:S01]  /*12430*/  PRMT R133, R139, 0x7610, R133 ;  /* 0x000076108b857816 */ /* 0x000fe20000000085 */
[----:B------:R1:W-:Y:S03]  /*12440*/  @!P5 STL.S16 [R1+0xe0], R139 ;  /* 0x0000e08b0100d387 */ /* 0x0003e60000100600 */
[----:B------:R-:W-:Y:S01]  /*12450*/  @!P5 PRMT R6, R133, 0x5410, RZ ;  /* 0x000054108506d816 */ /* 0x000fe200000000ff */
[----:B------:R2:W3:Y:S01]  /*12460*/  LDL.S16 R232, [R1+0x150] ;  /* 0x0001500001e87983 */ /* 0x0004e20000100600 */
[----:B------:R-:W-:Y:S03]  /*12470*/  ISETP.LE.U32.AND P5, PT, R10, UR12, PT ;  /* 0x0000000c0a007c0c */ /* 0x000fe6000bfa3070 */
[----:B------:R2:W4:Y:S04]  /*12480*/  LDL.S16 R225, [R1+0x14c] ;  /* 0x00014c0001e17983 */ /* 0x0005280000100600 */
[----:B------:R2:W2:Y:S04]  /*12490*/  LDL.S16 R221, [R1+0x138] ;  /* 0x0001380001dd7983 */ /* 0x0004a80000100600 */
[----:B------:R2:W2:Y:S04]  /*124a0*/  LDL.S16 R220, [R1+0x134] ;  /* 0x0001340001dc7983 */ /* 0x0004a80000100600 */
[----:B------:R2:W2:Y:S04]  /*124b0*/  LDL.S16 R219, [R1+0x130] ;  /* 0x0001300001db7983 */ /* 0x0004a80000100600 */
[----:B------:R2:W2:Y:S01]  /*124c0*/  LDL.S16 R218, [R1+0x148] ;  /* 0x0001480001da7983 */ /* 0x0004a20000100600 */
[--C-:B-1----:R-:W-:Y:S01]  /*124d0*/  FFMA.FTZ R139, R128, UR4, -R173.reuse ;  /* 0x00000004808b7c23 */ /* 0x102fe200080108ad */
[----:B------:R-:W-:Y:S01]  /*124e0*/  PRMT R128, R5, 0x5410, R4 ;  /* 0x0000541005807816 */ /* 0x000fe20000000004 */
[----:B------:R-:W-:Y:S01]  /*124f0*/  FFMA.FTZ R173, R129, UR4, -R173 ;  /* 0x0000000481ad7c23 */ /* 0x000fe200080108ad */
[----:B------:R-:W-:Y:S01]  /*12500*/  PRMT R129, R113, 0x5410, R116 ;  /* 0x0000541071817816 */ /* 0x000fe20000000074 */
[----:B------:R1:W2:Y:S04]  /*12510*/  LDL.S16 R217, [R1+0x144] ;  /* 0x0001440001d97983 */ /* 0x0002a80000100600 */
[----:B------:R1:W2:Y:S04]  /*12520*/  LDL.S16 R216, [R1+0x140] ;  /* 0x0001400001d87983 */ /* 0x0002a80000100600 */
[----:B------:R1:W2:Y:S04]  /*12530*/  LDL.S16 R214, [R1+0x13c] ;  /* 0x00013c0001d67983 */ /* 0x0002a80000100600 */
[----:B------:R1:W2:Y:S04]  /*12540*/  LDL.S16 R133, [R1+0x154] ;  /* 0x0001540001857983 */ /* 0x0002a80000100600 */
[----:B------:R1:W-:Y:S04]  /*12550*/  STG.E.U16 desc[UR20][R176.64+0x2], R6 ;  /* 0x00000206b0007986 */ /* 0x0003e8000c101514 */
[----:B------:R2:W-:Y:S04]  /*12560*/  STL.64 [R1+0x448], R8 ;  /* 0x0004480801007387 */ /* 0x0005e80000100a00 */
[----:B------:R-:W-:Y:S04]  /*12570*/  STL [R1+0x394], R16 ;  /* 0x0003941001007387 */ /* 0x000fe80000100800 */
[----:B------:R-:W-:Y:S04]  /*12580*/  STL [R1+0x398], R17 ;  /* 0x0003981101007387 */ /* 0x000fe80000100800 */
[----:B------:R-:W-:Y:S04]  /*12590*/  STL [R1+0x390], R32 ;  /* 0x0003902001007387 */ /* 0x000fe80000100800 */
[----:B------:R-:W-:Y:S04]  /*125a0*/  STL [R1+0x39c], R33 ;  /* 0x00039c2101007387 */ /* 0x000fe80000100800 */
[----:B------:R-:W-:Y:S01]  /*125b0*/  STL [R1+0x3a0], R36 ;  /* 0x0003a02401007387 */ /* 0x000fe20000100800 */
[----:B-1----:R-:W-:Y:S03]  /*125c0*/  SHF.R.U32.HI R6, RZ, 0x8, R7 ;  /* 0x00000008ff067819 */ /* 0x002fe60000011607 */
[----:B------:R-:W-:Y:S01]  /*125d0*/  STL [R1+0x3a4], R37 ;  /* 0x0003a42501007387 */ /* 0x000fe20000100800 */
[----:B------:R-:W-:Y:S02]  /*125e0*/  SHF.R.U32.HI R7, RZ, 0x10, R187 ;  /* 0x00000010ff077819 */ /* 0x000fe400000116bb */
[----:B------:R-:W-:Y:S02]  /*125f0*/  LOP3.LUT R6, R6, 0xffff, RZ, 0xc0, !PT ;  /* 0x0000ffff06067812 */ /* 0x000fe400078ec0ff */
[----:B------:R-:W-:Y:S02]  /*12600*/  LOP3.LUT R84, R7, 0xff, RZ, 0xc0, !PT ;  /* 0x000000ff07547812 */ /* 0x000fe400078ec0ff */
[----:B------:R-:W-:Y:S01]  /*12610*/  ISETP.LE.U32.AND P6, PT, R6, UR12, PT ;  /* 0x0000000c06007c0c */ /* 0x000fe2000bfc3070 */
[----:B---3--:R-:W-:Y:S02]  /*12620*/  @!P1 HFMA2.BF16_V2 R232, -RZ.H0_H0, RZ.H0_H0, -R5.H0_H0 ;  /* 0x200000ffffe89231 */ /* 0x008fe40000340905 */
[----:B----4-:R-:W-:Y:S03]  /*12630*/  @!P4 HFMA2.BF16_V2 R225, -RZ.H0_H0, RZ.H0_H0, -R4.H0_H0 ;  /* 0x200000ffffe1c231 */ /* 0x010fe60000340904 */
[----:B------:R-:W-:Y:S01]  /*12640*/  PRMT R53, R232, 0x7610, R53 ;  /* 0x00007610e8357816 */ /* 0x000fe20000000035 */
[----:B------:R-:W-:Y:S01]  /*12650*/  @!P1 STL.S16 [R1+0x150], R232 ;  /* 0x000150e801009387 */ /* 0x000fe20000100600 */
[----:B--2---:R-:W-:Y:S01]  /*12660*/  @!P3 HFMA2.BF16_V2 R221, -RZ.H0_H0, RZ.H0_H0, -R0.H0_H0 ;  /* 0x200000ffffddb231 */ /* 0x004fe20000340900 */
[----:B------:R-:W-:Y:S02]  /*12670*/  PRMT R52, R225, 0x7610, R52 ;  /* 0x00007610e1347816 */ /* 0x000fe40000000034 */
[----:B------:R1:W-:Y:S01]  /*12680*/  @!P4 STL.S16 [R1+0x14c], R225 ;  /* 0x00014ce10100c387 */ /* 0x0003e20000100600 */
[----:B------:R-:W-:Y:S01]  /*12690*/  @!P1 PRMT R5, R53, 0x5410, RZ ;  /* 0x0000541035059816 */ /* 0x000fe200000000ff */
[----:B------:R-:W-:Y:S01]  /*126a0*/  @!P6 HFMA2.BF16_V2 R220, -RZ.H0_H0, RZ.H0_H0, -R100.H0_H0 ;  /* 0x200000ffffdce231 */ /* 0x000fe20000340964 */
[----:B------:R-:W-:Y:S01]  /*126b0*/  @!P4 PRMT R4, R52, 0x5410, RZ ;  /* 0x000054103404c816 */ /* 0x000fe200000000ff */
[----:B------:R2:W-:Y:S01]  /*126c0*/  @!P3 STL.S16 [R1+0x138], R221 ;  /* 0x000138dd0100b387 */ /* 0x0005e20000100600 */
[----:B------:R-:W-:Y:S01]  /*126d0*/  LOP3.LUT P3, RZ, R224, 0x80000000, RZ, 0xc0, !PT ;  /* 0x80000000e0ff7812 */ /* 0x000fe2000786c0ff */
[----:B------:R-:W-:Y:S01]  /*126e0*/  @!P5 HFMA2.BF16_V2 R219, -RZ.H0_H0, RZ.H0_H0, -R64.H0_H0 ;  /* 0x200000ffffdbd231 */ /* 0x000fe20000340940 */
[----:B------:R-:W-:Y:S01]  /*126f0*/  ISETP.LE.U32.AND P4, PT, R188, UR12, PT ;  /* 0x0000000cbc007c0c */ /* 0x000fe2000bf83070 */
[----:B------:R-:W-:Y:S01]  /*12700*/  STG.E.U16 desc[UR20][R178.64], R5 ;  /* 0x00000005b2007986 */ /* 0x000fe2000c101514 */
[----:B------:R-:W-:Y:S01]  /*12710*/  PRMT R49, R221, 0x7610, R49 ;  /* 0x00007610dd317816 */ /* 0x000fe20000000031 */
[----:B------:R-:W-:Y:S01]  /*12720*/  FFMA.FTZ R52, R35, UR4, -R174 ;  /* 0x0000000423347c23 */ /* 0x000fe200080108ae */
[----:B------:R-:W-:Y:S01]  /*12730*/  PRMT R18, R219, 0x7610, R18 ;  /* 0x00007610db127816 */ /* 0x000fe20000000012 */
[----:B------:R3:W-:Y:S01]  /*12740*/  STG.E.U16 desc[UR20][R178.64+0x2], R4 ;  /* 0x00000204b2007986 */ /* 0x0007e2000c101514 */
[----:B------:R-:W-:Y:S01]  /*12750*/  PRMT R19, R220, 0x7610, R19 ;  /* 0x00007610dc137816 */ /* 0x000fe20000000013 */
[----:B------:R-:W-:Y:S01]  /*12760*/  FFMA.FTZ R53, R34, UR4, -R174 ;  /* 0x0000000422357c23 */ /* 0x000fe200080108ae */
[----:B------:R-:W-:Y:S01]  /*12770*/  @!P5 PRMT R64, R18, 0x5410, RZ ;  /* 0x000054101240d816 */ /* 0x000fe200000000ff */
[----:B------:R4:W-:Y:S01]  /*12780*/  @!P6 STL.S16 [R1+0x134], R220 ;  /* 0x000134dc0100e387 */ /* 0x0009e20000100600 */
[----:B------:R-:W-:Y:S01]  /*12790*/  @!P6 PRMT R100, R19, 0x5410, RZ ;  /* 0x000054101364e816 */ /* 0x000fe200000000ff */
[----:B------:R-:W-:Y:S01]  /*127a0*/  @!P3 HFMA2.BF16_V2 R218, -RZ.H0_H0, RZ.H0_H0, -R112.H0_H0 ;  /* 0x200000ffffdab231 */ /* 0x000fe20000340970 */
[----:B------:R-:W-:Y:S01]  /*127b0*/  ISETP.LE.U32.AND P6, PT, R69, UR12, PT ;  /* 0x0000000c45007c0c */ /* 0x000fe2000bfc3070 */
[----:B------:R4:W-:Y:S01]  /*127c0*/  @!P5 STL.S16 [R1+0x130], R219 ;  /* 0x000130db0100d387 */ /* 0x0009e20000100600 */
[----:B------:R-:W-:Y:S01]  /*127d0*/  @!P4 PRMT R0, R49, 0x5410, RZ ;  /* 0x000054103100c816 */ /* 0x000fe200000000ff */
[----:B------:R-:W-:Y:S01]  /*127e0*/  @!P2 HFMA2.BF16_V2 R217, -RZ.H0_H0, RZ.H0_H0, -R101.H0_H0 ;  /* 0x200000ffffd9a231 */ /* 0x000fe20000340965 */
[----:B------:R-:W-:Y:S01]  /*127f0*/  ISETP.LE.U32.AND P4, PT, R11, UR12, PT ;  /* 0x0000000c0b007c0c */ /* 0x000fe2000bf83070 */
[----:B------:R4:W-:Y:S01]  /*12800*/  @!P3 STL.S16 [R1+0x148], R218 ;  /* 0x000148da0100b387 */ /* 0x0009e20000100600 */
[----:B------:R-:W-:Y:S01]  /*12810*/  PRMT R9, R218, 0x7610, R9 ;  /* 0x00007610da097816 */ /* 0x000fe20000000009 */
[----:B-1----:R-:W-:Y:S01]  /*12820*/  FFMA.FTZ R225, R124, UR4, -R175 ;  /* 0x000000047ce17c23 */ /* 0x002fe200080108af */
[----:B------:R-:W-:Y:S01]  /*12830*/  PRMT R8, R217, 0x7610, R8 ;  /* 0x00007610d9087816 */ /* 0x000fe20000000008 */
[----:B------:R1:W-:Y:S01]  /*12840*/  @!P2 STL.S16 [R1+0x144], R217 ;  /* 0x000144d90100a387 */ /* 0x0003e20000100600 */
[C---:B------:R-:W-:Y:S01]  /*12850*/  LOP3.LUT P2, RZ, R224.reuse, 0x40000000, RZ, 0xc0, !PT ;  /* 0x40000000e0ff7812 */ /* 0x040fe2000784c0ff */
[----:B------:R-:W-:Y:S01]  /*12860*/  @!P0 HFMA2.BF16_V2 R133, -RZ.H0_H0, RZ.H0_H0, -R97.H0_H0 ;  /* 0x200000ffff858231 */ /* 0x000fe20000340961 */
[----:B------:R-:W-:Y:S01]  /*12870*/  @!P3 PRMT R112, R9, 0x5410, RZ ;  /* 0x000054100970b816 */ /* 0x000fe200000000ff */
[----:B--2---:R-:W-:Y:S01]  /*12880*/  IMAD.MOV.U32 R221, RZ, RZ, R237 ;  /* 0x000000ffffdd7224 */ /* 0x004fe200078e00ed */
[----:B------:R-:W-:Y:S01]  /*12890*/  LOP3.LUT P1, RZ, R224, 0x10000000, RZ, 0xc0, !PT ;  /* 0x10000000e0ff7812 */ /* 0x000fe2000782c0ff */
[----:B------:R-:W-:Y:S01]  /*128a0*/  FFMA.FTZ R49, R38, UR4, -R174 ;  /* 0x0000000426317c23 */ /* 0x000fe200080108ae */
[----:B------:R-:W-:Y:S01]  /*128b0*/  PRMT R10, R133, 0x7610, R10 ;  /* 0x00007610850a7816 */ /* 0x000fe2000000000a */
[--C-:B------:R-:W-:Y:S01]  /*128c0*/  FFMA.FTZ R188, R71, UR4, -R174.reuse ;  /* 0x0000000447bc7c23 */ /* 0x100fe200080108ae */
[----:B------:R-:W-:Y:S01]  /*128d0*/  @!P4 PRMT R101, R8, 0x5410, RZ ;  /* 0x000054100865c816 */ /* 0x000fe200000000ff */
[----:B------:R-:W-:Y:S01]  /*128e0*/  FFMA.FTZ R232, R98, UR4, -R174 ;  /* 0x0000000462e87c23 */ /* 0x000fe200080108ae */
[----:B------:R-:W-:Y:S01]  /*128f0*/  ISETP.LE.U32.AND P4, PT, R194, UR12, PT ;  /* 0x0000000cc2007c0c */ /* 0x000fe2000bf83070 */
[----:B---3--:R-:W-:Y:S01]  /*12900*/  IMAD.WIDE R4, R211, 0x70, R178 ;  /* 0x00000070d3047825 */ /* 0x008fe200078e02b2 */
[----:B------:R-:W-:Y:S01]  /*12910*/  @!P0 PRMT R97, R10, 0x5410, RZ ;  /* 0x000054100a618816 */ /* 0x000fe200000000ff */
[----:B------:R-:W-:Y:S02]  /*12920*/  MUFU.EX2 R69, R65 ;  /* 0x0000004100457308 */ /* 0x000fe40000000800 */
[----:B------:R-:W-:Y:S02]  /*12930*/  @!P2 HFMA2.BF16_V2 R216, -RZ.H0_H0, RZ.H0_H0, -R113.H0_H0 ;  /* 0x200000ffffd8a231 */ /* 0x000fe40000340971 */
[----:B----4-:R-:W-:Y:S01]  /*12940*/  IMAD.MOV.U32 R220, RZ, RZ, R236 ;  /* 0x000000ffffdc7224 */ /* 0x010fe200078e00ec */
[----:B------:R2:W-:Y:S01]  /*12950*/  STG.E.U16 desc[UR20][R4.64], R0 ;  /* 0x0000000004007986 */ /* 0x0005e2000c101514 */
[--C-:B------:R-:W-:Y:S01]  /*12960*/  FFMA.FTZ R194, R83, UR4, -R174.reuse ;  /* 0x0000000453c27c23 */ /* 0x100fe200080108ae */
[----:B------:R-:W-:Y:S01]  /*12970*/  FFMA.FTZ R211, R87, UR4, -R174 ;  /* 0x0000000457d37c23 */ /* 0x000fe200080108ae */
[----:B------:R-:W-:Y:S01]  /*12980*/  PRMT R6, R216, 0x7610, R6 ;  /* 0x00007610d8067816 */ /* 0x000fe20000000006 */
[----:B------:R3:W-:Y:S01]  /*12990*/  @!P2 STL.S16 [R1+0x140], R216 ;  /* 0x000140d80100a387 */ /* 0x0007e20000100600 */
[----:B------:R-:W-:Y:S01]  /*129a0*/  LOP3.LUT P2, RZ, R224, 0x20000000, RZ, 0xc0, !PT ;  /* 0x20000000e0ff7812 */ /* 0x000fe2000784c0ff */
[--C-:B------:R-:W-:Y:S01]  /*129b0*/  FFMA.FTZ R219, R118, UR4, -R174.reuse ;  /* 0x0000000476db7c23 */ /* 0x100fe200080108ae */
[----:B------:R-:W-:Y:S01]  /*129c0*/  @!P4 PRMT R113, R6, 0x5410, RZ ;  /* 0x000054100671c816 */ /* 0x000fe200000000ff */
[----:B------:R-:W-:Y:S01]  /*129d0*/  STG.E.U16 desc[UR20][R182.64], R100 ;  /* 0x00000064b6007986 */ /* 0x000fe2000c101514 */
[----:B------:R-:W-:Y:S01]  /*129e0*/  PRMT R87, R96, 0x7632, R87 ;  /* 0x0000763260577816 */ /* 0x000fe20000000057 */
[--C-:B------:R-:W-:Y:S01]  /*129f0*/  FFMA.FTZ R218, R119, UR4, -R174.reuse ;  /* 0x0000000477da7c23 */ /* 0x100fe200080108ae */
[----:B------:R-:W-:Y:S01]  /*12a00*/  LOP3.LUT R224, R224, 0xf7ffffff, RZ, 0xc0, !PT ;  /* 0xf7ffffffe0e07812 */ /* 0x000fe200078ec0ff */
[----:B------:R-:W-:Y:S01]  /*12a10*/  FFMA.FTZ R118, R76, UR4, -R175 ;  /* 0x000000044c767c23 */ /* 0x000fe200080108af */
[----:B------:R-:W-:Y:S01]  /*12a20*/  PRMT R117, R96, 0x5410, R87 ;  /* 0x0000541060757816 */ /* 0x000fe20000000057 */
[--C-:B------:R-:W-:Y:S01]  /*12a30*/  FFMA.FTZ R119, R77, UR4, -R175.reuse ;  /* 0x000000044d777c23 */ /* 0x100fe200080108af */
[--C-:B------:R-:W-:Y:S01]  /*12a40*/  FFMA.FTZ R236, R104, UR4, -R175.reuse ;  /* 0x0000000468ec7c23 */ /* 0x100fe200080108af */
[----:B------:R-:W-:Y:S01]  /*12a50*/  MUFU.EX2 R77, R52 ;  /* 0x00000034004d7308 */ /* 0x000fe20000000800 */
[--C-:B------:R-:W-:Y:S01]  /*12a60*/  FFMA.FTZ R237, R105, UR4, -R175.reuse ;  /* 0x0000000469ed7c23 */ /* 0x100fe200080108af */
[----:B------:R-:W-:Y:S02]  /*12a70*/  @!P2 HFMA2.BF16_V2 R214, -RZ.H0_H0, RZ.H0_H0, -R116.H0_H0 ;  /* 0x200000ffffd6a231 */ /* 0x000fe40000340974 */
[----:B-1----:R-:W-:Y:S03]  /*12a80*/  FFMA.FTZ R217, R120, UR4, -R175 ;  /* 0x0000000478d97c23 */ /* 0x002fe600080108af */
[----:B------:R-:W-:Y:S01]  /*12a90*/  PRMT R7, R214, 0x7610, R7 ;  /* 0x00007610d6077816 */ /* 0x000fe20000000007 */
[----:B------:R1:W-:Y:S02]  /*12aa0*/  @!P2 STL.S16 [R1+0x13c], R214 ;  /* 0x00013cd60100a387 */ /* 0x0003e40000100600 */
[----:B------:R-:W4:Y:S01]  /*12ab0*/  MUFU.EX2 R105, R20 ;  /* 0x0000001400697308 */ /* 0x000f220000000800 */
[----:B--2---:R-:W-:Y:S01]  /*12ac0*/  LOP3.LUT R0, R198, 0xff, RZ, 0xc0, !PT ;  /* 0x000000ffc6007812 */ /* 0x004fe200078ec0ff */
[----:B------:R2:W-:Y:S01]  /*12ad0*/  @!P0 STL.S16 [R1+0x154], R133 ;  /* 0x0001548501008387 */ /* 0x0005e20000100600 */
[----:B------:R-:W-:Y:S01]  /*12ae0*/  @!P2 PRMT R116, R7, 0x5410, RZ ;  /* 0x000054100774a816 */ /* 0x000fe200000000ff */
[----:B------:R-:W-:Y:S01]  /*12af0*/  FFMA.FTZ R198, R86, UR4, -R174 ;  /* 0x0000000456c67c23 */ /* 0x000fe200080108ae */
[----:B------:R-:W-:Y:S01]  /*12b00*/  ISETP.LE.U32.AND P0, PT, R0, UR12, PT ;  /* 0x0000000c00007c0c */ /* 0x000fe2000bf03070 */
[----:B------:R2:W2:Y:S01]  /*12b10*/  LDL.S16 R6, [R1+0x120] ;  /* 0x0001200001067983 */ /* 0x0004a20000100600 */
[----:B------:R-:W-:Y:S01]  /*12b20*/  FADD.FTZ R0, -R132, R2 ;  /* 0x0000000284007221 */ /* 0x000fe20000010100 */
[--C-:B------:R-:W-:Y:S01]  /*12b30*/  FFMA.FTZ R7, R25, UR4, -R175.reuse ;  /* 0x0000000419077c23 */ /* 0x100fe200080108af */
[--C-:B------:R-:W-:Y:S01]  /*12b40*/  FFMA.FTZ R86, R73, UR4, -R175.reuse ;  /* 0x0000000449567c23 */ /* 0x100fe200080108af */
[----:B------:R2:W2:Y:S01]  /*12b50*/  LDL.S16 R4, [R1+0x11c] ;  /* 0x00011c0001047983 */ /* 0x0004a20000100600 */
[----:B------:R-:W-:Y:S01]  /*12b60*/  FMUL.FTZ R0, R0, UR4 ;  /* 0x0000000400007c20 */ /* 0x000fe20008410000 */
[----:B---3--:R-:W-:Y:S01]  /*12b70*/  FFMA.FTZ R216, R121, UR4, -R175 ;  /* 0x0000000479d87c23 */ /* 0x008fe200080108af */
[----:B------:R-:W-:Y:S01]  /*12b80*/  MUFU.EX2 R65, R7 ;  /* 0x0000000700417308 */ /* 0x000fe20000000800 */
[----:B------:R-:W3:Y:S01]  /*12b90*/  LDL.LU.64 R8, [R1+0x38] ;  /* 0x0000380001087983 */ /* 0x000ee20000300a00 */
[----:B----4-:R-:W-:Y:S04]  /*12ba0*/  F2FP.BF16.F32.PACK_AB R83, R108, R105 ;  /* 0x000000696c53723e */ /* 0x010fe800000010ff */
[C---:B------:R-:W-:Y:S04]  /*12bb0*/  PRMT R85, R83.reuse, 0x7632, R85 ;  /* 0x0000763253557816 */ /* 0x040fe80000000055 */
[----:B------:R-:W-:Y:S01]  /*12bc0*/  MUFU.EX2 R121, R46 ;  /* 0x0000002e00797308 */ /* 0x000fe20000000800 */
[----:B-1----:R-:W-:Y:S01]  /*12bd0*/  FFMA.FTZ R214, R122, UR4, -R137 ;  /* 0x000000047ad67c23 */ /* 0x002fe20008010889 */
[----:B------:R-:W-:Y:S01]  /*12be0*/  PRMT R98, R83, 0x5410, R85 ;  /* 0x0000541053627816 */ /* 0x000fe20000000055 */
[--C-:B--2---:R-:W-:Y:S01]  /*12bf0*/  FFMA.FTZ R133, R130, UR4, -R174.reuse ;  /* 0x0000000482857c23 */ /* 0x104fe200080108ae */
[----:B------:R-:W-:Y:S06]  /*12c00*/  FFMA.FTZ R174, R131, UR4, -R174 ;  /* 0x0000000483ae7c23 */ /* 0x000fec00080108ae */
[----:B------:R-:W-:Y:S01]  /*12c10*/  MUFU.EX2 R130, R23 ;  /* 0x0000001700827308 */ /* 0x000fe20000000800 */
[----:B------:R-:W-:Y:S04]  /*12c20*/  STL [R1+0x33c], R133 ;  /* 0x00033c8501007387 */ /* 0x000fe80000100800 */
[----:B------:R1:W-:Y:S05]  /*12c30*/  STL [R1+0x340], R174 ;  /* 0x000340ae01007387 */ /* 0x0003ea0000100800 */
[----:B------:R-:W-:Y:S01]  /*12c40*/  MUFU.EX2 R122, R80 ;  /* 0x00000050007a7308 */ /* 0x000fe20000000800 */
[----:B------:R-:W-:Y:S09]  /*12c50*/  STL [R1+0x344], R132 ;  /* 0x0003448401007387 */ /* 0x000ff20000100800 */
[----:B------:R-:W2:Y:S10]  /*12c60*/  MUFU.EX2 R0, R0 ;  /* 0x0000000000007308 */ /* 0x000eb40000000800 */
[----:B------:R-:W-:Y:S01]  /*12c70*/  MUFU.EX2 R76, R53 ;  /* 0x00000035004c7308 */ /* 0x000fe20000000800 */
[--C-:B-1----:R-:W-:Y:S01]  /*12c80*/  FFMA.FTZ R174, R123, UR4, -R137.reuse ;  /* 0x000000047bae7c23 */ /* 0x102fe20008010889 */
        /* <DEDUP_REMOVED lines=8> */
[--C-:B------:R-:W-:Y:S01]  /*12d10*/  FFMA.FTZ R143, R126, UR4, -R137.reuse ;  /* 0x000000047e8f7c23 */ /* 0x100fe20008010889 */
[----:B------:R-:W-:Y:S01]  /*12d20*/  FFMA.FTZ R147, R95, UR4, -R137 ;  /* 0x000000045f937c23 */ /* 0x000fe20008010889 */
[----:B------:R-:W-:Y:S01]  /*12d30*/  FFMA.FTZ R48, R0, R229, R48 ;  /* 0x000000e500307223 */ /* 0x000fe20000010030 */
[----:B------:R-:W-:Y:S01]  /*12d40*/  FFMA.FTZ R229, R93, UR4, -R175 ;  /* 0x000000045de57c23 */ /* 0x000fe200080108af */
[--C-:B------:R-:W-:Y:S01]  /*12d50*/  FFMA.FTZ R93, R91, UR4, -R137.reuse ;  /* 0x000000045b5d7c23 */ /* 0x100fe20008010889 */
[--C-:B------:R-:W-:Y:S01]  /*12d60*/  FFMA.FTZ R146, R94, UR4, -R137.reuse ;  /* 0x000000045e927c23 */ /* 0x100fe20008010889 */
[----:B------:R-:W-:Y:S01]  /*12d70*/  FFMA.FTZ R154, R106, UR4, -R137 ;  /* 0x000000046a9a7c23 */ /* 0x000fe20008010889 */
[----:B------:R-:W-:Y:S10]  /*12d80*/  MUFU.EX2 R124, R50 ;  /* 0x00000032007c7308 */ /* 0x000ff40000000800 */
[----:B------:R1:W-:Y:S10]  /*12d90*/  MUFU.EX2 R106, R57 ;  /* 0x00000039006a7308 */ /* 0x0003f40000000800 */
[----:B------:R2:W-:Y:S10]  /*12da0*/  MUFU.EX2 R120, R56 ;  /* 0x0000003800787308 */ /* 0x0005f40000000800 */
[----:B------:R-:W4:Y:S01]  /*12db0*/  MUFU.EX2 R73, R197 ;  /* 0x000000c500497308 */ /* 0x000f220000000800 */
[----:B-1----:R-:W-:Y:S09]  /*12dc0*/  F2FP.BF16.F32.PACK_AB R57, R190, R191 ;  /* 0x000000bfbe39723e */ /* 0x002ff200000010ff */
[----:B------:R-:W-:Y:S01]  /*12dd0*/  MUFU.EX2 R123, R42 ;  /* 0x0000002a007b7308 */ /* 0x000fe20000000800 */
[C---:B--2---:R-:W-:Y:S09]  /*12de0*/  PRMT R56, R57.reuse, 0x7632, R56 ;  /* 0x0000763239387816 */ /* 0x044ff20000000038 */
[----:B------:R-:W-:Y:S01]  /*12df0*/  MUFU.EX2 R131, R67 ;  /* 0x0000004300837308 */ /* 0x000fe20000000800 */
[----:B----4-:R-:W-:Y:S09]  /*12e00*/  F2FP.BF16.F32.PACK_AB R61, R196, R73 ;  /* 0x00000049c43d723e */ /* 0x010ff200000010ff */
[----:B------:R-:W-:Y:S10]  /*12e10*/  MUFU.EX2 R67, R70 ;  /* 0x0000004600437308 */ /* 0x000ff40000000800 */
[----:B------:R-:W-:Y:S10]  /*12e20*/  MUFU.EX2 R126, R144 ;  /* 0x00000090007e7308 */ /* 0x000ff40000000800 */
[----:B------:R1:W-:Y:S10]  /*12e30*/  MUFU.EX2 R144, R118 ;  /* 0x0000007600907308 */ /* 0x0003f40000000800 */
[----:B------:R-:W-:Y:S10]  /*12e40*/  MUFU.EX2 R142, R152 ;  /* 0x00000098008e7308 */ /* 0x000ff40000000800 */
[----:B------:R-:W-:Y:S01]  /*12e50*/  MUFU.EX2 R188, R188 ;  /* 0x000000bc00bc7308 */ /* 0x000fe20000000800 */
[----:B-1----:R-:W-:Y:S09]  /*12e60*/  PRMT R118, R57, 0x5410, R56 ;  /* 0x0000541039767816 */ /* 0x002ff20000000038 */
[----:B------:R-:W-:Y:S10]  /*12e70*/  MUFU.EX2 R93, R93 ;  /* 0x0000005d005d7308 */ /* 0x000ff40000000800 */
[----:B------:R-:W-:Y:S01]  /*12e80*/  MUFU.EX2 R154, R154 ;  /* 0x0000009a009a7308 */ /* 0x000fe20000000800 */
[----:B---3--:R-:W-:Y:S04]  /*12e90*/  LOP3.LUT R2, R8, 0xff, RZ, 0xc0, !PT ;  /* 0x000000ff08027812 */ /* 0x008fe800078ec0ff */
[----:B------:R-:W-:Y:S02]  /*12ea0*/  ISETP.LE.U32.AND P2, PT, R2, UR12, PT ;  /* 0x0000000c02007c0c */ /* 0x000fe4000bf43070 */
[----:B------:R-:W-:Y:S01]  /*12eb0*/  LOP3.LUT R2, R187, 0xffff, RZ, 0xc0, !PT ;  /* 0x0000ffffbb027812 */ /* 0x000fe200078ec0ff */
[----:B------:R-:W-:Y:S03]  /*12ec0*/  FFMA.FTZ R187, R88, UR4, -R175 ;  /* 0x0000000458bb7c23 */ /* 0x000fe600080108af */
[----:B------:R-:W-:Y:S04]  /*12ed0*/  SHF.R.U32.HI R2, RZ, 0x8, R2 ;  /* 0x00000008ff027819 */ /* 0x000fe80000011602 */
[----:B------:R-:W-:Y:S03]  /*12ee0*/  LOP3.LUT R2, R2, 0xffff, RZ, 0xc0, !PT ;  /* 0x0000ffff02027812 */ /* 0x000fe600078ec0ff */
[----:B------:R-:W-:Y:S01]  /*12ef0*/  @!P2 HFMA2.BF16_V2 R6, -RZ.H0_H0, RZ.H0_H0, -R96.H0_H0 ;  /* 0x200000ffff06a231 */ /* 0x000fe20000340960 */
[----:B------:R-:W-:Y:S02]  /*12f00*/  ISETP.LE.U32.AND P4, PT, R2, UR12, PT ;  /* 0x0000000c02007c0c */ /* 0x000fe4000bf83070 */
[----:B------:R-:W-:Y:S02]  /*12f10*/  LOP3.LUT R2, R8, 0xffff, RZ, 0xc0, !PT ;  /* 0x0000ffff08027812 */ /* 0x000fe400078ec0ff */
[----:B------:R-:W-:Y:S01]  /*12f20*/  PRMT R5, R6, 0x7610, R5 ;  /* 0x0000761006057816 */ /* 0x000fe20000000005 */
[----:B------:R1:W-:Y:S01]  /*12f30*/  @!P2 STL.S16 [R1+0x120], R6 ;  /* 0x000120060100a387 */ /* 0x0003e20000100600 */
[----:B------:R-:W-:Y:S02]  /*12f40*/  SHF.R.U32.HI R2, RZ, 0x8, R2 ;  /* 0x00000008ff027819 */ /* 0x000fe40000011602 */
[----:B------:R-:W-:Y:S02]  /*12f50*/  @!P2 PRMT R96, R5, 0x5410, RZ ;  /* 0x000054100560a816 */ /* 0x000fe400000000ff */
[----:B------:R-:W-:Y:S04]  /*12f60*/  LOP3.LUT R2, R2, 0xffff, RZ, 0xc0, !PT ;  /* 0x0000ffff02027812 */ /* 0x000fe800078ec0ff */
[----:B------:R-:W-:Y:S11]  /*12f70*/  ISETP.LE.U32.AND P2, PT, R2, UR12, PT ;  /* 0x0000000c02007c0c */ /* 0x000ff6000bf43070 */
[----:B------:R-:W-:Y:S02]  /*12f80*/  @!UPT UIADD3 URZ, URZ, URZ, URZ ;  /* 0x0000003f3f3ff290 */ /* 0x000fe4000fffe03f */
[----:B------:R-:W-:Y:S02]  /*12f90*/  @!P2 HFMA2.BF16_V2 R4, -RZ.H0_H0, RZ.H0_H0, -R87.H0_H0 ;  /* 0x200000ffff04a231 */ /* 0x000fe40000340957 */
[--C-:B-1----:R-:W-:Y:S01]  /*12fa0*/  FFMA.FTZ R6, R29, UR4, -R175.reuse ;  /* 0x000000041d067c23 */ /* 0x102fe200080108af */
[----:B------:R-:W-:Y:S02]  /*12fb0*/  FFMA.FTZ R175, R125, UR4, -R175 ;  /* 0x000000047daf7c23 */ /* 0x000fe400080108af */
[----:B------:R-:W-:Y:S01]  /*12fc0*/  PRMT R2, R4, 0x7610, R2 ;  /* 0x0000761004027816 */ /* 0x000fe20000000002 */
[----:B------:R1:W-:Y:S01]  /*12fd0*/  @!P2 STL.S16 [R1+0x11c], R4 ;  /* 0x00011c040100a387 */ /* 0x0003e20000100600 */
[----:B------:R-:W-:Y:S02]  /*12fe0*/  MUFU.EX2 R125, R49 ;  /* 0x00000031007d7308 */ /* 0x000fe40000000800 */
[----:B------:R-:W-:Y:S01]  /*12ff0*/  @!P2 PRMT R87, R2, 0x5410, RZ ;  /* 0x000054100257a816 */ /* 0x000fe200000000ff */
[----:B------:R-:W-:Y:S01]  /*13000*/  FADD.FTZ R2, -R135, R3 ;  /* 0x0000000387027221 */ /* 0x000fe20000010100 */
[--C-:B------:R-:W-:Y:S03]  /*13010*/  SHF.R.U32.HI R3, RZ, 0x10, R8.reuse ;  /* 0x00000010ff037819 */ /* 0x100fe60000011608 */
[----:B------:R-:W-:Y:S01]  /*13020*/  FMUL.FTZ R2, R2, UR4 ;  /* 0x0000000402027c20 */ /* 0x000fe20008410000 */
[----:B------:R-:W-:Y:S02]  /*13030*/  LOP3.LUT R0, R3, 0xff, RZ, 0xc0, !PT ;  /* 0x000000ff03007812 */ /* 0x000fe400078ec0ff */
[----:B------:R-:W-:Y:S01]  /*13040*/  MUFU.EX2 R88, R6 ;  /* 0x0000000600587308 */ /* 0x000fe20000000800 */
[----:B------:R-:W-:Y:S02]  /*13050*/  F2FP.BF16.F32.PACK_AB R3, R69, R68 ;  /* 0x000000444503723e */ /* 0x000fe400000010ff */
[----:B------:R-:W-:Y:S02]  /*13060*/  ISETP.LE.U32.AND P2, PT, R0, UR12, PT ;  /* 0x0000000c00007c0c */ /* 0x000fe4000bf43070 */
[----:B------:R-:W-:Y:S05]  /*13070*/  SHF.R.U32.HI R0, RZ, 0x8, R207 ;  /* 0x00000008ff007819 */ /* 0x000fea00000116cf */
[----:B------:R-:W2:Y:S01]  /*13080*/  MUFU.EX2 R2, R2 ;  /* 0x0000000200027308 */ /* 0x000ea20000000800 */
[----:B------:R-:W-:Y:S04]  /*13090*/  LOP3.LUT R0, R0, 0xffff, RZ, 0xc0, !PT ;  /* 0x0000ffff00007812 */ /* 0x000fe800078ec0ff */
[----:B------:R-:W-:Y:S02]  /*130a0*/  ISETP.LE.U32.AND P3, PT, R0, UR12, PT ;  /* 0x0000000c00007c0c */ /* 0x000fe4000bf63070 */
[----:B------:R-:W-:Y:S01]  /*130b0*/  SHF.R.U32.HI R0, RZ, 0x18, R8 ;  /* 0x00000018ff007819 */ /* 0x000fe20000011608 */
[----:B-1----:R-:W3:Y:S04]  /*130c0*/  LDL.LU R4, [R1+0x1c] ;  /* 0x00001c0001047983 */ /* 0x002ee80000300800 */
[----:B------:R1:W4:Y:S04]  /*130d0*/  LDL.S16 R55, [R1+0x118] ;  /* 0x0001180001377983 */ /* 0x0003280000100600 */
[----:B------:R1:W4:Y:S01]  /*130e0*/  LDL.S16 R54, [R1+0x128] ;  /* 0x0001280001367983 */ /* 0x0003220000100600 */
[C---:B--2---:R-:W-:Y:S01]  /*130f0*/  FMUL.FTZ R12, R2.reuse, R164 ;  /* 0x000000a4020c7220 */ /* 0x044fe20000410000 */
[C---:B------:R-:W-:Y:S01]  /*13100*/  FMUL.FTZ R13, R2.reuse, R165 ;  /* 0x000000a5020d7220 */ /* 0x040fe20000410000 */
[C---:B------:R-:W-:Y:S01]  /*13110*/  FMUL.FTZ R20, R2.reuse, R160 ;  /* 0x000000a002147220 */ /* 0x040fe20000410000 */
[----:B------:R-:W-:Y:S01]  /*13120*/  STL [R1+0x348], R225 ;  /* 0x000348e101007387 */ /* 0x000fe20000100800 */
[C---:B------:R-:W-:Y:S01]  /*13130*/  FMUL.FTZ R21, R2.reuse, R161 ;  /* 0x000000a102157220 */ /* 0x040fe20000410000 */
[C---:B------:R-:W-:Y:S01]  /*13140*/  FMUL.FTZ R24, R2.reuse, R156 ;  /* 0x0000009c02187220 */ /* 0x040fe20000410000 */
[C---:B------:R-:W-:Y:S01]  /*13150*/  FMUL.FTZ R25, R2.reuse, R157 ;  /* 0x0000009d02197220 */ /* 0x040fe20000410000 */
[----:B------:R-:W-:Y:S01]  /*13160*/  STL [R1+0x360], R175 ;  /* 0x000360af01007387 */ /* 0x000fe20000100800 */
[C---:B------:R-:W-:Y:S01]  /*13170*/  FMUL.FTZ R5, R2.reuse, R169 ;  /* 0x000000a902057220 */ /* 0x040fe20000410000 */
[--C-:B------:R-:W-:Y:S01]  /*13180*/  FFMA.FTZ R161, R107, UR4, -R137.reuse ;  /* 0x000000046ba17c23 */ /* 0x100fe20008010889 */
[----:B------:R-:W-:Y:S01]  /*13190*/  FFMA.FTZ R169, R111, UR4, -R137 ;  /* 0x000000046fa97c23 */ /* 0x000fe20008010889 */
[----:B------:R2:W-:Y:S04]  /*131a0*/  STL.64 [R1+0x450], R10 ;  /* 0x0004500a01007387 */ /* 0x0005e80000100a00 */
[----:B------:R-:W-:Y:S04]  /*131b0*/  STL [R1+0x3a8], R18 ;  /* 0x0003a81201007387 */ /* 0x000fe80000100800 */
[----:B------:R-:W-:Y:S04]  /*131c0*/  STL [R1+0x3ac], R19 ;  /* 0x0003ac1301007387 */ /* 0x000fe80000100800 */
[----:B------:R-:W-:Y:S04]  /*131d0*/  STL [R1+0x3b0], R34 ;  /* 0x0003b02201007387 */ /* 0x000fe80000100800 */
[----:B------:R-:W-:Y:S04]  /*131e0*/  STL [R1+0x3b4], R35 ;  /* 0x0003b42301007387 */ /* 0x000fe80000100800 */
[----:B------:R-:W-:Y:S04]  /*131f0*/  STL [R1+0x3b8], R38 ;  /* 0x0003b82601007387 */ /* 0x000fe80000100800 */
[----:B------:R-:W-:Y:S04]  /*13200*/  STL [R1+0x3bc], R39 ;  /* 0x0003bc2701007387 */ /* 0x000fe80000100800 */
[----:B------:R1:W4:Y:S04]  /*13210*/  LDL.S16 R15, [R1+0x124] ;  /* 0x00012400010f7983 */ /* 0x0003280000100600 */
[----:B--2---:R1:W2:Y:S04]  /*13220*/  LDL.S16 R11, [R1+0x114] ;  /* 0x00011400010b7983 */ /* 0x0042a80000100600 */
[----:B------:R-:W-:Y:S04]  /*13230*/  STL [R1+0x3c0], R12 ;  /* 0x0003c00c01007387 */ /* 0x000fe80000100800 */
[----:B------:R-:W-:Y:S04]  /*13240*/  STL [R1+0x3c4], R13 ;  /* 0x0003c40d01007387 */ /* 0x000fe80000100800 */
[----:B------:R-:W-:Y:S04]  /*13250*/  STL [R1+0x3c8], R20 ;  /* 0x0003c81401007387 */ /* 0x000fe80000100800 */
[----:B------:R-:W-:Y:S04]  /*13260*/  STL [R1+0x3cc], R21 ;  /* 0x0003cc1501007387 */ /* 0x000fe80000100800 */
[----:B------:R-:W-:Y:S04]  /*13270*/  STL [R1+0x3d0], R24 ;  /* 0x0003d01801007387 */ /* 0x000fe80000100800 */
[----:B------:R-:W-:Y:S01]  /*13280*/  STL [R1+0x3d4], R25 ;  /* 0x0003d41901007387 */ /* 0x000fe20000100800 */
[C---:B---3--:R-:W-:Y:S01]  /*13290*/  FFMA.FTZ R29, R2.reuse, R4, R231 ;  /* 0x00000004021d7223 */ /* 0x048fe200000100e7 */
[----:B------:R-:W-:Y:S01]  /*132a0*/  FMUL.FTZ R4, R2, R168 ;  /* 0x000000a802047220 */ /* 0x000fe20000410000 */
[----:B------:R-:W-:Y:S01]  /*132b0*/  FFMA.FTZ R168, R110, UR4, -R137 ;  /* 0x000000046ea87c23 */ /* 0x000fe20008010889 */
[----:B----4-:R-:W-:Y:S02]  /*132c0*/  @!P2 HFMA2.BF16_V2 R55, -RZ.H0_H0, RZ.H0_H0, -R81.H0_H0 ;  /* 0x200000ffff37a231 */ /* 0x010fe40000340951 */
[----:B------:R-:W-:Y:S01]  /*132d0*/  FADD.FTZ R29, R185, R29 ;  /* 0x0000001db91d7221 */ /* 0x000fe20000010000 */
[----:B------:R3:W-:Y:S01]  /*132e0*/  MUFU.EX2 R110, R47 ;  /* 0x0000002f006e7308 */ /* 0x0007e20000000800 */
[----:B------:R-:W-:Y:S01]  /*132f0*/  @!P6 HFMA2.BF16_V2 R54, -RZ.H0_H0, RZ.H0_H0, -R83.H0_H0 ;  /* 0x200000ffff36e231 */ /* 0x000fe20000340953 */
[----:B------:R-:W-:Y:S01]  /*13300*/  PRMT R14, R55, 0x7610, R14 ;  /* 0x00007610370e7816 */ /* 0x000fe2000000000e */
[----:B------:R4:W-:Y:S01]  /*13310*/  @!P2 STL.S16 [R1+0x118], R55 ;  /* 0x000118370100a387 */ /* 0x0009e20000100600 */
[----:B------:R-:W-:Y:S02]  /*13320*/  FADD.FTZ R29, R244, R29 ;  /* 0x0000001df41d7221 */ /* 0x000fe40000010000 */
[----:B------:R-:W-:Y:S01]  /*13330*/  @!P2 PRMT R81, R14, 0x5410, RZ ;  /* 0x000054100e51a816 */ /* 0x000fe200000000ff */
[----:B------:R1:W-:Y:S01]  /*13340*/  @!P6 STL.S16 [R1+0x128], R54 ;  /* 0x000128360100e387 */ /* 0x0003e20000100600 */
[----:B------:R-:W-:Y:S02]  /*13350*/  ISETP.LE.U32.AND P2, PT, R0, UR12, PT ;  /* 0x0000000c00007c0c */ /* 0x000fe4000bf43070 */
[----:B------:R-:W-:Y:S04]  /*13360*/  PRMT R10, R54, 0x7610, R10 ;  /* 0x00007610360a7816 */ /* 0x000fe8000000000a */
[----:B------:R-:W-:Y:S02]  /*13370*/  @!P6 PRMT R83, R10, 0x5410, RZ ;  /* 0x000054100a53e816 */ /* 0x000fe400000000ff */
[----:B------:R-:W-:Y:S02]  /*13380*/  ISETP.LE.U32.AND P6, PT, R84, UR12, PT ;  /* 0x0000000c54007c0c */ /* 0x000fe4000bfc3070 */
[----:B---3--:R-:W-:Y:S01]  /*13390*/  F2FP.BF16.F32.PACK_AB R47, R90, R89 ;  /* 0x000000595a2f723e */ /* 0x008fe200000010ff */
[----:B------:R-:W-:Y:S01]  /*133a0*/  MUFU.EX2 R84, R41 ;  /* 0x0000002900547308 */ /* 0x000fe20000000800 */
[--C-:B----4-:R-:W-:Y:S09]  /*133b0*/  FFMA.FTZ R55, R63, UR4, -R137.reuse ;  /* 0x000000043f377c23 */ /* 0x110ff20008010889 */
[----:B------:R-:W-:Y:S01]  /*133c0*/  MUFU.EX2 R63, R26 ;  /* 0x0000001a003f7308 */ /* 0x000fe20000000800 */
[--C-:B-1----:R-:W-:Y:S09]  /*133d0*/  FFMA.FTZ R54, R62, UR4, -R137.reuse ;  /* 0x000000043e367c23 */ /* 0x102ff20008010889 */
[----:B------:R-:W1:Y:S01]  /*133e0*/  MUFU.EX2 R62, R22 ;  /* 0x00000016003e7308 */ /* 0x000e620000000800 */
[----:B------:R-:W-:Y:S02]  /*133f0*/  @!P4 HFMA2.BF16_V2 R15, -RZ.H0_H0, RZ.H0_H0, -R85.H0_H0 ;  /* 0x200000ffff0fc231 */ /* 0x000fe40000340955 */
[----:B--2---:R-:W-:Y:S03]  /*13400*/  @!P2 HFMA2.BF16_V2 R11, -RZ.H0_H0, RZ.H0_H0, -R66.H0_H0 ;  /* 0x200000ffff0ba231 */ /* 0x004fe60000340942 */
[----:B------:R-:W-:Y:S01]  /*13410*/  PRMT R2, R15, 0x7610, R2 ;  /* 0x000076100f027816 */ /* 0x000fe20000000002 */
[----:B------:R-:W-:Y:S03]  /*13420*/  @!P4 STL.S16 [R1+0x124], R15 ;  /* 0x0001240f0100c387 */ /* 0x000fe60000100600 */
[----:B------:R-:W-:Y:S01]  /*13430*/  MUFU.EX2 R70, R55 ;  /* 0x0000003700467308 */ /* 0x000fe20000000800 */
[----:B------:R-:W-:Y:S01]  /*13440*/  PRMT R0, R11, 0x7610, R0 ;  /* 0x000076100b007816 */ /* 0x000fe20000000000 */
[----:B------:R2:W-:Y:S01]  /*13450*/  @!P2 STL.S16 [R1+0x114], R11 ;  /* 0x0001140b0100a387 */ /* 0x0005e20000100600 */
[----:B------:R-:W-:Y:S01]  /*13460*/  @!P4 PRMT R85, R2, 0x5410, RZ ;  /* 0x000054100255c816 */ /* 0x000fe200000000ff */
[--C-:B------:R-:W-:Y:S01]  /*13470*/  FFMA.FTZ R2, R27, UR4, -R137.reuse ;  /* 0x000000041b027c23 */ /* 0x100fe20008010889 */
[----:B------:R-:W-:Y:S01]  /*13480*/  @!P2 PRMT R66, R0, 0x5410, RZ ;  /* 0x000054100042a816 */ /* 0x000fe200000000ff */
[----:B------:R-:W3:Y:S01]  /*13490*/  LDL.LU R14, [R1+0x28] ;  /* 0x00002800010e7983 */ /* 0x000ee20000300800 */
[----:B-1----:R-:W-:Y:S01]  /*134a0*/  F2FP.BF16.F32.PACK_AB R49, R65, R62 ;  /* 0x0000003e4131723e */ /* 0x002fe200000010ff */
[----:B------:R-:W-:Y:S01]  /*134b0*/  FADD.FTZ R0, -R134, R136 ;  /* 0x0000008886007221 */ /* 0x000fe20000010100 */
[----:B------:R-:W-:Y:S01]  /*134c0*/  ISETP.LE.U32.AND P2, PT, R208, UR12, PT ;  /* 0x0000000cd0007c0c */ /* 0x000fe2000bf43070 */
[----:B------:R1:W4:Y:S01]  /*134d0*/  LDL.S16 R109, [R1+0x110] ;  /* 0x00011000016d7983 */ /* 0x0003220000100600 */
[----:B------:R-:W-:Y:S01]  /*134e0*/  FFMA.FTZ R137, R127, UR4, -R137 ;  /* 0x000000047f897c23 */ /* 0x000fe20008010889 */
[----:B------:R-:W-:Y:S01]  /*134f0*/  FMUL.FTZ R0, R0, UR4 ;  /* 0x0000000400007c20 */ /* 0x000fe20008410000 */
[----:B------:R1:W1:Y:S10]  /*13500*/  MUFU.EX2 R71, R2 ;  /* 0x0000000200477308 */ /* 0x0002740000000800 */
[----:B------:R-:W1:Y:S01]  /*13510*/  MUFU.EX2 R27, R0 ;  /* 0x00000000001b7308 */ /* 0x000e620000000800 */
[----:B--2---:R-:W2:Y:S09]  /*13520*/  LDL.LU.64 R10, [R1+0xa8] ;  /* 0x0000a800010a7983 */ /* 0x004eb20000300a00 */
[----:B------:R4:W-:Y:S01]  /*13530*/  MUFU.EX2 R136, R40 ;  /* 0x0000002800887308 */ /* 0x0009e20000000800 */
[----:B-1----:R-:W-:Y:S01]  /*13540*/  PRMT R2, R3, 0x7632, R2 ;  /* 0x0000763203027816 */ /* 0x002fe20000000002 */
[----:B------:R-:W-:Y:S01]  /*13550*/  STL [R1+0x364], R143 ;  /* 0x0003648f01007387 */ /* 0x000fe20000100800 */
[----:B------:R-:W-:Y:S02]  /*13560*/  F2FP.BF16.F32.PACK_AB R51, R71, R63 ;  /* 0x0000003f4733723e */ /* 0x000fe400000010ff */
[----:B------:R-:W-:Y:S01]  /*13570*/  PRMT R94, R3, 0x5410, R2 ;  /* 0x00005410035e7816 */ /* 0x000fe20000000002 */
[----:B------:R-:W-:Y:S01]  /*13580*/  STL [R1+0x368], R137 ;  /* 0x0003688901007387 */ /* 0x000fe20000100800 */
[----:B------:R-:W-:Y:S03]  /*13590*/  PRMT R50, R51, 0x7632, R50 ;  /* 0x0000763233327816 */ /* 0x000fe60000000032 */
[----:B------:R-:W-:Y:S01]  /*135a0*/  MUFU.EX2 R127, R54 ;  /* 0x00000036007f7308 */ /* 0x000fe20000000800 */
[----:B------:R-:W-:Y:S01]  /*135b0*/  FMUL.FTZ R15, R27, R167 ;  /* 0x000000a71b0f7220 */ /* 0x000fe20000410000 */
[----:B------:R-:W-:Y:S01]  /*135c0*/  STL.64 [R1+0x350], R134 ;  /* 0x0003508601007387 */ /* 0x000fe20000100a00 */
[----:B------:R-:W-:Y:S01]  /*135d0*/  PRMT R111, R51, 0x5410, R50 ;  /* 0x00005410336f7816 */ /* 0x000fe20000000032 */
[C---:B------:R-:W-:Y:S01]  /*135e0*/  FMUL.FTZ R22, R27.reuse, R162 ;  /* 0x000000a21b167220 */ /* 0x040fe20000410000 */
[C---:B------:R-:W-:Y:S01]  /*135f0*/  FMUL.FTZ R23, R27.reuse, R163 ;  /* 0x000000a31b177220 */ /* 0x040fe20000410000 */
[----:B------:R1:W2:Y:S01]  /*13600*/  LDL.S16 R91, [R1+0x104] ;  /* 0x00010400015b7983 */ /* 0x0002a20000100600 */
[C---:B------:R-:W-:Y:S01]  /*13610*/  FMUL.FTZ R26, R27.reuse, R158 ;  /* 0x0000009e1b1a7220 */ /* 0x040fe20000410000 */
[C---:B------:R-:W-:Y:S01]  /*13620*/  FMUL.FTZ R6, R27.reuse, R170 ;  /* 0x000000aa1b067220 */ /* 0x040fe20000410000 */
[C---:B------:R-:W-:Y:S01]  /*13630*/  FMUL.FTZ R7, R27.reuse, R171 ;  /* 0x000000ab1b077220 */ /* 0x040fe20000410000 */
[----:B------:R-:W-:Y:S02]  /*13640*/  IMAD.MOV.U32 R170, RZ, RZ, R220 ;  /* 0x000000ffffaa7224 */ /* 0x000fe400078e00dc */
[----:B------:R-:W-:Y:S02]  /*13650*/  IMAD.MOV.U32 R171, RZ, RZ, R221 ;  /* 0x000000ffffab7224 */ /* 0x000fe400078e00dd */
[C---:B---3--:R-:W-:Y:S01]  /*13660*/  FFMA.FTZ R28, R27.reuse, R14, R241 ;  /* 0x0000000e1b1c7223 */ /* 0x048fe200000100f1 */
[C---:B------:R-:W-:Y:S01]  /*13670*/  FMUL.FTZ R14, R27.reuse, R166 ;  /* 0x000000a61b0e7220 */ /* 0x040fe20000410000 */
[----:B------:R-:W-:Y:S01]  /*13680*/  FMUL.FTZ R27, R27, R159 ;  /* 0x0000009f1b1b7220 */ /* 0x000fe20000410000 */
[----:B----4-:R-:W-:Y:S01]  /*13690*/  @!P6 HFMA2.BF16_V2 R109, -RZ.H0_H0, RZ.H0_H0, -R3.H0_H0 ;  /* 0x200000ffff6de231 */ /* 0x010fe20000340903 */
[----:B------:R-:W-:Y:S02]  /*136a0*/  MUFU.EX2 R159, R78 ;  /* 0x0000004e009f7308 */ /* 0x000fe40000000800 */
[----:B------:R-:W-:Y:S01]  /*136b0*/  STL [R1+0x3d8], R14 ;  /* 0x0003d80e01007387 */ /* 0x000fe20000100800 */
[----:B------:R-:W-:Y:S01]  /*136c0*/  FADD.FTZ R30, R246, R28 ;  /* 0x0000001cf61e7221 */ /* 0x000fe20000010000 */
[----:B------:R-:W-:Y:S02]  /*136d0*/  PRMT R40, R109, 0x7610, R40 ;  /* 0x000076106d287816 */ /* 0x000fe40000000028 */
[----:B------:R-:W-:Y:S01]  /*136e0*/  STL [R1+0x3dc], R15 ;  /* 0x0003dc0f01007387 */ /* 0x000fe20000100800 */
[----:B------:R-:W-:Y:S01]  /*136f0*/  FADD.FTZ R30, R239, R30 ;  /* 0x0000001eef1e7221 */ /* 0x000fe20000010000 */
[----:B------:R-:W-:Y:S02]  /*13700*/  @!P6 PRMT R3, R40, 0x5410, RZ ;  /* 0x000054102803e816 */ /* 0x000fe400000000ff */
[----:B------:R-:W-:Y:S01]  /*13710*/  STL [R1+0x3e0], R22 ;  /* 0x0003e01601007387 */ /* 0x000fe20000100800 */
[--C-:B------:R-:W-:Y:S01]  /*13720*/  FADD.FTZ R40, R230, R48.reuse ;  /* 0x00000030e6287221 */ /* 0x100fe20000010000 */
[----:B------:R-:W-:Y:S01]  /*13730*/  PRMT R48, R49, 0x7632, R48 ;  /* 0x0000763231307816 */ /* 0x000fe20000000030 */
[----:B------:R-:W-:Y:S01]  /*13740*/  FADD.FTZ R30, R245, R30 ;  /* 0x0000001ef51e7221 */ /* 0x000fe20000010000 */
[----:B------:R-:W-:Y:S01]  /*13750*/  STL [R1+0x3e4], R23 ;  /* 0x0003e41701007387 */ /* 0x000fe20000100800 */
[----:B------:R-:W-:Y:S01]  /*13760*/  FADD.FTZ R40, R60, R40 ;  /* 0x000000283c287221 */ /* 0x000fe20000010000 */
[----:B------:R-:W-:Y:S01]  /*13770*/  PRMT R60, R61, 0x7632, R60 ;  /* 0x000076323d3c7816 */ /* 0x000fe2000000003c */
[----:B------:R-:W-:Y:S01]  /*13780*/  FADD.FTZ R30, R68, R30 ;  /* 0x0000001e441e7221 */ /* 0x000fe20000010000 */
[----:B--2---:R-:W-:Y:S01]  /*13790*/  LOP3.LUT R0, R201, UR7, R10, 0x96, !PT ;  /* 0x00000007c9007c12 */ /* 0x004fe2000f8e960a */
[----:B------:R-:W-:Y:S01]  /*137a0*/  STL [R1+0x3e8], R26 ;  /* 0x0003e81a01007387 */ /* 0x000fe20000100800 */
[----:B------:R-:W-:Y:S01]  /*137b0*/  FADD.FTZ R40, R99, R40 ;  /* 0x0000002863287221 */ /* 0x000fe20000010000 */
[----:B------:R-:W-:Y:S01]  /*137c0*/  MUFU.EX2 R68, R148 ;  /* 0x0000009400447308 */ /* 0x000fe20000000800 */
[----:B------:R-:W-:Y:S01]  /*137d0*/  LOP3.LUT R28, R0, 0xff, RZ, 0xc0, !PT ;  /* 0x000000ff001c7812 */ /* 0x000fe200078ec0ff */
[----:B------:R-:W-:Y:S03]  /*137e0*/  STL [R1+0x3ec], R27 ;  /* 0x0003ec1b01007387 */ /* 0x000fe60000100800 */
[----:B------:R-:W-:Y:S01]  /*137f0*/  ISETP.LE.U32.AND P5, PT, R28, UR12, PT ;  /* 0x0000000c1c007c0c */ /* 0x000fe2000bfa3070 */
[----:B------:R-:W2:Y:S01]  /*13800*/  LDL.LU R185, [R1+0x468] ;  /* 0x0004680001b97983 */ /* 0x000ea20000300800 */
[----:B------:R-:W-:Y:S03]  /*13810*/  LOP3.LUT R28, R0, 0xffff, RZ, 0xc0, !PT ;  /* 0x0000ffff001c7812 */ /* 0x000fe600078ec0ff */
[----:B------:R1:W3:Y:S01]  /*13820*/  LDL.S16 R102, [R1+0x108] ;  /* 0x0001080001667983 */ /* 0x0002e20000100600 */
[----:B------:R-:W-:Y:S03]  /*13830*/  SHF.R.U32.HI R28, RZ, 0x8, R28 ;  /* 0x00000008ff1c7819 */ /* 0x000fe6000001161c */
[----:B------:R1:W4:Y:S01]  /*13840*/  LDL.S16 R52, [R1+0xf4] ;  /* 0x0000f40001347983 */ /* 0x0003220000100600 */
[----:B------:R-:W-:Y:S03]  /*13850*/  LOP3.LUT R28, R28, 0xffff, RZ, 0xc0, !PT ;  /* 0x0000ffff1c1c7812 */ /* 0x000fe600078ec0ff */
[----:B------:R1:W-:Y:S01]  /*13860*/  @!P6 STL.S16 [R1+0x110], R109 ;  /* 0x0001106d0100e387 */ /* 0x0003e20000100600 */
[----:B------:R-:W-:Y:S02]  /*13870*/  ISETP.LE.U32.AND P6, PT, R149, UR12, PT ;  /* 0x0000000c95007c0c */ /* 0x000fe4000bfc3070 */
[----:B------:R-:W-:Y:S01]  /*13880*/  ISETP.LE.U32.AND P4, PT, R28, UR12, PT ;  /* 0x0000000c1c007c0c */ /* 0x000fe2000bf83070 */
[----:B------:R-:W-:Y:S01]  /*13890*/  STL [R1+0x3f0], R94 ;  /* 0x0003f05e01007387 */ /* 0x000fe20000100800 */
[--C-:B------:R-:W-:Y:S02]  /*138a0*/  SHF.R.U32.HI R28, RZ, 0x10, R0.reuse ;  /* 0x00000010ff1c7819 */ /* 0x100fe40000011600 */
[----:B------:R-:W-:Y:S01]  /*138b0*/  SHF.R.U32.HI R0, RZ, 0x18, R0 ;  /* 0x00000018ff007819 */ /* 0x000fe20000011600 */
[----:B------:R2:W2:Y:S01]  /*138c0*/  LDL.S16 R95, [R1+0xf0] ;  /* 0x0000f000015f7983 */ /* 0x0004a20000100600 */
[----:B------:R-:W-:Y:S05]  /*138d0*/  LOP3.LUT R28, R28, 0xff, RZ, 0xc0, !PT ;  /* 0x000000ff1c1c7812 */ /* 0x000fea00078ec0ff */
[----:B------:R-:W-:Y:S05]  /*138e0*/  @!P6 HFMA2.BF16_V2 R91, -RZ.H0_H0, RZ.H0_H0, -R2.H0_H0 ;  /* 0x200000ffff5be231 */ /* 0x000fea0000340902 */
[----:B------:R-:W-:Y:S01]  /*138f0*/  PRMT R53, R91, 0x7610, R53 ;  /* 0x000076105b357816 */ /* 0x000fe20000000035 */
[----:B------:R1:W-:Y:S03]  /*13900*/  @!P6 STL.S16 [R1+0x104], R91 ;  /* 0x0001045b0100e387 */ /* 0x0003e60000100600 */
[----:B------:R-:W-:Y:S02]  /*13910*/  @!P6 PRMT R2, R53, 0x5410, RZ ;  /* 0x000054103502e816 */ /* 0x000fe400000000ff */
[----:B------:R2:W2:Y:S01]  /*13920*/  LDL.S16 R53, [R1+0xec] ;  /* 0x0000ec0001357983 */ /* 0x0004a20000100600 */
[----:B-1----:R-:W-:Y:S10]  /*13930*/  MUFU.EX2 R109, R58 ;  /* 0x0000003a006d7308 */ /* 0x002ff40000000800 */
[----:B------:R1:W-:Y:S01]  /*13940*/  MUFU.EX2 R91, R43 ;  /* 0x0000002b005b7308 */ /* 0x0003e20000000800 */
[----:B---3--:R-:W-:Y:S02]  /*13950*/  @!P5 HFMA2.BF16_V2 R102, -RZ.H0_H0, RZ.H0_H0, -R49.H0_H0 ;  /* 0x200000ffff66d231 */ /* 0x008fe40000340931 */
[----:B----4-:R-:W-:Y:S03]  /*13960*/  @!P4 HFMA2.BF16_V2 R52, -RZ.H0_H0, RZ.H0_H0, -R48.H0_H0 ;  /* 0x200000ffff34c231 */ /* 0x010fe60000340930 */
[----:B------:R-:W-:Y:S01]  /*13970*/  PRMT R104, R102, 0x7610, R104 ;  /* 0x0000761066687816 */ /* 0x000fe20000000068 */
[----:B------:R3:W-:Y:S01]  /*13980*/  @!P5 STL.S16 [R1+0x108], R102 ;  /* 0x000108660100d387 */ /* 0x0007e20000100600 */
[----:B-1----:R-:W-:Y:S02]  /*13990*/  PRMT R43, R52, 0x7610, R43 ;  /* 0x00007610342b7816 */ /* 0x002fe4000000002b */
[----:B---3--:R-:W-:Y:S02]  /*139a0*/  PRMT R102, R49, 0x5410, R48 ;  /* 0x0000541031667816 */ /* 0x008fe40000000030 */
[----:B------:R-:W-:Y:S02]  /*139b0*/  @!P4 PRMT R48, R43, 0x5410, RZ ;  /* 0x000054102b30c816 */ /* 0x000fe400000000ff */
[----:B------:R-:W-:Y:S01]  /*139c0*/  @!P5 PRMT R49, R104, 0x5410, RZ ;  /* 0x000054106831d816 */ /* 0x000fe200000000ff */
[----:B------:R-:W-:Y:S01]  /*139d0*/  STL [R1+0x3f4], R102 ;  /* 0x0003f46601007387 */ /* 0x000fe20000100800 */
[----:B------:R-:W-:Y:S01]  /*139e0*/  ISETP.LE.U32.AND P5, PT, R28, UR12, PT ;  /* 0x0000000c1c007c0c */ /* 0x000fe2000bfa3070 */
[----:B------:R1:W-:Y:S02]  /*139f0*/  MUFU.EX2 R104, R45 ;  /* 0x0000002d00687308 */ /* 0x0003e40000000800 */
[----:B------:R3:W-:Y:S01]  /*13a00*/  @!P4 STL.S16 [R1+0xf4], R52 ;  /* 0x0000f4340100c387 */ /* 0x0007e20000100600 */
[----:B------:R-:W-:Y:S02]  /*13a10*/  ISETP.LE.U32.AND P4, PT, R0, UR12, PT ;  /* 0x0000000c00007c0c */ /* 0x000fe4000bf83070 */
[----:B------:R-:W-:Y:S01]  /*13a20*/  LOP3.LUT R0, R200, 0xff, RZ, 0xc0, !PT ;  /* 0x000000ffc8007812 */ /* 0x000fe200078ec0ff */
[----:B------:R4:W4:Y:S06]  /*13a30*/  LDL.S16 R43, [R1+0xfc] ;  /* 0x0000fc00012b7983 */ /* 0x00092c0000100600 */
[----:B--2---:R-:W-:Y:S04]  /*13a40*/  @!P5 HFMA2.BF16_V2 R95, -RZ.H0_H0, RZ.H0_H0, -R51.H0_H0 ;  /* 0x200000ffff5fd231 */ /* 0x004fe80000340933 */
[----:B------:R-:W-:Y:S01]  /*13a50*/  @!P4 HFMA2.BF16_V2 R53, -RZ.H0_H0, RZ.H0_H0, -R50.H0_H0 ;  /* 0x200000ffff35c231 */ /* 0x000fe20000340932 */
[----:B------:R-:W-:Y:S04]  /*13a60*/  PRMT R28, R95, 0x7610, R28 ;  /* 0x000076105f1c7816 */ /* 0x000fe8000000001c */
[----:B------:R-:W-:Y:S01]  /*13a70*/  @!P5 PRMT R51, R28, 0x5410, RZ ;  /* 0x000054101c33d816 */ /* 0x000fe200000000ff */
[----:B------:R-:W-:Y:S01]  /*13a80*/  FADD.FTZ R28, R247, R29 ;  /* 0x0000001df71c7221 */ /* 0x000fe20000010000 */
[----:B------:R-:W-:Y:S01]  /*13a90*/  PRMT R44, R53, 0x7610, R44 ;  /* 0x00007610352c7816 */ /* 0x000fe2000000002c */
[----:B------:R-:W-:Y:S03]  /*13aa0*/  FADD.FTZ R29, R114, R31 ;  /* 0x0000001f721d7221 */ /* 0x000fe60000010000 */
[----:B------:R-:W-:Y:S01]  /*13ab0*/  @!P4 PRMT R50, R44, 0x5410, RZ ;  /* 0x000054102c32c816 */ /* 0x000fe200000000ff */
[----:B---3--:R2:W3:Y:S01]  /*13ac0*/  LDL.S16 R52, [R1+0x100] ;  /* 0x0001000001347983 */ /* 0x0084e20000100600 */
[----:B------:R-:W-:Y:S01]  /*13ad0*/  FADD.FTZ R31, R62, R29 ;  /* 0x0000001d3e1f7221 */ /* 0x000fe20000010000 */
[----:B------:R-:W-:Y:S01]  /*13ae0*/  FADD.FTZ R44, R63, R40 ;  /* 0x000000283f2c7221 */ /* 0x000fe20000010000 */
[----:B------:R-:W-:Y:S01]  /*13af0*/  F2FP.BF16.F32.PACK_AB R63, R77, R76 ;  /* 0x0000004c4d3f723e */ /* 0x000fe200000010ff */
[----:B------:R1:W-:Y:S01]  /*13b00*/  @!P5 STL.S16 [R1+0xf0], R95 ;  /* 0x0000f05f0100d387 */ /* 0x0003e20000100600 */
[----:B------:R-:W-:Y:S02]  /*13b10*/  ISETP.LE.U32.AND P5, PT, R0, UR12, PT ;  /* 0x0000000c00007c0c */ /* 0x000fe4000bfa3070 */
[----:B------:R-:W-:Y:S01]  /*13b20*/  LOP3.LUT R0, R200, 0xffff, RZ, 0xc0, !PT ;  /* 0x0000ffffc8007812 */ /* 0x000fe200078ec0ff */
[----:B------:R-:W-:Y:S01]  /*13b30*/  STL [R1+0x3f8], R111 ;  /* 0x0003f86f01007387 */ /* 0x000fe20000100800 */
[C---:B------:R-:W-:Y:S02]  /*13b40*/  PRMT R62, R63.reuse, 0x7632, R62 ;  /* 0x000076323f3e7816 */ /* 0x040fe4000000003e */
[----:B------:R-:W-:Y:S01]  /*13b50*/  SHF.R.U32.HI R0, RZ, 0x8, R0 ;  /* 0x00000008ff007819 */ /* 0x000fe20000011600 */
[----:B------:R-:W2:Y:S01]  /*13b60*/  LDL.64 R134, [R1+0x58] ;  /* 0x0000580001867983 */ /* 0x000ea20000100a00 */
[----:B------:R-:W-:Y:S02]  /*13b70*/  PRMT R99, R63, 0x5410, R62 ;  /* 0x000054103f637816 */ /* 0x000fe4000000003e */
[----:B------:R-:W-:Y:S01]  /*13b80*/  LOP3.LUT R0, R0, 0xffff, RZ, 0xc0, !PT ;  /* 0x0000ffff00007812 */ /* 0x000fe200078ec0ff */
[----:B------:R-:W-:Y:S03]  /*13b90*/  @!P4 STL.S16 [R1+0xec], R53 ;  /* 0x0000ec350100c387 */ /* 0x000fe60000100600 */
[----:B------:R-:W-:Y:S01]  /*13ba0*/  ISETP.LE.U32.AND P4, PT, R0, UR12, PT ;  /* 0x0000000c00007c0c */ /* 0x000fe2000bf83070 */
[----:B------:R-:W2:Y:S01]  /*13bb0*/  LDL.64 R132, [R1+0x68] ;  /* 0x0000680001847983 */ /* 0x000ea20000100a00 */
[----:B------:R-:W-:Y:S04]  /*13bc0*/  SHF.R.U32.HI R0, RZ, 0x10, R200 ;  /* 0x00000010ff007819 */ /* 0x000fe800000116c8 */
[----:B------:R-:W-:Y:S02]  /*13bd0*/  LOP3.LUT R0, R0, 0xff, RZ, 0xc0, !PT ;  /* 0x000000ff00007812 */ /* 0x000fe400078ec0ff */
[----:B-1----:R-:W-:Y:S02]  /*13be0*/  PRMT R95, R61, 0x5410, R60 ;  /* 0x000054103d5f7816 */ /* 0x002fe4000000003c */
[----:B------:R-:W-:Y:S02]  /*13bf0*/  ISETP.LE.U32.AND P6, PT, R0, UR12, PT ;  /* 0x0000000c00007c0c */ /* 0x000fe4000bfc3070 */
[----:B------:R-:W-:Y:S01]  /*13c00*/  SHF.R.U32.HI R0, RZ, 0x18, R200 ;  /* 0x00000018ff007819 */ /* 0x000fe200000116c8 */
[----:B----4-:R-:W-:Y:S05]  /*13c10*/  @!P3 HFMA2.BF16_V2 R43, -RZ.H0_H0, RZ.H0_H0, -R60.H0_H0 ;  /* 0x200000ffff2bb231 */ /* 0x010fea000034093c */
[----:B------:R-:W-:Y:S04]  /*13c20*/  PRMT R41, R43, 0x7610, R41 ;  /* 0x000076102b297816 */ /* 0x000fe80000000029 */
[----:B------:R-:W-:Y:S01]  /*13c30*/  @!P3 PRMT R60, R41, 0x5410, RZ ;  /* 0x00005410293cb816 */ /* 0x000fe200000000ff */
[----:B---3--:R-:W-:Y:S05]  /*13c40*/  @!P1 HFMA2.BF16_V2 R52, -RZ.H0_H0, RZ.H0_H0, -R61.H0_H0 ;  /* 0x200000ffff349231 */ /* 0x008fea000034093d */
[----:B------:R-:W-:Y:S01]  /*13c50*/  PRMT R42, R52, 0x7610, R42 ;  /* 0x00007610342a7816 */ /* 0x000fe2000000002a */
[----:B------:R1:W-:Y:S03]  /*13c60*/  @!P1 STL.S16 [R1+0x100], R52 ;  /* 0x0001003401009387 */ /* 0x0003e60000100600 */
[----:B------:R-:W-:Y:S01]  /*13c70*/  @!P1 PRMT R61, R42, 0x5410, RZ ;  /* 0x000054102a3d9816 */ /* 0x000fe200000000ff */
[----:B------:R3:W-:Y:S01]  /*13c80*/  @!P3 STL.S16 [R1+0xfc], R43 ;  /* 0x0000fc2b0100b387 */ /* 0x0007e20000100600 */
[----:B------:R-:W-:Y:S01]  /*13c90*/  ISETP.LE.U32.AND P3, PT, R0, UR12, PT ;  /* 0x0000000c00007c0c */ /* 0x000fe2000bf63070 */
[----:B------:R-:W-:Y:S02]  /*13ca0*/  IMAD.U32 R0, RZ, RZ, UR25 ;  /* 0x00000019ff007e24 */ /* 0x000fe4000f8e00ff */
[----:B------:R-:W-:Y:S03]  /*13cb0*/  STL [R1+0x3fc], R95 ;  /* 0x0003fc5f01007387 */ /* 0x000fe60000100800 */
[----:B--2---:R-:W-:Y:S01]  /*13cc0*/  LOP3.LUT R0, R135, UR22, R0, 0x96, !PT ;  /* 0x0000001687007c12 */ /* 0x004fe2000f8e9600 */
[----:B------:R2:W4:Y:S01]  /*13cd0*/  LDL.S16 R114, [R1+0x10c] ;  /* 0x00010c0001727983 */ /* 0x0005220000100600 */
[----:B------:R-:W-:Y:S02]  /*13ce0*/  UIADD3 UR22, UR19, 0x2, URZ ;  /* 0x0000000213167890 */ /* 0x000fe4000fffe03f */
[----:B------:R-:W-:Y:S01]  /*13cf0*/  UIADD3 UR19, UR19, 0x3, URZ ;  /* 0x0000000313137890 */ /* 0x000fe2000fffe03f */
[----:B------:R2:W2:Y:S04]  /*13d00*/  LDL.S16 R46, [R1+0xf8] ;  /* 0x0000f800012e7983 */ /* 0x0004a80000100600 */
[----:B------:R2:W2:Y:S04]  /*13d10*/  LDL.S16 R107, [R1+0xe8] ;  /* 0x0000e800016b7983 */ /* 0x0004a80000100600 */
[----:B------:R2:W2:Y:S01]  /*13d20*/  LDL.S16 R80, [R1+0xe4] ;  /* 0x0000e40001507983 */ /* 0x0004a20000100600 */
[----:B-1----:R-:W-:Y:S04]  /*13d30*/  IMAD.WIDE.U32 R52, R0, -0x326172a9, RZ ;  /* 0xcd9e8d5700347825 */ /* 0x002fe800078e00ff */
[----:B------:R-:W-:Y:S01]  /*13d40*/  FADD.FTZ R0, R105, R28 ;  /* 0x0000001c69007221 */ /* 0x000fe20000010000 */
[----:B------:R-:W2:Y:S01]  /*13d50*/  LDL.64 R230, [R1+0x90] ;  /* 0x0000900001e67983 */ /* 0x000ea20000100a00 */
[----:B------:R1:W1:Y:S01]  /*13d60*/  MUFU.EX2 R105, R59 ;  /* 0x0000003b00697308 */ /* 0x0002620000000800 */
[----:B------:R-:W-:Y:S01]  /*13d70*/  LOP3.LUT R28, R53, UR18, R170, 0x96, !PT ;  /* 0x00000012351c7c12 */ /* 0x000fe2000f8e96aa */
[----:B------:R-:W-:Y:S01]  /*13d80*/  FADD.FTZ R45, R108, R0 ;  /* 0x000000006c2d7221 */ /* 0x000fe20000010000 */
[----:B------:R-:W-:Y:S01]  /*13d90*/  LOP3.LUT R42, R185, UR26, R52, 0x96, !PT ;  /* 0x0000001ab92a7c12 */ /* 0x000fe2000f8e9634 */
[----:B------:R-:W-:Y:S01]  /*13da0*/  FADD.FTZ R0, R69, R30 ;  /* 0x0000001e45007221 */ /* 0x000fe20000010000 */
[----:B------:R-:W-:Y:S01]  /*13db0*/  F2FP.BF16.F32.PACK_AB R69, R106, R120 ;  /* 0x000000786a45723e */ /* 0x000fe200000010ff */
[----:B------:R-:W-:Y:S04]  /*13dc0*/  IMAD.WIDE.U32 R28, R28, -0x2daee0ad, RZ ;  /* 0xd2511f531c1c7825 */ /* 0x000fe800078e00ff */
[----:B------:R-:W-:Y:S01]  /*13dd0*/  MUFU.EX2 R108, R209 ;  /* 0x000000d1006c7308 */ /* 0x000fe20000000800 */
[----:B---3--:R-:W-:Y:S01]  /*13de0*/  IMAD.WIDE.U32 R42, R42, -0x2daee0ad, RZ ;  /* 0xd2511f532a2a7825 */ /* 0x008fe200078e00ff */
[----:B------:R-:W-:Y:S04]  /*13df0*/  LOP3.LUT R40, R29, UR17, R132, 0x96, !PT ;  /* 0x000000111d287c12 */ /* 0x000fe8000f8e9684 */
[----:B------:R-:W-:Y:S01]  /*13e00*/  LOP3.LUT R28, R43, UR11, R28, 0x96, !PT ;  /* 0x0000000b2b1c7c12 */ /* 0x000fe2000f8e961c */
[----:B------:R-:W-:Y:S01]  /*13e10*/  IMAD.WIDE.U32 R40, R40, -0x326172a9, RZ ;  /* 0xcd9e8d5728287825 */ /* 0x000fe200078e00ff */
[----:B-1----:R-:W-:Y:S03]  /*13e20*/  F2FP.BF16.F32.PACK_AB R59, R130, R125 ;  /* 0x0000007d823b723e */ /* 0x002fe600000010ff */
[----:B------:R-:W-:Y:S01]  /*13e30*/  IMAD.WIDE.U32 R28, R28, -0x326172a9, RZ ;  /* 0xcd9e8d571c1c7825 */ /* 0x000fe200078e00ff */
[----:B------:R-:W-:Y:S02]  /*13e40*/  LOP3.LUT R30, R41, UR16, R184, 0x96, !PT ;  /* 0x00000010291e7c12 */ /* 0x000fe4000f8e96b8 */
[----:B------:R-:W-:Y:S01]  /*13e50*/  PRMT R58, R59, 0x7632, R58 ;  /* 0x000076323b3a7816 */ /* 0x000fe2000000003a */
[----:B------:R-:W-:Y:S01]  /*13e60*/  FADD.FTZ R41, R65, R31 ;  /* 0x0000001f41297221 */ /* 0x000fe20000010000 */
[----:B------:R-:W-:Y:S01]  /*13e70*/  LOP3.LUT R40, R29, UR10, R40, 0x96, !PT ;  /* 0x0000000a1d287c12 */ /* 0x000fe2000f8e9628 */
[----:B------:R-:W-:Y:S04]  /*13e80*/  IMAD.WIDE.U32 R30, R30, -0x2daee0ad, RZ ;  /* 0xd2511f531e1e7825 */ /* 0x000fe800078e00ff */
[----:B------:R-:W-:Y:S01]  /*13e90*/  FADD.FTZ R29, R73, R45 ;  /* 0x0000002d491d7221 */ /* 0x000fe20000010000 */
[----:B------:R-:W-:Y:S01]  /*13ea0*/  F2FP.BF16.F32.PACK_AB R45, R88, R79 ;  /* 0x0000004f582d723e */ /* 0x000fe200000010ff */
[----:B------:R-:W-:Y:S01]  /*13eb0*/  IMAD.WIDE.U32 R162, R40, -0x2daee0ad, RZ ;  /* 0xd2511f5328a27825 */ /* 0x000fe200078e00ff */
[----:B------:R-:W-:Y:S02]  /*13ec0*/  LOP3.LUT R42, R31, UR9, R42, 0x96, !PT ;  /* 0x000000091f2a7c12 */ /* 0x000fe4000f8e962a */
[----:B------:R-:W-:Y:S01]  /*13ed0*/  F2FP.BF16.F32.PACK_AB R73, R205, R206 ;  /* 0x000000cecd49723e */ /* 0x000fe200000010ff */
[----:B------:R-:W-:Y:S01]  /*13ee0*/  FADD.FTZ R31, R196, R29 ;  /* 0x0000001dc41f7221 */ /* 0x000fe20000010000 */
[----:B------:R-:W-:Y:S01]  /*13ef0*/  LOP3.LUT R148, R163, UR8, R30, 0x96, !PT ;  /* 0x00000008a3947c12 */ /* 0x000fe2000f8e961e */
[----:B------:R-:W-:Y:S01]  /*13f00*/  STL.64 [R1+0x40], R162 ;  /* 0x000040a201007387 */ /* 0x000fe20000100a00 */
[--C-:B------:R-:W-:Y:S01]  /*13f10*/  FADD.FTZ R30, R71, R44.reuse ;  /* 0x0000002c471e7221 */ /* 0x100fe20000010000 */
[----:B------:R-:W-:Y:S01]  /*13f20*/  PRMT R44, R45, 0x7632, R44 ;  /* 0x000076322d2c7816 */ /* 0x000fe2000000002c */
[----:B------:R-:W-:Y:S01]  /*13f30*/  IMAD.WIDE.U32 R246, R42, -0x326172a9, RZ ;  /* 0xcd9e8d572af67825 */ /* 0x000fe200078e00ff */
[----:B------:R-:W-:Y:S03]  /*13f40*/  F2FP.BF16.F32.PACK_AB R71, R105, R109 ;  /* 0x0000006d6947723e */ /* 0x000fe600000010ff */
[----:B------:R-:W-:Y:S01]  /*13f50*/  IMAD.WIDE.U32 R148, R148, -0x326172a9, RZ ;  /* 0xcd9e8d5794947825 */ /* 0x000fe200078e00ff */
[----:B------:R-:W-:Y:S03]  /*13f60*/  LOP3.LUT R150, R247, UR23, R28, 0x96, !PT ;  /* 0x00000017f7967c12 */ /* 0x000fe6000f8e961c */
[----:B------:R-:W-:Y:S01]  /*13f70*/  FADD.FTZ R28, R76, R0 ;  /* 0x000000004c1c7221 */ /* 0x000fe20000010000 */
[----:B------:R-:W-:Y:S01]  /*13f80*/  LOP3.LUT R0, R149, UR6, R246, 0x96, !PT ;  /* 0x0000000695007c12 */ /* 0x000fe2000f8e96f6 */
[----:B------:R-:W-:Y:S04]  /*13f90*/  IMAD.WIDE.U32 R150, R150, -0x2daee0ad, RZ ;  /* 0xd2511f5396967825 */ /* 0x000fe800078e00ff */
[----:B------:R-:W-:Y:S01]  /*13fa0*/  FADD.FTZ R42, R77, R28 ;  /* 0x0000001c4d2a7221 */ /* 0x000fe20000010000 */
[----:B------:R-:W-:Y:S01]  /*13fb0*/  MUFU.EX2 R76, R86 ;  /* 0x00000056004c7308 */ /* 0x000fe20000000800 */
[C---:B------:R-:W-:Y:S02]  /*13fc0*/  LOP3.LUT R29, R0.reuse, 0xff, RZ, 0xc0, !PT ;  /* 0x000000ff001d7812 */ /* 0x040fe400078ec0ff */
[----:B------:R-:W-:Y:S02]  /*13fd0*/  LOP3.LUT R28, R0, 0xffff, RZ, 0xc0, !PT ;  /* 0x0000ffff001c7812 */ /* 0x000fe400078ec0ff */
[----:B------:R-:W-:Y:S02]  /*13fe0*/  F2FP.BF16.F32.PACK_AB R77, R204, R203 ;  /* 0x000000cbcc4d723e */ /* 0x000fe400000010ff */
[----:B------:R-:W-:Y:S03]  /*13ff0*/  SHF.R.U32.HI R28, RZ, 0x8, R28 ;  /* 0x00000008ff1c7819 */ /* 0x000fe6000001161c */
[----:B------:R-:W-:Y:S01]  /*14000*/  MUFU.EX2 R86, R189 ;  /* 0x000000bd00567308 */ /* 0x000fe20000000800 */
[----:B------:R-:W-:Y:S01]  /*14010*/  LOP3.LUT R28, R28, 0xffff, RZ, 0xc0, !PT ;  /* 0x0000ffff1c1c7812 */ /* 0x000fe200078ec0ff */
[----:B----4-:R-:W-:Y:S02]  /*14020*/  @!P0 HFMA2.BF16_V2 R114, -RZ.H0_H0, RZ.H0_H0, -R63.H0_H0 ;  /* 0x200000ffff728231 */ /* 0x010fe4000034093f */
[----:B--2---:R-:W-:Y:S03]  /*14030*/  @!P2 HFMA2.BF16_V2 R46, -RZ.H0_H0, RZ.H0_H0, -R62.H0_H0 ;  /* 0x200000ffff2ea231 */ /* 0x004fe6000034093e */
[----:B------:R-:W-:Y:S01]  /*14040*/  PRMT R43, R114, 0x7610, R43 ;  /* 0x00007610722b7816 */ /* 0x000fe2000000002b */
[----:B------:R1:W-:Y:S01]  /*14050*/  @!P0 STL.S16 [R1+0x10c], R114 ;  /* 0x00010c7201008387 */ /* 0x0003e20000100600 */
[----:B------:R-:W-:Y:S02]  /*14060*/  @!P5 HFMA2.BF16_V2 R107, -RZ.H0_H0, RZ.H0_H0, -R45.H0_H0 ;  /* 0x200000ffff6bd231 */ /* 0x000fe4000034092d */
[----:B------:R-:W-:Y:S01]  /*14070*/  @!P0 PRMT R63, R43, 0x5410, RZ ;  /* 0x000054102b3f8816 */ /* 0x000fe200000000ff */
[----:B------:R-:W-:Y:S01]  /*14080*/  STL [R1+0x400], R99 ;  /* 0x0004006301007387 */ /* 0x000fe20000100800 */
[----:B------:R-:W-:Y:S01]  /*14090*/  ISETP.LE.U32.AND P0, PT, R29, UR12, PT ;  /* 0x0000000c1d007c0c */ /* 0x000fe2000bf03070 */
[----:B------:R-:W-:Y:S01]  /*140a0*/  @!P4 HFMA2.BF16_V2 R80, -RZ.H0_H0, RZ.H0_H0, -R44.H0_H0 ;  /* 0x200000ffff50c231 */ /* 0x000fe2000034092c */
[----:B------:R-:W-:Y:S01]  /*140b0*/  PRMT R40, R46, 0x7610, R40 ;  /* 0x000076102e287816 */ /* 0x000fe20000000028 */
[----:B------:R-:W2:Y:S01]  /*140c0*/  LDL.64 R220, [R1+0x78] ;  /* 0x0000780001dc7983 */ /* 0x000ea20000100a00 */
[----:B------:R-:W-:Y:S01]  /*140d0*/  FADD.FTZ R29, R79, R41 ;  /* 0x000000294f1d7221 */ /* 0x000fe20000010000 */
[----:B------:R-:W-:Y:S02]  /*140e0*/  F2FP.BF16.F32.PACK_AB R79, R68, R126 ;  /* 0x0000007e444f723e */ /* 0x000fe400000010ff */
[----:B------:R-:W-:Y:S01]  /*140f0*/  @!P2 PRMT R62, R40, 0x5410, RZ ;  /* 0x00005410283ea816 */ /* 0x000fe200000000ff */
[----:B------:R3:W-:Y:S01]  /*14100*/  @!P2 STL.S16 [R1+0xf8], R46 ;  /* 0x0000f82e0100a387 */ /* 0x0007e20000100600 */
[----:B------:R-:W-:Y:S01]  /*14110*/  ISETP.LE.U32.AND P2, PT, R28, UR12, PT ;  /* 0x0000000c1c007c0c */ /* 0x000fe2000bf43070 */
[--C-:B------:R-:W-:Y:S01]  /*14120*/  FADD.FTZ R28, R89, R30.reuse ;  /* 0x0000001e591c7221 */ /* 0x100fe20000010000 */
[----:B------:R-:W-:Y:S01]  /*14130*/  PRMT R30, R107, 0x7610, R30 ;  /* 0x000076106b1e7816 */ /* 0x000fe2000000001e */
[----:B------:R-:W-:Y:S02]  /*14140*/  @!P5 STL.S16 [R1+0xe8], R107 ;  /* 0x0000e86b0100d387 */ /* 0x000fe40000100600 */
[----:B------:R-:W-:Y:S01]  /*14150*/  FADD.FTZ R43, R90, R28 ;  /* 0x0000001c5a2b7221 */ /* 0x000fe20000010000 */
[--C-:B------:R-:W-:Y:S01]  /*14160*/  SHF.R.U32.HI R28, RZ, 0x18, R0.reuse ;  /* 0x00000018ff1c7819 */ /* 0x100fe20000011600 */
[----:B------:R4:W-:Y:S01]  /*14170*/  @!P4 STL.S16 [R1+0xe4], R80 ;  /* 0x0000e4500100c387 */ /* 0x0009e20000100600 */
[----:B------:R-:W-:Y:S01]  /*14180*/  SHF.R.U32.HI R0, RZ, 0x10, R0 ;  /* 0x00000010ff007819 */ /* 0x000fe20000011600 */
[----:B------:R-:W-:Y:S01]  /*14190*/  MUFU.EX2 R90, R82 ;  /* 0x00000052005a7308 */ /* 0x000fe20000000800 */
[----:B-1----:R-:W-:Y:S02]  /*141a0*/  PRMT R114, R45, 0x5410, R44 ;  /* 0x000054102d727816 */ /* 0x002fe4000000002c */
[----:B------:R-:W-:Y:S02]  /*141b0*/  @!P5 PRMT R45, R30, 0x5410, RZ ;  /* 0x000054101e2dd816 */ /* 0x000fe400000000ff */
[----:B------:R-:W-:Y:S01]  /*141c0*/  LOP3.LUT R30, R53, UR18, R230, 0x96, !PT ;  /* 0x00000012351e7c12 */ /* 0x000fe2000f8e96e6 */
[----:B------:R-:W-:Y:S01]  /*141d0*/  STL [R1+0x404], R114 ;  /* 0x0004047201007387 */ /* 0x000fe20000100800 */
[----:B------:R-:W-:Y:S03]  /*141e0*/  ISETP.LE.U32.AND P5, PT, R28, UR12, PT ;  /* 0x0000000c1c007c0c */ /* 0x000fe6000bfa3070 */
[----:B------:R1:W-:Y:S01]  /*141f0*/  MUFU.EX2 R82, R75 ;  /* 0x0000004b00527308 */ /* 0x0003e20000000800 */
[----:B------:R-:W-:Y:S02]  /*14200*/  LOP3.LUT R28, R0, 0xff, RZ, 0xc0, !PT ;  /* 0x000000ff001c7812 */ /* 0x000fe400078ec0ff */
[----:B------:R-:W-:Y:S01]  /*14210*/  LOP3.LUT R0, R193, UR26, R52, 0x96, !PT ;  /* 0x0000001ac1007c12 */ /* 0x000fe2000f8e9634 */
[--C-:B---3--:R-:W-:Y:S01]  /*14220*/  FADD.FTZ R46, R88, R29.reuse ;  /* 0x0000001d582e7221 */ /* 0x108fe20000010000 */
[----:B------:R-:W-:Y:S03]  /*14230*/  PRMT R29, R80, 0x7610, R29 ;  /* 0x00007610501d7816 */ /* 0x000fe6000000001d */
[----:B------:R-:W-:Y:S02]  /*14240*/  IMAD.WIDE.U32 R54, R0, -0x2daee0ad, RZ ;  /* 0xd2511f5300367825 */ /* 0x000fe400078e00ff */
[----:B------:R-:W-:Y:S01]  /*14250*/  MUFU.EX2 R88, R74 ;  /* 0x0000004a00587308 */ /* 0x000fe20000000800 */
[----:B------:R-:W-:Y:S01]  /*14260*/  @!P4 PRMT R44, R29, 0x5410, RZ ;  /* 0x000054101d2cc816 */ /* 0x000fe200000000ff */
[----:B------:R-:W-:Y:S01]  /*14270*/  FADD.FTZ R29, R191, R31 ;  /* 0x0000001fbf1d7221 */ /* 0x000fe20000010000 */
[----:B------:R-:W-:Y:S01]  /*14280*/  ISETP.LE.U32.AND P4, PT, R28, UR12, PT ;  /* 0x0000000c1c007c0c */ /* 0x000fe2000bf83070 */
[----:B----4-:R4:W3:Y:S01]  /*14290*/  LDL.S16 R80, [R1+0x12c] ;  /* 0x00012c0001507983 */ /* 0x0108e20000100600 */
[----:B------:R-:W-:Y:S04]  /*142a0*/  IMAD.WIDE.U32 R30, R30, -0x2daee0ad, RZ ;  /* 0xd2511f531e1e7825 */ /* 0x000fe800078e00ff */
[----:B------:R-:W-:Y:S01]  /*142b0*/  FADD.FTZ R53, R190, R29 ;  /* 0x0000001dbe357221 */ /* 0x000fe20000010000 */
[----:B------:R-:W-:Y:S01]  /*142c0*/  MUFU.EX2 R107, R210 ;  /* 0x000000d2006b7308 */ /* 0x000fe20000000800 */
[----:B-1----:R-:W-:Y:S02]  /*142d0*/  F2FP.BF16.F32.PACK_AB R75, R153, R142 ;  /* 0x0000008e994b723e */ /* 0x002fe400000010ff */
[----:B------:R-:W-:Y:S02]  /*142e0*/  LOP3.LUT R30, R55, UR11, R30, 0x96, !PT ;  /* 0x0000000b371e7c12 */ /* 0x000fe4000f8e961e */
[----:B------:R-:W-:Y:S02]  /*142f0*/  F2FP.BF16.F32.PACK_AB R55, R122, R124 ;  /* 0x0000007c7a37723e */ /* 0x000fe400000010ff */
[----:B--2---:R-:W-:Y:S01]  /*14300*/  LOP3.LUT R0, R31, UR17, R220, 0x96, !PT ;  /* 0x000000111f007c12 */ /* 0x004fe2000f8e96dc */
[----:B------:R-:W-:Y:S04]  /*14310*/  IMAD.WIDE.U32 R30, R30, -0x326172a9, RZ ;  /* 0xcd9e8d571e1e7825 */ /* 0x000fe800078e00ff */
[----:B------:R-:W-:Y:S04]  /*14320*/  IMAD.WIDE.U32 R40, R0, -0x326172a9, RZ ;  /* 0xcd9e8d5700287825 */ /* 0x000fe800078e00ff */
[----:B------:R-:W-:Y:S01]  /*14330*/  FADD.FTZ R0, R125, R42 ;  /* 0x0000002a7d007221 */ /* 0x000fe20000010000 */
[----:B------:R-:W-:Y:S03]  /*14340*/  LOP3.LUT R28, R41, UR16, R192, 0x96, !PT ;  /* 0x00000010291c7c12 */ /* 0x000fe6000f8e96c0 */
[----:B------:R-:W-:Y:S01]  /*14350*/  FADD.FTZ R42, R130, R0 ;  /* 0x00000000822a7221 */ /* 0x000fe20000010000 */
[----:B------:R-:W-:Y:S01]  /*14360*/  F2FP.BF16.F32.PACK_AB R41, R84, R136 ;  /* 0x000000885429723e */ /* 0x000fe200000010ff */
[--C-:B------:R-:W-:Y:S01]  /*14370*/  FADD.FTZ R0, R136, R46.reuse ;  /* 0x0000002e88007221 */ /* 0x100fe20000010000 */
[----:B------:R-:W-:Y:S01]  /*14380*/  PRMT R46, R47, 0x7632, R46 ;  /* 0x000076322f2e7816 */ /* 0x000fe2000000002e */
[----:B------:R-:W-:Y:S01]  /*14390*/  IMAD.WIDE.U32 R28, R28, -0x2daee0ad, RZ ;  /* 0xd2511f531c1c7825 */ /* 0x000fe200078e00ff */
[----:B------:R-:W-:Y:S03]  /*143a0*/  MUFU.EX2 R136, R211 ;  /* 0x000000d300887308 */ /* 0x000fe60000000800 */
[----:B------:R-:W-:Y:S01]  /*143b0*/  FADD.FTZ R52, R84, R0 ;  /* 0x0000000054347221 */ /* 0x000fe20000010000 */
[----:B------:R-:W-:Y:S02]  /*143c0*/  LOP3.LUT R0, R31, UR10, R40, 0x96, !PT ;  /* 0x0000000a1f007c12 */ /* 0x000fe4000f8e9628 */
[----:B------:R-:W-:Y:S03]  /*143d0*/  LOP3.LUT R29, R29, UR9, R54, 0x96, !PT ;  /* 0x000000091d1d7c12 */ /* 0x000fe6000f8e9636 */
[----:B------:R-:W-:Y:S04]  /*143e0*/  IMAD.WIDE.U32 R156, R0, -0x2daee0ad, RZ ;  /* 0xd2511f53009c7825 */ /* 0x000fe800078e00ff */
[----:B------:R-:W-:Y:S01]  /*143f0*/  FADD.FTZ R0, R123, R43 ;  /* 0x0000002b7b007221 */ /* 0x000fe20000010000 */
[----:B------:R-:W-:Y:S01]  /*14400*/  MUFU.EX2 R84, R226 ;  /* 0x000000e200547308 */ /* 0x000fe20000000800 */
[----:B------:R-:W-:Y:S01]  /*14410*/  F2FP.BF16.F32.PACK_AB R43, R91, R123 ;  /* 0x0000007b5b2b723e */ /* 0x000fe200000010ff */
[----:B------:R-:W-:Y:S01]  /*14420*/  IMAD.WIDE.U32 R244, R29, -0x326172a9, RZ ;  /* 0xcd9e8d571df47825 */ /* 0x000fe200078e00ff */
[----:B------:R-:W-:Y:S01]  /*14430*/  LOP3.LUT R164, R157, UR8, R28, 0x96, !PT ;  /* 0x000000089da47c12 */ /* 0x000fe2000f8e961c */
[----:B------:R1:W-:Y:S01]  /*14440*/  STL.64 [R1+0x70], R156 ;  /* 0x0000709c01007387 */ /* 0x0003e20000100a00 */
[----:B------:R-:W-:Y:S01]  /*14450*/  F2FP.BF16.F32.PACK_AB R29, R104, R115 ;  /* 0x00000073681d723e */ /* 0x000fe200000010ff */
[----:B------:R-:W-:Y:S01]  /*14460*/  FADD.FTZ R28, R124, R42 ;  /* 0x0000002a7c1c7221 */ /* 0x000fe20000010000 */
[----:B------:R-:W-:Y:S01]  /*14470*/  LOP3.LUT R152, R245, UR23, R30, 0x96, !PT ;  /* 0x00000017f5987c12 */ /* 0x000fe2000f8e961e */
[----:B------:R4:W2:Y:S01]  /*14480*/  LDL.S16 R89, [R1+0x158] ;  /* 0x0001580001597983 */ /* 0x0008a20000100600 */
[----:B------:R-:W-:Y:S01]  /*14490*/  FADD.FTZ R31, R91, R0 ;  /* 0x000000005b1f7221 */ /* 0x000fe20000010000 */
[----:B------:R-:W-:Y:S01]  /*144a0*/  FADD.FTZ R40, R122, R28 ;  /* 0x0000001c7a287221 */ /* 0x000fe20000010000 */
[----:B------:R-:W-:Y:S01]  /*144b0*/  FADD.FTZ R28, R115, R52 ;  /* 0x00000034731c7221 */ /* 0x000fe20000010000 */
[----:B------:R-:W-:Y:S01]  /*144c0*/  PRMT R115, R47, 0x5410, R46 ;  /* 0x000054102f737816 */ /* 0x000fe2000000002e */
[----:B---3--:R-:W-:Y:S01]  /*144d0*/  @!P6 HFMA2.BF16_V2 R80, -RZ.H0_H0, RZ.H0_H0, -R47.H0_H0 ;  /* 0x200000ffff50e231 */ /* 0x008fe2000034092f */
[----:B------:R4:W3:Y:S01]  /*144e0*/  LDL.S16 R65, [R1+0x15c] ;  /* 0x00015c0001417983 */ /* 0x0008e20000100600 */
[----:B------:R-:W-:Y:S04]  /*144f0*/  IMAD.WIDE.U32 R164, R164, -0x326172a9, RZ ;  /* 0xcd9e8d57a4a47825 */ /* 0x000fe800078e00ff */
[----:B------:R-:W-:Y:S01]  /*14500*/  FADD.FTZ R0, R199, R53 ;  /* 0x00000035c7007221 */ /* 0x000fe20000010000 */
[----:B------:R-:W-:Y:S01]  /*14510*/  PRMT R125, R80, 0x7610, R125 ;  /* 0x00007610507d7816 */ /* 0x000fe2000000007d */
[----:B------:R4:W-:Y:S01]  /*14520*/  @!P6 STL.S16 [R1+0x12c], R80 ;  /* 0x00012c500100e387 */ /* 0x0009e20000100600 */
[----:B------:R-:W-:Y:S01]  /*14530*/  F2FP.BF16.F32.PACK_AB R53, R202, R199 ;  /* 0x000000c7ca35723e */ /* 0x000fe200000010ff */
[----:B------:R-:W-:Y:S01]  /*14540*/  FADD.FTZ R54, R104, R28 ;  /* 0x0000001c68367221 */ /* 0x000fe20000010000 */
[----:B------:R-:W-:Y:S01]  /*14550*/  @!P6 PRMT R47, R125, 0x5410, RZ ;  /* 0x000054107d2fe816 */ /* 0x000fe200000000ff */
[----:B------:R-:W-:Y:S01]  /*14560*/  STL [R1+0x408], R115 ;  /* 0x0004087301007387 */ /* 0x000fe20000100800 */
[----:B------:R-:W-:Y:S01]  /*14570*/  FADD.FTZ R42, R202, R0 ;  /* 0x00000000ca2a7221 */ /* 0x000fe20000010000 */
[----:B------:R-:W-:Y:S01]  /*14580*/  LOP3.LUT R0, R165, UR6, R244, 0x96, !PT ;  /* 0x00000006a5007c12 */ /* 0x000fe2000f8e96f4 */
[----:B------:R-:W-:Y:S01]  /*14590*/  MUFU.EX2 R104, R119 ;  /* 0x0000007700687308 */ /* 0x000fe20000000800 */
[----:B------:R2:W3:Y:S02]  /*145a0*/  LDL.S16 R130, [R1+0x168] ;  /* 0x0001680001827983 */ /* 0x0004e40000100600 */
[C---:B------:R-:W-:Y:S02]  /*145b0*/  LOP3.LUT R30, R0.reuse, 0xff, RZ, 0xc0, !PT ;  /* 0x000000ff001e7812 */ /* 0x040fe400078ec0ff */
[----:B------:R-:W-:Y:S01]  /*145c0*/  LOP3.LUT R28, R0, 0xffff, RZ, 0xc0, !PT ;  /* 0x0000ffff001c7812 */ /* 0x000fe200078ec0ff */
[----:B------:R2:W3:Y:S01]  /*145d0*/  LDL.S16 R125, [R1+0x164] ;  /* 0x00016400017d7983 */ /* 0x0004e20000100600 */
[----:B------:R-:W-:Y:S01]  /*145e0*/  ISETP.LE.U32.AND P6, PT, R30, UR12, PT ;  /* 0x0000000c1e007c0c */ /* 0x000fe2000bfc3070 */
[----:B------:R-:W-:Y:S01]  /*145f0*/  FADD.FTZ R30, R121, R31 ;  /* 0x0000001f791e7221 */ /* 0x000fe20000010000 */
[C---:B------:R-:W-:Y:S01]  /*14600*/  F2FP.BF16.F32.PACK_AB R31, R110.reuse, R121 ;  /* 0x000000796e1f723e */ /* 0x040fe200000010ff */
[----:B-1----:R-:W-:Y:S01]  /*14610*/  MUFU.EX2 R156, R238 ;  /* 0x000000ee009c7308 */ /* 0x002fe20000000800 */
[----:B------:R-:W-:Y:S01]  /*14620*/  SHF.R.U32.HI R28, RZ, 0x8, R28 ;  /* 0x00000008ff1c7819 */ /* 0x000fe2000001161c */
[----:B------:R-:W-:Y:S01]  /*14630*/  FADD.FTZ R52, R110, R30 ;  /* 0x0000001e6e347221 */ /* 0x000fe20000010000 */
[----:B------:R-:W-:Y:S02]  /*14640*/  FADD.FTZ R30, R203, R42 ;  /* 0x0000002acb1e7221 */ /* 0x000fe40000010000 */
[----:B------:R-:W-:Y:S02]  /*14650*/  LOP3.LUT R28, R28, 0xffff, RZ, 0xc0, !PT ;  /* 0x0000ffff1c1c7812 */ /* 0x000fe400078ec0ff */
[----:B------:R-:W-:Y:S03]  /*14660*/  FADD.FTZ R42, R204, R30 ;  /* 0x0000001ecc2a7221 */ /* 0x000fe60000010000 */
[----:B------:R-:W-:Y:S01]  /*14670*/  MUFU.EX2 R157, R198 ;  /* 0x000000c6009d7308 */ /* 0x000fe20000000800 */
[----:B------:R-:W-:Y:S01]  /*14680*/  ISETP.LE.U32.AND P1, PT, R28, UR12, PT ;  /* 0x0000000c1c007c0c */ /* 0x000fe2000bf23070 */
[--C-:B------:R-:W-:Y:S01]  /*14690*/  FADD.FTZ R28, R126, R40.reuse ;  /* 0x000000287e1c7221 */ /* 0x100fe20000010000 */
[----:B------:R-:W-:Y:S07]  /*146a0*/  PRMT R40, R41, 0x7632, R40 ;  /* 0x0000763229287816 */ /* 0x000fee0000000028 */
[----:B----4-:R-:W-:Y:S10]  /*146b0*/  MUFU.EX2 R80, R227 ;  /* 0x000000e300507308 */ /* 0x010ff40000000800 */
[----:B------:R-:W1:Y:S02]  /*146c0*/  MUFU.EX2 R126, R92 ;  /* 0x0000005c007e7308 */ /* 0x000e640000000800 */
[----:B-1----:R-:W-:Y:S02]  /*146d0*/  F2FP.BF16.F32.PACK_AB R189, R93, R126 ;  /* 0x0000007e5dbd723e */ /* 0x002fe400000010ff */
[----:B------:R-:W-:Y:S01]  /*146e0*/  F2FP.BF16.F32.PACK_AB R92, R188, R186 ;  /* 0x000000babc5c723e */ /* 0x000fe200000010ff */
[----:B--2---:R-:W-:Y:S05]  /*146f0*/  @!P3 HFMA2.BF16_V2 R89, -RZ.H0_H0, RZ.H0_H0, -R46.H0_H0 ;  /* 0x200000ffff59b231 */ /* 0x004fea000034092e */
[----:B------:R-:W-:Y:S01]  /*14700*/  PRMT R91, R89, 0x7610, R91 ;  /* 0x00007610595b7816 */ /* 0x000fe2000000005b */
[----:B------:R1:W-:Y:S01]  /*14710*/  @!P3 STL.S16 [R1+0x158], R89 ;  /* 0x000158590100b387 */ /* 0x0003e20000100600 */
[----:B---3--:R-:W-:Y:S02]  /*14720*/  @!P0 HFMA2.BF16_V2 R65, -RZ.H0_H0, RZ.H0_H0, -R57.H0_H0 ;  /* 0x200000ffff418231 */ /* 0x008fe40000340939 */
[----:B------:R-:W-:Y:S02]  /*14730*/  @!P3 PRMT R46, R91, 0x5410, RZ ;  /* 0x000054105b2eb816 */ /* 0x000fe400000000ff */
[----:B------:R2:W3:Y:S01]  /*14740*/  LDL.S16 R91, [R1+0x160] ;  /* 0x00016000015b7983 */ /* 0x0004e20000100600 */
[----:B------:R-:W-:Y:S03]  /*14750*/  PRMT R119, R65, 0x7610, R119 ;  /* 0x0000761041777816 */ /* 0x000fe60000000077 */
[----:B------:R4:W-:Y:S01]  /*14760*/  @!P0 STL.S16 [R1+0x15c], R65 ;  /* 0x00015c4101008387 */ /* 0x0009e20000100600 */
[----:B------:R-:W-:Y:S02]  /*14770*/  @!P0 PRMT R57, R119, 0x5410, RZ ;  /* 0x0000541077398816 */ /* 0x000fe400000000ff */
[----:B------:R-:W-:Y:S01]  /*14780*/  PRMT R119, R59, 0x5410, R58 ;  /* 0x000054103b777816 */ /* 0x000fe2000000003a */
[----:B------:R-:W-:Y:S01]  /*14790*/  STL [R1+0x36c], R118 ;  /* 0x00036c7601007387 */ /* 0x000fe20000100800 */
[----:B------:R-:W-:Y:S03]  /*147a0*/  @!P2 HFMA2.BF16_V2 R130, -RZ.H0_H0, RZ.H0_H0, -R56.H0_H0 ;  /* 0x200000ffff82a231 */ /* 0x000fe60000340938 */
[----:B------:R2:W2:Y:S01]  /*147b0*/  LDL.S16 R122, [R1+0x174] ;  /* 0x00017400017a7983 */ /* 0x0004a20000100600 */
[----:B------:R-:W-:Y:S01]  /*147c0*/  @!P4 HFMA2.BF16_V2 R125, -RZ.H0_H0, RZ.H0_H0, -R59.H0_H0 ;  /* 0x200000ffff7dc231 */ /* 0x000fe2000034093b */
[----:B------:R-:W-:Y:S02]  /*147d0*/  PRMT R30, R130, 0x7610, R30 ;  /* 0x00007610821e7816 */ /* 0x000fe4000000001e */
[----:B------:R2:W2:Y:S02]  /*147e0*/  LDL.S16 R121, [R1+0x170] ;  /* 0x0001700001797983 */ /* 0x0004a40000100600 */
[----:B------:R-:W-:Y:S01]  /*147f0*/  @!P2 PRMT R56, R30, 0x5410, RZ ;  /* 0x000054101e38a816 */ /* 0x000fe200000000ff */
[----:B------:R-:W-:Y:S01]  /*14800*/  FADD.FTZ R30, R120, R54 ;  /* 0x00000036781e7221 */ /* 0x000fe20000010000 */
[----:B------:R-:W-:Y:S01]  /*14810*/  PRMT R123, R125, 0x7610, R123 ;  /* 0x000076107d7b7816 */ /* 0x000fe2000000007b */
[----:B------:R4:W-:Y:S01]  /*14820*/  @!P2 STL.S16 [R1+0x168], R130 ;  /* 0x000168820100a387 */ /* 0x0009e20000100600 */
[----:B-1----:R-:W-:Y:S01]  /*14830*/  MUFU.EX2 R89, R194 ;  /* 0x000000c200597308 */ /* 0x002fe20000000800 */
[----:B------:R-:W-:Y:S01]  /*14840*/  FADD.FTZ R54, R106, R30 ;  /* 0x0000001e6a367221 */ /* 0x000fe20000010000 */
[----:B------:R-:W-:Y:S01]  /*14850*/  @!P4 PRMT R59, R123, 0x5410, RZ ;  /* 0x000054107b3bc816 */ /* 0x000fe200000000ff */
[----:B------:R1:W-:Y:S04]  /*14860*/  @!P4 STL.S16 [R1+0x164], R125 ;  /* 0x0001647d0100c387 */ /* 0x0003e80000100600 */
[----:B------:R-:W-:Y:S01]  /*14870*/  STL [R1+0x370], R119 ;  /* 0x0003707701007387 */ /* 0x000fe20000100800 */
[----:B----4-:R-:W-:Y:S01]  /*14880*/  FADD.FTZ R65, R68, R28 ;  /* 0x0000001c44417221 */ /* 0x010fe20000010000 */
[--C-:B------:R-:W-:Y:S02]  /*14890*/  SHF.R.U32.HI R28, RZ, 0x18, R0.reuse ;  /* 0x00000018ff1c7819 */ /* 0x100fe40000011600 */
[----:B------:R-:W-:Y:S02]  /*148a0*/  SHF.R.U32.HI R0, RZ, 0x10, R0 ;  /* 0x00000010ff007819 */ /* 0x000fe40000011600 */
[----:B------:R-:W-:Y:S02]  /*148b0*/  ISETP.LE.U32.AND P3, PT, R28, UR12, PT ;  /* 0x0000000c1c007c0c */ /* 0x000fe4000bf63070 */
[----:B------:R-:W-:Y:S02]  /*148c0*/  LOP3.LUT R0, R0, 0xff, RZ, 0xc0, !PT ;  /* 0x000000ff00007812 */ /* 0x000fe400078ec0ff */
[----:B------:R-:W-:Y:S02]  /*148d0*/  LOP3.LUT R28, R148, 0xff, RZ, 0xc0, !PT ;  /* 0x000000ff941c7812 */ /* 0x000fe400078ec0ff */
[----:B------:R-:W-:Y:S01]  /*148e0*/  ISETP.LE.U32.AND P0, PT, R0, UR12, PT ;  /* 0x0000000c00007c0c */ /* 0x000fe2000bf03070 */
[----:B------:R-:W-:Y:S01]  /*148f0*/  FADD.FTZ R0, R109, R52 ;  /* 0x000000346d007221 */ /* 0x000fe20000010000 */
[----:B------:R-:W-:Y:S02]  /*14900*/  ISETP.LE.U32.AND P2, PT, R28, UR12, PT ;  /* 0x0000000c1c007c0c */ /* 0x000fe4000bf43070 */
[----:B------:R-:W-:Y:S01]  /*14910*/  SHF.R.U32.HI R28, RZ, 0x10, R148 ;  /* 0x00000010ff1c7819 */ /* 0x000fe20000011694 */
[----:B------:R4:W-:Y:S01]  /*14920*/  MUFU.EX2 R130, R72 ;  /* 0x0000004800827308 */ /* 0x0009e20000000800 */
[----:B------:R-:W-:Y:S01]  /*14930*/  FADD.FTZ R30, R105, R0 ;  /* 0x00000000691e7221 */ /* 0x000fe20000010000 */
[----:B------:R-:W-:Y:S02]  /*14940*/  LOP3.LUT R0, R148, 0xffff, RZ, 0xc0, !PT ;  /* 0x0000ffff94007812 */ /* 0x000fe400078ec0ff */
[----:B------:R-:W-:Y:S02]  /*14950*/  LOP3.LUT R28, R28, 0xff, RZ, 0xc0, !PT ;  /* 0x000000ff1c1c7812 */ /* 0x000fe400078ec0ff */
[----:B------:R-:W-:Y:S02]  /*14960*/  SHF.R.U32.HI R0, RZ, 0x8, R0 ;  /* 0x00000008ff007819 */ /* 0x000fe40000011600 */
[----:B------:R-:W-:Y:S01]  /*14970*/  ISETP.LE.U32.AND P4, PT, R28, UR12, PT ;  /* 0x0000000c1c007c0c */ /* 0x000fe2000bf83070 */
[--C-:B------:R-:W-:Y:S01]  /*14980*/  FADD.FTZ R28, R206, R42.reuse ;  /* 0x0000002ace1c7221 */ /* 0x100fe20000010000 */
[----:B------:R-:W-:Y:S01]  /*14990*/  PRMT R42, R43, 0x7632, R42 ;  /* 0x000076322b2a7816 */ /* 0x000fe2000000002a */
[----:B-1----:R-:W-:Y:S01]  /*149a0*/  MUFU.EX2 R125, R234 ;  /* 0x000000ea007d7308 */ /* 0x002fe20000000800 */
[----:B------:R-:W-:Y:S01]  /*149b0*/  LOP3.LUT R0, R0, 0xffff, RZ, 0xc0, !PT ;  /* 0x0000ffff00007812 */ /* 0x000fe200078ec0ff */
[----:B------:R-:W-:Y:S01]  /*149c0*/  FADD.FTZ R28, R205, R28 ;  /* 0x0000001ccd1c7221 */ /* 0x000fe20000010000 */
[----:B------:R-:W-:Y:S01]  /*149d0*/  PRMT R123, R43, 0x5410, R42 ;  /* 0x000054102b7b7816 */ /* 0x000fe2000000002a */
[----:B----4-:R1:W4:Y:S02]  /*149e0*/  LDL.S16 R72, [R1+0x16c] ;  /* 0x00016c0001487983 */ /* 0x0103240000100600 */
[----:B------:R-:W-:Y:S01]  /*149f0*/  FADD.FTZ R28, R108, R28 ;  /* 0x0000001c6c1c7221 */ /* 0x000fe20000010000 */
[----:B---3--:R-:W-:Y:S05]  /*14a00*/  @!P5 HFMA2.BF16_V2 R91, -RZ.H0_H0, RZ.H0_H0, -R58.H0_H0 ;  /* 0x200000ffff5bd231 */ /* 0x008fea000034093a */
[----:B------:R-:W-:Y:S01]  /*14a10*/  PRMT R52, R91, 0x7610, R52 ;  /* 0x000076105b347816 */ /* 0x000fe20000000034 */
[----:B------:R3:W-:Y:S03]  /*14a20*/  @!P5 STL.S16 [R1+0x160], R91 ;  /* 0x0001605b0100d387 */ /* 0x0007e60000100600 */
[----:B------:R-:W-:Y:S02]  /*14a30*/  @!P5 PRMT R58, R52, 0x5410, RZ ;  /* 0x00005410343ad816 */ /* 0x000fe400000000ff */
[----:B------:R1:W4:Y:S01]  /*14a40*/  LDL.S16 R52, [R1+0x178] ;  /* 0x0001780001347983 */ /* 0x0003220000100600 */
[----:B--2---:R-:W-:Y:S02]  /*14a50*/  @!P6 HFMA2.BF16_V2 R122, -RZ.H0_H0, RZ.H0_H0, -R41.H0_H0 ;  /* 0x200000ffff7ae231 */ /* 0x004fe40000340929 */
[----:B------:R-:W-:Y:S03]  /*14a60*/  @!P1 HFMA2.BF16_V2 R121, -RZ.H0_H0, RZ.H0_H0, -R40.H0_H0 ;  /* 0x200000ffff799231 */ /* 0x000fe60000340928 */
[----:B------:R-:W-:Y:S01]  /*14a70*/  PRMT R78, R122, 0x7610, R78 ;  /* 0x000076107a4e7816 */ /* 0x000fe2000000004e */
[----:B------:R2:W-:Y:S01]  /*14a80*/  @!P6 STL.S16 [R1+0x174], R122 ;  /* 0x0001747a0100e387 */ /* 0x0005e20000100600 */
[----:B------:R-:W-:Y:S03]  /*14a90*/  PRMT R74, R121, 0x7610, R74 ;  /* 0x00007610794a7816 */ /* 0x000fe6000000004a */
[----:B------:R-:W-:Y:S01]  /*14aa0*/  @!P1 STL.S16 [R1+0x170], R121 ;  /* 0x0001707901009387 */ /* 0x000fe20000100600 */
[----:B---3--:R-:W-:Y:S01]  /*14ab0*/  MUFU.EX2 R91, R235 ;  /* 0x000000eb005b7308 */ /* 0x008fe20000000800 */
[----:B--2---:R-:W-:Y:S02]  /*14ac0*/  PRMT R122, R41, 0x5410, R40 ;  /* 0x00005410297a7816 */ /* 0x004fe40000000028 */
[----:B------:R-:W-:Y:S02]  /*14ad0*/  @!P1 PRMT R40, R74, 0x5410, RZ ;  /* 0x000054104a289816 */ /* 0x000fe400000000ff */
[----:B------:R-:W-:Y:S01]  /*14ae0*/  @!P6 PRMT R41, R78, 0x5410, RZ ;  /* 0x000054104e29e816 */ /* 0x000fe200000000ff */
[----:B------:R-:W-:Y:S01]  /*14af0*/  STL [R1+0x374], R122 ;  /* 0x0003747a01007387 */ /* 0x000fe20000100800 */
[----:B------:R-:W-:Y:S02]  /*14b00*/  ISETP.LE.U32.AND P6, PT, R0, UR12, PT ;  /* 0x0000000c00007c0c */ /* 0x000fe4000bfc3070 */
[----:B------:R-:W-:Y:S01]  /*14b10*/  SHF.R.U32.HI R0, RZ, 0x18, R148 ;  /* 0x00000018ff007819 */ /* 0x000fe20000011694 */
[----:B------:R1:W2:Y:S03]  /*14b20*/  LDL.S16 R106, [R1+0x17c] ;  /* 0x00017c00016a7983 */ /* 0x0002a60000100600 */
[----:B------:R-:W-:Y:S01]  /*14b30*/  ISETP.LE.U32.AND P1, PT, R0, UR12, PT ;  /* 0x0000000c00007c0c */ /* 0x000fe2000bf23070 */
[----:B------:R1:W3:Y:S01]  /*14b40*/  LDL.S16 R74, [R1+0x184] ;  /* 0x00018400014a7983 */ /* 0x0002e20000100600 */
[----:B------:R-:W-:Y:S01]  /*14b50*/  FADD.FTZ R0, R142, R65 ;  /* 0x000000418e007221 */ /* 0x000fe20000010000 */
[----:B------:R-:W-:Y:S01]  /*14b60*/  F2FP.BF16.F32.PACK_AB R65, R67, R131 ;  /* 0x000000834341723e */ /* 0x000fe200000010ff */
[----:B------:R-:W-:Y:S01]  /*14b70*/  MUFU.EX2 R142, R187 ;  /* 0x000000bb008e7308 */ /* 0x000fe20000000800 */
[----:B----4-:R-:W-:Y:S05]  /*14b80*/  @!P0 HFMA2.BF16_V2 R72, -RZ.H0_H0, RZ.H0_H0, -R43.H0_H0 ;  /* 0x200000ffff488231 */ /* 0x010fea000034092b */
[----:B------:R-:W-:Y:S01]  /*14b90*/  PRMT R68, R72, 0x7610, R68 ;  /* 0x0000761048447816 */ /* 0x000fe20000000044 */
[----:B------:R4:W-:Y:S03]  /*14ba0*/  @!P0 STL.S16 [R1+0x16c], R72 ;  /* 0x00016c4801008387 */ /* 0x0009e60000100600 */
[----:B------:R-:W-:Y:S01]  /*14bb0*/  @!P0 PRMT R43, R68, 0x5410, RZ ;  /* 0x00005410442b8816 */ /* 0x000fe200000000ff */
[----:B------:R-:W-:Y:S04]  /*14bc0*/  STL [R1+0x380], R123 ;  /* 0x0003807b01007387 */ /* 0x000fe80000100800 */
[----:B------:R1:W3:Y:S01]  /*14bd0*/  LDL.S16 R78, [R1+0x180] ;  /* 0x00018000014e7983 */ /* 0x0002e20000100600 */
[----:B----4-:R-:W-:Y:S01]  /*14be0*/  FADD.FTZ R72, R153, R0 ;  /* 0x0000000099487221 */ /* 0x010fe20000010000 */
[----:B------:R-:W-:Y:S01]  /*14bf0*/  LOP3.LUT R0, R164, 0xff, RZ, 0xc0, !PT ;  /* 0x000000ffa4007812 */ /* 0x000fe200078ec0ff */
[----:B------:R-:W-:Y:S03]  /*14c00*/  IMAD.WIDE.U32 R152, R152, -0x2daee0ad, RZ ;  /* 0xd2511f5398987825 */ /* 0x000fe600078e00ff */
[----:B------:R-:W-:Y:S01]  /*14c10*/  ISETP.LE.U32.AND P0, PT, R0, UR12, PT ;  /* 0x0000000c00007c0c */ /* 0x000fe2000bf03070 */
[--C-:B------:R-:W-:Y:S01]  /*14c20*/  FADD.FTZ R0, R131, R54.reuse ;  /* 0x0000003683007221 */ /* 0x100fe20000010000 */
[----:B------:R-:W-:Y:S01]  /*14c30*/  PRMT R54, R55, 0x7632, R54 ;  /* 0x0000763237367816 */ /* 0x000fe20000000036 */
[----:B------:R-:W-:Y:S02]  /*14c40*/  MUFU.EX2 R131, R228 ;  /* 0x000000e400837308 */ /* 0x000fe40000000800 */
[----:B------:R-:W-:Y:S01]  /*14c50*/  FADD.FTZ R68, R67, R0 ;  /* 0x0000000043447221 */ /* 0x000fe20000010000 */
[----:B------:R-:W-:Y:S02]  /*14c60*/  F2FP.BF16.F32.PACK_AB R67, R70, R127 ;  /* 0x0000007f4643723e */ /* 0x000fe400000010ff */
[----:B------:R-:W-:Y:S01]  /*14c70*/  PRMT R121, R55, 0x5410, R54 ;  /* 0x0000541037797816 */ /* 0x000fe20000000036 */
[----:B------:R-:W-:Y:S01]  /*14c80*/  FADD.FTZ R68, R90, R68 ;  /* 0x000000445a447221 */ /* 0x000fe20000010000 */
[C---:B------:R-:W-:Y:S03]  /*14c90*/  F2FP.BF16.F32.PACK_AB R90, R76.reuse, R90 ;  /* 0x0000005a4c5a723e */ /* 0x040fe600000010ff */
[----:B------:R-:W-:Y:S01]  /*14ca0*/  FADD.FTZ R76, R76, R68 ;  /* 0x000000444c4c7221 */ /* 0x000fe20000010000 */
[----:B------:R-:W-:Y:S05]  /*14cb0*/  @!P3 HFMA2.BF16_V2 R52, -RZ.H0_H0, RZ.H0_H0, -R42.H0_H0 ;  /* 0x200000ffff34b231 */ /* 0x000fea000034092a */
[----:B------:R-:W-:Y:S01]  /*14cc0*/  PRMT R109, R52, 0x7610, R109 ;  /* 0x00007610346d7816 */ /* 0x000fe2000000006d */
[----:B------:R4:W-:Y:S03]  /*14cd0*/  @!P3 STL.S16 [R1+0x178], R52 ;  /* 0x000178340100b387 */ /* 0x0009e60000100600 */
[----:B------:R-:W-:Y:S02]  /*14ce0*/  @!P3 PRMT R42, R109, 0x5410, RZ ;  /* 0x000054106d2ab816 */ /* 0x000fe400000000ff */
[----:B------:R-:W1:Y:S02]  /*14cf0*/  MUFU.EX2 R109, R195 ;  /* 0x000000c3006d7308 */ /* 0x000e640000000800 */
[----:B-1----:R-:W-:Y:S02]  /*14d00*/  F2FP.BF16.F32.PACK_AB R160, R109, R142 ;  /* 0x0000008e6da0723e */ /* 0x002fe400000010ff */
[----:B----4-:R-:W-:Y:S04]  /*14d10*/  LOP3.LUT R52, R164, 0xffff, RZ, 0xc0, !PT ;  /* 0x0000ffffa4347812 */ /* 0x010fe800078ec0ff */
[----:B------:R-:W-:Y:S04]  /*14d20*/  SHF.R.U32.HI R52, RZ, 0x8, R52 ;  /* 0x00000008ff347819 */ /* 0x000fe80000011634 */
[----:B------:R-:W-:Y:S02]  /*14d30*/  LOP3.LUT R0, R52, 0xffff, RZ, 0xc0, !PT ;  /* 0x0000ffff34007812 */ /* 0x000fe400078ec0ff */
[----:B------:R-:W-:Y:S01]  /*14d40*/  PRMT R52, R53, 0x7632, R52 ;  /* 0x0000763235347816 */ /* 0x000fe20000000034 */
[----:B--2---:R-:W-:Y:S01]  /*14d50*/  @!P2 HFMA2.BF16_V2 R106, -RZ.H0_H0, RZ.H0_H0, -R53.H0_H0 ;  /* 0x200000ffff6aa231 */ /* 0x004fe20000340935 */
[----:B------:R-:W-:Y:S01]  /*14d60*/  ISETP.LE.U32.AND P5, PT, R0, UR12, PT ;  /* 0x0000000c00007c0c */ /* 0x000fe2000bfa3070 */
[----:B------:R-:W-:Y:S01]  /*14d70*/  FADD.FTZ R0, R127, R30 ;  /* 0x0000001e7f007221 */ /* 0x000fe20000010000 */
[----:B------:R-:W-:Y:S01]  /*14d80*/  SHF.R.U32.HI R30, RZ, 0x10, R164 ;  /* 0x00000010ff1e7819 */ /* 0x000fe200000116a4 */
[----:B---3--:R-:W-:Y:S01]  /*14d90*/  @!P6 HFMA2.BF16_V2 R74, -RZ.H0_H0, RZ.H0_H0, -R52.H0_H0 ;  /* 0x200000ffff4ae231 */ /* 0x008fe20000340934 */
[----:B------:R-:W-:Y:S01]  /*14da0*/  PRMT R105, R106, 0x7610, R105 ;  /* 0x000076106a697816 */ /* 0x000fe20000000069 */
[----:B------:R1:W-:Y:S01]  /*14db0*/  @!P2 STL.S16 [R1+0x17c], R106 ;  /* 0x00017c6a0100a387 */ /* 0x0003e20000100600 */
[----:B------:R-:W-:Y:S01]  /*14dc0*/  PRMT R120, R53, 0x5410, R52 ;  /* 0x0000541035787816 */ /* 0x000fe20000000034 */
[----:B------:R-:W-:Y:S01]  /*14dd0*/  MUFU.EX2 R127, R243 ;  /* 0x000000f3007f7308 */ /* 0x000fe20000000800 */
[----:B------:R-:W-:Y:S01]  /*14de0*/  @!P2 PRMT R53, R105, 0x5410, RZ ;  /* 0x000054106935a816 */ /* 0x000fe200000000ff */
[----:B------:R-:W-:Y:S01]  /*14df0*/  FADD.FTZ R70, R70, R0 ;  /* 0x0000000046467221 */ /* 0x000fe20000010000 */
[----:B------:R-:W-:Y:S01]  /*14e00*/  LOP3.LUT R0, R30, 0xff, RZ, 0xc0, !PT ;  /* 0x000000ff1e007812 */ /* 0x000fe200078ec0ff */
[----:B------:R2:W3:Y:S01]  /*14e10*/  LDL.S16 R105, [R1+0x190] ;  /* 0x0001900001697983 */ /* 0x0004e20000100600 */
[----:B------:R-:W-:Y:S02]  /*14e20*/  PRMT R30, R74, 0x7610, R30 ;  /* 0x000076104a1e7816 */ /* 0x000fe4000000001e */
[----:B------:R-:W-:Y:S01]  /*14e30*/  ISETP.LE.U32.AND P2, PT, R0, UR12, PT ;  /* 0x0000000c00007c0c */ /* 0x000fe2000bf43070 */
[----:B------:R4:W-:Y:S01]  /*14e40*/  @!P6 STL.S16 [R1+0x184], R74 ;  /* 0x0001844a0100e387 */ /* 0x0009e20000100600 */
[----:B------:R-:W-:Y:S02]  /*14e50*/  F2FP.BF16.F32.PACK_AB R0, R107, R108 ;  /* 0x0000006c6b00723e */ /* 0x000fe400000010ff */
[----:B------:R-:W-:Y:S01]  /*14e60*/  @!P6 PRMT R52, R30, 0x5410, RZ ;  /* 0x000054101e34e816 */ /* 0x000fe200000000ff */
[----:B------:R2:W2:Y:S01]  /*14e70*/  LDL.S16 R108, [R1+0x18c] ;  /* 0x00018c00016c7983 */ /* 0x0004a20000100600 */
[----:B------:R-:W-:Y:S01]  /*14e80*/  LOP3.LUT R30, R151, UR7, R162, 0x96, !PT ;  /* 0x00000007971e7c12 */ /* 0x000fe2000f8e96a2 */
[----:B------:R-:W-:Y:S03]  /*14e90*/  @!P4 HFMA2.BF16_V2 R78, -RZ.H0_H0, RZ.H0_H0, -R55.H0_H0 ;  /* 0x200000ffff4ec231 */ /* 0x000fe60000340937 */
[----:B------:R-:W-:Y:S02]  /*14ea0*/  LOP3.LUT R68, R30, 0xff, RZ, 0xc0, !PT ;  /* 0x000000ff1e447812 */ /* 0x000fe400078ec0ff */
[----:B------:R-:W-:Y:S01]  /*14eb0*/  PRMT R124, R78, 0x7610, R124 ;  /* 0x000076104e7c7816 */ /* 0x000fe2000000007c */
[----:B------:R4:W-:Y:S01]  /*14ec0*/  @!P4 STL.S16 [R1+0x180], R78 ;  /* 0x0001804e0100c387 */ /* 0x0009e20000100600 */
[----:B-1----:R-:W1:Y:S02]  /*14ed0*/  MUFU.EX2 R106, R248 ;  /* 0x000000f8006a7308 */ /* 0x002e640000000800 */
[----:B------:R-:W-:Y:S02]  /*14ee0*/  @!P4 PRMT R55, R124, 0x5410, RZ ;  /* 0x000054107c37c816 */ /* 0x000fe400000000ff */
[----:B------:R-:W-:Y:S01]  /*14ef0*/  ISETP.LE.U32.AND P4, PT, R68, UR12, PT ;  /* 0x0000000c44007c0c */ /* 0x000fe2000bf83070 */
[----:B----4-:R-:W-:Y:S01]  /*14f00*/  FADD.FTZ R74, R107, R28 ;  /* 0x0000001c6b4a7221 */ /* 0x010fe20000010000 */
[----:B------:R-:W-:Y:S04]  /*14f10*/  SHF.R.U32.HI R28, RZ, 0x18, R164 ;  /* 0x00000018ff1c7819 */ /* 0x000fe800000116a4 */
[----:B------:R-:W-:Y:S01]  /*14f20*/  MUFU.EX2 R107, R232 ;  /* 0x000000e8006b7308 */ /* 0x000fe20000000800 */
[----:B------:R-:W-:Y:S01]  /*14f30*/  FADD.FTZ R68, R84, R74 ;  /* 0x0000004a54447221 */ /* 0x000fe20000010000 */
[----:B------:R-:W-:Y:S01]  /*14f40*/  ISETP.LE.U32.AND P6, PT, R28, UR12, PT ;  /* 0x0000000c1c007c0c */ /* 0x000fe2000bfc3070 */
[----:B------:R-:W-:Y:S01]  /*14f50*/  FADD.FTZ R28, R186, R72 ;  /* 0x00000048ba1c7221 */ /* 0x000fe20000010000 */
[C---:B------:R-:W-:Y:S01]  /*14f60*/  F2FP.BF16.F32.PACK_AB R84, R80.reuse, R84 ;  /* 0x000000545054723e */ /* 0x040fe200000010ff */
[----:B------:R-:W-:Y:S01]  /*14f70*/  FADD.FTZ R80, R80, R68 ;  /* 0x0000004450507221 */ /* 0x000fe20000010000 */
[----:B-1----:R-:W-:Y:S01]  /*14f80*/  F2FP.BF16.F32.PACK_AB R194, R106, R127 ;  /* 0x0000007f6ac2723e */ /* 0x002fe200000010ff */
[----:B------:R-:W-:Y:S01]  /*14f90*/  FADD.FTZ R72, R188, R28 ;  /* 0x0000001cbc487221 */ /* 0x000fe20000010000 */
[----:B------:R-:W-:Y:S01]  /*14fa0*/  FADD.FTZ R28, R88, R70 ;  /* 0x00000046581c7221 */ /* 0x000fe20000010000 */
[C---:B------:R-:W-:Y:S01]  /*14fb0*/  F2FP.BF16.F32.PACK_AB R88, R82.reuse, R88 ;  /* 0x000000585258723e */ /* 0x040fe200000010ff */
[----:B------:R1:W4:Y:S02]  /*14fc0*/  LDL.S16 R78, [R1+0x188] ;  /* 0x00018800014e7983 */ /* 0x0003240000100600 */
[----:B------:R-:W-:Y:S01]  /*14fd0*/  FADD.FTZ R70, R82, R28 ;  /* 0x0000001c52467221 */ /* 0x000fe20000010000 */
[----:B------:R-:W-:Y:S02]  /*14fe0*/  LOP3.LUT R28, R30, 0xffff, RZ, 0xc0, !PT ;  /* 0x0000ffff1e1c7812 */ /* 0x000fe400078ec0ff */
[----:B------:R-:W-:Y:S01]  /*14ff0*/  F2FP.BF16.F32.PACK_AB R82, R104, R144 ;  /* 0x000000906852723e */ /* 0x000fe200000010ff */
[----:B------:R1:W-:Y:S01]  /*15000*/  STL.64 [R1+0x378], R120 ;  /* 0x0003787801007387 */ /* 0x0003e20000100a00 */
[----:B------:R-:W-:Y:S01]  /*15010*/  SHF.R.U32.HI R28, RZ, 0x8, R28 ;  /* 0x00000008ff1c7819 */ /* 0x000fe2000001161c */
[----:B------:R-:W-:Y:S01]  /*15020*/  FADD.FTZ R70, R159, R70 ;  /* 0x000000469f467221 */ /* 0x000fe20000010000 */
[----:B------:R-:W-:Y:S01]  /*15030*/  F2FP.BF16.F32.PACK_AB R159, R130, R159 ;  /* 0x0000009f829f723e */ /* 0x000fe200000010ff */
[----:B------:R1:W4:Y:S01]  /*15040*/  LDL.S16 R155, [R1+0x194] ;  /* 0x00019400019b7983 */ /* 0x0003220000100600 */
[----:B------:R-:W-:Y:S02]  /*15050*/  LOP3.LUT R68, R28, 0xffff, RZ, 0xc0, !PT ;  /* 0x0000ffff1c447812 */ /* 0x000fe400078ec0ff */
[C---:B------:R-:W-:Y:S02]  /*15060*/  PRMT R28, R29.reuse, 0x7632, R28 ;  /* 0x000076321d1c7816 */ /* 0x040fe4000000001c */
[----:B------:R-:W-:Y:S01]  /*15070*/  ISETP.LE.U32.AND P3, PT, R68, UR12, PT ;  /* 0x0000000c44007c0c */ /* 0x000fe2000bf63070 */
[----:B------:R-:W-:Y:S01]  /*15080*/  FADD.FTZ R68, R86, R72 ;  /* 0x0000004856447221 */ /* 0x000fe20000010000 */
[----:B------:R-:W-:Y:S02]  /*15090*/  PRMT R124, R29, 0x5410, R28 ;  /* 0x000054101d7c7816 */ /* 0x000fe4000000001c */
[C---:B------:R-:W-:Y:S01]  /*150a0*/  F2FP.BF16.F32.PACK_AB R86, R89.reuse, R86 ;  /* 0x000000565956723e */ /* 0x040fe200000010ff */
[----:B------:R-:W-:Y:S01]  /*150b0*/  FADD.FTZ R89, R89, R68 ;  /* 0x0000004459597221 */ /* 0x000fe20000010000 */
[--C-:B------:R-:W-:Y:S02]  /*150c0*/  SHF.R.U32.HI R68, RZ, 0x18, R30.reuse ;  /* 0x00000018ff447819 */ /* 0x100fe4000001161e */
[----:B------:R-:W-:Y:S04]  /*150d0*/  SHF.R.U32.HI R30, RZ, 0x10, R30 ;  /* 0x00000010ff1e7819 */ /* 0x000fe8000001161e */
[----:B------:R-:W-:Y:S01]  /*150e0*/  LOP3.LUT R30, R30, 0xff, RZ, 0xc0, !PT ;  /* 0x000000ff1e1e7812 */ /* 0x000fe200078ec0ff */
[----:B-1----:R-:W4:Y:S01]  /*150f0*/  LDL.LU.64 R120, [R1+0x70] ;  /* 0x0000700001787983 */ /* 0x002f220000300a00 */
[----:B---3--:R-:W-:Y:S05]  /*15100*/  @!P1 HFMA2.BF16_V2 R105, -RZ.H0_H0, RZ.H0_H0, -R54.H0_H0 ;  /* 0x200000ffff699231 */ /* 0x008fea0000340936 */
[----:B------:R-:W-:Y:S01]  /*15110*/  PRMT R110, R105, 0x7610, R110 ;  /* 0x00007610696e7816 */ /* 0x000fe2000000006e */
[----:B------:R1:W-:Y:S01]  /*15120*/  @!P1 STL.S16 [R1+0x190], R105 ;  /* 0x0001906901009387 */ /* 0x0003e20000100600 */
[----:B--2---:R-:W-:Y:S02]  /*15130*/  @!P0 HFMA2.BF16_V2 R108, -RZ.H0_H0, RZ.H0_H0, -R29.H0_H0 ;  /* 0x200000ffff6c8231 */ /* 0x004fe4000034091d */
[----:B------:R-:W-:Y:S02]  /*15140*/  @!P1 PRMT R54, R110, 0x5410, RZ ;  /* 0x000054106e369816 */ /* 0x000fe400000000ff */
[----:B------:R-:W-:Y:S01]  /*15150*/  MUFU.EX2 R110, R146 ;  /* 0x00000092006e7308 */ /* 0x000fe20000000800 */
[----:B------:R-:W-:Y:S01]  /*15160*/  PRMT R74, R108, 0x7610, R74 ;  /* 0x000076106c4a7816 */ /* 0x000fe2000000004a */
[----:B------:R2:W-:Y:S03]  /*15170*/  @!P0 STL.S16 [R1+0x18c], R108 ;  /* 0x00018c6c01008387 */ /* 0x0005e60000100600 */
[----:B------:R-:W-:Y:S01]  /*15180*/  @!P0 PRMT R29, R74, 0x5410, RZ ;  /* 0x000054104a1d8816 */ /* 0x000fe200000000ff */
[----:B------:R-:W-:Y:S01]  /*15190*/  FADD.FTZ R74, R130, R70 ;  /* 0x00000046824a7221 */ /* 0x000fe20000010000 */
[----:B------:R-:W-:Y:S03]  /*151a0*/  ISETP.LE.U32.AND P0, PT, R68, UR12, PT ;  /* 0x0000000c44007c0c */ /* 0x000fe6000bf03070 */
[----:B------:R-:W-:Y:S01]  /*151b0*/  MUFU.EX2 R146, R181 ;  /* 0x000000b500927308 */ /* 0x000fe20000000800 */
[----:B------:R-:W-:Y:S01]  /*151c0*/  FADD.FTZ R70, R125, R80 ;  /* 0x000000507d467221 */ /* 0x000fe20000010000 */
[----:B------:R-:W-:Y:S01]  /*151d0*/  F2FP.BF16.F32.PACK_AB R80, R91, R125 ;  /* 0x0000007d5b50723e */ /* 0x000fe200000010ff */
[--C-:B------:R-:W-:Y:S01]  /*151e0*/  FADD.FTZ R68, R144, R76.reuse ;  /* 0x0000004c90447221 */ /* 0x100fe20000010000 */
[----:B------:R-:W-:Y:S01]  /*151f0*/  PRMT R76, R77, 0x7632, R76 ;  /* 0x000076324d4c7816 */ /* 0x000fe2000000004c */
[----:B------:R-:W-:Y:S05]  /*15200*/  FADD.FTZ R91, R91, R70 ;  /* 0x000000465b5b7221 */ /* 0x000fea0000010000 */
[----:B------:R-:W3:Y:S10]  /*15210*/  MUFU.EX2 R130, R223 ;  /* 0x000000df00827308 */ /* 0x000ef40000000800 */
[----:B-1----:R-:W1:Y:S01]  /*15220*/  MUFU.EX2 R105, R233 ;  /* 0x000000e900697308 */ /* 0x002e620000000800 */
[----:B----4-:R-:W-:Y:S09]  /*15230*/  @!P5 HFMA2.BF16_V2 R78, -RZ.H0_H0, RZ.H0_H0, -R28.H0_H0 ;  /* 0x200000ffff4ed231 */ /* 0x010ff2000034091c */
[----:B--2---:R-:W2:Y:S01]  /*15240*/  MUFU.EX2 R108, R229 ;  /* 0x000000e5006c7308 */ /* 0x004ea20000000800 */
[----:B---3--:R-:W-:Y:S02]  /*15250*/  F2FP.BF16.F32.PACK_AB R188, R130, R146 ;  /* 0x0000009282bc723e */ /* 0x008fe400000010ff */
[----:B------:R-:W-:Y:S01]  /*15260*/  PRMT R72, R78, 0x7610, R72 ;  /* 0x000076104e487816 */ /* 0x000fe20000000048 */
[----:B------:R3:W-:Y:S03]  /*15270*/  @!P5 STL.S16 [R1+0x188], R78 ;  /* 0x0001884e0100d387 */ /* 0x0007e60000100600 */
[----:B------:R-:W-:Y:S01]  /*15280*/  @!P5 PRMT R28, R72, 0x5410, RZ ;  /* 0x00005410481cd816 */ /* 0x000fe200000000ff */
[----:B------:R4:W-:Y:S01]  /*15290*/  STL [R1+0x384], R124 ;  /* 0x0003847c01007387 */ /* 0x0009e20000100800 */
[----:B------:R-:W-:Y:S01]  /*152a0*/  ISETP.LE.U32.AND P5, PT, R30, UR12, PT ;  /* 0x0000000c1e007c0c */ /* 0x000fe2000bfa3070 */
[----:B------:R-:W-:Y:S01]  /*152b0*/  @!P2 HFMA2.BF16_V2 R155, -RZ.H0_H0, RZ.H0_H0, -R31.H0_H0 ;  /* 0x200000ffff9ba231 */ /* 0x000fe2000034091f */
[----:B------:R-:W-:Y:S01]  /*152c0*/  PRMT R30, R31, 0x7632, R30 ;  /* 0x000076321f1e7816 */ /* 0x000fe2000000001e */
[----:B------:R4:W4:Y:S01]  /*152d0*/  LDL.S16 R137, [R1+0x198] ;  /* 0x0001980001897983 */ /* 0x0009220000100600 */
[----:B-1----:R-:W-:Y:S02]  /*152e0*/  F2FP.BF16.F32.PACK_AB R191, R105, R107 ;  /* 0x0000006b69bf723e */ /* 0x002fe400000010ff */
[----:B------:R-:W-:Y:S02]  /*152f0*/  PRMT R125, R31, 0x5410, R30 ;  /* 0x000054101f7d7816 */ /* 0x000fe4000000001e */
[----:B------:R-:W-:Y:S02]  /*15300*/  PRMT R144, R155, 0x7610, R144 ;  /* 0x000076109b907816 */ /* 0x000fe40000000090 */
[----:B--2---:R-:W-:Y:S02]  /*15310*/  F2FP.BF16.F32.PACK_AB R167, R108, R131 ;  /* 0x000000836ca7723e */ /* 0x004fe400000010ff */
[----:B------:R-:W-:Y:S01]  /*15320*/  @!P2 PRMT R31, R144, 0x5410, RZ ;  /* 0x00005410901fa816 */ /* 0x000fe200000000ff */
[----:B---3--:R-:W-:Y:S01]  /*15330*/  FADD.FTZ R78, R104, R68 ;  /* 0x00000044684e7221 */ /* 0x008fe20000010000 */
[----:B------:R-:W-:Y:S01]  /*15340*/  LOP3.LUT R68, R153, UR7, R120, 0x96, !PT ;  /* 0x0000000799447c12 */ /* 0x000fe2000f8e9678 */
[----:B------:R-:W1:Y:S01]  /*15350*/  MUFU.EX2 R104, R147 ;  /* 0x0000009300687308 */ /* 0x000e620000000800 */
[----:B----4-:R2:W3:Y:S02]  /*15360*/  LDL.S16 R124, [R1+0x19c] ;  /* 0x00019c00017c7983 */ /* 0x0104e40000100600 */
[C---:B------:R-:W-:Y:S02]  /*15370*/  LOP3.LUT R72, R68.reuse, 0xff, RZ, 0xc0, !PT ;  /* 0x000000ff44487812 */ /* 0x040fe400078ec0ff */
[----:B------:R-:W-:Y:S01]  /*15380*/  LOP3.LUT R70, R68, 0xffff, RZ, 0xc0, !PT ;  /* 0x0000ffff44467812 */ /* 0x000fe200078ec0ff */
[----:B------:R4:W-:Y:S01]  /*15390*/  @!P2 STL.S16 [R1+0x194], R155 ;  /* 0x0001949b0100a387 */ /* 0x0009e20000100600 */
[----:B------:R-:W-:Y:S01]  /*153a0*/  ISETP.LE.U32.AND P2, PT, R72, UR12, PT ;  /* 0x0000000c48007c0c */ /* 0x000fe2000bf43070 */
[----:B------:R-:W-:Y:S01]  /*153b0*/  FADD.FTZ R72, R157, R89 ;  /* 0x000000599d487221 */ /* 0x000fe20000010000 */
[C---:B------:R-:W-:Y:S01]  /*153c0*/  F2FP.BF16.F32.PACK_AB R157, R136.reuse, R157 ;  /* 0x0000009d889d723e */ /* 0x040fe200000010ff */
[----:B------:R-:W-:Y:S01]  /*153d0*/  STL [R1+0x40c], R120 ;  /* 0x00040c7801007387 */ /* 0x000fe20000100800 */
[----:B------:R-:W-:Y:S01]  /*153e0*/  SHF.R.U32.HI R70, RZ, 0x8, R70 ;  /* 0x00000008ff467819 */ /* 0x000fe20000011646 */
[----:B------:R-:W-:Y:S01]  /*153f0*/  FADD.FTZ R89, R136, R72 ;  /* 0x0000004888597221 */ /* 0x000fe20000010000 */
[----:B------:R-:W-:Y:S01]  /*15400*/  MUFU.EX2 R147, R249 ;  /* 0x000000f900937308 */ /* 0x000fe20000000800 */
[----:B------:R-:W-:Y:S01]  /*15410*/  STL [R1+0x388], R121 ;  /* 0x0003887901007387 */ /* 0x000fe20000100800 */
[----:B------:R-:W-:Y:S01]  /*15420*/  LOP3.LUT R70, R70, 0xffff, RZ, 0xc0, !PT ;  /* 0x0000ffff46467812 */ /* 0x000fe200078ec0ff */
[--C-:B------:R-:W-:Y:S01]  /*15430*/  FADD.FTZ R72, R142, R78.reuse ;  /* 0x0000004e8e487221 */ /* 0x100fe20000010000 */
[----:B------:R-:W-:Y:S01]  /*15440*/  PRMT R78, R79, 0x7632, R78 ;  /* 0x000076324f4e7816 */ /* 0x000fe2000000004e */
[----:B------:R-:W2:Y:S01]  /*15450*/  LDL.LU R181, [R1+0x464] ;  /* 0x0004640001b57983 */ /* 0x000ea20000300800 */
[----:B-1----:R-:W-:Y:S04]  /*15460*/  F2FP.BF16.F32.PACK_AB R166, R104, R110 ;  /* 0x0000006e68a6723e */ /* 0x002fe800000010ff */
[----:B------:R-:W-:Y:S01]  /*15470*/  MUFU.EX2 R142, R237 ;  /* 0x000000ed008e7308 */ /* 0x000fe20000000800 */
[----:B------:R-:W-:Y:S09]  /*15480*/  STL [R1+0x410], R125 ;  /* 0x0004107d01007387 */ /* 0x000ff20000100800 */
[----:B----4-:R-:W1:Y:S02]  /*15490*/  MUFU.EX2 R155, R236 ;  /* 0x000000ec009b7308 */ /* 0x010e640000000800 */
[----:B-1----:R-:W-:Y:S01]  /*154a0*/  F2FP.BF16.F32.PACK_AB R195, R142, R155 ;  /* 0x0000009b8ec3723e */ /* 0x002fe200000010ff */
[----:B------:R-:W-:Y:S05]  /*154b0*/  @!P6 HFMA2.BF16_V2 R137, -RZ.H0_H0, RZ.H0_H0, -R30.H0_H0 ;  /* 0x200000ffff89e231 */ /* 0x000fea000034091e */
[----:B------:R-:W-:Y:S01]  /*154c0*/  PRMT R145, R137, 0x7610, R145 ;  /* 0x0000761089917816 */ /* 0x000fe20000000091 */
[----:B------:R1:W-:Y:S03]  /*154d0*/  @!P6 STL.S16 [R1+0x198], R137 ;  /* 0x000198890100e387 */ /* 0x0003e60000100600 */
[----:B------:R-:W-:Y:S01]  /*154e0*/  @!P6 PRMT R30, R145, 0x5410, RZ ;  /* 0x00005410911ee816 */ /* 0x000fe200000000ff */
[----:B------:R-:W4:Y:S01]  /*154f0*/  LDL.LU R223, [R1+0x460] ;  /* 0x0004600001df7983 */ /* 0x000f220000300800 */
[----:B------:R-:W-:Y:S01]  /*15500*/  ISETP.LE.U32.AND P6, PT, R70, UR12, PT ;  /* 0x0000000c46007c0c */ /* 0x000fe2000bfc3070 */
[----:B------:R-:W-:Y:S01]  /*15510*/  FADD.FTZ R70, R126, R74 ;  /* 0x0000004a7e467221 */ /* 0x000fe20000010000 */
[----:B------:R-:W-:Y:S01]  /*15520*/  PRMT R126, R77, 0x5410, R76 ;  /* 0x000054104d7e7816 */ /* 0x000fe2000000004c */
[----:B------:R2:W4:Y:S01]  /*15530*/  LDL.S16 R144, [R1+0x1a8] ;  /* 0x0001a80001907983 */ /* 0x0005220000100600 */
[----:B------:R-:W-:Y:S01]  /*15540*/  FADD.FTZ R74, R109, R72 ;  /* 0x000000486d4a7221 */ /* 0x000fe20000010000 */
[----:B------:R-:W-:Y:S01]  /*15550*/  FADD.FTZ R93, R93, R70 ;  /* 0x000000465d5d7221 */ /* 0x000fe20000010000 */
[--C-:B------:R-:W-:Y:S01]  /*15560*/  SHF.R.U32.HI R70, RZ, 0x18, R68.reuse ;  /* 0x00000018ff467819 */ /* 0x100fe20000011644 */
[----:B------:R2:W4:Y:S01]  /*15570*/  LDL.S16 R136, [R1+0x1a0] ;  /* 0x0001a00001887983 */ /* 0x0005220000100600 */
[----:B------:R-:W-:Y:S01]  /*15580*/  SHF.R.U32.HI R68, RZ, 0x10, R68 ;  /* 0x00000010ff447819 */ /* 0x000fe20000011644 */
[----:B------:R-:W2:Y:S01]  /*15590*/  MUFU.EX2 R145, R240 ;  /* 0x000000f000917308 */ /* 0x000ea20000000800 */
[----:B---3--:R-:W-:Y:S02]  /*155a0*/  @!P4 HFMA2.BF16_V2 R124, -RZ.H0_H0, RZ.H0_H0, -R77.H0_H0 ;  /* 0x200000ffff7cc231 */ /* 0x008fe4000034094d */
[----:B------:R-:W-:Y:S03]  /*155b0*/  LOP3.LUT R68, R68, 0xff, RZ, 0xc0, !PT ;  /* 0x000000ff44447812 */ /* 0x000fe600078ec0ff */
[----:B------:R-:W-:Y:S04]  /*155c0*/  PRMT R123, R124, 0x7610, R123 ;  /* 0x000076107c7b7816 */ /* 0x000fe8000000007b */
[----:B------:R-:W-:Y:S01]  /*155d0*/  @!P4 PRMT R77, R123, 0x5410, RZ ;  /* 0x000054107b4dc816 */ /* 0x000fe200000000ff */
[----:B-1----:R1:W3:Y:S04]  /*155e0*/  LDL.S16 R137, [R1+0x1a4] ;  /* 0x0001a40001897983 */ /* 0x0022e80000100600 */
[----:B------:R1:W-:Y:S01]  /*155f0*/  @!P4 STL.S16 [R1+0x19c], R124 ;  /* 0x00019c7c0100c387 */ /* 0x0003e20000100600 */
[----:B------:R-:W-:Y:S02]  /*15600*/  ISETP.LE.U32.AND P4, PT, R70, UR12, PT ;  /* 0x0000000c46007c0c */ /* 0x000fe4000bf83070 */
[----:B------:R-:W-:Y:S01]  /*15610*/  LOP3.LUT R70, R150, 0xff, RZ, 0xc0, !PT ;  /* 0x000000ff96467812 */ /* 0x000fe200078ec0ff */
[----:B------:R1:W3:Y:S01]  /*15620*/  LDL.S16 R123, [R1+0x1b0] ;  /* 0x0001b000017b7983 */ /* 0x0002e20000100600 */
[----:B--2---:R-:W-:Y:S03]  /*15630*/  F2FP.BF16.F32.PACK_AB R196, R145, R156 ;  /* 0x0000009c91c4723e */ /* 0x004fe600000010ff */
[----:B------:R-:W-:Y:S04]  /*15640*/  STG.E.U16 desc[UR20][R180.64], R64 ;  /* 0x00000040b4007986 */ /* 0x000fe8000c101514 */
[----:B------:R-:W-:Y:S04]  /*15650*/  STG.E.U16 desc[UR20][R180.64+0x2], R97 ;  /* 0x00000261b4007986 */ /* 0x000fe8000c101514 */
[----:B------:R-:W-:Y:S04]  /*15660*/  STG.E.U16 desc[UR20][R176.64+0x10], R112 ;  /* 0x00001070b0007986 */ /* 0x000fe8000c101514 */
[----:B------:R-:W-:Y:S04]  /*15670*/  STG.E.U16 desc[UR20][R176.64+0x12], R101 ;  /* 0x00001265b0007986 */ /* 0x000fe8000c101514 */
[----:B------:R-:W-:Y:S04]  /*15680*/  STG.E.U16 desc[UR20][R178.64+0x10], R113 ;  /* 0x00001071b2007986 */ /* 0x000fe8000c101514 */
[----:B-1----:R1:W2:Y:S04]  /*15690*/  LDL.S16 R124, [R1+0x1b4] ;  /* 0x0001b400017c7983 */ /* 0x0022a80000100600 */
[----:B------:R-:W-:Y:S04]  /*156a0*/  STG.E.U16 desc[UR20][R178.64+0x12], R116 ;  /* 0x00001274b2007986 */ /* 0x000fe8000c101514 */
[----:B------:R-:W-:Y:S04]  /*156b0*/  STG.E.U16 desc[UR20][R182.64+0xe], R96 ;  /* 0x00000e60b6007986 */ /* 0x000fe8000c101514 */
[----:B------:R1:W-:Y:S04]  /*156c0*/  STG.E.U16 desc[UR20][R182.64+0x10], R87 ;  /* 0x00001057b6007986 */ /* 0x0003e8000c101514 */
[----:B------:R-:W-:Y:S04]  /*156d0*/  STG.E.U16 desc[UR20][R180.64+0x10], R81 ;  /* 0x00001051b4007986 */ /* 0x000fe8000c101514 */
[----:B------:R1:W-:Y:S04]  /*156e0*/  STG.E.U16 desc[UR20][R180.64+0x12], R66 ;  /* 0x00001242b4007986 */ /* 0x0003e8000c101514 */
[----:B------:R1:W-:Y:S04]  /*156f0*/  STG.E.U16 desc[UR20][R176.64+0x20], R83 ;  /* 0x00002053b0007986 */ /* 0x0003e8000c101514 */
[----:B------:R1:W-:Y:S04]  /*15700*/  STG.E.U16 desc[UR20][R176.64+0x22], R85 ;  /* 0x00002255b0007986 */ /* 0x0003e8000c101514 */
[----:B------:R-:W-:Y:S04]  /*15710*/  STG.E.U16 desc[UR20][R178.64+0x22], R2 ;  /* 0x00002202b2007986 */ /* 0x000fe8000c101514 */
[----:B------:R-:W-:Y:S01]  /*15720*/  STG.E.U16 desc[UR20][R178.64+0x20], R3 ;  /* 0x00002003b2007986 */ /* 0x000fe2000c101514 */
[----:B-1----:R-:W-:Y:S03]  /*15730*/  PRMT R87, R88, 0x7632, R87 ;  /* 0x0000763258577816 */ /* 0x002fe60000000057 */
[----:B------:R-:W-:Y:S04]  /*15740*/  STG.E.U16 desc[UR20][R182.64+0x20], R48 ;  /* 0x00002030b6007986 */ /* 0x000fe8000c101514 */
[----:B------:R-:W-:Y:S01]  /*15750*/  STG.E.U16 desc[UR20][R182.64+0x1e], R49 ;  /* 0x00001e31b6007986 */ /* 0x000fe2000c101514 */
[----:B------:R-:W-:Y:S03]  /*15760*/  PRMT R66, R67, 0x7632, R66 ;  /* 0x0000763243427816 */ /* 0x000fe60000000042 */
[----:B------:R-:W-:Y:S01]  /*15770*/  STG.E.U16 desc[UR20][R180.64+0x22], R50 ;  /* 0x00002232b4007986 */ /* 0x000fe2000c101514 */
[----:B------:R-:W-:Y:S03]  /*15780*/  PRMT R83, R84, 0x7632, R83 ;  /* 0x0000763254537816 */ /* 0x000fe60000000053 */
[----:B------:R-:W-:Y:S01]  /*15790*/  STG.E.U16 desc[UR20][R180.64+0x20], R51 ;  /* 0x00002033b4007986 */ /* 0x000fe2000c101514 */
[----:B------:R-:W-:Y:S03]  /*157a0*/  PRMT R85, R86, 0x7632, R85 ;  /* 0x0000763256557816 */ /* 0x000fe60000000055 */
[----:B------:R1:W-:Y:S04]  /*157b0*/  STG.E.U16 desc[UR20][R176.64+0x30], R61 ;  /* 0x0000303db0007986 */ /* 0x0003e8000c101514 */
[----:B------:R1:W-:Y:S04]  /*157c0*/  STG.E.U16 desc[UR20][R176.64+0x32], R60 ;  /* 0x0000323cb0007986 */ /* 0x0003e8000c101514 */
[----:B------:R1:W-:Y:S04]  /*157d0*/  STG.E.U16 desc[UR20][R178.64+0x30], R63 ;  /* 0x0000303fb2007986 */ /* 0x0003e8000c101514 */
[----:B------:R1:W-:Y:S04]  /*157e0*/  STG.E.U16 desc[UR20][R178.64+0x32], R62 ;  /* 0x0000323eb2007986 */ /* 0x0003e8000c101514 */
[----:B------:R-:W-:Y:S04]  /*157f0*/  STG.E.U16 desc[UR20][R182.64+0x2e], R45 ;  /* 0x00002e2db6007986 */ /* 0x000fe8000c101514 */
[----:B------:R-:W-:Y:S04]  /*15800*/  STG.E.U16 desc[UR20][R182.64+0x30], R44 ;  /* 0x0000302cb6007986 */ /* 0x000fe8000c101514 */
[----:B------:R-:W-:Y:S01]  /*15810*/  STG.E.U16 desc[UR20][R180.64+0x32], R46 ;  /* 0x0000322eb4007986 */ /* 0x000fe2000c101514 */
[----:B-1----:R-:W-:Y:S03]  /*15820*/  PRMT R61, R159, 0x7632, R61 ;  /* 0x000076329f3d7816 */ /* 0x002fe6000000003d */
[----:B------:R-:W-:Y:S01]  /*15830*/  STG.E.U16 desc[UR20][R180.64+0x30], R47 ;  /* 0x0000302fb4007986 */ /* 0x000fe2000c101514 */
[----:B------:R-:W-:Y:S03]  /*15840*/  PRMT R60, R157, 0x7610, R60 ;  /* 0x000076109d3c7816 */ /* 0x000fe6000000003c */
[----:B------:R1:W-:Y:S01]  /*15850*/  STG.E.U16 desc[UR20][R176.64+0x40], R57 ;  /* 0x00004039b0007986 */ /* 0x0003e2000c101514 */
[----:B------:R-:W-:Y:S03]  /*15860*/  PRMT R63, R80, 0x7632, R63 ;  /* 0x00007632503f7816 */ /* 0x000fe6000000003f */
[----:B------:R1:W-:Y:S01]  /*15870*/  STG.E.U16 desc[UR20][R176.64+0x42], R56 ;  /* 0x00004238b0007986 */ /* 0x0003e2000c101514 */
[----:B------:R-:W-:Y:S03]  /*15880*/  PRMT R62, R159, 0x7610, R62 ;  /* 0x000076109f3e7816 */ /* 0x000fe6000000003e */
        /* <DEDUP_REMOVED lines=21> */
[----:B------:R-:W-:Y:S02]  /*159e0*/  PRMT R55, R160, 0x7632, R55 ;  /* 0x00007632a0377816 */ /* 0x000fe40000000037 */
[----:B------:R-:W-:Y:S02]  /*159f0*/  PRMT R54, R194, 0x7610, R54 ;  /* 0x00007610c2367816 */ /* 0x000fe40000000036 */
[----:B-1----:R-:W-:Y:S01]  /*15a00*/  PRMT R77, R188, 0x7632, R77 ;  /* 0x00007632bc4d7816 */ /* 0x002fe2000000004d */
[----:B----4-:R-:W-:Y:S02]  /*15a10*/  @!P3 HFMA2.BF16_V2 R144, -RZ.H0_H0, RZ.H0_H0, -R76.H0_H0 ;  /* 0x200000ffff90b231 */ /* 0x010fe4000034094c */
[----:B------:R-:W-:Y:S03]  /*15a20*/  @!P0 HFMA2.BF16_V2 R136, -RZ.H0_H0, RZ.H0_H0, -R78.H0_H0 ;  /* 0x200000ffff888231 */ /* 0x000fe6000034094e */
[----:B------:R-:W-:Y:S01]  /*15a30*/  PRMT R72, R144, 0x7610, R72 ;  /* 0x0000761090487816 */ /* 0x000fe20000000048 */
[----:B------:R1:W-:Y:S03]  /*15a40*/  @!P3 STL.S16 [R1+0x1a8], R144 ;  /* 0x0001a8900100b387 */ /* 0x0003e60000100600 */
[----:B------:R-:W-:Y:S01]  /*15a50*/  @!P3 PRMT R76, R72, 0x5410, RZ ;  /* 0x00005410484cb816 */ /* 0x000fe200000000ff */
[----:B------:R-:W-:Y:S01]  /*15a60*/  FADD.FTZ R72, R127, R91 ;  /* 0x0000005b7f487221 */ /* 0x000fe20000010000 */
[----:B------:R-:W-:Y:S02]  /*15a70*/  PRMT R127, R79, 0x5410, R78 ;  /* 0x000054104f7f7816 */ /* 0x000fe4000000004e */
[----:B------:R-:W-:Y:S01]  /*15a80*/  ISETP.LE.U32.AND P3, PT, R70, UR12, PT ;  /* 0x0000000c46007c0c */ /* 0x000fe2000bf63070 */
[----:B------:R-:W-:Y:S01]  /*15a90*/  FADD.FTZ R91, R106, R72 ;  /* 0x000000486a5b7221 */ /* 0x000fe20000010000 */
[----:B------:R-:W-:Y:S01]  /*15aa0*/  SHF.R.U32.HI R72, RZ, 0x10, R150 ;  /* 0x00000010ff487819 */ /* 0x000fe20000011696 */
[----:B------:R4:W-:Y:S01]  /*15ab0*/  STG.E.U16 desc[UR20][R176.64+0x62], R76 ;  /* 0x0000624cb0007986 */ /* 0x0009e2000c101514 */
[----:B------:R-:W-:Y:S01]  /*15ac0*/  PRMT R106, R136, 0x7610, R106 ;  /* 0x00007610886a7816 */ /* 0x000fe2000000006a */
[----:B---3--:R-:W-:Y:S01]  /*15ad0*/  @!P5 HFMA2.BF16_V2 R137, -RZ.H0_H0, RZ.H0_H0, -R79.H0_H0 ;  /* 0x200000ffff89d231 */ /* 0x008fe2000034094f */
[----:B------:R-:W-:Y:S02]  /*15ae0*/  LOP3.LUT R72, R72, 0xff, RZ, 0xc0, !PT ;  /* 0x000000ff48487812 */ /* 0x000fe400078ec0ff */
[----:B------:R-:W-:Y:S02]  /*15af0*/  @!P0 PRMT R78, R106, 0x5410, RZ ;  /* 0x000054106a4e8816 */ /* 0x000fe400000000ff */
[----:B------:R-:W-:Y:S01]  /*15b00*/  PRMT R109, R137, 0x7610, R109 ;  /* 0x00007610896d7816 */ /* 0x000fe2000000006d */
[----:B------:R-:W-:Y:S01]  /*15b10*/  @!P5 STL.S16 [R1+0x1a4], R137 ;  /* 0x0001a4890100d387 */ /* 0x000fe20000100600 */
[----:B------:R-:W-:Y:S02]  /*15b20*/  LOP3.LUT R70, R150, 0xffff, RZ, 0xc0, !PT ;  /* 0x0000ffff96467812 */ /* 0x000fe400078ec0ff */
[----:B------:R-:W-:Y:S01]  /*15b30*/  @!P5 PRMT R79, R109, 0x5410, RZ ;  /* 0x000054106d4fd816 */ /* 0x000fe200000000ff */
[----:B------:R-:W-:Y:S01]  /*15b40*/  STL.64 [R1+0x358], R126 ;  /* 0x0003587e01007387 */ /* 0x000fe20000100a00 */
[----:B------:R-:W-:Y:S01]  /*15b50*/  ISETP.LE.U32.AND P5, PT, R68, UR12, PT ;  /* 0x0000000c44007c0c */ /* 0x000fe2000bfa3070 */
[----:B------:R-:W-:Y:S01]  /*15b60*/  FADD.FTZ R68, R107, R89 ;  /* 0x000000596b447221 */ /* 0x000fe20000010000 */
[----:B------:R-:W-:Y:S01]  /*15b70*/  SHF.R.U32.HI R70, RZ, 0x8, R70 ;  /* 0x00000008ff467819 */ /* 0x000fe20000011646 */
[----:B------:R3:W3:Y:S01]  /*15b80*/  LDL.S16 R109, [R1+0x1ac] ;  /* 0x0001ac00016d7983 */ /* 0x0006e20000100600 */
[----:B-1----:R1:W-:Y:S01]  /*15b90*/  MUFU.EX2 R144, R213 ;  /* 0x000000d500907308 */ /* 0x0023e20000000800 */
[--C-:B------:R-:W-:Y:S01]  /*15ba0*/  FADD.FTZ R89, R105, R68.reuse ;  /* 0x0000004469597221 */ /* 0x100fe20000010000 */
[----:B------:R-:W-:Y:S01]  /*15bb0*/  PRMT R68, R69, 0x7632, R68 ;  /* 0x0000763245447816 */ /* 0x000fe20000000044 */
[----:B------:R1:W-:Y:S01]  /*15bc0*/  @!P0 STL.S16 [R1+0x1a0], R136 ;  /* 0x0001a08801008387 */ /* 0x0003e20000100600 */
[----:B------:R-:W-:Y:S01]  /*15bd0*/  ISETP.LE.U32.AND P0, PT, R72, UR12, PT ;  /* 0x0000000c48007c0c */ /* 0x000fe2000bf03070 */
[----:B------:R-:W-:Y:S01]  /*15be0*/  FADD.FTZ R72, R131, R74 ;  /* 0x0000004a83487221 */ /* 0x000fe20000010000 */
[----:B------:R-:W-:Y:S01]  /*15bf0*/  PRMT R131, R69, 0x5410, R68 ;  /* 0x0000541045837816 */ /* 0x000fe20000000044 */
[----:B------:R1:W3:Y:S01]  /*15c00*/  LDL.S16 R105, [R1+0x1b8] ;  /* 0x0001b80001697983 */ /* 0x0002e20000100600 */
[----:B------:R-:W-:Y:S01]  /*15c10*/  LOP3.LUT R70, R70, 0xffff, RZ, 0xc0, !PT ;  /* 0x0000ffff46467812 */ /* 0x000fe200078ec0ff */
[----:B------:R-:W-:Y:S01]  /*15c20*/  @!P6 HFMA2.BF16_V2 R123, -RZ.H0_H0, RZ.H0_H0, -R68.H0_H0 ;  /* 0x200000ffff7be231 */ /* 0x000fe20000340944 */
[----:B----4-:R-:W-:Y:S01]  /*15c30*/  PRMT R76, R188, 0x7610, R76 ;  /* 0x00007610bc4c7816 */ /* 0x010fe2000000004c */
[----:B------:R-:W-:Y:S01]  /*15c40*/  FADD.FTZ R106, R108, R72 ;  /* 0x000000486c6a7221 */ /* 0x000fe20000010000 */
[----:B------:R4:W-:Y:S01]  /*15c50*/  STG.E.U16 desc[UR20][R178.64+0x60], R79 ;  /* 0x0000604fb2007986 */ /* 0x0009e2000c101514 */
[----:B------:R-:W-:Y:S01]  /*15c60*/  MUFU.EX2 R108, R212 ;  /* 0x000000d4006c7308 */ /* 0x000fe20000000800 */
[----:B------:R-:W-:Y:S01]  /*15c70*/  PRMT R122, R123, 0x7610, R122 ;  /* 0x000076107b7a7816 */ /* 0x000fe2000000007a */
[----:B------:R-:W-:Y:S01]  /*15c80*/  FADD.FTZ R89, R156, R89 ;  /* 0x000000599c597221 */ /* 0x000fe20000010000 */
[----:B--2---:R-:W-:Y:S01]  /*15c90*/  @!P2 HFMA2.BF16_V2 R124, -RZ.H0_H0, RZ.H0_H0, -R69.H0_H0 ;  /* 0x200000ffff7ca231 */ /* 0x004fe20000340945 */
[----:B------:R2:W-:Y:S01]  /*15ca0*/  STG.E.U16 desc[UR20][R178.64+0x62], R78 ;  /* 0x0000624eb2007986 */ /* 0x0005e2000c101514 */
[----:B------:R-:W-:Y:S01]  /*15cb0*/  @!P6 PRMT R68, R122, 0x5410, RZ ;  /* 0x000054107a44e816 */ /* 0x000fe200000000ff */
[----:B------:R-:W-:Y:S02]  /*15cc0*/  IMAD.MOV.U32 R122, RZ, RZ, R170 ;  /* 0x000000ffff7a7224 */ /* 0x000fe400078e00aa */
[----:B------:R-:W-:Y:S01]  /*15cd0*/  FADD.FTZ R72, R110, R93 ;  /* 0x0000005d6e487221 */ /* 0x000fe20000010000 */
[----:B------:R-:W-:Y:S01]  /*15ce0*/  PRMT R121, R124, 0x7610, R121 ;  /* 0x000076107c797816 */ /* 0x000fe20000000079 */
[----:B------:R2:W-:Y:S01]  /*15cf0*/  @!P2 STL.S16 [R1+0x1b4], R124 ;  /* 0x0001b47c0100a387 */ /* 0x0005e20000100600 */
[----:B------:R-:W4:Y:S01]  /*15d00*/  MUFU.EX2 R107, R161 ;  /* 0x000000a1006b7308 */ /* 0x000f220000000800 */
[----:B------:R-:W-:Y:S01]  /*15d10*/  FADD.FTZ R104, R104, R72 ;  /* 0x0000004868687221 */ /* 0x000fe20000010000 */
[----:B------:R-:W-:Y:S01]  /*15d20*/  @!P2 PRMT R69, R121, 0x5410, RZ ;  /* 0x000054107945a816 */ /* 0x000fe200000000ff */
[----:B------:R2:W-:Y:S01]  /*15d30*/  @!P6 STL.S16 [R1+0x1b0], R123 ;  /* 0x0001b07b0100e387 */ /* 0x0005e20000100600 */
[----:B------:R-:W-:Y:S02]  /*15d40*/  ISETP.LE.U32.AND P2, PT, R70, UR12, PT ;  /* 0x0000000c46007c0c */ /* 0x000fe4000bf43070 */
[----:B------:R-:W-:Y:S01]  /*15d50*/  SHF.R.U32.HI R70, RZ, 0x18, R150 ;  /* 0x00000018ff467819 */ /* 0x000fe20000011696 */
[----:B-1----:R-:W3:Y:S01]  /*15d60*/  LDL.LU R213, [R1+0x45c] ;  /* 0x00045c0001d57983 */ /* 0x002ee20000300800 */
[----:B------:R-:W-:Y:S02]  /*15d70*/  LOP3.LUT R72, R152, 0xff, RZ, 0xc0, !PT ;  /* 0x000000ff98487812 */ /* 0x000fe400078ec0ff */
[----:B------:R-:W1:Y:S01]  /*15d80*/  MUFU.EX2 R110, R251 ;  /* 0x000000fb006e7308 */ /* 0x000e620000000800 */
[----:B------:R-:W-:Y:S01]  /*15d90*/  ISETP.LE.U32.AND P6, PT, R70, UR12, PT ;  /* 0x0000000c46007c0c */ /* 0x000fe2000bfc3070 */
[----:B------:R-:W-:Y:S01]  /*15da0*/  STL [R1+0x414], R131 ;  /* 0x0004148301007387 */ /* 0x000fe20000100800 */
[C---:B------:R-:W-:Y:S03]  /*15db0*/  PRMT R70, R71.reuse, 0x7632, R70 ;  /* 0x0000763247467816 */ /* 0x040fe60000000046 */
[----:B------:R-:W-:Y:S01]  /*15dc0*/  STL [R1+0x41c], R150 ;  /* 0x00041c9601007387 */ /* 0x000fe20000100800 */
[----:B------:R-:W-:Y:S02]  /*15dd0*/  PRMT R136, R71, 0x5410, R70 ;  /* 0x0000541047887816 */ /* 0x000fe40000000046 */
[----:B----4-:R-:W-:Y:S01]  /*15de0*/  F2FP.BF16.F32.PACK_AB R190, R107, R154 ;  /* 0x0000009a6bbe723e */ /* 0x010fe200000010ff */
[----:B------:R-:W-:Y:S01]  /*15df0*/  STL [R1+0x418], R151 ;  /* 0x0004189701007387 */ /* 0x000fe20000100800 */
[C---:B------:R-:W-:Y:S02]  /*15e00*/  PRMT R79, R196.reuse, 0x7632, R79 ;  /* 0x00007632c44f7816 */ /* 0x040fe4000000004f */
[----:B--2---:R-:W-:Y:S01]  /*15e10*/  PRMT R78, R195, 0x7610, R78 ;  /* 0x00007610c34e7816 */ /* 0x004fe2000000004e */
[----:B------:R-:W2:Y:S04]  /*15e20*/  LDL.LU R212, [R1+0x458] ;  /* 0x0004580001d47983 */ /* 0x000ea80000300800 */
[----:B------:R4:W4:Y:S01]  /*15e30*/  LDL.S16 R124, [R1+0x1c0] ;  /* 0x0001c000017c7983 */ /* 0x0009220000100600 */
[----:B------:R-:W-:Y:S03]  /*15e40*/  IMAD.MOV.U32 R123, RZ, RZ, R171 ;  /* 0x000000ffff7b7224 */ /* 0x000fe600078e00ab */
[----:B------:R1:W2:Y:S04]  /*15e50*/  LDL.S16 R121, [R1+0x1bc] ;  /* 0x0001bc0001797983 */ /* 0x0002a80000100600 */
[----:B------:R1:W-:Y:S04]  /*15e60*/  STG.E.U16 desc[UR20][R182.64+0x5e], R69 ;  /* 0x00005e45b6007986 */ /* 0x0003e8000c101514 */
[----:B------:R-:W-:Y:S01]  /*15e70*/  STG.E.U16 desc[UR20][R182.64+0x60], R68 ;  /* 0x00006044b6007986 */ /* 0x000fe2000c101514 */
[----:B-1----:R-:W-:Y:S01]  /*15e80*/  PRMT R69, R196, 0x7610, R69 ;  /* 0x00007610c4457816 */ /* 0x002fe20000000045 */
[----:B---3--:R-:W-:Y:S05]  /*15e90*/  @!P5 HFMA2.BF16_V2 R109, -RZ.H0_H0, RZ.H0_H0, -R71.H0_H0 ;  /* 0x200000ffff6dd231 */ /* 0x008fea0000340947 */
[----:B------:R-:W-:Y:S01]  /*15ea0*/  PRMT R74, R109, 0x7610, R74 ;  /* 0x000076106d4a7816 */ /* 0x000fe2000000004a */
[----:B------:R1:W-:Y:S01]  /*15eb0*/  @!P5 STL.S16 [R1+0x1ac], R109 ;  /* 0x0001ac6d0100d387 */ /* 0x0003e20000100600 */
[----:B------:R-:W-:Y:S02]  /*15ec0*/  @!P4 HFMA2.BF16_V2 R105, -RZ.H0_H0, RZ.H0_H0, -R70.H0_H0 ;  /* 0x200000ffff69c231 */ /* 0x000fe40000340946 */
[----:B------:R-:W-:Y:S01]  /*15ed0*/  @!P5 PRMT R71, R74, 0x5410, RZ ;  /* 0x000054104a47d816 */ /* 0x000fe200000000ff */
[----:B------:R-:W-:Y:S01]  /*15ee0*/  STL [R1+0x420], R136 ;  /* 0x0004208801007387 */ /* 0x000fe20000100800 */
[----:B------:R-:W-:Y:S01]  /*15ef0*/  ISETP.LE.U32.AND P5, PT, R72, UR12, PT ;  /* 0x0000000c48007c0c */ /* 0x000fe2000bfa3070 */
[----:B------:R-:W-:Y:S01]  /*15f00*/  FADD.FTZ R74, R146, R91 ;  /* 0x0000005b924a7221 */ /* 0x000fe20000010000 */
[----:B------:R-:W-:Y:S01]  /*15f10*/  LOP3.LUT R72, R152, 0xffff, RZ, 0xc0, !PT ;  /* 0x0000ffff98487812 */ /* 0x000fe200078ec0ff */
[----:B------:R3:W-:Y:S01]  /*15f20*/  @!P4 STL.S16 [R1+0x1b8], R105 ;  /* 0x0001b8690100c387 */ /* 0x0007e20000100600 */
[----:B------:R-:W-:Y:S01]  /*15f30*/  PRMT R93, R105, 0x7610, R93 ;  /* 0x00007610695d7816 */ /* 0x000fe2000000005d */
[----:B------:R-:W-:Y:S01]  /*15f40*/  MUFU.EX2 R146, R168 ;  /* 0x000000a800927308 */ /* 0x000fe20000000800 */
[----:B------:R-:W-:Y:S01]  /*15f50*/  SHF.R.U32.HI R72, RZ, 0x8, R72 ;  /* 0x00000008ff487819 */ /* 0x000fe20000011648 */
[----:B------:R-:W-:Y:S01]  /*15f60*/  STG.E.U16 desc[UR20][R180.64+0x60], R71 ;  /* 0x00006047b4007986 */ /* 0x000fe2000c101514 */
[----:B------:R-:W-:Y:S01]  /*15f70*/  @!P4 PRMT R70, R93, 0x5410, RZ ;  /* 0x000054105d46c816 */ /* 0x000fe200000000ff */
[----:B------:R-:W-:Y:S01]  /*15f80*/  FADD.FTZ R93, R145, R89 ;  /* 0x00000059915d7221 */ /* 0x000fe20000010000 */
[----:B------:R-:W-:Y:S05]  /*15f90*/  FADD.FTZ R89, R154, R104 ;  /* 0x000000689a597221 */ /* 0x000fea0000010000 */
[----:B------:R-:W-:Y:S01]  /*15fa0*/  MUFU.EX2 R145, R250 ;  /* 0x000000fa00917308 */ /* 0x000fe20000000800 */
[----:B------:R-:W-:Y:S01]  /*15fb0*/  FADD.FTZ R104, R107, R89 ;  /* 0x000000596b687221 */ /* 0x000fe20000010000 */
[----:B------:R-:W-:Y:S01]  /*15fc0*/  F2FP.BF16.F32.PACK_AB R107, R108, R144 ;  /* 0x000000906c6b723e */ /* 0x000fe200000010ff */
[----:B------:R-:W-:Y:S01]  /*15fd0*/  FADD.FTZ R89, R110, R93 ;  /* 0x0000005d6e597221 */ /* 0x000fe20000010000 */
[----:B------:R2:W-:Y:S06]  /*15fe0*/  STG.E.U16 desc[UR20][R180.64+0x62], R70 ;  /* 0x00006246b4007986 */ /* 0x0005ec000c101514 */
[----:B-1----:R-:W1:Y:S01]  /*15ff0*/  MUFU.EX2 R109, R252 ;  /* 0x000000fc006d7308 */ /* 0x002e620000000800 */
[----:B---3--:R-:W-:Y:S01]  /*16000*/  FADD.FTZ R105, R130, R74 ;  /* 0x0000004a82697221 */ /* 0x008fe20000010000 */
[----:B------:R-:W-:Y:S02]  /*16010*/  LOP3.LUT R74, R72, 0xffff, RZ, 0xc0, !PT ;  /* 0x0000ffff484a7812 */ /* 0x000fe400078ec0ff */
[C---:B------:R-:W-:Y:S02]  /*16020*/  PRMT R72, R73.reuse, 0x7632, R72 ;  /* 0x0000763249487816 */ /* 0x040fe40000000048 */
[----:B------:R-:W-:Y:S02]  /*16030*/  ISETP.LE.U32.AND P4, PT, R74, UR12, PT ;  /* 0x0000000c4a007c0c */ /* 0x000fe4000bf83070 */
[----:B------:R-:W-:Y:S02]  /*16040*/  PRMT R130, R73, 0x5410, R72 ;  /* 0x0000541049827816 */ /* 0x000fe40000000048 */
[--C-:B------:R-:W-:Y:S02]  /*16050*/  SHF.R.U32.HI R74, RZ, 0x10, R152.reuse ;  /* 0x00000010ff4a7819 */ /* 0x100fe40000011698 */
[----:B-1----:R-:W-:Y:S01]  /*16060*/  F2FP.BF16.F32.PACK_AB R110, R109, R110 ;  /* 0x0000006e6d6e723e */ /* 0x002fe200000010ff */
[----:B----4-:R-:W-:Y:S01]  /*16070*/  @!P3 HFMA2.BF16_V2 R124, -RZ.H0_H0, RZ.H0_H0, -R73.H0_H0 ;  /* 0x200000ffff7cb231 */ /* 0x010fe20000340949 */
[----:B------:R-:W-:Y:S02]  /*16080*/  LOP3.LUT R74, R74, 0xff, RZ, 0xc0, !PT ;  /* 0x000000ff4a4a7812 */ /* 0x000fe400078ec0ff */
[----:B------:R-:W-:Y:S01]  /*16090*/  F2FP.BF16.F32.PACK_AB R245, R145, R147 ;  /* 0x0000009391f5723e */ /* 0x000fe200000010ff */
[----:B--2---:R-:W-:Y:S01]  /*160a0*/  @!P2 HFMA2.BF16_V2 R121, -RZ.H0_H0, RZ.H0_H0, -R72.H0_H0 ;  /* 0x200000ffff79a231 */ /* 0x004fe20000340948 */
[----:B------:R-:W-:Y:S01]  /*160b0*/  PRMT R119, R124, 0x7610, R119 ;  /* 0x000076107c777816 */ /* 0x000fe20000000077 */
[----:B------:R1:W-:Y:S01]  /*160c0*/  @!P3 STL.S16 [R1+0x1c0], R124 ;  /* 0x0001c07c0100b387 */ /* 0x0003e20000100600 */
[----:B------:R-:W-:Y:S02]  /*160d0*/  MUFU.EX2 R70, R217 ;  /* 0x000000d900467308 */ /* 0x000fe40000000800 */
[----:B------:R-:W-:Y:S01]  /*160e0*/  @!P3 PRMT R73, R119, 0x5410, RZ ;  /* 0x000054107749b816 */ /* 0x000fe200000000ff */
[----:B------:R2:W-:Y:S01]  /*160f0*/  @!P2 STL.S16 [R1+0x1bc], R121 ;  /* 0x0001bc790100a387 */ /* 0x0005e20000100600 */
[----:B------:R-:W-:Y:S02]  /*16100*/  PRMT R91, R121, 0x7610, R91 ;  /* 0x00007610795b7816 */ /* 0x000fe4000000005b */
[----:B------:R-:W-:Y:S01]  /*16110*/  ISETP.LE.U32.AND P3, PT, R74, UR12, PT ;  /* 0x0000000c4a007c0c */ /* 0x000fe2000bf63070 */
[----:B------:R-:W-:Y:S01]  /*16120*/  STL [R1+0x424], R130 ;  /* 0x0004248201007387 */ /* 0x000fe20000100800 */
[----:B------:R-:W-:Y:S02]  /*16130*/  SHF.R.U32.HI R74, RZ, 0x18, R152 ;  /* 0x00000018ff4a7819 */ /* 0x000fe40000011698 */
[----:B------:R-:W-:Y:S01]  /*16140*/  @!P2 PRMT R72, R91, 0x5410, RZ ;  /* 0x000054105b48a816 */ /* 0x000fe200000000ff */
[----:B------:R-:W-:Y:S01]  /*16150*/  STL [R1+0x42c], R152 ;  /* 0x00042c9801007387 */ /* 0x000fe20000100800 */
[----:B------:R-:W-:Y:S01]  /*16160*/  ISETP.LE.U32.AND P2, PT, R74, UR12, PT ;  /* 0x0000000c4a007c0c */ /* 0x000fe2000bf43070 */
[----:B------:R-:W-:Y:S02]  /*16170*/  IMAD.U32 R74, RZ, RZ, UR25 ;  /* 0x00000019ff4a7e24 */ /* 0x000fe4000f8e00ff */
[----:B------:R-:W-:Y:S01]  /*16180*/  FADD.FTZ R91, R155, R106 ;  /* 0x0000006a9b5b7221 */ /* 0x000fe20000010000 */
[----:B------:R-:W-:Y:S01]  /*16190*/  STL [R1+0x428], R153 ;  /* 0x0004289901007387 */ /* 0x000fe20000100800 */
[----:B------:R-:W3:Y:S01]  /*161a0*/  MUFU.EX2 R106, R169 ;  /* 0x000000a9006a7308 */ /* 0x000ee20000000800 */
[----:B------:R-:W-:Y:S02]  /*161b0*/  LOP3.LUT R74, R135, UR22, R74, 0x96, !PT ;  /* 0x00000016874a7c12 */ /* 0x000fe4000f8e964a */
[----:B------:R4:W4:Y:S01]  /*161c0*/  LDL.S16 R156, [R1+0x204] ;  /* 0x00020400019c7983 */ /* 0x0009220000100600 */
[----:B------:R-:W-:Y:S03]  /*161d0*/  FADD.FTZ R91, R142, R91 ;  /* 0x0000005b8e5b7221 */ /* 0x000fe60000010000 */
[----:B------:R4:W4:Y:S01]  /*161e0*/  LDL.S16 R137, [R1+0x1f8] ;  /* 0x0001f80001897983 */ /* 0x0009220000100600 */
[----:B------:R-:W-:Y:S04]  /*161f0*/  IMAD.WIDE.U32 R154, R74, -0x326172a9, RZ ;  /* 0xcd9e8d574a9a7825 */ /* 0x000fe800078e00ff */
[----:B------:R-:W-:Y:S01]  /*16200*/  FADD.FTZ R74, R144, R105 ;  /* 0x00000069904a7221 */ /* 0x000fe20000010000 */
[----:B------:R-:W2:Y:S01]  /*16210*/  MUFU.EX2 R142, R222 ;  /* 0x000000de008e7308 */ /* 0x000ea20000000800 */
[----:B------:R4:W4:Y:S01]  /*16220*/  LDL.S16 R127, [R1+0x1ec] ;  /* 0x0001ec00017f7983 */ /* 0x0009220000100600 */
[----:B-1----:R-:W-:Y:S01]  /*16230*/  FADD.FTZ R124, R109, R89 ;  /* 0x000000596d7c7221 */ /* 0x002fe20000010000 */
[----:B------:R-:W-:Y:S01]  /*16240*/  LOP3.LUT R144, R185, UR26, R154, 0x96, !PT ;  /* 0x0000001ab9907c12 */ /* 0x000fe2000f8e969a */
[----:B------:R-:W-:Y:S01]  /*16250*/  FADD.FTZ R93, R108, R74 ;  /* 0x0000004a6c5d7221 */ /* 0x000fe20000010000 */
[----:B------:R-:W-:Y:S01]  /*16260*/  LOP3.LUT R108, R155, UR18, R122, 0x96, !PT ;  /* 0x000000129b6c7c12 */ /* 0x000fe2000f8e967a */
[----:B------:R1:W4:Y:S01]  /*16270*/  LDL.S16 R126, [R1+0x200] ;  /* 0x00020000017e7983 */ /* 0x0003220000100600 */
[----:B------:R-:W-:Y:S01]  /*16280*/  FADD.FTZ R74, R146, R104 ;  /* 0x00000068924a7221 */ /* 0x000fe20000010000 */
[----:B---3--:R-:W-:Y:S01]  /*16290*/  F2FP.BF16.F32.PACK_AB R104, R106, R146 ;  /* 0x000000926a68723e */ /* 0x008fe200000010ff */
[----:B------:R-:W-:Y:S01]  /*162a0*/  FADD.FTZ R89, R147, R91 ;  /* 0x0000005b93597221 */ /* 0x000fe20000010000 */
[----:B------:R-:W-:Y:S01]  /*162b0*/  IMAD.WIDE.U32 R108, R108, -0x2daee0ad, RZ ;  /* 0xd2511f536c6c7825 */ /* 0x000fe200078e00ff */
[----:B------:R3:W-:Y:S01]  /*162c0*/  STG.E.U16 desc[UR20][R176.64+0x70], R73 ;  /* 0x00007049b0007986 */ /* 0x0007e2000c101514 */
[----:B------:R-:W1:Y:S02]  /*162d0*/  MUFU.EX2 R105, R215 ;  /* 0x000000d700697308 */ /* 0x000e640000000800 */
[----:B--2---:R-:W-:Y:S01]  /*162e0*/  FADD.FTZ R121, R145, R89 ;  /* 0x0000005991797221 */ /* 0x004fe20000010000 */
[----:B------:R-:W-:Y:S01]  /*162f0*/  FADD.FTZ R119, R106, R74 ;  /* 0x0000004a6a777221 */ /* 0x000fe20000010000 */
[----:B------:R-:W-:Y:S01]  /*16300*/  LOP3.LUT R146, R109, UR17, R132, 0x96, !PT ;  /* 0x000000116d927c12 */ /* 0x000fe2000f8e9684 */
[----:B------:R-:W-:Y:S01]  /*16310*/  IMAD.WIDE.U32 R144, R144, -0x2daee0ad, RZ ;  /* 0xd2511f5390907825 */ /* 0x000fe200078e00ff */
[----:B------:R2:W-:Y:S03]  /*16320*/  STG.E.U16 desc[UR20][R176.64+0x72], R72 ;  /* 0x00007248b0007986 */ /* 0x0005e6000c101514 */
[--C-:B------:R-:W-:Y:S01]  /*16330*/  FADD.FTZ R74, R142, R93.reuse ;  /* 0x0000005d8e4a7221 */ /* 0x100fe20000010000 */
[----:B------:R-:W-:Y:S01]  /*16340*/  PRMT R93, R0, 0x7632, R93 ;  /* 0x00007632005d7816 */ /* 0x000fe2000000005d */
[----:B------:R-:W-:Y:S01]  /*16350*/  IMAD.WIDE.U32 R146, R146, -0x326172a9, RZ ;  /* 0xcd9e8d5792927825 */ /* 0x000fe200078e00ff */
[----:B------:R-:W-:Y:S04]  /*16360*/  LOP3.LUT R145, R145, UR11, R108, 0x96, !PT ;  /* 0x0000000b91917c12 */ /* 0x000fe8000f8e966c */
[----:B------:R-:W-:Y:S02]  /*16370*/  LOP3.LUT R108, R147, UR16, R184, 0x96, !PT ;  /* 0x00000010936c7c12 */ /* 0x000fe4000f8e96b8 */
[C---:B-1----:R-:W-:Y:S01]  /*16380*/  F2FP.BF16.F32.PACK_AB R106, R105.reuse, R142 ;  /* 0x0000008e696a723e */ /* 0x042fe200000010ff */
[--C-:B------:R-:W-:Y:S01]  /*16390*/  FADD.FTZ R215, R105, R74.reuse ;  /* 0x0000004a69d77221 */ /* 0x100fe20000010000 */
[C---:B------:R-:W-:Y:S01]  /*163a0*/  PRMT R74, R75.reuse, 0x7632, R74 ;  /* 0x000076324b4a7816 */ /* 0x040fe2000000004a */
[----:B------:R-:W-:Y:S01]  /*163b0*/  IMAD.WIDE.U32 R108, R108, -0x2daee0ad, RZ ;  /* 0xd2511f536c6c7825 */ /* 0x000fe200078e00ff */
[----:B------:R-:W-:Y:S02]  /*163c0*/  PRMT R142, R0, 0x5410, R93 ;  /* 0x00005410008e7816 */ /* 0x000fe4000000005d */
[----:B------:R-:W-:Y:S01]  /*163d0*/  PRMT R112, R75, 0x5410, R74 ;  /* 0x000054104b707816 */ /* 0x000fe2000000004a */
[----:B------:R-:W-:Y:S01]  /*163e0*/  STL [R1+0x430], R215 ;  /* 0x000430d701007387 */ /* 0x000fe20000100800 */
[----:B------:R-:W-:Y:S01]  /*163f0*/  LOP3.LUT R186, R109, UR9, R144, 0x96, !PT ;  /* 0x000000096dba7c12 */ /* 0x000fe2000f8e9690 */
[----:B------:R-:W-:Y:S01]  /*16400*/  IMAD.WIDE.U32 R144, R145, -0x326172a9, RZ ;  /* 0xcd9e8d5791907825 */ /* 0x000fe200078e00ff */
[----:B---3--:R-:W-:Y:S03]  /*16410*/  PRMT R73, R245, 0x7632, R73 ;  /* 0x00007632f5497816 */ /* 0x008fe60000000049 */
[----:B------:R-:W-:Y:S01]  /*16420*/  IMAD.WIDE.U32 R186, R186, -0x326172a9, RZ ;  /* 0xcd9e8d57baba7825 */ /* 0x000fe200078e00ff */
[----:B------:R-:W-:Y:S01]  /*16430*/  LOP3.LUT R146, R145, UR10, R146, 0x96, !PT ;  /* 0x0000000a91927c12 */ /* 0x000fe2000f8e9692 */
[----:B--2---:R-:W1:Y:S03]  /*16440*/  MUFU.EX2 R72, R219 ;  /* 0x000000db00487308 */ /* 0x004e660000000800 */
[----:B------:R-:W-:Y:S01]  /*16450*/  LOP3.LUT R105, R187, UR23, R144, 0x96, !PT ;  /* 0x00000017bb697c12 */ /* 0x000fe2000f8e9690 */
[----:B------:R-:W-:Y:S05]  /*16460*/  IMAD.WIDE.U32 R248, R146, -0x2daee0ad, RZ ;  /* 0xd2511f5392f87825 */ /* 0x000fea00078e00ff */
[----:B------:R-:W-:Y:S05]  /*16470*/  LOP3.LUT R145, R249, UR8, R108, 0x96, !PT ;  /* 0x00000008f9917c12 */ /* 0x000fea000f8e966c */
[----:B------:R-:W-:Y:S04]  /*16480*/  IMAD.WIDE.U32 R144, R145, -0x326172a9, RZ ;  /* 0xcd9e8d5791907825 */ /* 0x000fe800078e00ff */
[----:B-1----:R-:W-:Y:S01]  /*16490*/  FADD.FTZ R221, R72, R124 ;  /* 0x0000007c48dd7221 */ /* 0x002fe20000010000 */
[----:B------:R-:W-:Y:S01]  /*164a0*/  LOP3.LUT R124, R148, 0xff, RZ, 0xc0, !PT ;  /* 0x000000ff947c7812 */ /* 0x000fe200078ec0ff */
[----:B------:R-:W-:Y:S01]  /*164b0*/  FADD.FTZ R219, R70, R121 ;  /* 0x0000007946db7221 */ /* 0x000fe20000010000 */
[----:B------:R-:W-:Y:S02]  /*164c0*/  LOP3.LUT R89, R145, UR6, R186, 0x96, !PT ;  /* 0x0000000691597c12 */ /* 0x000fe4000f8e96ba */
[----:B------:R-:W-:Y:S02]  /*164d0*/  LOP3.LUT R240, R144, 0xff, RZ, 0xc0, !PT ;  /* 0x000000ff90f07812 */ /* 0x000fe400078ec0ff */
[C---:B------:R-:W-:Y:S02]  /*164e0*/  LOP3.LUT R64, R89.reuse, 0xff, RZ, 0xc0, !PT ;  /* 0x000000ff59407812 */ /* 0x040fe400078ec0ff */
[----:B------:R-:W-:Y:S02]  /*164f0*/  SHF.R.U32.HI R222, RZ, 0x18, R89 ;  /* 0x00000018ffde7819 */ /* 0x000fe40000011659 */
[----:B------:R-:W-:Y:S02]  /*16500*/  SHF.R.U32.HI R238, RZ, 0x18, R144 ;  /* 0x00000018ffee7819 */ /* 0x000fe40000011690 */
[----:B------:R-:W-:Y:S01]  /*16510*/  SHF.R.U32.HI R121, RZ, 0x10, R148 ;  /* 0x00000010ff797819 */ /* 0x000fe20000011694 */
[----:B----4-:R-:W-:Y:S02]  /*16520*/  @!P0 HFMA2.BF16_V2 R156, -RZ.H0_H0, RZ.H0_H0, -R75.H0_H0 ;  /* 0x200000ffff9c8231 */ /* 0x010fe4000034094b */
[----:B------:R-:W-:Y:S03]  /*16530*/  @!P6 HFMA2.BF16_V2 R137, -RZ.H0_H0, RZ.H0_H0, -R74.H0_H0 ;  /* 0x200000ffff89e231 */ /* 0x000fe6000034094a */
[----:B------:R-:W-:Y:S01]  /*16540*/  PRMT R100, R156, 0x7610, R100 ;  /* 0x000076109c647816 */ /* 0x000fe20000000064 */
[----:B------:R-:W-:Y:S01]  /*16550*/  @!P0 STL.S16 [R1+0x204], R156 ;  /* 0x0002049c01008387 */ /* 0x000fe20000100600 */
[----:B------:R-:W-:Y:S02]  /*16560*/  @!P5 HFMA2.BF16_V2 R127, -RZ.H0_H0, RZ.H0_H0, -R65.H0_H0 ;  /* 0x200000ffff7fd231 */ /* 0x000fe40000340941 */
[----:B------:R-:W-:Y:S01]  /*16570*/  @!P0 PRMT R75, R100, 0x5410, RZ ;  /* 0x00005410644b8816 */ /* 0x000fe200000000ff */
[----:B------:R-:W-:Y:S01]  /*16580*/  STL [R1+0x434], R112 ;  /* 0x0004347001007387 */ /* 0x000fe20000100800 */
[----:B------:R-:W-:Y:S02]  /*16590*/  ISETP.LE.U32.AND P0, PT, R64, UR12, PT ;  /* 0x0000000c40007c0c */ /* 0x000fe4000bf03070 */
[----:B------:R-:W-:Y:S01]  /*165a0*/  LOP3.LUT R64, R89, 0xffff, RZ, 0xc0, !PT ;  /* 0x0000ffff59407812 */ /* 0x000fe200078ec0ff */
[----:B------:R1:W-:Y:S01]  /*165b0*/  @!P6 STL.S16 [R1+0x1f8], R137 ;  /* 0x0001f8890100e387 */ /* 0x0003e20000100600 */
[----:B------:R-:W-:Y:S02]  /*165c0*/  PRMT R97, R137, 0x7610, R97 ;  /* 0x0000761089617816 */ /* 0x000fe40000000061 */
[----:B------:R-:W-:Y:S01]  /*165d0*/  SHF.R.U32.HI R64, RZ, 0x8, R64 ;  /* 0x00000008ff407819 */ /* 0x000fe20000011640 */
[----:B------:R-:W-:Y:S01]  /*165e0*/  @!P5 STL.S16 [R1+0x1ec], R127 ;  /* 0x0001ec7f0100d387 */ /* 0x000fe20000100600 */
[----:B------:R-:W-:Y:S02]  /*165f0*/  PRMT R91, R127, 0x7610, R91 ;  /* 0x000076107f5b7816 */ /* 0x000fe4000000005b */
[----:B------:R-:W-:Y:S01]  /*16600*/  LOP3.LUT R252, R64, 0xffff, RZ, 0xc0, !PT ;  /* 0x0000ffff40fc7812 */ /* 0x000fe200078ec0ff */
[----:B------:R2:W3:Y:S01]  /*16610*/  LDL.S16 R113, [R1+0x210] ;  /* 0x0002100001717983 */ /* 0x0004e20000100600 */
[C---:B------:R-:W-:Y:S02]  /*16620*/  PRMT R64, R65.reuse, 0x7632, R64 ;  /* 0x0000763241407816 */ /* 0x040fe40000000040 */
[----:B------:R-:W-:Y:S01]  /*16630*/  SHF.R.U32.HI R89, RZ, 0x10, R89 ;  /* 0x00000010ff597819 */ /* 0x000fe20000011659 */
[----:B------:R4:W-:Y:S01]  /*16640*/  STG.E.U16 desc[UR20][R178.64+0x70], R75 ;  /* 0x0000704bb2007986 */ /* 0x0009e2000c101514 */
[----:B------:R-:W-:Y:S01]  /*16650*/  PRMT R116, R65, 0x5410, R64 ;  /* 0x0000541041747816 */ /* 0x000fe20000000040 */
[----:B------:R-:W-:Y:S01]  /*16660*/  @!P4 HFMA2.BF16_V2 R126, -RZ.H0_H0, RZ.H0_H0, -R64.H0_H0 ;  /* 0x200000ffff7ec231 */ /* 0x000fe20000340940 */
[----:B------:R-:W-:Y:S02]  /*16670*/  @!P5 PRMT R65, R91, 0x5410, RZ ;  /* 0x000054105b41d816 */ /* 0x000fe400000000ff */
[----:B------:R-:W-:Y:S01]  /*16680*/  LOP3.LUT R175, R89, 0xff, RZ, 0xc0, !PT ;  /* 0x000000ff59af7812 */ /* 0x000fe200078ec0ff */
[----:B------:R-:W-:Y:S01]  /*16690*/  STL [R1+0x438], R116 ;  /* 0x0004387401007387 */ /* 0x000fe20000100800 */
[----:B------:R-:W-:Y:S02]  /*166a0*/  PRMT R20, R126, 0x7610, R20 ;  /* 0x000076107e147816 */ /* 0x000fe40000000014 */
[----:B------:R-:W-:Y:S01]  /*166b0*/  LOP3.LUT R91, R155, UR18, R230, 0x96, !PT ;  /* 0x000000129b5b7c12 */ /* 0x000fe2000f8e96e6 */
[----:B------:R2:W-:Y:S01]  /*166c0*/  @!P4 STL.S16 [R1+0x200], R126 ;  /* 0x0002007e0100c387 */ /* 0x0005e20000100600 */
[----:B------:R-:W-:Y:S02]  /*166d0*/  @!P4 PRMT R64, R20, 0x5410, RZ ;  /* 0x000054101440c816 */ /* 0x000fe400000000ff */
[----:B------:R-:W-:Y:S01]  /*166e0*/  LOP3.LUT R89, R193, UR26, R154, 0x96, !PT ;  /* 0x0000001ac1597c12 */ /* 0x000fe2000f8e969a */
[----:B-1----:R1:W3:Y:S01]  /*166f0*/  LDL.S16 R137, [R1+0x20c] ;  /* 0x00020c0001897983 */ /* 0x0022e20000100600 */
[----:B------:R-:W-:Y:S01]  /*16700*/  @!P6 PRMT R74, R97, 0x5410, RZ ;  /* 0x00005410614ae816 */ /* 0x000fe200000000ff */
[----:B------:R-:W-:Y:S01]  /*16710*/  IMAD.WIDE.U32 R100, R91, -0x2daee0ad, RZ ;  /* 0xd2511f535b647825 */ /* 0x000fe200078e00ff */
[----:B------:R-:W-:Y:S01]  /*16720*/  ISETP.LE.U32.AND P4, PT, R222, UR12, PT ;  /* 0x0000000cde007c0c */ /* 0x000fe2000bf83070 */
[----:B------:R1:W3:Y:S02]  /*16730*/  LDL.S16 R20, [R1+0x214] ;  /* 0x0002140001147983 */ /* 0x0002e40000100600 */
[----:B------:R-:W-:Y:S01]  /*16740*/  IMAD.WIDE.U32 R170, R89, -0x2daee0ad, RZ ;  /* 0xd2511f5359aa7825 */ /* 0x000fe200078e00ff */
[----:B------:R-:W-:Y:S01]  /*16750*/  LOP3.LUT R89, R101, UR17, R220, 0x96, !PT ;  /* 0x0000001165597c12 */ /* 0x000fe2000f8e96dc */
[----:B------:R-:W-:Y:S02]  /*16760*/  STG.E.U16 desc[UR20][R178.64+0x72], R74 ;  /* 0x0000724ab2007986 */ /* 0x000fe4000c101514 */
[----:B------:R-:W-:Y:S01]  /*16770*/  IMAD.WIDE.U32 R154, R105, -0x2daee0ad, RZ ;  /* 0xd2511f53699a7825 */ /* 0x000fe200078e00ff */
[----:B------:R-:W-:Y:S01]  /*16780*/  LOP3.LUT R91, R171, UR11, R100, 0x96, !PT ;  /* 0x0000000bab5b7c12 */ /* 0x000fe2000f8e9664 */
[----:B------:R-:W-:Y:S01]  /*16790*/  STG.E.U16 desc[UR20][R182.64+0x6e], R65 ;  /* 0x00006e41b6007986 */ /* 0x000fe2000c101514 */
[----:B----4-:R-:W-:Y:S01]  /*167a0*/  PRMT R75, R245, 0x7610, R75 ;  /* 0x00007610f54b7816 */ /* 0x010fe2000000004b */
[----:B------:R-:W-:Y:S01]  /*167b0*/  IMAD.WIDE.U32 R100, R89, -0x326172a9, RZ ;  /* 0xcd9e8d5759647825 */ /* 0x000fe200078e00ff */
[----:B------:R-:W-:Y:S01]  /*167c0*/  PRMT R89, R90, 0x7632, R89 ;  /* 0x000076325a597816 */ /* 0x000fe20000000059 */
[----:B------:R-:W-:Y:S01]  /*167d0*/  STG.E.U16 desc[UR20][R182.64+0x70], R64 ;  /* 0x00007040b6007986 */ /* 0x000fe2000c101514 */
[----:B------:R-:W-:Y:S01]  /*167e0*/  LOP3.LUT R228, R154, 0xff, RZ, 0xc0, !PT ;  /* 0x000000ff9ae47812 */ /* 0x000fe200078ec0ff */
[----:B------:R-:W-:Y:S01]  /*167f0*/  IMAD.WIDE.U32 R108, R91, -0x326172a9, RZ ;  /* 0xcd9e8d575b6c7825 */ /* 0x000fe200078e00ff */
[----:B------:R-:W-:Y:S02]  /*16800*/  LOP3.LUT R96, R101, UR16, R192, 0x96, !PT ;  /* 0x0000001065607c12 */ /* 0x000fe4000f8e96c0 */
[----:B------:R-:W-:Y:S02]  /*16810*/  PRMT R91, R92, 0x7632, R91 ;  /* 0x000076325c5b7816 */ /* 0x000fe4000000005b */
[----:B------:R-:W-:Y:S01]  /*16820*/  LOP3.LUT R81, R109, UR10, R100, 0x96, !PT ;  /* 0x0000000a6d517c12 */ /* 0x000fe2000f8e9664 */
[----:B------:R-:W-:Y:S01]  /*16830*/  IMAD.WIDE.U32 R96, R96, -0x2daee0ad, RZ ;  /* 0xd2511f5360607825 */ /* 0x000fe200078e00ff */
[----:B------:R-:W-:Y:S02]  /*16840*/  SHF.R.U32.HI R226, RZ, 0x18, R154 ;  /* 0x00000018ffe27819 */ /* 0x000fe4000001169a */
[----:B------:R-:W-:Y:S01]  /*16850*/  PRMT R109, R110, 0x7632, R109 ;  /* 0x000076326e6d7816 */ /* 0x000fe2000000006d */
[----:B--2---:R-:W-:Y:S01]  /*16860*/  IMAD.WIDE.U32 R126, R81, -0x2daee0ad, RZ ;  /* 0xd2511f53517e7825 */ /* 0x004fe200078e00ff */
[----:B------:R-:W-:Y:S02]  /*16870*/  LOP3.LUT R170, R97, UR9, R170, 0x96, !PT ;  /* 0x0000000961aa7c12 */ /* 0x000fe4000f8e96aa */
[----:B------:R-:W-:Y:S02]  /*16880*/  PRMT R101, R104, 0x7632, R101 ;  /* 0x0000763268657816 */ /* 0x000fe40000000065 */
[----:B------:R-:W-:Y:S01]  /*16890*/  LOP3.LUT R162, R127, UR8, R96, 0x96, !PT ;  /* 0x000000087fa27c12 */ /* 0x000fe2000f8e9660 */
[----:B------:R-:W-:Y:S01]  /*168a0*/  IMAD.WIDE.U32 R170, R170, -0x326172a9, RZ ;  /* 0xcd9e8d57aaaa7825 */ /* 0x000fe200078e00ff */
[----:B------:R-:W-:Y:S03]  /*168b0*/  PRMT R105, R106, 0x7632, R105 ;  /* 0x000076326a697816 */ /* 0x000fe60000000069 */
[----:B------:R-:W-:Y:S01]  /*168c0*/  IMAD.WIDE.U32 R162, R162, -0x326172a9, RZ ;  /* 0xcd9e8d57a2a27825 */ /* 0x000fe200078e00ff */
[--C-:B------:R-:W-:Y:S02]  /*168d0*/  LOP3.LUT R156, R171, UR23, R108.reuse, 0x96, !PT ;  /* 0x00000017ab9c7c12 */ /* 0x100fe4000f8e966c */
[----:B------:R-:W-:Y:S02]  /*168e0*/  PRMT R108, R107, 0x7632, R108 ;  /* 0x000076326b6c7816 */ /* 0x000fe4000000006c */
[----:B------:R-:W-:Y:S01]  /*168f0*/  LOP3.LUT R81, R163, UR6, R170, 0x96, !PT ;  /* 0x00000006a3517c12 */ /* 0x000fe2000f8e96aa */
[----:B------:R-:W-:Y:S03]  /*16900*/  IMAD.WIDE.U32 R156, R156, -0x2daee0ad, RZ ;  /* 0xd2511f539c9c7825 */ /* 0x000fe600078e00ff */
[----:B------:R-:W-:Y:S02]  /*16910*/  SHF.R.U32.HI R2, RZ, 0x10, R81 ;  /* 0x00000010ff027819 */ /* 0x000fe40000011651 */
[C---:B------:R-:W-:Y:S02]  /*16920*/  LOP3.LUT R3, R81.reuse, 0xffff, RZ, 0xc0, !PT ;  /* 0x0000ffff51037812 */ /* 0x040fe400078ec0ff */
[----:B------:R-:W-:Y:S01]  /*16930*/  LOP3.LUT R247, R2, 0xff, RZ, 0xc0, !PT ;  /* 0x000000ff02f77812 */ /* 0x000fe200078ec0ff */
[----:B------:R-:W-:Y:S01]  /*16940*/  IMAD.U32 R2, RZ, RZ, UR25 ;  /* 0x00000019ff027e24 */ /* 0x000fe2000f8e00ff */
[----:B------:R-:W-:Y:S02]  /*16950*/  SHF.R.U32.HI R3, RZ, 0x8, R3 ;  /* 0x00000008ff037819 */ /* 0x000fe40000011603 */
[----:B------:R-:W-:Y:S02]  /*16960*/  LOP3.LUT R250, R81, 0xff, RZ, 0xc0, !PT ;  /* 0x000000ff51fa7812 */ /* 0x000fe400078ec0ff */
[----:B------:R-:W-:Y:S02]  /*16970*/  LOP3.LUT R2, R135, UR19, R2, 0x96, !PT ;  /* 0x0000001387027c12 */ /* 0x000fe4000f8e9602 */
[----:B------:R-:W-:Y:S02]  /*16980*/  LOP3.LUT R249, R3, 0xffff, RZ, 0xc0, !PT ;  /* 0x0000ffff03f97812 */ /* 0x000fe400078ec0ff */
[----:B------:R-:W-:Y:S02]  /*16990*/  ISETP.LE.U32.AND P5, PT, R250, UR12, PT ;  /* 0x0000000cfa007c0c */ /* 0x000fe4000bfa3070 */
[----:B------:R-:W-:Y:S02]  /*169a0*/  ISETP.LE.U32.AND P1, PT, R247, UR12, PT ;  /* 0x0000000cf7007c0c */ /* 0x000fe4000bf23070 */
[----:B------:R-:W-:Y:S02]  /*169b0*/  ISETP.LE.U32.AND P6, PT, R249, UR12, PT ;  /* 0x0000000cf9007c0c */ /* 0x000fe4000bfc3070 */
[--C-:B------:R-:W-:Y:S02]  /*169c0*/  SHF.R.U32.HI R241, RZ, 0x18, R81.reuse ;  /* 0x00000018fff17819 */ /* 0x100fe40000011651 */
[----:B------:R-:W-:Y:S02]  /*169d0*/  PRMT R81, R82, 0x7632, R81 ;  /* 0x0000763252517816 */ /* 0x000fe40000000051 */
[C---:B------:R-:W-:Y:S02]  /*169e0*/  LOP3.LUT R210, R156.reuse, 0xff, RZ, 0xc0, !PT ;  /* 0x000000ff9cd27812 */ /* 0x040fe400078ec0ff */
[----:B------:R-:W-:Y:S02]  /*169f0*/  LOP3.LUT R28, R156, 0xffff, RZ, 0xc0, !PT ;  /* 0x0000ffff9c1c7812 */ /* 0x000fe400078ec0ff */
[----:B------:R-:W-:Y:S02]  /*16a00*/  SHF.R.U32.HI R206, RZ, 0x18, R156 ;  /* 0x00000018ffce7819 */ /* 0x000fe4000001169c */
[----:B------:R-:W-:Y:S04]  /*16a10*/  SHF.R.U32.HI R28, RZ, 0x8, R28 ;  /* 0x00000008ff1c7819 */ /* 0x000fe8000001161c */
[----:B------:R-:W-:Y:S02]  /*16a20*/  LOP3.LUT R209, R28, 0xffff, RZ, 0xc0, !PT ;  /* 0x0000ffff1cd17812 */ /* 0x000fe400078ec0ff */
[----:B------:R-:W-:Y:S04]  /*16a30*/  SHF.R.U32.HI R28, RZ, 0x10, R156 ;  /* 0x00000010ff1c7819 */ /* 0x000fe8000001169c */
[----:B------:R-:W-:Y:S01]  /*16a40*/  LOP3.LUT R207, R28, 0xff, RZ, 0xc0, !PT ;  /* 0x000000ff1ccf7812 */ /* 0x000fe200078ec0ff */
[----:B---3--:R-:W-:Y:S05]  /*16a50*/  @!P3 HFMA2.BF16_V2 R113, -RZ.H0_H0, RZ.H0_H0, -R67.H0_H0 ;  /* 0x200000ffff71b231 */ /* 0x008fea0000340943 */
[----:B------:R-:W-:Y:S01]  /*16a60*/  PRMT R96, R113, 0x7610, R96 ;  /* 0x0000761071607816 */ /* 0x000fe20000000060 */
[----:B------:R2:W-:Y:S01]  /*16a70*/  @!P3 STL.S16 [R1+0x210], R113 ;  /* 0x000210710100b387 */ /* 0x0005e20000100600 */
[----:B------:R-:W-:Y:S02]  /*16a80*/  @!P2 HFMA2.BF16_V2 R137, -RZ.H0_H0, RZ.H0_H0, -R66.H0_H0 ;  /* 0x200000ffff89a231 */ /* 0x000fe40000340942 */
[----:B------:R-:W-:Y:S03]  /*16a90*/  @!P0 HFMA2.BF16_V2 R20, -RZ.H0_H0, RZ.H0_H0, -R0.H0_H0 ;  /* 0x200000ffff148231 */ /* 0x000fe60000340900 */
[----:B------:R-:W-:Y:S02]  /*16aa0*/  PRMT R39, R137, 0x7610, R39 ;  /* 0x0000761089277816 */ /* 0x000fe40000000027 */
[----:B------:R-:W-:Y:S02]  /*16ab0*/  PRMT R3, R20, 0x7610, R3 ;  /* 0x0000761014037816 */ /* 0x000fe40000000003 */
[----:B--2---:R-:W-:Y:S02]  /*16ac0*/  PRMT R113, R67, 0x5410, R66 ;  /* 0x0000541043717816 */ /* 0x004fe40000000042 */
[----:B------:R-:W-:Y:S02]  /*16ad0*/  @!P2 PRMT R66, R39, 0x5410, RZ ;  /* 0x000054102742a816 */ /* 0x000fe400000000ff */
[----:B------:R-:W-:Y:S01]  /*16ae0*/  @!P3 PRMT R67, R96, 0x5410, RZ ;  /* 0x000054106043b816 */ /* 0x000fe200000000ff */
[----:B------:R-:W-:Y:S01]  /*16af0*/  STL [R1+0x43c], R113 ;  /* 0x00043c7101007387 */ /* 0x000fe20000100800 */
[----:B------:R-:W-:Y:S01]  /*16b00*/  @!P0 PRMT R0, R3, 0x5410, RZ ;  /* 0x0000541003008816 */ /* 0x000fe200000000ff */
[----:B------:R-:W-:Y:S01]  /*16b10*/  IMAD.WIDE.U32 R96, R2, -0x326172a9, RZ ;  /* 0xcd9e8d5702607825 */ /* 0x000fe200078e00ff */
[----:B------:R-:W-:Y:S01]  /*16b20*/  ISETP.LE.U32.AND P3, PT, R175, UR12, PT ;  /* 0x0000000caf007c0c */ /* 0x000fe2000bf63070 */
[----:B------:R2:W-:Y:S01]  /*16b30*/  @!P2 STL.S16 [R1+0x20c], R137 ;  /* 0x00020c890100a387 */ /* 0x0005e20000100600 */
[----:B------:R-:W-:Y:S02]  /*16b40*/  ISETP.LE.U32.AND P2, PT, R252, UR12, PT ;  /* 0x0000000cfc007c0c */ /* 0x000fe4000bf43070 */
[----:B------:R-:W-:Y:S01]  /*16b50*/  LOP3.LUT R48, R97, UR18, R122, 0x96, !PT ;  /* 0x0000001261307c12 */ /* 0x000fe2000f8e967a */
[----:B------:R3:W-:Y:S01]  /*16b60*/  @!P0 STL.S16 [R1+0x214], R20 ;  /* 0x0002141401008387 */ /* 0x0007e20000100600 */
[----:B------:R-:W-:Y:S02]  /*16b70*/  LOP3.LUT R2, R185, UR26, R96, 0x96, !PT ;  /* 0x0000001ab9027c12 */ /* 0x000fe4000f8e9660 */
[----:B------:R-:W-:Y:S01]  /*16b80*/  ISETP.LE.U32.AND P0, PT, R241, UR12, PT ;  /* 0x0000000cf1007c0c */ /* 0x000fe2000bf03070 */
[----:B------:R-:W-:Y:S01]  /*16b90*/  STL [R1+0x440], R142 ;  /* 0x0004408e01007387 */ /* 0x000fe20000100800 */
[----:B------:R-:W-:Y:S01]  /*16ba0*/  LOP3.LUT R45, R97, UR18, R230, 0x96, !PT ;  /* 0x00000012612d7c12 */ /* 0x000fe2000f8e96e6 */
[----:B------:R-:W-:Y:S01]  /*16bb0*/  IMAD.WIDE.U32 R48, R48, -0x2daee0ad, RZ ;  /* 0xd2511f5330307825 */ /* 0x000fe200078e00ff */
[----:B------:R-:W-:Y:S01]  /*16bc0*/  PRMT R97, R190, 0x7610, R97 ;  /* 0x00007610be617816 */ /* 0x000fe20000000061 */
[----:B------:R1:W4:Y:S02]  /*16bd0*/  LDL.S16 R146, [R1+0x1e4] ;  /* 0x0001e40001927983 */ /* 0x0003240000100600 */
[----:B------:R-:W-:Y:S01]  /*16be0*/  IMAD.WIDE.U32 R2, R2, -0x2daee0ad, RZ ;  /* 0xd2511f5302027825 */ /* 0x000fe200078e00ff */
[----:B------:R-:W-:Y:S01]  /*16bf0*/  LOP3.LUT R50, R49, UR17, R132, 0x96, !PT ;  /* 0x0000001131327c12 */ /* 0x000fe2000f8e9684 */
[----:B------:R1:W4:Y:S03]  /*16c00*/  LDL.S16 R135, [R1+0x1dc] ;  /* 0x0001dc0001877983 */ /* 0x0003260000100600 */
[----:B------:R-:W-:Y:S01]  /*16c10*/  LOP3.LUT R3, R3, UR11, R48, 0x96, !PT ;  /* 0x0000000b03037c12 */ /* 0x000fe2000f8e9630 */
[----:B------:R1:W4:Y:S01]  /*16c20*/  LDL.S16 R134, [R1+0x1d0] ;  /* 0x0001d00001867983 */ /* 0x0003220000100600 */
[----:B------:R-:W-:Y:S03]  /*16c30*/  IMAD.WIDE.U32 R50, R50, -0x326172a9, RZ ;  /* 0xcd9e8d5732327825 */ /* 0x000fe600078e00ff */
[----:B------:R1:W4:Y:S02]  /*16c40*/  LDL.S16 R39, [R1+0x1cc] ;  /* 0x0001cc0001277983 */ /* 0x0003240000100600 */
[----:B------:R-:W-:Y:S02]  /*16c50*/  LOP3.LUT R48, R51, UR16, R184, 0x96, !PT ;  /* 0x0000001033307c12 */ /* 0x000fe4000f8e96b8 */
[----:B------:R-:W-:Y:S01]  /*16c60*/  PRMT R51, R191, 0x7632, R51 ;  /* 0x00007632bf337816 */ /* 0x000fe20000000033 */
[----:B--2---:R1:W2:Y:S02]  /*16c70*/  LDL.S16 R137, [R1+0x1e0] ;  /* 0x0001e00001897983 */ /* 0x0042a40000100600 */
[----:B------:R-:W-:Y:S02]  /*16c80*/  IMAD.WIDE.U32 R48, R48, -0x2daee0ad, RZ ;  /* 0xd2511f5330307825 */ /* 0x000fe400078e00ff */
[----:B---3--:R1:W3:Y:S03]  /*16c90*/  LDL.S16 R20, [R1+0x1c8] ;  /* 0x0001c80001147983 */ /* 0x0082e60000100600 */
[----:B------:R-:W-:Y:S01]  /*16ca0*/  LOP3.LUT R168, R49, UR9, R2, 0x96, !PT ;  /* 0x0000000931a87c12 */ /* 0x000fe2000f8e9602 */
[----:B------:R-:W-:Y:S01]  /*16cb0*/  IMAD.WIDE.U32 R2, R3, -0x326172a9, RZ ;  /* 0xcd9e8d5703027825 */ /* 0x000fe200078e00ff */
[----:B------:R1:W-:Y:S03]  /*16cc0*/  STG.E.U16 desc[UR20][R180.64+0x70], R67 ;  /* 0x00007043b4007986 */ /* 0x0003e6000c101514 */
[----:B------:R-:W-:Y:S01]  /*16cd0*/  IMAD.WIDE.U32 R168, R168, -0x326172a9, RZ ;  /* 0xcd9e8d57a8a87825 */ /* 0x000fe200078e00ff */
[----:B------:R-:W-:Y:S01]  /*16ce0*/  LOP3.LUT R50, R3, UR10, R50, 0x96, !PT ;  /* 0x0000000a03327c12 */ /* 0x000fe2000f8e9632 */
[----:B------:R-:W-:Y:S03]  /*16cf0*/  STG.E.U16 desc[UR20][R180.64+0x72], R66 ;  /* 0x00007242b4007986 */ /* 0x000fe6000c101514 */
[----:B------:R-:W-:Y:S01]  /*16d00*/  LOP3.LUT R158, R169, UR23, R2, 0x96, !PT ;  /* 0x00000017a99e7c12 */ /* 0x000fe2000f8e9602 */
[----:B------:R2:W3:Y:S01]  /*16d10*/  LDL.S16 R3, [R1+0x1d8] ;  /* 0x0001d80001037983 */ /* 0x0004e20000100600 */
[----:B------:R-:W-:Y:S01]  /*16d20*/  IMAD.WIDE.U32 R242, R50, -0x2daee0ad, RZ ;  /* 0xd2511f5332f27825 */ /* 0x000fe200078e00ff */
[----:B------:R-:W-:Y:S02]  /*16d30*/  PRMT R50, R167, 0x7610, R50 ;  /* 0x00007610a7327816 */ /* 0x000fe40000000032 */
[----:B------:R2:W3:Y:S01]  /*16d40*/  LDL.S16 R2, [R1+0x1c4] ;  /* 0x0001c40001027983 */ /* 0x0004e20000100600 */
[----:B------:R-:W-:Y:S01]  /*16d50*/  IMAD.WIDE.U32 R158, R158, -0x2daee0ad, RZ ;  /* 0xd2511f539e9e7825 */ /* 0x000fe200078e00ff */
[----:B------:R-:W-:Y:S02]  /*16d60*/  LOP3.LUT R100, R243, UR8, R48, 0x96, !PT ;  /* 0x00000008f3647c12 */ /* 0x000fe4000f8e9630 */
[--C-:B------:R-:W-:Y:S01]  /*16d70*/  LOP3.LUT R48, R193, UR26, R96.reuse, 0x96, !PT ;  /* 0x0000001ac1307c12 */ /* 0x100fe2000f8e9660 */
[----:B------:R1:W-:Y:S01]  /*16d80*/  STG.E.U16 desc[UR20][R176.64+0x80], R0 ;  /* 0x00008000b0007986 */ /* 0x0003e2000c101514 */
[----:B------:R-:W-:Y:S02]  /*16d90*/  PRMT R96, R195, 0x7632, R96 ;  /* 0x00007632c3607816 */ /* 0x000fe40000000060 */
[----:B------:R-:W-:Y:S01]  /*16da0*/  LOP3.LUT R187, R158, 0xff, RZ, 0xc0, !PT ;  /* 0x000000ff9ebb7812 */ /* 0x000fe200078ec0ff */
[----:B------:R-:W-:Y:S01]  /*16db0*/  IMAD.WIDE.U32 R48, R48, -0x2daee0ad, RZ ;  /* 0xd2511f5330307825 */ /* 0x000fe200078e00ff */
[----:B-1----:R-:W1:Y:S10]  /*16dc0*/  MUFU.EX2 R67, R214 ;  /* 0x000000d600437308 */ /* 0x002e740000000800 */
[----:B------:R-:W-:Y:S10]  /*16dd0*/  MUFU.EX2 R214, R139 ;  /* 0x0000008b00d67308 */ /* 0x000ff40000000800 */
[----:B------:R-:W1:Y:S02]  /*16de0*/  MUFU.EX2 R139, R173 ;  /* 0x000000ad008b7308 */ /* 0x000e640000000800 */
[----:B-1----:R-:W-:Y:S01]  /*16df0*/  FADD.FTZ R217, R67, R119 ;  /* 0x0000007743d97221 */ /* 0x002fe20000010000 */
[----:B------:R-:W-:Y:S02]  /*16e00*/  LOP3.LUT R0, R158, 0xffff, RZ, 0xc0, !PT ;  /* 0x0000ffff9e007812 */ /* 0x000fe400078ec0ff */
[----:B------:R-:W-:Y:S02]  /*16e10*/  SHF.R.U32.HI R119, RZ, 0x10, R144 ;  /* 0x00000010ff777819 */ /* 0x000fe40000011690 */
[----:B------:R-:W-:Y:S04]  /*16e20*/  SHF.R.U32.HI R0, RZ, 0x8, R0 ;  /* 0x00000008ff007819 */ /* 0x000fe80000011600 */
[----:B------:R-:W-:Y:S02]  /*16e30*/  LOP3.LUT R171, R0, 0xffff, RZ, 0xc0, !PT ;  /* 0x0000ffff00ab7812 */ /* 0x000fe400078ec0ff */
[----:B------:R-:W-:Y:S04]  /*16e40*/  F2FP.BF16.F32.PACK_AB R65, R139, R214 ;  /* 0x000000d68b41723e */ /* 0x000fe800000010ff */
[----:B------:R-:W-:Y:S01]  /*16e50*/  PRMT R64, R65, 0x7632, R64 ;  /* 0x0000763241407816 */ /* 0x000fe20000000040 */
[----:B----4-:R-:W-:Y:S02]  /*16e60*/  @!P2 HFMA2.BF16_V2 R146, -RZ.H0_H0, RZ.H0_H0, -R93.H0_H0 ;  /* 0x200000ffff92a231 */ /* 0x010fe4000034095d */
[----:B------:R-:W-:Y:S03]  /*16e70*/  @!P4 HFMA2.BF16_V2 R135, -RZ.H0_H0, RZ.H0_H0, -R91.H0_H0 ;  /* 0x200000ffff87c231 */ /* 0x000fe6000034095b */
[----:B------:R-:W-:Y:S01]  /*16e80*/  PRMT R143, R146, 0x7610, R143 ;  /* 0x00007610928f7816 */ /* 0x000fe2000000008f */
[----:B------:R-:W-:Y:S01]  /*16e90*/  @!P2 STL.S16 [R1+0x1e4], R146 ;  /* 0x0001e4920100a387 */ /* 0x000fe20000100600 */
[----:B------:R-:W-:Y:S01]  /*16ea0*/  @!P5 HFMA2.BF16_V2 R134, -RZ.H0_H0, RZ.H0_H0, -R90.H0_H0 ;  /* 0x200000ffff86d231 */ /* 0x000fe2000034095a */
[----:B------:R-:W-:Y:S01]  /*16eb0*/  PRMT R118, R135, 0x7610, R118 ;  /* 0x0000761087767816 */ /* 0x000fe20000000076 */
[----:B------:R-:W-:Y:S03]  /*16ec0*/  @!P6 HFMA2.BF16_V2 R39, -RZ.H0_H0, RZ.H0_H0, -R89.H0_H0 ;  /* 0x200000ffff27e231 */ /* 0x000fe60000340959 */
[----:B------:R-:W-:Y:S02]  /*16ed0*/  PRMT R74, R118, 0x7610, R74 ;  /* 0x00007610764a7816 */ /* 0x000fe4000000004a */
[----:B------:R-:W-:Y:S01]  /*16ee0*/  LOP3.LUT R118, R144, 0xff, RZ, 0xc0, !PT ;  /* 0x000000ff90767812 */ /* 0x000fe200078ec0ff */
[----:B--2---:R-:W-:Y:S02]  /*16ef0*/  @!P3 HFMA2.BF16_V2 R137, -RZ.H0_H0, RZ.H0_H0, -R92.H0_H0 ;  /* 0x200000ffff89b231 */ /* 0x004fe4000034095c */
[----:B---3--:R-:W-:Y:S03]  /*16f00*/  @!P1 HFMA2.BF16_V2 R20, -RZ.H0_H0, RZ.H0_H0, -R88.H0_H0 ;  /* 0x200000ffff149231 */ /* 0x008fe60000340958 */
[----:B------:R-:W-:Y:S01]  /*16f10*/  PRMT R223, R137, 0x7610, R223 ;  /* 0x0000761089df7816 */ /* 0x000fe200000000df */
[----:B------:R1:W-:Y:S04]  /*16f20*/  @!P3 STL.S16 [R1+0x1e0], R137 ;  /* 0x0001e0890100b387 */ /* 0x0003e80000100600 */
[----:B------:R2:W3:Y:S04]  /*16f30*/  LDL.S16 R46, [R1+0x1d4] ;  /* 0x0001d400012e7983 */ /* 0x0004e80000100600 */
[----:B------:R-:W-:Y:S04]  /*16f40*/  @!P4 STL.S16 [R1+0x1dc], R135 ;  /* 0x0001dc870100c387 */ /* 0x000fe80000100600 */
[----:B------:R2:W4:Y:S04]  /*16f50*/  LDL.S16 R44, [R1+0x1f4] ;  /* 0x0001f400012c7983 */ /* 0x0005280000100600 */
[----:B------:R-:W-:Y:S01]  /*16f60*/  @!P5 STL.S16 [R1+0x1d0], R134 ;  /* 0x0001d0860100d387 */ /* 0x000fe20000100600 */
[----:B------:R-:W-:Y:S03]  /*16f70*/  @!P0 HFMA2.BF16_V2 R2, -RZ.H0_H0, RZ.H0_H0, -R87.H0_H0 ;  /* 0x200000ffff028231 */ /* 0x000fe60000340957 */
[----:B------:R2:W-:Y:S04]  /*16f80*/  @!P1 STL.S16 [R1+0x1c8], R20 ;  /* 0x0001c81401009387 */ /* 0x0005e80000100600 */
[----:B------:R2:W-:Y:S01]  /*16f90*/  @!P6 STL.S16 [R1+0x1cc], R39 ;  /* 0x0001cc270100e387 */ /* 0x0005e20000100600 */
[----:B-1----:R-:W-:Y:S03]  /*16fa0*/  SHF.R.U32.HI R137, RZ, 0x18, R144 ;  /* 0x00000018ff897819 */ /* 0x002fe60000011690 */
[----:B--2---:R1:W2:Y:S04]  /*16fb0*/  LDL.S16 R20, [R1+0x1f0] ;  /* 0x0001f00001147983 */ /* 0x0042a80000100600 */
[----:B------:R1:W2:Y:S04]  /*16fc0*/  LDL.S16 R39, [R1+0x1e8] ;  /* 0x0001e80001277983 */ /* 0x0002a80000100600 */
[----:B------:R1:W-:Y:S01]  /*16fd0*/  @!P0 STL.S16 [R1+0x1c4], R2 ;  /* 0x0001c40201008387 */ /* 0x0003e20000100600 */
[----:B------:R-:W-:Y:S03]  /*16fe0*/  ISETP.LE.U32.AND P0, PT, R240, UR12, PT ;  /* 0x0000000cf0007c0c */ /* 0x000fe6000bf03070 */
[----:B------:R2:W2:Y:S10]  /*16ff0*/  LDL.S16 R47, [R1+0x1fc] ;  /* 0x0001fc00012f7983 */ /* 0x0004b40000100600 */
[----:B------:R-:W-:Y:S05]  /*17000*/  @!P0 HFMA2.BF16_V2 R3, -RZ.H0_H0, RZ.H0_H0, -R84.H0_H0 ;  /* 0x200000ffff038231 */ /* 0x000fea0000340954 */
[----:B------:R1:W-:Y:S02]  /*17010*/  @!P0 STL.S16 [R1+0x1d8], R3 ;  /* 0x0001d80301008387 */ /* 0x0003e40000100600 */
[----:B-1----:R-:W-:Y:S04]  /*17020*/  LOP3.LUT R2, R144, 0xffff, RZ, 0xc0, !PT ;  /* 0x0000ffff90027812 */ /* 0x002fe800078ec0ff */
[----:B------:R-:W-:Y:S04]  /*17030*/  SHF.R.U32.HI R2, RZ, 0x8, R2 ;  /* 0x00000008ff027819 */ /* 0x000fe80000011602 */
[----:B------:R-:W-:Y:S02]  /*17040*/  LOP3.LUT R237, R2, 0xffff, RZ, 0xc0, !PT ;  /* 0x0000ffff02ed7812 */ /* 0x000fe400078ec0ff */
[----:B------:R-:W-:Y:S02]  /*17050*/  LOP3.LUT R2, R162, 0xffff, RZ, 0xc0, !PT ;  /* 0x0000ffffa2027812 */ /* 0x000fe400078ec0ff */
[----:B------:R-:W-:Y:S02]  /*17060*/  ISETP.LE.U32.AND P0, PT, R237, UR12, PT ;  /* 0x0000000ced007c0c */ /* 0x000fe4000bf03070 */
[----:B------:R-:W-:Y:S04]  /*17070*/  SHF.R.U32.HI R2, RZ, 0x8, R2 ;  /* 0x00000008ff027819 */ /* 0x000fe80000011602 */
[----:B------:R-:W-:Y:S02]  /*17080*/  LOP3.LUT R2, R2, 0xffff, RZ, 0xc0, !PT ;  /* 0x0000ffff02027812 */ /* 0x000fe400078ec0ff */
[----:B------:R-:W-:Y:S04]  /*17090*/  SHF.R.U32.HI R3, RZ, 0x10, R144 ;  /* 0x00000010ff037819 */ /* 0x000fe80000011690 */
[----:B------:R-:W-:Y:S02]  /*170a0*/  LOP3.LUT R239, R3, 0xff, RZ, 0xc0, !PT ;  /* 0x000000ff03ef7812 */ /* 0x000fe400078ec0ff */
[----:B------:R-:W-:Y:S01]  /*170b0*/  LOP3.LUT R3, R162, 0xff, RZ, 0xc0, !PT ;  /* 0x000000ffa2037812 */ /* 0x000fe200078ec0ff */
[----:B---3--:R-:W-:Y:S05]  /*170c0*/  @!P0 HFMA2.BF16_V2 R46, -RZ.H0_H0, RZ.H0_H0, -R83.H0_H0 ;  /* 0x200000ffff2e8231 */ /* 0x008fea0000340953 */
[----:B------:R1:W-:Y:S01]  /*170d0*/  @!P0 STL.S16 [R1+0x1d4], R46 ;  /* 0x0001d42e01008387 */ /* 0x0003e20000100600 */
[----:B------:R-:W-:Y:S11]  /*170e0*/  ISETP.LE.U32.AND P0, PT, R239, UR12, PT ;  /* 0x0000000cef007c0c */ /* 0x000ff6000bf03070 */
[----:B------:R-:W-:Y:S02]  /*170f0*/  @!UPT UIADD3 URZ, URZ, URZ, URZ ;  /* 0x0000003f3f3ff290 */ /* 0x000fe4000fffe03f */
[----:B----4-:R-:W-:Y:S01]  /*17100*/  @!P0 HFMA2.BF16_V2 R44, -RZ.H0_H0, RZ.H0_H0, -R86.H0_H0 ;  /* 0x200000ffff2c8231 */ /* 0x010fe20000340956 */
[----:B-1----:R1:W3:Y:S04]  /*17110*/  LDL.S16 R46, [R1+0x208] ;  /* 0x00020800012e7983 */ /* 0x0022e80000100600 */
[----:B------:R4:W-:Y:S01]  /*17120*/  @!P0 STL.S16 [R1+0x1f4], R44 ;  /* 0x0001f42c01008387 */ /* 0x0009e20000100600 */
[----:B------:R-:W-:Y:S11]  /*17130*/  ISETP.LE.U32.AND P0, PT, R238, UR12, PT ;  /* 0x0000000cee007c0c */ /* 0x000ff6000bf03070 */
[----:B------:R-:W-:Y:S02]  /*17140*/  @!UPT UIADD3 URZ, URZ, URZ, URZ ;  /* 0x0000003f3f3ff290 */ /* 0x000fe4000fffe03f */
[----:B--2---:R-:W-:Y:S01]  /*17150*/  @!P0 HFMA2.BF16_V2 R20, -RZ.H0_H0, RZ.H0_H0, -R85.H0_H0 ;  /* 0x200000ffff148231 */ /* 0x004fe20000340955 */
[----:B----4-:R1:W2:Y:S04]  /*17160*/  LDL.S16 R44, [R1+0x218] ;  /* 0x00021800012c7983 */ /* 0x0102a80000100600 */
[----:B------:R4:W-:Y:S01]  /*17170*/  @!P0 STL.S16 [R1+0x1f0], R20 ;  /* 0x0001f01401008387 */ /* 0x0009e20000100600 */
[----:B------:R-:W-:Y:S11]  /*17180*/  ISETP.LE.U32.AND P0, PT, R3, UR12, PT ;  /* 0x0000000c03007c0c */ /* 0x000ff6000bf03070 */
[----:B------:R-:W-:Y:S02]  /*17190*/  @!UPT UIADD3 URZ, URZ, URZ, URZ ;  /* 0x0000003f3f3ff290 */ /* 0x000fe4000fffe03f */
[----:B------:R-:W-:Y:S01]  /*171a0*/  @!P0 HFMA2.BF16_V2 R39, -RZ.H0_H0, RZ.H0_H0, -R82.H0_H0 ;  /* 0x200000ffff278231 */ /* 0x000fe20000340952 */
[----:B----4-:R1:W4:Y:S04]  /*171b0*/  LDL.S16 R20, [R1+0x21c] ;  /* 0x00021c0001147983 */ /* 0x0103280000100600 */
[----:B------:R1:W-:Y:S04]  /*171c0*/  STL [R1+0x30], R3 ;  /* 0x0000300301007387 */ /* 0x0003e80000100800 */
[----:B------:R1:W-:Y:S01]  /*171d0*/  @!P0 STL.S16 [R1+0x1e8], R39 ;  /* 0x0001e82701008387 */ /* 0x0003e20000100600 */
[----:B------:R-:W-:Y:S11]  /*171e0*/  ISETP.LE.U32.AND P0, PT, R2, UR12, PT ;  /* 0x0000000c02007c0c */ /* 0x000ff6000bf03070 */
[----:B------:R-:W-:Y:S02]  /*171f0*/  @!UPT UIADD3 URZ, URZ, URZ, URZ ;  /* 0x0000003f3f3ff290 */ /* 0x000fe4000fffe03f */
[----:B------:R-:W-:Y:S01]  /*17200*/  @!P0 HFMA2.BF16_V2 R47, -RZ.H0_H0, RZ.H0_H0, -R81.H0_H0 ;  /* 0x200000ffff2f8231 */ /* 0x000fe20000340951 */
[----:B-1----:R-:W-:Y:S04]  /*17210*/  SHF.R.U32.HI R3, RZ, 0x10, R162 ;  /* 0x00000010ff037819 */ /* 0x002fe800000116a2 */
[----:B------:R-:W-:Y:S01]  /*17220*/  LOP3.LUT R40, R3, 0xff, RZ, 0xc0, !PT ;  /* 0x000000ff03287812 */ /* 0x000fe200078ec0ff */
[----:B------:R1:W4:Y:S04]  /*17230*/  LDL.S16 R39, [R1+0x220] ;  /* 0x0002200001277983 */ /* 0x0003280000100600 */
[----:B------:R1:W-:Y:S04]  /*17240*/  STL [R1+0x14], R2 ;  /* 0x0000140201007387 */ /* 0x0003e80000100800 */
[----:B------:R2:W4:Y:S04]  /*17250*/  LDL.S16 R43, [R1+0x224] ;  /* 0x00022400012b7983 */ /* 0x0005280000100600 */
[----:B------:R-:W-:Y:S01]  /*17260*/  @!P0 STL.S16 [R1+0x1fc], R47 ;  /* 0x0001fc2f01008387 */ /* 0x000fe20000100600 */
[----:B------:R-:W-:Y:S03]  /*17270*/  ISETP.LE.U32.AND P0, PT, R40, UR12, PT ;  /* 0x0000000c28007c0c */ /* 0x000fe6000bf03070 */
[----:B------:R1:W-:Y:S04]  /*17280*/  STL [R1+0x444], R248 ;  /* 0x000444f801007387 */ /* 0x0003e80000100800 */
[----:B------:R1:W-:Y:S02]  /*17290*/  STL [R1+0x28], R40 ;  /* 0x0000282801007387 */ /* 0x0003e40000100800 */
[----:B-1----:R-:W-:Y:S04]  /*172a0*/  LOP3.LUT R2, R155, UR7, R248, 0x96, !PT ;  /* 0x000000079b027c12 */ /* 0x002fe8000f8e96f8 */
[C---:B------:R-:W-:Y:S02]  /*172b0*/  LOP3.LUT R236, R2.reuse, 0xff, RZ, 0xc0, !PT ;  /* 0x000000ff02ec7812 */ /* 0x040fe400078ec0ff */
[----:B------:R-:W-:Y:S02]  /*172c0*/  LOP3.LUT R3, R2, 0xffff, RZ, 0xc0, !PT ;  /* 0x0000ffff02037812 */ /* 0x000fe400078ec0ff */
[----:B------:R-:W-:Y:S02]  /*172d0*/  SHF.R.U32.HI R232, RZ, 0x18, R2 ;  /* 0x00000018ffe87819 */ /* 0x000fe40000011602 */
[----:B------:R-:W-:Y:S02]  /*172e0*/  SHF.R.U32.HI R3, RZ, 0x8, R3 ;  /* 0x00000008ff037819 */ /* 0x000fe40000011603 */
[----:B------:R-:W-:Y:S02]  /*172f0*/  SHF.R.U32.HI R248, RZ, 0x18, R162 ;  /* 0x00000018fff87819 */ /* 0x000fe400000116a2 */
[----:B------:R-:W-:Y:S02]  /*17300*/  LOP3.LUT R235, R3, 0xffff, RZ, 0xc0, !PT ;  /* 0x0000ffff03eb7812 */ /* 0x000fe400078ec0ff */
[----:B------:R-:W-:Y:S02]  /*17310*/  SHF.R.U32.HI R40, RZ, 0x10, R2 ;  /* 0x00000010ff287819 */ /* 0x000fe40000011602 */
[----:B------:R-:W-:Y:S02]  /*17320*/  ISETP.LE.U32.AND P3, PT, R232, UR12, PT ;  /* 0x0000000ce8007c0c */ /* 0x000fe4000bf63070 */
[----:B------:R-:W-:Y:S02]  /*17330*/  LOP3.LUT R234, R40, 0xff, RZ, 0xc0, !PT ;  /* 0x000000ff28ea7812 */ /* 0x000fe400078ec0ff */
[----:B------:R-:W-:Y:S04]  /*17340*/  LOP3.LUT R3, R157, UR7, R126, 0x96, !PT ;  /* 0x000000079d037c12 */ /* 0x000fe8000f8e967e */
[C---:B------:R-:W-:Y:S02]  /*17350*/  LOP3.LUT R40, R3.reuse, 0xffff, RZ, 0xc0, !PT ;  /* 0x0000ffff03287812 */ /* 0x040fe400078ec0ff */
[----:B------:R-:W-:Y:S02]  /*17360*/  LOP3.LUT R233, R3, 0xff, RZ, 0xc0, !PT ;  /* 0x000000ff03e97812 */ /* 0x000fe400078ec0ff */
[----:B------:R-:W-:Y:S02]  /*17370*/  SHF.R.U32.HI R40, RZ, 0x8, R40 ;  /* 0x00000008ff287819 */ /* 0x000fe40000011628 */
[--C-:B------:R-:W-:Y:S02]  /*17380*/  SHF.R.U32.HI R2, RZ, 0x10, R3.reuse ;  /* 0x00000010ff027819 */ /* 0x100fe40000011603 */
[----:B------:R-:W-:Y:S02]  /*17390*/  LOP3.LUT R230, R40, 0xffff, RZ, 0xc0, !PT ;  /* 0x0000ffff28e67812 */ /* 0x000fe400078ec0ff */
[----:B------:R-:W-:Y:S02]  /*173a0*/  ISETP.LE.U32.AND P2, PT, R233, UR12, PT ;  /* 0x0000000ce9007c0c */ /* 0x000fe4000bf43070 */
[----:B------:R-:W-:Y:S02]  /*173b0*/  LOP3.LUT R231, R2, 0xff, RZ, 0xc0, !PT ;  /* 0x000000ff02e77812 */ /* 0x000fe400078ec0ff */
[----:B------:R-:W-:Y:S02]  /*173c0*/  ISETP.LE.U32.AND P1, PT, R230, UR12, PT ;  /* 0x0000000ce6007c0c */ /* 0x000fe4000bf23070 */
[----:B------:R-:W-:Y:S02]  /*173d0*/  SHF.R.U32.HI R229, RZ, 0x18, R3 ;  /* 0x00000018ffe57819 */ /* 0x000fe40000011603 */
[----:B------:R-:W-:Y:S04]  /*173e0*/  SHF.R.U32.HI R3, RZ, 0x10, R154 ;  /* 0x00000010ff037819 */ /* 0x000fe8000001169a */
[----:B------:R-:W-:Y:S02]  /*173f0*/  LOP3.LUT R227, R3, 0xff, RZ, 0xc0, !PT ;  /* 0x000000ff03e37812 */ /* 0x000fe400078ec0ff */
[----:B------:R-:W-:Y:S01]  /*17400*/  PRMT R3, R166, 0x7610, R3 ;  /* 0x00007610a6037816 */ /* 0x000fe20000000003 */
[----:B---3--:R-:W-:Y:S05]  /*17410*/  @!P0 HFMA2.BF16_V2 R46, -RZ.H0_H0, RZ.H0_H0, -R62.H0_H0 ;  /* 0x200000ffff2e8231 */ /* 0x008fea000034093e */
[----:B------:R-:W-:Y:S01]  /*17420*/  PRMT R142, R46, 0x7610, R142 ;  /* 0x000076102e8e7816 */ /* 0x000fe2000000008e */
[----:B------:R-:W-:Y:S01]  /*17430*/  @!P0 STL.S16 [R1+0x208], R46 ;  /* 0x0002082e01008387 */ /* 0x000fe20000100600 */
[----:B------:R-:W-:Y:S11]  /*17440*/  ISETP.LE.U32.AND P0, PT, R248, UR12, PT ;  /* 0x0000000cf8007c0c */ /* 0x000ff6000bf03070 */
[----:B------:R-:W-:Y:S02]  /*17450*/  @!UPT UIADD3 URZ, URZ, URZ, URZ ;  /* 0x0000003f3f3ff290 */ /* 0x000fe4000fffe03f */
[----:B--2---:R-:W-:Y:S05]  /*17460*/  @!P0 HFMA2.BF16_V2 R44, -RZ.H0_H0, RZ.H0_H0, -R61.H0_H0 ;  /* 0x200000ffff2c8231 */ /* 0x004fea000034093d */
[----:B------:R-:W-:Y:S01]  /*17470*/  PRMT R113, R44, 0x7610, R113 ;  /* 0x000076102c717816 */ /* 0x000fe20000000071 */
[----:B------:R1:W-:Y:S01]  /*17480*/  @!P0 STL.S16 [R1+0x218], R44 ;  /* 0x0002182c01008387 */ /* 0x0003e20000100600 */
[----:B------:R-:W-:Y:S11]  /*17490*/  ISETP.LE.U32.AND P0, PT, R236, UR12, PT ;  /* 0x0000000cec007c0c */ /* 0x000ff6000bf03070 */
[----:B------:R-:W-:Y:S02]  /*174a0*/  @!UPT UIADD3 URZ, URZ, URZ, URZ ;  /* 0x0000003f3f3ff290 */ /* 0x000fe4000fffe03f */
[----:B----4-:R-:W-:Y:S02]  /*174b0*/  @!P0 HFMA2.BF16_V2 R20, -RZ.H0_H0, RZ.H0_H0, -R80.H0_H0 ;  /* 0x200000ffff148231 */ /* 0x010fe40000340950 */
[----:B-1----:R-:W-:Y:S03]  /*174c0*/  IMAD.WIDE.U32 R44, R45, -0x2daee0ad, RZ ;  /* 0xd2511f532d2c7825 */ /* 0x002fe600078e00ff */
[----:B------:R-:W-:Y:S01]  /*174d0*/  PRMT R116, R20, 0x7610, R116 ;  /* 0x0000761014747816 */ /* 0x000fe20000000074 */
[----:B------:R1:W-:Y:S01]  /*174e0*/  @!P0 STL.S16 [R1+0x21c], R20 ;  /* 0x00021c1401008387 */ /* 0x0003e20000100600 */
[----:B------:R-:W-:Y:S02]  /*174f0*/  ISETP.LE.U32.AND P0, PT, R235, UR12, PT ;  /* 0x0000000ceb007c0c */ /* 0x000fe4000bf03070 */
[----:B------:R-:W-:Y:S01]  /*17500*/  LOP3.LUT R40, R45, UR17, R220, 0x96, !PT ;  /* 0x000000112d287c12 */ /* 0x000fe2000f8e96dc */
[----:B------:R2:W3:Y:S01]  /*17510*/  LDL.S16 R42, [R1+0x234] ;  /* 0x00023400012a7983 */ /* 0x0004e20000100600 */
[----:B------:R-:W-:Y:S01]  /*17520*/  LOP3.LUT R2, R49, UR11, R44, 0x96, !PT ;  /* 0x0000000b31027c12 */ /* 0x000fe2000f8e962c */
[----:B------:R-:W4:Y:S01]  /*17530*/  MUFU.EX2 R220, R218 ;  /* 0x000000da00dc7308 */ /* 0x000f220000000800 */
[----:B------:R-:W-:Y:S03]  /*17540*/  PRMT R49, R167, 0x7632, R49 ;  /* 0x00007632a7317816 */ /* 0x000fe60000000031 */
[----:B------:R-:W-:Y:S01]  /*17550*/  IMAD.WIDE.U32 R160, R2, -0x326172a9, RZ ;  /* 0xcd9e8d5702a07825 */ /* 0x000fe200078e00ff */
[----:B------:R-:W-:Y:S05]  /*17560*/  LOP3.LUT R2, R154, 0xffff, RZ, 0xc0, !PT ;  /* 0x0000ffff9a027812 */ /* 0x000fea00078ec0ff */
[----:B------:R-:W2:Y:S01]  /*17570*/  MUFU.EX2 R218, R216 ;  /* 0x000000d800da7308 */ /* 0x000ea20000000800 */
[----:B------:R-:W-:Y:S04]  /*17580*/  SHF.R.U32.HI R2, RZ, 0x8, R2 ;  /* 0x00000008ff027819 */ /* 0x000fe80000011602 */
[----:B------:R-:W-:Y:S02]  /*17590*/  LOP3.LUT R211, R2, 0xffff, RZ, 0xc0, !PT ;  /* 0x0000ffff02d37812 */ /* 0x000fe400078ec0ff */
[----:B------:R-:W-:Y:S03]  /*175a0*/  PRMT R2, R166, 0x7632, R2 ;  /* 0x00007632a6027816 */ /* 0x000fe60000000002 */
[----:B------:R-:W2:Y:S01]  /*175b0*/  MUFU.EX2 R216, R174 ;  /* 0x000000ae00d87308 */ /* 0x000ea20000000800 */
[----:B----4-:R-:W-:Y:S01]  /*175c0*/  F2FP.BF16.F32.PACK_AB R72, R220, R72 ;  /* 0x00000048dc48723e */ /* 0x010fe200000010ff */
[----:B-1----:R1:W4:Y:S03]  /*175d0*/  LDL.S16 R20, [R1+0x240] ;  /* 0x0002400001147983 */ /* 0x0023260000100600 */
[----:B------:R-:W-:Y:S01]  /*175e0*/  PRMT R71, R72, 0x7632, R71 ;  /* 0x0000763248477816 */ /* 0x000fe20000000047 */
[----:B------:R-:W-:Y:S01]  /*175f0*/  @!P0 HFMA2.BF16_V2 R39, -RZ.H0_H0, RZ.H0_H0, -R63.H0_H0 ;  /* 0x200000ffff278231 */ /* 0x000fe2000034093f */
[----:B--2---:R-:W-:Y:S04]  /*17600*/  F2FP.BF16.F32.PACK_AB R70, R218, R70 ;  /* 0x00000046da46723e */ /* 0x004fe800000010ff */
[----:B------:R-:W-:Y:S01]  /*17610*/  PRMT R112, R39, 0x7610, R112 ;  /* 0x0000761027707816 */ /* 0x000fe20000000070 */
[----:B------:R2:W-:Y:S01]  /*17620*/  @!P0 STL.S16 [R1+0x220], R39 ;  /* 0x0002202701008387 */ /* 0x0005e20000100600 */
[----:B------:R-:W-:Y:S02]  /*17630*/  ISETP.LE.U32.AND P0, PT, R234, UR12, PT ;  /* 0x0000000cea007c0c */ /* 0x000fe4000bf03070 */
[----:B------:R-:W-:Y:S01]  /*17640*/  PRMT R68, R70, 0x7632, R68 ;  /* 0x0000763246447816 */ /* 0x000fe20000000044 */
[----:B------:R1:W4:Y:S01]  /*17650*/  LDL.S16 R41, [R1+0x230] ;  /* 0x0002300001297983 */ /* 0x0003220000100600 */
[----:B------:R-:W-:Y:S04]  /*17660*/  F2FP.BF16.F32.PACK_AB R67, R216, R67 ;  /* 0x00000043d843723e */ /* 0x000fe800000010ff */
[----:B------:R-:W-:Y:S05]  /*17670*/  PRMT R66, R67, 0x7632, R66 ;  /* 0x0000763243427816 */ /* 0x000fea0000000042 */
[----:B------:R-:W-:Y:S05]  /*17680*/  @!P0 HFMA2.BF16_V2 R43, -RZ.H0_H0, RZ.H0_H0, -R60.H0_H0 ;  /* 0x200000ffff2b8231 */ /* 0x000fea000034093c */
[----:B------:R-:W-:Y:S01]  /*17690*/  PRMT R215, R43, 0x7610, R215 ;  /* 0x000076102bd77816 */ /* 0x000fe200000000d7 */
[----:B--2---:R1:W2:Y:S04]  /*176a0*/  LDL.S16 R39, [R1+0x22c] ;  /* 0x00022c0001277983 */ /* 0x0042a80000100600 */
[----:B------:R-:W-:Y:S01]  /*176b0*/  @!P0 STL.S16 [R1+0x224], R43 ;  /* 0x0002242b01008387 */ /* 0x000fe20000100600 */
[----:B------:R-:W-:Y:S03]  /*176c0*/  ISETP.LE.U32.AND P0, PT, R231, UR12, PT ;  /* 0x0000000ce7007c0c */ /* 0x000fe6000bf03070 */
[----:B------:R1:W2:Y:S01]  /*176d0*/  LDL.S16 R47, [R1+0x228] ;  /* 0x00022800012f7983 */ /* 0x0002a20000100600 */
[----:B---3--:R-:W-:Y:S05]  /*176e0*/  @!P2 HFMA2.BF16_V2 R42, -RZ.H0_H0, RZ.H0_H0, -R56.H0_H0 ;  /* 0x200000ffff2aa231 */ /* 0x008fea0000340938 */
[----:B------:R-:W-:Y:S01]  /*176f0*/  PRMT R153, R42, 0x7610, R153 ;  /* 0x000076102a997816 */ /* 0x000fe20000000099 */
[----:B----4-:R-:W-:Y:S05]  /*17700*/  @!P3 HFMA2.BF16_V2 R20, -RZ.H0_H0, RZ.H0_H0, -R59.H0_H0 ;  /* 0x200000ffff14b231 */ /* 0x010fea000034093b */
[----:B------:R-:W-:Y:S01]  /*17710*/  PRMT R152, R20, 0x7610, R152 ;  /* 0x0000761014987816 */ /* 0x000fe20000000098 */
[----:B------:R3:W-:Y:S01]  /*17720*/  @!P3 STL.S16 [R1+0x240], R20 ;  /* 0x000240140100b387 */ /* 0x0007e20000100600 */
[----:B------:R-:W-:Y:S05]  /*17730*/  @!P1 HFMA2.BF16_V2 R41, -RZ.H0_H0, RZ.H0_H0, -R55.H0_H0 ;  /* 0x200000ffff299231 */ /* 0x000fea0000340937 */
[----:B------:R-:W-:Y:S01]  /*17740*/  PRMT R130, R41, 0x7610, R130 ;  /* 0x0000761029827816 */ /* 0x000fe20000000082 */
[----:B---3--:R1:W3:Y:S01]  /*17750*/  LDL.S16 R20, [R1+0x23c] ;  /* 0x00023c0001147983 */ /* 0x0082e20000100600 */
[----:B--2---:R-:W-:Y:S03]  /*17760*/  @!P0 HFMA2.BF16_V2 R39, -RZ.H0_H0, RZ.H0_H0, -R58.H0_H0 ;  /* 0x200000ffff278231 */ /* 0x004fe6000034093a */
[----:B------:R-:W-:Y:S02]  /*17770*/  @!P2 STL.S16 [R1+0x234], R42 ;  /* 0x0002342a0100a387 */ /* 0x000fe40000100600 */
[----:B------:R-:W-:Y:S02]  /*17780*/  PRMT R136, R39, 0x7610, R136 ;  /* 0x0000761027887816 */ /* 0x000fe40000000088 */
[----:B------:R2:W-:Y:S04]  /*17790*/  @!P1 STL.S16 [R1+0x230], R41 ;  /* 0x0002302901009387 */ /* 0x0005e80000100600 */
[----:B------:R4:W-:Y:S01]  /*177a0*/  @!P0 STL.S16 [R1+0x22c], R39 ;  /* 0x00022c2701008387 */ /* 0x0009e20000100600 */
[----:B------:R-:W-:Y:S03]  /*177b0*/  ISETP.LE.U32.AND P0, PT, R229, UR12, PT ;  /* 0x0000000ce5007c0c */ /* 0x000fe6000bf03070 */
[----:B------:R1:W3:Y:S10]  /*177c0*/  LDL.S16 R46, [R1+0x238] ;  /* 0x00023800012e7983 */ /* 0x0002f40000100600 */
[----:B------:R-:W-:Y:S05]  /*177d0*/  @!P0 HFMA2.BF16_V2 R47, -RZ.H0_H0, RZ.H0_H0, -R57.H0_H0 ;  /* 0x200000ffff2f8231 */ /* 0x000fea0000340939 */
[----:B------:R-:W-:Y:S01]  /*177e0*/  PRMT R150, R47, 0x7610, R150 ;  /* 0x000076102f967816 */ /* 0x000fe20000000096 */
[----:B--2---:R-:W-:Y:S01]  /*177f0*/  IMAD.WIDE.U32 R40, R40, -0x326172a9, RZ ;  /* 0xcd9e8d5728287825 */ /* 0x004fe200078e00ff */
[----:B----4-:R1:W2:Y:S04]  /*17800*/  LDL.S16 R39, [R1+0x24c] ;  /* 0x00024c0001277983 */ /* 0x0102a80000100600 */
[----:B------:R-:W-:Y:S01]  /*17810*/  LOP3.LUT R42, R41, UR16, R192, 0x96, !PT ;  /* 0x00000010292a7c12 */ /* 0x000fe2000f8e96c0 */
[----:B------:R4:W-:Y:S01]  /*17820*/  @!P0 STL.S16 [R1+0x228], R47 ;  /* 0x0002282f01008387 */ /* 0x0009e20000100600 */
[----:B------:R-:W-:Y:S03]  /*17830*/  ISETP.LE.U32.AND P0, PT, R228, UR12, PT ;  /* 0x0000000ce4007c0c */ /* 0x000fe6000bf03070 */
[----:B------:R-:W-:Y:S05]  /*17840*/  IMAD.WIDE.U32 R42, R42, -0x2daee0ad, RZ ;  /* 0xd2511f532a2a7825 */ /* 0x000fea00078e00ff */
[----:B------:R-:W-:Y:S01]  /*17850*/  LOP3.LUT R146, R43, UR9, R48, 0x96, !PT ;  /* 0x000000092b927c12 */ /* 0x000fe2000f8e9630 */
[----:B------:R-:W-:Y:S01]  /*17860*/  IMAD.MOV.U32 R48, RZ, RZ, 0x7054 ;  /* 0x00007054ff307424 */ /* 0x000fe200078e00ff */
[----:B------:R-:W-:Y:S02]  /*17870*/  LOP3.LUT R43, R161, UR10, R40, 0x96, !PT ;  /* 0x0000000aa12b7c12 */ /* 0x000fe4000f8e9628 */
[----:B------:R1:W2:Y:S01]  /*17880*/  LDL.S16 R40, [R1+0x248] ;  /* 0x0002480001287983 */ /* 0x0002a20000100600 */
[----:B------:R-:W-:Y:S04]  /*17890*/  IMAD.WIDE.U32 R146, R146, -0x326172a9, RZ ;  /* 0xcd9e8d5792927825 */ /* 0x000fe800078e00ff */
[----:B------:R-:W-:Y:S01]  /*178a0*/  IMAD.WIDE.U32 R134, R43, -0x2daee0ad, RZ ;  /* 0xd2511f532b867825 */ /* 0x000fe200078e00ff */
[----:B------:R-:W-:Y:S03]  /*178b0*/  LOP3.LUT R160, R147, UR23, R160, 0x96, !PT ;  /* 0x0000001793a07c12 */ /* 0x000fe6000f8e96a0 */
[----:B------:R-:W-:Y:S01]  /*178c0*/  IMAD.U32 R147, RZ, RZ, UR12 ;  /* 0x0000000cff937e24 */ /* 0x000fe2000f8e00ff */
[----:B------:R-:W-:Y:S01]  /*178d0*/  LOP3.LUT R166, R135, UR8, R42, 0x96, !PT ;  /* 0x0000000887a67c12 */ /* 0x000fe2000f8e962a */
[----:B------:R-:W-:Y:S03]  /*178e0*/  IMAD.WIDE.U32 R160, R160, -0x2daee0ad, RZ ;  /* 0xd2511f53a0a07825 */ /* 0x000fe600078e00ff */
[----:B------:R-:W-:Y:S01]  /*178f0*/  PRMT R147, R147, R48, UR12 ;  /* 0x0000000c93937e16 */ /* 0x000fe20008000030 */
[----:B------:R-:W-:Y:S04]  /*17900*/  IMAD.WIDE.U32 R166, R166, -0x326172a9, RZ ;  /* 0xcd9e8d57a6a67825 */ /* 0x000fe800078e00ff */
[----:B----4-:R-:W-:Y:S02]  /*17910*/  IMAD.MOV.U32 R47, RZ, RZ, R123 ;  /* 0x000000ffff2f7224 */ /* 0x010fe400078e007b */
[----:B---3--:R-:W-:Y:S05]  /*17920*/  @!P0 HFMA2.BF16_V2 R20, -RZ.H0_H0, RZ.H0_H0, -R54.H0_H0 ;  /* 0x200000ffff148231 */ /* 0x008fea0000340936 */
[----:B------:R-:W-:Y:S01]  /*17930*/  PRMT R151, R20, 0x7610, R151 ;  /* 0x0000761014977816 */ /* 0x000fe20000000097 */
[----:B------:R3:W-:Y:S01]  /*17940*/  @!P0 STL.S16 [R1+0x23c], R20 ;  /* 0x00023c1401008387 */ /* 0x0007e20000100600 */
[----:B------:R-:W-:Y:S03]  /*17950*/  ISETP.LE.U32.AND P0, PT, R211, UR12, PT ;  /* 0x0000000cd3007c0c */ /* 0x000fe6000bf03070 */
[----:B------:R1:W4:Y:S10]  /*17960*/  LDL.S16 R45, [R1+0x250] ;  /* 0x00025000012d7983 */ /* 0x0003340000100600 */
[----:B------:R-:W-:Y:S05]  /*17970*/  @!P0 HFMA2.BF16_V2 R46, -RZ.H0_H0, RZ.H0_H0, -R53.H0_H0 ;  /* 0x200000ffff2e8231 */ /* 0x000fea0000340935 */
[----:B------:R-:W-:Y:S01]  /*17980*/  PRMT R131, R46, 0x7610, R131 ;  /* 0x000076102e837816 */ /* 0x000fe20000000083 */
[----:B---3--:R1:W3:Y:S04]  /*17990*/  LDL.S16 R20, [R1+0x244] ;  /* 0x0002440001147983 */ /* 0x0082e80000100600 */
[----:B------:R1:W-:Y:S01]  /*179a0*/  @!P0 STL.S16 [R1+0x238], R46 ;  /* 0x0002382e01008387 */ /* 0x0003e20000100600 */
[----:B------:R-:W-:Y:S11]  /*179b0*/  ISETP.LE.U32.AND P0, PT, R227, UR12, PT ;  /* 0x0000000ce3007c0c */ /* 0x000ff6000bf03070 */
[----:B------:R-:W-:Y:S02]  /*179c0*/  @!UPT UIADD3 URZ, URZ, URZ, URZ ;  /* 0x0000003f3f3ff290 */ /* 0x000fe4000fffe03f */
[----:B--2---:R-:W-:Y:S05]  /*179d0*/  @!P0 HFMA2.BF16_V2 R39, -RZ.H0_H0, RZ.H0_H0, -R52.H0_H0 ;  /* 0x200000ffff278231 */ /* 0x004fea0000340934 */
[----:B------:R-:W-:Y:S01]  /*179e0*/  PRMT R125, R39, 0x7610, R125 ;  /* 0x00007610277d7816 */ /* 0x000fe2000000007d */
[----:B------:R2:W-:Y:S01]  /*179f0*/  @!P0 STL.S16 [R1+0x24c], R39 ;  /* 0x00024c2701008387 */ /* 0x0005e20000100600 */
[----:B------:R-:W-:Y:S03]  /*17a00*/  ISETP.LE.U32.AND P0, PT, R226, UR12, PT ;  /* 0x0000000ce2007c0c */ /* 0x000fe6000bf03070 */
[----:B------:R3:W4:Y:S01]  /*17a10*/  LDL.S16 R44, [R1+0x254] ;  /* 0x00025400012c7983 */ /* 0x0007220000100600 */
[----:B-1----:R-:W-:Y:S09]  /*17a20*/  IMAD.MOV.U32 R46, RZ, RZ, R122 ;  /* 0x000000ffff2e7224 */ /* 0x002ff200078e007a */
[----:B------:R-:W-:Y:S05]  /*17a30*/  @!P0 HFMA2.BF16_V2 R40, -RZ.H0_H0, RZ.H0_H0, -R51.H0_H0 ;  /* 0x200000ffff288231 */ /* 0x000fea0000340933 */
[----:B------:R-:W-:Y:S01]  /*17a40*/  PRMT R120, R40, 0x7610, R120 ;  /* 0x0000761028787816 */ /* 0x000fe20000000078 */
[----:B--2---:R1:W2:Y:S04]  /*17a50*/  LDL.S16 R39, [R1+0x258] ;  /* 0x0002580001277983 */ /* 0x0042a80000100600 */
[----:B------:R1:W-:Y:S01]  /*17a60*/  @!P0 STL.S16 [R1+0x248], R40 ;  /* 0x0002482801008387 */ /* 0x0003e20000100600 */
[----:B------:R-:W-:Y:S03]  /*17a70*/  ISETP.LE.U32.AND P0, PT, R210, UR12, PT ;  /* 0x0000000cd2007c0c */ /* 0x000fe6000bf03070 */
[----:B------:R2:W2:Y:S01]  /*17a80*/  LDL.S16 R29, [R1+0x260] ;  /* 0x00026000011d7983 */ /* 0x0004a20000100600 */
[----:B-1----:R-:W-:Y:S01]  /*17a90*/  IMAD.WIDE.U32 R40, R100, -0x326172a9, RZ ;  /* 0xcd9e8d5764287825 */ /* 0x002fe200078e00ff */
[----:B------:R-:W-:Y:S04]  /*17aa0*/  PRMT R100, R190, 0x7632, R100 ;  /* 0x00007632be647816 */ /* 0x000fe80000000064 */
[----:B------:R-:W-:Y:S02]  /*17ab0*/  LOP3.LUT R28, R41, UR6, R168, 0x96, !PT ;  /* 0x00000006291c7c12 */ /* 0x000fe4000f8e96a8 */
[----:B------:R-:W-:Y:S02]  /*17ac0*/  LOP3.LUT R197, R40, 0xff, RZ, 0xc0, !PT ;  /* 0x000000ff28c57812 */ /* 0x000fe400078ec0ff */
[----:B------:R-:W-:Y:S02]  /*17ad0*/  LOP3.LUT R208, R28, 0xff, RZ, 0xc0, !PT ;  /* 0x000000ff1cd07812 */ /* 0x000fe400078ec0ff */
[--C-:B------:R-:W-:Y:S02]  /*17ae0*/  SHF.R.U32.HI R30, RZ, 0x10, R28.reuse ;  /* 0x00000010ff1e7819 */ /* 0x100fe4000001161c */
[----:B------:R-:W-:Y:S02]  /*17af0*/  SHF.R.U32.HI R204, RZ, 0x18, R28 ;  /* 0x00000018ffcc7819 */ /* 0x000fe4000001161c */
[----:B------:R-:W-:Y:S02]  /*17b00*/  LOP3.LUT R202, R30, 0xff, RZ, 0xc0, !PT ;  /* 0x000000ff1eca7812 */ /* 0x000fe400078ec0ff */
[----:B------:R-:W-:Y:S02]  /*17b10*/  ISETP.LE.U32.AND P3, PT, R204, UR12, PT ;  /* 0x0000000ccc007c0c */ /* 0x000fe4000bf63070 */
[----:B------:R-:W-:Y:S02]  /*17b20*/  ISETP.LE.U32.AND P4, PT, R202, UR12, PT ;  /* 0x0000000cca007c0c */ /* 0x000fe4000bf83070 */
[--C-:B------:R-:W-:Y:S02]  /*17b30*/  SHF.R.U32.HI R194, RZ, 0x18, R40.reuse ;  /* 0x00000018ffc27819 */ /* 0x100fe40000011628 */
[----:B------:R-:W-:Y:S02]  /*17b40*/  LOP3.LUT R225, R40, 0xffff, RZ, 0xc0, !PT ;  /* 0x0000ffff28e17812 */ /* 0x000fe400078ec0ff */
[--C-:B------:R-:W-:Y:S02]  /*17b50*/  SHF.R.U32.HI R174, RZ, 0x10, R40.reuse ;  /* 0x00000010ffae7819 */ /* 0x100fe40000011628 */
[----:B------:R-:W-:Y:S01]  /*17b60*/  SHF.R.U32.HI R133, RZ, 0x18, R40 ;  /* 0x00000018ff857819 */ /* 0x000fe20000011628 */
[----:B---3--:R-:W-:Y:S05]  /*17b70*/  @!P0 HFMA2.BF16_V2 R20, -RZ.H0_H0, RZ.H0_H0, -R50.H0_H0 ;  /* 0x200000ffff148231 */ /* 0x008fea0000340932 */
[----:B------:R-:W-:Y:S01]  /*17b80*/  PRMT R115, R20, 0x7610, R115 ;  /* 0x0000761014737816 */ /* 0x000fe20000000073 */
[----:B------:R1:W-:Y:S01]  /*17b90*/  @!P0 STL.S16 [R1+0x244], R20 ;  /* 0x0002441401008387 */ /* 0x0003e20000100600 */
[----:B------:R-:W-:Y:S11]  /*17ba0*/  ISETP.LE.U32.AND P0, PT, R209, UR12, PT ;  /* 0x0000000cd1007c0c */ /* 0x000ff6000bf03070 */
[----:B------:R-:W-:Y:S02]  /*17bb0*/  @!UPT UIADD3 URZ, URZ, URZ, URZ ;  /* 0x0000003f3f3ff290 */ /* 0x000fe4000fffe03f */
[----:B----4-:R-:W-:Y:S05]  /*17bc0*/  @!P0 HFMA2.BF16_V2 R45, -RZ.H0_H0, RZ.H0_H0, -R49.H0_H0 ;  /* 0x200000ffff2d8231 */ /* 0x010fea0000340931 */
[----:B------:R-:W-:Y:S01]  /*17bd0*/  PRMT R114, R45, 0x7610, R114 ;  /* 0x000076102d727816 */ /* 0x000fe20000000072 */
[----:B-1----:R1:W3:Y:S04]  /*17be0*/  LDL.S16 R20, [R1+0x25c] ;  /* 0x00025c0001147983 */ /* 0x0022e80000100600 */
[----:B------:R-:W-:Y:S01]  /*17bf0*/  @!P0 STL.S16 [R1+0x250], R45 ;  /* 0x0002502d01008387 */ /* 0x000fe20000100600 */
[----:B------:R-:W-:Y:S11]  /*17c00*/  ISETP.LE.U32.AND P0, PT, R207, UR12, PT ;  /* 0x0000000ccf007c0c */ /* 0x000ff6000bf03070 */
[----:B------:R-:W-:Y:S02]  /*17c10*/  @!UPT UIADD3 URZ, URZ, URZ, URZ ;  /* 0x0000003f3f3ff290 */ /* 0x000fe4000fffe03f */
[----:B------:R-:W-:Y:S05]  /*17c20*/  @!P0 HFMA2.BF16_V2 R44, -RZ.H0_H0, RZ.H0_H0, -R3.H0_H0 ;  /* 0x200000ffff2c8231 */ /* 0x000fea0000340903 */
[----:B------:R-:W-:Y:S01]  /*17c30*/  PRMT R99, R44, 0x7610, R99 ;  /* 0x000076102c637816 */ /* 0x000fe20000000063 */
[----:B------:R-:W-:Y:S01]  /*17c40*/  @!P0 STL.S16 [R1+0x254], R44 ;  /* 0x0002542c01008387 */ /* 0x000fe20000100600 */
[----:B------:R-:W-:Y:S11]  /*17c50*/  ISETP.LE.U32.AND P0, PT, R206, UR12, PT ;  /* 0x0000000cce007c0c */ /* 0x000ff6000bf03070 */
[----:B------:R-:W-:Y:S02]  /*17c60*/  @!UPT UIADD3 URZ, URZ, URZ, URZ ;  /* 0x0000003f3f3ff290 */ /* 0x000fe4000fffe03f */
[----:B--2---:R-:W-:Y:S05]  /*17c70*/  @!P0 HFMA2.BF16_V2 R39, -RZ.H0_H0, RZ.H0_H0, -R2.H0_H0 ;  /* 0x200000ffff278231 */ /* 0x004fea0000340902 */
[----:B------:R-:W-:Y:S01]  /*17c80*/  PRMT R95, R39, 0x7610, R95 ;  /* 0x00007610275f7816 */ /* 0x000fe2000000005f */
[----:B------:R-:W-:Y:S01]  /*17c90*/  @!P0 STL.S16 [R1+0x258], R39 ;  /* 0x0002582701008387 */ /* 0x000fe20000100600 */
[----:B------:R-:W-:Y:S11]  /*17ca0*/  ISETP.LE.U32.AND P0, PT, R208, UR12, PT ;  /* 0x0000000cd0007c0c */ /* 0x000ff6000bf03070 */
[----:B------:R-:W-:Y:S02]  /*17cb0*/  @!UPT UIADD3 URZ, URZ, URZ, URZ ;  /* 0x0000003f3f3ff290 */ /* 0x000fe4000fffe03f */
[----:B------:R-:W-:Y:S05]  /*17cc0*/  @!P0 HFMA2.BF16_V2 R29, -RZ.H0_H0, RZ.H0_H0, -R76.H0_H0 ;  /* 0x200000ffff1d8231 */ /* 0x000fea000034094c */
[----:B------:R-:W-:Y:S01]  /*17cd0*/  PRMT R111, R29, 0x7610, R111 ;  /* 0x000076101d6f7816 */ /* 0x000fe2000000006f */
[----:B------:R2:W-:Y:S02]  /*17ce0*/  @!P0 STL.S16 [R1+0x260], R29 ;  /* 0x0002601d01008387 */ /* 0x0005e40000100600 */
[----:B--2---:R-:W-:Y:S04]  /*17cf0*/  LOP3.LUT R29, R28, 0xffff, RZ, 0xc0, !PT ;  /* 0x0000ffff1c1d7812 */ /* 0x004fe800078ec0ff */
[----:B------:R-:W-:Y:S04]  /*17d00*/  SHF.R.U32.HI R29, RZ, 0x8, R29 ;  /* 0x00000008ff1d7819 */ /* 0x000fe8000001161d */
[----:B------:R-:W-:Y:S02]  /*17d10*/  LOP3.LUT R205, R29, 0xffff, RZ, 0xc0, !PT ;  /* 0x0000ffff1dcd7812 */ /* 0x000fe400078ec0ff */
[----:B------:R-:W-:Y:S01]  /*17d20*/  LOP3.LUT R29, R167, UR6, R146, 0x96, !PT ;  /* 0x00000006a71d7c12 */ /* 0x000fe2000f8e9692 */
[----:B------:R-:W-:Y:S01]  /*17d30*/  UIADD3 UR6, UR24, -0x61c88647, URZ ;  /* 0x9e3779b918067890 */ /* 0x000fe2000fffe03f */
[----:B------:R-:W-:Y:S02]  /*17d40*/  ISETP.LE.U32.AND P0, PT, R205, UR12, PT ;  /* 0x0000000ccd007c0c */ /* 0x000fe4000bf03070 */
[C---:B------:R-:W-:Y:S02]  /*17d50*/  LOP3.LUT R28, R29.reuse, 0xffff, RZ, 0xc0, !PT ;  /* 0x0000ffff1d1c7812 */ /* 0x040fe400078ec0ff */
[----:B------:R-:W-:Y:S02]  /*17d60*/  LOP3.LUT R203, R29, 0xff, RZ, 0xc0, !PT ;  /* 0x000000ff1dcb7812 */ /* 0x000fe400078ec0ff */
[----:B------:R-:W-:Y:S02]  /*17d70*/  SHF.R.U32.HI R28, RZ, 0x8, R28 ;  /* 0x00000008ff1c7819 */ /* 0x000fe4000001161c */
[----:B------:R-:W-:Y:S02]  /*17d80*/  ISETP.LE.U32.AND P2, PT, R203, UR12, PT ;  /* 0x0000000ccb007c0c */ /* 0x000fe4000bf43070 */
[----:B------:R-:W-:Y:S02]  /*17d90*/  LOP3.LUT R198, R28, 0xffff, RZ, 0xc0, !PT ;  /* 0x0000ffff1cc67812 */ /* 0x000fe400078ec0ff */
[--C-:B------:R-:W-:Y:S02]  /*17da0*/  SHF.R.U32.HI R30, RZ, 0x10, R29.reuse ;  /* 0x00000010ff1e7819 */ /* 0x100fe4000001161d */
[----:B------:R-:W-:Y:S02]  /*17db0*/  ISETP.LE.U32.AND P1, PT, R198, UR12, PT ;  /* 0x0000000cc6007c0c */ /* 0x000fe4000bf23070 */
[----:B------:R-:W-:Y:S02]  /*17dc0*/  LOP3.LUT R199, R30, 0xff, RZ, 0xc0, !PT ;  /* 0x000000ff1ec77812 */ /* 0x000fe400078ec0ff */
[----:B------:R-:W-:Y:S02]  /*17dd0*/  SHF.R.U32.HI R196, RZ, 0x18, R29 ;  /* 0x00000018ffc47819 */ /* 0x000fe4000001161d */
[----:B------:R-:W-:Y:S04]  /*17de0*/  LOP3.LUT R28, R40, 0xffff, RZ, 0xc0, !PT ;  /* 0x0000ffff281c7812 */ /* 0x000fe800078ec0ff */
[----:B------:R-:W-:Y:S02]  /*17df0*/  SHF.R.U32.HI R29, RZ, 0x8, R28 ;  /* 0x00000008ff1d7819 */ /* 0x000fe4000001161c */
[----:B------:R-:W-:Y:S02]  /*17e00*/  SHF.R.U32.HI R28, RZ, 0x10, R40 ;  /* 0x00000010ff1c7819 */ /* 0x000fe40000011628 */
[----:B------:R-:W-:Y:S02]  /*17e10*/  LOP3.LUT R193, R29, 0xffff, RZ, 0xc0, !PT ;  /* 0x0000ffff1dc17812 */ /* 0x000fe400078ec0ff */
[----:B------:R-:W-:Y:S02]  /*17e20*/  LOP3.LUT R195, R28, 0xff, RZ, 0xc0, !PT ;  /* 0x000000ff1cc37812 */ /* 0x000fe400078ec0ff */
[----:B------:R-:W-:Y:S02]  /*17e30*/  LOP3.LUT R28, R166, 0xffff, RZ, 0xc0, !PT ;  /* 0x0000ffffa61c7812 */ /* 0x000fe400078ec0ff */
[----:B------:R-:W-:Y:S02]  /*17e40*/  SHF.R.U32.HI R29, RZ, 0x10, R166 ;  /* 0x00000010ff1d7819 */ /* 0x000fe400000116a6 */
[----:B------:R-:W-:Y:S02]  /*17e50*/  SHF.R.U32.HI R28, RZ, 0x8, R28 ;  /* 0x00000008ff1c7819 */ /* 0x000fe4000001161c */
[----:B------:R-:W-:Y:S02]  /*17e60*/  LOP3.LUT R251, R29, 0xff, RZ, 0xc0, !PT ;  /* 0x000000ff1dfb7812 */ /* 0x000fe400078ec0ff */
[----:B------:R-:W-:Y:S02]  /*17e70*/  LOP3.LUT R243, R28, 0xffff, RZ, 0xc0, !PT ;  /* 0x0000ffff1cf37812 */ /* 0x000fe400078ec0ff */
[----:B------:R-:W-:Y:S02]  /*17e80*/  LOP3.LUT R28, R159, UR7, R242, 0x96, !PT ;  /* 0x000000079f1c7c12 */ /* 0x000fe4000f8e96f2 */
[----:B------:R-:W-:Y:S01]  /*17e90*/  LOP3.LUT R29, R161, UR7, R134, 0x96, !PT ;  /* 0x00000007a11d7c12 */ /* 0x000fe2000f8e9686 */
[----:B------:R-:W-:Y:S01]  /*17ea0*/  UIADD3 UR7, UR24, -0x4ab325aa, URZ ;  /* 0xb54cda5618077890 */ /* 0x000fe2000fffe03f */
[----:B------:R-:W-:Y:S02]  /*17eb0*/  LOP3.LUT R192, R28, 0xff, RZ, 0xc0, !PT ;  /* 0x000000ff1cc07812 */ /* 0x000fe400078ec0ff */
[----:B------:R-:W-:Y:S02]  /*17ec0*/  SHF.R.U32.HI R191, RZ, 0x18, R28 ;  /* 0x00000018ffbf7819 */ /* 0x000fe4000001161c */
[----:B------:R-:W-:Y:S02]  /*17ed0*/  LOP3.LUT R189, R29, 0xff, RZ, 0xc0, !PT ;  /* 0x000000ff1dbd7812 */ /* 0x000fe400078ec0ff */
[----:B------:R-:W-:Y:S02]  /*17ee0*/  LOP3.LUT R168, R41, UR7, R168, 0x96, !PT ;  /* 0x0000000729a87c12 */ /* 0x000fe4000f8e96a8 */
[----:B------:R-:W-:Y:S02]  /*17ef0*/  LOP3.LUT R169, R149, UR7, R246, 0x96, !PT ;  /* 0x0000000795a97c12 */ /* 0x000fe4000f8e96f6 */
[----:B------:R-:W-:Y:S02]  /*17f00*/  LOP3.LUT R246, R148, 0xffff, RZ, 0xc0, !PT ;  /* 0x0000ffff94f67812 */ /* 0x000fe400078ec0ff */
[----:B------:R-:W-:Y:S02]  /*17f10*/  LOP3.LUT R186, R145, UR7, R186, 0x96, !PT ;  /* 0x0000000791ba7c12 */ /* 0x000fe4000f8e96ba */
[----:B------:R-:W-:Y:S02]  /*17f20*/  LOP3.LUT R170, R163, UR7, R170, 0x96, !PT ;  /* 0x00000007a3aa7c12 */ /* 0x000fe4000f8e96aa */
[----:B------:R-:W-:Y:S01]  /*17f30*/  LOP3.LUT R163, R162, 0xffff, RZ, 0xc0, !PT ;  /* 0x0000ffffa2a37812 */ /* 0x000fe200078ec0ff */
[----:B---3--:R-:W-:Y:S05]  /*17f40*/  @!P0 HFMA2.BF16_V2 R20, -RZ.H0_H0, RZ.H0_H0, -R77.H0_H0 ;  /* 0x200000ffff148231 */ /* 0x008fea000034094d */
[----:B------:R-:W-:Y:S01]  /*17f50*/  PRMT R102, R20, 0x7610, R102 ;  /* 0x0000761014667816 */ /* 0x000fe20000000066 */
[----:B------:R2:W-:Y:S01]  /*17f60*/  @!P0 STL.S16 [R1+0x25c], R20 ;  /* 0x00025c1401008387 */ /* 0x0005e20000100600 */
[----:B------:R-:W-:Y:S03]  /*17f70*/  ISETP.LE.U32.AND P0, PT, R199, UR12, PT ;  /* 0x0000000cc7007c0c */ /* 0x000fe6000bf03070 */
[----:B------:R1:W3:Y:S04]  /*17f80*/  LDL.S16 R45, [R1+0x274] ;  /* 0x00027400012d7983 */ /* 0x0002e80000100600 */
[----:B------:R1:W4:Y:S04]  /*17f90*/  LDL.S16 R31, [R1+0x270] ;  /* 0x00027000011f7983 */ /* 0x0003280000100600 */
[----:B------:R1:W4:Y:S04]  /*17fa0*/  LDL.S16 R44, [R1+0x26c] ;  /* 0x00026c00012c7983 */ /* 0x0003280000100600 */
[----:B------:R1:W4:Y:S04]  /*17fb0*/  LDL.S16 R43, [R1+0x264] ;  /* 0x00026400012b7983 */ /* 0x0003280000100600 */
[----:B------:R1:W4:Y:S04]  /*17fc0*/  LDL.S16 R42, [R1+0x278] ;  /* 0x00027800012a7983 */ /* 0x0003280000100600 */
[----:B------:R1:W4:Y:S04]  /*17fd0*/  LDL.S16 R39, [R1+0x27c] ;  /* 0x00027c0001277983 */ /* 0x0003280000100600 */
[----:B--2---:R1:W2:Y:S01]  /*17fe0*/  LDL.S16 R20, [R1+0x268] ;  /* 0x0002680001147983 */ /* 0x0042a20000100600 */
[----:B---3--:R-:W-:Y:S02]  /*17ff0*/  @!P4 HFMA2.BF16_V2 R45, -RZ.H0_H0, RZ.H0_H0, -R69.H0_H0 ;  /* 0x200000ffff2dc231 */ /* 0x008fe40000340945 */
[----:B----4-:R-:W-:Y:S03]  /*18000*/  @!P3 HFMA2.BF16_V2 R31, -RZ.H0_H0, RZ.H0_H0, -R79.H0_H0 ;  /* 0x200000ffff1fb231 */ /* 0x010fe6000034094f */
[----:B------:R-:W-:Y:S01]  /*18010*/  PRMT R94, R45, 0x7610, R94 ;  /* 0x000076102d5e7816 */ /* 0x000fe2000000005e */
[----:B------:R-:W-:Y:S01]  /*18020*/  @!P4 STL.S16 [R1+0x274], R45 ;  /* 0x0002742d0100c387 */ /* 0x000fe20000100600 */
[----:B------:R-:W-:Y:S01]  /*18030*/  @!P2 HFMA2.BF16_V2 R44, -RZ.H0_H0, RZ.H0_H0, -R78.H0_H0 ;  /* 0x200000ffff2ca231 */ /* 0x000fe2000034094e */
[----:B------:R-:W-:Y:S02]  /*18040*/  PRMT R27, R31, 0x7610, R27 ;  /* 0x000076101f1b7816 */ /* 0x000fe4000000001b */
[----:B------:R3:W-:Y:S01]  /*18050*/  @!P3 STL.S16 [R1+0x270], R31 ;  /* 0x0002701f0100b387 */ /* 0x0007e20000100600 */
[----:B------:R-:W-:Y:S01]  /*18060*/  ISETP.LE.U32.AND P3, PT, R243, UR12, PT ;  /* 0x0000000cf3007c0c */ /* 0x000fe2000bf63070 */
[----:B------:R-:W-:Y:S01]  /*18070*/  @!P0 HFMA2.BF16_V2 R43, -RZ.H0_H0, RZ.H0_H0, -R97.H0_H0 ;  /* 0x200000ffff2b8231 */ /* 0x000fe20000340961 */
[----:B------:R-:W-:Y:S04]  /*18080*/  PRMT R26, R44, 0x7610, R26 ;  /* 0x000076102c1a7816 */ /* 0x000fe8000000001a */
[----:B------:R-:W-:Y:S01]  /*18090*/  PRMT R22, R43, 0x7610, R22 ;  /* 0x000076102b167816 */ /* 0x000fe20000000016 */
[----:B--2---:R-:W-:Y:S05]  /*180a0*/  @!P1 HFMA2.BF16_V2 R20, -RZ.H0_H0, RZ.H0_H0, -R96.H0_H0 ;  /* 0x200000ffff149231 */ /* 0x004fea0000340960 */
[----:B------:R-:W-:Y:S01]  /*180b0*/  PRMT R23, R20, 0x7610, R23 ;  /* 0x0000761014177816 */ /* 0x000fe20000000017 */
[----:B---3--:R1:W2:Y:S04]  /*180c0*/  LDL.S16 R31, [R1+0x288] ;  /* 0x00028800011f7983 */ /* 0x0082a80000100600 */
[----:B------:R-:W-:Y:S01]  /*180d0*/  @!P2 STL.S16 [R1+0x26c], R44 ;  /* 0x00026c2c0100a387 */ /* 0x000fe20000100600 */
[----:B------:R-:W-:Y:S03]  /*180e0*/  ISETP.LE.U32.AND P2, PT, R251, UR12, PT ;  /* 0x0000000cfb007c0c */ /* 0x000fe6000bf43070 */
[----:B------:R1:W3:Y:S04]  /*180f0*/  LDL.S16 R30, [R1+0x284] ;  /* 0x00028400011e7983 */ /* 0x0002e80000100600 */
[----:B------:R4:W-:Y:S01]  /*18100*/  @!P1 STL.S16 [R1+0x268], R20 ;  /* 0x0002681401009387 */ /* 0x0009e20000100600 */
[----:B------:R-:W-:Y:S11]  /*18110*/  ISETP.LE.U32.AND P1, PT, R196, UR12, PT ;  /* 0x0000000cc4007c0c */ /* 0x000ff6000bf23070 */
[----:B------:R-:W-:Y:S02]  /*18120*/  @!UPT UIADD3 URZ, URZ, URZ, URZ ;  /* 0x0000003f3f3ff290 */ /* 0x000fe4000fffe03f */
[----:B------:R-:W-:Y:S05]  /*18130*/  @!P1 HFMA2.BF16_V2 R42, -RZ.H0_H0, RZ.H0_H0, -R100.H0_H0 ;  /* 0x200000ffff2a9231 */ /* 0x000fea0000340964 */
[----:B------:R-:W-:Y:S01]  /*18140*/  PRMT R15, R42, 0x7610, R15 ;  /* 0x000076102a0f7816 */ /* 0x000fe2000000000f */
[----:B----4-:R1:W4:Y:S04]  /*18150*/  LDL.S16 R20, [R1+0x280] ;  /* 0x0002800001147983 */ /* 0x0103280000100600 */
[----:B------:R-:W-:Y:S01]  /*18160*/  @!P0 STL.S16 [R1+0x264], R43 ;  /* 0x0002642b01008387 */ /* 0x000fe20000100600 */
[----:B------:R-:W-:Y:S03]  /*18170*/  ISETP.LE.U32.AND P0, PT, R197, UR12, PT ;  /* 0x0000000cc5007c0c */ /* 0x000fe6000bf03070 */
[----:B------:R-:W-:Y:S01]  /*18180*/  @!P1 STL.S16 [R1+0x278], R42 ;  /* 0x0002782a01009387 */ /* 0x000fe20000100600 */
[----:B------:R-:W-:Y:S09]  /*18190*/  ISETP.LE.U32.AND P1, PT, R193, UR12, PT ;  /* 0x0000000cc1007c0c */ /* 0x000ff2000bf23070 */
[----:B------:R-:W-:Y:S05]  /*181a0*/  @!P0 HFMA2.BF16_V2 R39, -RZ.H0_H0, RZ.H0_H0, -R107.H0_H0 ;  /* 0x200000ffff278231 */ /* 0x000fea000034096b */
[----:B------:R-:W-:Y:S01]  /*181b0*/  PRMT R14, R39, 0x7610, R14 ;  /* 0x00007610270e7816 */ /* 0x000fe2000000000e */
[----:B------:R1:W-:Y:S01]  /*181c0*/  @!P0 STL.S16 [R1+0x27c], R39 ;  /* 0x00027c2701008387 */ /* 0x0003e20000100600 */
[----:B------:R-:W-:Y:S02]  /*181d0*/  ISETP.LE.U32.AND P0, PT, R195, UR12, PT ;  /* 0x0000000cc3007c0c */ /* 0x000fe4000bf03070 */
[----:B-1----:R-:W-:Y:S01]  /*181e0*/  SHF.R.U32.HI R39, RZ, 0x18, R166 ;  /* 0x00000018ff277819 */ /* 0x002fe200000116a6 */
[----:B--2---:R-:W-:Y:S05]  /*181f0*/  @!P1 HFMA2.BF16_V2 R31, -RZ.H0_H0, RZ.H0_H0, -R108.H0_H0 ;  /* 0x200000ffff1f9231 */ /* 0x004fea000034096c */
[----:B------:R-:W-:Y:S01]  /*18200*/  PRMT R25, R31, 0x7610, R25 ;  /* 0x000076101f197816 */ /* 0x000fe20000000019 */
[----:B------:R1:W-:Y:S01]  /*18210*/  @!P1 STL.S16 [R1+0x288], R31 ;  /* 0x0002881f01009387 */ /* 0x0003e20000100600 */
[----:B------:R-:W-:Y:S03]  /*18220*/  ISETP.LE.U32.AND P1, PT, R39, UR12, PT ;  /* 0x0000000c27007c0c */ /* 0x000fe6000bf23070 */
[----:B---3--:R-:W-:Y:S05]  /*18230*/  @!P0 HFMA2.BF16_V2 R30, -RZ.H0_H0, RZ.H0_H0, -R110.H0_H0 ;  /* 0x200000ffff1e8231 */ /* 0x008fea000034096e */
[----:B------:R-:W-:Y:S01]  /*18240*/  PRMT R24, R30, 0x7610, R24 ;  /* 0x000076101e187816 */ /* 0x000fe20000000018 */
[----:B------:R2:W-:Y:S01]  /*18250*/  @!P0 STL.S16 [R1+0x284], R30 ;  /* 0x0002841e01008387 */ /* 0x0005e20000100600 */
[----:B------:R-:W-:Y:S11]  /*18260*/  ISETP.LE.U32.AND P0, PT, R194, UR12, PT ;  /* 0x0000000cc2007c0c */ /* 0x000ff6000bf03070 */
[----:B------:R-:W-:Y:S02]  /*18270*/  @!UPT UIADD3 URZ, URZ, URZ, URZ ;  /* 0x0000003f3f3ff290 */ /* 0x000fe4000fffe03f */
[----:B----4-:R-:W-:Y:S05]  /*18280*/  @!P0 HFMA2.BF16_V2 R20, -RZ.H0_H0, RZ.H0_H0, -R109.H0_H0 ;  /* 0x200000ffff148231 */ /* 0x010fea000034096d */
[----:B------:R-:W-:Y:S01]  /*18290*/  PRMT R21, R20, 0x7610, R21 ;  /* 0x0000761014157816 */ /* 0x000fe20000000015 */
[----:B------:R3:W-:Y:S01]  /*182a0*/  @!P0 STL.S16 [R1+0x280], R20 ;  /* 0x0002801401008387 */ /* 0x0007e20000100600 */
[----:B------:R-:W-:Y:S03]  /*182b0*/  ISETP.LE.U32.AND P0, PT, R192, UR12, PT ;  /* 0x0000000cc0007c0c */ /* 0x000fe6000bf03070 */
[----:B------:R4:W4:Y:S04]  /*182c0*/  LDL.S16 R44, [R1+0x298] ;  /* 0x00029800012c7983 */ /* 0x0009280000100600 */
[----:B------:R4:W4:Y:S04]  /*182d0*/  LDL.S16 R43, [R1+0x294] ;  /* 0x00029400012b7983 */ /* 0x0009280000100600 */
[----:B------:R4:W4:Y:S04]  /*182e0*/  LDL.S16 R42, [R1+0x290] ;  /* 0x00029000012a7983 */ /* 0x0009280000100600 */
[----:B-1----:R1:W4:Y:S04]  /*182f0*/  LDL.S16 R31, [R1+0x28c] ;  /* 0x00028c00011f7983 */ /* 0x0023280000100600 */
[----:B--2---:R1:W2:Y:S01]  /*18300*/  LDL.S16 R30, [R1+0x29c] ;  /* 0x00029c00011e7983 */ /* 0x0042a20000100600 */
[----:B---3--:R-:W-:Y:S04]  /*18310*/  LOP3.LUT R20, R166, 0xff, RZ, 0xc0, !PT ;  /* 0x000000ffa6147812 */ /* 0x008fe800078ec0ff */
[----:B------:R-:W-:Y:S11]  /*18320*/  ISETP.LE.U32.AND P4, PT, R20, UR12, PT ;  /* 0x0000000c14007c0c */ /* 0x000ff6000bf83070 */
[----:B------:R-:W-:Y:S02]  /*18330*/  @!UPT UIADD3 URZ, URZ, URZ, URZ ;  /* 0x0000003f3f3ff290 */ /* 0x000fe4000fffe03f */
[----:B----4-:R-:W-:Y:S02]  /*18340*/  @!P4 HFMA2.BF16_V2 R44, -RZ.H0_H0, RZ.H0_H0, -R75.H0_H0 ;  /* 0x200000ffff2cc231 */ /* 0x010fe4000034094b */
[----:B------:R-:W-:Y:S03]  /*18350*/  @!P3 HFMA2.BF16_V2 R43, -RZ.H0_H0, RZ.H0_H0, -R73.H0_H0 ;  /* 0x200000ffff2bb231 */ /* 0x000fe60000340949 */
[----:B------:R-:W-:Y:S01]  /*18360*/  PRMT R13, R44, 0x7610, R13 ;  /* 0x000076102c0d7816 */ /* 0x000fe2000000000d */
[----:B------:R3:W-:Y:S01]  /*18370*/  @!P4 STL.S16 [R1+0x298], R44 ;  /* 0x0002982c0100c387 */ /* 0x0007e20000100600 */
[----:B------:R-:W-:Y:S01]  /*18380*/  @!P2 HFMA2.BF16_V2 R42, -RZ.H0_H0, RZ.H0_H0, -R104.H0_H0 ;  /* 0x200000ffff2aa231 */ /* 0x000fe20000340968 */
[----:B------:R-:W-:Y:S02]  /*18390*/  PRMT R12, R43, 0x7610, R12 ;  /* 0x000076102b0c7816 */ /* 0x000fe4000000000c */
[----:B------:R4:W-:Y:S01]  /*183a0*/  @!P3 STL.S16 [R1+0x294], R43 ;  /* 0x0002942b0100b387 */ /* 0x0009e20000100600 */
[----:B------:R-:W-:Y:S01]  /*183b0*/  @!P1 HFMA2.BF16_V2 R31, -RZ.H0_H0, RZ.H0_H0, -R101.H0_H0 ;  /* 0x200000ffff1f9231 */ /* 0x000fe20000340965 */
[----:B------:R-:W-:Y:S02]  /*183c0*/  PRMT R38, R42, 0x7610, R38 ;  /* 0x000076102a267816 */ /* 0x000fe40000000026 */
[----:B------:R1:W-:Y:S01]  /*183d0*/  @!P2 STL.S16 [R1+0x290], R42 ;  /* 0x0002902a0100a387 */ /* 0x0003e20000100600 */
[----:B--2---:R-:W-:Y:S01]  /*183e0*/  @!P0 HFMA2.BF16_V2 R30, -RZ.H0_H0, RZ.H0_H0, -R106.H0_H0 ;  /* 0x200000ffff1e8231 */ /* 0x004fe2000034096a */
[----:B------:R-:W-:Y:S02]  /*183f0*/  PRMT R35, R31, 0x7610, R35 ;  /* 0x000076101f237816 */ /* 0x000fe40000000023 */
[----:B------:R2:W-:Y:S01]  /*18400*/  @!P1 STL.S16 [R1+0x28c], R31 ;  /* 0x00028c1f01009387 */ /* 0x0005e20000100600 */
[----:B------:R-:W-:Y:S02]  /*18410*/  ISETP.LE.U32.AND P1, PT, R191, UR12, PT ;  /* 0x0000000cbf007c0c */ /* 0x000fe4000bf23070 */
[----:B------:R-:W-:Y:S01]  /*18420*/  PRMT R34, R30, 0x7610, R34 ;  /* 0x000076101e227816 */ /* 0x000fe20000000022 */
[----:B------:R2:W-:Y:S01]  /*18430*/  @!P0 STL.S16 [R1+0x29c], R30 ;  /* 0x00029c1e01008387 */ /* 0x0005e20000100600 */
[----:B------:R-:W-:Y:S03]  /*18440*/  ISETP.LE.U32.AND P0, PT, R189, UR12, PT ;  /* 0x0000000cbd007c0c */ /* 0x000fe6000bf03070 */
[----:B------:R2:W2:Y:S04]  /*18450*/  LDL.S16 R45, [R1+0x2b0] ;  /* 0x0002b000012d7983 */ /* 0x0004a80000100600 */
[----:B---3--:R3:W3:Y:S04]  /*18460*/  LDL.S16 R44, [R1+0x2ac] ;  /* 0x0002ac00012c7983 */ /* 0x0086e80000100600 */
[----:B----4-:R4:W4:Y:S04]  /*18470*/  LDL.S16 R43, [R1+0x2a8] ;  /* 0x0002a800012b7983 */ /* 0x0109280000100600 */
[----:B-1----:R1:W4:Y:S01]  /*18480*/  LDL.S16 R42, [R1+0x2a4] ;  /* 0x0002a400012a7983 */ /* 0x0023220000100600 */
[----:B--2---:R-:W-:Y:S02]  /*18490*/  SHF.R.U32.HI R31, RZ, 0x10, R28 ;  /* 0x00000010ff1f7819 */ /* 0x004fe4000001161c */
[----:B------:R-:W-:Y:S02]  /*184a0*/  LOP3.LUT R30, R28, 0xffff, RZ, 0xc0, !PT ;  /* 0x0000ffff1c1e7812 */ /* 0x000fe400078ec0ff */
[----:B------:R-:W-:Y:S02]  /*184b0*/  LOP3.LUT R190, R31, 0xff, RZ, 0xc0, !PT ;  /* 0x000000ff1fbe7812 */ /* 0x000fe400078ec0ff */
[----:B------:R-:W-:Y:S02]  /*184c0*/  SHF.R.U32.HI R30, RZ, 0x8, R30 ;  /* 0x00000008ff1e7819 */ /* 0x000fe4000001161e */
[----:B------:R-:W-:Y:S02]  /*184d0*/  ISETP.LE.U32.AND P2, PT, R190, UR12, PT ;  /* 0x0000000cbe007c0c */ /* 0x000fe4000bf43070 */
[----:B------:R-:W-:Y:S02]  /*184e0*/  LOP3.LUT R188, R30, 0xffff, RZ, 0xc0, !PT ;  /* 0x0000ffff1ebc7812 */ /* 0x000fe400078ec0ff */
[----:B------:R-:W-:Y:S01]  /*184f0*/  LOP3.LUT R28, R29, 0xffff, RZ, 0xc0, !PT ;  /* 0x0000ffff1d1c7812 */ /* 0x000fe200078ec0ff */
[----:B------:R1:W2:Y:S01]  /*18500*/  LDL.S16 R30, [R1+0x2a0] ;  /* 0x0002a000011e7983 */ /* 0x0002a20000100600 */
[----:B------:R-:W-:Y:S02]  /*18510*/  ISETP.LE.U32.AND P3, PT, R188, UR12, PT ;  /* 0x0000000cbc007c0c */ /* 0x000fe4000bf63070 */
[----:B------:R-:W-:Y:S04]  /*18520*/  SHF.R.U32.HI R28, RZ, 0x8, R28 ;  /* 0x00000008ff1c7819 */ /* 0x000fe8000001161c */
[----:B------:R-:W-:Y:S07]  /*18530*/  LOP3.LUT R28, R28, 0xffff, RZ, 0xc0, !PT ;  /* 0x0000ffff1c1c7812 */ /* 0x000fee00078ec0ff */
[----:B------:R-:W-:Y:S05]  /*18540*/  @!P3 HFMA2.BF16_V2 R45, -RZ.H0_H0, RZ.H0_H0, -R105.H0_H0 ;  /* 0x200000ffff2db231 */ /* 0x000fea0000340969 */
[----:B------:R-:W-:Y:S01]  /*18550*/  PRMT R19, R45, 0x7610, R19 ;  /* 0x000076102d137816 */ /* 0x000fe20000000013 */
[----:B---3--:R-:W-:Y:S01]  /*18560*/  @!P2 HFMA2.BF16_V2 R44, -RZ.H0_H0, RZ.H0_H0, -R72.H0_H0 ;  /* 0x200000ffff2ca231 */ /* 0x008fe20000340948 */
[----:B------:R-:W-:Y:S01]  /*18570*/  @!P3 STL.S16 [R1+0x2b0], R45 ;  /* 0x0002b02d0100b387 */ /* 0x000fe20000100600 */
[----:B----4-:R-:W-:Y:S03]  /*18580*/  @!P1 HFMA2.BF16_V2 R43, -RZ.H0_H0, RZ.H0_H0, -R71.H0_H0 ;  /* 0x200000ffff2b9231 */ /* 0x010fe60000340947 */
[----:B------:R-:W-:Y:S01]  /*18590*/  PRMT R18, R44, 0x7610, R18 ;  /* 0x000076102c127816 */ /* 0x000fe20000000012 */
[----:B------:R-:W-:Y:S01]  /*185a0*/  @!P2 STL.S16 [R1+0x2ac], R44 ;  /* 0x0002ac2c0100a387 */ /* 0x000fe20000100600 */
[----:B------:R-:W-:Y:S01]  /*185b0*/  @!P0 HFMA2.BF16_V2 R42, -RZ.H0_H0, RZ.H0_H0, -R70.H0_H0 ;  /* 0x200000ffff2a8231 */ /* 0x000fe20000340946 */
[----:B------:R-:W-:Y:S02]  /*185c0*/  PRMT R37, R43, 0x7610, R37 ;  /* 0x000076102b257816 */ /* 0x000fe40000000025 */
[----:B------:R3:W-:Y:S01]  /*185d0*/  @!P1 STL.S16 [R1+0x2a8], R43 ;  /* 0x0002a82b01009387 */ /* 0x0007e20000100600 */
[----:B------:R-:W-:Y:S02]  /*185e0*/  ISETP.LE.U32.AND P1, PT, R28, UR12, PT ;  /* 0x0000000c1c007c0c */ /* 0x000fe4000bf23070 */
[----:B------:R-:W-:Y:S01]  /*185f0*/  PRMT R36, R42, 0x7610, R36 ;  /* 0x000076102a247816 */ /* 0x000fe20000000024 */
[----:B------:R4:W-:Y:S01]  /*18600*/  @!P0 STL.S16 [R1+0x2a4], R42 ;  /* 0x0002a42a01008387 */ /* 0x0009e20000100600 */
[--C-:B------:R-:W-:Y:S02]  /*18610*/  SHF.R.U32.HI R28, RZ, 0x10, R29.reuse ;  /* 0x00000010ff1c7819 */ /* 0x100fe4000001161d */
[----:B------:R-:W-:Y:S01]  /*18620*/  SHF.R.U32.HI R29, RZ, 0x18, R29 ;  /* 0x00000018ff1d7819 */ /* 0x000fe2000001161d */
[----:B------:R1:W4:Y:S01]  /*18630*/  LDL.S16 R31, [R1+0x2c0] ;  /* 0x0002c000011f7983 */ /* 0x0003220000100600 */
[----:B------:R-:W-:Y:S02]  /*18640*/  LOP3.LUT R173, R28, 0xff, RZ, 0xc0, !PT ;  /* 0x000000ff1cad7812 */ /* 0x000fe400078ec0ff */
[----:B------:R-:W-:Y:S02]  /*18650*/  ISETP.LE.U32.AND P6, PT, R29, UR12, PT ;  /* 0x0000000c1d007c0c */ /* 0x000fe4000bfc3070 */
[----:B------:R-:W-:Y:S02]  /*18660*/  ISETP.LE.U32.AND P2, PT, R173, UR12, PT ;  /* 0x0000000cad007c0c */ /* 0x000fe4000bf43070 */
[----:B------:R-:W-:Y:S01]  /*18670*/  ISETP.LE.U32.AND P0, PT, R187, UR12, PT ;  /* 0x0000000cbb007c0c */ /* 0x000fe2000bf03070 */
[----:B--2---:R-:W-:Y:S01]  /*18680*/  @!P1 HFMA2.BF16_V2 R30, -RZ.H0_H0, RZ.H0_H0, -R68.H0_H0 ;  /* 0x200000ffff1e9231 */ /* 0x004fe20000340944 */
[----:B------:R-:W-:Y:S04]  /*18690*/  @P1 LOP3.LUT R224, R224, 0x8000000, RZ, 0xfc, !PT ;  /* 0x08000000e0e01812 */ /* 0x000fe800078efcff */
[----:B------:R-:W-:Y:S01]  /*186a0*/  PRMT R33, R30, 0x7610, R33 ;  /* 0x000076101e217816 */ /* 0x000fe20000000021 */
[----:B---3--:R1:W2:Y:S04]  /*186b0*/  LDL.S16 R43, [R1+0x2b8] ;  /* 0x0002b800012b7983 */ /* 0x0082a80000100600 */
[----:B----4-:R1:W3:Y:S04]  /*186c0*/  LDL.S16 R42, [R1+0x2b4] ;  /* 0x0002b400012a7983 */ /* 0x0102e80000100600 */
[----:B------:R-:W4:Y:S04]  /*186d0*/  LDL.LU.64 R122, [R1+0x20] ;  /* 0x00002000017a7983 */ /* 0x000f280000300a00 */
[----:B------:R1:W-:Y:S01]  /*186e0*/  @!P1 STL.S16 [R1+0x2a0], R30 ;  /* 0x0002a01e01009387 */ /* 0x0003e20000100600 */
[----:B------:R-:W-:Y:S03]  /*186f0*/  ISETP.LE.U32.AND P1, PT, R252, UR12, PT ;  /* 0x0000000cfc007c0c */ /* 0x000fe6000bf23070 */
[----:B-1----:R1:W4:Y:S01]  /*18700*/  LDL.S16 R30, [R1+0x2bc] ;  /* 0x0002bc00011e7983 */ /* 0x0023220000100600 */
[----:B------:R-:W-:Y:S05]  /*18710*/  @!P0 HFMA2.BF16_V2 R31, -RZ.H0_H0, RZ.H0_H0, -R65.H0_H0 ;  /* 0x200000ffff1f8231 */ /* 0x000fea0000340941 */
[----:B------:R-:W-:Y:S01]  /*18720*/  PRMT R32, R31, 0x7610, R32 ;  /* 0x000076101f207816 */ /* 0x000fe20000000020 */
[----:B--2---:R-:W-:Y:S02]  /*18730*/  @!P2 HFMA2.BF16_V2 R43, -RZ.H0_H0, RZ.H0_H0, -R67.H0_H0 ;  /* 0x200000ffff2ba231 */ /* 0x004fe40000340943 */
[----:B---3--:R-:W-:Y:S03]  /*18740*/  @!P6 HFMA2.BF16_V2 R42, -RZ.H0_H0, RZ.H0_H0, -R66.H0_H0 ;  /* 0x200000ffff2ae231 */ /* 0x008fe60000340942 */
[----:B------:R-:W-:Y:S01]  /*18750*/  PRMT R17, R43, 0x7610, R17 ;  /* 0x000076102b117816 */ /* 0x000fe20000000011 */
[----:B------:R-:W-:Y:S01]  /*18760*/  @!P2 STL.S16 [R1+0x2b8], R43 ;  /* 0x0002b82b0100a387 */ /* 0x000fe20000100600 */
[----:B----4-:R-:W-:Y:S01]  /*18770*/  LOP3.LUT R0, R123, UR6, R46, 0x96, !PT ;  /* 0x000000067b007c12 */ /* 0x010fe2000f8e962e */
[----:B------:R-:W-:Y:S01]  /*18780*/  UIADD3 UR6, UR25, 0x646e171e, URZ ;  /* 0x646e171e19067890 */ /* 0x000fe2000fffe03f */
[----:B------:R-:W-:Y:S01]  /*18790*/  LOP3.LUT R29, R185, UR26, R122, 0x96, !PT ;  /* 0x0000001ab91d7c12 */ /* 0x000fe2000f8e967a */
[----:B------:R2:W-:Y:S01]  /*187a0*/  @!P6 STL.S16 [R1+0x2b4], R42 ;  /* 0x0002b42a0100e387 */ /* 0x0005e20000100600 */
[----:B------:R-:W-:Y:S01]  /*187b0*/  PRMT R16, R42, 0x7610, R16 ;  /* 0x000076102a107816 */ /* 0x000fe20000000010 */
[----:B------:R-:W-:Y:S01]  /*187c0*/  IMAD.WIDE.U32 R44, R0, -0x2daee0ad, RZ ;  /* 0xd2511f53002c7825 */ /* 0x000fe200078e00ff */
[----:B------:R-:W-:Y:S01]  /*187d0*/  SHF.R.U32.HI R123, RZ, 0x18, R148 ;  /* 0x00000018ff7b7819 */ /* 0x000fe20000011694 */
[----:B------:R-:W-:Y:S01]  /*187e0*/  @!P0 STL.S16 [R1+0x2c0], R31 ;  /* 0x0002c01f01008387 */ /* 0x000fe20000100600 */
[----:B------:R-:W-:Y:S02]  /*187f0*/  ISETP.LE.U32.AND P0, PT, R171, UR12, PT ;  /* 0x0000000cab007c0c */ /* 0x000fe4000bf03070 */
[----:B------:R-:W-:Y:S01]  /*18800*/  LOP3.LUT R122, R144, 0xffff, RZ, 0xc0, !PT ;  /* 0x0000ffff907a7812 */ /* 0x000fe200078ec0ff */
[----:B--2---:R-:W-:Y:S10]  /*18810*/  IMAD.WIDE.U32 R42, R29, -0x2daee0ad, RZ ;  /* 0xd2511f531d2a7825 */ /* 0x004ff400078e00ff */
[----:B------:R-:W-:Y:S01]  /*18820*/  @!P0 HFMA2.BF16_V2 R30, -RZ.H0_H0, RZ.H0_H0, -R64.H0_H0 ;  /* 0x200000ffff1e8231 */ /* 0x000fe20000340940 */
[----:B------:R-:W-:Y:S04]  /*18830*/  LOP3.LUT R0, R43, UR11, R44, 0x96, !PT ;  /* 0x0000000b2b007c12 */ /* 0x000fe8000f8e962c */
[----:B------:R2:W-:Y:S01]  /*18840*/  @!P0 STL.S16 [R1+0x2bc], R30 ;  /* 0x0002bc1e01008387 */ /* 0x0005e20000100600 */
[----:B------:R-:W-:Y:S02]  /*18850*/  PRMT R213, R30, 0x7610, R213 ;  /* 0x000076101ed57816 */ /* 0x000fe400000000d5 */
[----:B--2---:R-:W-:Y:S01]  /*18860*/  LOP3.LUT R30, R45, UR17, R132, 0x96, !PT ;  /* 0x000000112d1e7c12 */ /* 0x004fe2000f8e9684 */
[----:B------:R-:W-:Y:S01]  /*18870*/  IMAD.WIDE.U32 R44, R0, -0x326172a9, RZ ;  /* 0xcd9e8d57002c7825 */ /* 0x000fe200078e00ff */
[----:B------:R-:W-:Y:S02]  /*18880*/  LOP3.LUT R132, R40, 0xff, RZ, 0xc0, !PT ;  /* 0x000000ff28847812 */ /* 0x000fe400078ec0ff */
[----:B------:R-:W-:Y:S01]  /*18890*/  LOP3.LUT R40, R201, UR6, R10, 0x96, !PT ;  /* 0x00000006c9287c12 */ /* 0x000fe2000f8e960a */
[----:B------:R-:W-:Y:S05]  /*188a0*/  IMAD.WIDE.U32 R30, R30, -0x326172a9, RZ ;  /* 0xcd9e8d571e1e7825 */ /* 0x000fea00078e00ff */
[----:B------:R-:W-:Y:S02]  /*188b0*/  LOP3.LUT R28, R31, UR16, R184, 0x96, !PT ;  /* 0x000000101f1c7c12 */ /* 0x000fe4000f8e96b8 */
[----:B------:R-:W-:Y:S03]  /*188c0*/  LOP3.LUT R30, R45, UR10, R30, 0x96, !PT ;  /* 0x0000000a2d1e7c12 */ /* 0x000fe6000f8e961e */
[----:B------:R-:W-:Y:S04]  /*188d0*/  IMAD.WIDE.U32 R28, R28, -0x2daee0ad, RZ ;  /* 0xd2511f531c1c7825 */ /* 0x000fe800078e00ff */
[----:B------:R-:W-:Y:S01]  /*188e0*/  IMAD.WIDE.U32 R46, R30, -0x2daee0ad, RZ ;  /* 0xd2511f531e2e7825 */ /* 0x000fe200078e00ff */
[----:B------:R-:W-:Y:S04]  /*188f0*/  LOP3.LUT R29, R29, UR9, R42, 0x96, !PT ;  /* 0x000000091d1d7c12 */ /* 0x000fe8000f8e962a */
[----:B------:R-:W-:Y:S01]  /*18900*/  LOP3.LUT R42, R47, UR8, R28, 0x96, !PT ;  /* 0x000000082f2a7c12 */ /* 0x000fe2000f8e961c */
[----:B------:R-:W-:Y:S04]  /*18910*/  IMAD.WIDE.U32 R28, R29, -0x326172a9, RZ ;  /* 0xcd9e8d571d1c7825 */ /* 0x000fe800078e00ff */
[----:B------:R-:W-:Y:S01]  /*18920*/  IMAD.WIDE.U32 R42, R42, -0x326172a9, RZ ;  /* 0xcd9e8d572a2a7825 */ /* 0x000fe200078e00ff */
[----:B------:R-:W-:Y:S04]  /*18930*/  LOP3.LUT R44, R29, UR23, R44, 0x96, !PT ;  /* 0x000000171d2c7c12 */ /* 0x000fe8000f8e962c */
[----:B------:R-:W-:Y:S02]  /*18940*/  LOP3.LUT R0, R43, UR7, R28, 0x96, !PT ;  /* 0x000000072b007c12 */ /* 0x000fe4000f8e961c */
[----:B------:R-:W-:Y:S02]  /*18950*/  SHF.R.U32.HI R31, RZ, 0x10, R42 ;  /* 0x00000010ff1f7819 */ /* 0x000fe4000001162a */
[C---:B------:R-:W-:Y:S02]  /*18960*/  LOP3.LUT R28, R0.reuse, 0xffff, RZ, 0xc0, !PT ;  /* 0x0000ffff001c7812 */ /* 0x040fe400078ec0ff */
[----:B------:R-:W-:Y:S02]  /*18970*/  LOP3.LUT R29, R0, 0xff, RZ, 0xc0, !PT ;  /* 0x000000ff001d7812 */ /* 0x000fe400078ec0ff */
[----:B------:R-:W-:Y:S02]  /*18980*/  SHF.R.U32.HI R28, RZ, 0x8, R28 ;  /* 0x00000008ff1c7819 */ /* 0x000fe4000001161c */
[C---:B------:R-:W-:Y:S02]  /*18990*/  LOP3.LUT R30, R42.reuse, 0xffff, RZ, 0xc0, !PT ;  /* 0x0000ffff2a1e7812 */ /* 0x040fe400078ec0ff */
[----:B------:R-:W-:Y:S02]  /*189a0*/  PRMT R28, R29, 0x5410, R28 ;  /* 0x000054101d1c7816 */ /* 0x000fe4000000001c */
[--C-:B------:R-:W-:Y:S02]  /*189b0*/  SHF.R.U32.HI R29, RZ, 0x10, R0.reuse ;  /* 0x00000010ff1d7819 */ /* 0x100fe40000011600 */
[----:B------:R-:W-:Y:S02]  /*189c0*/  SHF.R.U32.HI R0, RZ, 0x18, R0 ;  /* 0x00000018ff007819 */ /* 0x000fe40000011600 */
[----:B------:R-:W-:Y:S02]  /*189d0*/  LOP3.LUT R29, R29, 0xff, RZ, 0xc0, !PT ;  /* 0x000000ff1d1d7812 */ /* 0x000fe400078ec0ff */
[----:B------:R-:W-:Y:S02]  /*189e0*/  LOP3.LUT R31, R31, 0xff, RZ, 0xc0, !PT ;  /* 0x000000ff1f1f7812 */ /* 0x000fe400078ec0ff */
[----:B------:R-:W-:Y:S02]  /*189f0*/  PRMT R29, R29, 0x5410, R0 ;  /* 0x000054101d1d7816 */ /* 0x000fe40000000000 */
[----:B------:R-:W-:Y:S02]  /*18a00*/  LOP3.LUT R0, R42, 0xff, RZ, 0xc0, !PT ;  /* 0x000000ff2a007812 */ /* 0x000fe400078ec0ff */
[----:B------:R-:W-:Y:S02]  /*18a10*/  SHF.R.U32.HI R42, RZ, 0x18, R42 ;  /* 0x00000018ff2a7819 */ /* 0x000fe4000001162a */
[----:B------:R-:W-:Y:S02]  /*18a20*/  SHF.R.U32.HI R30, RZ, 0x8, R30 ;  /* 0x00000008ff1e7819 */ /* 0x000fe4000001161e */
[----:B------:R-:W-:Y:S01]  /*18a30*/  PRMT R31, R31, 0x5410, R42 ;  /* 0x000054101f1f7816 */ /* 0x000fe2000000002a */
[----:B------:R-:W-:Y:S01]  /*18a40*/  IMAD.WIDE.U32 R42, R44, -0x2daee0ad, RZ ;  /* 0xd2511f532c2a7825 */ /* 0x000fe200078e00ff */
[----:B------:R-:W-:Y:S02]  /*18a50*/  PRMT R30, R0, 0x5410, R30 ;  /* 0x00005410001e7816 */ /* 0x000fe4000000001e */
[--C-:B------:R-:W-:Y:S02]  /*18a60*/  HSET2.LE.AND R28, R28, R147.reuse, PT ;  /* 0x000000931c1c7233 */ /* 0x100fe40003803000 */
[----:B------:R-:W-:Y:S02]  /*18a70*/  LOP3.LUT R0, R43, UR6, R46, 0x96, !PT ;  /* 0x000000062b007c12 */ /* 0x000fe4000f8e962e */
[--C-:B------:R-:W-:Y:S01]  /*18a80*/  HSET2.LE.AND R30, R30, R147.reuse, PT ;  /* 0x000000931e1e7233 */ /* 0x100fe20003803000 */
[----:B------:R-:W2:Y:S01]  /*18a90*/  LDL.LU.64 R46, [R1+0xa0] ;  /* 0x0000a000012e7983 */ /* 0x000ea20000300a00 */
[C---:B------:R-:W-:Y:S02]  /*18aa0*/  LOP3.LUT R44, R0.reuse, 0xffff, RZ, 0xc0, !PT ;  /* 0x0000ffff002c7812 */ /* 0x040fe400078ec0ff */
[----:B------:R-:W-:Y:S01]  /*18ab0*/  LOP3.LUT R48, R0, 0xff, RZ, 0xc0, !PT ;  /* 0x000000ff00307812 */ /* 0x000fe200078ec0ff */
[----:B------:R-:W3:Y:S01]  /*18ac0*/  LDL.LU.64 R10, [R1+0x450] ;  /* 0x00045000010a7983 */ /* 0x000ee20000300a00 */
[----:B------:R-:W-:Y:S02]  /*18ad0*/  SHF.R.U32.HI R44, RZ, 0x8, R44 ;  /* 0x00000008ff2c7819 */ /* 0x000fe4000001162c */
[----:B------:R-:W-:Y:S02]  /*18ae0*/  SHF.R.U32.HI R45, RZ, 0x10, R0 ;  /* 0x00000010ff2d7819 */ /* 0x000fe40000011600 */
[----:B------:R-:W-:Y:S02]  /*18af0*/  PRMT R48, R48, 0x5410, R44 ;  /* 0x0000541030307816 */ /* 0x000fe4000000002c */
[----:B------:R-:W-:Y:S02]  /*18b00*/  SHF.R.U32.HI R44, RZ, 0x18, R0 ;  /* 0x00000018ff2c7819 */ /* 0x000fe40000011600 */
[----:B------:R-:W-:Y:S02]  /*18b10*/  LOP3.LUT R0, R45, 0xff, RZ, 0xc0, !PT ;  /* 0x000000ff2d007812 */ /* 0x000fe400078ec0ff */
[----:B------:R-:W-:Y:S02]  /*18b20*/  LOP3.LUT R28, R28, R172, RZ, 0xc0, !PT ;  /* 0x000000ac1c1c7212 */ /* 0x000fe400078ec0ff */
[----:B------:R-:W-:Y:S02]  /*18b30*/  PRMT R185, R0, 0x5410, R44 ;  /* 0x0000541000b97816 */ /* 0x000fe4000000002c */
[C---:B------:R-:W-:Y:S02]  /*18b40*/  LOP3.LUT R0, R42.reuse, 0xffff, RZ, 0xc0, !PT ;  /* 0x0000ffff2a007812 */ /* 0x040fe400078ec0ff */
[----:B------:R-:W-:Y:S02]  /*18b50*/  LOP3.LUT R44, R42, 0xff, RZ, 0xc0, !PT ;  /* 0x000000ff2a2c7812 */ /* 0x000fe400078ec0ff */
[----:B------:R-:W-:Y:S02]  /*18b60*/  SHF.R.U32.HI R43, RZ, 0x8, R0 ;  /* 0x00000008ff2b7819 */ /* 0x000fe40000011600 */
[--C-:B------:R-:W-:Y:S02]  /*18b70*/  SHF.R.U32.HI R0, RZ, 0x10, R42.reuse ;  /* 0x00000010ff007819 */ /* 0x100fe4000001162a */
[----:B------:R-:W-:Y:S02]  /*18b80*/  SHF.R.U32.HI R42, RZ, 0x18, R42 ;  /* 0x00000018ff2a7819 */ /* 0x000fe4000001162a */
[----:B------:R-:W-:Y:S02]  /*18b90*/  LOP3.LUT R0, R0, 0xff, RZ, 0xc0, !PT ;  /* 0x000000ff00007812 */ /* 0x000fe400078ec0ff */
[----:B------:R-:W-:Y:S02]  /*18ba0*/  PRMT R184, R44, 0x5410, R43 ;  /* 0x000054102cb87816 */ /* 0x000fe4000000002b */
[----:B------:R-:W-:Y:S02]  /*18bb0*/  PRMT R245, R0, 0x5410, R42 ;  /* 0x0000541000f57816 */ /* 0x000fe4000000002a */
[----:B------:R-:W-:Y:S02]  /*18bc0*/  LOP3.LUT R30, R30, R138, RZ, 0xc0, !PT ;  /* 0x0000008a1e1e7212 */ /* 0x000fe400078ec0ff */
[----:B------:R-:W-:Y:S02]  /*18bd0*/  PRMT R138, R223, 0x7610, R138 ;  /* 0x00007610df8a7816 */ /* 0x000fe4000000008a */
[--C-:B------:R-:W-:Y:S02]  /*18be0*/  HSET2.LE.AND R29, R29, R147.reuse, PT ;  /* 0x000000931d1d7233 */ /* 0x100fe40003803000 */
[--C-:B------:R-:W-:Y:S02]  /*18bf0*/  HSET2.LE.AND R31, R31, R147.reuse, PT ;  /* 0x000000931f1f7233 */ /* 0x100fe40003803000 */
[--C-:B------:R-:W-:Y:S02]  /*18c00*/  HSET2.LE.AND R48, R48, R147.reuse, PT ;  /* 0x0000009330307233 */ /* 0x100fe40003803000 */
[----:B------:R-:W-:Y:S02]  /*18c10*/  LOP3.LUT R29, R29, R128, RZ, 0xc0, !PT ;  /* 0x000000801d1d7212 */ /* 0x000fe400078ec0ff */
[----:B------:R-:W-:Y:S01]  /*18c20*/  LOP3.LUT R31, R31, R129, RZ, 0xc0, !PT ;  /* 0x000000811f1f7212 */ /* 0x000fe200078ec0ff */
[----:B------:R-:W-:Y:S01]  /*18c30*/  IMAD.MOV.U32 R129, RZ, RZ, R175 ;  /* 0x000000ffff817224 */ /* 0x000fe200078e00af */
[----:B------:R-:W-:Y:S02]  /*18c40*/  LOP3.LUT R48, R48, R98, RZ, 0xc0, !PT ;  /* 0x0000006230307212 */ /* 0x000fe400078ec0ff */
[----:B------:R-:W-:Y:S02]  /*18c50*/  PRMT R98, R143, 0x7610, R98 ;  /* 0x000076108f627816 */ /* 0x000fe40000000062 */
[----:B------:R-:W-:Y:S01]  /*18c60*/  PRMT R128, R74, 0x7610, R128 ;  /* 0x000076104a807816 */ /* 0x000fe20000000080 */
[----:B------:R-:W-:Y:S01]  /*18c70*/  IMAD.MOV.U32 R74, RZ, RZ, R222 ;  /* 0x000000ffff4a7224 */ /* 0x000fe200078e00de */
[----:B------:R-:W-:Y:S02]  /*18c80*/  @!P1 PRMT R93, R98, 0x5410, RZ ;  /* 0x00005410625d9816 */ /* 0x000fe400000000ff */
[----:B------:R-:W-:Y:S02]  /*18c90*/  LOP3.LUT R143, R162, 0xff, RZ, 0xc0, !PT ;  /* 0x000000ffa28f7812 */ /* 0x000fe400078ec0ff */
[----:B------:R-:W-:Y:S01]  /*18ca0*/  ISETP.LE.U32.AND P1, PT, R74, UR12, PT ;  /* 0x0000000c4a007c0c */ /* 0x000fe2000bf23070 */
[----:B------:R-:W-:Y:S01]  /*18cb0*/  STG.E.U16 desc[UR20][R176.64+0x82], R93 ;  /* 0x0000825db0007986 */ /* 0x000fe2000c101514 */
[----:B------:R-:W-:Y:S02]  /*18cc0*/  PRMT R74, R92, 0x5410, R91 ;  /* 0x000054105c4a7816 */ /* 0x000fe4000000005b */
[--C-:B------:R-:W-:Y:S02]  /*18cd0*/  SHF.R.U32.HI R175, RZ, 0x10, R162.reuse ;  /* 0x00000010ffaf7819 */ /* 0x100fe400000116a2 */
[----:B------:R-:W-:Y:S02]  /*18ce0*/  SHF.R.U32.HI R162, RZ, 0x18, R162 ;  /* 0x00000018ffa27819 */ /* 0x000fe400000116a2 */
[----:B------:R-:W-:Y:S05]  /*18cf0*/  SHF.R.U32.HI R222, RZ, 0x18, R158 ;  /* 0x00000018ffde7819 */ /* 0x000fea000001169e */
[----:B------:R-:W-:Y:S02]  /*18d00*/  @!P1 PRMT R91, R128, 0x5410, RZ ;  /* 0x00005410805b9816 */ /* 0x000fe400000000ff */
[----:B------:R-:W-:Y:S03]  /*18d10*/  ISETP.LE.U32.AND P1, PT, R249, UR12, PT ;  /* 0x0000000cf9007c0c */ /* 0x000fe6000bf23070 */
[----:B------:R4:W-:Y:S02]  /*18d20*/  STG.E.U16 desc[UR20][R178.64+0x82], R91 ;  /* 0x0000825bb2007986 */ /* 0x0009e4000c101514 */
[----:B----4-:R-:W-:Y:S02]  /*18d30*/  PRMT R91, R88, 0x5410, R87 ;  /* 0x00005410585b7816 */ /* 0x010fe40000000057 */
[----:B--2---:R-:W-:Y:S02]  /*18d40*/  LOP3.LUT R0, R9, UR7, R46, 0x96, !PT ;  /* 0x0000000709007c12 */ /* 0x004fe4000f8e962e */
[----:B------:R-:W-:Y:S02]  /*18d50*/  LOP3.LUT R46, R8, 0xffff, RZ, 0xc0, !PT ;  /* 0x0000ffff082e7812 */ /* 0x000fe400078ec0ff */
[--C-:B------:R-:W-:Y:S02]  /*18d60*/  SHF.R.U32.HI R45, RZ, 0x10, R0.reuse ;  /* 0x00000010ff2d7819 */ /* 0x100fe40000011600 */
[C---:B------:R-:W-:Y:S02]  /*18d70*/  LOP3.LUT R41, R0.reuse, 0xffff, RZ, 0xc0, !PT ;  /* 0x0000ffff00297812 */ /* 0x040fe400078ec0ff */
[----:B------:R-:W-:Y:S02]  /*18d80*/  LOP3.LUT R44, R0, 0xff, RZ, 0xc0, !PT ;  /* 0x000000ff002c7812 */ /* 0x000fe400078ec0ff */
[----:B------:R-:W-:Y:S02]  /*18d90*/  SHF.R.U32.HI R0, RZ, 0x18, R0 ;  /* 0x00000018ff007819 */ /* 0x000fe40000011600 */
[----:B------:R-:W-:Y:S02]  /*18da0*/  LOP3.LUT R45, R45, 0xff, RZ, 0xc0, !PT ;  /* 0x000000ff2d2d7812 */ /* 0x000fe400078ec0ff */
[----:B------:R-:W-:Y:S02]  /*18db0*/  SHF.R.U32.HI R46, RZ, 0x8, R46 ;  /* 0x00000008ff2e7819 */ /* 0x000fe4000001162e */
[----:B------:R-:W-:Y:S02]  /*18dc0*/  PRMT R45, R45, 0x5410, R0 ;  /* 0x000054102d2d7816 */ /* 0x000fe40000000000 */
[----:B------:R-:W-:Y:S02]  /*18dd0*/  LOP3.LUT R0, R8, 0xff, RZ, 0xc0, !PT ;  /* 0x000000ff08007812 */ /* 0x000fe400078ec0ff */
[----:B------:R-:W-:Y:S02]  /*18de0*/  SHF.R.U32.HI R47, RZ, 0x10, R8 ;  /* 0x00000010ff2f7819 */ /* 0x000fe40000011608 */
[----:B------:R-:W-:Y:S02]  /*18df0*/  PRMT R46, R0, 0x5410, R46 ;  /* 0x00005410002e7816 */ /* 0x000fe4000000002e */
[----:B------:R-:W-:Y:S02]  /*18e00*/  SHF.R.U32.HI R0, RZ, 0x18, R8 ;  /* 0x00000018ff007819 */ /* 0x000fe40000011608 */
[----:B------:R-:W-:Y:S01]  /*18e10*/  LOP3.LUT R47, R47, 0xff, RZ, 0xc0, !PT ;  /* 0x000000ff2f2f7812 */ /* 0x000fe200078ec0ff */
[----:B------:R-:W3:Y:S01]  /*18e20*/  LDL.LU.64 R8, [R1+0x448] ;  /* 0x0004480001087983 */ /* 0x000ee20000300a00 */
[----:B------:R-:W-:Y:S02]  /*18e30*/  SHF.R.U32.HI R41, RZ, 0x8, R41 ;  /* 0x00000008ff297819 */ /* 0x000fe40000011629 */
[----:B------:R-:W-:Y:S02]  /*18e40*/  PRMT R47, R47, 0x5410, R0 ;  /* 0x000054102f2f7816 */ /* 0x000fe40000000000 */
[----:B------:R-:W-:Y:S02]  /*18e50*/  LOP3.LUT R0, R40, 0xffff, RZ, 0xc0, !PT ;  /* 0x0000ffff28007812 */ /* 0x000fe400078ec0ff */
[----:B------:R-:W-:Y:S02]  /*18e60*/  PRMT R44, R44, 0x5410, R41 ;  /* 0x000054102c2c7816 */ /* 0x000fe40000000029 */
[----:B------:R-:W-:Y:S02]  /*18e70*/  LOP3.LUT R41, R40, 0xff, RZ, 0xc0, !PT ;  /* 0x000000ff28297812 */ /* 0x000fe400078ec0ff */
[----:B------:R-:W-:Y:S02]  /*18e80*/  SHF.R.U32.HI R0, RZ, 0x8, R0 ;  /* 0x00000008ff007819 */ /* 0x000fe40000011600 */
[--C-:B------:R-:W-:Y:S02]  /*18e90*/  HSET2.LE.AND R44, R44, R147.reuse, PT ;  /* 0x000000932c2c7233 */ /* 0x100fe40003803000 */
[----:B------:R-:W-:Y:S02]  /*18ea0*/  PRMT R148, R41, 0x5410, R0 ;  /* 0x0000541029947816 */ /* 0x000fe40000000000 */
[--C-:B------:R-:W-:Y:S02]  /*18eb0*/  SHF.R.U32.HI R0, RZ, 0x10, R40.reuse ;  /* 0x00000010ff007819 */ /* 0x100fe40000011628 */
[----:B------:R-:W-:Y:S02]  /*18ec0*/  SHF.R.U32.HI R40, RZ, 0x18, R40 ;  /* 0x00000018ff287819 */ /* 0x000fe40000011628 */
[----:B------:R-:W-:Y:S02]  /*18ed0*/  LOP3.LUT R0, R0, 0xff, RZ, 0xc0, !PT ;  /* 0x000000ff00007812 */ /* 0x000fe400078ec0ff */
[----:B------:R-:W-:Y:S02]  /*18ee0*/  SHF.R.U32.HI R41, RZ, 0x10, R158 ;  /* 0x00000010ff297819 */ /* 0x000fe4000001169e */
[----:B------:R-:W-:Y:S02]  /*18ef0*/  PRMT R172, R0, 0x5410, R40 ;  /* 0x0000541000ac7816 */ /* 0x000fe40000000028 */
[C---:B------:R-:W-:Y:S02]  /*18f00*/  LOP3.LUT R0, R200.reuse, 0xffff, RZ, 0xc0, !PT ;  /* 0x0000ffffc8007812 */ /* 0x040fe400078ec0ff */
[----:B------:R-:W-:Y:S02]  /*18f10*/  LOP3.LUT R40, R200, 0xff, RZ, 0xc0, !PT ;  /* 0x000000ffc8287812 */ /* 0x000fe400078ec0ff */
[----:B------:R-:W-:Y:S02]  /*18f20*/  SHF.R.U32.HI R0, RZ, 0x8, R0 ;  /* 0x00000008ff007819 */ /* 0x000fe40000011600 */
[----:B------:R-:W-:Y:S02]  /*18f30*/  LOP3.LUT R223, R41, 0xff, RZ, 0xc0, !PT ;  /* 0x000000ff29df7812 */ /* 0x000fe400078ec0ff */
[----:B------:R-:W-:Y:S02]  /*18f40*/  PRMT R149, R40, 0x5410, R0 ;  /* 0x0000541028957816 */ /* 0x000fe40000000000 */
[----:B------:R-:W-:Y:S02]  /*18f50*/  SHF.R.U32.HI R40, RZ, 0x10, R160 ;  /* 0x00000010ff287819 */ /* 0x000fe400000116a0 */
[--C-:B------:R-:W-:Y:S02]  /*18f60*/  SHF.R.U32.HI R0, RZ, 0x10, R200.reuse ;  /* 0x00000010ff007819 */ /* 0x100fe400000116c8 */
[----:B------:R-:W-:Y:S02]  /*18f70*/  LOP3.LUT R40, R40, 0xff, RZ, 0xc0, !PT ;  /* 0x000000ff28287812 */ /* 0x000fe400078ec0ff */
[----:B------:R-:W-:Y:S02]  /*18f80*/  SHF.R.U32.HI R200, RZ, 0x18, R200 ;  /* 0x00000018ffc87819 */ /* 0x000fe400000116c8 */
[----:B------:R-:W-:Y:S02]  /*18f90*/  ISETP.LE.U32.AND P3, PT, R40, UR12, PT ;  /* 0x0000000c28007c0c */ /* 0x000fe4000bf63070 */
[----:B------:R-:W-:Y:S02]  /*18fa0*/  LOP3.LUT R40, R160, 0xff, RZ, 0xc0, !PT ;  /* 0x000000ffa0287812 */ /* 0x000fe400078ec0ff */
[----:B------:R-:W-:Y:S02]  /*18fb0*/  LOP3.LUT R0, R0, 0xff, RZ, 0xc0, !PT ;  /* 0x000000ff00007812 */ /* 0x000fe400078ec0ff */
[----:B------:R-:W-:Y:S02]  /*18fc0*/  ISETP.LE.U32.AND P5, PT, R40, UR12, PT ;  /* 0x0000000c28007c0c */ /* 0x000fe4000bfa3070 */
[----:B------:R-:W-:Y:S01]  /*18fd0*/  PRMT R200, R0, 0x5410, R200 ;  /* 0x0000541000c87816 */ /* 0x000fe200000000c8 */
[----:B------:R-:W2:Y:S01]  /*18fe0*/  LDSM.16.MT88.4 R40, [R212+0x4000] ;  /* 0x00400000d428783b */ /* 0x000ea20000004200 */
[----:B------:R-:W-:Y:S02]  /*18ff0*/  SHF.R.U32.HI R0, RZ, 0x18, R160 ;  /* 0x00000018ff007819 */ /* 0x000fe400000116a0 */
[--C-:B------:R-:W-:Y:S02]  /*19000*/  HSET2.LE.AND R45, R45, R147.reuse, PT ;  /* 0x000000932d2d7233 */ /* 0x100fe40003803000 */
[----:B------:R-:W-:Y:S02]  /*19010*/  ISETP.LE.U32.AND P2, PT, R0, UR12, PT ;  /* 0x0000000c00007c0c */ /* 0x000fe4000bf43070 */
[----:B------:R-:W-:Y:S02]  /*19020*/  LOP3.LUT R0, R160, 0xffff, RZ, 0xc0, !PT ;  /* 0x0000ffffa0007812 */ /* 0x000fe400078ec0ff */
[--C-:B------:R-:W-:Y:S02]  /*19030*/  HSET2.LE.AND R46, R46, R147.reuse, PT ;  /* 0x000000932e2e7233 */ /* 0x100fe40003803000 */
[--C-:B------:R-:W-:Y:S02]  /*19040*/  HSET2.LE.AND R47, R47, R147.reuse, PT ;  /* 0x000000932f2f7233 */ /* 0x100fe40003803000 */
[----:B------:R-:W-:Y:S02]  /*19050*/  SHF.R.U32.HI R0, RZ, 0x8, R0 ;  /* 0x00000008ff007819 */ /* 0x000fe40000011600 */
[----:B------:R-:W-:Y:S02]  /*19060*/  LOP3.LUT R44, R44, R140, RZ, 0xc0, !PT ;  /* 0x0000008c2c2c7212 */ /* 0x000fe400078ec0ff */
[----:B------:R-:W-:Y:S02]  /*19070*/  LOP3.LUT R45, R45, R141, RZ, 0xc0, !PT ;  /* 0x0000008d2d2d7212 */ /* 0x000fe400078ec0ff */
[----:B------:R-:W-:Y:S02]  /*19080*/  LOP3.LUT R46, R46, R117, RZ, 0xc0, !PT ;  /* 0x000000752e2e7212 */ /* 0x000fe400078ec0ff */
[----:B------:R-:W-:Y:S02]  /*19090*/  LOP3.LUT R47, R47, R103, RZ, 0xc0, !PT ;  /* 0x000000672f2f7212 */ /* 0x000fe400078ec0ff */
[----:B------:R-:W-:Y:S02]  /*190a0*/  LOP3.LUT R0, R0, 0xffff, RZ, 0xc0, !PT ;  /* 0x0000ffff00007812 */ /* 0x000fe400078ec0ff */
[----:B------:R-:W-:Y:S02]  /*190b0*/  IADD3 R103, P0, R176, -0x100, RZ ;  /* 0xffffff00b0677810 */ /* 0x000fe40007f1e0ff */
[----:B------:R-:W-:Y:S02]  /*190c0*/  ISETP.LE.U32.AND P4, PT, R0, UR12, PT ;  /* 0x0000000c00007c0c */ /* 0x000fe4000bf83070 */
[----:B------:R-:W-:Y:S01]  /*190d0*/  LOP3.LUT R141, R167, UR7, R146, 0x96, !PT ;  /* 0x00000007a78d7c12 */ /* 0x000fe2000f8e9692 */
[----:B------:R-:W4:Y:S01]  /*190e0*/  LDL.S16 R0, [R1+0x1c4] ;  /* 0x0001c40001007983 */ /* 0x000f220000100600 */
[----:B------:R-:W-:Y:S02]  /*190f0*/  IADD3.X R252, R177, -0x1, RZ, P0, !PT ;  /* 0xffffffffb1fc7810 */ /* 0x000fe400007fe4ff */
[----:B------:R-:W-:Y:S02]  /*19100*/  ISETP.LE.U32.AND P0, PT, R129, UR12, PT ;  /* 0x0000000c81007c0c */ /* 0x000fe4000bf03070 */
[----:B------:R-:W-:Y:S02]  /*19110*/  LOP3.LUT R140, R165, UR7, R244, 0x96, !PT ;  /* 0x00000007a58c7c12 */ /* 0x000fe4000f8e96f4 */
[C---:B------:R-:W-:Y:S02]  /*19120*/  LOP3.LUT R165, R164.reuse, 0xffff, RZ, 0xc0, !PT ;  /* 0x0000ffffa4a57812 */ /* 0x040fe400078ec0ff */
[--C-:B------:R-:W-:Y:S01]  /*19130*/  SHF.R.U32.HI R201, RZ, 0x10, R164.reuse ;  /* 0x00000010ffc97819 */ /* 0x100fe200000116a4 */
[-C--:B--2---:R-:W-:Y:S05]  /*19140*/  HMMA.16816.F32.BF16 R4, R28, R40.reuse, R4 ;  /* 0x000000281c04723c */ /* 0x084fea0000041804 */
[----:B------:R-:W-:Y:S02]  /*19150*/  LOP3.LUT R244, R164, 0xff, RZ, 0xc0, !PT ;  /* 0x000000ffa4f47812 */ /* 0x000fe400078ec0ff */
[----:B------:R-:W-:Y:S02]  /*19160*/  @!P0 PRMT R92, R138, 0x5410, RZ ;  /* 0x000054108a5c8816 */ /* 0x000fe400000000ff */
[----:B------:R-:W-:Y:S02]  /*19170*/  ISETP.LE.U32.AND P0, PT, R250, UR12, PT ;  /* 0x0000000cfa007c0c */ /* 0x000fe4000bf03070 */
[----:B------:R-:W-:Y:S01]  /*19180*/  SHF.R.U32.HI R164, RZ, 0x18, R164 ;  /* 0x00000018ffa47819 */ /* 0x000fe200000116a4 */
[----:B------:R2:W-:Y:S01]  /*19190*/  STG.E.U16 desc[UR20][R178.64+0x80], R92 ;  /* 0x0000805cb2007986 */ /* 0x0005e2000c101514 */
[----:B------:R-:W-:Y:S02]  /*191a0*/  LOP3.LUT R167, R166, 0xffff, RZ, 0xc0, !PT ;  /* 0x0000ffffa6a77812 */ /* 0x000fe400078ec0ff */
[----:B--2---:R-:W-:Y:S01]  /*191b0*/  PRMT R92, R90, 0x5410, R89 ;  /* 0x000054105a5c7816 */ /* 0x004fe20000000059 */
[C---:B---3--:R-:W-:Y:S01]  /*191c0*/  HMMA.16816.F32.BF16 R8, R44.reuse, R40, R8 ;  /* 0x000000282c08723c */ /* 0x048fe20000041808 */
[----:B------:R-:W2:Y:S04]  /*191d0*/  LDL.S16 R40, [R1+0x1cc] ;  /* 0x0001cc0001287983 */ /* 0x000ea80000100600 */
[----:B------:R-:W3:Y:S04]  /*191e0*/  LDL.S16 R41, [R1+0x1c8] ;  /* 0x0001c80001297983 */ /* 0x000ee80000100600 */
[----:B------:R1:W-:Y:S04]  /*191f0*/  STL [R1+0x98], R103 ;  /* 0x0000986701007387 */ /* 0x0003e80000100800 */
[----:B------:R-:W3:Y:S04]  /*19200*/  LDL.S16 R146, [R1+0x1d8] ;  /* 0x0001d80001927983 */ /* 0x000ee80000100600 */
[----:B------:R-:W3:Y:S04]  /*19210*/  LDL.S16 R117, [R1+0x1f4] ;  /* 0x0001f40001757983 */ /* 0x000ee80000100600 */
[----:B------:R-:W3:Y:S04]  /*19220*/  LDL.S16 R144, [R1+0x1f0] ;  /* 0x0001f00001907983 */ /* 0x000ee80000100600 */
[----:B-1----:R-:W3:Y:S04]  /*19230*/  LDL.S16 R103, [R1+0x1d4] ;  /* 0x0001d40001677983 */ /* 0x002ee80000100600 */
[----:B------:R-:W3:Y:S04]  /*19240*/  LDL.LU R145, [R1+0x30] ;  /* 0x0000300001917983 */ /* 0x000ee80000300800 */
[----:B------:R-:W3:Y:S04]  /*19250*/  LDL.LU R98, [R1+0x14] ;  /* 0x0000140001627983 */ /* 0x000ee80000300800 */
[----:B------:R-:W3:Y:S04]  /*19260*/  LDL.S16 R93, [R1+0x1d0] ;  /* 0x0001d000015d7983 */ /* 0x000ee80000100600 */
[----:B------:R-:W3:Y:S04]  /*19270*/  LDL.S16 R129, [R1+0x1e8] ;  /* 0x0001e80001817983 */ /* 0x000ee80000100600 */
[----:B------:R-:W3:Y:S04]  /*19280*/  LDL.S16 R138, [R1+0x1fc] ;  /* 0x0001fc00018a7983 */ /* 0x000ee80000100600 */
[----:B------:R-:W3:Y:S01]  /*19290*/  LDL.LU R128, [R1+0x28] ;  /* 0x0000280001807983 */ /* 0x000ee20000300800 */
[----:B--2---:R-:W-:Y:S02]  /*192a0*/  @!P1 PRMT R89, R40, 0x5410, RZ ;  /* 0x0000541028599816 */ /* 0x004fe400000000ff */
[----:B------:R-:W-:Y:S03]  /*192b0*/  ISETP.LE.U32.AND P1, PT, R241, UR12, PT ;  /* 0x0000000cf1007c0c */ /* 0x000fe6000bf23070 */
[----:B------:R1:W-:Y:S10]  /*192c0*/  STG.E.U16 desc[UR20][R182.64+0x80], R89 ;  /* 0x00008059b6007986 */ /* 0x0003f4000c101514 */
[----:B----4-:R-:W-:Y:S02]  /*192d0*/  @!P1 PRMT R87, R0, 0x5410, RZ ;  /* 0x0000541000579816 */ /* 0x010fe400000000ff */
[----:B------:R-:W-:Y:S02]  /*192e0*/  ISETP.LE.U32.AND P1, PT, R237, UR12, PT ;  /* 0x0000000ced007c0c */ /* 0x000fe4000bf23070 */
[----:B------:R-:W-:Y:S02]  /*192f0*/  LOP3.LUT R0, R121, 0xff, RZ, 0xc0, !PT ;  /* 0x000000ff79007812 */ /* 0x000fe400078ec0ff */
[----:B-1----:R-:W-:Y:S02]  /*19300*/  PRMT R89, R86, 0x5410, R85 ;  /* 0x0000541056597816 */ /* 0x002fe40000000055 */
[----:B---3--:R-:W-:Y:S02]  /*19310*/  @!P0 PRMT R90, R93, 0x5410, RZ ;  /* 0x000054105d5a8816 */ /* 0x008fe400000000ff */
[----:B------:R-:W-:Y:S02]  /*19320*/  ISETP.LE.U32.AND P0, PT, R247, UR12, PT ;  /* 0x0000000cf7007c0c */ /* 0x000fe4000bf03070 */
[----:B------:R-:W-:Y:S01]  /*19330*/  PRMT R93, R107, 0x5410, R108 ;  /* 0x000054106b5d7816 */ /* 0x000fe2000000006c */
[----:B------:R1:W-:Y:S04]  /*19340*/  STG.E.U16 desc[UR20][R182.64+0x7e], R90 ;  /* 0x00007e5ab6007986 */ /* 0x0003e8000c101514 */
[----:B------:R2:W-:Y:S06]  /*19350*/  STG.E.U16 desc[UR20][R180.64+0x82], R87 ;  /* 0x00008257b4007986 */ /* 0x0005ec000c101514 */
[----:B------:R-:W-:Y:S02]  /*19360*/  @!P0 PRMT R88, R41, 0x5410, RZ ;  /* 0x0000541029588816 */ /* 0x000fe400000000ff */
[----:B------:R-:W-:Y:S03]  /*19370*/  ISETP.LE.U32.AND P0, PT, R240, UR12, PT ;  /* 0x0000000cf0007c0c */ /* 0x000fe6000bf03070 */
[----:B------:R3:W-:Y:S01]  /*19380*/  STG.E.U16 desc[UR20][R180.64+0x80], R88 ;  /* 0x00008058b4007986 */ /* 0x0007e2000c101514 */
[----:B-1----:R-:W-:Y:S09]  /*19390*/  PRMT R90, R84, 0x5410, R83 ;  /* 0x00005410545a7816 */ /* 0x002ff20000000053 */
[----:B------:R-:W-:Y:S02]  /*193a0*/  @!P0 PRMT R84, R146, 0x5410, RZ ;  /* 0x0000541092548816 */ /* 0x000fe400000000ff */
[----:B------:R-:W-:Y:S02]  /*193b0*/  ISETP.LE.U32.AND P0, PT, R239, UR12, PT ;  /* 0x0000000cef007c0c */ /* 0x000fe4000bf03070 */
[----:B------:R-:W-:Y:S01]  /*193c0*/  @!P1 PRMT R83, R103, 0x5410, RZ ;  /* 0x0000541067539816 */ /* 0x000fe200000000ff */
[----:B------:R1:W-:Y:S01]  /*193d0*/  STG.E.U16 desc[UR20][R176.64+0x90], R84 ;  /* 0x00009054b0007986 */ /* 0x0003e2000c101514 */
[----:B------:R-:W-:Y:S02]  /*193e0*/  ISETP.LE.U32.AND P1, PT, R238, UR12, PT ;  /* 0x0000000cee007c0c */ /* 0x000fe4000bf23070 */
[----:B--2---:R-:W-:Y:S01]  /*193f0*/  PRMT R87, R62, 0x5410, R61 ;  /* 0x000054103e577816 */ /* 0x004fe2000000003d */
[----:B------:R2:W-:Y:S01]  /*19400*/  STG.E.U16 desc[UR20][R176.64+0x92], R83 ;  /* 0x00009253b0007986 */ /* 0x0005e2000c101514 */
[----:B------:R-:W-:Y:S02]  /*19410*/  PRMT R103, R75, 0x5410, R73 ;  /* 0x000054104b677816 */ /* 0x000fe40000000049 */
[----:B------:R-:W-:Y:S02]  /*19420*/  PRMT R146, R70, 0x5410, R68 ;  /* 0x0000541046927816 */ /* 0x000fe40000000044 */
[----:B---3--:R-:W-:Y:S02]  /*19430*/  PRMT R88, R82, 0x5410, R81 ;  /* 0x0000541052587816 */ /* 0x008fe40000000051 */
[----:B------:R-:W-:Y:S02]  /*19440*/  @!P0 PRMT R86, R117, 0x5410, RZ ;  /* 0x0000541075568816 */ /* 0x000fe400000000ff */
[----:B------:R-:W-:Y:S02]  /*19450*/  ISETP.LE.U32.AND P0, PT, R145, UR12, PT ;  /* 0x0000000c91007c0c */ /* 0x000fe4000bf03070 */
[----:B------:R-:W-:Y:S01]  /*19460*/  @!P1 PRMT R85, R144, 0x5410, RZ ;  /* 0x0000541090559816 */ /* 0x000fe200000000ff */
[----:B------:R3:W-:Y:S01]  /*19470*/  STG.E.U16 desc[UR20][R178.64+0x90], R86 ;  /* 0x00009056b2007986 */ /* 0x0007e2000c101514 */
[----:B------:R-:W-:Y:S02]  /*19480*/  ISETP.LE.U32.AND P1, PT, R98, UR12, PT ;  /* 0x0000000c62007c0c */ /* 0x000fe4000bf23070 */
[----:B------:R-:W-:Y:S01]  /*19490*/  PRMT R117, R97, 0x5410, R100 ;  /* 0x0000541061757816 */ /* 0x000fe20000000064 */
[----:B------:R4:W-:Y:S01]  /*194a0*/  STG.E.U16 desc[UR20][R178.64+0x92], R85 ;  /* 0x00009255b2007986 */ /* 0x0009e2000c101514 */
[----:B------:R-:W-:Y:S02]  /*194b0*/  PRMT R98, R104, 0x5410, R101 ;  /* 0x0000541068627816 */ /* 0x000fe40000000065 */
[----:B------:R-:W-:Y:S02]  /*194c0*/  PRMT R145, R67, 0x5410, R66 ;  /* 0x0000541043917816 */ /* 0x000fe40000000042 */
[----:B------:R-:W-:Y:S02]  /*194d0*/  @!P6 PRMT R66, R16, 0x5410, RZ ;  /* 0x000054101042e816 */ /* 0x000fe400000000ff */
[----:B------:R-:W-:Y:S02]  /*194e0*/  @!P0 PRMT R82, R129, 0x5410, RZ ;  /* 0x0000541081528816 */ /* 0x000fe400000000ff */
[----:B------:R-:W-:Y:S02]  /*194f0*/  ISETP.LE.U32.AND P0, PT, R128, UR12, PT ;  /* 0x0000000c80007c0c */ /* 0x000fe4000bf03070 */
[----:B------:R-:W-:Y:S01]  /*19500*/  @!P1 PRMT R81, R138, 0x5410, RZ ;  /* 0x000054108a519816 */ /* 0x000fe200000000ff */
[----:B------:R4:W-:Y:S01]  /*19510*/  STG.E.U16 desc[UR20][R182.64+0x8e], R82 ;  /* 0x00008e52b6007986 */ /* 0x0009e2000c101514 */
[----:B------:R-:W-:Y:S02]  /*19520*/  ISETP.LE.U32.AND P1, PT, R248, UR12, PT ;  /* 0x0000000cf8007c0c */ /* 0x000fe4000bf23070 */
[----:B-1----:R-:W-:Y:S01]  /*19530*/  PRMT R84, R80, 0x5410, R63 ;  /* 0x0000541050547816 */ /* 0x002fe2000000003f */
[----:B------:R-:W4:Y:S01]  /*19540*/  LDL.LU R248, [R1+0x444] ;  /* 0x0004440001f87983 */ /* 0x000f220000300800 */
[----:B--2---:R-:W-:Y:S02]  /*19550*/  PRMT R83, R60, 0x5410, R59 ;  /* 0x000054103c537816 */ /* 0x004fe4000000003b */
[----:B------:R-:W-:Y:S01]  /*19560*/  PRMT R128, R78, 0x5410, R96 ;  /* 0x000054104e807816 */ /* 0x000fe20000000060 */
[----:B------:R1:W-:Y:S01]  /*19570*/  STG.E.U16 desc[UR20][R182.64+0x90], R81 ;  /* 0x00009051b6007986 */ /* 0x0003e2000c101514 */
[----:B------:R-:W-:Y:S02]  /*19580*/  PRMT R138, R106, 0x5410, R105 ;  /* 0x000054106a8a7816 */ /* 0x000fe40000000069 */
[----:B------:R-:W-:Y:S02]  /*19590*/  @!P0 PRMT R62, R142, 0x5410, RZ ;  /* 0x000054108e3e8816 */ /* 0x000fe400000000ff */
[----:B------:R-:W-:Y:S01]  /*195a0*/  ISETP.LE.U32.AND P0, PT, R236, UR12, PT ;  /* 0x0000000cec007c0c */ /* 0x000fe2000bf03070 */
[----:B------:R-:W2:Y:S01]  /*195b0*/  LDL.LU R142, [R1+0x440] ;  /* 0x00044000018e7983 */ /* 0x000ea20000300800 */
[----:B------:R-:W-:Y:S02]  /*195c0*/  @!P1 PRMT R61, R113, 0x5410, RZ ;  /* 0x00005410713d9816 */ /* 0x000fe400000000ff */
[----:B------:R-:W-:Y:S01]  /*195d0*/  ISETP.LE.U32.AND P1, PT, R235, UR12, PT ;  /* 0x0000000ceb007c0c */ /* 0x000fe2000bf23070 */
[----:B------:R-:W2:Y:S01]  /*195e0*/  LDL.LU R113, [R1+0x43c] ;  /* 0x00043c0001717983 */ /* 0x000ea20000300800 */
[----:B---3--:R-:W-:Y:S02]  /*195f0*/  PRMT R86, R56, 0x5410, R55 ;  /* 0x0000541038567816 */ /* 0x008fe40000000037 */
[----:B----4-:R-:W-:Y:S01]  /*19600*/  PRMT R85, R58, 0x5410, R57 ;  /* 0x000054103a557816 */ /* 0x010fe20000000039 */
[----:B------:R3:W-:Y:S01]  /*19610*/  STG.E.U16 desc[UR20][R180.64+0x90], R62 ;  /* 0x0000903eb4007986 */ /* 0x0007e2000c101514 */
[----:B------:R-:W-:Y:S02]  /*19620*/  PRMT R129, R72, 0x5410, R71 ;  /* 0x0000541048817816 */ /* 0x000fe40000000047 */
[----:B------:R-:W-:Y:S01]  /*19630*/  ISETP.LE.U32.AND P6, PT, R187, UR12, PT ;  /* 0x0000000cbb007c0c */ /* 0x000fe2000bfc3070 */
[----:B------:R4:W-:Y:S01]  /*19640*/  STG.E.U16 desc[UR20][R180.64+0x92], R61 ;  /* 0x0000923db4007986 */ /* 0x0009e2000c101514 */
[----:B------:R-:W-:Y:S02]  /*19650*/  @!P0 PRMT R80, R116, 0x5410, RZ ;  /* 0x0000541074508816 */ /* 0x000fe400000000ff */
[----:B------:R-:W-:Y:S01]  /*19660*/  ISETP.LE.U32.AND P0, PT, R234, UR12, PT ;  /* 0x0000000cea007c0c */ /* 0x000fe2000bf03070 */
[----:B------:R-:W2:Y:S01]  /*19670*/  LDL.LU R116, [R1+0x438] ;  /* 0x0004380001747983 */ /* 0x000ea20000300800 */
[----:B------:R-:W-:Y:S02]  /*19680*/  @!P1 PRMT R63, R112, 0x5410, RZ ;  /* 0x00005410703f9816 */ /* 0x000fe400000000ff */
[----:B------:R-:W-:Y:S01]  /*19690*/  ISETP.LE.U32.AND P1, PT, R232, UR12, PT ;  /* 0x0000000ce8007c0c */ /* 0x000fe2000bf23070 */
[----:B------:R-:W2:Y:S01]  /*196a0*/  LDL.LU R112, [R1+0x434] ;  /* 0x0004340001707983 */ /* 0x000ea20000300800 */
[----:B------:R-:W-:Y:S02]  /*196b0*/  PRMT R82, R54, 0x5410, R53 ;  /* 0x0000541036527816 */ /* 0x000fe40000000035 */
[----:B-1----:R-:W-:Y:S01]  /*196c0*/  PRMT R81, R52, 0x5410, R51 ;  /* 0x0000541034517816 */ /* 0x002fe20000000033 */
[----:B------:R1:W-:Y:S01]  /*196d0*/  STG.E.U16 desc[UR20][R176.64+0xa0], R80 ;  /* 0x0000a050b0007986 */ /* 0x0003e2000c101514 */
[----:B------:R-:W-:Y:S02]  /*196e0*/  PRMT R144, R65, 0x5410, R64 ;  /* 0x0000541041907816 */ /* 0x000fe40000000040 */
[----:B------:R-:W-:Y:S01]  /*196f0*/  @!P6 PRMT R65, R32, 0x5410, RZ ;  /* 0x000054102041e816 */ /* 0x000fe200000000ff */
[----:B------:R1:W-:Y:S01]  /*19700*/  STG.E.U16 desc[UR20][R176.64+0xa2], R63 ;  /* 0x0000a23fb0007986 */ /* 0x0003e2000c101514 */
        /* <DEDUP_REMOVED lines=9> */
[----:B------:R-:W-:Y:S03]  /*197a0*/  ISETP.LE.U32.AND P6, PT, R223, UR12, PT ;  /* 0x0000000cdf007c0c */ /* 0x000fe6000bfc3070 */
[----:B------:R-:W-:Y:S01]  /*197b0*/  @!P0 PRMT R56, R153, 0x5410, RZ ;  /* 0x0000541099388816 */ /* 0x000fe200000000ff */
[----:B------:R4:W-:Y:S01]  /*197c0*/  STG.E.U16 desc[UR20][R178.64+0xa2], R59 ;  /* 0x0000a23bb2007986 */ /* 0x0009e2000c101514 */
[----:B------:R-:W-:Y:S02]  /*197d0*/  ISETP.LE.U32.AND P0, PT, R231, UR12, PT ;  /* 0x0000000ce7007c0c */ /* 0x000fe4000bf03070 */
[----:B------:R-:W-:Y:S01]  /*197e0*/  @!P1 PRMT R55, R130, 0x5410, RZ ;  /* 0x0000541082379816 */ /* 0x000fe200000000ff */
[----:B------:R-:W2:Y:S01]  /*197f0*/  LDL.LU R153, [R1+0x428] ;  /* 0x0004280001997983 */ /* 0x000ea20000300800 */
[----:B------:R-:W-:Y:S02]  /*19800*/  ISETP.LE.U32.AND P1, PT, R229, UR12, PT ;  /* 0x0000000ce5007c0c */ /* 0x000fe4000bf23070 */
[----:B-1----:R-:W-:Y:S01]  /*19810*/  PRMT R80, R76, 0x5410, R77 ;  /* 0x000054104c507816 */ /* 0x002fe2000000004d */
[----:B------:R-:W2:Y:S01]  /*19820*/  LDL.LU R130, [R1+0x424] ;  /* 0x0004240001827983 */ /* 0x000ea20000300800 */
[----:B------:R-:W-:Y:S03]  /*19830*/  PRMT R63, R69, 0x5410, R79 ;  /* 0x00005410453f7816 */ /* 0x000fe6000000004f */
[----:B------:R1:W-:Y:S02]  /*19840*/  STG.E.U16 desc[UR20][R182.64+0x9e], R56 ;  /* 0x00009e38b6007986 */ /* 0x0003e4000c101514 */
[----:B------:R-:W-:Y:S02]  /*19850*/  @!P0 PRMT R58, R136, 0x5410, RZ ;  /* 0x00005410883a8816 */ /* 0x000fe400000000ff */
[----:B------:R-:W-:Y:S01]  /*19860*/  ISETP.LE.U32.AND P0, PT, R228, UR12, PT ;  /* 0x0000000ce4007c0c */ /* 0x000fe2000bf03070 */
[----:B------:R-:W2:Y:S01]  /*19870*/  LDL.LU R136, [R1+0x420] ;  /* 0x0004200001887983 */ /* 0x000ea20000300800 */
[----:B------:R-:W-:Y:S02]  /*19880*/  @!P1 PRMT R57, R150, 0x5410, RZ ;  /* 0x0000541096399816 */ /* 0x000fe400000000ff */
[----:B------:R-:W-:Y:S01]  /*19890*/  ISETP.LE.U32.AND P1, PT, R211, UR12, PT ;  /* 0x0000000cd3007c0c */ /* 0x000fe2000bf23070 */
[----:B------:R-:W2:Y:S01]  /*198a0*/  LDL.LU R150, [R1+0x41c] ;  /* 0x00041c0001967983 */ /* 0x000ea20000300800 */
[----:B---3--:R-:W-:Y:S03]  /*198b0*/  PRMT R60, R110, 0x5410, R109 ;  /* 0x000054106e3c7816 */ /* 0x008fe6000000006d */
[----:B------:R-:W-:Y:S01]  /*198c0*/  STG.E.U16 desc[UR20][R182.64+0xa0], R55 ;  /* 0x0000a037b6007986 */ /* 0x000fe2000c101514 */
[--C-:B----4-:R-:W-:Y:S03]  /*198d0*/  HSET2.LE.AND R59, R200, R147.reuse, PT ;  /* 0x00000093c83b7233 */ /* 0x110fe60003803000 */
[----:B------:R-:W-:Y:S01]  /*198e0*/  @!P0 PRMT R54, R151, 0x5410, RZ ;  /* 0x0000541097368816 */ /* 0x000fe200000000ff */
[----:B------:R3:W-:Y:S01]  /*198f0*/  STG.E.U16 desc[UR20][R180.64+0xa0], R58 ;  /* 0x0000a03ab4007986 */ /* 0x0007e2000c101514 */
[----:B------:R-:W-:Y:S02]  /*19900*/  ISETP.LE.U32.AND P0, PT, R227, UR12, PT ;  /* 0x0000000ce3007c0c */ /* 0x000fe4000bf03070 */
[----:B------:R-:W-:Y:S01]  /*19910*/  @!P1 PRMT R53, R131, 0x5410, RZ ;  /* 0x0000541083359816 */ /* 0x000fe200000000ff */
[----:B------:R-:W4:Y:S01]  /*19920*/  LDL.LU R151, [R1+0x418] ;  /* 0x0004180001977983 */ /* 0x000f220000300800 */
[----:B------:R-:W-:Y:S03]  /*19930*/  ISETP.LE.U32.AND P1, PT, R226, UR12, PT ;  /* 0x0000000ce2007c0c */ /* 0x000fe6000bf23070 */
[----:B------:R-:W4:Y:S01]  /*19940*/  LDL.LU R131, [R1+0x414] ;  /* 0x0004140001837983 */ /* 0x000f220000300800 */
[--C-:B-1----:R-:W-:Y:S03]  /*19950*/  HSET2.LE.AND R56, R148, R147.reuse, PT ;  /* 0x0000009394387233 */ /* 0x102fe60003803000 */
[----:B------:R1:W-:Y:S02]  /*19960*/  STG.E.U16 desc[UR20][R180.64+0xa2], R57 ;  /* 0x0000a239b4007986 */ /* 0x0003e4000c101514 */
[----:B------:R-:W-:Y:S02]  /*19970*/  @!P0 PRMT R52, R125, 0x5410, RZ ;  /* 0x000054107d348816 */ /* 0x000fe400000000ff */
[----:B------:R-:W-:Y:S01]  /*19980*/  ISETP.LE.U32.AND P0, PT, R210, UR12, PT ;  /* 0x0000000cd2007c0c */ /* 0x000fe2000bf03070 */
[----:B------:R-:W4:Y:S01]  /*19990*/  LDL.LU R125, [R1+0x410] ;  /* 0x00041000017d7983 */ /* 0x000f220000300800 */
[----:B------:R-:W-:Y:S02]  /*199a0*/  @!P1 PRMT R51, R120, 0x5410, RZ ;  /* 0x0000541078339816 */ /* 0x000fe400000000ff */
[----:B------:R-:W-:Y:S01]  /*199b0*/  ISETP.LE.U32.AND P1, PT, R209, UR12, PT ;  /* 0x0000000cd1007c0c */ /* 0x000fe2000bf23070 */
[----:B------:R-:W4:Y:S04]  /*199c0*/  LDL.LU R120, [R1+0x40c] ;  /* 0x00040c0001787983 */ /* 0x000f280000300800 */
[----:B------:R-:W-:Y:S01]  /*199d0*/  STG.E.U16 desc[UR20][R176.64+0xb0], R54 ;  /* 0x0000b036b0007986 */ /* 0x000fe2000c101514 */
[--C-:B---3--:R-:W-:Y:S03]  /*199e0*/  HSET2.LE.AND R58, R149, R147.reuse, PT ;  /* 0x00000093953a7233 */ /* 0x108fe60003803000 */
[----:B------:R-:W-:Y:S01]  /*199f0*/  @!P0 PRMT R50, R115, 0x5410, RZ ;  /* 0x0000541073328816 */ /* 0x000fe200000000ff */
[----:B------:R-:W-:Y:S01]  /*19a00*/  STG.E.U16 desc[UR20][R176.64+0xb2], R53 ;  /* 0x0000b235b0007986 */ /* 0x000fe2000c101514 */
[----:B------:R-:W-:Y:S02]  /*19a10*/  ISETP.LE.U32.AND P0, PT, R207, UR12, PT ;  /* 0x0000000ccf007c0c */ /* 0x000fe4000bf03070 */
[----:B------:R-:W-:Y:S01]  /*19a20*/  @!P1 PRMT R49, R114, 0x5410, RZ ;  /* 0x0000541072319816 */ /* 0x000fe200000000ff */
[----:B------:R-:W3:Y:S01]  /*19a30*/  LDL.LU R115, [R1+0x408] ;  /* 0x0004080001737983 */ /* 0x000ee20000300800 */
[----:B------:R-:W-:Y:S03]  /*19a40*/  ISETP.LE.U32.AND P1, PT, R206, UR12, PT ;  /* 0x0000000cce007c0c */ /* 0x000fe6000bf23070 */
[----:B------:R-:W4:Y:S01]  /*19a50*/  LDL.LU R114, [R1+0x404] ;  /* 0x0004040001727983 */ /* 0x000f220000300800 */
[--C-:B-1----:R-:W-:Y:S02]  /*19a60*/  HSET2.LE.AND R57, R172, R147.reuse, PT ;  /* 0x00000093ac397233 */ /* 0x102fe40003803000 */
[----:B------:R-:W-:Y:S01]  /*19a70*/  LOP3.LUT R172, R166, 0xff, RZ, 0xc0, !PT ;  /* 0x000000ffa6ac7812 */ /* 0x000fe200078ec0ff */
[----:B------:R-:W-:Y:S02]  /*19a80*/  STG.E.U16 desc[UR20][R178.64+0xb0], R52 ;  /* 0x0000b034b2007986 */ /* 0x000fe4000c101514 */
[----:B------:R-:W-:Y:S02]  /*19a90*/  @!P0 PRMT R3, R99, 0x5410, RZ ;  /* 0x0000541063038816 */ /* 0x000fe400000000ff */
[----:B------:R-:W-:Y:S01]  /*19aa0*/  ISETP.LE.U32.AND P0, PT, R208, UR12, PT ;  /* 0x0000000cd0007c0c */ /* 0x000fe2000bf03070 */
[----:B------:R-:W4:Y:S01]  /*19ab0*/  LDL.LU R99, [R1+0x400] ;  /* 0x0004000001637983 */ /* 0x000f220000300800 */
[----:B------:R-:W-:Y:S02]  /*19ac0*/  @!P1 PRMT R2, R95, 0x5410, RZ ;  /* 0x000054105f029816 */ /* 0x000fe400000000ff */
[----:B------:R-:W-:Y:S01]  /*19ad0*/  ISETP.LE.U32.AND P1, PT, R205, UR12, PT ;  /* 0x0000000ccd007c0c */ /* 0x000fe2000bf23070 */
[----:B------:R-:W4:Y:S04]  /*19ae0*/  LDL.LU R95, [R1+0x3fc] ;  /* 0x0003fc00015f7983 */ /* 0x000f280000300800 */
[----:B------:R-:W-:Y:S04]  /*19af0*/  LDSM.16.MT88.4 R52, [R212+0x4400] ;  /* 0x00440000d434783b */ /* 0x000fe80000004200 */
[----:B------:R-:W-:Y:S01]  /*19b00*/  @!P0 PRMT R76, R111, 0x5410, RZ ;  /* 0x000054106f4c8816 */ /* 0x000fe200000000ff */
[----:B------:R1:W-:Y:S01]  /*19b10*/  STG.E.U16 desc[UR20][R178.64+0xb2], R51 ;  /* 0x0000b233b2007986 */ /* 0x0003e2000c101514 */
[----:B------:R-:W-:Y:S02]  /*19b20*/  ISETP.LE.U32.AND P0, PT, R202, UR12, PT ;  /* 0x0000000cca007c0c */ /* 0x000fe4000bf03070 */
[----:B------:R-:W-:Y:S01]  /*19b30*/  @!P1 PRMT R77, R102, 0x5410, RZ ;  /* 0x00005410664d9816 */ /* 0x000fe200000000ff */
[----:B------:R-:W4:Y:S01]  /*19b40*/  LDL.LU R111, [R1+0x3f8] ;  /* 0x0003f800016f7983 */ /* 0x000f220000300800 */
[----:B------:R-:W-:Y:S03]  /*19b50*/  ISETP.LE.U32.AND P1, PT, R204, UR12, PT ;  /* 0x0000000ccc007c0c */ /* 0x000fe6000bf23070 */
[----:B------:R-:W4:Y:S04]  /*19b60*/  LDL.LU R102, [R1+0x3f4] ;  /* 0x0003f40001667983 */ /* 0x000f280000300800 */
[----:B------:R1:W-:Y:S02]  /*19b70*/  STG.E.U16 desc[UR20][R182.64+0xae], R50 ;  /* 0x0000ae32b6007986 */ /* 0x0003e4000c101514 */
[----:B------:R-:W-:Y:S02]  /*19b80*/  @!P0 PRMT R69, R94, 0x5410, RZ ;  /* 0x000054105e458816 */ /* 0x000fe400000000ff */
[----:B------:R-:W-:Y:S01]  /*19b90*/  ISETP.LE.U32.AND P0, PT, R203, UR12, PT ;  /* 0x0000000ccb007c0c */ /* 0x000fe2000bf03070 */
[----:B------:R-:W4:Y:S01]  /*19ba0*/  LDL.LU R94, [R1+0x3f0] ;  /* 0x0003f000015e7983 */ /* 0x000f220000300800 */
[----:B------:R-:W-:Y:S02]  /*19bb0*/  @!P1 PRMT R79, R27, 0x5410, RZ ;  /* 0x000054101b4f9816 */ /* 0x000fe400000000ff */
[----:B------:R-:W-:Y:S01]  /*19bc0*/  ISETP.LE.U32.AND P1, PT, R198, UR12, PT ;  /* 0x0000000cc6007c0c */ /* 0x000fe2000bf23070 */
[----:B------:R-:W4:Y:S04]  /*19bd0*/  LDL.LU R27, [R1+0x3ec] ;  /* 0x0003ec00011b7983 */ /* 0x000f280000300800 */
[----:B------:R1:W-:Y:S02]  /*19be0*/  STG.E.U16 desc[UR20][R182.64+0xb0], R49 ;  /* 0x0000b031b6007986 */ /* 0x0003e4000c101514 */
[--C-:B-1----:R-:W-:Y:S02]  /*19bf0*/  HSET2.LE.AND R51, R245, R147.reuse, PT ;  /* 0x00000093f5337233 */ /* 0x102fe40003803000 */
[----:B------:R-:W-:Y:S01]  /*19c00*/  @!P0 PRMT R78, R26, 0x5410, RZ ;  /* 0x000054101a4e8816 */ /* 0x000fe200000000ff */
[----:B------:R1:W-:Y:S01]  /*19c10*/  STG.E.U16 desc[UR20][R180.64+0xb2], R2 ;  /* 0x0000b202b4007986 */ /* 0x0003e2000c101514 */
[----:B------:R-:W-:Y:S02]  /*19c20*/  ISETP.LE.U32.AND P0, PT, R199, UR12, PT ;  /* 0x0000000cc7007c0c */ /* 0x000fe4000bf03070 */
[----:B------:R-:W-:Y:S01]  /*19c30*/  @!P1 PRMT R96, R23, 0x5410, RZ ;  /* 0x0000541017609816 */ /* 0x000fe200000000ff */
[----:B------:R-:W4:Y:S01]  /*19c40*/  LDL.LU R26, [R1+0x3e8] ;  /* 0x0003e800011a7983 */ /* 0x000f220000300800 */
[----:B------:R-:W-:Y:S03]  /*19c50*/  ISETP.LE.U32.AND P1, PT, R196, UR12, PT ;  /* 0x0000000cc4007c0c */ /* 0x000fe6000bf23070 */
[----:B------:R-:W4:Y:S01]  /*19c60*/  LDL.LU R23, [R1+0x3e4] ;  /* 0x0003e40001177983 */ /* 0x000f220000300800 */
[--C-:B------:R-:W-:Y:S03]  /*19c70*/  HSET2.LE.AND R50, R184, R147.reuse, PT ;  /* 0x00000093b8327233 */ /* 0x100fe60003803000 */
[----:B------:R1:W-:Y:S02]  /*19c80*/  STG.E.U16 desc[UR20][R180.64+0xb0], R3 ;  /* 0x0000b003b4007986 */ /* 0x0003e4000c101514 */
[----:B------:R-:W-:Y:S02]  /*19c90*/  @!P0 PRMT R97, R22, 0x5410, RZ ;  /* 0x0000541016618816 */ /* 0x000fe400000000ff */
[----:B------:R-:W-:Y:S01]  /*19ca0*/  ISETP.LE.U32.AND P0, PT, R197, UR12, PT ;  /* 0x0000000cc5007c0c */ /* 0x000fe2000bf03070 */
[----:B------:R-:W4:Y:S01]  /*19cb0*/  LDL.LU R22, [R1+0x3e0] ;  /* 0x0003e00001167983 */ /* 0x000f220000300800 */
[----:B------:R-:W-:Y:S02]  /*19cc0*/  @!P1 PRMT R100, R15, 0x5410, RZ ;  /* 0x000054100f649816 */ /* 0x000fe400000000ff */
[----:B------:R-:W-:Y:S01]  /*19cd0*/  ISETP.LE.U32.AND P1, PT, R193, UR12, PT ;  /* 0x0000000cc1007c0c */ /* 0x000fe2000bf23070 */
[----:B------:R-:W4:Y:S01]  /*19ce0*/  LDL.LU R15, [R1+0x3dc] ;  /* 0x0003dc00010f7983 */ /* 0x000f220000300800 */
[--C-:B------:R-:W-:Y:S03]  /*19cf0*/  HSET2.LE.AND R49, R185, R147.reuse, PT ;  /* 0x00000093b9317233 */ /* 0x100fe60003803000 */
[----:B------:R-:W-:Y:S01]  /*19d00*/  STG.E.U16 desc[UR20][R176.64+0xc0], R76 ;  /* 0x0000c04cb0007986 */ /* 0x000fe2000c101514 */
[----:B-1----:R-:W-:Y:S03]  /*19d10*/  SHF.R.U32.HI R2, RZ, 0x8, R246 ;  /* 0x00000008ff027819 */ /* 0x002fe600000116f6 */
[----:B------:R-:W-:Y:S01]  /*19d20*/  @!P0 PRMT R107, R14, 0x5410, RZ ;  /* 0x000054100e6b8816 */ /* 0x000fe200000000ff */
[----:B------:R-:W-:Y:S01]  /*19d30*/  STG.E.U16 desc[UR20][R176.64+0xc2], R77 ;  /* 0x0000c24db0007986 */ /* 0x000fe2000c101514 */
[----:B------:R-:W-:Y:S02]  /*19d40*/  ISETP.LE.U32.AND P0, PT, R195, UR12, PT ;  /* 0x0000000cc3007c0c */ /* 0x000fe4000bf03070 */
[----:B------:R-:W-:Y:S01]  /*19d50*/  @!P1 PRMT R108, R25, 0x5410, RZ ;  /* 0x00005410196c9816 */ /* 0x000fe200000000ff */
[----:B------:R-:W4:Y:S01]  /*19d60*/  LDL.LU R14, [R1+0x3d8] ;  /* 0x0003d800010e7983 */ /* 0x000f220000300800 */
[----:B------:R-:W-:Y:S03]  /*19d70*/  ISETP.LE.U32.AND P1, PT, R194, UR12, PT ;  /* 0x0000000cc2007c0c */ /* 0x000fe6000bf23070 */
[----:B------:R-:W4:Y:S01]  /*19d80*/  LDL.LU R25, [R1+0x3d4] ;  /* 0x0003d40001197983 */ /* 0x000f220000300800 */
[----:B------:R-:W-:Y:S03]  /*19d90*/  LOP3.LUT R3, R201, 0xff, RZ, 0xc0, !PT ;  /* 0x000000ffc9037812 */ /* 0x000fe600078ec0ff */
[----:B------:R-:W-:Y:S02]  /*19da0*/  STG.E.U16 desc[UR20][R178.64+0xc0], R69 ;  /* 0x0000c045b2007986 */ /* 0x000fe4000c101514 */
[----:B------:R-:W-:Y:S02]  /*19db0*/  @!P0 PRMT R110, R24, 0x5410, RZ ;  /* 0x00005410186e8816 */ /* 0x000fe400000000ff */
[----:B------:R-:W-:Y:S01]  /*19dc0*/  ISETP.LE.U32.AND P0, PT, R20, UR12, PT ;  /* 0x0000000c14007c0c */ /* 0x000fe2000bf03070 */
[----:B------:R-:W4:Y:S01]  /*19dd0*/  LDL.LU R24, [R1+0x3d0] ;  /* 0x0003d00001187983 */ /* 0x000f220000300800 */
[----:B------:R-:W-:Y:S02]  /*19de0*/  @!P1 PRMT R109, R21, 0x5410, RZ ;  /* 0x00005410156d9816 */ /* 0x000fe400000000ff */
[----:B------:R-:W-:Y:S01]  /*19df0*/  ISETP.LE.U32.AND P1, PT, R243, UR12, PT ;  /* 0x0000000cf3007c0c */ /* 0x000fe2000bf23070 */
[----:B------:R-:W4:Y:S04]  /*19e00*/  LDL.LU R21, [R1+0x3cc] ;  /* 0x0003cc0001157983 */ /* 0x000f280000300800 */
[----:B------:R-:W4:Y:S04]  /*19e10*/  LDL.LU R20, [R1+0x3c8] ;  /* 0x0003c80001147983 */ /* 0x000f280000300800 */
[----:B------:R-:W-:Y:S01]  /*19e20*/  @!P0 PRMT R75, R13, 0x5410, RZ ;  /* 0x000054100d4b8816 */ /* 0x000fe200000000ff */
[----:B------:R-:W-:Y:S01]  /*19e30*/  STG.E.U16 desc[UR20][R178.64+0xc2], R79 ;  /* 0x0000c24fb2007986 */ /* 0x000fe2000c101514 */
[----:B------:R-:W-:Y:S02]  /*19e40*/  ISETP.LE.U32.AND P0, PT, R251, UR12, PT ;  /* 0x0000000cfb007c0c */ /* 0x000fe4000bf03070 */
[----:B------:R-:W-:Y:S01]  /*19e50*/  @!P1 PRMT R73, R12, 0x5410, RZ ;  /* 0x000054100c499816 */ /* 0x000fe200000000ff */
[----:B------:R-:W4:Y:S01]  /*19e60*/  LDL.LU R13, [R1+0x3c4] ;  /* 0x0003c400010d7983 */ /* 0x000f220000300800 */
[----:B------:R-:W-:Y:S03]  /*19e70*/  ISETP.LE.U32.AND P1, PT, R39, UR12, PT ;  /* 0x0000000c27007c0c */ /* 0x000fe6000bf23070 */
[----:B------:R-:W4:Y:S04]  /*19e80*/  LDL.LU R12, [R1+0x3c0] ;  /* 0x0003c000010c7983 */ /* 0x000f280000300800 */
[----:B------:R-:W4:Y:S02]  /*19e90*/  LDL.LU R39, [R1+0x3bc] ;  /* 0x0003bc0001277983 */ /* 0x000f240000300800 */
[----:B------:R-:W-:Y:S02]  /*19ea0*/  @!P0 PRMT R104, R38, 0x5410, RZ ;  /* 0x0000541026688816 */ /* 0x000fe400000000ff */
[----:B------:R-:W-:Y:S01]  /*19eb0*/  ISETP.LE.U32.AND P0, PT, R192, UR12, PT ;  /* 0x0000000cc0007c0c */ /* 0x000fe2000bf03070 */
[----:B------:R-:W4:Y:S01]  /*19ec0*/  LDL.LU R38, [R1+0x3b8] ;  /* 0x0003b80001267983 */ /* 0x000f220000300800 */
[----:B------:R-:W-:Y:S02]  /*19ed0*/  @!P1 PRMT R101, R35, 0x5410, RZ ;  /* 0x0000541023659816 */ /* 0x000fe400000000ff */
[----:B------:R-:W-:Y:S01]  /*19ee0*/  ISETP.LE.U32.AND P1, PT, R188, UR12, PT ;  /* 0x0000000cbc007c0c */ /* 0x000fe2000bf23070 */
[----:B------:R-:W4:Y:S04]  /*19ef0*/  LDL.LU R35, [R1+0x3b4] ;  /* 0x0003b40001237983 */ /* 0x000f280000300800 */
[----:B------:R-:W-:Y:S04]  /*19f00*/  STG.E.U16 desc[UR20][R182.64+0xbe], R78 ;  /* 0x0000be4eb6007986 */ /* 0x000fe8000c101514 */
[----:B------:R-:W-:Y:S01]  /*19f10*/  @!P0 PRMT R106, R34, 0x5410, RZ ;  /* 0x00005410226a8816 */ /* 0x000fe200000000ff */
[----:B------:R-:W-:Y:S01]  /*19f20*/  STG.E.U16 desc[UR20][R182.64+0xc0], R96 ;  /* 0x0000c060b6007986 */ /* 0x000fe2000c101514 */
[----:B------:R-:W-:Y:S02]  /*19f30*/  ISETP.LE.U32.AND P0, PT, R190, UR12, PT ;  /* 0x0000000cbe007c0c */ /* 0x000fe4000bf03070 */
[----:B------:R-:W-:Y:S01]  /*19f40*/  @!P1 PRMT R105, R19, 0x5410, RZ ;  /* 0x0000541013699816 */ /* 0x000fe200000000ff */
[----:B------:R-:W4:Y:S01]  /*19f50*/  LDL.LU R34, [R1+0x3b0] ;  /* 0x0003b00001227983 */ /* 0x000f220000300800 */
[----:B------:R-:W-:Y:S03]  /*19f60*/  ISETP.LE.U32.AND P1, PT, R191, UR12, PT ;  /* 0x0000000cbf007c0c */ /* 0x000fe6000bf23070 */
[----:B------:R-:W4:Y:S04]  /*19f70*/  LDL.LU R19, [R1+0x3ac] ;  /* 0x0003ac0001137983 */ /* 0x000f280000300800 */
[----:B------:R-:W-:Y:S02]  /*19f80*/  STG.E.U16 desc[UR20][R180.64+0xc0], R97 ;  /* 0x0000c061b4007986 */ /* 0x000fe4000c101514 */
[----:B------:R-:W-:Y:S02]  /*19f90*/  @!P0 PRMT R72, R18, 0x5410, RZ ;  /* 0x0000541012488816 */ /* 0x000fe400000000ff */
[----:B------:R-:W-:Y:S01]  /*19fa0*/  ISETP.LE.U32.AND P0, PT, R189, UR12, PT ;  /* 0x0000000cbd007c0c */ /* 0x000fe2000bf03070 */
[----:B------:R-:W4:Y:S01]  /*19fb0*/  LDL.LU R18, [R1+0x3a8] ;  /* 0x0003a80001127983 */ /* 0x000f220000300800 */
[----:B------:R-:W-:Y:S02]  /*19fc0*/  @!P1 PRMT R71, R37, 0x5410, RZ ;  /* 0x0000541025479816 */ /* 0x000fe400000000ff */
[----:B------:R-:W-:Y:S01]  /*19fd0*/  LOP3.LUT P1, RZ, R224, 0x8000000, RZ, 0xc0, !PT ;  /* 0x08000000e0ff7812 */ /* 0x000fe2000782c0ff */
[----:B------:R-:W4:Y:S04]  /*19fe0*/  LDL.LU R37, [R1+0x3a4] ;  /* 0x0003a40001257983 */ /* 0x000f280000300800 */
[----:B------:R-:W-:Y:S04]  /*19ff0*/  STG.E.U16 desc[UR20][R180.64+0xc2], R100 ;  /* 0x0000c264b4007986 */ /* 0x000fe8000c101514 */
[----:B------:R-:W-:Y:S01]  /*1a000*/  @!P0 PRMT R70, R36, 0x5410, RZ ;  /* 0x0000541024468816 */ /* 0x000fe200000000ff */
[----:B------:R-:W-:Y:S01]  /*1a010*/  STG.E.U16 desc[UR20][R176.64+0xd0], R107 ;  /* 0x0000d06bb0007986 */ /* 0x000fe2000c101514 */
[----:B------:R-:W-:Y:S02]  /*1a020*/  ISETP.LE.U32.AND P0, PT, R173, UR12, PT ;  /* 0x0000000cad007c0c */ /* 0x000fe4000bf03070 */
[----:B------:R-:W-:Y:S01]  /*1a030*/  @!P1 PRMT R68, R33, 0x5410, RZ ;  /* 0x0000541021449816 */ /* 0x000fe200000000ff */
[----:B------:R-:W4:Y:S01]  /*1a040*/  LDL.LU R36, [R1+0x3a0] ;  /* 0x0003a00001247983 */ /* 0x000f220000300800 */
[----:B------:R-:W-:Y:S03]  /*1a050*/  LOP3.LUT P1, RZ, R224, 0x4000000, RZ, 0xc0, !PT ;  /* 0x04000000e0ff7812 */ /* 0x000fe6000782c0ff */
[----:B------:R-:W4:Y:S04]  /*1a060*/  LDL.LU R33, [R1+0x39c] ;  /* 0x00039c0001217983 */ /* 0x000f280000300800 */
[----:B------:R-:W-:Y:S02]  /*1a070*/  STG.E.U16 desc[UR20][R176.64+0xd2], R108 ;  /* 0x0000d26cb0007986 */ /* 0x000fe4000c101514 */
[----:B------:R-:W-:Y:S02]  /*1a080*/  @!P0 PRMT R67, R17, 0x5410, RZ ;  /* 0x0000541011438816 */ /* 0x000fe400000000ff */
[----:B------:R-:W-:Y:S01]  /*1a090*/  ISETP.LE.U32.AND P0, PT, R171, UR12, PT ;  /* 0x0000000cab007c0c */ /* 0x000fe2000bf03070 */
[----:B------:R-:W4:Y:S01]  /*1a0a0*/  LDL.LU R17, [R1+0x398] ;  /* 0x0003980001117983 */ /* 0x000f220000300800 */
[--C-:B------:R-:W-:Y:S02]  /*1a0b0*/  SHF.R.U32.HI R171, RZ, 0x10, R166.reuse ;  /* 0x00000010ffab7819 */ /* 0x100fe400000116a6 */
[----:B------:R-:W-:Y:S01]  /*1a0c0*/  SHF.R.U32.HI R166, RZ, 0x18, R166 ;  /* 0x00000018ffa67819 */ /* 0x000fe200000116a6 */
[----:B------:R-:W4:Y:S04]  /*1a0d0*/  LDL.LU R16, [R1+0x394] ;  /* 0x0003940001107983 */ /* 0x000f280000300800 */
[----:B------:R-:W4:Y:S04]  /*1a0e0*/  LDL.LU R32, [R1+0x390] ;  /* 0x0003900001207983 */ /* 0x000f280000300800 */
[----:B------:R-:W-:Y:S01]  /*1a0f0*/  @!P0 PRMT R64, R213, 0x5410, RZ ;  /* 0x00005410d5408816 */ /* 0x000fe200000000ff */
[----:B------:R-:W-:Y:S01]  /*1a100*/  STG.E.U16 desc[UR20][R178.64+0xd0], R110 ;  /* 0x0000d06eb2007986 */ /* 0x000fe2000c101514 */
[----:B------:R-:W-:Y:S03]  /*1a110*/  ISETP.LE.U32.AND P0, PT, R222, UR12, PT ;  /* 0x0000000cde007c0c */ /* 0x000fe6000bf03070 */
[----:B------:R-:W4:Y:S04]  /*1a120*/  LDL.LU R213, [R1+0x38c] ;  /* 0x00038c0001d57983 */ /* 0x000f280000300800 */
[----:B------:R-:W4:Y:S04]  /*1a130*/  LDL.LU.64 R240, [R1+0x40] ;  /* 0x0000400001f07983 */ /* 0x000f280000300a00 */
[----:B------:R1:W4:Y:S04]  /*1a140*/  LDL.LU R121, [R1+0x388] ;  /* 0x0003880001797983 */ /* 0x0003280000300800 */
        /* <DEDUP_REMOVED lines=15> */
[----:B---3--:R-:W-:Y:S02]  /*1a240*/  LOP3.LUT R59, R59, R115, RZ, 0xc0, !PT ;  /* 0x000000733b3b7212 */ /* 0x008fe400078ec0ff */
[----:B--2---:R-:W-:Y:S02]  /*1a250*/  LOP3.LUT R115, R150, 0xff, RZ, 0xc0, !PT ;  /* 0x000000ff96737812 */ /* 0x004fe400078ec0ff */
[----:B----4-:R-:W-:Y:S02]  /*1a260*/  LOP3.LUT R58, R58, R114, RZ, 0xc0, !PT ;  /* 0x000000723a3a7212 */ /* 0x010fe400078ec0ff */
[----:B------:R-:W-:Y:S02]  /*1a270*/  SHF.R.U32.HI R114, RZ, 0x10, R152 ;  /* 0x00000010ff727819 */ /* 0x000fe40000011698 */
[----:B------:R-:W-:Y:S02]  /*1a280*/  LOP3.LUT R51, R51, R99, RZ, 0xc0, !PT ;  /* 0x0000006333337212 */ /* 0x000fe400078ec0ff */
[----:B------:R-:W-:Y:S02]  /*1a290*/  LOP3.LUT R99, R150, 0xffff, RZ, 0xc0, !PT ;  /* 0x0000ffff96637812 */ /* 0x000fe400078ec0ff */
[----:B------:R-:W-:Y:S02]  /*1a2a0*/  LOP3.LUT R50, R50, R95, RZ, 0xc0, !PT ;  /* 0x0000005f32327212 */ /* 0x000fe400078ec0ff */
[----:B------:R-:W-:Y:S02]  /*1a2b0*/  LOP3.LUT R57, R57, R111, RZ, 0xc0, !PT ;  /* 0x0000006f39397212 */ /* 0x000fe400078ec0ff */
[----:B------:R-:W-:Y:S02]  /*1a2c0*/  LOP3.LUT R111, R159, UR6, R242, 0x96, !PT ;  /* 0x000000069f6f7c12 */ /* 0x000fe4000f8e96f2 */
[----:B------:R-:W-:Y:S02]  /*1a2d0*/  LOP3.LUT R56, R56, R102, RZ, 0xc0, !PT ;  /* 0x0000006638387212 */ /* 0x000fe400078ec0ff */
[--C-:B------:R-:W-:Y:S02]  /*1a2e0*/  SHF.R.U32.HI R102, RZ, 0x10, R150.reuse ;  /* 0x00000010ff667819 */ /* 0x100fe40000011696 */
[----:B------:R-:W-:Y:S02]  /*1a2f0*/  SHF.R.U32.HI R150, RZ, 0x18, R150 ;  /* 0x00000018ff967819 */ /* 0x000fe40000011696 */
[----:B------:R-:W-:Y:S02]  /*1a300*/  LOP3.LUT R49, R49, R94, RZ, 0xc0, !PT ;  /* 0x0000005e31317212 */ /* 0x000fe400078ec0ff */
[----:B------:R-:W-:Y:S02]  /*1a310*/  PRMT R94, R3, 0x5410, R164 ;  /* 0x00005410035e7816 */ /* 0x000fe400000000a4 */
[----:B------:R-:W-:Y:S04]  /*1a320*/  LOP3.LUT R3, R119, 0xff, RZ, 0xc0, !PT ;  /* 0x000000ff77037812 */ /* 0x000fe800078ec0ff */
[----:B------:R-:W-:Y:S02]  /*1a330*/  PRMT R149, R3, 0x5410, R137 ;  /* 0x0000541003957816 */ /* 0x000fe40000000089 */
[----:B------:R-:W-:Y:S01]  /*1a340*/  LOP3.LUT R3, R169, 0xffff, RZ, 0xc0, !PT ;  /* 0x0000ffffa9037812 */ /* 0x000fe200078ec0ff */
[-C--:B------:R-:W-:Y:S06]  /*1a350*/  HMMA.16816.F32.BF16 R16, R44, R42.reuse, R16 ;  /* 0x0000002a2c10723c */ /* 0x080fec0000041810 */
[C---:B------:R-:W-:Y:S01]  /*1a360*/  HMMA.16816.F32.BF16 R12, R28.reuse, R42, R12 ;  /* 0x0000002a1c0c723c */ /* 0x040fe2000004180c */
[----:B------:R-:W2:Y:S05]  /*1a370*/  LDSM.16.MT88.4 R40, [R213+0x4000] ;  /* 0x00400000d528783b */ /* 0x000eaa0000004200 */
[-C--:B--2---:R-:W-:Y:S06]  /*1a380*/  HMMA.16816.F32.BF16 R20, R28, R40.reuse, R20 ;  /* 0x000000281c14723c */ /* 0x084fec0000041814 */
[C---:B------:R-:W-:Y:S06]  /*1a390*/  HMMA.16816.F32.BF16 R32, R44.reuse, R40, R32 ;  /* 0x000000282c20723c */ /* 0x040fec0000041820 */
[-C--:B------:R-:W-:Y:S01]  /*1a3a0*/  HMMA.16816.F32.BF16 R36, R44, R42.reuse, R36 ;  /* 0x0000002a2c24723c */ /* 0x080fe20000041824 */
[----:B------:R-:W2:Y:S05]  /*1a3b0*/  LDSM.16.MT88.4 R44, [R213+0x4400] ;  /* 0x00440000d52c783b */ /* 0x000eaa0000004200 */
[----:B------:R-:W-:Y:S01]  /*1a3c0*/  HMMA.16816.F32.BF16 R24, R28, R42, R24 ;  /* 0x0000002a1c18723c */ /* 0x000fe20000041818 */
[----:B------:R-:W3:Y:S05]  /*1a3d0*/  LDSM.16.MT88.4 R40, [R212+0x4800] ;  /* 0x00480000d428783b */ /* 0x000eea0000004200 */
[-C--:B------:R-:W-:Y:S05]  /*1a3e0*/  HMMA.16816.F32.BF16 R4, R48, R52.reuse, R4 ;  /* 0x000000343004723c */ /* 0x080fea0000041804 */
[----:B------:R-:W-:Y:S01]  /*1a3f0*/  SHF.R.U32.HI R28, RZ, 0x8, R165 ;  /* 0x00000008ff1c7819 */ /* 0x000fe200000116a5 */
[C---:B------:R-:W-:Y:S05]  /*1a400*/  HMMA.16816.F32.BF16 R8, R56.reuse, R52, R8 ;  /* 0x000000343808723c */ /* 0x040fea0000041808 */
[----:B------:R-:W-:Y:S01]  /*1a410*/  PRMT R95, R244, 0x5410, R28 ;  /* 0x00005410f45f7816 */ /* 0x000fe2000000001c */
[-C--:B------:R-:W-:Y:S05]  /*1a420*/  HMMA.16816.F32.BF16 R16, R56, R54.reuse, R16 ;  /* 0x000000363810723c */ /* 0x080fea0000041810 */
[----:B------:R-:W-:Y:S01]  /*1a430*/  PRMT R53, R124, 0x5410, R2 ;  /* 0x000054107c357816 */ /* 0x000fe20000000002 */
[C---:B------:R-:W-:Y:S01]  /*1a440*/  HMMA.16816.F32.BF16 R12, R48.reuse, R54, R12 ;  /* 0x00000036300c723c */ /* 0x040fe2000004180c */
[----:B------:R-:W4:Y:S04]  /*1a450*/  LDL.LU R124, [R1+0x384] ;  /* 0x00038400017c7983 */ /* 0x000f280000300800 */
[----:B------:R-:W-:Y:S02]  /*1a460*/  PRMT R52, R0, 0x5410, R123 ;  /* 0x0000541000347816 */ /* 0x000fe4000000007b */
[----:B------:R-:W-:Y:S01]  /*1a470*/  LOP3.LUT R2, R153, UR6, R120, 0x96, !PT ;  /* 0x0000000699027c12 */ /* 0x000fe2000f8e9678 */
[----:B------:R-:W3:Y:S03]  /*1a480*/  LDL.LU R123, [R1+0x380] ;  /* 0x00038000017b7983 */ /* 0x000ee60000300800 */
[----:B------:R-:W-:Y:S01]  /*1a490*/  SHF.R.U32.HI R28, RZ, 0x8, R122 ;  /* 0x00000008ff1c7819 */ /* 0x000fe2000001167a */
[----:B------:R-:W3:Y:S01]  /*1a4a0*/  LDL.LU.64 R120, [R1+0x378] ;  /* 0x0003780001787983 */ /* 0x000ee20000300a00 */
[----:B------:R-:W-:Y:S01]  /*1a4b0*/  SHF.R.U32.HI R29, RZ, 0x8, R163 ;  /* 0x00000008ff1d7819 */ /* 0x000fe200000116a3 */
[-C--:B--2---:R-:W-:Y:S02]  /*1a4c0*/  HMMA.16816.F32.BF16 R20, R48, R44.reuse, R20 ;  /* 0x0000002c3014723c */ /* 0x084fe40000041814 */
[----:B------:R-:W2:Y:S01]  /*1a4d0*/  LDL.LU R122, [R1+0x374] ;  /* 0x00037400017a7983 */ /* 0x000ea20000300800 */
[----:B------:R-:W-:Y:S02]  /*1a4e0*/  PRMT R148, R118, 0x5410, R28 ;  /* 0x0000541076947816 */ /* 0x000fe4000000001c */
[----:B------:R-:W-:Y:S01]  /*1a4f0*/  LOP3.LUT R54, R152, 0xffff, RZ, 0xc0, !PT ;  /* 0x0000ffff98367812 */ /* 0x000fe200078ec0ff */
[----:B------:R-:W2:Y:S01]  /*1a500*/  LDL.LU R119, [R1+0x370] ;  /* 0x0003700001777983 */ /* 0x000ea20000300800 */
[----:B------:R-:W-:Y:S01]  /*1a510*/  PRMT R153, R143, 0x5410, R29 ;  /* 0x000054108f997816 */ /* 0x000fe2000000001d */
[C---:B------:R-:W-:Y:S02]  /*1a520*/  HMMA.16816.F32.BF16 R32, R56.reuse, R44, R32 ;  /* 0x0000002c3820723c */ /* 0x040fe40000041820 */
[----:B------:R-:W2:Y:S02]  /*1a530*/  LDL.LU R118, [R1+0x36c] ;  /* 0x00036c0001767983 */ /* 0x000ea40000300800 */
[--C-:B------:R-:W-:Y:S02]  /*1a540*/  SHF.R.U32.HI R29, RZ, 0x10, R169.reuse ;  /* 0x00000010ff1d7819 */ /* 0x100fe400000116a9 */
[----:B------:R-:W-:Y:S01]  /*1a550*/  LOP3.LUT R31, R169, 0xff, RZ, 0xc0, !PT ;  /* 0x000000ffa91f7812 */ /* 0x000fe200078ec0ff */
[-C--:B------:R-:W-:Y:S01]  /*1a560*/  HMMA.16816.F32.BF16 R36, R56, R46.reuse, R36 ;  /* 0x0000002e3824723c */ /* 0x080fe20000041824 */
[----:B------:R-:W2:Y:S03]  /*1a570*/  LDL.LU R137, [R1+0x368] ;  /* 0x0003680001897983 */ /* 0x000ea60000300800 */
[----:B------:R-:W-:Y:S01]  /*1a580*/  LOP3.LUT R44, R175, 0xff, RZ, 0xc0, !PT ;  /* 0x000000ffaf2c7812 */ /* 0x000fe200078ec0ff */
[----:B------:R-:W2:Y:S01]  /*1a590*/  LDL.LU R143, [R1+0x364] ;  /* 0x00036400018f7983 */ /* 0x000ea20000300800 */
[----:B------:R-:W-:Y:S01]  /*1a5a0*/  SHF.R.U32.HI R169, RZ, 0x18, R169 ;  /* 0x00000018ffa97819 */ /* 0x000fe200000116a9 */
[----:B------:R-:W-:Y:S02]  /*1a5b0*/  HMMA.16816.F32.BF16 R24, R48, R46, R24 ;  /* 0x0000002e3018723c */ /* 0x000fe40000041818 */
[----:B------:R-:W2:Y:S02]  /*1a5c0*/  LDL.LU R175, [R1+0x360] ;  /* 0x0003600001af7983 */ /* 0x000ea40000300800 */
[C---:B------:R-:W-:Y:S02]  /*1a5d0*/  LOP3.LUT R28, R140.reuse, 0xffff, RZ, 0xc0, !PT ;  /* 0x0000ffff8c1c7812 */ /* 0x040fe400078ec0ff */
[----:B------:R-:W-:Y:S01]  /*1a5e0*/  LOP3.LUT R29, R29, 0xff, RZ, 0xc0, !PT ;  /* 0x000000ff1d1d7812 */ /* 0x000fe200078ec0ff */
[----:B------:R-:W1:Y:S01]  /*1a5f0*/  LDSM.16.MT88.4 R48, [R213+0x4800] ;  /* 0x00480000d530783b */ /* 0x000e620000004200 */
[--C-:B------:R-:W-:Y:S03]  /*1a600*/  HSET2.LE.AND R47, R94, R147.reuse, PT ;  /* 0x000000935e2f7233 */ /* 0x100fe60003803000 */
[----:B------:R-:W-:Y:S02]  /*1a610*/  LOP3.LUT R94, R157, UR6, R126, 0x96, !PT ;  /* 0x000000069d5e7c12 */ /* 0x000fe4000f8e967e */
[----:B------:R-:W-:Y:S01]  /*1a620*/  SHF.R.U32.HI R30, RZ, 0x8, R3 ;  /* 0x00000008ff1e7819 */ /* 0x000fe20000011603 */
[----:B------:R-:W2:Y:S01]  /*1a630*/  LDL.LU.64 R126, [R1+0x358] ;  /* 0x00035800017e7983 */ /* 0x000ea20000300a00 */
[----:B------:R-:W-:Y:S02]  /*1a640*/  LOP3.LUT R3, R140, 0xff, RZ, 0xc0, !PT ;  /* 0x000000ff8c037812 */ /* 0x000fe400078ec0ff */
[----:B------:R-:W-:Y:S02]  /*1a650*/  SHF.R.U32.HI R28, RZ, 0x8, R28 ;  /* 0x00000008ff1c7819 */ /* 0x000fe4000001161c */
[----:B------:R-:W-:Y:S02]  /*1a660*/  PRMT R169, R29, 0x5410, R169 ;  /* 0x000054101da97816 */ /* 0x000fe400000000a9 */
[----:B------:R-:W-:Y:S02]  /*1a670*/  SHF.R.U32.HI R29, RZ, 0x10, R140 ;  /* 0x00000010ff1d7819 */ /* 0x000fe4000001168c */
[----:B------:R-:W-:Y:S02]  /*1a680*/  LOP3.LUT R0, R151, UR6, R240, 0x96, !PT ;  /* 0x0000000697007c12 */ /* 0x000fe4000f8e96f0 */
[----:B------:R-:W-:Y:S02]  /*1a690*/  PRMT R30, R31, 0x5410, R30 ;  /* 0x000054101f1e7816 */ /* 0x000fe4000000001e */
[----:B------:R-:W-:Y:S02]  /*1a6a0*/  PRMT R151, R44, 0x5410, R162 ;  /* 0x000054102c977816 */ /* 0x000fe400000000a2 */
[----:B------:R-:W-:Y:S02]  /*1a6b0*/  PRMT R44, R3, 0x5410, R28 ;  /* 0x00005410032c7816 */ /* 0x000fe4000000001c */
[----:B------:R-:W-:Y:S02]  /*1a6c0*/  SHF.R.U32.HI R140, RZ, 0x18, R140 ;  /* 0x00000018ff8c7819 */ /* 0x000fe4000001168c */
[----:B------:R-:W-:Y:S02]  /*1a6d0*/  LOP3.LUT R3, R29, 0xff, RZ, 0xc0, !PT ;  /* 0x000000ff1d037812 */ /* 0x000fe400078ec0ff */
[--C-:B------:R-:W-:Y:S02]  /*1a6e0*/  HSET2.LE.AND R28, R30, R147.reuse, PT ;  /* 0x000000931e1c7233 */ /* 0x100fe40003803000 */
[--C-:B------:R-:W-:Y:S02]  /*1a6f0*/  HSET2.LE.AND R29, R169, R147.reuse, PT ;  /* 0x00000093a91d7233 */ /* 0x100fe40003803000 */
[--C-:B------:R-:W-:Y:S02]  /*1a700*/  HSET2.LE.AND R30, R53, R147.reuse, PT ;  /* 0x00000093351e7233 */ /* 0x100fe40003803000 */
[--C-:B------:R-:W-:Y:S02]  /*1a710*/  HSET2.LE.AND R31, R52, R147.reuse, PT ;  /* 0x00000093341f7233 */ /* 0x100fe40003803000 */
[----:B------:R-:W-:Y:S02]  /*1a720*/  PRMT R3, R3, 0x5410, R140 ;  /* 0x0000541003037816 */ /* 0x000fe4000000008c */
[--C-:B------:R-:W-:Y:S02]  /*1a730*/  HSET2.LE.AND R44, R44, R147.reuse, PT ;  /* 0x000000932c2c7233 */ /* 0x100fe40003803000 */
[--C-:B------:R-:W-:Y:S02]  /*1a740*/  HSET2.LE.AND R46, R95, R147.reuse, PT ;  /* 0x000000935f2e7233 */ /* 0x100fe40003803000 */
[--C-:B------:R-:W-:Y:S02]  /*1a750*/  HSET2.LE.AND R45, R3, R147.reuse, PT ;  /* 0x00000093032d7233 */ /* 0x100fe40003803000 */
[----:B------:R-:W-:Y:S02]  /*1a760*/  LOP3.LUT R47, R47, R125, RZ, 0xc0, !PT ;  /* 0x0000007d2f2f7212 */ /* 0x000fe400078ec0ff */
[----:B------:R-:W-:Y:S02]  /*1a770*/  LOP3.LUT R55, R152, 0xff, RZ, 0xc0, !PT ;  /* 0x000000ff98377812 */ /* 0x000fe400078ec0ff */
[----:B------:R-:W-:Y:S02]  /*1a780*/  SHF.R.U32.HI R3, RZ, 0x8, R54 ;  /* 0x00000008ff037819 */ /* 0x000fe40000011636 */
[----:B------:R-:W-:Y:S02]  /*1a790*/  SHF.R.U32.HI R152, RZ, 0x18, R152 ;  /* 0x00000018ff987819 */ /* 0x000fe40000011698 */
[----:B------:R-:W-:Y:S02]  /*1a7a0*/  LOP3.LUT R56, R2, 0xff, RZ, 0xc0, !PT ;  /* 0x000000ff02387812 */ /* 0x000fe400078ec0ff */
[----:B------:R-:W-:Y:S02]  /*1a7b0*/  LOP3.LUT R95, R155, UR6, R248, 0x96, !PT ;  /* 0x000000069b5f7c12 */ /* 0x000fe4000f8e96f8 */
[----:B------:R-:W-:Y:S02]  /*1a7c0*/  LOP3.LUT R125, R158, 0xff, RZ, 0xc0, !PT ;  /* 0x000000ff9e7d7812 */ /* 0x000fe400078ec0ff */
[----:B----4-:R-:W-:Y:S02]  /*1a7d0*/  LOP3.LUT R46, R46, R124, RZ, 0xc0, !PT ;  /* 0x0000007c2e2e7212 */ /* 0x010fe400078ec0ff */
[----:B------:R-:W-:Y:S02]  /*1a7e0*/  SHF.R.U32.HI R124, RZ, 0x10, R158 ;  /* 0x00000010ff7c7819 */ /* 0x000fe4000001169e */
[----:B---3--:R-:W-:Y:S02]  /*1a7f0*/  LOP3.LUT R45, R45, R123, RZ, 0xc0, !PT ;  /* 0x0000007b2d2d7212 */ /* 0x008fe400078ec0ff */
[----:B------:R-:W-:Y:S02]  /*1a800*/  LOP3.LUT R123, R156, 0xff, RZ, 0xc0, !PT ;  /* 0x000000ff9c7b7812 */ /* 0x000fe400078ec0ff */
[----:B------:R-:W-:Y:S02]  /*1a810*/  LOP3.LUT R30, R30, R120, RZ, 0xc0, !PT ;  /* 0x000000781e1e7212 */ /* 0x000fe400078ec0ff */
[----:B------:R-:W-:Y:S02]  /*1a820*/  LOP3.LUT R31, R31, R121, RZ, 0xc0, !PT ;  /* 0x000000791f1f7212 */ /* 0x000fe400078ec0ff */
[----:B--2---:R-:W-:Y:S02]  /*1a830*/  LOP3.LUT R44, R44, R122, RZ, 0xc0, !PT ;  /* 0x0000007a2c2c7212 */ /* 0x004fe400078ec0ff */
[----:B------:R-:W-:Y:S02]  /*1a840*/  LOP3.LUT R120, R156, 0xffff, RZ, 0xc0, !PT ;  /* 0x0000ffff9c787812 */ /* 0x000fe400078ec0ff */
[----:B------:R-:W-:Y:S02]  /*1a850*/  LOP3.LUT R29, R29, R119, RZ, 0xc0, !PT ;  /* 0x000000771d1d7212 */ /* 0x000fe400078ec0ff */
[----:B------:R-:W-:Y:S02]  /*1a860*/  LOP3.LUT R119, R154, 0xff, RZ, 0xc0, !PT ;  /* 0x000000ff9a777812 */ /* 0x000fe400078ec0ff */
[----:B------:R-:W-:Y:S02]  /*1a870*/  LOP3.LUT R28, R28, R118, RZ, 0xc0, !PT ;  /* 0x000000761c1c7212 */ /* 0x000fe400078ec0ff */
[----:B------:R-:W-:Y:S02]  /*1a880*/  LOP3.LUT R118, R154, 0xffff, RZ, 0xc0, !PT ;  /* 0x0000ffff9a767812 */ /* 0x000fe400078ec0ff */
[----:B------:R-:W-:Y:S02]  /*1a890*/  SHF.R.U32.HI R122, RZ, 0x10, R154 ;  /* 0x00000010ff7a7819 */ /* 0x000fe4000001169a */
[----:B------:R-:W-:Y:S01]  /*1a8a0*/  SHF.R.U32.HI R121, RZ, 0x10, R156 ;  /* 0x00000010ff797819 */ /* 0x000fe2000001169c */
[-C--:B------:R-:W-:Y:S01]  /*1a8b0*/  HMMA.16816.F32.BF16 R4, R28, R40.reuse, R4 ;  /* 0x000000281c04723c */ /* 0x080fe20000041804 */
[----:B------:R-:W-:Y:S04]  /*1a8c0*/  MUFU.EX2 R137, R137 ;  /* 0x0000008900897308 */ /* 0x000fe80000000800 */
[----:B------:R-:W-:Y:S01]  /*1a8d0*/  SHF.R.U32.HI R154, RZ, 0x18, R154 ;  /* 0x00000018ff9a7819 */ /* 0x000fe2000001169a */
[C---:B------:R-:W-:Y:S05]  /*1a8e0*/  HMMA.16816.F32.BF16 R8, R44.reuse, R40, R8 ;  /* 0x000000282c08723c */ /* 0x040fea0000041808 */
[----:B------:R-:W-:Y:S01]  /*1a8f0*/  MUFU.EX2 R175, R175 ;  /* 0x000000af00af7308 */ /* 0x000fe20000000800 */
[----:B------:R-:W-:Y:S01]  /*1a900*/  SHF.R.U32.HI R156, RZ, 0x18, R156 ;  /* 0x00000018ff9c7819 */ /* 0x000fe2000001169c */
[-C--:B------:R-:W-:Y:S04]  /*1a910*/  HMMA.16816.F32.BF16 R16, R44, R42.reuse, R16 ;  /* 0x0000002a2c10723c */ /* 0x080fe80000041810 */
[----:B------:R-:W-:Y:S02]  /*1a920*/  SHF.R.U32.HI R41, RZ, 0x8, R99 ;  /* 0x00000008ff297819 */ /* 0x000fe40000011663 */
[C---:B------:R-:W-:Y:S05]  /*1a930*/  HMMA.16816.F32.BF16 R12, R28.reuse, R42, R12 ;  /* 0x0000002a1c0c723c */ /* 0x040fea000004180c */
[----:B------:R-:W-:Y:S01]  /*1a940*/  PRMT R99, R55, 0x5410, R3 ;  /* 0x0000541037637816 */ /* 0x000fe20000000003 */
[-C--:B-1----:R-:W-:Y:S01]  /*1a950*/  HMMA.16816.F32.BF16 R20, R28, R48.reuse, R20 ;  /* 0x000000301c14723c */ /* 0x082fe20000041814 */
[----:B------:R-:W1:Y:S04]  /*1a960*/  LDSM.16.MT88.4 R52, [R212+0x4c00] ;  /* 0x004c0000d434783b */ /* 0x000e680000004200 */
[----:B------:R-:W-:Y:S01]  /*1a970*/  LOP3.LUT R40, R102, 0xff, RZ, 0xc0, !PT ;  /* 0x000000ff66287812 */ /* 0x000fe200078ec0ff */
[C---:B------:R-:W-:Y:S05]  /*1a980*/  HMMA.16816.F32.BF16 R32, R44.reuse, R48, R32 ;  /* 0x000000302c20723c */ /* 0x040fea0000041820 */
[----:B------:R-:W-:Y:S01]  /*1a990*/  LOP3.LUT R3, R0, 0xffff, RZ, 0xc0, !PT ;  /* 0x0000ffff00037812 */ /* 0x000fe200078ec0ff */
[-C--:B------:R-:W-:Y:S01]  /*1a9a0*/  HMMA.16816.F32.BF16 R36, R44, R50.reuse, R36 ;  /* 0x000000322c24723c */ /* 0x080fe20000041824 */
[----:B------:R-:W2:Y:S04]  /*1a9b0*/  LDSM.16.MT88.4 R44, [R213+0x4c00] ;  /* 0x004c0000d52c783b */ /* 0x000ea80000004200 */
[----:B------:R-:W-:Y:S01]  /*1a9c0*/  PRMT R57, R40, 0x5410, R150 ;  /* 0x0000541028397816 */ /* 0x000fe20000000096 */
[----:B------:R-:W-:Y:S05]  /*1a9d0*/  HMMA.16816.F32.BF16 R24, R28, R50, R24 ;  /* 0x000000321c18723c */ /* 0x000fea0000041818 */
[--C-:B------:R-:W-:Y:S02]  /*1a9e0*/  SHF.R.U32.HI R40, RZ, 0x10, R0.reuse ;  /* 0x00000010ff287819 */ /* 0x100fe40000011600 */
[----:B------:R-:W-:Y:S04]  /*1a9f0*/  LOP3.LUT R42, R0, 0xff, RZ, 0xc0, !PT ;  /* 0x000000ff002a7812 */ /* 0x000fe800078ec0ff */
[----:B------:R-:W-:Y:S02]  /*1aa00*/  SHF.R.U32.HI R43, RZ, 0x18, R0 ;  /* 0x00000018ff2b7819 */ /* 0x000fe40000011600 */
[----:B------:R-:W-:Y:S02]  /*1aa10*/  LOP3.LUT R0, R2, 0xffff, RZ, 0xc0, !PT ;  /* 0x0000ffff02007812 */ /* 0x000fe400078ec0ff */
[----:B------:R-:W-:Y:S02]  /*1aa20*/  SHF.R.U32.HI R3, RZ, 0x8, R3 ;  /* 0x00000008ff037819 */ /* 0x000fe40000011603 */
[----:B------:R-:W-:Y:S02]  /*1aa30*/  PRMT R58, R115, 0x5410, R41 ;  /* 0x00005410733a7816 */ /* 0x000fe40000000029 */
[----:B------:R-:W-:Y:S02]  /*1aa40*/  LOP3.LUT R41, R114, 0xff, RZ, 0xc0, !PT ;  /* 0x000000ff72297812 */ /* 0x000fe400078ec0ff */
[----:B------:R-:W-:Y:S02]  /*1aa50*/  LOP3.LUT R40, R40, 0xff, RZ, 0xc0, !PT ;  /* 0x000000ff28287812 */ /* 0x000fe400078ec0ff */
[----:B------:R-:W-:Y:S02]  /*1aa60*/  SHF.R.U32.HI R0, RZ, 0x8, R0 ;  /* 0x00000008ff007819 */ /* 0x000fe40000011600 */
[----:B------:R-:W-:Y:S02]  /*1aa70*/  PRMT R42, R42, 0x5410, R3 ;  /* 0x000054102a2a7816 */ /* 0x000fe40000000003 */
[----:B------:R-:W-:Y:S02]  /*1aa80*/  SHF.R.U32.HI R3, RZ, 0x10, R2 ;  /* 0x00000010ff037819 */ /* 0x000fe40000011602 */
        /* <DEDUP_REMOVED lines=10> */
[----:B------:R-:W-:Y:S02]  /*1ab30*/  LOP3.LUT R40, R40, R126, RZ, 0xc0, !PT ;  /* 0x0000007e28287212 */ /* 0x000fe400078ec0ff */
[----:B------:R-:W-:Y:S02]  /*1ab40*/  LOP3.LUT R41, R41, R127, RZ, 0xc0, !PT ;  /* 0x0000007f29297212 */ /* 0x000fe400078ec0ff */
[----:B------:R-:W-:Y:S02]  /*1ab50*/  LOP3.LUT R42, R42, R130, RZ, 0xc0, !PT ;  /* 0x000000822a2a7212 */ /* 0x000fe400078ec0ff */
[----:B------:R-:W-:Y:S02]  /*1ab60*/  LOP3.LUT R43, R43, R112, RZ, 0xc0, !PT ;  /* 0x000000702b2b7212 */ /* 0x000fe400078ec0ff */
[--C-:B------:R-:W-:Y:S02]  /*1ab70*/  HSET2.LE.AND R0, R56, R147.reuse, PT ;  /* 0x0000009338007233 */ /* 0x100fe40003803000 */
[--C-:B------:R-:W-:Y:S02]  /*1ab80*/  HSET2.LE.AND R2, R2, R147.reuse, PT ;  /* 0x0000009302027233 */ /* 0x100fe40003803000 */
[--C-:B------:R-:W-:Y:S01]  /*1ab90*/  HSET2.LE.AND R3, R99, R147.reuse, PT ;  /* 0x0000009363037233 */ /* 0x100fe20003803000 */
[-C--:B-1----:R-:W-:Y:S05]  /*1aba0*/  HMMA.16816.F32.BF16 R4, R40, R52.reuse, R4 ;  /* 0x000000342804723c */ /* 0x082fea0000041804 */
[--C-:B------:R-:W-:Y:S02]  /*1abb0*/  HSET2.LE.AND R48, R59, R147.reuse, PT ;  /* 0x000000933b307233 */ /* 0x100fe40003803000 */
[----:B------:R-:W-:Y:S01]  /*1abc0*/  LOP3.LUT R28, R0, R131, RZ, 0xc0, !PT ;  /* 0x00000083001c7212 */ /* 0x000fe200078ec0ff */
[----:B------:R-:W1:Y:S03]  /*1abd0*/  LDSM.16.MT88.4 R56, [R212+0x5000] ;  /* 0x00500000d438783b */ /* 0x000e660000004200 */
[----:B------:R-:W-:Y:S02]  /*1abe0*/  LOP3.LUT R29, R2, R136, RZ, 0xc0, !PT ;  /* 0x00000088021d7212 */ /* 0x000fe400078ec0ff */
[----:B------:R-:W-:Y:S02]  /*1abf0*/  LOP3.LUT R30, R3, R116, RZ, 0xc0, !PT ;  /* 0x00000074031e7212 */ /* 0x000fe400078ec0ff */
[----:B------:R-:W-:Y:S02]  /*1ac00*/  LOP3.LUT R31, R48, R113, RZ, 0xc0, !PT ;  /* 0x00000071301f7212 */ /* 0x000fe400078ec0ff */
[----:B------:R-:W-:Y:S02]  /*1ac10*/  SHF.R.U32.HI R0, RZ, 0x8, R225 ;  /* 0x00000008ff007819 */ /* 0x000fe400000116e1 */
[----:B------:R-:W-:Y:S02]  /*1ac20*/  LOP3.LUT R3, R186, 0xffff, RZ, 0xc0, !PT ;  /* 0x0000ffffba037812 */ /* 0x000fe400078ec0ff */
[----:B------:R-:W-:Y:S01]  /*1ac30*/  PRMT R126, R132, 0x5410, R0 ;  /* 0x00005410847e7816 */ /* 0x000fe20000000000 */
[C---:B------:R-:W-:Y:S04]  /*1ac40*/  HMMA.16816.F32.BF16 R8, R28.reuse, R52, R8 ;  /* 0x000000341c08723c */ /* 0x040fe80000041808 */
[----:B------:R-:W-:Y:S02]  /*1ac50*/  LOP3.LUT R2, R186, 0xff, RZ, 0xc0, !PT ;  /* 0x000000ffba027812 */ /* 0x000fe400078ec0ff */
[----:B------:R-:W-:Y:S01]  /*1ac60*/  SHF.R.U32.HI R3, RZ, 0x8, R3 ;  /* 0x00000008ff037819 */ /* 0x000fe20000011603 */
[-C--:B------:R-:W-:Y:S04]  /*1ac70*/  HMMA.16816.F32.BF16 R16, R28, R54.reuse, R16 ;  /* 0x000000361c10723c */ /* 0x080fe80000041810 */
[--C-:B------:R-:W-:Y:S02]  /*1ac80*/  SHF.R.U32.HI R0, RZ, 0x10, R186.reuse ;  /* 0x00000010ff007819 */ /* 0x100fe400000116ba */
[----:B------:R-:W-:Y:S01]  /*1ac90*/  PRMT R52, R2, 0x5410, R3 ;  /* 0x0000541002347816 */ /* 0x000fe20000000003 */
[C---:B------:R-:W-:Y:S04]  /*1aca0*/  HMMA.16816.F32.BF16 R12, R40.reuse, R54, R12 ;  /* 0x00000036280c723c */ /* 0x040fe8000004180c */
[----:B------:R-:W-:Y:S02]  /*1acb0*/  SHF.R.U32.HI R48, RZ, 0x18, R186 ;  /* 0x00000018ff307819 */ /* 0x000fe400000116ba */
[----:B------:R-:W-:Y:S01]  /*1acc0*/  LOP3.LUT R0, R0, 0xff, RZ, 0xc0, !PT ;  /* 0x000000ff00007812 */ /* 0x000fe200078ec0ff */
[-C--:B--2---:R-:W-:Y:S04]  /*1acd0*/  HMMA.16816.F32.BF16 R20, R40, R44.reuse, R20 ;  /* 0x0000002c2814723c */ /* 0x084fe80000041814 */
[----:B------:R-:W-:Y:S02]  /*1ace0*/  LOP3.LUT R2, R170, 0xffff, RZ, 0xc0, !PT ;  /* 0x0000ffffaa027812 */ /* 0x000fe400078ec0ff */
[----:B------:R-:W-:Y:S01]  /*1acf0*/  SHF.R.U32.HI R3, RZ, 0x10, R170 ;  /* 0x00000010ff037819 */ /* 0x000fe200000116aa */
[C---:B------:R-:W-:Y:S04]  /*1ad00*/  HMMA.16816.F32.BF16 R32, R28.reuse, R44, R32 ;  /* 0x0000002c1c20723c */ /* 0x040fe80000041820 */
[----:B------:R-:W-:Y:S02]  /*1ad10*/  PRMT R0, R0, 0x5410, R48 ;  /* 0x0000541000007816 */ /* 0x000fe40000000030 */
[--C-:B------:R-:W-:Y:S01]  /*1ad20*/  HSET2.LE.AND R48, R52, R147.reuse, PT ;  /* 0x0000009334307233 */ /* 0x100fe20003803000 */
[-C--:B------:R-:W-:Y:S01]  /*1ad30*/  HMMA.16816.F32.BF16 R36, R28, R46.reuse, R36 ;  /* 0x0000002e1c24723c */ /* 0x080fe20000041824 */
[----:B------:R-:W2:Y:S03]  /*1ad40*/  LDSM.16.MT88.4 R52, [R213+0x5000] ;  /* 0x00500000d534783b */ /* 0x000ea60000004200 */
[----:B------:R-:W-:Y:S02]  /*1ad50*/  LOP3.LUT R51, R170, 0xff, RZ, 0xc0, !PT ;  /* 0x000000ffaa337812 */ /* 0x000fe400078ec0ff */
[----:B------:R-:W-:Y:S01]  /*1ad60*/  SHF.R.U32.HI R50, RZ, 0x18, R170 ;  /* 0x00000018ff327819 */ /* 0x000fe200000116aa */
[----:B------:R-:W-:Y:S01]  /*1ad70*/  HMMA.16816.F32.BF16 R24, R40, R46, R24 ;  /* 0x0000002e2818723c */ /* 0x000fe20000041818 */
[----:B------:R-:W3:Y:S03]  /*1ad80*/  LDSM.16.MT88.4 R44, [R212+0x5400] ;  /* 0x00540000d42c783b */ /* 0x000ee60000004200 */
[----:B------:R-:W-:Y:S02]  /*1ad90*/  SHF.R.U32.HI R49, RZ, 0x8, R2 ;  /* 0x00000008ff317819 */ /* 0x000fe40000011602 */
[----:B------:R-:W-:Y:S02]  /*1ada0*/  LOP3.LUT R3, R3, 0xff, RZ, 0xc0, !PT ;  /* 0x000000ff03037812 */ /* 0x000fe400078ec0ff */
[----:B------:R-:W-:Y:S03]  /*1adb0*/  PRMT R102, R51, 0x5410, R49 ;  /* 0x0000541033667816 */ /* 0x000fe60000000031 */
[----:B------:R-:W-:Y:S02]  /*1adc0*/  PRMT R3, R3, 0x5410, R50 ;  /* 0x0000541003037816 */ /* 0x000fe40000000032 */
[--C-:B------:R-:W-:Y:S02]  /*1add0*/  HSET2.LE.AND R49, R0, R147.reuse, PT ;  /* 0x0000009300317233 */ /* 0x100fe40003803000 */
[--C-:B------:R-:W-:Y:S02]  /*1ade0*/  HSET2.LE.AND R50, R148, R147.reuse, PT ;  /* 0x0000009394327233 */ /* 0x100fe40003803000 */
[--C-:B------:R-:W-:Y:S02]  /*1adf0*/  HSET2.LE.AND R51, R149, R147.reuse, PT ;  /* 0x0000009395337233 */ /* 0x100fe40003803000 */
        /* <DEDUP_REMOVED lines=9> */
[----:B------:R-:W-:Y:S04]  /*1ae90*/  LOP3.LUT R28, R28, R92, RZ, 0xc0, !PT ;  /* 0x0000005c1c1c7212 */ /* 0x000fe800078ec0ff */
[----:B------:R-:W-:Y:S02]  /*1aea0*/  LOP3.LUT R29, R29, R91, RZ, 0xc0, !PT ;  /* 0x0000005b1d1d7212 */ /* 0x000fe400078ec0ff */
[----:B------:R-:W-:Y:S02]  /*1aeb0*/  LOP3.LUT R30, R30, R88, RZ, 0xc0, !PT ;  /* 0x000000581e1e7212 */ /* 0x000fe400078ec0ff */
[----:B------:R-:W-:Y:S02]  /*1aec0*/  LOP3.LUT R31, R31, R87, RZ, 0xc0, !PT ;  /* 0x000000571f1f7212 */ /* 0x000fe400078ec0ff */
[C---:B------:R-:W-:Y:S02]  /*1aed0*/  LOP3.LUT R0, R95.reuse, 0xffff, RZ, 0xc0, !PT ;  /* 0x0000ffff5f007812 */ /* 0x040fe400078ec0ff */
[----:B------:R-:W-:Y:S02]  /*1aee0*/  SHF.R.U32.HI R2, RZ, 0x8, R118 ;  /* 0x00000008ff027819 */ /* 0x000fe40000011676 */
[----:B------:R-:W-:Y:S01]  /*1aef0*/  SHF.R.U32.HI R3, RZ, 0x8, R120 ;  /* 0x00000008ff037819 */ /* 0x000fe20000011678 */
[C---:B------:R-:W-:Y:S04]  /*1af00*/  HMMA.16816.F32.BF16 R8, R28.reuse, R56, R8 ;  /* 0x000000381c08723c */ /* 0x040fe80000041808 */
[----:B------:R-:W-:Y:S02]  /*1af10*/  LOP3.LUT R41, R95, 0xff, RZ, 0xc0, !PT ;  /* 0x000000ff5f297812 */ /* 0x000fe400078ec0ff */
[----:B------:R-:W-:Y:S01]  /*1af20*/  SHF.R.U32.HI R0, RZ, 0x8, R0 ;  /* 0x00000008ff007819 */ /* 0x000fe20000011600 */
[-C--:B------:R-:W-:Y:S04]  /*1af30*/  HMMA.16816.F32.BF16 R16, R28, R58.reuse, R16 ;  /* 0x0000003a1c10723c */ /* 0x080fe80000041810 */
[----:B------:R-:W-:Y:S02]  /*1af40*/  PRMT R112, R119, 0x5410, R2 ;  /* 0x0000541077707816 */ /* 0x000fe40000000002 */
[----:B------:R-:W-:Y:S01]  /*1af50*/  PRMT R74, R123, 0x5410, R3 ;  /* 0x000054107b4a7816 */ /* 0x000fe20000000003 */
[C---:B------:R-:W-:Y:S04]  /*1af60*/  HMMA.16816.F32.BF16 R12, R48.reuse, R58, R12 ;  /* 0x0000003a300c723c */ /* 0x040fe8000004180c */
[----:B------:R-:W-:Y:S02]  /*1af70*/  LOP3.LUT R40, R122, 0xff, RZ, 0xc0, !PT ;  /* 0x000000ff7a287812 */ /* 0x000fe400078ec0ff */
[----:B------:R-:W-:Y:S01]  /*1af80*/  LOP3.LUT R2, R121, 0xff, RZ, 0xc0, !PT ;  /* 0x000000ff79027812 */ /* 0x000fe200078ec0ff */
[-C--:B--2---:R-:W-:Y:S04]  /*1af90*/  HMMA.16816.F32.BF16 R20, R48, R52.reuse, R20 ;  /* 0x000000343014723c */ /* 0x084fe80000041814 */
[----:B------:R-:W-:Y:S02]  /*1afa0*/  PRMT R42, R41, 0x5410, R0 ;  /* 0x00005410292a7816 */ /* 0x000fe40000000000 */
[----:B------:R-:W-:Y:S01]  /*1afb0*/  SHF.R.U32.HI R3, RZ, 0x10, R95 ;  /* 0x00000010ff037819 */ /* 0x000fe2000001165f */
[C---:B------:R-:W-:Y:S04]  /*1afc0*/  HMMA.16816.F32.BF16 R32, R28.reuse, R52, R32 ;  /* 0x000000341c20723c */ /* 0x040fe80000041820 */
[----:B------:R-:W-:Y:S02]  /*1afd0*/  LOP3.LUT R0, R94, 0xffff, RZ, 0xc0, !PT ;  /* 0x0000ffff5e007812 */ /* 0x000fe400078ec0ff */
[----:B------:R-:W-:Y:S01]  /*1afe0*/  LOP3.LUT R99, R161, UR6, R134, 0x96, !PT ;  /* 0x00000006a1637c12 */ /* 0x000fe2000f8e9686 */
[-C--:B------:R-:W-:Y:S01]  /*1aff0*/  HMMA.16816.F32.BF16 R36, R28, R54.reuse, R36 ;  /* 0x000000361c24723c */ /* 0x080fe20000041824 */
[----:B------:R-:W2:Y:S03]  /*1b000*/  LDL.LU.64 R134, [R1+0x350] ;  /* 0x0003500001867983 */ /* 0x000ea60000300a00 */
[----:B------:R-:W-:Y:S01]  /*1b010*/  PRMT R43, R40, 0x5410, R154 ;  /* 0x00005410282b7816 */ /* 0x000fe2000000009a */
[----:B------:R-:W4:Y:S01]  /*1b020*/  LDL.LU R225, [R1+0x348] ;  /* 0x0003480001e17983 */ /* 0x000f220000300800 */
[----:B------:R-:W-:Y:S01]  /*1b030*/  PRMT R56, R2, 0x5410, R156 ;  /* 0x0000541002387816 */ /* 0x000fe2000000009c */
[----:B------:R-:W-:Y:S02]  /*1b040*/  HMMA.16816.F32.BF16 R24, R48, R54, R24 ;  /* 0x000000363018723c */ /* 0x000fe40000041818 */
[----:B------:R-:W4:Y:S02]  /*1b050*/  LDL.LU R132, [R1+0x344] ;  /* 0x0003440001847983 */ /* 0x000f240000300800 */
[----:B------:R-:W-:Y:S02]  /*1b060*/  LOP3.LUT R41, R3, 0xff, RZ, 0xc0, !PT ;  /* 0x000000ff03297812 */ /* 0x000fe400078ec0ff */
[----:B------:R-:W-:Y:S02]  /*1b070*/  SHF.R.U32.HI R2, RZ, 0x10, R94 ;  /* 0x00000010ff027819 */ /* 0x000fe4000001165e */
[----:B------:R-:W-:Y:S03]  /*1b080*/  LOP3.LUT R40, R94, 0xff, RZ, 0xc0, !PT ;  /* 0x000000ff5e287812 */ /* 0x000fe600078ec0ff */
[----:B------:R-:W-:Y:S02]  /*1b090*/  SHF.R.U32.HI R3, RZ, 0x8, R0 ;  /* 0x00000008ff037819 */ /* 0x000fe40000011600 */
[----:B------:R-:W-:Y:S02]  /*1b0a0*/  SHF.R.U32.HI R94, RZ, 0x18, R94 ;  /* 0x00000018ff5e7819 */ /* 0x000fe4000001165e */
[----:B------:R-:W-:Y:S02]  /*1b0b0*/  LOP3.LUT R0, R2, 0xff, RZ, 0xc0, !PT ;  /* 0x000000ff02007812 */ /* 0x000fe400078ec0ff */
[----:B------:R-:W-:Y:S02]  /*1b0c0*/  PRMT R3, R40, 0x5410, R3 ;  /* 0x0000541028037816 */ /* 0x000fe40000000003 */
[----:B------:R-:W-:Y:S02]  /*1b0d0*/  PRMT R2, R0, 0x5410, R94 ;  /* 0x0000541000027816 */ /* 0x000fe4000000005e */
[--C-:B------:R-:W-:Y:S02]  /*1b0e0*/  HSET2.LE.AND R31, R56, R147.reuse, PT ;  /* 0x00000093381f7233 */ /* 0x100fe40003803000 */
[--C-:B------:R-:W-:Y:S01]  /*1b0f0*/  HSET2.LE.AND R0, R3, R147.reuse, PT ;  /* 0x0000009303007233 */ /* 0x100fe20003803000 */
[----:B------:R-:W1:Y:S01]  /*1b100*/  LDSM.16.MT88.4 R56, [R213+0x5400] ;  /* 0x00540000d538783b */ /* 0x000e620000004200 */
[----:B------:R-:W-:Y:S02]  /*1b110*/  LOP3.LUT R3, R174, 0xff, RZ, 0xc0, !PT ;  /* 0x000000ffae037812 */ /* 0x000fe400078ec0ff */
[----:B------:R-:W-:Y:S01]  /*1b120*/  LOP3.LUT R31, R31, R61, RZ, 0xc0, !PT ;  /* 0x0000003d1f1f7212 */ /* 0x000fe200078ec0ff */
[----:B------:R-:W4:Y:S01]  /*1b130*/  LDL.LU R174, [R1+0x340] ;  /* 0x0003400001ae7983 */ /* 0x000f220000300800 */
[----:B------:R-:W-:Y:S02]  /*1b140*/  PRMT R61, R3, 0x5410, R133 ;  /* 0x00005410033d7816 */ /* 0x000fe40000000085 */
[----:B------:R-:W-:Y:S01]  /*1b150*/  SHF.R.U32.HI R95, RZ, 0x18, R95 ;  /* 0x00000018ff5f7819 */ /* 0x000fe2000001165f */
[----:B------:R-:W4:Y:S01]  /*1b160*/  LDL.LU R133, [R1+0x33c] ;  /* 0x00033c0001857983 */ /* 0x000f220000300800 */
[--C-:B------:R-:W-:Y:S02]  /*1b170*/  HSET2.LE.AND R40, R42, R147.reuse, PT ;  /* 0x000000932a287233 */ /* 0x100fe40003803000 */
        /* <DEDUP_REMOVED lines=10> */
[----:B------:R-:W-:Y:S01]  /*1b220*/  LOP3.LUT R28, R0, R86, RZ, 0xc0, !PT ;  /* 0x00000056001c7212 */ /* 0x000fe200078ec0ff */
[-C--:B---3--:R-:W-:Y:S05]  /*1b230*/  HMMA.16816.F32.BF16 R4, R40, R44.reuse, R4 ;  /* 0x0000002c2804723c */ /* 0x088fea0000041804 */
[----:B------:R-:W-:Y:S02]  /*1b240*/  LOP3.LUT R29, R2, R85, RZ, 0xc0, !PT ;  /* 0x00000055021d7212 */ /* 0x000fe400078ec0ff */
[----:B------:R-:W-:Y:S04]  /*1b250*/  LOP3.LUT R30, R30, R62, RZ, 0xc0, !PT ;  /* 0x0000003e1e1e7212 */ /* 0x000fe800078ec0ff */
[--C-:B------:R-:W-:Y:S02]  /*1b260*/  SHF.R.U32.HI R2, RZ, 0x10, R168.reuse ;  /* 0x00000010ff027819 */ /* 0x100fe400000116a8 */
[----:B------:R-:W-:Y:S01]  /*1b270*/  SHF.R.U32.HI R48, RZ, 0x18, R168 ;  /* 0x00000018ff307819 */ /* 0x000fe200000116a8 */
[C---:B------:R-:W-:Y:S04]  /*1b280*/  HMMA.16816.F32.BF16 R8, R28.reuse, R44, R8 ;  /* 0x0000002c1c08723c */ /* 0x040fe80000041808 */
[----:B------:R-:W-:Y:S02]  /*1b290*/  LOP3.LUT R2, R2, 0xff, RZ, 0xc0, !PT ;  /* 0x000000ff02027812 */ /* 0x000fe400078ec0ff */
[----:B------:R-:W-:Y:S01]  /*1b2a0*/  SHF.R.U32.HI R51, RZ, 0x8, R167 ;  /* 0x00000008ff337819 */ /* 0x000fe200000116a7 */
[-C--:B------:R-:W-:Y:S04]  /*1b2b0*/  HMMA.16816.F32.BF16 R16, R28, R46.reuse, R16 ;  /* 0x0000002e1c10723c */ /* 0x080fe80000041810 */
[----:B------:R-:W-:Y:S02]  /*1b2c0*/  PRMT R53, R2, 0x5410, R48 ;  /* 0x0000541002357816 */ /* 0x000fe40000000030 */
[--C-:B------:R-:W-:Y:S01]  /*1b2d0*/  SHF.R.U32.HI R2, RZ, 0x10, R141.reuse ;  /* 0x00000010ff027819 */ /* 0x100fe2000001168d */
[C---:B------:R-:W-:Y:S04]  /*1b2e0*/  HMMA.16816.F32.BF16 R12, R40.reuse, R46, R12 ;  /* 0x0000002e280c723c */ /* 0x040fe8000004180c */
[----:B------:R-:W-:Y:S02]  /*1b2f0*/  SHF.R.U32.HI R45, RZ, 0x18, R141 ;  /* 0x00000018ff2d7819 */ /* 0x000fe4000001168d */
[----:B------:R-:W-:Y:S01]  /*1b300*/  LOP3.LUT R2, R2, 0xff, RZ, 0xc0, !PT ;  /* 0x000000ff02027812 */ /* 0x000fe200078ec0ff */
[-C--:B-1----:R-:W-:Y:S04]  /*1b310*/  HMMA.16816.F32.BF16 R20, R40, R56.reuse, R20 ;  /* 0x000000382814723c */ /* 0x082fe80000041814 */
[--C-:B------:R-:W-:Y:S02]  /*1b320*/  HSET2.LE.AND R47, R61, R147.reuse, PT ;  /* 0x000000933d2f7233 */ /* 0x100fe40003803000 */
[----:B------:R-:W-:Y:S01]  /*1b330*/  LOP3.LUT R0, R168, 0xffff, RZ, 0xc0, !PT ;  /* 0x0000ffffa8007812 */ /* 0x000fe200078ec0ff */
[C---:B------:R-:W-:Y:S04]  /*1b340*/  HMMA.16816.F32.BF16 R32, R28.reuse, R56, R32 ;  /* 0x000000381c20723c */ /* 0x040fe80000041820 */
[----:B------:R-:W-:Y:S02]  /*1b350*/  LOP3.LUT R47, R47, R60, RZ, 0xc0, !PT ;  /* 0x0000003c2f2f7212 */ /* 0x000fe400078ec0ff */
[----:B------:R-:W-:Y:S01]  /*1b360*/  PRMT R52, R2, 0x5410, R45 ;  /* 0x0000541002347816 */ /* 0x000fe2000000002d */
[-C--:B------:R-:W-:Y:S04]  /*1b370*/  HMMA.16816.F32.BF16 R36, R28, R58.reuse, R36 ;  /* 0x0000003a1c24723c */ /* 0x080fe80000041824 */
[----:B------:R-:W-:Y:S02]  /*1b380*/  LOP3.LUT R50, R171, 0xff, RZ, 0xc0, !PT ;  /* 0x000000ffab327812 */ /* 0x000fe400078ec0ff */
[----:B------:R-:W-:Y:S01]  /*1b390*/  LOP3.LUT R49, R168, 0xff, RZ, 0xc0, !PT ;  /* 0x000000ffa8317812 */ /* 0x000fe200078ec0ff */
[----:B------:R-:W-:Y:S01]  /*1b3a0*/  HMMA.16816.F32.BF16 R24, R40, R58, R24 ;  /* 0x0000003a2818723c */ /* 0x000fe20000041818 */
[----:B------:R-:W-:Y:S01]  /*1b3b0*/  LDSM.16.MT88.4 R40, [R213+0x5800] ;  /* 0x00580000d528783b */ /* 0x000fe20000004200 */
[----:B------:R1:W3:Y:S02]  /*1b3c0*/  MUFU.EX2 R58, R143 ;  /* 0x0000008f003a7308 */ /* 0x0002e40000000800 */
[----:B------:R-:W-:Y:S02]  /*1b3d0*/  SHF.R.U32.HI R0, RZ, 0x8, R0 ;  /* 0x00000008ff007819 */ /* 0x000fe40000011600 */
[----:B------:R-:W-:Y:S02]  /*1b3e0*/  PRMT R74, R172, 0x5410, R51 ;  /* 0x00005410ac4a7816 */ /* 0x000fe40000000033 */
[--C-:B------:R-:W-:Y:S03]  /*1b3f0*/  HSET2.LE.AND R45, R53, R147.reuse, PT ;  /* 0x00000093352d7233 */ /* 0x100fe60003803000 */
[--C-:B------:R-:W-:Y:S02]  /*1b400*/  HSET2.LE.AND R30, R74, R147.reuse, PT ;  /* 0x000000934a1e7233 */ /* 0x100fe40003803000 */
[----:B------:R-:W-:Y:S02]  /*1b410*/  PRMT R62, R50, 0x5410, R166 ;  /* 0x00005410323e7816 */ /* 0x000fe400000000a6 */
[----:B------:R-:W-:Y:S01]  /*1b420*/  LOP3.LUT R45, R45, R63, RZ, 0xc0, !PT ;  /* 0x0000003f2d2d7212 */ /* 0x000fe200078ec0ff */
[----:B------:R-:W-:Y:S01]  /*1b430*/  LDSM.16.MT88.4 R164, [R212+0x5c00] ;  /* 0x005c0000d4a4783b */ /* 0x000fe20000004200 */
[----:B------:R-:W-:Y:S02]  /*1b440*/  PRMT R55, R49, 0x5410, R0 ;  /* 0x0000541031377816 */ /* 0x000fe40000000000 */
[--C-:B------:R-:W-:Y:S02]  /*1b450*/  HSET2.LE.AND R31, R62, R147.reuse, PT ;  /* 0x000000933e1f7233 */ /* 0x100fe40003803000 */
[C---:B------:R-:W-:Y:S02]  /*1b460*/  LOP3.LUT R0, R141.reuse, 0xffff, RZ, 0xc0, !PT ;  /* 0x0000ffff8d007812 */ /* 0x040fe400078ec0ff */
[----:B------:R-:W-:Y:S02]  /*1b470*/  LOP3.LUT R48, R141, 0xff, RZ, 0xc0, !PT ;  /* 0x000000ff8d307812 */ /* 0x000fe400078ec0ff */
[----:B------:R-:W-:Y:S02]  /*1b480*/  SHF.R.U32.HI R44, RZ, 0x8, R0 ;  /* 0x00000008ff2c7819 */ /* 0x000fe40000011600 */
[----:B------:R-:W-:Y:S02]  /*1b490*/  SHF.R.U32.HI R113, RZ, 0x10, R160 ;  /* 0x00000010ff717819 */ /* 0x000fe400000116a0 */
[----:B------:R-:W-:Y:S02]  /*1b4a0*/  PRMT R54, R48, 0x5410, R44 ;  /* 0x0000541030367816 */ /* 0x000fe4000000002c */
[--C-:B------:R-:W-:Y:S01]  /*1b4b0*/  HSET2.LE.AND R44, R55, R147.reuse, PT ;  /* 0x00000093372c7233 */ /* 0x100fe20003803000 */
[----:B------:R-:W1:Y:S01]  /*1b4c0*/  LDSM.16.MT88.4 R48, [R212+0x5800] ;  /* 0x00580000d430783b */ /* 0x000e620000004200 */
[----:B------:R-:W-:Y:S02]  /*1b4d0*/  SHF.R.U32.HI R114, RZ, 0x18, R160 ;  /* 0x00000018ff727819 */ /* 0x000fe400000116a0 */
[----:B------:R-:W-:Y:S02]  /*1b4e0*/  LOP3.LUT R0, R113, 0xff, RZ, 0xc0, !PT ;  /* 0x000000ff71007812 */ /* 0x000fe400078ec0ff */
[----:B------:R-:W-:Y:S02]  /*1b4f0*/  LOP3.LUT R44, R44, R80, RZ, 0xc0, !PT ;  /* 0x000000502c2c7212 */ /* 0x000fe400078ec0ff */
[----:B------:R-:W-:Y:S02]  /*1b500*/  LOP3.LUT R115, R160, 0xffff, RZ, 0xc0, !PT ;  /* 0x0000ffffa0737812 */ /* 0x000fe400078ec0ff */
[----:B------:R-:W-:Y:S02]  /*1b510*/  LOP3.LUT R116, R158, 0xffff, RZ, 0xc0, !PT ;  /* 0x0000ffff9e747812 */ /* 0x000fe400078ec0ff */
[----:B------:R-:W-:Y:S02]  /*1b520*/  PRMT R83, R0, 0x5410, R114 ;  /* 0x0000541000537816 */ /* 0x000fe40000000072 */
[----:B------:R-:W-:Y:S02]  /*1b530*/  SHF.R.U32.HI R159, RZ, 0x18, R158 ;  /* 0x00000018ff9f7819 */ /* 0x000fe4000001169e */
[--C-:B------:R-:W-:Y:S02]  /*1b540*/  HSET2.LE.AND R46, R126, R147.reuse, PT ;  /* 0x000000937e2e7233 */ /* 0x100fe40003803000 */
[----:B------:R-:W-:Y:S02]  /*1b550*/  SHF.R.U32.HI R0, RZ, 0x8, R115 ;  /* 0x00000008ff007819 */ /* 0x000fe40000011673 */
[----:B------:R-:W-:Y:S02]  /*1b560*/  LOP3.LUT R160, R160, 0xff, RZ, 0xc0, !PT ;  /* 0x000000ffa0a07812 */ /* 0x000fe400078ec0ff */
[----:B------:R-:W-:Y:S02]  /*1b570*/  LOP3.LUT R2, R124, 0xff, RZ, 0xc0, !PT ;  /* 0x000000ff7c027812 */ /* 0x000fe400078ec0ff */
[----:B------:R-:W-:Y:S02]  /*1b580*/  PRMT R81, R160, 0x5410, R0 ;  /* 0x00005410a0517816 */ /* 0x000fe40000000000 */
[----:B------:R-:W-:Y:S02]  /*1b590*/  PRMT R82, R2, 0x5410, R159 ;  /* 0x0000541002527816 */ /* 0x000fe4000000009f */
[----:B------:R-:W-:Y:S02]  /*1b5a0*/  LOP3.LUT R46, R46, R93, RZ, 0xc0, !PT ;  /* 0x0000005d2e2e7212 */ /* 0x000fe400078ec0ff */
[--C-:B------:R-:W-:Y:S02]  /*1b5b0*/  HSET2.LE.AND R0, R54, R147.reuse, PT ;  /* 0x0000009336007233 */ /* 0x100fe40003803000 */
[--C-:B------:R-:W-:Y:S02]  /*1b5c0*/  HSET2.LE.AND R2, R52, R147.reuse, PT ;  /* 0x0000009334027233 */ /* 0x100fe40003803000 */
[----:B------:R-:W-:Y:S02]  /*1b5d0*/  LOP3.LUT R30, R30, R103, RZ, 0xc0, !PT ;  /* 0x000000671e1e7212 */ /* 0x000fe400078ec0ff */
[----:B------:R-:W-:Y:S02]  /*1b5e0*/  LOP3.LUT R28, R0, R128, RZ, 0xc0, !PT ;  /* 0x00000080001c7212 */ /* 0x000fe400078ec0ff */
[----:B------:R-:W-:Y:S02]  /*1b5f0*/  LOP3.LUT R29, R2, R117, RZ, 0xc0, !PT ;  /* 0x00000075021d7212 */ /* 0x000fe400078ec0ff */
[----:B------:R-:W-:Y:S01]  /*1b600*/  LOP3.LUT R31, R31, R98, RZ, 0xc0, !PT ;  /* 0x000000621f1f7212 */ /* 0x000fe200078ec0ff */
[-C--:B-1----:R-:W-:Y:S05]  /*1b610*/  HMMA.16816.F32.BF16 R4, R44, R48.reuse, R4 ;  /* 0x000000302c04723c */ /* 0x082fea0000041804 */
[----:B------:R-:W-:Y:S01]  /*1b620*/  SHF.R.U32.HI R3, RZ, 0x8, R116 ;  /* 0x00000008ff037819 */ /* 0x000fe20000011674 */
[C---:B------:R-:W-:Y:S05]  /*1b630*/  HMMA.16816.F32.BF16 R8, R28.reuse, R48, R8 ;  /* 0x000000301c08723c */ /* 0x040fea0000041808 */
[----:B------:R-:W-:Y:S01]  /*1b640*/  PRMT R158, R125, 0x5410, R3 ;  /* 0x000054107d9e7816 */ /* 0x000fe20000000003 */
[-C--:B------:R-:W-:Y:S05]  /*1b650*/  HMMA.16816.F32.BF16 R16, R28, R50.reuse, R16 ;  /* 0x000000321c10723c */ /* 0x080fea0000041810 */
[--C-:B------:R-:W-:Y:S01]  /*1b660*/  SHF.R.U32.HI R3, RZ, 0x10, R99.reuse ;  /* 0x00000010ff037819 */ /* 0x100fe20000011663 */
[C---:B------:R-:W-:Y:S05]  /*1b670*/  HMMA.16816.F32.BF16 R12, R44.reuse, R50, R12 ;  /* 0x000000322c0c723c */ /* 0x040fea000004180c */
[----:B------:R-:W-:Y:S01]  /*1b680*/  LOP3.LUT R2, R111, 0xffff, RZ, 0xc0, !PT ;  /* 0x0000ffff6f027812 */ /* 0x000fe200078ec0ff */
[-C--:B------:R-:W-:Y:S05]  /*1b690*/  HMMA.16816.F32.BF16 R20, R44, R40.reuse, R20 ;  /* 0x000000282c14723c */ /* 0x080fea0000041814 */
[----:B------:R-:W-:Y:S01]  /*1b6a0*/  SHF.R.U32.HI R54, RZ, 0x18, R99 ;  /* 0x00000018ff367819 */ /* 0x000fe20000011663 */
[C---:B------:R-:W-:Y:S05]  /*1b6b0*/  HMMA.16816.F32.BF16 R32, R28.reuse, R40, R32 ;  /* 0x000000281c20723c */ /* 0x040fea0000041820 */
[----:B------:R-:W-:Y:S01]  /*1b6c0*/  LOP3.LUT R3, R3, 0xff, RZ, 0xc0, !PT ;  /* 0x000000ff03037812 */ /* 0x000fe200078ec0ff */
[-C--:B------:R-:W-:Y:S05]  /*1b6d0*/  HMMA.16816.F32.BF16 R36, R28, R42.reuse, R36 ;  /* 0x0000002a1c24723c */ /* 0x080fea0000041824 */
[--C-:B------:R-:W-:Y:S01]  /*1b6e0*/  SHF.R.U32.HI R52, RZ, 0x10, R111.reuse ;  /* 0x00000010ff347819 */ /* 0x100fe2000001166f */
[----:B------:R-:W-:Y:S05]  /*1b6f0*/  HMMA.16816.F32.BF16 R24, R44, R42, R24 ;  /* 0x0000002a2c18723c */ /* 0x000fea0000041818 */
[----:B------:R-:W-:Y:S02]  /*1b700*/  LOP3.LUT R53, R111, 0xff, RZ, 0xc0, !PT ;  /* 0x000000ff6f357812 */ /* 0x000fe400078ec0ff */
[----:B------:R-:W-:Y:S04]  /*1b710*/  SHF.R.U32.HI R2, RZ, 0x8, R2 ;  /* 0x00000008ff027819 */ /* 0x000fe80000011602 */
[----:B------:R-:W-:Y:S02]  /*1b720*/  LOP3.LUT R0, R99, 0xffff, RZ, 0xc0, !PT ;  /* 0x0000ffff63007812 */ /* 0x000fe400078ec0ff */
[----:B------:R-:W-:Y:S02]  /*1b730*/  PRMT R3, R3, 0x5410, R54 ;  /* 0x0000541003037816 */ /* 0x000fe40000000036 */
[----:B------:R-:W-:Y:S02]  /*1b740*/  SHF.R.U32.HI R56, RZ, 0x18, R111 ;  /* 0x00000018ff387819 */ /* 0x000fe4000001166f */
[----:B------:R-:W-:Y:S02]  /*1b750*/  LOP3.LUT R52, R52, 0xff, RZ, 0xc0, !PT ;  /* 0x000000ff34347812 */ /* 0x000fe400078ec0ff */
[----:B------:R-:W-:Y:S02]  /*1b760*/  LOP3.LUT R55, R99, 0xff, RZ, 0xc0, !PT ;  /* 0x000000ff63377812 */ /* 0x000fe400078ec0ff */
[----:B------:R-:W-:Y:S02]  /*1b770*/  PRMT R2, R53, 0x5410, R2 ;  /* 0x0000541035027816 */ /* 0x000fe40000000002 */
[----:B------:R-:W-:Y:S02]  /*1b780*/  SHF.R.U32.HI R0, RZ, 0x8, R0 ;  /* 0x00000008ff007819 */ /* 0x000fe40000011600 */
[----:B------:R-:W-:Y:S02]  /*1b790*/  PRMT R52, R52, 0x5410, R56 ;  /* 0x0000541034347816 */ /* 0x000fe40000000038 */
[--C-:B------:R-:W-:Y:S02]  /*1b7a0*/  HSET2.LE.AND R141, R3, R147.reuse, PT ;  /* 0x00000093038d7233 */ /* 0x100fe40003803000 */
[----:B------:R-:W-:Y:S02]  /*1b7b0*/  PRMT R0, R55, 0x5410, R0 ;  /* 0x0000541037007816 */ /* 0x000fe40000000000 */
[--C-:B------:R-:W-:Y:S02]  /*1b7c0*/  HSET2.LE.AND R156, R2, R147.reuse, PT ;  /* 0x00000093029c7233 */ /* 0x100fe40003803000 */
[--C-:B------:R-:W-:Y:S02]  /*1b7d0*/  HSET2.LE.AND R157, R52, R147.reuse, PT ;  /* 0x00000093349d7233 */ /* 0x100fe40003803000 */
[----:B------:R-:W1:Y:S01]  /*1b7e0*/  LDSM.16.MT88.4 R52, [R213+0x5c00] ;  /* 0x005c0000d534783b */ /* 0x000e620000004200 */
[--C-:B------:R-:W-:Y:S02]  /*1b7f0*/  HSET2.LE.AND R158, R158, R147.reuse, PT ;  /* 0x000000939e9e7233 */ /* 0x100fe40003803000 */
[--C-:B------:R-:W-:Y:S02]  /*1b800*/  HSET2.LE.AND R56, R82, R147.reuse, PT ;  /* 0x0000009352387233 */ /* 0x100fe40003803000 */
[--C-:B------:R-:W-:Y:S02]  /*1b810*/  HSET2.LE.AND R140, R0, R147.reuse, PT ;  /* 0x00000093008c7233 */ /* 0x100fe40003803000 */
[----:B------:R-:W-:Y:S02]  /*1b820*/  LOP3.LUT R156, R156, R138, RZ, 0xc0, !PT ;  /* 0x0000008a9c9c7212 */ /* 0x000fe400078ec0ff */
[----:B------:R-:W-:Y:S02]  /*1b830*/  LOP3.LUT R157, R157, R129, RZ, 0xc0, !PT ;  /* 0x000000819d9d7212 */ /* 0x000fe400078ec0ff */
[----:B------:R-:W-:Y:S02]  /*1b840*/  LOP3.LUT R158, R158, R144, RZ, 0xc0, !PT ;  /* 0x000000909e9e7212 */ /* 0x000fe400078ec0ff */
[--C-:B------:R-:W-:Y:S02]  /*1b850*/  HSET2.LE.AND R143, R83, R147.reuse, PT ;  /* 0x00000093538f7233 */ /* 0x100fe40003803000 */
[----:B------:R-:W-:Y:S02]  /*1b860*/  HSET2.LE.AND R57, R81, R147, PT ;  /* 0x0000009351397233 */ /* 0x000fe40003803000 */
[----:B---3--:R-:W-:Y:S02]  /*1b870*/  F2FP.BF16.F32.PACK_AB R49, R137, R58 ;  /* 0x0000003a8931723e */ /* 0x008fe400000010ff */
[----:B------:R-:W-:Y:S02]  /*1b880*/  LOP3.LUT R140, R140, R146, RZ, 0xc0, !PT ;  /* 0x000000928c8c7212 */ /* 0x000fe400078ec0ff */
[----:B------:R-:W-:Y:S02]  /*1b890*/  LOP3.LUT R143, R143, R49, RZ, 0xc0, !PT ;  /* 0x000000318f8f7212 */ /* 0x000fe400078ec0ff */
[----:B------:R-:W-:Y:S01]  /*1b8a0*/  LOP3.LUT R141, R141, R145, RZ, 0xc0, !PT ;  /* 0x000000918d8d7212 */ /* 0x000fe200078ec0ff */
[----:B--2---:R-:W-:Y:S01]  /*1b8b0*/  IMAD.MOV.U32 R136, RZ, RZ, R134 ;  /* 0x000000ffff887224 */ /* 0x004fe200078e0086 */
[----:B----4-:R-:W2:Y:S02]  /*1b8c0*/  MUFU.EX2 R59, R225 ;  /* 0x000000e1003b7308 */ /* 0x010ea40000000800 */
[----:B--2---:R-:W-:Y:S04]  /*1b8d0*/  F2FP.BF16.F32.PACK_AB R2, R175, R59 ;  /* 0x0000003baf02723e */ /* 0x004fe800000010ff */
[C---:B------:R-:W-:Y:S04]  /*1b8e0*/  PRMT R0, R2.reuse, 0x7632, R0 ;  /* 0x0000763202007816 */ /* 0x040fe80000000000 */
[----:B------:R-:W-:Y:S04]  /*1b8f0*/  PRMT R142, R2, 0x5410, R0 ;  /* 0x00005410028e7816 */ /* 0x000fe80000000000 */
[----:B------:R-:W-:Y:S01]  /*1b900*/  LOP3.LUT R142, R57, R142, RZ, 0xc0, !PT ;  /* 0x0000008e398e7212 */ /* 0x000fe200078ec0ff */
[----:B------:R-:W-:Y:S10]  /*1b910*/  MUFU.EX2 R174, R174 ;  /* 0x000000ae00ae7308 */ /* 0x000ff40000000800 */
[----:B------:R2:W3:Y:S02]  /*1b920*/  MUFU.EX2 R60, R133 ;  /* 0x00000085003c7308 */ /* 0x0004e40000000800 */
[----:B--2---:R-:W2:Y:S01]  /*1b930*/  LDL.LU R133, [R1+0x338] ;  /* 0x0003380001857983 */ /* 0x004ea20000300800 */
[----:B---3--:R-:W-:Y:S03]  /*1b940*/  F2FP.BF16.F32.PACK_AB R48, R174, R60 ;  /* 0x0000003cae30723e */ /* 0x008fe600000010ff */
[----:B------:R4:W5:Y:S01]  /*1b950*/  LDL.LU R225, [R1+0x334] ;  /* 0x0003340001e17983 */ /* 0x0009620000300800 */
[C---:B------:R-:W-:Y:S03]  /*1b960*/  PRMT R3, R48.reuse, 0x7632, R3 ;  /* 0x0000763230037816 */ /* 0x040fe60000000003 */
[----:B------:R4:W3:Y:S01]  /*1b970*/  LDL.S16 R74, [R1+0xc0] ;  /* 0x0000c000014a7983 */ /* 0x0008e20000100600 */
[----:B------:R-:W-:Y:S03]  /*1b980*/  PRMT R159, R48, 0x5410, R3 ;  /* 0x00005410309f7816 */ /* 0x000fe60000000003 */
[----:B------:R4:W4:Y:S01]  /*1b990*/  LDL.S16 R63, [R1+0xbc] ;  /* 0x0000bc00013f7983 */ /* 0x0009220000100600 */
[----:B------:R-:W-:Y:S03]  /*1b9a0*/  LOP3.LUT R159, R56, R159, RZ, 0xc0, !PT ;  /* 0x0000009f389f7212 */ /* 0x000fe600078ec0ff */
[----:B------:R1:W2:Y:S04]  /*1b9b0*/  LDL.S16 R62, [R1+0xb8] ;  /* 0x0000b800013e7983 */ /* 0x0002a80000100600 */
[----:B------:R1:W2:Y:S01]  /*1b9c0*/  LDL.S16 R84, [R1+0xc8] ;  /* 0x0000c80001547983 */ /* 0x0002a20000100600 */
[-C--:B------:R-:W-:Y:S03]  /*1b9d0*/  HMMA.16816.F32.BF16 R168, R156, R164.reuse, R4 ;  /* 0x000000a49ca8723c */ /* 0x080fe60000041804 */
[----:B------:R2:W2:Y:S03]  /*1b9e0*/  LDL.S16 R61, [R1+0xb4] ;  /* 0x0000b400013d7983 */ /* 0x0004a60000100600 */
[C---:B------:R-:W-:Y:S01]  /*1b9f0*/  HMMA.16816.F32.BF16 R152, R140.reuse, R164, R8 ;  /* 0x000000a48c98723c */ /* 0x040fe20000041808 */
[----:B------:R2:W2:Y:S04]  /*1ba00*/  LDL.S16 R80, [R1+0xc4] ;  /* 0x0000c40001507983 */ /* 0x0004a80000100600 */
[----:B------:R-:W-:Y:S01]  /*1ba10*/  @P2 PRMT R4, R49, 0x7632, R4 ;  /* 0x0000763231042816 */ /* 0x000fe20000000004 */
[-C--:B------:R-:W-:Y:S06]  /*1ba20*/  HMMA.16816.F32.BF16 R148, R140, R166.reuse, R16 ;  /* 0x000000a68c94723c */ /* 0x080fec0000041810 */
[C---:B------:R-:W-:Y:S06]  /*1ba30*/  HMMA.16816.F32.BF16 R164, R156.reuse, R166, R12 ;  /* 0x000000a69ca4723c */ /* 0x040fec000004180c */
[-C--:B-1----:R-:W-:Y:S06]  /*1ba40*/  HMMA.16816.F32.BF16 R160, R156, R52.reuse, R20 ;  /* 0x000000349ca0723c */ /* 0x082fec0000041814 */
[C---:B------:R-:W-:Y:S06]  /*1ba50*/  HMMA.16816.F32.BF16 R144, R140.reuse, R52, R32 ;  /* 0x000000348c90723c */ /* 0x040fec0000041820 */
[-C--:B------:R-:W-:Y:S06]  /*1ba60*/  HMMA.16816.F32.BF16 R140, R140, R54.reuse, R36 ;  /* 0x000000368c8c723c */ /* 0x080fec0000041824 */
[----:B------:R-:W-:Y:S05]  /*1ba70*/  HMMA.16816.F32.BF16 R156, R156, R54, R24 ;  /* 0x000000369c9c723c */ /* 0x000fea0000041818 */
[----:B---3--:R-:W-:Y:S02]  /*1ba80*/  @!P6 HFMA2.BF16_V2 R74, -RZ.H0_H0, RZ.H0_H0, -R48.H0_H0 ;  /* 0x200000ffff4ae231 */ /* 0x008fe40000340930 */
[----:B----4-:R-:W-:Y:S04]  /*1ba90*/  @!P0 HFMA2.BF16_V2 R63, -RZ.H0_H0, RZ.H0_H0, -R3.H0_H0 ;  /* 0x200000ffff3f8231 */ /* 0x010fe80000340903 */
[----:B------:R-:W-:Y:S01]  /*1baa0*/  PRMT R10, R74, 0x7610, R10 ;  /* 0x000076104a0a7816 */ /* 0x000fe2000000000a */
[----:B--2---:R-:W-:Y:S01]  /*1bab0*/  @!P5 HFMA2.BF16_V2 R62, -RZ.H0_H0, RZ.H0_H0, -R2.H0_H0 ;  /* 0x200000ffff3ed231 */ /* 0x004fe20000340902 */
[----:B------:R-:W-:Y:S02]  /*1bac0*/  PRMT R9, R63, 0x7610, R9 ;  /* 0x000076103f097816 */ /* 0x000fe40000000009 */
[----:B------:R-:W-:Y:S01]  /*1bad0*/  @!P6 PRMT R48, R10, 0x5410, RZ ;  /* 0x000054100a30e816 */ /* 0x000fe200000000ff */
[--C-:B------:R-:W-:Y:S01]  /*1bae0*/  @!P3 HFMA2.BF16_V2 R84, -RZ.H0_H0, RZ.H0_H0, -R49.reuse.H0_H0 ;  /* 0x200000ffff54b231 */ /* 0x100fe20000340931 */
[----:B------:R-:W-:Y:S02]  /*1baf0*/  @!P0 PRMT R3, R9, 0x5410, RZ ;  /* 0x0000541009038816 */ /* 0x000fe400000000ff */
[----:B------:R-:W-:Y:S01]  /*1bb00*/  PRMT R8, R62, 0x7610, R8 ;  /* 0x000076103e087816 */ /* 0x000fe20000000008 */
[----:B------:R-:W-:Y:S01]  /*1bb10*/  STG.E.U16 desc[UR20][R178.64+0xf0], R48 ;  /* 0x0000f030b2007986 */ /* 0x000fe2000c101514 */
[----:B------:R-:W-:Y:S01]  /*1bb20*/  @!P4 HFMA2.BF16_V2 R61, -RZ.H0_H0, RZ.H0_H0, -R0.H0_H0 ;  /* 0x200000ffff3dc231 */ /* 0x000fe20000340900 */
[----:B------:R-:W-:Y:S02]  /*1bb30*/  PRMT R6, R84, 0x7610, R6 ;  /* 0x0000761054067816 */ /* 0x000fe40000000006 */
[----:B------:R1:W-:Y:S01]  /*1bb40*/  STG.E.U16 desc[UR20][R178.64+0xf2], R3 ;  /* 0x0000f203b2007986 */ /* 0x0003e2000c101514 */
[----:B------:R-:W-:Y:S01]  /*1bb50*/  @!P5 PRMT R2, R8, 0x5410, RZ ;  /* 0x000054100802d816 */ /* 0x000fe200000000ff */
[----:B------:R-:W-:Y:S01]  /*1bb60*/  @!P2 HFMA2.BF16_V2 R80, -RZ.H0_H0, RZ.H0_H0, -R49.H1_H1 ;  /* 0x200000ffff50a231 */ /* 0x000fe20000360931 */
[----:B------:R-:W-:Y:S01]  /*1bb70*/  @!P3 PRMT R49, R6, 0x5410, RZ ;  /* 0x000054100631b816 */ /* 0x000fe200000000ff */
[----:B------:R-:W-:Y:S01]  /*1bb80*/  @!P3 STL.S16 [R1+0xc8], R84 ;  /* 0x0000c8540100b387 */ /* 0x000fe20000100600 */
[----:B------:R-:W-:Y:S02]  /*1bb90*/  PRMT R7, R61, 0x7610, R7 ;  /* 0x000076103d077816 */ /* 0x000fe40000000007 */
[----:B------:R-:W-:Y:S01]  /*1bba0*/  PRMT R5, R80, 0x7610, R5 ;  /* 0x0000761050057816 */ /* 0x000fe20000000005 */
[----:B------:R2:W-:Y:S01]  /*1bbb0*/  STG.E.U16 desc[UR20][R182.64+0xee], R2 ;  /* 0x0000ee02b6007986 */ /* 0x0005e2000c101514 */
[----:B------:R-:W-:Y:S02]  /*1bbc0*/  @!P4 PRMT R0, R7, 0x5410, RZ ;  /* 0x000054100700c816 */ /* 0x000fe400000000ff */
[----:B------:R-:W-:Y:S01]  /*1bbd0*/  @!P2 PRMT R4, R5, 0x5410, RZ ;  /* 0x000054100504a816 */ /* 0x000fe200000000ff */
[----:B------:R-:W-:Y:S04]  /*1bbe0*/  @!P2 STL.S16 [R1+0xc4], R80 ;  /* 0x0000c4500100a387 */ /* 0x000fe80000100600 */
[----:B------:R4:W5:Y:S04]  /*1bbf0*/  LDL.LU R223, [R1+0x330] ;  /* 0x0003300001df7983 */ /* 0x0009680000300800 */
[----:B------:R3:W-:Y:S04]  /*1bc00*/  STG.E.U16 desc[UR20][R182.64+0xf0], R0 ;  /* 0x0000f000b6007986 */ /* 0x0007e8000c101514 */
[----:B------:R4:W5:Y:S01]  /*1bc10*/  LDL.LU R222, [R1+0x32c] ;  /* 0x00032c0001de7983 */ /* 0x0009620000300800 */
[----:B-1----:R-:W-:Y:S03]  /*1bc20*/  FADD.FTZ R3, R216, R217 ;  /* 0x000000d9d8037221 */ /* 0x002fe60000010000 */
[----:B------:R-:W-:Y:S01]  /*1bc30*/  @!P6 STL.S16 [R1+0xc0], R74 ;  /* 0x0000c04a0100e387 */ /* 0x000fe20000100600 */
[----:B------:R-:W-:Y:S03]  /*1bc40*/  FADD.FTZ R58, R58, R3 ;  /* 0x000000033a3a7221 */ /* 0x000fe60000010000 */
[----:B------:R-:W-:Y:S01]  /*1bc50*/  @!P0 STL.S16 [R1+0xbc], R63 ;  /* 0x0000bc3f01008387 */ /* 0x000fe20000100600 */
[----:B------:R-:W-:Y:S01]  /*1bc60*/  ISETP.LT.AND P0, PT, RZ, UR27, PT ;  /* 0x0000001bff007c0c */ /* 0x000fe2000bf01270 */
[----:B------:R-:W-:Y:S01]  /*1bc70*/  UIADD3 UR27, UR27, -0x1, URZ ;  /* 0xffffffff1b1b7890 */ /* 0x000fe2000fffe03f */
[----:B--2---:R-:W-:Y:S01]  /*1bc80*/  FADD.FTZ R2, R220, R221 ;  /* 0x000000dddc027221 */ /* 0x004fe20000010000 */
[----:B------:R-:W-:Y:S01]  /*1bc90*/  @!P5 STL.S16 [R1+0xb8], R62 ;  /* 0x0000b83e0100d387 */ /* 0x000fe20000100600 */
[----:B------:R-:W-:Y:S02]  /*1bca0*/  FADD.FTZ R229, R137, R58 ;  /* 0x0000003a89e57221 */ /* 0x000fe40000010000 */
[----:B------:R-:W-:Y:S01]  /*1bcb0*/  FADD.FTZ R2, R60, R2 ;  /* 0x000000023c027221 */ /* 0x000fe20000010000 */
[----:B------:R1:W-:Y:S03]  /*1bcc0*/  STG.E.U16 desc[UR20][R180.64+0xf2], R4 ;  /* 0x0000f204b4007986 */ /* 0x0003e6000c101514 */
[----:B------:R-:W-:Y:S01]  /*1bcd0*/  FADD.FTZ R2, R174, R2 ;  /* 0x00000002ae027221 */ /* 0x000fe20000010000 */
[----:B------:R-:W-:Y:S01]  /*1bce0*/  @!P4 STL.S16 [R1+0xb4], R61 ;  /* 0x0000b43d0100c387 */ /* 0x000fe20000100600 */
[----:B---3--:R-:W-:Y:S03]  /*1bcf0*/  FADD.FTZ R0, R218, R219 ;  /* 0x000000dbda007221 */ /* 0x008fe60000010000 */
[----:B------:R4:W5:Y:S01]  /*1bd00*/  LDL.LU R221, [R1+0x328] ;  /* 0x0003280001dd7983 */ /* 0x0009620000300800 */
[----:B------:R-:W-:Y:S03]  /*1bd10*/  FADD.FTZ R0, R59, R0 ;  /* 0x000000003b007221 */ /* 0x000fe60000010000 */
[----:B------:R4:W5:Y:S01]  /*1bd20*/  LDL.LU R220, [R1+0x324] ;  /* 0x0003240001dc7983 */ /* 0x0009620000300800 */
[----:B------:R-:W-:Y:S03]  /*1bd30*/  FADD.FTZ R228, R175, R0 ;  /* 0x00000000afe47221 */ /* 0x000fe60000010000 */
[----:B------:R4:W5:Y:S01]  /*1bd40*/  LDL.LU R219, [R1+0x320] ;  /* 0x0003200001db7983 */ /* 0x0009620000300800 */
[----:B------:R-:W-:Y:S03]  /*1bd50*/  IMAD.MOV.U32 R0, RZ, RZ, R133 ;  /* 0x000000ffff007224 */ /* 0x000fe600078e0085 */
[----:B------:R4:W5:Y:S04]  /*1bd60*/  LDL.LU R218, [R1+0x31c] ;  /* 0x00031c0001da7983 */ /* 0x0009680000300800 */
[----:B------:R4:W5:Y:S01]  /*1bd70*/  LDL.LU R217, [R1+0x318] ;  /* 0x0003180001d97983 */ /* 0x0009620000300800 */
[----:B-1----:R-:W-:Y:S03]  /*1bd80*/  FADD.FTZ R4, R214, R215 ;  /* 0x000000d7d6047221 */ /* 0x002fe60000010000 */
[----:B------:R4:W5:Y:S01]  /*1bd90*/  LDL.LU R216, [R1+0x314] ;  /* 0x0003140001d87983 */ /* 0x0009620000300800 */
[----:B------:R-:W-:Y:S03]  /*1bda0*/  FADD.FTZ R3, R139, R4 ;  /* 0x000000048b037221 */ /* 0x000fe60000010000 */
[----:B------:R4:W5:Y:S04]  /*1bdb0*/  LDL.LU R215, [R1+0x310] ;  /* 0x0003100001d77983 */ /* 0x0009680000300800 */
[----:B------:R4:W5:Y:S04]  /*1bdc0*/  LDL.LU R214, [R1+0x30c] ;  /* 0x00030c0001d67983 */ /* 0x0009680000300800 */
[----:B------:R4:W5:Y:S04]  /*1bdd0*/  LDL.LU R139, [R1+0x308] ;  /* 0x00030800018b7983 */ /* 0x0009680000300800 */
[----:B------:R1:W-:Y:S04]  /*1bde0*/  STL [R1+0x1c], R3 ;  /* 0x00001c0301007387 */ /* 0x0003e80000100800 */
[----:B------:R2:W-:Y:S04]  /*1bdf0*/  STL [R1+0x28], R2 ;  /* 0x0000280201007387 */ /* 0x0005e80000100800 */
[----:B------:R4:W-:Y:S01]  /*1be00*/  STG.E.U16 desc[UR20][R180.64+0xf0], R49 ;  /* 0x0000f031b4007986 */ /* 0x0009e2000c101514 */
[----:B-1----:R-:W-:Y:S02]  /*1be10*/  IMAD.MOV.U32 R3, RZ, RZ, R135 ;  /* 0x000000ffff037224 */ /* 0x002fe400078e0087 */
[----:B--2---:R-:W-:Y:S01]  /*1be20*/  IMAD.MOV.U32 R2, RZ, RZ, R132 ;  /* 0x000000ffff027224 */ /* 0x004fe200078e0084 */
[----:B------:R-:W-:Y:S06]  /*1be30*/  @P0 BRA `(.L_x_642) ;  /* 0xffffff3c00f40947 */ /* 0x000fec000383ffff */
.L_x_641:
[----:B------:R-:W2:Y:S04]  /*1be40*/  LDL.LU R6, [R1+0x1c] ;  /* 0x00001c0001067983 */ /* 0x000ea80000300800 */
[----:B------:R-:W3:Y:S01]  /*1be50*/  LDL.LU R4, [R1+0x28] ;  /* 0x0000280001047983 */ /* 0x000ee20000300800 */
[----:B------:R-:W1:Y:S01]  /*1be60*/  S2UR UR4, SR_CgaCtaId ;  /* 0x00000000000479c3 */ /* 0x000e620000008800 */
[----:B------:R-:W-:Y:S01]  /*1be70*/  UISETP.NE.AND UP0, UPT, UR13, -0x1, UPT ;  /* 0xffffffff0d00788c */ /* 0x000fe2000bf05270 */
[----:B------:R-:W4:Y:S01]  /*1be80*/  S2R R36, SR_TID.X ;  /* 0x0000000000247919 */ /* 0x000f220000002100 */
[----:B------:R-:W1:Y:S04]  /*1be90*/  SHFL.BFLY PT, R0, R228, 0x2, 0x1f ;  /* 0x0c401f00e4007f89 */ /* 0x000e6800000e0000 */
[----:B------:R-:W-:Y:S01]  /*1bea0*/  PLOP3.LUT P2, PT, PT, PT, UP0, 0x80, 0x0 ;  /* 0x000000000000781c */ /* 0x000fe20003f4f008 */
[----:B------:R-:W4:Y:S04]  /*1beb0*/  SHFL.BFLY PT, R5, R229, 0x2, 0x1f ;  /* 0x0c401f00e5057f89 */ /* 0x000f2800000e0000 */
[----:B------:R-:W-:-:S02]  /*1bec0*/  @UP0 ULDC.64 UR6, c[0x0][0x298] ;  /* 0x0000a60000060ab9 */ /* 0x000fc40000000a00 */
[----:B------:R-:W-:-:S03]  /*1bed0*/  @UP0 UIMAD.WIDE.U32 UR10, UR13, UR6, URZ ;  /* 0x000000060d0a02a5 */ /* 0x000fc6000f8e003f */
[----:B------:R-:W-:Y:S01]  /*1bee0*/  UMOV UR6, 0x400 ;  /* 0x0000040000067882 */ /* 0x000fe20000000000 */
[----:B------:R-:W-:-:S03]  /*1bef0*/  @UP0 UIMAD UR8, UR13, UR7, UR11 ;  /* 0x000000070d0802a4 */ /* 0x000fc6000f8e020b */
[----:B------:R-:W-:Y:S01]  /*1bf00*/  ULDC UR7, c[0x0][0x38c] ;  /* 0x0000e30000077ab9 */ /* 0x000fe20000000800 */
[----:B-1----:R-:W-:Y:S01]  /*1bf10*/  ULEA UR4, UR4, UR6, 0x18 ;  /* 0x0000000604047291 */ /* 0x002fe2000f8ec03f */
[----:B------:R-:W-:Y:S01]  /*1bf20*/  FADD.FTZ R0, R0, R228 ;  /* 0x000000e400007221 */ /* 0x000fe20000010000 */
[----:B----4-:R-:W-:Y:S01]  /*1bf30*/  FADD.FTZ R5, R5, R229 ;  /* 0x000000e505057221 */ /* 0x010fe20000010000 */
[----:B------:R-:W-:-:S04]  /*1bf40*/  SHF.R.S32.HI R31, RZ, 0x1f, R36 ;  /* 0x0000001fff1f7819 */ /* 0x000fc80000011424 */
[----:B------:R-:W1:Y:S01]  /*1bf50*/  SHFL.BFLY PT, R7, R5, 0x1, 0x1f ;  /* 0x0c201f0005077f89 */ /* 0x000e6200000e0000 */
[CC--:B------:R-:W-:Y:S02]  /*1bf60*/  LEA.HI R28, R31.reuse, R36.reuse, RZ, 0x2 ;  /* 0x000000241f1c7211 */ /* 0x0c0fe400078f10ff */
[----:B------:R-:W-:Y:S02]  /*1bf70*/  LEA.HI R31, R31, R36, RZ, 0x5 ;  /* 0x000000241f1f7211 */ /* 0x000fe400078f28ff */
[----:B------:R-:W-:Y:S01]  /*1bf80*/  SHF.R.S32.HI R30, RZ, 0x2, R28 ;  /* 0x00000002ff1e7819 */ /* 0x000fe2000001141c */
[----:B-1----:R-:W-:Y:S01]  /*1bf90*/  FADD.FTZ R27, R5, R7 ;  /* 0x00000007051b7221 */ /* 0x002fe20000010000 */
[----:B------:R-:W-:Y:S01]  /*1bfa0*/  LOP3.LUT R7, R28, 0xfffffffc, RZ, 0xc0, !PT ;  /* 0xfffffffc1c077812 */ /* 0x000fe200078ec0ff */
[----:B------:R-:W-:-:S03]  /*1bfb0*/  IMAD.MOV.U32 R5, RZ, RZ, 0x3f800000 ;  /* 0x3f800000ff057424 */ /* 0x000fc600078e00ff */
[----:B------:R-:W-:Y:S01]  /*1bfc0*/  FSETP.NE.FTZ.AND P3, PT, R27, RZ, PT ;  /* 0x000000ff1b00720b */ /* 0x000fe20003f75000 */
[----:B------:R-:W-:Y:S01]  /*1bfd0*/  IMAD.IADD R7, R36, 0x1, -R7 ;  /* 0x0000000124077824 */ /* 0x000fe200078e0a07 */
[----:B--2---:R-:W1:Y:S04]  /*1bfe0*/  SHFL.BFLY PT, R3, R6, 0x2, 0x1f ;  /* 0x0c401f0006037f89 */ /* 0x004e6800000e0000 */
[----:B---3--:R-:W2:Y:S01]  /*1bff0*/  SHFL.BFLY PT, R2, R4, 0x2, 0x1f ;  /* 0x0c401f0004027f89 */ /* 0x008ea200000e0000 */
[----:B-1----:R-:W-:Y:S01]  /*1c000*/  FADD.FTZ R3, R3, R6 ;  /* 0x0000000603037221 */ /* 0x002fe20000010000 */
[----:B--2---:R-:W-:-:S04]  /*1c010*/  FADD.FTZ R2, R2, R4 ;  /* 0x0000000402027221 */ /* 0x004fc80000010000 */
[----:B------:R-:W1:Y:S04]  /*1c020*/  SHFL.BFLY PT, R8, R3, 0x1, 0x1f ;  /* 0x0c201f0003087f89 */ /* 0x000e6800000e0000 */
[----:B------:R-:W2:Y:S04]  /*1c030*/  SHFL.BFLY PT, R6, R2, 0x1, 0x1f ;  /* 0x0c201f0002067f89 */ /* 0x000ea800000e0000 */
[----:B------:R-:W3:Y:S01]  /*1c040*/  SHFL.BFLY PT, R4, R0, 0x1, 0x1f ;  /* 0x0c201f0000047f89 */ /* 0x000ee200000e0000 */
[----:B-1----:R-:W-:Y:S01]  /*1c050*/  FADD.FTZ R24, R3, R8 ;  /* 0x0000000803187221 */ /* 0x002fe20000010000 */
[----:B------:R-:W-:-:S02]  /*1c060*/  IMAD.MOV.U32 R3, RZ, RZ, 0x3f800000 ;  /* 0x3f800000ff037424 */ /* 0x000fc400078e00ff */
[----:B--2---:R-:W-:Y:S01]  /*1c070*/  FADD.FTZ R25, R2, R6 ;  /* 0x0000000602197221 */ /* 0x004fe20000010000 */
[----:B------:R-:W-:Y:S02]  /*1c080*/  SHF.R.S32.HI R2, RZ, 0x1f, R30 ;  /* 0x0000001fff027819 */ /* 0x000fe4000001141e */
[----:B------:R-:W-:Y:S01]  /*1c090*/  FSETP.NE.FTZ.AND P6, PT, R24, RZ, PT ;  /* 0x000000ff1800720b */ /* 0x000fe20003fd5000 */
[----:B---3--:R-:W-:Y:S01]  /*1c0a0*/  FADD.FTZ R26, R0, R4 ;  /* 0x00000004001a7221 */ /* 0x008fe20000010000 */
[----:B------:R-:W-:Y:S01]  /*1c0b0*/  LEA.HI R2, R2, R30, RZ, 0x3 ;  /* 0x0000001e02027211 */ /* 0x000fe200078f18ff */
[----:B------:R-:W-:Y:S01]  /*1c0c0*/  IMAD.MOV.U32 R4, RZ, RZ, 0x3f800000 ;  /* 0x3f800000ff047424 */ /* 0x000fe200078e00ff */
[----:B------:R-:W-:Y:S02]  /*1c0d0*/  FSETP.NE.FTZ.AND P5, PT, R25, RZ, PT ;  /* 0x000000ff1900720b */ /* 0x000fe40003fb5000 */
[----:B------:R-:W-:Y:S02]  /*1c0e0*/  LOP3.LUT R2, R2, 0xfffffff8, RZ, 0xc0, !PT ;  /* 0xfffffff802027812 */ /* 0x000fe400078ec0ff */
[----:B------:R-:W-:-:S02]  /*1c0f0*/  FSETP.NE.FTZ.AND P4, PT, R26, RZ, PT ;  /* 0x000000ff1a00720b */ /* 0x000fc40003f95000 */
[----:B------:R-:W-:Y:S01]  /*1c100*/  SHF.R.S32.HI R6, RZ, 0x5, R31 ;  /* 0x00000005ff067819 */ /* 0x000fe2000001141f */
[----:B------:R-:W-:Y:S02]  /*1c110*/  IMAD.IADD R2, R30, 0x1, -R2 ;  /* 0x000000011e027824 */ /* 0x000fe400078e0a02 */
[----:B------:R-:W1:Y:S02]  /*1c120*/  @P6 MUFU.RCP R4, R24 ;  /* 0x0000001800046308 */ /* 0x000e640000001000 */
[----:B------:R-:W-:Y:S01]  /*1c130*/  IMAD R9, R6, 0x100, R7 ;  /* 0x0000010006097824 */ /* 0x000fe200078e0207 */
[----:B------:R-:W-:Y:S01]  /*1c140*/  LEA.HI R0, R2, R2, RZ, 0x1 ;  /* 0x0000000202007211 */ /* 0x000fe200078f08ff */
[----:B------:R-:W-:-:S03]  /*1c150*/  IMAD.MOV.U32 R6, RZ, RZ, 0x3f800000 ;  /* 0x3f800000ff067424 */ /* 0x000fc600078e00ff */
[----:B------:R-:W-:Y:S01]  /*1c160*/  LOP3.LUT R8, R0, 0x3fffffe, RZ, 0xc0, !PT ;  /* 0x03fffffe00087812 */ /* 0x000fe200078ec0ff */
[----:B------:R-:W2:Y:S01]  /*1c170*/  @P5 MUFU.RCP R3, R25 ;  /* 0x0000001900035308 */ /* 0x000ea20000001000 */
[----:B------:R-:W-:-:S03]  /*1c180*/  SHF.R.S32.HI R0, RZ, 0x1, R0 ;  /* 0x00000001ff007819 */ /* 0x000fc60000011400 */
[----:B------:R-:W-:Y:S01]  /*1c190*/  IMAD.IADD R8, R2, 0x1, -R8 ;  /* 0x0000000102087824 */ /* 0x000fe200078e0a08 */
[C---:B------:R-:W-:Y:S01]  /*1c1a0*/  LOP3.LUT P1, RZ, R0.reuse, 0x2, RZ, 0xc0, !PT ;  /* 0x0000000200ff7812 */ /* 0x040fe2000782c0ff */
[C---:B------:R-:W-:Y:S01]  /*1c1b0*/  IMAD.SHL.U32 R2, R0.reuse, 0x40, RZ ;  /* 0x0000004000027824 */ /* 0x040fe200078e00ff */
[----:B------:R-:W-:Y:S01]  /*1c1c0*/  LOP3.LUT R7, R0, 0x1, RZ, 0xc0, !PT ;  /* 0x0000000100077812 */ /* 0x000fe200078ec0ff */
[----:B------:R-:W3:Y:S01]  /*1c1d0*/  @P4 MUFU.RCP R5, R26 ;  /* 0x0000001a00054308 */ /* 0x000ee20000001000 */
[----:B-1----:R-:W-:Y:S02]  /*1c1e0*/  FMUL.FTZ R4, R4, UR7 ;  /* 0x0000000704047c20 */ /* 0x002fe40008410000 */
[----:B------:R-:W-:Y:S01]  /*1c1f0*/  LOP3.LUT R0, R2, 0xc0, RZ, 0xc0, !PT ;  /* 0x000000c002007812 */ /* 0x000fe200078ec0ff */
[----:B------:R-:W-:Y:S01]  /*1c200*/  IMAD R2, R8, 0x10, R9 ;  /* 0x0000001008027824 */ /* 0x000fe200078e0209 */
[----:B------:R-:W-:Y:S02]  /*1c210*/  ISETP.NE.U32.AND P0, PT, R7, 0x1, PT ;  /* 0x000000010700780c */ /* 0x000fe40003f05070 */
[----:B------:R-:W-:Y:S01]  /*1c220*/  LEA.HI R0, R0, R0, RZ, 0x1d ;  /* 0x0000000000007211 */ /* 0x000fe200078fe8ff */
[----:B------:R-:W1:Y:S01]  /*1c230*/  @P3 MUFU.RCP R6, R27 ;  /* 0x0000001b00063308 */ /* 0x000e620000001000 */
[----:B--2---:R-:W-:-:S03]  /*1c240*/  FMUL.FTZ R3, R3, UR7 ;  /* 0x0000000703037c20 */ /* 0x004fc60008410000 */
[----:B------:R-:W-:Y:S02]  /*1c250*/  IMAD.U32 R14, R2, 0x2, R0 ;  /* 0x00000002020e7824 */ /* 0x000fe400078e0000 */
[----:B---3--:R-:W-:-:S03]  /*1c260*/  FMUL.FTZ R2, R5, UR7 ;  /* 0x0000000705027c20 */ /* 0x008fc60008410000 */
[----:B------:R-:W-:Y:S01]  /*1c270*/  LEA R14, R14, UR4, 0x1 ;  /* 0x000000040e0e7c11 */ /* 0x000fe2000f8e08ff */
[----:B-1----:R-:W-:Y:S01]  /*1c280*/  FMUL.FTZ R0, R6, UR7 ;  /* 0x0000000706007c20 */ /* 0x002fe20008410000 */
        /* <DEDUP_REMOVED lines=8> */
.L_x_645:
[----:B------:R-:W-:Y:S01]  /*1c310*/  ULDC.U8 UR4, c[0x0][0x3d8] ;  /* 0x0000f60000047ab9 */ /* 0x000fe20000000000 */
[----:B------:R-:W-:Y:S01]  /*1c320*/  IMAD.MOV.U32 R21, RZ, RZ, 0x10 ;  /* 0x00000010ff157424 */ /* 0x000fe200078e00ff */
[----:B------:R-:W-:Y:S01]  /*1c330*/  ISETP.NE.AND P2, PT, RZ, UR4, PT ;  /* 0x00000004ff007c0c */ /* 0x000fe2000bf45270 */
[----:B------:R-:W-:Y:S01]  /*1c340*/  ULDC.U8 UR7, c[0x0][0x3d9] ;  /* 0x0000f64000077ab9 */ /* 0x000fe20000000000 */
[C---:B------:R-:W-:Y:S01]  /*1c350*/  VIADD R19, R14.reuse, 0x20 ;  /* 0x000000200e137836 */ /* 0x040fe20000000000 */
[----:B------:R-:W-:Y:S02]  /*1c360*/  CS2R R22, SRZ ;  /* 0x0000000000167805 */ /* 0x000fe4000001ff00 */
[----:B------:R-:W-:Y:S01]  /*1c370*/  SEL R21, R21, 0xfffffff0, P0 ;  /* 0xfffffff015157807 */ /* 0x000fe20000000000 */
[----:B------:R-:W-:Y:S01]  /*1c380*/  @P1 VIADD R19, R14, 0xffffffe0 ;  /* 0xffffffe00e131836 */ /* 0x000fe20000000000 */
[----:B------:R-:W-:Y:S02]  /*1c390*/  ISETP.NE.OR P0, PT, RZ, UR7, !P2 ;  /* 0x00000007ff007c0c */ /* 0x000fe4000d705670 */
[----:B------:R-:W-:-:S04]  /*1c3a0*/  PLOP3.LUT P1, PT, PT, PT, PT, 0x8, 0x0 ;  /* 0x000000000000781c */ /* 0x000fc80003f2e170 */
[----:B------:R-:W-:-:S07]  /*1c3b0*/  P2R R5, PR, RZ, 0x2 ;  /* 0x00000002ff057803 */ /* 0x000fce0000000000 */
[----:B------:R-:W-:Y:S05]  /*1c3c0*/  @P0 BRA `(.L_x_646) ;  /* 0x0000000000240947 */ /* 0x000fea0003800000 */
[----:B------:R-:W1:Y:S01]  /*1c3d0*/  S2UR UR4, SR_CTAID.Y ;  /* 0x00000000000479c3 */ /* 0x000e620000002600 */
[----:B------:R-:W-:Y:S01]  /*1c3e0*/  ULDC UR6, c[0x0][0x2c4] ;  /* 0x0000b10000067ab9 */ /* 0x000fe20000000800 */
[----:B------:R-:W-:-:S04]  /*1c3f0*/  PLOP3.LUT P0, PT, PT, PT, PT, 0x80, 0x0 ;  /* 0x000000000000781c */ /* 0x000fc80003f0f070 */
[----:B------:R-:W-:Y:S01]  /*1c400*/  P2R R5, PR, RZ, 0x1 ;  /* 0x00000001ff057803 */ /* 0x000fe20000000000 */
[----:B-1----:R-:W-:-:S04]  /*1c410*/  UIMAD UR4, UR4, UR6, URZ ;  /* 0x00000006040472a4 */ /* 0x002fc8000f8e023f */
[----:B------:R-:W-:-:S04]  /*1c420*/  USEL UR13, UR4, UR13, !UP0 ;  /* 0x0000000d040d7287 */ /* 0x000fc8000c000000 */
[----:B------:R-:W-:Y:S02]  /*1c430*/  USHF.R.S32.HI UR4, URZ, 0x1f, UR13 ;  /* 0x0000001f3f047899 */ /* 0x000fe4000801140d */
[----:B------:R-:W-:-:S04]  /*1c440*/  IMAD.U32 R22, RZ, RZ, UR13 ;  /* 0x0000000dff167e24 */ /* 0x000fc8000f8e00ff */
[----:B------:R-:W-:-:S07]  /*1c450*/  IMAD.U32 R23, RZ, RZ, UR4 ;  /* 0x00000004ff177e24 */ /* 0x000fce000f8e00ff */
.L_x_646:
[----:B------:R-:W-:Y:S01]  /*1c460*/  ISETP.NE.AND P1, PT, RZ, UR7, PT ;  /* 0x00000007ff007c0c */ /* 0x000fe2000bf25270 */
[C---:B------:R-:W-:Y:S01]  /*1c470*/  FMUL.FTZ R168, R4.reuse, R168 ;  /* 0x000000a804a87220 */ /* 0x040fe20000410000 */
[----:B------:R-:W-:Y:S01]  /*1c480*/  PLOP3.LUT P0, PT, PT, PT, PT, 0x8, 0x0 ;  /* 0x000000000000781c */ /* 0x000fe20003f0e170 */
[C---:B------:R-:W-:Y:S01]  /*1c490*/  FMUL.FTZ R8, R4.reuse, R169 ;  /* 0x000000a904087220 */ /* 0x040fe20000410000 */
[C---:B------:R-:W-:Y:S01]  /*1c4a0*/  FMUL.FTZ R170, R3.reuse, R170 ;  /* 0x000000aa03aa7220 */ /* 0x040fe20000410000 */
[C---:B------:R-:W-:Y:S01]  /*1c4b0*/  FMUL.FTZ R7, R3.reuse, R171 ;  /* 0x000000ab03077220 */ /* 0x040fe20000410000 */
[C---:B------:R-:W-:Y:S01]  /*1c4c0*/  FMUL.FTZ R164, R4.reuse, R164 ;  /* 0x000000a404a47220 */ /* 0x040fe20000410000 */
[----:B------:R-:W-:Y:S01]  /*1c4d0*/  FMUL.FTZ R165, R4, R165 ;  /* 0x000000a504a57220 */ /* 0x000fe20000410000 */
[C---:B------:R-:W-:Y:S01]  /*1c4e0*/  FMUL.FTZ R166, R3.reuse, R166 ;  /* 0x000000a603a67220 */ /* 0x040fe20000410000 */
[----:B------:R-:W-:Y:S01]  /*1c4f0*/  FMUL.FTZ R167, R3, R167 ;  /* 0x000000a703a77220 */ /* 0x000fe20000410000 */
[C---:B------:R-:W-:Y:S01]  /*1c500*/  FMUL.FTZ R152, R2.reuse, R152 ;  /* 0x0000009802987220 */ /* 0x040fe20000410000 */
[----:B------:R-:W-:Y:S01]  /*1c510*/  FMUL.FTZ R6, R2, R153 ;  /* 0x0000009902067220 */ /* 0x000fe20000410000 */
[----:B------:R-:W-:Y:S01]  /*1c520*/  FMUL.FTZ R154, R0, R154 ;  /* 0x0000009a009a7220 */ /* 0x000fe20000410000 */
[----:B------:R-:W-:Y:S01]  /*1c530*/  @!P1 PLOP3.LUT P0, PT, P2, PT, PT, 0x80, 0x0 ;  /* 0x000000000000981c */ /* 0x000fe2000170f070 */
[----:B------:R-:W-:Y:S01]  /*1c540*/  FMUL.FTZ R148, R2, R148 ;  /* 0x0000009402947220 */ /* 0x000fe20000410000 */
[----:B------:R-:W-:Y:S01]  /*1c550*/  ISETP.NE.AND P2, PT, R5, RZ, PT ;  /* 0x000000ff0500720c */ /* 0x000fe20003f45270 */
[----:B------:R-:W-:Y:S01]  /*1c560*/  FMUL.FTZ R5, R0, R155 ;  /* 0x0000009b00057220 */ /* 0x000fe20000410000 */
[----:B------:R-:W-:Y:S01]  /*1c570*/  FMUL.FTZ R149, R2, R149 ;  /* 0x0000009502957220 */ /* 0x000fe20000410000 */
[C---:B------:R-:W-:Y:S01]  /*1c580*/  FMUL.FTZ R160, R4.reuse, R160 ;  /* 0x000000a004a07220 */ /* 0x040fe20000410000 */
[C---:B------:R-:W-:Y:S01]  /*1c590*/  FMUL.FTZ R17, R4.reuse, R161 ;  /* 0x000000a104117220 */ /* 0x040fe20000410000 */
[C---:B------:R-:W-:Y:S01]  /*1c5a0*/  FMUL.FTZ R156, R4.reuse, R156 ;  /* 0x0000009c049c7220 */ /* 0x040fe20000410000 */
        /* <DEDUP_REMOVED lines=9> */
[----:B------:R-:W-:Y:S01]  /*1c640*/  F2FP.BF16.F32.PACK_AB R8, R8, R168 ;  /* 0x000000a80808723e */ /* 0x000fe200000010ff */
[C---:B------:R-:W-:Y:S01]  /*1c650*/  FMUL.FTZ R150, R0.reuse, R150 ;  /* 0x0000009600967220 */ /* 0x040fe20000410000 */
[----:B------:R-:W-:Y:S01]  /*1c660*/  F2FP.BF16.F32.PACK_AB R7, R7, R170 ;  /* 0x000000aa0707723e */ /* 0x000fe200000010ff */
[C---:B------:R-:W-:Y:S01]  /*1c670*/  FMUL.FTZ R18, R0.reuse, R151 ;  /* 0x0000009700127220 */ /* 0x040fe20000410000 */
[----:B------:R-:W-:Y:S01]  /*1c680*/  F2FP.BF16.F32.PACK_AB R4, R165, R164 ;  /* 0x000000a4a504723e */ /* 0x000fe200000010ff */
[C---:B------:R-:W-:Y:S01]  /*1c690*/  FMUL.FTZ R146, R0.reuse, R146 ;  /* 0x0000009200927220 */ /* 0x040fe20000410000 */
[----:B------:R-:W-:Y:S01]  /*1c6a0*/  F2FP.BF16.F32.PACK_AB R3, R167, R166 ;  /* 0x000000a6a703723e */ /* 0x000fe200000010ff */
[----:B------:R-:W-:Y:S01]  /*1c6b0*/  FMUL.FTZ R13, R0, R147 ;  /* 0x00000093000d7220 */ /* 0x000fe20000410000 */
[----:B------:R-:W-:Y:S01]  /*1c6c0*/  IADD3 R2, R14, R21, RZ ;  /* 0x000000150e027210 */ /* 0x000fe20007ffe0ff */
[C---:B------:R-:W-:Y:S01]  /*1c6d0*/  FMUL.FTZ R142, R0.reuse, R142 ;  /* 0x0000008e008e7220 */ /* 0x040fe20000410000 */
[----:B------:R-:W-:Y:S01]  /*1c6e0*/  FMUL.FTZ R20, R0, R143 ;  /* 0x0000008f00147220 */ /* 0x000fe20000410000 */
[----:B------:R-:W-:Y:S01]  /*1c6f0*/  F2FP.BF16.F32.PACK_AB R6, R6, R152 ;  /* 0x000000980606723e */ /* 0x000fe200000010ff */
[----:B------:R-:W1:Y:S01]  /*1c700*/  @!P1 LDC R12, c[0x0][0x2c4] ;  /* 0x0000b100ff0c9b82 */ /* 0x000e620000000800 */
[----:B------:R-:W-:Y:S01]  /*1c710*/  F2FP.BF16.F32.PACK_AB R5, R5, R154 ;  /* 0x0000009a0505723e */ /* 0x000fe200000010ff */
[----:B------:R-:W-:Y:S01]  /*1c720*/  STS [R14], R8 ;  /* 0x000000080e007388 */ /* 0x000fe20000000800 */
[----:B------:R-:W-:Y:S01]  /*1c730*/  F2FP.BF16.F32.PACK_AB R0, R149, R148 ;  /* 0x000000949500723e */ /* 0x000fe200000010ff */
[----:B------:R-:W-:Y:S01]  /*1c740*/  BSSY B0, `(.L_x_647) ;  /* 0x0000073000007945 */ /* 0x000fe20003800000 */
[----:B------:R-:W-:Y:S01]  /*1c750*/  F2FP.BF16.F32.PACK_AB R18, R18, R150 ;  /* 0x000000961212723e */ /* 0x000fe200000010ff */
[----:B------:R2:W-:Y:S01]  /*1c760*/  STS [R14+0x200], R7 ;  /* 0x000200070e007388 */ /* 0x0005e20000000800 */
[----:B------:R-:W-:Y:S01]  /*1c770*/  F2FP.BF16.F32.PACK_AB R17, R17, R160 ;  /* 0x000000a01111723e */ /* 0x000fe200000010ff */
[----:B------:R-:W3:Y:S01]  /*1c780*/  S2UR UR4, SR_CTAID.X ;  /* 0x00000000000479c3 */ /* 0x000ee20000002500 */
[----:B------:R-:W-:Y:S01]  /*1c790*/  F2FP.BF16.F32.PACK_AB R16, R16, R162 ;  /* 0x000000a21010723e */ /* 0x000fe200000010ff */
[----:B------:R-:W4:Y:S01]  /*1c7a0*/  S2R R37, SR_TID.X ;  /* 0x0000000000257919 */ /* 0x000f220000002100 */
        /* <DEDUP_REMOVED lines=9> */
[----:B-1----:R-:W1:Y:S03]  /*1c840*/  @P0 LDC R12, c[0x0][0x2e4] ;  /* 0x0000b900ff0c0b82 */ /* 0x002e660000000800 */
[----:B------:R-:W-:Y:S04]  /*1c850*/  STS [R14+0x1200], R5 ;  /* 0x001200050e007388 */ /* 0x000fe80000000800 */
[----:B------:R4:W-:Y:S01]  /*1c860*/  STS [R2+0x1000], R0 ;  /* 0x0010000002007388 */ /* 0x0009e20000000800 */
[----:B--2---:R-:W1:Y:S03]  /*1c870*/  @!P1 LDC R7, c[0x0][0x270] ;  /* 0x00009c00ff079b82 */ /* 0x004e660000000800 */
[----:B------:R2:W-:Y:S04]  /*1c880*/  STS [R2+0x1200], R18 ;  /* 0x0012001202007388 */ /* 0x0005e80000000800 */
[----:B------:R-:W-:Y:S01]  /*1c890*/  STS [R19], R17 ;  /* 0x0000001113007388 */ /* 0x000fe20000000800 */
[----:B---3--:R-:W-:Y:S01]  /*1c8a0*/  LOP3.LUT R4, R31, 0xffffffe0, RZ, 0xc0, !PT ;  /* 0xffffffe01f047812 */ /* 0x008fe200078ec0ff */
[----:B------:R-:W3:Y:S02]  /*1c8b0*/  @P5 LDC R8, c[0x0][0x2e8] ;  /* 0x0000ba00ff085b82 */ /* 0x000ee40000000800 */
[----:B------:R-:W-:Y:S01]  /*1c8c0*/  STS [R19+0x200], R16 ;  /* 0x0002001013007388 */ /* 0x000fe20000000800 */
[----:B----4-:R-:W-:-:S02]  /*1c8d0*/  SHF.R.S32.HI R29, RZ, 0x1f, R37 ;  /* 0x0000001fff1d7819 */ /* 0x010fc40000011425 */
[----:B------:R-:W-:Y:S01]  /*1c8e0*/  @P1 MOV R3, 0x1 ;  /* 0x0000000100031802 */ /* 0x000fe20000000f00 */
[----:B------:R-:W4:Y:S01]  /*1c8f0*/  S2R R38, SR_CTAID.Z ;  /* 0x0000000000267919 */ /* 0x000f220000002700 */
[----:B------:R-:W-:Y:S01]  /*1c900*/  LEA.HI R29, R29, R37, RZ, 0x2 ;  /* 0x000000251d1d7211 */ /* 0x000fe200078f10ff */
[----:B------:R-:W2:Y:S01]  /*1c910*/  @P6 MUFU.LG2 R6, R24 ;  /* 0x0000001800066308 */ /* 0x000ea20000000c00 */
[----:B------:R-:W-:-:S04]  /*1c920*/  IADD3 R4, -R4, R36, RZ ;  /* 0x0000002404047210 */ /* 0x000fc80007ffe1ff */
[----:B------:R-:W-:Y:S02]  /*1c930*/  LOP3.LUT P0, RZ, R4, 0x3, RZ, 0xc0, !PT ;  /* 0x0000000304ff7812 */ /* 0x000fe4000780c0ff */
[----:B------:R-:W-:Y:S01]  /*1c940*/  IADD3 R0, R21, R19, RZ ;  /* 0x0000001315007210 */ /* 0x000fe20007ffe0ff */
[----:B------:R-:W4:Y:S01]  /*1c950*/  @P5 MUFU.LG2 R5, R25 ;  /* 0x0000001900055308 */ /* 0x000f220000000c00 */
[----:B-1----:R-:W-:Y:S01]  /*1c960*/  @!P1 IMAD R3, R12, R7, RZ ;  /* 0x000000070c039224 */ /* 0x002fe200078e02ff */
[----:B--2---:R-:W1:Y:S02]  /*1c970*/  @P1 LDC R2, c[0x0][0x2c0] ;  /* 0x0000b000ff021b82 */ /* 0x004e640000000800 */
[----:B------:R-:W-:Y:S01]  /*1c980*/  STS [R0], R11 ;  /* 0x0000000b00007388 */ /* 0x000fe20000000800 */
[----:B------:R-:W-:-:S03]  /*1c990*/  MOV R18, 0x7f800000 ;  /* 0x7f80000000127802 */ /* 0x000fc60000000f00 */
[----:B------:R2:W-:Y:S01]  /*1c9a0*/  STS [R0+0x200], R10 ;  /* 0x0002000a00007388 */ /* 0x0005e20000000800 */
[----:B------:R-:W-:Y:S01]  /*1c9b0*/  @P3 MUFU.LG2 R7, R27 ;  /* 0x0000001b00073308 */ /* 0x000fe20000000c00 */
[----:B------:R-:W-:Y:S01]  /*1c9c0*/  @P6 FMUL.FTZ R6, R6, 0.69314718246459960938 ;  /* 0x3f31721806066820 */ /* 0x000fe20000410000 */
[----:B------:R-:W-:Y:S01]  /*1c9d0*/  MOV R24, 0x7f800000 ;  /* 0x7f80000000187802 */ /* 0x000fe20000000f00 */
[----:B------:R-:W-:Y:S04]  /*1c9e0*/  STS [R19+0x1000], R15 ;  /* 0x0010000f13007388 */ /* 0x000fe80000000800 */
[----:B------:R2:W-:Y:S01]  /*1c9f0*/  STS [R19+0x1200], R13 ;  /* 0x0012000d13007388 */ /* 0x0005e20000000800 */
[----:B----4-:R-:W-:Y:S01]  /*1ca00*/  @P5 FMUL.FTZ R5, R5, 0.69314718246459960938 ;  /* 0x3f31721805055820 */ /* 0x010fe20000410000 */
[----:B------:R-:W-:-:S02]  /*1ca10*/  MOV R25, 0x7f800000 ;  /* 0x7f80000000197802 */ /* 0x000fc40000000f00 */
[----:B------:R4:W-:Y:S01]  /*1ca20*/  STS [R0+0x1000], R9 ;  /* 0x0010000900007388 */ /* 0x0009e20000000800 */
[----:B---3-5:R-:W-:-:S03]  /*1ca30*/  @P5 FFMA.FTZ R25, R134, R8, R5 ;  /* 0x0000000886195223 */ /* 0x028fc60000010005 */
[----:B------:R3:W-:Y:S01]  /*1ca40*/  STS [R0+0x1200], R20 ;  /* 0x0012001400007388 */ /* 0x0007e20000000800 */
[----:B------:R-:W-:Y:S01]  /*1ca50*/  @!P1 MOV R2, 0x1 ;  /* 0x0000000100029802 */ /* 0x000fe20000000f00 */
[----:B------:R-:W-:Y:S04]  /*1ca60*/  BAR.SYNC.DEFER_BLOCKING 0x0 ;  /* 0x0000000000007b1d */ /* 0x000fe80000010000 */
[----:B-1----:R-:W-:-:S04]  /*1ca70*/  IMAD R4, R2, UR4, RZ ;  /* 0x0000000402047c24 */ /* 0x002fc8000f8e02ff */
[----:B--2---:R-:W1:Y:S01]  /*1ca80*/  @P1 LDC.64 R10, c[0x0][0x2c0] ;  /* 0x0000b000ff0a1b82 */ /* 0x004e620000000a00 */
[----:B------:R-:W2:Y:S01]  /*1ca90*/  S2R R16, SR_CTAID.Y ;  /* 0x0000000000107919 */ /* 0x000ea20000002600 */
[----:B------:R-:W1:Y:S01]  /*1caa0*/  @P4 MUFU.LG2 R13, R26 ;  /* 0x0000001a000d4308 */ /* 0x000e620000000c00 */
[----:B------:R-:W-:-:S05]  /*1cab0*/  MOV R19, 0x7f800000 ;  /* 0x7f80000000137802 */ /* 0x000fca0000000f00 */
[----:B----4-:R-:W4:Y:S01]  /*1cac0*/  @P6 LDC R9, c[0x0][0x2e8] ;  /* 0x0000ba00ff096b82 */ /* 0x010f220000000800 */
[----:B---3--:R-:W-:Y:S01]  /*1cad0*/  LOP3.LUT R0, R29, 0xfffffffc, RZ, 0xc0, !PT ;  /* 0xfffffffc1d007812 */ /* 0x008fe200078ec0ff */
[----:B------:R3:W2:Y:S03]  /*1cae0*/  LDS.128 R32, [R225+0x1800] ;  /* 0x00180000e1207984 */ /* 0x0006a60000000c00 */
[----:B------:R-:W-:Y:S01]  /*1caf0*/  IADD3 R14, -R0, R37, RZ ;  /* 0x00000025000e7210 */ /* 0x000fe20007ffe1ff */
[----:B-1----:R-:W-:Y:S01]  /*1cb00*/  @P1 IMAD R0, R11, R10, RZ ;  /* 0x0000000a0b001224 */ /* 0x002fe200078e02ff */
[----:B------:R-:W-:Y:S01]  /*1cb10*/  @!P1 MOV R0, R12 ;  /* 0x0000000c00009202 */ /* 0x000fe20000000f00 */
[----:B------:R-:W1:Y:S01]  /*1cb20*/  @P3 LDC R10, c[0x0][0x2e8] ;  /* 0x0000ba00ff0a3b82 */ /* 0x000e620000000800 */
[----:B------:R-:W-:-:S07]  /*1cb30*/  @P4 FMUL.FTZ R5, R13, 0.69314718246459960938 ;  /* 0x3f3172180d054820 */ /* 0x000fce0000410000 */
[----:B------:R-:W3:Y:S01]  /*1cb40*/  @P4 LDC R11, c[0x0][0x2e8] ;  /* 0x0000ba00ff0b4b82 */ /* 0x000ee20000000800 */
[----:B--2---:R-:W-:Y:S02]  /*1cb50*/  IMAD R3, R16, R3, RZ ;  /* 0x0000000310037224 */ /* 0x004fe400078e02ff */
[----:B----4-:R-:W-:-:S03]  /*1cb60*/  @P6 FFMA.FTZ R24, R135, R9, R6 ;  /* 0x0000000987186223 */ /* 0x010fc60000010006 */
[----:B------:R-:W-:-:S05]  /*1cb70*/  SEL R3, R3, RZ, !P2 ;  /* 0x000000ff03037207 */ /* 0x000fca0005000000 */
[----:B------:R-:W-:Y:S01]  /*1cb80*/  IMAD R0, R38, R0, R3 ;  /* 0x0000000026007224 */ /* 0x000fe200078e0203 */
[----:B------:R-:W-:Y:S01]  /*1cb90*/  SHF.L.U32 R3, R4, 0x7, RZ ;  /* 0x0000000704037819 */ /* 0x000fe200000006ff */
[----:B------:R-:W-:-:S03]  /*1cba0*/  @P3 FMUL.FTZ R4, R7, 0.69314718246459960938 ;  /* 0x3f31721807043820 */ /* 0x000fc60000410000 */
[----:B------:R-:W-:Y:S01]  /*1cbb0*/  SHF.R.S32.HI R6, RZ, 0x1f, R3 ;  /* 0x0000001fff067819 */ /* 0x000fe20000011403 */
[----:B-1----:R-:W-:Y:S01]  /*1cbc0*/  @P3 FFMA.FTZ R18, R132, R10, R4 ;  /* 0x0000000a84123223 */ /* 0x002fe20000010004 */
[--C-:B------:R-:W-:Y:S02]  /*1cbd0*/  IADD3 R3, P2, P1, R3, R22, R0.reuse ;  /* 0x0000001603037210 */ /* 0x100fe4000795e000 */
[----:B------:R-:W-:Y:S02]  /*1cbe0*/  SHF.R.S32.HI R0, RZ, 0x1f, R0 ;  /* 0x0000001fff007819 */ /* 0x000fe40000011400 */
[----:B------:R-:W-:Y:S01]  /*1cbf0*/  SHF.L.U32 R10, R14, 0x3, RZ ;  /* 0x000000030e0a7819 */ /* 0x000fe200000006ff */
[----:B---3--:R-:W-:Y:S01]  /*1cc00*/  @P4 FFMA.FTZ R19, R133, R11, R5 ;  /* 0x0000000b85134223 */ /* 0x008fe20000010005 */
[----:B------:R-:W-:Y:S01]  /*1cc10*/  IADD3.X R4, R6, R23, R0, P2, P1 ;  /* 0x0000001706047210 */ /* 0x000fe200017e2400 */
[----:B------:R-:W-:Y:S06]  /*1cc20*/  @P0 BRA `(.L_x_648) ;  /* 0x0000000000900947 */ /* 0x000fec0003800000 */
[----:B------:R-:W2:Y:S02]  /*1cc30*/  LDL.LU R39, [R1+0x304] ;  /* 0x0003040001277983 */ /* 0x000ea40000300800 */
[C---:B--2---:R-:W-:Y:S01]  /*1cc40*/  VIADD R0, R39.reuse, 0x8 ;  /* 0x0000000827007836 */ /* 0x044fe20000000000 */
        /* <DEDUP_REMOVED lines=9> */
[-C--:B------:R-:W-:Y:S01]  /*1cce0*/  @!P4 IMAD R6, R6, R2.reuse, RZ ;  /* 0x000000020606c224 */ /* 0x080fe200078e02ff */
[-C--:B------:R-:W-:Y:S01]  /*1ccf0*/  @!P6 IADD3 R9, P0, R7, R3.reuse, RZ ;  /* 0x000000030709e210 */ /* 0x080fe20007f1e0ff */
[----:B------:R-:W2:Y:S01]  /*1cd00*/  @!P5 LDC.64 R16, c[0x0][0x2b0] ;  /* 0x0000ac00ff10db82 */ /* 0x000ea20000000a00 */
[----:B------:R-:W-:Y:S01]  /*1cd10*/  @!P3 IMAD R5, R5, R2, RZ ;  /* 0x000000020505b224 */ /* 0x000fe200078e02ff */
[-C--:B------:R-:W-:Y:S02]  /*1cd20*/  @!P5 IADD3 R2, P2, R0, R3.reuse, RZ ;  /* 0x000000030002d210 */ /* 0x080fe40007f5e0ff */
[----:B------:R-:W-:Y:S02]  /*1cd30*/  @!P4 IADD3 R11, P1, R6, R3, RZ ;  /* 0x00000003060bc210 */ /* 0x000fe40007f3e0ff */
[----:B------:R-:W-:-:S02]  /*1cd40*/  @!P5 LEA.HI.X.SX32 R0, R0, R4, 0x1, P2 ;  /* 0x000000040000d211 */ /* 0x000fc400010f0eff */
[----:B------:R-:W3:Y:S01]  /*1cd50*/  @!P4 LDC.64 R20, c[0x0][0x2b0] ;  /* 0x0000ac00ff14cb82 */ /* 0x000ee20000000a00 */
[-C--:B------:R-:W-:Y:S02]  /*1cd60*/  @!P6 LEA.HI.X.SX32 R7, R7, R4.reuse, 0x1, P0 ;  /* 0x000000040707e211 */ /* 0x080fe400000f0eff */
[----:B------:R-:W-:Y:S02]  /*1cd70*/  @!P4 LEA.HI.X.SX32 R13, R6, R4, 0x1, P1 ;  /* 0x00000004060dc211 */ /* 0x000fe400008f0eff */
[----:B------:R-:W-:-:S03]  /*1cd80*/  @!P3 IADD3 R3, P0, R5, R3, RZ ;  /* 0x000000030503b210 */ /* 0x000fc60007f1e0ff */
[----:B------:R-:W4:Y:S01]  /*1cd90*/  @!P3 LDC.64 R22, c[0x0][0x2b0] ;  /* 0x0000ac00ff16bb82 */ /* 0x000f220000000a00 */
[----:B-1----:R-:W-:Y:S02]  /*1cda0*/  @!P6 LEA R8, P2, R9, R14, 0x2 ;  /* 0x0000000e0908e211 */ /* 0x002fe400078410ff */
        /* <DEDUP_REMOVED lines=12> */
.L_x_648:
[----:B------:R-:W-:Y:S05]  /*1ce70*/  BSYNC B0 ;  /* 0x0000000000007941 */ /* 0x000fea0003800000 */
.L_x_647:
[----:B------:R2:W3:Y:S01]  /*1ce80*/  LDS.128 R12, [R225] ;  /* 0x00000000e10c7984 */ /* 0x0004e20000000c00 */
[----:B------:R-:W-:Y:S01]  /*1ce90*/  UIMAD UR15, UR4, -0x80, UR15 ;  /* 0xffffff80040f78a4 */ /* 0x000fe2000f8e020f */
[C---:B------:R-:W-:Y:S01]  /*1cea0*/  LEA.HI.SX32 R0, R28.reuse, 0x40, 0x1e ;  /* 0x000000401c007811 */ /* 0x040fe200078ff2ff */
[----:B------:R-:W-:Y:S01]  /*1ceb0*/  BSSY B0, `(.L_x_649) ;  /* 0x0000021000007945 */ /* 0x000fe20003800000 */
[----:B------:R-:W-:Y:S01]  /*1cec0*/  ULDC UR4, c[0x0][0x2d0] ;  /* 0x0000b40000047ab9 */ /* 0x000fe20000000800 */
[----:B-1----:R-:W-:Y:S02]  /*1ced0*/  LEA.HI.SX32 R2, R28, 0x20, 0x1e ;  /* 0x000000201c027811 */ /* 0x002fe400078ff2ff */
[----:B------:R-:W-:Y:S01]  /*1cee0*/  ISETP.GE.AND P4, PT, R10, UR4, PT ;  /* 0x000000040a007c0c */ /* 0x000fe2000bf86270 */
[----:B------:R-:W-:Y:S01]  /*1cef0*/  ULDC.64 UR4, c[0x0][0x2a0] ;  /* 0x0000a80000047ab9 */ /* 0x000fe20000000a00 */
[----:B------:R-:W-:Y:S02]  /*1cf00*/  SHF.R.S32.HI R6, RZ, 0x1f, R38 ;  /* 0x0000001fff067819 */ /* 0x000fe40000011426 */
[----:B------:R-:W-:-:S02]  /*1cf10*/  ISETP.GE.OR P3, PT, R30, UR15, P4 ;  /* 0x0000000f1e007c0c */ /* 0x000fc4000a766670 */
[----:B------:R-:W-:Y:S02]  /*1cf20*/  ISETP.GE.OR P1, PT, R0, UR15, P4 ;  /* 0x0000000f00007c0c */ /* 0x000fe4000a726670 */
[----:B------:R-:W-:Y:S02]  /*1cf30*/  SHF.R.S32.HI R3, RZ, 0x1f, R10 ;  /* 0x0000001fff037819 */ /* 0x000fe4000001140a */
[----:B------:R-:W-:Y:S02]  /*1cf40*/  IADD3 R4, P0, R10, UR10, RZ ;  /* 0x0000000a0a047c10 */ /* 0x000fe4000ff1e0ff */
[----:B------:R-:W-:Y:S02]  /*1cf50*/  LEA.HI.SX32 R0, R28, 0x60, 0x1e ;  /* 0x000000601c007811 */ /* 0x000fe400078ff2ff */
[----:B------:R-:W-:Y:S02]  /*1cf60*/  ISETP.GE.OR P2, PT, R2, UR15, P4 ;  /* 0x0000000f02007c0c */ /* 0x000fe4000a746670 */
[----:B------:R-:W-:-:S02]  /*1cf70*/  SHF.R.S32.HI R2, RZ, 0x2, R29 ;  /* 0x00000002ff027819 */ /* 0x000fc4000001141d */
[----:B------:R-:W-:Y:S02]  /*1cf80*/  IADD3.X R5, R3, UR8, RZ, P0, !PT ;  /* 0x0000000803057c10 */ /* 0x000fe400087fe4ff */
[----:B------:R-:W-:Y:S01]  /*1cf90*/  ISETP.GE.OR P4, PT, R0, UR15, P4 ;  /* 0x0000000f00007c0c */ /* 0x000fe2000a786670 */
[----:B------:R-:W-:Y:S01]  /*1cfa0*/  IMAD R0, R6, UR4, RZ ;  /* 0x0000000406007c24 */ /* 0x000fe2000f8e02ff */
[----:B------:R-:W-:Y:S01]  /*1cfb0*/  SHF.R.S32.HI R3, RZ, 0x1f, R2 ;  /* 0x0000001fff037819 */ /* 0x000fe20000011402 */
[----:B------:R-:W-:Y:S02]  /*1cfc0*/  IMAD.U32 R6, RZ, RZ, UR14 ;  /* 0x0000000eff067e24 */ /* 0x000fe4000f8e00ff */
[C---:B------:R-:W-:Y:S02]  /*1cfd0*/  IMAD R0, R38.reuse, UR5, R0 ;  /* 0x0000000526007c24 */ /* 0x040fe4000f8e0200 */
[----:B------:R-:W-:-:S04]  /*1cfe0*/  IMAD.WIDE.U32 R8, R38, UR4, R4 ;  /* 0x0000000426087c25 */ /* 0x000fc8000f8e0004 */
[----:B------:R-:W-:-:S04]  /*1cff0*/  IMAD.WIDE R2, R6, 0x80, R2 ;  /* 0x0000008006027825 */ /* 0x000fc800078e0202 */
[----:B------:R-:W-:Y:S01]  /*1d000*/  IMAD.IADD R5, R9, 0x1, R0 ;  /* 0x0000000109057824 */ /* 0x000fe200078e0200 */
[----:B--23--:R-:W-:Y:S06]  /*1d010*/  @P3 BRA `(.L_x_650) ;  /* 0x0000000000283947 */ /* 0x00cfec0003800000 */
        /* <DEDUP_REMOVED lines=10> */
.L_x_650:
[----:B------:R-:W-:Y:S05]  /*1d0c0*/  BSYNC B0 ;  /* 0x0000000000007941 */ /* 0x000fea0003800000 */
.L_x_649:
        /* <DEDUP_REMOVED lines=16> */
.L_x_652:
[----:B------:R-:W-:Y:S05]  /*1d1d0*/  BSYNC B0 ;  /* 0x0000000000007941 */ /* 0x000fea0003800000 */
.L_x_651:
        /* <DEDUP_REMOVED lines=16> */
.L_x_654:
[----:B------:R-:W-:Y:S05]  /*1d2e0*/  BSYNC B0 ;  /* 0x0000000000007941 */ /* 0x000fea0003800000 */
.L_x_653:
        /* <DEDUP_REMOVED lines=15> */
.L_x_611:
[----:B------:R-:W-:Y:S01]  /*1d3e0*/  UISETP.NE.AND UP2, UPT, UR13, -0x1, UPT ;  /* 0xffffffff0d00788c */ /* 0x000fe2000bf45270 */
[----:B------:R-:W-:Y:S01]  /*1d3f0*/  LEA.HI R8, R11, R179, RZ, 0x2 ;  /* 0x000000b30b087211 */ /* 0x000fe200078f10ff */
[----:B------:R-:W-:Y:S01]  /*1d400*/  ULDC.U8 UR6, c[0x0][0x3d8] ;  /* 0x0000f60000067ab9 */ /* 0x000fe20000000000 */
[----:B------:R-:W-:Y:S01]  /*1d410*/  ULDC.U8 UR10, c[0x0][0x3d9] ;  /* 0x0000f640000a7ab9 */ /* 0x000fe20000000000 */
[----:B------:R-:W-:Y:S01]  /*1d420*/  UISETP.NE.AND UP3, UPT, UR6, URZ, UPT ;  /* 0x0000003f0600728c */ /* 0x000fe2000bf65270 */
[----:B------:R-:W-:Y:S01]  /*1d430*/  LOP3.LUT R0, R8, 0xfffffffc, RZ, 0xc0, !PT ;  /* 0xfffffffc08007812 */ /* 0x000fe200078ec0ff */
[----:B------:R-:W-:Y:S01]  /*1d440*/  UISETP.NE.AND UP1, UPT, UR10, URZ, UPT ;  /* 0x0000003f0a00728c */ /* 0x000fe2000bf25270 */
[----:B------:R-:W-:Y:S01]  /*1d450*/  SHF.R.S32.HI R8, RZ, 0x2, R8 ;  /* 0x00000002ff087819 */ /* 0x000fe20000011408 */
[----:B------:R-:W-:Y:S02]  /*1d460*/  UISETP.EQ.AND UP3, UPT, UR10, URZ, UP3 ;  /* 0x0000003f0a00728c */ /* 0x000fe40009f62270 */
[----:B------:R-:W-:Y:S01]  /*1d470*/  IMAD.IADD R0, R179, 0x1, -R0 ;  /* 0x00000001b3007824 */ /* 0x000fe200078e0a00 */
[----:B------:R-:W-:Y:S01]  /*1d480*/  @!UP2 USHF.R.S32.HI UR12, URZ, 0x1f, UR7 ;  /* 0x0000001f3f0ca899 */ /* 0x000fe20008011407 */
[----:B------:R-:W-:Y:S01]  /*1d490*/  PLOP3.LUT P0, PT, PT, PT, UP1, 0x80, 0x0 ;  /* 0x000000000000781c */ /* 0x000fe20003f0f018 */
[----:B------:R-:W-:Y:S01]  /*1d4a0*/  @UP2 ULDC.64 UR8, c[0x0][0x298] ;  /* 0x0000a60000082ab9 */ /* 0x000fe20000000a00 */
[----:B------:R-:W-:Y:S01]  /*1d4b0*/  @!UP2 ULDC.64 UR4, c[0x0][0x290] ;  /* 0x0000a4000004aab9 */ /* 0x000fe20000000a00 */
[----:B------:R-:W-:Y:S01]  /*1d4c0*/  @UP2 UIMAD.WIDE.U32 UR10, UR13, UR8, URZ ;  /* 0x000000080d0a22a5 */ /* 0x000fe2000f8e003f */
[----:B------:R-:W-:Y:S01]  /*1d4d0*/  VIADD R14, R8, 0x20 ;  /* 0x00000020080e7836 */ /* 0x000fe20000000000 */
[----:B------:R-:W-:-:S02]  /*1d4e0*/  UISETP.NE.OR UP0, UPT, UR13, -0x1, !UP3 ;  /* 0xffffffff0d00788c */ /* 0x000fc4000df05670 */
[----:B------:R-:W-:Y:S02]  /*1d4f0*/  @!UP2 UIMAD UR8, UR12, UR4, URZ ;  /* 0x000000040c08a2a4 */ /* 0x000fe4000f8e023f */
[----:B------:R-:W-:Y:S02]  /*1d500*/  @!UP2 UIMAD.WIDE.U32 UR16, UR7, UR4, URZ ;  /* 0x000000040710a2a5 */ /* 0x000fe4000f8e003f */
[----:B------:R-:W-:Y:S02]  /*1d510*/  @!UP2 UIMAD UR8, UR7, UR5, UR8 ;  /* 0x000000050708a2a4 */ /* 0x000fe4000f8e0208 */
[----:B------:R-:W-:Y:S01]  /*1d520*/  @UP2 UIMAD UR9, UR13, UR9, UR11 ;  /* 0x000000090d0922a4 */ /* 0x000fe2000f8e020b */
[----:B------:R-:W-:Y:S01]  /*1d530*/  @UP1 ULDC.64 UR4, c[0x0][0x2c0] ;  /* 0x0000b00000041ab9 */ /* 0x000fe20000000a00 */
[----:B------:R-:W-:Y:S01]  /*1d540*/  @!UP3 UMOV UR18, URZ ;  /* 0x0000003f0012bc82 */ /* 0x000fe20008000000 */
[----:B------:R-:W-:Y:S01]  /*1d550*/  @UP1 UIMAD UR11, UR5, UR4, URZ ;  /* 0x00000004050b12a4 */ /* 0x000fe2000f8e023f */
[----:B------:R-:W-:-:S02]  /*1d560*/  @!UP3 UMOV UR19, URZ ;  /* 0x0000003f0013bc82 */ /* 0x000fc40008000000 */
[----:B------:R-:W-:Y:S01]  /*1d570*/  @UP3 ULDC UR4, c[0x0][0x2c4] ;  /* 0x0000b10000043ab9 */ /* 0x000fe20000000800 */
[----:B------:R-:W-:Y:S01]  /*1d580*/  @UP1 ULDC UR12, c[0x0][0x2c0] ;  /* 0x0000b000000c1ab9 */ /* 0x000fe20000000800 */
[----:B------:R-:W-:Y:S01]  /*1d590*/  @!UP0 UIMAD UR13, UR7, UR4, URZ ;  /* 0x00000004070d82a4 */ /* 0x000fe2000f8e023f */
[----:B------:R-:W-:Y:S01]  /*1d5a0*/  @UP1 UMOV UR5, 0x1 ;  /* 0x0000000100051882 */ /* 0x000fe20000000000 */
[----:B------:R-:W-:Y:S02]  /*1d5b0*/  @!UP2 UIADD3 UR9, UR17, UR8, URZ ;  /* 0x000000081109a290 */ /* 0x000fe4000fffe03f */
[----:B------:R-:W-:Y:S01]  /*1d5c0*/  @UP3 USHF.R.S32.HI UR4, URZ, 0x1f, UR13 ;  /* 0x0000001f3f043899 */ /* 0x000fe2000801140d */
[----:B------:R-:W-:Y:S02]  /*1d5d0*/  @!UP2 UMOV UR10, UR16 ;  /* 0x00000010000aac82 */ /* 0x000fe40008000000 */
[----:B------:R-:W-:-:S04]  /*1d5e0*/  @UP3 UMOV UR18, UR13 ;  /* 0x0000000d00123c82 */ /* 0x000fc80008000000 */
[----:B------:R-:W-:Y:S01]  /*1d5f0*/  @UP3 UMOV UR19, UR4 ;  /* 0x0000000400133c82 */ /* 0x000fe20008000000 */
[----:B------:R-:W-:Y:S05]  /*1d600*/  @P0 BRA `(.L_x_655) ;  /* 0x0000000000180947 */ /* 0x000fea0003800000 */
[----:B------:R-:W-:Y:S01]  /*1d610*/  UISETP.NE.AND UP0, UPT, UR6, URZ, UPT ;  /* 0x0000003f0600728c */ /* 0x000fe2000bf05270 */
[----:B------:R-:W-:Y:S01]  /*1d620*/  ULDC UR11, c[0x0][0x2c4] ;  /* 0x0000b100000b7ab9 */ /* 0x000fe20000000800 */
[----:B------:R-:W-:Y:S01]  /*1d630*/  ULDC UR5, c[0x0][0x270] ;  /* 0x00009c0000057ab9 */ /* 0x000fe20000000800 */
[----:B------:R-:W-:-:S08]  /*1d640*/  UMOV UR12, 0x1 ;  /* 0x00000001000c7882 */ /* 0x000fd00000000000 */
[----:B------:R-:W-:Y:S02]  /*1d650*/  @UP0 ULDC UR11, c[0x0][0x2e4] ;  /* 0x0000b900000b0ab9 */ /* 0x000fe40000000800 */
[----:B------:R-:W-:-:S12]  /*1d660*/  UIMAD UR5, UR11, UR5, URZ ;  /* 0x000000050b0572a4 */ /* 0x000fd8000f8e023f */
.L_x_655:
[----:B------:R-:W-:Y:S01]  /*1d670*/  UIADD3 UR15, -UR33, UR15, URZ ;  /* 0x0000000f210f7290 */ /* 0x000fe2000fffe13f */
[C---:B------:R-:W-:Y:S01]  /*1d680*/  VIADD R15, R8.reuse, 0x40 ;  /* 0x00000040080f7836 */ /* 0x040fe20000000000 */
[----:B------:R-:W-:Y:S01]  /*1d690*/  USHF.R.S32.HI UR6, URZ, 0x1f, UR29 ;  /* 0x0000001f3f067899 */ /* 0x000fe2000801141d */
[C---:B------:R-:W-:Y:S01]  /*1d6a0*/  VIADD R16, R8.reuse, 0x60 ;  /* 0x0000006008107836 */ /* 0x040fe20000000000 */
[----:B------:R-:W-:Y:S01]  /*1d6b0*/  UIMAD UR7, UR7, UR5, URZ ;  /* 0x00000005070772a4 */ /* 0x000fe2000f8e023f */
[----:B------:R-:W-:Y:S01]  /*1d6c0*/  SHF.R.S32.HI R9, RZ, 0x1f, R8 ;  /* 0x0000001fff097819 */ /* 0x000fe20000011408 */
[----:B------:R-:W-:Y:S01]  /*1d6d0*/  IMAD.U32 R4, RZ, RZ, UR14 ;  /* 0x0000000eff047e24 */ /* 0x000fe2000f8e00ff */
[----:B------:R-:W-:Y:S01]  /*1d6e0*/  ISETP.GE.AND P4, PT, R8, UR15, PT ;  /* 0x0000000f08007c0c */ /* 0x000fe2000bf86270 */
[----:B------:R-:W-:Y:S01]  /*1d6f0*/  ULDC.64 UR4, c[0x0][0x2a0] ;  /* 0x0000a80000047ab9 */ /* 0x000fe20000000a00 */
[----:B------:R-:W-:Y:S01]  /*1d700*/  ISETP.GE.AND P3, PT, R14, UR15, PT ;  /* 0x0000000f0e007c0c */ /* 0x000fe2000bf66270 */
[----:B------:R-:W-:Y:S01]  /*1d710*/  UIMAD UR6, UR6, UR4, URZ ;  /* 0x00000004060672a4 */ /* 0x000fe2000f8e023f */
[----:B------:R-:W-:Y:S01]  /*1d720*/  ISETP.GE.AND P2, PT, R15, UR15, PT ;  /* 0x0000000f0f007c0c */ /* 0x000fe2000bf46270 */
[----:B------:R-:W-:Y:S01]  /*1d730*/  IMAD.U32 R6, RZ, RZ, UR4 ;  /* 0x00000004ff067e24 */ /* 0x000fe2000f8e00ff */
[----:B------:R-:W-:Y:S01]  /*1d740*/  ISETP.GE.AND P1, PT, R16, UR15, PT ;  /* 0x0000000f10007c0c */ /* 0x000fe2000bf26270 */
[----:B------:R-:W-:Y:S01]  /*1d750*/  ULDC UR4, c[0x0][0x2d0] ;  /* 0x0000b40000047ab9 */ /* 0x000fe20000000800 */
[C---:B------:R-:W-:Y:S01]  /*1d760*/  ISETP.NE.OR P4, PT, R0.reuse, RZ, P4 ;  /* 0x000000ff0000720c */ /* 0x040fe20002785670 */
[----:B------:R-:W-:Y:S01]  /*1d770*/  USEL UR7, UR7, URZ, !UP3 ;  /* 0x0000003f07077287 */ /* 0x000fe2000d800000 */
[C---:B------:R-:W-:Y:S01]  /*1d780*/  ISETP.NE.OR P3, PT, R0.reuse, RZ, P3 ;  /* 0x000000ff0000720c */ /* 0x040fe20001f65670 */
[----:B------:R-:W-:Y:S01]  /*1d790*/  UIMAD UR5, UR29, UR5, UR6 ;  /* 0x000000051d0572a4 */ /* 0x000fe2000f8e0206 */
[C---:B------:R-:W-:Y:S01]  /*1d7a0*/  ISETP.NE.OR P2, PT, R0.reuse, RZ, P2 ;  /* 0x000000ff0000720c */ /* 0x040fe20001745670 */
[----:B------:R-:W-:Y:S01]  /*1d7b0*/  UIMAD UR6, UR33, UR12, URZ ;  /* 0x0000000c210672a4 */ /* 0x000fe2000f8e023f */
[C---:B------:R-:W-:Y:S01]  /*1d7c0*/  ISETP.NE.OR P1, PT, R0.reuse, RZ, P1 ;  /* 0x000000ff0000720c */ /* 0x040fe20000f25670 */
[----:B------:R-:W-:Y:S01]  /*1d7d0*/  IMAD.SHL.U32 R0, R0, 0x8, RZ ;  /* 0x0000000800007824 */ /* 0x000fe200078e00ff */
[----:B------:R-:W-:Y:S01]  /*1d7e0*/  UIMAD UR11, UR29, UR11, UR7 ;  /* 0x0000000b1d0b72a4 */ /* 0x000fe2000f8e0207 */
[----:B------:R-:W-:Y:S03]  /*1d7f0*/  BSSY B0, `(.L_x_656) ;  /* 0x0000018000007945 */ /* 0x000fe60003800000 */
[C---:B------:R-:W-:Y:S01]  /*1d800*/  ISETP.GE.AND P5, PT, R0.reuse, UR4, PT ;  /* 0x0000000400007c0c */ /* 0x040fe2000bfa6270 */
[----:B------:R-:W-:Y:S01]  /*1d810*/  USHF.R.S32.HI UR4, URZ, 0x1f, UR6 ;  /* 0x0000001f3f047899 */ /* 0x000fe20008011406 */
[----:B------:R-:W-:Y:S01]  /*1d820*/  IADD3 R2, P0, R0, UR10, RZ ;  /* 0x0000000a00027c10 */ /* 0x000fe2000ff1e0ff */
[----:B------:R-:W-:Y:S01]  /*1d830*/  USHF.R.S32.HI UR7, URZ, 0x1f, UR11 ;  /* 0x0000001f3f077899 */ /* 0x000fe2000801140b */
[----:B------:R-:W-:Y:S01]  /*1d840*/  ISETP.GE.OR P6, PT, R8, UR15, P5 ;  /* 0x0000000f08007c0c */ /* 0x000fe2000afc6670 */
[----:B------:R-:W-:Y:S01]  /*1d850*/  UIADD3 UR6, UP1, UP0, UR6, UR18, UR11 ;  /* 0x0000001206067290 */ /* 0x000fe2000f83e00b */
[----:B------:R-:W-:-:S02]  /*1d860*/  LEA.HI.X.SX32 R3, R0, UR9, 0x1, P0 ;  /* 0x0000000900037c11 */ /* 0x000fc400080f0eff */
[----:B------:R-:W-:Y:S01]  /*1d870*/  ISETP.GE.OR P0, PT, R14, UR15, P5 ;  /* 0x0000000f0e007c0c */ /* 0x000fe2000af06670 */
[----:B------:R-:W-:Y:S01]  /*1d880*/  UIADD3.X UR18, UR4, UR19, UR7, UP1, UP0 ;  /* 0x0000001304127290 */ /* 0x000fe20008fe0407 */
[----:B------:R-:W-:-:S04]  /*1d890*/  IMAD.WIDE.U32 R6, R6, UR29, R2 ;  /* 0x0000001d06067c25 */ /* 0x000fc8000f8e0002 */
[----:B------:R-:W-:Y:S02]  /*1d8a0*/  VIADD R5, R7, UR5 ;  /* 0x0000000507057c36 */ /* 0x000fe40008000000 */
[----:B------:R-:W-:Y:S01]  /*1d8b0*/  IMAD.WIDE R2, R4, 0x80, R8 ;  /* 0x0000008004027825 */ /* 0x000fe200078e0208 */
        /* <DEDUP_REMOVED lines=11> */
.L_x_657:
[----:B------:R-:W-:Y:S05]  /*1d970*/  BSYNC B0 ;  /* 0x0000000000007941 */ /* 0x000fea0003800000 */
.L_x_656:
        /* <DEDUP_REMOVED lines=17> */
.L_x_659:
[----:B------:R-:W-:Y:S05]  /*1da90*/  BSYNC B0 ;  /* 0x0000000000007941 */ /* 0x000fea0003800000 */
.L_x_658:
        /* <DEDUP_REMOVED lines=15> */
.L_x_661:
[----:B------:R-:W-:Y:S05]  /*1db90*/  BSYNC B0 ;  /* 0x0000000000007941 */ /* 0x000fea0003800000 */
.L_x_660:
        /* <DEDUP_REMOVED lines=14> */
.L_x_663:
[----:B------:R-:W-:Y:S05]  /*1dc80*/  BSYNC B0 ;  /* 0x0000000000007941 */ /* 0x000fea0003800000 */
.L_x_662:
[----:B------:R-:W-:Y:S04]  /*1dc90*/  BSSY B0, `(.L_x_664) ;  /* 0x000000a000007945 */ /* 0x000fe80003800000 */
[----:B------:R-:W-:Y:S05]  /*1dca0*/  @P4 BRA `(.L_x_665) ;  /* 0x0000000000204947 */ /* 0x000fea0003800000 */
[----:B------:R-:W-:Y:S01]  /*1dcb0*/  IMAD R0, R8, UR12, RZ ;  /* 0x0000000c08007c24 */ /* 0x000fe2000f8e02ff */
[----:B------:R-:W-:-:S04]  /*1dcc0*/  ULDC.64 UR4, c[0x0][0x2b0] ;  /* 0x0000ac0000047ab9 */ /* 0x000fc80000000a00 */
[----:B----4-:R-:W-:-:S04]  /*1dcd0*/  IADD3 R3, P0, R0, UR6, RZ ;  /* 0x0000000600037c10 */ /* 0x010fc8000ff1e0ff */
[----:B------:R-:W-:Y:S02]  /*1dce0*/  LEA.HI.X.SX32 R0, R0, UR18, 0x1, P0 ;  /* 0x0000001200007c11 */ /* 0x000fe400080f0eff */
[----:B------:R-:W-:-:S04]  /*1dcf0*/  LEA R2, P0, R3, UR4, 0x2 ;  /* 0x0000000403027c11 */ /* 0x000fc8000f8010ff */
[----:B------:R-:W-:Y:S01]  /*1dd00*/  LEA.HI.X R3, R3, UR5, R0, 0x2, P0 ;  /* 0x0000000503037c11 */ /* 0x000fe200080f1400 */
[----:B------:R-:W-:-:S05]  /*1dd10*/  IMAD.MOV.U32 R0, RZ, RZ, 0x7f800000 ;  /* 0x7f800000ff007424 */ /* 0x000fca00078e00ff */
[----:B------:R4:W-:Y:S03]  /*1dd20*/  STG.E desc[UR20][R2.64], R0 ;  /* 0x0000000002007986 */ /* 0x0009e6000c101914 */
.L_x_665:
[----:B------:R-:W-:Y:S05]  /*1dd30*/  BSYNC B0 ;  /* 0x0000000000007941 */ /* 0x000fea0003800000 */
.L_x_664:
[----:B------:R-:W-:Y:S04]  /*1dd40*/  BSSY B0, `(.L_x_666) ;  /* 0x000000a000007945 */ /* 0x000fe80003800000 */
[----:B------:R-:W-:Y:S05]  /*1dd50*/  @P3 BRA `(.L_x_667) ;  /* 0x0000000000203947 */ /* 0x000fea0003800000 */
[----:B----4-:R-:W-:Y:S01]  /*1dd60*/  IMAD R0, R14, UR12, RZ ;  /* 0x0000000c0e007c24 */ /* 0x010fe2000f8e02ff */
[----:B------:R-:W-:-:S04]  /*1dd70*/  ULDC.64 UR4, c[0x0][0x2b0] ;  /* 0x0000ac0000047ab9 */ /* 0x000fc80000000a00 */
[----:B------:R-:W-:-:S04]  /*1dd80*/  IADD3 R3, P0, R0, UR6, RZ ;  /* 0x0000000600037c10 */ /* 0x000fc8000ff1e0ff */
[----:B------:R-:W-:Y:S02]  /*1dd90*/  LEA.HI.X.SX32 R0, R0, UR18, 0x1, P0 ;  /* 0x0000001200007c11 */ /* 0x000fe400080f0eff */
[----:B------:R-:W-:-:S04]  /*1dda0*/  LEA R2, P0, R3, UR4, 0x2 ;  /* 0x0000000403027c11 */ /* 0x000fc8000f8010ff */
[----:B------:R-:W-:Y:S01]  /*1ddb0*/  LEA.HI.X R3, R3, UR5, R0, 0x2, P0 ;  /* 0x0000000503037c11 */ /* 0x000fe200080f1400 */
[----:B------:R-:W-:-:S05]  /*1ddc0*/  IMAD.MOV.U32 R0, RZ, RZ, 0x7f800000 ;  /* 0x7f800000ff007424 */ /* 0x000fca00078e00ff */
[----:B------:R4:W-:Y:S03]  /*1ddd0*/  STG.E desc[UR20][R2.64], R0 ;  /* 0x0000000002007986 */ /* 0x0009e6000c101914 */
.L_x_667:
[----:B------:R-:W-:Y:S05]  /*1dde0*/  BSYNC B0 ;  /* 0x0000000000007941 */ /* 0x000fea0003800000 */
.L_x_666:
        /* <DEDUP_REMOVED lines=10> */
.L_x_669:
[----:B------:R-:W-:Y:S05]  /*1de90*/  BSYNC B0 ;  /* 0x0000000000007941 */ /* 0x000fea0003800000 */
.L_x_668:
[----:B------:R-:W-:Y:S05]  /*1dea0*/  @P1 EXIT ;  /* 0x000000000000194d */ /* 0x000fea0003800000 */
[----:B----4-:R-:W-:Y:S01]  /*1deb0*/  IMAD R0, R16, UR12, RZ ;  /* 0x0000000c10007c24 */ /* 0x010fe2000f8e02ff */
        /* <DEDUP_REMOVED lines=8> */
.L_x_670:
        /* <DEDUP_REMOVED lines=12> */
.L_x_1318:


//--------------------- .text._ZN5flash16flash_fwd_kernelI23Flash_fwd_kernel_traitsILi32ELi128ELi128ELi4ELb0ELb0EN7cutlass10bfloat16_tE19Flash_kernel_traitsILi32ELi128ELi128ELi4ES3_EELb0ELb0ELb0ELb0ELb0ELb0ELb1ELb0EEEvNS_16Flash_fwd_paramsE --------------------------
	.section	.text._ZN5flash16flash_fwd_kernelI23Flash_fwd_kernel_traitsILi32ELi128ELi128ELi4ELb0ELb0EN7cutlass10bfloat16_tE19Flash_kernel_traitsILi32ELi128ELi128ELi4ES3_EELb0ELb0ELb0ELb0ELb0ELb0ELb1ELb0EEEvNS_16Flash_fwd_paramsE,"ax",@progbits
	.align	128
        .global         _ZN5flash16flash_fwd_kernelI23Flash_fwd_kernel_traitsILi32ELi128ELi128ELi4ELb0ELb0EN7cutlass10bfloat16_tE19Flash_kernel_traitsILi32ELi128ELi128ELi4ES3_EELb0ELb0ELb0ELb0ELb0ELb0ELb1ELb0EEEvNS_16Flash_fwd_paramsE
        .type           _ZN5flash16flash_fwd_kernelI23Flash_fwd_kernel_traitsILi32ELi128ELi128ELi4ELb0ELb0EN7cutlass10bfloat16_tE19Flash_kernel_traitsILi32ELi128ELi128ELi4ES3_EELb0ELb0ELb0ELb0ELb0ELb0ELb1ELb0EEEvNS_16Flash_fwd_paramsE,@function
        .size           _ZN5flash16flash_fwd_kernelI23Flash_fwd_kernel_traitsILi32ELi128ELi128ELi4ELb0ELb0EN7cutlass10bfloat16_tE19Flash_kernel_traitsILi32ELi128ELi128ELi4ES3_EELb0ELb0ELb0ELb0ELb0ELb0ELb1ELb0EEEvNS_16Flash_fwd_paramsE,(.L_x_1319 - _ZN5flash16flash_fwd_kernelI23Flash_fwd_kernel_traitsILi32ELi128ELi128ELi4ELb0ELb0EN7cutlass10bfloat16_tE19Flash_kernel_traitsILi32ELi128ELi128ELi4ES3_EELb0ELb0ELb0ELb0ELb0ELb0ELb1ELb0EEEvNS_16Flash_fwd_paramsE)
        .other          _ZN5flash16flash_fwd_kernelI23Flash_fwd_kernel_traitsILi32ELi128ELi128ELi4ELb0ELb0EN7cutlass10bfloat16_tE19Flash_kernel_traitsILi32ELi128ELi128ELi4ES3_EELb0ELb0ELb0ELb0ELb0ELb0ELb1ELb0EEEvNS_16Flash_fwd_paramsE,@"STO_CUDA_ENTRY STV_DEFAULT"
_ZN5flash16flash_fwd_kernelI23Flash_fwd_kernel_traitsILi32ELi128ELi128ELi4ELb0ELb0EN7cutlass10bfloat16_tE19Flash_kernel_traitsILi32ELi128ELi128ELi4ES3_EELb0ELb0ELb0ELb0ELb0ELb0ELb1ELb0EEEvNS_16Flash_fwd_paramsE:
.text._ZN5flash16flash_fwd_kernelI23Flash_fwd_kernel_traitsILi32ELi128ELi128ELi4ELb0ELb0EN7cutlass10bfloat16_tE19Flash_kernel_traitsILi32ELi128ELi128ELi4ES3_EELb0ELb0ELb0ELb0ELb0ELb0ELb1ELb0EEEvNS_16Flash_fwd_paramsE:
        /* <DEDUP_REMOVED lines=41> */
.L_x_671:
[----:B-1----:R-:W1:Y:S02]  /*0290*/  LDC R4, c[0x0][0x2c8] ;  /* 0x0000b200ff047b82 */ /* 0x002e640000000800 */
.L_x_672:
        /* <DEDUP_REMOVED lines=22> */
[----:B------:R-:W-:Y:S01]  /*0400*/  IMAD.IADD R36, R12, 0x1, -R25 ;  /* 0x000000010c247824 */ /* 0x000fe200078e0a19 */
[----:B------:R-:W-:Y:S01]  /*0410*/  SHF.R.S32.HI R12, RZ, 0x1f, R117 ;  /* 0x0000001fff0c7819 */ /* 0x000fe20000011475 */
[----:B------:R-:W-:Y:S01]  /*0420*/  IMAD.MOV.U32 R209, RZ, RZ, R33 ;  /* 0x000000ffffd17224 */ /* 0x000fe200078e0021 */
[----:B------:R-:W-:Y:S02]  /*0430*/  ISETP.NE.AND P1, PT, R24, -0x1, PT ;  /* 0xffffffff1800780c */ /* 0x000fe40003f25270 */
[CC--:B------:R-:W-:Y:S01]  /*0440*/  LEA.HI R7, R12.reuse, R117.reuse, RZ, 0x2 ;  /* 0x000000750c077211 */ /* 0x0c0fe200078f10ff */
[----:B------:R2:W-:Y:S01]  /*0450*/  STL [R1+0x74], R36 ;  /* 0x0000742401007387 */ /* 0x0005e20000100800 */
[CC--:B------:R-:W-:Y:S02]  /*0460*/  LEA.HI R26, R12.reuse, R117.reuse, RZ, 0x3 ;  /* 0x000000750c1a7211 */ /* 0x0c0fe400078f18ff */
[----:B------:R-:W-:-:S02]  /*0470*/  LEA.HI R5, R12, R117, RZ, 0x4 ;  /* 0x000000750c057211 */ /* 0x000fc400078f20ff */
[----:B------:R-:W-:Y:S02]  /*0480*/  SHF.R.S32.HI R22, RZ, 0x3, R26 ;  /* 0x00000003ff167819 */ /* 0x000fe4000001141a */
[----:B------:R-:W-:Y:S02]  /*0490*/  IABS R4, R30 ;  /* 0x0000001e00047213 */ /* 0x000fe40000000000 */
[----:B------:R-:W-:Y:S01]  /*04a0*/  SHF.R.S32.HI R6, RZ, 0x4, R5 ;  /* 0x00000004ff067819 */ /* 0x000fe20000011405 */
[----:B------:R-:W3:Y:S01]  /*04b0*/  @P1 LDC.64 R18, c[0x0][0x240] ;  /* 0x00009000ff121b82 */ /* 0x000ee20000000a00 */
[----:B------:R-:W-:Y:S01]  /*04c0*/  ISETP.NE.AND P0, PT, R14, -0x1, PT ;  /* 0xffffffff0e00780c */ /* 0x000fe20003f05270 */
[----:B------:R-:W-:Y:S01]  /*04d0*/  IMAD.MOV.U32 R15, RZ, RZ, R4 ;  /* 0x000000ffff0f7224 */ /* 0x000fe200078e0004 */
[----:B------:R-:W-:Y:S02]  /*04e0*/  LEA.HI R4, R5, R6, RZ, 0x1 ;  /* 0x0000000605047211 */ /* 0x000fe400078f08ff */
[----:B------:R-:W-:-:S02]  /*04f0*/  SHF.R.S32.HI R10, RZ, 0x2, R7 ;  /* 0x00000002ff0a7819 */ /* 0x000fc40000011407 */
[----:B-1----:R-:W-:Y:S01]  /*0500*/  IABS R0, R31 ;  /* 0x0000001f00007213 */ /* 0x002fe20000000000 */
[----:B------:R-:W1:Y:S01]  /*0510*/  @!P1 LDC.64 R16, c[0x0][0x228] ;  /* 0x00008a00ff109b82 */ /* 0x000e620000000a00 */
[----:B------:R-:W-:Y:S02]  /*0520*/  SHF.R.S32.HI R11, RZ, 0x1f, R10 ;  /* 0x0000001fff0b7819 */ /* 0x000fe4000001140a */
[----:B------:R-:W-:Y:S01]  /*0530*/  LEA.HI R202, R12, R117, RZ, 0x5 ;  /* 0x000000750cca7211 */ /* 0x000fe200078f28ff */
[----:B------:R-:W-:Y:S02]  /*0540*/  IMAD.MOV.U32 R23, RZ, RZ, R0 ;  /* 0x000000ffff177224 */ /* 0x000fe400078e0000 */
[----:B------:R-:W-:Y:S01]  /*0550*/  IMAD.WIDE R34, R27, 0x80, R10 ;  /* 0x000000801b227825 */ /* 0x000fe200078e020a */
[----:B------:R-:W-:Y:S01]  /*0560*/  SHF.R.S32.HI R28, RZ, 0x5, R202 ;  /* 0x00000005ff1c7819 */ /* 0x000fe200000114ca */
[----:B------:R-:W4:Y:S01]  /*0570*/  I2F.RP R2, R23 ;  /* 0x0000001700027306 */ /* 0x000f220000209400 */
[----:B------:R-:W5:Y:S08]  /*0580*/  @P0 LDC.64 R112, c[0x0][0x250] ;  /* 0x00009400ff700b82 */ /* 0x000f700000000a00 */
[----:B------:R-:W2:Y:S01]  /*0590*/  @P0 LDC.64 R44, c[0x0][0x248] ;  /* 0x00009200ff2c0b82 */ /* 0x000ea20000000a00 */
        /* <DEDUP_REMOVED lines=30> */
[----:B------:R-:W-:Y:S02]  /*0780*/  LEA.HI R21, R0, R0, RZ, 0x1 ;  /* 0x0000000000157211 */ /* 0x000fe400078f08ff */
[----:B------:R-:W-:Y:S01]  /*0790*/  SHF.R.S32.HI R12, RZ, 0x1f, R0 ;  /* 0x0000001fff0c7819 */ /* 0x000fe20000011400 */
[----:B------:R-:W-:Y:S01]  /*07a0*/  IMAD R6, R28, 0x8, R2 ;  /* 0x000000081c067824 */ /* 0x000fe200078e0202 */
[----:B------:R-:W-:Y:S01]  /*07b0*/  LOP3.LUT R5, R21, 0x7fffffe, RZ, 0xc0, !PT ;  /* 0x07fffffe15057812 */ /* 0x000fe200078ec0ff */
[----:B---3--:R-:W-:Y:S01]  /*07c0*/  @P1 IMAD.WIDE.U32 R2, R24, R18, RZ ;  /* 0x0000001218021225 */ /* 0x008fe200078e00ff */
[----:B------:R-:W-:-:S02]  /*07d0*/  @!P1 SHF.R.S32.HI R7, RZ, 0x1f, R29 ;  /* 0x0000001fff079819 */ /* 0x000fc4000001141d */
[----:B------:R-:W-:Y:S01]  /*07e0*/  LEA.HI R27, R12, R0, RZ, 0x3 ;  /* 0x000000000c1b7211 */ /* 0x000fe200078f18ff */
[----:B------:R-:W-:Y:S01]  /*07f0*/  @P1 IMAD R19, R24, R19, R3 ;  /* 0x0000001318131224 */ /* 0x000fe200078e0203 */
[----:B------:R-:W-:Y:S01]  /*0800*/  LOP3.LUT R3, R30, R31, RZ, 0x3c, !PT ;  /* 0x0000001f1e037212 */ /* 0x000fe200078e3cff */
[----:B------:R-:W-:Y:S01]  /*0810*/  IMAD.IADD R138, R0, 0x1, -R5 ;  /* 0x00000001008a7824 */ /* 0x000fe200078e0a05 */
[----:B------:R-:W-:Y:S01]  /*0820*/  @P0 IADD3 R5, R8, R14, RZ ;  /* 0x0000000e08050210 */ /* 0x000fe20007ffe0ff */
[----:B------:R-:W-:Y:S01]  /*0830*/  @!P2 IMAD.IADD R4, R4, 0x1, -R23 ;  /* 0x000000010404a824 */ /* 0x000fe200078e0a17 */
[----:B------:R-:W-:Y:S01]  /*0840*/  LEA R196, R6, R9, 0x5 ;  /* 0x0000000906c47211 */ /* 0x000fe200078e28ff */
[----:B------:R-:W-:Y:S01]  /*0850*/  @P0 IMAD.IADD R0, R8, 0x1, R14 ;  /* 0x0000000108000824 */ /* 0x000fe200078e020e */
[----:B------:R-:W-:Y:S01]  /*0860*/  ISETP.GE.AND P4, PT, R3, RZ, PT ;  /* 0x000000ff0300720c */ /* 0x000fe20003f86270 */
[----:B-1----:R-:W-:Y:S01]  /*0870*/  @!P1 IMAD R7, R7, R16, RZ ;  /* 0x0000001007079224 */ /* 0x002fe200078e02ff */
[----:B------:R-:W-:Y:S01]  /*0880*/  ISETP.GE.U32.AND P5, PT, R4, R23, PT ;  /* 0x000000170400720c */ /* 0x000fe20003fa6070 */
[----:B------:R-:W-:-:S02]  /*0890*/  @P1 IMAD.MOV.U32 R15, RZ, RZ, R2 ;  /* 0x000000ffff0f1224 */ /* 0x000fc400078e0002 */
[C---:B-----5:R-:W-:Y:S02]  /*08a0*/  @P0 IMAD R9, R0.reuse, R113, RZ ;  /* 0x0000007100090224 */ /* 0x060fe400078e02ff */
[----:B------:R-:W-:-:S04]  /*08b0*/  @P0 IMAD.WIDE.U32 R2, R0, R112, RZ ;  /* 0x0000007000020225 */ /* 0x000fc800078e00ff */
[----:B------:R-:W-:Y:S01]  /*08c0*/  @!P1 IMAD R12, R29, R17, R7 ;  /* 0x000000111d0c9224 */ /* 0x000fe200078e0207 */
[----:B------:R-:W-:Y:S01]  /*08d0*/  @P0 MOV R23, R2 ;  /* 0x0000000200170202 */ /* 0x000fe20000000f00 */
[----:B--2---:R-:W-:Y:S02]  /*08e0*/  @P0 IMAD R0, R5, R45, RZ ;  /* 0x0000002d05000224 */ /* 0x004fe400078e02ff */
[----:B------:R-:W-:-:S04]  /*08f0*/  @!P1 IMAD.WIDE.U32 R6, R29, R16, RZ ;  /* 0x000000101d069225 */ /* 0x000fc800078e00ff */
[----:B------:R-:W-:-:S04]  /*0900*/  @P0 IMAD.WIDE.U32 R4, R5, R44, RZ ;  /* 0x0000002c05040225 */ /* 0x000fc800078e00ff */
[----:B------:R-:W-:Y:S02]  /*0910*/  @!P1 IMAD.IADD R19, R7, 0x1, R12 ;  /* 0x0000000107139824 */ /* 0x000fe400078e020c */
[----:B------:R-:W-:Y:S02]  /*0920*/  @!P1 IMAD.MOV.U32 R15, RZ, RZ, R6 ;  /* 0x000000ffff0f9224 */ /* 0x000fe400078e0006 */
[----:B------:R-:W-:Y:S02]  /*0930*/  @P0 IMAD.IADD R24, R3, 0x1, R9 ;  /* 0x0000000103180824 */ /* 0x000fe400078e0209 */
[----:B------:R-:W-:Y:S02]  /*0940*/  @P0 IMAD.IADD R18, R5, 0x1, R0 ;  /* 0x0000000105120824 */ /* 0x000fe400078e0200 */
[----:B------:R-:W-:Y:S01]  /*0950*/  @P0 IMAD.MOV.U32 R17, RZ, RZ, R4 ;  /* 0x000000ffff110224 */ /* 0x000fe200078e0004 */
[----:B----4-:R-:W-:Y:S06]  /*0960*/  @P0 BRA `(.L_x_674) ;  /* 0x0000000000340947 */ /* 0x010fec0003800000 */
        /* <DEDUP_REMOVED lines=13> */
.L_x_674:
        /* <DEDUP_REMOVED lines=14> */
.L_x_675:
[----:B------:R-:W1:Y:S01]  /*0b20*/  S2UR UR4, SR_CgaCtaId ;  /* 0x00000000000479c3 */ /* 0x000e620000008800 */
[C---:B------:R-:W-:Y:S01]  /*0b30*/  VIADD R33, R10.reuse, 0x20 ;  /* 0x000000200a217836 */ /* 0x040fe20000000000 */
[----:B------:R-:W-:Y:S01]  /*0b40*/  SHF.R.S32.HI R209, RZ, 0x1f, R208 ;  /* 0x0000001fffd17819 */ /* 0x000fe200000114d0 */
[----:B------:R-:W-:Y:S01]  /*0b50*/  VIADD R32, R10, 0x40 ;  /* 0x000000400a207836 */ /* 0x000fe20000000000 */
        /* <DEDUP_REMOVED lines=53> */
.L_x_677:
[----:B------:R-:W-:Y:S05]  /*0eb0*/  BSYNC B0 ;  /* 0x0000000000007941 */ /* 0x000fea0003800000 */
.L_x_676:
        /* <DEDUP_REMOVED lines=22> */
.L_x_679:
[----:B------:R-:W-:Y:S05]  /*1020*/  BSYNC B0 ;  /* 0x0000000000007941 */ /* 0x000fea0003800000 */
.L_x_678:
        /* <DEDUP_REMOVED lines=22> */
.L_x_681:
[----:B------:R-:W-:Y:S05]  /*1190*/  BSYNC B0 ;  /* 0x0000000000007941 */ /* 0x000fea0003800000 */
.L_x_680:
        /* <DEDUP_REMOVED lines=22> */
.L_x_683:
[----:B------:R-:W-:Y:S05]  /*1300*/  BSYNC B0 ;  /* 0x0000000000007941 */ /* 0x000fea0003800000 */
.L_x_682:
[----:B------:R-:W-:Y:S01]  /*1310*/  IMAD.SHL.U32 R16, R22, 0x8, RZ ;  /* 0x0000000816107824 */ /* 0x000fe200078e00ff */
        /* <DEDUP_REMOVED lines=10> */
[CC--:B------:R-:W-:Y:S01]  /*13c0*/  ISETP.GE.AND P2, PT, R10.reuse, R14.reuse, PT ;  /* 0x0000000e0a00720c */ /* 0x0c0fe20003f46270 */
[C---:B------:R-:W-:Y:S01]  /*13d0*/  IMAD R7, R10.reuse, R45, R0 ;  /* 0x0000002d0a077224 */ /* 0x040fe200078e0200 */
[C---:B------:R-:W-:Y:S01]  /*13e0*/  ISETP.GE.AND P3, PT, R10.reuse, R14, PT ;  /* 0x0000000e0a00720c */ /* 0x040fe20003f66270 */
[----:B------:R-:W-:Y:S01]  /*13f0*/  IMAD R11, R10, R113, R8 ;  /* 0x000000710a0b7224 */ /* 0x000fe200078e0208 */
[----:B------:R-:W-:Y:S01]  /*1400*/  LOP3.LUT R0, R2, 0xc0, RZ, 0xc0, !PT ;  /* 0x000000c002007812 */ /* 0x000fe200078ec0ff */
[----:B------:R-:W-:Y:S01]  /*1410*/  IMAD.WIDE.U32 R2, R10, R112, R208 ;  /* 0x000000700a027225 */ /* 0x000fe200078e00d0 */
[----:B------:R-:W-:Y:S01]  /*1420*/  SHF.R.S32.HI R8, RZ, 0x1f, R13 ;  /* 0x0000001fff087819 */ /* 0x000fe2000001140d */
[----:B------:R-:W-:Y:S01]  /*1430*/  BSSY B0, `(.L_x_684) ;  /* 0x0000031000007945 */ /* 0x000fe20003800000 */
[----:B------:R-:W-:-:S02]  /*1440*/  IADD3.X R7, R18, R5, R7, P0, !PT ;  /* 0x0000000512077210 */ /* 0x000fc400007fe407 */
[----:B------:R-:W-:Y:S02]  /*1450*/  LOP3.LUT R10, R0, 0x8, R16, 0xf8, !PT ;  /* 0x00000008000a7812 */ /* 0x000fe400078ef810 */
[----:B------:R-:W-:Y:S01]  /*1460*/  SHF.R.U32.HI R5, RZ, 0x3, R0 ;  /* 0x00000003ff057819 */ /* 0x000fe20000011600 */
[----:B------:R-:W-:Y:S01]  /*1470*/  IMAD R0, R8, UR6, RZ ;  /* 0x0000000608007c24 */ /* 0x000fe2000f8e02ff */
[----:B------:R-:W-:Y:S01]  /*1480*/  IADD3 R4, P0, R23, R2, RZ ;  /* 0x0000000217047210 */ /* 0x000fe20007f1e0ff */
[C---:B------:R-:W-:Y:S01]  /*1490*/  IMAD.WIDE.U32 R30, R13.reuse, UR6, R6 ;  /* 0x000000060d1e7c25 */ /* 0x040fe2000f8e0006 */
[----:B------:R-:W-:Y:S02]  /*14a0*/  LOP3.LUT R15, R10, R5, RZ, 0x3c, !PT ;  /* 0x000000050a0f7212 */ /* 0x000fe400078e3cff */
[----:B------:R-:W-:Y:S01]  /*14b0*/  IADD3.X R5, R24, R3, R11, P0, !PT ;  /* 0x0000000318057210 */ /* 0x000fe200007fe40b */
[----:B------:R-:W-:Y:S01]  /*14c0*/  IMAD R3, R13, UR7, R0 ;  /* 0x000000070d037c24 */ /* 0x000fe2000f8e0200 */
[----:B------:R-:W-:Y:S01]  /*14d0*/  ULDC.64 UR6, c[0x0][0x268] ;  /* 0x00009a0000067ab9 */ /* 0x000fe20000000a00 */
[----:B------:R-:W-:Y:S01]  /*14e0*/  MOV R206, R30 ;  /* 0x0000001e00ce7202 */ /* 0x000fe20000000f00 */
[----:B------:R3:W-:Y:S01]  /*14f0*/  STL.64 [R1+0x58], R30 ;  /* 0x0000581e01007387 */ /* 0x0007e20000100a00 */
[----:B------:R-:W-:Y:S01]  /*1500*/  IMAD.IADD R207, R31, 0x1, R3 ;  /* 0x000000011fcf7824 */ /* 0x000fe200078e0203 */
[----:B------:R-:W-:Y:S01]  /*1510*/  LOP3.LUT R9, R9, 0xfffffffc, RZ, 0xc0, !PT ;  /* 0xfffffffc09097812 */ /* 0x000fe200078ec0ff */
[----:B------:R-:W-:Y:S01]  /*1520*/  IMAD.WIDE.U32 R16, R13, UR6, R4 ;  /* 0x000000060d107c25 */ /* 0x000fe2000f8e0004 */
[----:B------:R-:W-:-:S02]  /*1530*/  SHF.L.U64.HI R137, R44, 0x7, R45 ;  /* 0x000000072c897819 */ /* 0x000fc4000001022d */
[----:B------:R3:W-:Y:S01]  /*1540*/  STL.64 [R1+0x48], R206 ;  /* 0x000048ce01007387 */ /* 0x0007e20000100a00 */
[----:B------:R-:W-:Y:S01]  /*1550*/  IMAD.IADD R21, R12, 0x1, -R9 ;  /* 0x000000010c157824 */ /* 0x000fe200078e0a09 */
[----:B------:R-:W-:Y:S01]  /*1560*/  SHF.R.S32.HI R9, RZ, 0x1f, R46 ;  /* 0x0000001fff097819 */ /* 0x000fe2000001142e */
[----:B------:R-:W-:Y:S01]  /*1570*/  IMAD R2, R8, UR6, RZ ;  /* 0x0000000608027c24 */ /* 0x000fe2000f8e02ff */
[----:B------:R3:W-:Y:S01]  /*1580*/  STL.64 [R1+0x50], R16 ;  /* 0x0000501001007387 */ /* 0x0007e20000100a00 */
[----:B------:R-:W-:Y:S01]  /*1590*/  SHF.L.U32 R114, R44, 0x7, RZ ;  /* 0x000000072c727819 */ /* 0x000fe200000006ff */
[----:B------:R-:W-:Y:S01]  /*15a0*/  IMAD R0, R137, R46, RZ ;  /* 0x0000002e89007224 */ /* 0x000fe200078e02ff */
[-C--:B------:R-:W-:Y:S01]  /*15b0*/  ISETP.GE.AND P1, PT, R33, R14.reuse, PT ;  /* 0x0000000e2100720c */ /* 0x080fe20003f26270 */
[----:B------:R-:W-:Y:S01]  /*15c0*/  IMAD R12, R13, UR7, R2 ;  /* 0x000000070d0c7c24 */ /* 0x000fe2000f8e0202 */
[-C--:B------:R-:W-:Y:S01]  /*15d0*/  ISETP.GE.AND P4, PT, R32, R14.reuse, PT ;  /* 0x0000000e2000720c */ /* 0x080fe20003f86270 */
[----:B------:R-:W-:Y:S01]  /*15e0*/  IMAD.SHL.U32 R6, R21, 0x40, RZ ;  /* 0x0000004015067824 */ /* 0x000fe200078e00ff */
[----:B------:R-:W-:Y:S01]  /*15f0*/  ISETP.GE.AND P5, PT, R29, R14, PT ;  /* 0x0000000e1d00720c */ /* 0x000fe20003fa6270 */
[----:B------:R-:W-:-:S02]  /*1600*/  IMAD R0, R9, R114, R0 ;  /* 0x0000007209007224 */ /* 0x000fc400078e0200 */
[----:B------:R-:W-:Y:S01]  /*1610*/  IMAD.WIDE.U32 R2, R46, R114, R206 ;  /* 0x000000722e027225 */ /* 0x000fe200078e00ce */
[----:B------:R-:W-:-:S03]  /*1620*/  LOP3.LUT R8, R6, 0xc0, RZ, 0xc0, !PT ;  /* 0x000000c006087812 */ /* 0x000fc600078ec0ff */
[----:B------:R-:W-:Y:S01]  /*1630*/  IMAD R11, R25, 0x8, R19 ;  /* 0x00000008190b7824 */ /* 0x000fe200078e0213 */
[----:B------:R-:W-:Y:S01]  /*1640*/  IADD3 R5, R3, R0, RZ ;  /* 0x0000000003057210 */ /* 0x000fe20007ffe0ff */
        /* <DEDUP_REMOVED lines=15> */
.L_x_685:
[----:B------:R-:W-:Y:S05]  /*1740*/  BSYNC B0 ;  /* 0x0000000000007941 */ /* 0x000fea0003800000 */
.L_x_684:
        /* <DEDUP_REMOVED lines=19> */
.L_x_687:
[----:B------:R-:W-:Y:S05]  /*1880*/  BSYNC B0 ;  /* 0x0000000000007941 */ /* 0x000fea0003800000 */
.L_x_686:
        /* <DEDUP_REMOVED lines=15> */
.L_x_689:
[----:B------:R-:W-:Y:S05]  /*1980*/  BSYNC B0 ;  /* 0x0000000000007941 */ /* 0x000fea0003800000 */
.L_x_688:
        /* <DEDUP_REMOVED lines=17> */
.L_x_691:
[----:B------:R-:W-:Y:S05]  /*1aa0*/  BSYNC B0 ;  /* 0x0000000000007941 */ /* 0x000fea0003800000 */
.L_x_690:
        /* <DEDUP_REMOVED lines=43> */
.L_x_693:
[----:B------:R-:W-:Y:S05]  /*1d60*/  BSYNC B0 ;  /* 0x0000000000007941 */ /* 0x000fea0003800000 */
.L_x_692:
        /* <DEDUP_REMOVED lines=16> */
.L_x_695:
[----:B------:R-:W-:Y:S05]  /*1e70*/  BSYNC B0 ;  /* 0x0000000000007941 */ /* 0x000fea0003800000 */
.L_x_694:
        /* <DEDUP_REMOVED lines=16> */
.L_x_697:
[----:B------:R-:W-:Y:S05]  /*1f80*/  BSYNC B0 ;  /* 0x0000000000007941 */ /* 0x000fea0003800000 */
.L_x_696:
        /* <DEDUP_REMOVED lines=17> */
.L_x_699:
[----:B------:R-:W-:Y:S05]  /*20a0*/  BSYNC B0 ;  /* 0x0000000000007941 */ /* 0x000fea0003800000 */
.L_x_698:
[----:B---3--:R-:W-:Y:S01]  /*20b0*/  LDSM.16.M88.4 R16, [R186] ;  /* 0x00000000ba10783b */ /* 0x008fe20000000200 */
[----:B------:R-:W-:Y:S01]  /*20c0*/  LOP3.LUT P0, RZ, R22, 0x2, RZ, 0xc0, !PT ;  /* 0x0000000216ff7812 */ /* 0x000fe2000780c0ff */
[----:B------:R-:W-:Y:S01]  /*20d0*/  IMAD.MOV.U32 R0, RZ, RZ, 0x10 ;  /* 0x00000010ff007424 */ /* 0x000fe200078e00ff */
[----:B------:R-:W-:Y:S01]  /*20e0*/  LOP3.LUT P1, RZ, R21, 0x2, RZ, 0xc0, !PT ;  /* 0x0000000215ff7812 */ /* 0x000fe2000782c0ff */
[----:B------:R-:W3:Y:S01]  /*20f0*/  LDSM.16.M88.4 R48, [R135+0x2000] ;  /* 0x002000008730783b */ /* 0x000ee20000000200 */
[C---:B-1----:R-:W-:Y:S01]  /*2100*/  VIADD R2, R135.reuse, 0x2000 ;  /* 0x0000200087027836 */ /* 0x042fe20000000000 */
[----:B------:R-:W-:Y:S01]  /*2110*/  ULDC UR5, c[0x0][0x39c] ;  /* 0x0000e70000057ab9 */ /* 0x000fe20000000800 */
[----:B------:R-:W-:Y:S01]  /*2120*/  SEL R0, R0, 0xfffffff0, !P1 ;  /* 0xfffffff000007807 */ /* 0x000fe20004800000 */
[----:B------:R-:W2:Y:S01]  /*2130*/  LDSM.16.M88.4 R8, [R186+0x1000] ;  /* 0x00100000ba08783b */ /* 0x000ea20000000200 */
[----:B------:R-:W-:Y:S01]  /*2140*/  VIADD R188, R135, 0x2020 ;  /* 0x0000202087bc7836 */ /* 0x000fe20000000000 */
[----:B------:R-:W-:-:S02]  /*2150*/  LOP3.LUT R3, R202, 0xffffffe0, RZ, 0xc0, !PT ;  /* 0xffffffe0ca037812 */ /* 0x000fc400078ec0ff */
[----:B------:R-:W-:Y:S01]  /*2160*/  IMAD R187, R0, 0x2, R186 ;  /* 0x0000000200bb7824 */ /* 0x000fe200078e02ba */
[----:B------:R-:W1:Y:S01]  /*2170*/  LDSM.16.M88.4 R60, [R135+0x2400] ;  /* 0x00240000873c783b */ /* 0x000e620000000200 */
[----:B------:R-:W-:-:S03]  /*2180*/  @P0 VIADD R188, R2, 0xffffffe0 ;  /* 0xffffffe002bc0836 */ /* 0x000fc60000000000 */
[----:B------:R-:W-:Y:S04]  /*2190*/  LDSM.16.M88.4 R12, [R187] ;  /* 0x00000000bb0c783b */ /* 0x000fe80000000200 */
[----:B------:R-:W5:Y:S04]  /*21a0*/  LDSM.16.M88.4 R52, [R188] ;  /* 0x00000000bc34783b */ /* 0x000f680000000200 */
[----:B------:R-:W4:Y:S04]  /*21b0*/  LDSM.16.M88.4 R4, [R187+0x1000] ;  /* 0x00100000bb04783b */ /* 0x000f280000000200 */
[----:B------:R-:W4:Y:S04]  /*21c0*/  LDSM.16.M88.4 R68, [R188+0x400] ;  /* 0x00040000bc44783b */ /* 0x000f280000000200 */
[----:B------:R-:W4:Y:S04]  /*21d0*/  LDSM.16.M88.4 R88, [R135+0x2800] ;  /* 0x002800008758783b */ /* 0x000f280000000200 */
[----:B------:R-:W4:Y:S04]  /*21e0*/  LDSM.16.M88.4 R104, [R188+0x800] ;  /* 0x00080000bc68783b */ /* 0x000f280000000200 */
[----:B------:R-:W4:Y:S01]  /*21f0*/  LDSM.16.M88.4 R96, [R135+0x2c00] ;  /* 0x002c00008760783b */ /* 0x000f220000000200 */
[-C--:B---3--:R-:W-:Y:S03]  /*2200*/  HMMA.16816.F32.BF16 R24, R16, R48.reuse, RZ ;  /* 0x000000301018723c */ /* 0x088fe600000418ff */
[----:B------:R-:W3:Y:S04]  /*2210*/  LDSM.16.M88.4 R100, [R188+0xc00] ;  /* 0x000c0000bc64783b */ /* 0x000ee80000000200 */
[----:B------:R-:W3:Y:S01]  /*2220*/  LDSM.16.M88.4 R76, [R135+0x3000] ;  /* 0x00300000874c783b */ /* 0x000ee20000000200 */
[C---:B--2---:R-:W-:Y:S03]  /*2230*/  HMMA.16816.F32.BF16 R28, R8.reuse, R48, RZ ;  /* 0x00000030081c723c */ /* 0x044fe600000418ff */
[----:B------:R-:W2:Y:S03]  /*2240*/  LDSM.16.M88.4 R84, [R188+0x1000] ;  /* 0x00100000bc54783b */ /* 0x000ea60000000200 */
[----:B-1----:R-:W-:Y:S01]  /*2250*/  HMMA.16816.F32.BF16 R32, R8, R60, RZ ;  /* 0x0000003c0820723c */ /* 0x002fe200000418ff */
[----:B------:R-:W1:Y:S04]  /*2260*/  LDSM.16.M88.4 R92, [R135+0x3400] ;  /* 0x00340000875c783b */ /* 0x000e680000000200 */
[----:B------:R-:W1:Y:S04]  /*2270*/  LDSM.16.M88.4 R64, [R188+0x1400] ;  /* 0x00140000bc40783b */ /* 0x000e680000000200 */
[----:B------:R-:W1:Y:S01]  /*2280*/  LDSM.16.M88.4 R72, [R135+0x3800] ;  /* 0x003800008748783b */ /* 0x000e620000000200 */
[-C--:B-----5:R-:W-:Y:S03]  /*2290*/  HMMA.16816.F32.BF16 R24, R12, R52.reuse, R24 ;  /* 0x000000340c18723c */ /* 0x0a0fe60000041818 */
[----:B------:R-:W5:Y:S04]  /*22a0*/  LDSM.16.M88.4 R108, [R188+0x1800] ;  /* 0x00180000bc6c783b */ /* 0x000f680000000200 */
[----:B------:R-:W5:Y:S01]  /*22b0*/  LDSM.16.M88.4 R56, [R135+0x3c00] ;  /* 0x003c00008738783b */ /* 0x000f620000000200 */
[----:B----4-:R-:W-:Y:S03]  /*22c0*/  HMMA.16816.F32.BF16 R36, R4, R52, R28 ;  /* 0x000000340424723c */ /* 0x010fe6000004181c */
[----:B------:R-:W4:Y:S03]  /*22d0*/  LDSM.16.M88.4 R80, [R188+0x1c00] ;  /* 0x001c0000bc50783b */ /* 0x000f260000000200 */
        /* <DEDUP_REMOVED lines=8> */
[----:B------:R3:W-:-:S13]  /*2360*/  MUFU.TANH R147, R2 ;  /* 0x0000000200937308 */ /* 0x0007da0000002400 */
        /* <DEDUP_REMOVED lines=12> */
[----:B------:R3:W4:Y:S02]  /*2430*/  MUFU.TANH R21, R2 ;  /* 0x0000000200157308 */ /* 0x0007240000002400 */
[----:B---3--:R-:W-:-:S06]  /*2440*/  FMUL.FTZ R2, R39, UR5 ;  /* 0x0000000527027c20 */ /* 0x008fcc0008410000 */
[----:B------:R3:W4:Y:S02]  /*2450*/  MUFU.TANH R47, R2 ;  /* 0x00000002002f7308 */ /* 0x0007240000002400 */
        /* <DEDUP_REMOVED lines=41> */
[----:B--2---:R-:W-:Y:S06]  /*26f0*/  HMMA.16816.F32.BF16 R36, R4, R84, R32 ;  /* 0x000000540424723c */ /* 0x004fec0000041820 */
[----:B-1----:R-:W-:Y:S01]  /*2700*/  HMMA.16816.F32.BF16 R32, R8, R92, RZ ;  /* 0x0000005c0820723c */ /* 0x002fe200000418ff */
        /* <DEDUP_REMOVED lines=21> */
[----:B-----5:R-:W-:Y:S01]  /*2860*/  HMMA.16816.F32.BF16 R32, R4, R108, R32 ;  /* 0x0000006c0420723c */ /* 0x020fe20000041820 */
        /* <DEDUP_REMOVED lines=19> */
[----:B----4-:R-:W-:Y:S01]  /*29a0*/  HMMA.16816.F32.BF16 R36, R12, R80, R36 ;  /* 0x000000500c24723c */ /* 0x010fe20000041824 */
[----:B-1----:R-:W-:-:S04]  /*29b0*/  FMUL.FTZ R2, R25, UR5 ;  /* 0x0000000519027c20 */ /* 0x002fc80008410000 */
[----:B------:R1:W-:-:S15]  /*29c0*/  MUFU.TANH R195, R2 ;  /* 0x0000000200c37308 */ /* 0x0003de0000002400 */
[----:B------:R-:W-:-:S04]  /*29d0*/  NOP ;  /* 0x0000000000007918 */ /* 0x000fc80000000000 */
        /* <DEDUP_REMOVED lines=8> */
[----:B------:R-:W-:Y:S08]  /*2a60*/  MUFU.TANH R185, R38 ;  /* 0x0000002600b97308 */ /* 0x000ff00000002400 */
[----:B------:R2:W-:Y:S01]  /*2a70*/  MUFU.TANH R197, R39 ;  /* 0x0000002700c57308 */ /* 0x0005e20000002400 */
[----:B-1----:R-:W-:-:S02]  /*2a80*/  FMUL.FTZ R2, R27, UR5 ;  /* 0x000000051b027c20 */ /* 0x002fc40008410000 */
[----:B------:R-:W-:Y:S05]  /*2a90*/  HMMA.16816.F32.BF16 R24, R12, R108, R28 ;  /* 0x0000006c0c18723c */ /* 0x000fea000004181c */
[----:B------:R1:W-:Y:S01]  /*2aa0*/  MUFU.TANH R192, R2 ;  /* 0x0000000200c07308 */ /* 0x0003e20000002400 */
[C---:B------:R-:W-:Y:S06]  /*2ab0*/  HMMA.16816.F32.BF16 R28, R8.reuse, R56, RZ ;  /* 0x00000038081c723c */ /* 0x040fec00000418ff */
[----:B--2---:R-:W-:Y:S01]  /*2ac0*/  HMMA.16816.F32.BF16 R36, R8, R90, RZ ;  /* 0x0000005a0824723c */ /* 0x004fe200000418ff */
[----:B-1----:R-:W-:-:S04]  /*2ad0*/  FMUL.FTZ R2, R40, UR5 ;  /* 0x0000000528027c20 */ /* 0x002fc80008410000 */
        /* <DEDUP_REMOVED lines=30> */
[----:B-1----:R-:W-:-:S07]  /*2cc0*/  FMUL.FTZ R2, R34, UR5 ;  /* 0x0000000522027c20 */ /* 0x002fce0008410000 */
[----:B------:R1:W-:Y:S01]  /*2cd0*/  MUFU.TANH R169, R2 ;  /* 0x0000000200a97308 */ /* 0x0003e20000002400 */
[----:B--2---:R-:W-:Y:S06]  /*2ce0*/  HMMA.16816.F32.BF16 R24, R4, R70, R28 ;  /* 0x000000460418723c */ /* 0x004fec000004181c */
[----:B------:R-:W-:Y:S01]  /*2cf0*/  HMMA.16816.F32.BF16 R28, R8, R98, RZ ;  /* 0x00000062081c723c */ /* 0x000fe200000418ff */
[----:B-1----:R-:W-:-:S05]  /*2d00*/  FMUL.FTZ R2, R35, UR5 ;  /* 0x0000000523027c20 */ /* 0x002fca0008410000 */
[----:B------:R-:W-:Y:S01]  /*2d10*/  HMMA.16816.F32.BF16 R32, R4, R54, R40 ;  /* 0x000000360420723c */ /* 0x000fe20000041828 */
[----:B------:R1:W-:Y:S11]  /*2d20*/  MUFU.TANH R179, R2 ;  /* 0x0000000200b37308 */ /* 0x0003f60000002400 */
[----:B------:R-:W-:Y:S01]  /*2d30*/  FMUL.FTZ R24, R24, UR5 ;  /* 0x0000000518187c20 */ /* 0x000fe20008410000 */
[----:B------:R-:W-:Y:S01]  /*2d40*/  FMUL.FTZ R25, R25, UR5 ;  /* 0x0000000519197c20 */ /* 0x000fe20008410000 */
[----:B------:R-:W-:Y:S01]  /*2d50*/  FMUL.FTZ R26, R26, UR5 ;  /* 0x000000051a1a7c20 */ /* 0x000fe20008410000 */
[----:B------:R-:W-:Y:S01]  /*2d60*/  FMUL.FTZ R27, R27, UR5 ;  /* 0x000000051b1b7c20 */ /* 0x000fe20008410000 */
[----:B------:R-:W-:Y:S01]  /*2d70*/  MUFU.TANH R93, R24 ;  /* 0x00000018005d7308 */ /* 0x000fe20000002400 */
[----:B-1----:R-:W-:-:S05]  /*2d80*/  IMAD.SHL.U32 R2, R117, 0x2, RZ ;  /* 0x0000000275027824 */ /* 0x002fca00078e00ff */
[----:B------:R-:W-:Y:S02]  /*2d90*/  LOP3.LUT R2, R2, 0x6, RZ, 0xc0, !PT ;  /* 0x0000000602027812 */ /* 0x000fe400078ec0ff */
[----:B------:R-:W-:Y:S01]  /*2da0*/  FMUL.FTZ R32, R32, UR5 ;  /* 0x0000000520207c20 */ /* 0x000fe20008410000 */
[----:B------:R-:W-:Y:S01]  /*2db0*/  FMUL.FTZ R33, R33, UR5 ;  /* 0x0000000521217c20 */ /* 0x000fe20008410000 */
[----:B------:R-:W-:Y:S01]  /*2dc0*/  FMUL.FTZ R34, R34, UR5 ;  /* 0x0000000522227c20 */ /* 0x000fe20008410000 */
[----:B------:R-:W-:Y:S01]  /*2dd0*/  FMUL.FTZ R35, R35, UR5 ;  /* 0x0000000523237c20 */ /* 0x000fe20008410000 */
[----:B------:R-:W-:Y:S01]  /*2de0*/  MUFU.TANH R42, R32 ;  /* 0x00000020002a7308 */ /* 0x000fe20000002400 */
[----:B------:R-:W-:Y:S01]  /*2df0*/  IMAD R2, R46, 0x80, R2 ;  /* 0x000000802e027824 */ /* 0x000fe200078e0202 */
[----:B------:R-:W-:Y:S04]  /*2e00*/  BAR.SYNC.DEFER_BLOCKING 0x0 ;  /* 0x0000000000007b1d */ /* 0x000fe80000010000 */
[----:B------:R-:W-:-:S02]  /*2e10*/  ISETP.GE.AND P1, PT, R2, R20, PT ;  /* 0x000000140200720c */ /* 0x000fc40003f26270 */
[----:B------:R-:W-:Y:S02]  /*2e20*/  MUFU.TANH R43, R33 ;  /* 0x00000021002b7308 */ /* 0x000fe40000002400 */
[----:B------:R-:W-:Y:S02]  /*2e30*/  FSEL R108, R21, -INF , !P1 ;  /* 0xff800000156c7808 */ /* 0x000fe40004800000 */
[----:B------:R-:W-:Y:S02]  /*2e40*/  FSEL R101, R48, -INF , !P1 ;  /* 0xff80000030657808 */ /* 0x000fe40004800000 */
[----:B------:R-:W-:Y:S02]  /*2e50*/  FSEL R89, R115, -INF , !P1 ;  /* 0xff80000073597808 */ /* 0x000fe40004800000 */
[----:B------:R-:W1:Y:S01]  /*2e60*/  MUFU.TANH R40, R34 ;  /* 0x0000002200287308 */ /* 0x000e620000002400 */
[----:B------:R-:W-:-:S07]  /*2e70*/  FSEL R57, R118, -INF , !P1 ;  /* 0xff80000076397808 */ /* 0x000fce0004800000 */
[----:B------:R2:W-:Y:S08]  /*2e80*/  MUFU.TANH R41, R35 ;  /* 0x0000002300297308 */ /* 0x0005f00000002400 */
[----:B------:R-:W-:Y:S08]  /*2e90*/  MUFU.TANH R92, R25 ;  /* 0x00000019005c7308 */ /* 0x000ff00000002400 */
[----:B------:R-:W-:Y:S01]  /*2ea0*/  MUFU.TANH R104, R26 ;  /* 0x0000001a00687308 */ /* 0x000fe20000002400 */
[----:B--2---:R-:W-:Y:S06]  /*2eb0*/  HMMA.16816.F32.BF16 R32, R4, R106, R36 ;  /* 0x0000006a0420723c */ /* 0x004fec0000041824 */
[----:B------:R-:W-:Y:S01]  /*2ec0*/  HMMA.16816.F32.BF16 R36, R8, R78, RZ ;  /* 0x0000004e0824723c */ /* 0x000fe200000418ff */
[----:B------:R2:W-:-:S15]  /*2ed0*/  MUFU.TANH R116, R27 ;  /* 0x0000001b00747308 */ /* 0x0005de0000002400 */
[----:B------:R-:W-:-:S02]  /*2ee0*/  NOP ;  /* 0x0000000000007918 */ /* 0x000fc40000000000 */
[----:B------:R-:W-:Y:S01]  /*2ef0*/  FMUL.FTZ R32, R32, UR5 ;  /* 0x0000000520207c20 */ /* 0x000fe20008410000 */
[----:B------:R-:W-:Y:S01]  /*2f00*/  FMUL.FTZ R33, R33, UR5 ;  /* 0x0000000521217c20 */ /* 0x000fe20008410000 */
[----:B------:R-:W-:Y:S01]  /*2f10*/  FMUL.FTZ R34, R34, UR5 ;  /* 0x0000000522227c20 */ /* 0x000fe20008410000 */
[----:B------:R-:W-:Y:S01]  /*2f20*/  FMUL.FTZ R35, R35, UR5 ;  /* 0x0000000523237c20 */ /* 0x000fe20008410000 */
[----:B------:R-:W-:Y:S01]  /*2f30*/  MUFU.TANH R53, R32 ;  /* 0x0000002000357308 */ /* 0x000fe20000002400 */
[----:B--2---:R-:W-:Y:S06]  /*2f40*/  HMMA.16816.F32.BF16 R24, R4, R102, R28 ;  /* 0x000000660418723c */ /* 0x004fec000004181c */
[----:B------:R-:W-:Y:S01]  /*2f50*/  HMMA.16816.F32.BF16 R28, R8, R94, RZ ;  /* 0x0000005e081c723c */ /* 0x000fe200000418ff */
[----:B------:R-:W-:Y:S08]  /*2f60*/  MUFU.TANH R56, R33 ;  /* 0x0000002100387308 */ /* 0x000ff00000002400 */
        /* <DEDUP_REMOVED lines=8> */
[----:B--2---:R-:W-:Y:S06]  /*2ff0*/  HMMA.16816.F32.BF16 R32, R4, R86, R36 ;  /* 0x000000560420723c */ /* 0x004fec0000041824 */
[C---:B------:R-:W-:Y:S01]  /*3000*/  HMMA.16816.F32.BF16 R36, R8.reuse, R74, RZ ;  /* 0x0000004a0824723c */ /* 0x040fe200000418ff */
[----:B------:R-:W-:Y:S05]  /*3010*/  MUFU.TANH R125, R26 ;  /* 0x0000001a007d7308 */ /* 0x000fea0000002400 */
[----:B------:R-:W-:Y:S03]  /*3020*/  HMMA.16816.F32.BF16 R8, R8, R58, RZ ;  /* 0x0000003a0808723c */ /* 0x000fe600000418ff */
[----:B------:R2:W-:Y:S09]  /*3030*/  MUFU.TANH R127, R27 ;  /* 0x0000001b007f7308 */ /* 0x0005f20000002400 */
[----:B------:R-:W-:Y:S01]  /*3040*/  FMUL.FTZ R32, R32, UR5 ;  /* 0x0000000520207c20 */ /* 0x000fe20008410000 */
[----:B------:R-:W-:Y:S01]  /*3050*/  FMUL.FTZ R33, R33, UR5 ;  /* 0x0000000521217c20 */ /* 0x000fe20008410000 */
[----:B------:R-:W-:Y:S01]  /*3060*/  FMUL.FTZ R34, R34, UR5 ;  /* 0x0000000522227c20 */ /* 0x000fe20008410000 */
[----:B------:R-:W-:Y:S01]  /*3070*/  FMUL.FTZ R35, R35, UR5 ;  /* 0x0000000523237c20 */ /* 0x000fe20008410000 */
[----:B------:R-:W-:Y:S01]  /*3080*/  MUFU.TANH R109, R32 ;  /* 0x00000020006d7308 */ /* 0x000fe20000002400 */
[----:B--2---:R-:W-:Y:S07]  /*3090*/  HMMA.16816.F32.BF16 R24, R4, R66, R28 ;  /* 0x000000420418723c */ /* 0x004fee000004181c */
        /* <DEDUP_REMOVED lines=10> */
[C---:B--2---:R-:W-:Y:S06]  /*3140*/  HMMA.16816.F32.BF16 R32, R4.reuse, R110, R36 ;  /* 0x0000006e0420723c */ /* 0x044fec0000041824 */
[----:B------:R-:W-:Y:S01]  /*3150*/  HMMA.16816.F32.BF16 R4, R4, R82, R8 ;  /* 0x000000520404723c */ /* 0x000fe20000041808 */
[----:B------:R-:W-:Y:S05]  /*3160*/  MUFU.TANH R141, R26 ;  /* 0x0000001a008d7308 */ /* 0x000fea0000002400 */
[----:B------:R-:W-:Y:S03]  /*3170*/  HMMA.16816.F32.BF16 R8, R16, R62, RZ ;  /* 0x0000003e1008723c */ /* 0x000fe600000418ff */
[----:B------:R2:W-:Y:S09]  /*3180*/  MUFU.TANH R143, R27 ;  /* 0x0000001b008f7308 */ /* 0x0005f20000002400 */
[----:B------:R-:W-:Y:S01]  /*3190*/  FMUL.FTZ R33, R33, UR5 ;  /* 0x0000000521217c20 */ /* 0x000fe20008410000 */
[----:B------:R-:W-:Y:S01]  /*31a0*/  FMUL.FTZ R34, R34, UR5 ;  /* 0x0000000522227c20 */ /* 0x000fe20008410000 */
[----:B------:R-:W-:Y:S01]  /*31b0*/  FMUL.FTZ R32, R32, UR5 ;  /* 0x0000000520207c20 */ /* 0x000fe20008410000 */
[----:B------:R-:W-:Y:S01]  /*31c0*/  FMUL.FTZ R35, R35, UR5 ;  /* 0x0000000523237c20 */ /* 0x000fe20008410000 */
[----:B------:R-:W-:Y:S02]  /*31d0*/  MUFU.TANH R145, R33 ;  /* 0x0000002100917308 */ /* 0x000fe40000002400 */
[----:B------:R-:W-:Y:S01]  /*31e0*/  FMUL.FTZ R4, R4, UR5 ;  /* 0x0000000504047c20 */ /* 0x000fe20008410000 */
[----:B------:R-:W-:Y:S01]  /*31f0*/  FMUL.FTZ R5, R5, UR5 ;  /* 0x0000000505057c20 */ /* 0x000fe20008410000 */
[----:B--2---:R-:W-:Y:S01]  /*3200*/  HMMA.16816.F32.BF16 R24, R12, R54, R28 ;  /* 0x000000360c18723c */ /* 0x004fe2000004181c */
[----:B------:R-:W-:Y:S01]  /*3210*/  FMUL.FTZ R6, R6, UR5 ;  /* 0x0000000506067c20 */ /* 0x000fe20008410000 */
[----:B------:R-:W-:-:S02]  /*3220*/  FMUL.FTZ R7, R7, UR5 ;  /* 0x0000000507077c20 */ /* 0x000fc40008410000 */
[----:B------:R2:W-:Y:S02]  /*3230*/  MUFU.TANH R156, R4 ;  /* 0x00000004009c7308 */ /* 0x0005e40000002400 */
[----:B------:R-:W-:Y:S06]  /*3240*/  HMMA.16816.F32.BF16 R28, R12, R70, R8 ;  /* 0x000000460c1c723c */ /* 0x000fec0000041808 */
[----:B------:R-:W-:Y:S01]  /*3250*/  MUFU.TANH R157, R5 ;  /* 0x00000005009d7308 */ /* 0x000fe20000002400 */
[C---:B------:R-:W-:Y:S02]  /*3260*/  VIADD R8, R2.reuse, 0x9 ;  /* 0x0000000902087836 */ /* 0x040fe40000000000 */
[----:B------:R-:W-:-:S03]  /*3270*/  VIADD R9, R2, 0x8 ;  /* 0x0000000802097836 */ /* 0x000fc60000000000 */
[-C--:B------:R-:W-:Y:S01]  /*3280*/  ISETP.GE.AND P4, PT, R8, R20.reuse, PT ;  /* 0x000000140800720c */ /* 0x080fe20003f86270 */
[C---:B------:R-:W-:Y:S01]  /*3290*/  VIADD R8, R2.reuse, 0x11 ;  /* 0x0000001102087836 */ /* 0x040fe20000000000 */
[----:B------:R-:W-:Y:S01]  /*32a0*/  MUFU.TANH R160, R6 ;  /* 0x0000000600a07308 */ /* 0x000fe20000002400 */
[----:B--2---:R-:W-:Y:S01]  /*32b0*/  IMAD.IADD R4, R117, 0x1, -R3 ;  /* 0x0000000175047824 */ /* 0x004fe200078e0a03 */
[-C--:B------:R-:W-:Y:S01]  /*32c0*/  ISETP.GE.AND P3, PT, R9, R20.reuse, PT ;  /* 0x000000140900720c */ /* 0x080fe20003f66270 */
[----:B------:R-:W-:Y:S02]  /*32d0*/  VIADD R3, R2, 0x1 ;  /* 0x0000000102037836 */ /* 0x000fe40000000000 */
[----:B------:R-:W-:Y:S01]  /*32e0*/  FMUL.FTZ R24, R24, UR5 ;  /* 0x0000000518187c20 */ /* 0x000fe20008410000 */
[----:B------:R-:W-:Y:S01]  /*32f0*/  FMUL.FTZ R25, R25, UR5 ;  /* 0x0000000519197c20 */ /* 0x000fe20008410000 */
[----:B------:R2:W-:Y:S01]  /*3300*/  STL [R1+0x78], R4 ;  /* 0x0000780401007387 */ /* 0x0005e20000100800 */
[----:B------:R-:W-:Y:S01]  /*3310*/  FMUL.FTZ R26, R26, UR5 ;  /* 0x000000051a1a7c20 */ /* 0x000fe20008410000 */
[----:B------:R2:W-:Y:S01]  /*3320*/  MUFU.TANH R161, R7 ;  /* 0x0000000700a17308 */ /* 0x0005e20000002400 */
[----:B------:R-:W-:Y:S01]  /*3330*/  ISETP.GE.AND P0, PT, R3, R20, PT ;  /* 0x000000140300720c */ /* 0x000fe20003f06270 */
[----:B------:R-:W-:-:S02]  /*3340*/  VIADD R3, R2, 0x10 ;  /* 0x0000001002037836 */ /* 0x000fc40000000000 */
[----:B------:R-:W-:Y:S01]  /*3350*/  FMUL.FTZ R27, R27, UR5 ;  /* 0x000000051b1b7c20 */ /* 0x000fe20008410000 */
[-C--:B------:R-:W-:Y:S01]  /*3360*/  ISETP.GE.AND P2, PT, R8, R20.reuse, PT ;  /* 0x000000140800720c */ /* 0x080fe20003f46270 */
[----:B------:R-:W-:Y:S01]  /*3370*/  FMUL.FTZ R28, R28, UR5 ;  /* 0x000000051c1c7c20 */ /* 0x000fe20008410000 */
[----:B------:R-:W-:Y:S01]  /*3380*/  FMUL.FTZ R29, R29, UR5 ;  /* 0x000000051d1d7c20 */ /* 0x000fe20008410000 */
[-C--:B------:R-:W-:Y:S01]  /*3390*/  ISETP.GE.AND P6, PT, R3, R20.reuse, PT ;  /* 0x000000140300720c */ /* 0x080fe20003fc6270 */
[----:B------:R-:W-:Y:S01]  /*33a0*/  VIADD R3, R2, 0x18 ;  /* 0x0000001802037836 */ /* 0x000fe20000000000 */
[----:B------:R-:W3:Y:S01]  /*33b0*/  MUFU.TANH R23, R24 ;  /* 0x0000001800177308 */ /* 0x000ee20000002400 */
[----:B------:R-:W-:Y:S01]  /*33c0*/  P2R R9, PR, RZ, 0x4 ;  /* 0x00000004ff097803 */ /* 0x000fe20000000000 */
[----:B------:R-:W-:Y:S01]  /*33d0*/  FMUL.FTZ R31, R31, UR5 ;  /* 0x000000051f1f7c20 */ /* 0x000fe20008410000 */
[----:B------:R-:W-:Y:S01]  /*33e0*/  FSEL R105, R47, -INF , !P0 ;  /* 0xff8000002f697808 */ /* 0x000fe20004000000 */
[----:B------:R-:W-:Y:S01]  /*33f0*/  FMUL.FTZ R30, R30, UR5 ;  /* 0x000000051e1e7c20 */ /* 0x000fe20008410000 */
[----:B------:R-:W-:Y:S01]  /*3400*/  ISETP.GE.AND P2, PT, R3, R20, PT ;  /* 0x000000140300720c */ /* 0x000fe20003f46270 */
[----:B------:R-:W-:Y:S01]  /*3410*/  VIADD R3, R2, 0x19 ;  /* 0x0000001902037836 */ /* 0x000fe20000000000 */
[----:B------:R-:W-:Y:S01]  /*3420*/  FSEL R100, R52, -INF , !P0 ;  /* 0xff80000034647808 */ /* 0x000fe20004000000 */
[----:B------:R-:W4:Y:S01]  /*3430*/  MUFU.TANH R22, R25 ;  /* 0x0000001900167308 */ /* 0x000f220000002400 */
[----:B------:R-:W-:-:S02]  /*3440*/  P2R R8, PR, RZ, 0x4 ;  /* 0x00000004ff087803 */ /* 0x000fc40000000000 */
[-C--:B------:R-:W-:Y:S01]  /*3450*/  ISETP.GE.AND P5, PT, R3, R20.reuse, PT ;  /* 0x000000140300720c */ /* 0x080fe20003fa6270 */
[C---:B------:R-:W-:Y:S01]  /*3460*/  VIADD R3, R2.reuse, 0x20 ;  /* 0x0000002002037836 */ /* 0x040fe20000000000 */
[----:B------:R-:W-:Y:S01]  /*3470*/  FSEL R85, R133, -INF , !P0 ;  /* 0xff80000085557808 */ /* 0x000fe20004000000 */
[----:B--2---:R-:W-:Y:S01]  /*3480*/  HMMA.16816.F32.BF16 R4, R16, R90, RZ ;  /* 0x0000005a1004723c */ /* 0x004fe200000418ff */
[----:B------:R-:W-:Y:S01]  /*3490*/  FSEL R51, R147, -INF , !P0 ;  /* 0xff80000093337808 */ /* 0x000fe20004000000 */
[----:B------:R-:W2:Y:S01]  /*34a0*/  MUFU.TANH R11, R26 ;  /* 0x0000001a000b7308 */ /* 0x000ea20000002400 */
[----:B------:R-:W-:Y:S01]  /*34b0*/  ISETP.GE.AND P2, PT, R3, R20, PT ;  /* 0x000000140300720c */ /* 0x000fe20003f46270 */
[----:B------:R-:W-:Y:S01]  /*34c0*/  VIADD R3, R2, 0x21 ;  /* 0x0000002102037836 */ /* 0x000fe20000000000 */
[----:B-1----:R-:W-:Y:S02]  /*34d0*/  FSEL R115, R40, -INF , !P3 ;  /* 0xff80000028737808 */ /* 0x002fe40005800000 */
[----:B---3--:R-:W-:-:S02]  /*34e0*/  FSEL R52, R23, -INF , !P3 ;  /* 0xff80000017347808 */ /* 0x008fc40005800000 */
[-C--:B------:R-:W-:Y:S01]  /*34f0*/  ISETP.GE.AND P1, PT, R3, R20.reuse, PT ;  /* 0x000000140300720c */ /* 0x080fe20003f26270 */
[----:B------:R1:W3:Y:S01]  /*3500*/  MUFU.TANH R10, R27 ;  /* 0x0000001b000a7308 */ /* 0x0002e20000002400 */
[----:B------:R-:W-:Y:S01]  /*3510*/  VIADD R3, R2, 0x28 ;  /* 0x0000002802037836 */ /* 0x000fe20000000000 */
[----:B----4-:R-:W-:Y:S02]  /*3520*/  FSEL R39, R22, -INF , !P4 ;  /* 0xff80000016277808 */ /* 0x010fe40006000000 */
[----:B------:R-:W-:Y:S02]  /*3530*/  FSEL R97, R68, -INF , !P6 ;  /* 0xff80000044617808 */ /* 0x000fe40007000000 */
[----:B------:R-:W-:Y:S01]  /*3540*/  ISETP.GE.AND P0, PT, R3, R20, PT ;  /* 0x000000140300720c */ /* 0x000fe20003f06270 */
[----:B------:R-:W-:Y:S01]  /*3550*/  VIADD R3, R2, 0x29 ;  /* 0x0000002902037836 */ /* 0x000fe20000000000 */
[----:B------:R4:W5:Y:S01]  /*3560*/  MUFU.TANH R21, R28 ;  /* 0x0000001c00157308 */ /* 0x0009620000002400 */
[----:B--2---:R-:W-:-:S02]  /*3570*/  FSEL R88, R11, -INF , !P3 ;  /* 0xff8000000b587808 */ /* 0x004fc40005800000 */
[----:B------:R-:W-:Y:S02]  /*3580*/  FSEL R81, R132, -INF , !P6 ;  /* 0xff80000084517808 */ /* 0x000fe40007000000 */
[----:B------:R-:W-:Y:S02]  /*3590*/  FSEL R50, R142, -INF , !P6 ;  /* 0xff8000008e327808 */ /* 0x000fe40007000000 */
[----:B------:R-:W-:Y:S01]  /*35a0*/  FSEL R116, R116, -INF , !P5 ;  /* 0xff80000074747808 */ /* 0x000fe20006800000 */
[----:B------:R-:W-:Y:S01]  /*35b0*/  MUFU.TANH R29, R29 ;  /* 0x0000001d001d7308 */ /* 0x000fe20000002400 */
[----:B-1----:R-:W-:Y:S01]  /*35c0*/  HMMA.16816.F32.BF16 R24, R12, R106, R4 ;  /* 0x0000006a0c18723c */ /* 0x002fe20000041804 */
[----:B---3--:R-:W-:Y:S02]  /*35d0*/  FSEL R84, R10, -INF , !P4 ;  /* 0xff8000000a547808 */ /* 0x008fe40006000000 */
[----:B------:R-:W-:Y:S02]  /*35e0*/  FSEL R92, R92, -INF , !P5 ;  /* 0xff8000005c5c7808 */ /* 0x000fe40006800000 */
[----:B------:R-:W-:Y:S01]  /*35f0*/  FSEL R119, R119, -INF , !P2 ;  /* 0xff80000077777808 */ /* 0x000fe20005000000 */
[----:B------:R-:W-:Y:S01]  /*3600*/  HMMA.16816.F32.BF16 R4, R16, R98, RZ ;  /* 0x000000621004723c */ /* 0x000fe200000418ff */
[----:B------:R-:W-:Y:S01]  /*3610*/  FSEL R107, R41, -INF , !P4 ;  /* 0xff800000296b7808 */ /* 0x000fe20006000000 */
[----:B------:R-:W1:Y:S01]  /*3620*/  MUFU.TANH R31, R31 ;  /* 0x0000001f001f7308 */ /* 0x000e620000002400 */
[----:B------:R-:W-:Y:S01]  /*3630*/  FSEL R106, R49, -INF , !P6 ;  /* 0xff800000316a7808 */ /* 0x000fe20007000000 */
[----:B----4-:R-:W-:Y:S01]  /*3640*/  VIADD R28, R2, 0x31 ;  /* 0x00000031021c7836 */ /* 0x010fe20000000000 */
[----:B------:R-:W-:-:S02]  /*3650*/  ISETP.NE.AND P6, PT, R9, RZ, PT ;  /* 0x000000ff0900720c */ /* 0x000fc40003fc5270 */
[----:B------:R-:W-:Y:S02]  /*3660*/  FSEL R98, R43, -INF , !P4 ;  /* 0xff8000002b627808 */ /* 0x000fe40006000000 */
[----:B------:R-:W-:Y:S01]  /*3670*/  FSEL R99, R42, -INF , !P3 ;  /* 0xff8000002a637808 */ /* 0x000fe20005800000 */
[----:B------:R-:W2:Y:S01]  /*3680*/  MUFU.TANH R30, R30 ;  /* 0x0000001e001e7308 */ /* 0x000ea20000002400 */
[----:B------:R-:W-:Y:S01]  /*3690*/  ISETP.GE.AND P4, PT, R3, R20, PT ;  /* 0x000000140300720c */ /* 0x000fe20003f86270 */
[----:B------:R-:W-:Y:S01]  /*36a0*/  VIADD R3, R2, 0x30 ;  /* 0x0000003002037836 */ /* 0x000fe20000000000 */
[----:B------:R-:W-:Y:S02]  /*36b0*/  ISETP.NE.AND P3, PT, R8, RZ, PT ;  /* 0x000000ff0800720c */ /* 0x000fe40003f65270 */
[----:B------:R-:W-:Y:S01]  /*36c0*/  FSEL R96, R124, -INF , !P6 ;  /* 0xff8000007c607808 */ /* 0x000fe20007000000 */
[----:B------:R-:W-:Y:S01]  /*36d0*/  HMMA.16816.F32.BF16 R8, R16, R78, RZ ;  /* 0x0000004e1008723c */ /* 0x000fe200000418ff */
[----:B------:R-:W-:Y:S01]  /*36e0*/  FSEL R80, R149, -INF , !P6 ;  /* 0xff80000095507808 */ /* 0x000fe20007000000 */
[----:B------:R-:W-:Y:S01]  /*36f0*/  FMUL.FTZ R24, R24, UR5 ;  /* 0x0000000518187c20 */ /* 0x000fe20008410000 */
[----:B------:R-:W-:Y:S01]  /*3700*/  FSEL R49, R159, -INF , !P6 ;  /* 0xff8000009f317808 */ /* 0x000fe20007000000 */
[----:B------:R-:W-:Y:S01]  /*3710*/  FMUL.FTZ R25, R25, UR5 ;  /* 0x0000000519197c20 */ /* 0x000fe20008410000 */
[----:B-----5:R-:W-:Y:S01]  /*3720*/  FSEL R48, R21, -INF , !P3 ;  /* 0xff80000015307808 */ /* 0x020fe20005800000 */
[----:B------:R-:W-:Y:S01]  /*3730*/  VIADD R21, R2, 0x38 ;  /* 0x0000003802157836 */ /* 0x000fe20000000000 */
[----:B-1----:R-:W-:Y:S01]  /*3740*/  FSEL R76, R31, -INF , !P5 ;  /* 0xff8000001f4c7808 */ /* 0x002fe20006800000 */
[----:B------:R-:W-:Y:S01]  /*3750*/  HMMA.16816.F32.BF16 R4, R12, R102, R4 ;  /* 0x000000660c04723c */ /* 0x000fe20000041804 */
[----:B------:R-:W-:Y:S01]  /*3760*/  FSEL R46, R29, -INF , !P5 ;  /* 0xff8000001d2e7808 */ /* 0x000fe20006800000 */
[----:B------:R-:W-:Y:S01]  /*3770*/  FMUL.FTZ R26, R26, UR5 ;  /* 0x000000051a1a7c20 */ /* 0x000fe20008410000 */
[----:B------:R-:W-:Y:S01]  /*3780*/  FSEL R104, R104, -INF , !P3 ;  /* 0xff80000068687808 */ /* 0x000fe20005800000 */
[----:B------:R-:W-:Y:S01]  /*3790*/  FMUL.FTZ R27, R27, UR5 ;  /* 0x000000051b1b7c20 */ /* 0x000fe20008410000 */
[----:B------:R-:W-:Y:S01]  /*37a0*/  FSEL R93, R93, -INF , !P3 ;  /* 0xff8000005d5d7808 */ /* 0x000fe20005800000 */
[----:B------:R-:W1:Y:S01]  /*37b0*/  MUFU.TANH R24, R24 ;  /* 0x0000001800187308 */ /* 0x000e620000002400 */
[----:B------:R-:W-:-:S02]  /*37c0*/  FSEL R103, R69, -INF , !P6 ;  /* 0xff80000045677808 */ /* 0x000fc40007000000 */
[-C--:B------:R-:W-:Y:S02]  /*37d0*/  ISETP.GE.AND P6, PT, R3, R20.reuse, PT ;  /* 0x000000140300720c */ /* 0x080fe40003fc6270 */
[----:B--2---:R-:W-:Y:S01]  /*37e0*/  FSEL R77, R30, -INF , !P3 ;  /* 0xff8000001e4d7808 */ /* 0x004fe20005800000 */
[C---:B------:R-:W-:Y:S01]  /*37f0*/  VIADD R30, R2.reuse, 0x50 ;  /* 0x00000050021e7836 */ /* 0x040fe20000000000 */
[----:B------:R-:W-:Y:S01]  /*3800*/  P2R R3, PR, RZ, 0x40 ;  /* 0x00000040ff037803 */ /* 0x000fe20000000000 */
[----:B------:R-:W2:Y:S01]  /*3810*/  MUFU.TANH R25, R25 ;  /* 0x0000001900197308 */ /* 0x000ea20000002400 */
[----:B------:R-:W-:Y:S01]  /*3820*/  ISETP.GE.AND P6, PT, R21, R20, PT ;  /* 0x000000141500720c */ /* 0x000fe20003fc6270 */
[----:B------:R-:W-:Y:S01]  /*3830*/  VIADD R21, R2, 0x39 ;  /* 0x0000003902157836 */ /* 0x000fe20000000000 */
[----:B------:R-:W-:Y:S01]  /*3840*/  FSEL R91, R123, -INF , !P2 ;  /* 0xff8000007b5b7808 */ /* 0x000fe20005000000 */
[----:B------:R-:W-:Y:S01]  /*3850*/  HMMA.16816.F32.BF16 R8, R12, R86, R8 ;  /* 0x000000560c08723c */ /* 0x000fe20000041808 */
[----:B------:R-:W-:-:S02]  /*3860*/  FSEL R73, R150, -INF , !P2 ;  /* 0xff80000096497808 */ /* 0x000fc40005000000 */
[-C--:B------:R-:W-:Y:S01]  /*3870*/  ISETP.GE.AND P5, PT, R21, R20.reuse, PT ;  /* 0x000000141500720c */ /* 0x080fe20003fa6270 */
[----:B------:R-:W3:Y:S01]  /*3880*/  MUFU.TANH R26, R26 ;  /* 0x0000001a001a7308 */ /* 0x000ee20000002400 */
[----:B------:R-:W-:Y:S01]  /*3890*/  FSEL R47, R155, -INF , !P2 ;  /* 0xff8000009b2f7808 */ /* 0x000fe20005000000 */
[----:B------:R-:W-:Y:S01]  /*38a0*/  FMUL.FTZ R21, R4, UR5 ;  /* 0x0000000504157c20 */ /* 0x000fe20008410000 */
[----:B------:R-:W-:Y:S02]  /*38b0*/  VIADD R4, R2, 0x40 ;  /* 0x0000004002047836 */ /* 0x000fe40000000000 */
[----:B------:R-:W-:Y:S01]  /*38c0*/  FMUL.FTZ R5, R5, UR5 ;  /* 0x0000000505057c20 */ /* 0x000fe20008410000 */
[----:B------:R-:W-:Y:S01]  /*38d0*/  FMUL.FTZ R22, R6, UR5 ;  /* 0x0000000506167c20 */ /* 0x000fe20008410000 */
[----:B-1----:R-:W-:Y:S02]  /*38e0*/  FSEL R42, R24, -INF , !P0 ;  /* 0xff800000182a7808 */ /* 0x002fe40004000000 */
[----:B------:R-:W-:Y:S01]  /*38f0*/  ISETP.GE.AND P3, PT, R4, R20, PT ;  /* 0x000000140400720c */ /* 0x000fe20003f66270 */
[----:B------:R-:W-:Y:S01]  /*3900*/  VIADD R4, R2, 0x41 ;  /* 0x0000004102047836 */ /* 0x000fe20000000000 */
[----:B------:R1:W-:Y:S01]  /*3910*/  MUFU.TANH R23, R21 ;  /* 0x0000001500177308 */ /* 0x0003e20000002400 */
[----:B--2---:R-:W-:-:S02]  /*3920*/  FSEL R41, R25, -INF , !P4 ;  /* 0xff80000019297808 */ /* 0x004fc40006000000 */
[----:B------:R-:W-:Y:S02]  /*3930*/  FSEL R120, R120, -INF , !P0 ;  /* 0xff80000078787808 */ /* 0x000fe40004000000 */
[-C--:B------:R-:W-:Y:S02]  /*3940*/  ISETP.GE.AND P2, PT, R4, R20.reuse, PT ;  /* 0x000000140400720c */ /* 0x080fe40003f46270 */
[----:B---3--:R-:W-:Y:S01]  /*3950*/  FSEL R71, R26, -INF , !P0 ;  /* 0xff8000001a477808 */ /* 0x008fe20004000000 */
[----:B------:R2:W-:Y:S01]  /*3960*/  MUFU.TANH R29, R5 ;  /* 0x00000005001d7308 */ /* 0x0005e20000002400 */
[----:B------:R-:W-:Y:S01]  /*3970*/  FSEL R86, R53, -INF , !P0 ;  /* 0xff80000035567808 */ /* 0x000fe20004000000 */
[----:B------:R-:W-:Y:S01]  /*3980*/  FMUL.FTZ R11, R11, UR5 ;  /* 0x000000050b0b7c20 */ /* 0x000fe20008410000 */
[----:B------:R-:W-:Y:S01]  /*3990*/  ISETP.NE.AND P0, PT, R3, RZ, PT ;  /* 0x000000ff0300720c */ /* 0x000fe20003f05270 */
[----:B------:R-:W-:Y:S01]  /*39a0*/  VIADD R3, R2, 0x48 ;  /* 0x0000004802037836 */ /* 0x000fe20000000000 */
[----:B------:R-:W-:Y:S01]  /*39b0*/  FSEL R118, R140, -INF , !P1 ;  /* 0xff8000008c767808 */ /* 0x000fe20004800000 */
[----:B------:R-:W-:Y:S01]  /*39c0*/  FMUL.FTZ R8, R8, UR5 ;  /* 0x0000000508087c20 */ /* 0x000fe20008410000 */
[----:B------:R-:W-:Y:S01]  /*39d0*/  FSEL R87, R148, -INF , !P1 ;  /* 0xff80000094577808 */ /* 0x000fe20004800000 */
[----:B------:R-:W3:Y:S01]  /*39e0*/  MUFU.TANH R27, R27 ;  /* 0x0000001b001b7308 */ /* 0x000ee20000002400 */
[----:B-1----:R-:W-:Y:S01]  /*39f0*/  FMUL.FTZ R21, R7, UR5 ;  /* 0x0000000507157c20 */ /* 0x002fe20008410000 */
[----:B------:R-:W-:Y:S01]  /*3a00*/  FSEL R72, R162, -INF , !P1 ;  /* 0xff800000a2487808 */ /* 0x000fe20004800000 */
[----:B------:R-:W-:Y:S01]  /*3a10*/  FMUL.FTZ R9, R9, UR5 ;  /* 0x0000000509097c20 */ /* 0x000fe20008410000 */
[----:B------:R-:W-:Y:S01]  /*3a20*/  FSEL R43, R168, -INF , !P1 ;  /* 0xff800000a82b7808 */ /* 0x000fe20004800000 */
[----:B------:R-:W-:Y:S01]  /*3a30*/  FMUL.FTZ R10, R10, UR5 ;  /* 0x000000050a0a7c20 */ /* 0x000fe20008410000 */
[----:B------:R-:W-:Y:S01]  /*3a40*/  ISETP.GE.AND P1, PT, R3, R20, PT ;  /* 0x000000140300720c */ /* 0x000fe20003f26270 */
[----:B------:R-:W-:Y:S01]  /*3a50*/  VIADD R3, R2, 0x49 ;  /* 0x0000004902037836 */ /* 0x000fe20000000000 */
[----:B------:R-:W1:Y:S01]  /*3a60*/  MUFU.TANH R21, R21 ;  /* 0x0000001500157308 */ /* 0x000e620000002400 */
[----:B--2---:R-:W-:Y:S01]  /*3a70*/  HMMA.16816.F32.BF16 R4, R16, R94, RZ ;  /* 0x0000005e1004723c */ /* 0x004fe200000418ff */
[----:B------:R-:W-:-:S02]  /*3a80*/  FSEL R121, R121, -INF , !P4 ;  /* 0xff80000079797808 */ /* 0x000fc40006000000 */
[----:B------:R-:W-:Y:S02]  /*3a90*/  FSEL R79, R56, -INF , !P4 ;  /* 0xff800000384f7808 */ /* 0x000fe40006000000 */
[----:B------:R-:W-:Y:S02]  /*3aa0*/  FSEL R124, R139, -INF , !P0 ;  /* 0xff8000008b7c7808 */ /* 0x000fe40004000000 */
[----:B------:R-:W-:Y:S01]  /*3ab0*/  FSEL R78, R146, -INF , !P0 ;  /* 0xff800000924e7808 */ /* 0x000fe20004000000 */
[----:B------:R2:W-:Y:S01]  /*3ac0*/  MUFU.TANH R31, R8 ;  /* 0x00000008001f7308 */ /* 0x0005e20000002400 */
[----:B---3--:R-:W-:Y:S02]  /*3ad0*/  FSEL R69, R27, -INF , !P4 ;  /* 0xff8000001b457808 */ /* 0x008fe40006000000 */
[----:B------:R-:W-:Y:S02]  /*3ae0*/  FSEL R68, R163, -INF , !P0 ;  /* 0xff800000a3447808 */ /* 0x000fe40004000000 */
[----:B------:R-:W-:-:S02]  /*3af0*/  FSEL R38, R166, -INF , !P0 ;  /* 0xff800000a6267808 */ /* 0x000fc40004000000 */
[-C--:B------:R-:W-:Y:S01]  /*3b00*/  ISETP.GE.AND P4, PT, R28, R20.reuse, PT ;  /* 0x000000141c00720c */ /* 0x080fe20003f86270 */
[----:B------:R-:W3:Y:S01]  /*3b10*/  MUFU.TANH R11, R11 ;  /* 0x0000000b000b7308 */ /* 0x000ee20000002400 */
[-C--:B------:R-:W-:Y:S01]  /*3b20*/  ISETP.GE.AND P0, PT, R3, R20.reuse, PT ;  /* 0x000000140300720c */ /* 0x080fe20003f06270 */
[----:B------:R-:W-:Y:S01]  /*3b30*/  VIADD R3, R2, 0x51 ;  /* 0x0000005102037836 */ /* 0x000fe20000000000 */
[----:B------:R-:W-:Y:S02]  /*3b40*/  FSEL R126, R126, -INF , !P4 ;  /* 0xff8000007e7e7808 */ /* 0x000fe40006000000 */
[----:B------:R-:W-:Y:S02]  /*3b50*/  FSEL R90, R153, -INF , !P4 ;  /* 0xff800000995a7808 */ /* 0x000fe40006000000 */
[----:B------:R-:W-:Y:S01]  /*3b60*/  FSEL R70, R165, -INF , !P4 ;  /* 0xff800000a5467808 */ /* 0x000fe20006000000 */
[----:B------:R-:W-:Y:S01]  /*3b70*/  HMMA.16816.F32.BF16 R24, R12, R66, R4 ;  /* 0x000000420c18723c */ /* 0x000fe20000041804 */
[----:B------:R4:W5:Y:S01]  /*3b80*/  MUFU.TANH R28, R9 ;  /* 0x00000009001c7308 */ /* 0x0009620000002400 */
[----:B------:R-:W-:Y:S01]  /*3b90*/  FSEL R37, R174, -INF , !P4 ;  /* 0xff800000ae257808 */ /* 0x000fe20006000000 */
[----:B--2---:R-:W-:Y:S01]  /*3ba0*/  VIADD R8, R2, 0x58 ;  /* 0x0000005802087836 */ /* 0x004fe20000000000 */
[----:B------:R-:W-:-:S02]  /*3bb0*/  ISETP.GE.AND P4, PT, R3, R20, PT ;  /* 0x000000140300720c */ /* 0x000fc40003f86270 */
[C---:B------:R-:W-:Y:S01]  /*3bc0*/  HMMA.16816.F32.BF16 R4, R16.reuse, R74, RZ ;  /* 0x0000004a1004723c */ /* 0x040fe200000418ff */
[----:B------:R-:W-:Y:S02]  /*3bd0*/  FSEL R132, R64, -INF , !P2 ;  /* 0xff80000040847808 */ /* 0x000fe40005000000 */
[----:B------:R-:W-:Y:S01]  /*3be0*/  P2R R3, PR, RZ, 0x10 ;  /* 0x00000010ff037803 */ /* 0x000fe20000000000 */
[----:B------:R-:W2:Y:S01]  /*3bf0*/  MUFU.TANH R10, R10 ;  /* 0x0000000a000a7308 */ /* 0x000ea20000002400 */
[----:B------:R-:W-:Y:S01]  /*3c00*/  FSEL R117, R172, -INF , !P2 ;  /* 0xff800000ac757808 */ /* 0x000fe20005000000 */
[----:B------:R-:W-:Y:S01]  /*3c10*/  HMMA.16816.F32.BF16 R16, R16, R58, RZ ;  /* 0x0000003a1010723c */ /* 0x000fe200000418ff */
[----:B------:R-:W-:Y:S02]  /*3c20*/  FSEL R64, R182, -INF , !P2 ;  /* 0xff800000b6407808 */ /* 0x000fe40005000000 */
[----:B------:R-:W-:Y:S01]  /*3c30*/  FSEL R33, R191, -INF , !P2 ;  /* 0xff800000bf217808 */ /* 0x000fe20005000000 */
[----:B------:R-:W-:Y:S01]  /*3c40*/  VIADD R191, R188, 0x1400 ;  /* 0x00001400bcbf7836 */ /* 0x000fe20000000000 */
[----:B------:R-:W-:Y:S01]  /*3c50*/  FSEL R127, R127, -INF , !P5 ;  /* 0xff8000007f7f7808 */ /* 0x000fe20006800000 */
[----:B----4-:R-:W-:Y:S01]  /*3c60*/  VIADD R9, R2, 0x60 ;  /* 0x0000006002097836 */ /* 0x010fe20000000000 */
[----:B------:R4:W-:Y:S01]  /*3c70*/  MUFU.TANH R152, R34 ;  /* 0x0000002200987308 */ /* 0x0009e20000002400 */
[----:B------:R-:W-:-:S02]  /*3c80*/  FSEL R94, R61, -INF , !P5 ;  /* 0xff8000003d5e7808 */ /* 0x000fc40006800000 */
[----:B-1----:R-:W-:Y:S02]  /*3c90*/  FSEL R65, R21, -INF , !P5 ;  /* 0xff80000015417808 */ /* 0x002fe40006800000 */
[----:B------:R-:W-:Y:S01]  /*3ca0*/  FMUL.FTZ R24, R24, UR5 ;  /* 0x0000000518187c20 */ /* 0x000fe20008410000 */
[----:B------:R-:W-:Y:S01]  /*3cb0*/  FMUL.FTZ R26, R26, UR5 ;  /* 0x000000051a1a7c20 */ /* 0x000fe20008410000 */
[-C--:B------:R-:W-:Y:S01]  /*3cc0*/  ISETP.GE.AND P2, PT, R9, R20.reuse, PT ;  /* 0x000000140900720c */ /* 0x080fe20003f46270 */
[----:B------:R-:W-:Y:S01]  /*3cd0*/  FMUL.FTZ R25, R25, UR5 ;  /* 0x0000000519197c20 */ /* 0x000fe20008410000 */
[----:B------:R-:W-:Y:S01]  /*3ce0*/  FMUL.FTZ R27, R27, UR5 ;  /* 0x000000051b1b7c20 */ /* 0x000fe20008410000 */
[----:B------:R-:W-:Y:S01]  /*3cf0*/  ISETP.GE.AND P4, PT, R8, R20, PT ;  /* 0x000000140800720c */ /* 0x000fe20003f86270 */
[----:B------:R-:W-:Y:S01]  /*3d00*/  MUFU.TANH R24, R24 ;  /* 0x0000001800187308 */ /* 0x000fe20000002400 */
[----:B------:R-:W-:Y:S01]  /*3d10*/  HMMA.16816.F32.BF16 R4, R12, R110, R4 ;  /* 0x0000006e0c04723c */ /* 0x000fe20000041804 */
[----:B------:R-:W-:Y:S01]  /*3d20*/  VIADD R8, R2, 0x59 ;  /* 0x0000005902087836 */ /* 0x000fe20000000000 */
[----:B------:R-:W-:Y:S01]  /*3d30*/  FSEL R134, R134, -INF , !P0 ;  /* 0xff80000086867808 */ /* 0x000fe20004000000 */
[----:B------:R-:W-:Y:S01]  /*3d40*/  VIADD R9, R2, 0x61 ;  /* 0x0000006102097836 */ /* 0x000fe20000000000 */
[----:B---3--:R-:W-:-:S02]  /*3d50*/  FSEL R62, R11, -INF , !P0 ;  /* 0xff8000000b3e7808 */ /* 0x008fc40004000000 */
[----:B----4-:R-:W-:Y:S01]  /*3d60*/  FSEL R34, R29, -INF , !P5 ;  /* 0xff8000001d227808 */ /* 0x010fe20006800000 */
[----:B------:R-:W1:Y:S01]  /*3d70*/  MUFU.TANH R26, R26 ;  /* 0x0000001a001a7308 */ /* 0x000e620000002400 */
[----:B------:R-:W-:Y:S01]  /*3d80*/  ISETP.NE.AND P5, PT, R3, RZ, PT ;  /* 0x000000ff0300720c */ /* 0x000fe20003fa5270 */
[----:B------:R-:W-:Y:S01]  /*3d90*/  HMMA.16816.F32.BF16 R12, R12, R82, R16 ;  /* 0x000000520c0c723c */ /* 0x000fe20000041810 */
[----:B------:R-:W-:Y:S02]  /*3da0*/  P2R R3, PR, RZ, 0x4 ;  /* 0x00000004ff037803 */ /* 0x000fe40000000000 */
[----:B------:R-:W-:Y:S02]  /*3db0*/  FSEL R110, R122, -INF , !P0 ;  /* 0xff8000007a6e7808 */ /* 0x000fe40004000000 */
[----:B------:R-:W-:Y:S01]  /*3dc0*/  FSEL R133, R151, -INF , !P3 ;  /* 0xff80000097857808 */ /* 0x000fe20005800000 */
[----:B------:R3:W-:Y:S01]  /*3dd0*/  MUFU.TANH R144, R32 ;  /* 0x0000002000907308 */ /* 0x0007e20000002400 */
[----:B------:R-:W-:-:S02]  /*3de0*/  FSEL R102, R158, -INF , !P3 ;  /* 0xff8000009e667808 */ /* 0x000fc40005800000 */
[----:B------:R-:W-:Y:S02]  /*3df0*/  FSEL R66, R173, -INF , !P3 ;  /* 0xff800000ad427808 */ /* 0x000fe40005800000 */
[----:B------:R-:W-:Y:S02]  /*3e00*/  FSEL R95, R60, -INF , !P6 ;  /* 0xff8000003c5f7808 */ /* 0x000fe40007000000 */
[----:B------:R-:W-:Y:S01]  /*3e10*/  FSEL R140, R177, -INF , !P5 ;  /* 0xff800000b18c7808 */ /* 0x000fe20006800000 */
[----:B------:R4:W-:Y:S01]  /*3e20*/  MUFU.TANH R154, R35 ;  /* 0x00000023009a7308 */ /* 0x0009e20000002400 */
[----:B------:R-:W-:Y:S01]  /*3e30*/  FSEL R111, R181, -INF , !P5 ;  /* 0xff800000b56f7808 */ /* 0x000fe20006800000 */
[----:B------:R-:W-:Y:S01]  /*3e40*/  FMUL.FTZ R4, R4, UR5 ;  /* 0x0000000504047c20 */ /* 0x000fe20008410000 */
[----:B------:R-:W-:Y:S01]  /*3e50*/  FSEL R60, R192, -INF , !P5 ;  /* 0xff800000c03c7808 */ /* 0x000fe20006800000 */
[----:B------:R-:W-:Y:S01]  /*3e60*/  FMUL.FTZ R6, R6, UR5 ;  /* 0x0000000506067c20 */ /* 0x000fe20008410000 */
[----:B------:R-:W-:Y:S01]  /*3e70*/  FSEL R29, R195, -INF , !P5 ;  /* 0xff800000c31d7808 */ /* 0x000fe20006800000 */
[----:B------:R-:W-:Y:S01]  /*3e80*/  FMUL.FTZ R5, R5, UR5 ;  /* 0x0000000505057c20 */ /* 0x000fe20008410000 */
[----:B------:R-:W-:Y:S01]  /*3e90*/  FSEL R131, R131, -INF , !P1 ;  /* 0xff80000083837808 */ /* 0x000fe20004800000 */
[----:B------:R-:W-:Y:S01]  /*3ea0*/  MUFU.TANH R25, R25 ;  /* 0x0000001900197308 */ /* 0x000fe20000002400 */
[----:B---3--:R-:W-:Y:S01]  /*3eb0*/  FSEL R32, R31, -INF , !P1 ;  /* 0xff8000001f207808 */ /* 0x008fe20004800000 */
[----:B------:R-:W-:Y:S01]  /*3ec0*/  FMUL.FTZ R7, R7, UR5 ;  /* 0x0000000507077c20 */ /* 0x000fe20008410000 */
[----:B-----5:R-:W-:Y:S01]  /*3ed0*/  FSEL R31, R28, -INF , !P0 ;  /* 0xff8000001c1f7808 */ /* 0x020fe20004000000 */
[----:B------:R-:W-:Y:S01]  /*3ee0*/  FMUL.FTZ R12, R12, UR5 ;  /* 0x000000050c0c7c20 */ /* 0x000fe20008410000 */
[----:B------:R-:W-:Y:S01]  /*3ef0*/  ISETP.NE.AND P0, PT, R3, RZ, PT ;  /* 0x000000ff0300720c */ /* 0x000fe20003f05270 */
[----:B------:R-:W-:Y:S01]  /*3f00*/  VIADD R3, R2, 0x68 ;  /* 0x0000006802037836 */ /* 0x000fe20000000000 */
[----:B------:R-:W-:Y:S01]  /*3f10*/  FSEL R109, R109, -INF , !P1 ;  /* 0xff8000006d6d7808 */ /* 0x000fe20004800000 */
[----:B------:R-:W3:Y:S01]  /*3f20*/  MUFU.TANH R27, R27 ;  /* 0x0000001b001b7308 */ /* 0x000ee20000002400 */
[----:B----4-:R-:W-:Y:S01]  /*3f30*/  FSEL R35, R180, -INF , !P3 ;  /* 0xff800000b4237808 */ /* 0x010fe20005800000 */
[----:B------:R-:W-:Y:S01]  /*3f40*/  FMUL.FTZ R14, R14, UR5 ;  /* 0x000000050e0e7c20 */ /* 0x000fe20008410000 */
[-C--:B------:R-:W-:Y:S01]  /*3f50*/  ISETP.GE.AND P3, PT, R8, R20.reuse, PT ;  /* 0x000000140800720c */ /* 0x080fe20003f66270 */
[----:B------:R-:W-:Y:S01]  /*3f60*/  FMUL.FTZ R13, R13, UR5 ;  /* 0x000000050d0d7c20 */ /* 0x000fe20008410000 */
[----:B------:R-:W-:Y:S01]  /*3f70*/  ISETP.GE.AND P5, PT, R3, R20, PT ;  /* 0x000000140300720c */ /* 0x000fe20003fa6270 */
[----:B------:R-:W-:Y:S01]  /*3f80*/  VIADD R3, R2, 0x69 ;  /* 0x0000006902037836 */ /* 0x000fe20000000000 */
[----:B------:R-:W-:Y:S01]  /*3f90*/  P2R R8, PR, RZ, 0x8 ;  /* 0x00000008ff087803 */ /* 0x000fe20000000000 */
[----:B------:R-:W4:Y:S01]  /*3fa0*/  MUFU.TANH R22, R22 ;  /* 0x0000001600167308 */ /* 0x000f220000002400 */
[----:B--2---:R-:W-:Y:S01]  /*3fb0*/  FSEL R63, R10, -INF , !P1 ;  /* 0xff8000000a3f7808 */ /* 0x004fe20004800000 */
[----:B------:R-:W-:Y:S01]  /*3fc0*/  VIADD R195, R188, 0x400 ;  /* 0x00000400bcc37836 */ /* 0x000fe20000000000 */
[----:B------:R-:W-:Y:S01]  /*3fd0*/  ISETP.NE.AND P1, PT, R8, RZ, PT ;  /* 0x000000ff0800720c */ /* 0x000fe20003f25270 */
[----:B------:R-:W-:Y:S01]  /*3fe0*/  VIADD R8, R2, 0x70 ;  /* 0x0000007002087836 */ /* 0x000fe20000000000 */
[----:B------:R-:W-:Y:S01]  /*3ff0*/  FSEL R141, R141, -INF , !P4 ;  /* 0xff8000008d8d7808 */ /* 0x000fe20006000000 */
[----:B------:R-:W-:Y:S01]  /*4000*/  VIADD R192, R188, 0x1000 ;  /* 0x00001000bcc07836 */ /* 0x000fe20000000000 */
[----:B------:R-:W-:Y:S01]  /*4010*/  FSEL R122, R129, -INF , !P4 ;  /* 0xff800000817a7808 */ /* 0x000fe20006000000 */
[----:B------:R-:W2:Y:S01]  /*4020*/  MUFU.TANH R6, R6 ;  /* 0x0000000600067308 */ /* 0x000ea20000002400 */
[----:B-1----:R-:W-:-:S02]  /*4030*/  FSEL R58, R26, -INF , !P4 ;  /* 0xff8000001a3a7808 */ /* 0x002fc40006000000 */
[----:B------:R-:W-:Y:S02]  /*4040*/  FSEL R28, R24, -INF , !P4 ;  /* 0xff800000181c7808 */ /* 0x000fe40006000000 */
[-C--:B------:R-:W-:Y:S01]  /*4050*/  ISETP.GE.AND P4, PT, R3, R20.reuse, PT ;  /* 0x000000140300720c */ /* 0x080fe20003f86270 */
[----:B------:R-:W-:Y:S01]  /*4060*/  VIADD R3, R2, 0x78 ;  /* 0x0000007802037836 */ /* 0x000fe20000000000 */
[-C--:B------:R-:W-:Y:S01]  /*4070*/  ISETP.GE.AND P3, PT, R8, R20.reuse, PT ;  /* 0x000000140800720c */ /* 0x080fe20003f66270 */
[----:B------:R-:W-:Y:S01]  /*4080*/  VIADD R8, R2, 0x71 ;  /* 0x0000007102087836 */ /* 0x000fe20000000000 */
[----:B------:R-:W-:Y:S01]  /*4090*/  ISETP.GE.AND P2, PT, R30, R20, PT ;  /* 0x000000141e00720c */ /* 0x000fe20003f46270 */
[----:B------:R-:W-:Y:S01]  /*40a0*/  MUFU.TANH R5, R5 ;  /* 0x0000000500057308 */ /* 0x000fe20000002400 */
[----:B------:R-:W-:Y:S02]  /*40b0*/  FSEL R143, R143, -INF , !P1 ;  /* 0xff8000008f8f7808 */ /* 0x000fe40004800000 */
[----:B------:R-:W-:-:S02]  /*40c0*/  FSEL R129, R130, -INF , !P1 ;  /* 0xff80000082817808 */ /* 0x000fc40004800000 */
[----:B---3--:R-:W-:Y:S02]  /*40d0*/  FSEL R54, R27, -INF , !P1 ;  /* 0xff8000001b367808 */ /* 0x008fe40004800000 */
[----:B------:R-:W-:Y:S01]  /*40e0*/  FSEL R26, R25, -INF , !P1 ;  /* 0xff800000191a7808 */ /* 0x000fe20004800000 */
[----:B------:R-:W-:Y:S01]  /*40f0*/  MUFU.TANH R7, R7 ;  /* 0x0000000700077308 */ /* 0x000fe20000002400 */
[----:B------:R-:W-:Y:S01]  /*4100*/  ISETP.GE.AND P1, PT, R3, R20, PT ;  /* 0x000000140300720c */ /* 0x000fe20003f26270 */
[----:B------:R-:W-:Y:S01]  /*4110*/  IMAD R3, R138, 0x20, R128 ;  /* 0x000000208a037824 */ /* 0x000fe200078e0280 */
[----:B------:R-:W-:Y:S02]  /*4120*/  FSEL R147, R169, -INF , !P0 ;  /* 0xff800000a9937808 */ /* 0x000fe40004000000 */
[----:B------:R-:W-:Y:S02]  /*4130*/  FSEL R128, R176, -INF , !P0 ;  /* 0xff800000b0807808 */ /* 0x000fe40004000000 */
[----:B------:R-:W-:Y:S01]  /*4140*/  FSEL R56, R189, -INF , !P0 ;  /* 0xff800000bd387808 */ /* 0x000fe20004000000 */
[----:B------:R-:W-:Y:S01]  /*4150*/  MUFU.TANH R12, R12 ;  /* 0x0000000c000c7308 */ /* 0x000fe20000002400 */
[----:B------:R-:W-:Y:S01]  /*4160*/  FSEL R25, R194, -INF , !P0 ;  /* 0xff800000c2197808 */ /* 0x000fe20004000000 */
[----:B------:R-:W-:Y:S01]  /*4170*/  VIADD R194, R188, 0x800 ;  /* 0x00000800bcc27836 */ /* 0x000fe20000000000 */
[----:B------:R-:W-:Y:S01]  /*4180*/  FSEL R142, R164, -INF , !P2 ;  /* 0xff800000a48e7808 */ /* 0x000fe20005000000 */
[----:B------:R-:W-:Y:S01]  /*4190*/  VIADD R189, R188, 0x1c00 ;  /* 0x00001c00bcbd7836 */ /* 0x000fe20000000000 */
[----:B------:R-:W-:-:S02]  /*41a0*/  FSEL R123, R170, -INF , !P2 ;  /* 0xff800000aa7b7808 */ /* 0x000fc40005000000 */
[----:B------:R-:W-:Y:S01]  /*41b0*/  FSEL R61, R184, -INF , !P2 ;  /* 0xff800000b83d7808 */ /* 0x000fe20005000000 */
[----:B------:R-:W-:Y:S01]  /*41c0*/  MUFU.TANH R14, R14 ;  /* 0x0000000e000e7308 */ /* 0x000fe20000002400 */
[----:B------:R-:W-:Y:S01]  /*41d0*/  FSEL R30, R190, -INF , !P2 ;  /* 0xff800000be1e7808 */ /* 0x000fe20005000000 */
[----:B------:R-:W-:Y:S01]  /*41e0*/  VIADD R190, R188, 0x1800 ;  /* 0x00001800bcbe7836 */ /* 0x000fe20000000000 */
[----:B------:R-:W-:Y:S02]  /*41f0*/  ISETP.GE.AND P0, PT, R20, 0x81, PT ;  /* 0x000000811400780c */ /* 0x000fe40003f06270 */
[----:B------:R-:W-:Y:S02]  /*4200*/  ISETP.GE.AND P2, PT, R8, R20, PT ;  /* 0x000000140800720c */ /* 0x000fe40003f46270 */
[----:B------:R-:W-:Y:S01]  /*4210*/  FSEL R125, R125, -INF , !P6 ;  /* 0xff8000007d7d7808 */ /* 0x000fe20007000000 */
[----:B------:R1:W3:Y:S01]  /*4220*/  MUFU.TANH R8, R4 ;  /* 0x0000000400087308 */ /* 0x0002e20000002400 */
[----:B----4-:R-:W-:-:S02]  /*4230*/  FSEL R67, R22, -INF , !P6 ;  /* 0xff80000016437808 */ /* 0x010fc40007000000 */
[----:B------:R-:W-:Y:S02]  /*4240*/  FSEL R36, R23, -INF , !P6 ;  /* 0xff80000017247808 */ /* 0x000fe40007000000 */
[----:B------:R-:W-:Y:S02]  /*4250*/  ISETP.GE.AND P6, PT, R9, R20, PT ;  /* 0x000000140900720c */ /* 0x000fe40003fc6270 */
[----:B------:R-:W-:Y:S01]  /*4260*/  FSEL R158, R167, -INF , !P3 ;  /* 0xff800000a79e7808 */ /* 0x000fe20005800000 */
[----:B------:R-:W-:Y:S01]  /*4270*/  MUFU.TANH R13, R13 ;  /* 0x0000000d000d7308 */ /* 0x000fe20000002400 */
[----:B------:R-:W-:Y:S02]  /*4280*/  FSEL R153, R179, -INF , !P6 ;  /* 0xff800000b3997808 */ /* 0x000fe40007000000 */
[----:B------:R-:W-:Y:S02]  /*4290*/  FSEL R130, R183, -INF , !P6 ;  /* 0xff800000b7827808 */ /* 0x000fe40007000000 */
[----:B------:R-:W-:Y:S01]  /*42a0*/  FSEL R55, R193, -INF , !P6 ;  /* 0xff800000c1377808 */ /* 0x000fe20007000000 */
[----:B------:R-:W-:Y:S01]  /*42b0*/  VIADD R193, R188, 0xc00 ;  /* 0x00000c00bcc17836 */ /* 0x000fe20000000000 */
[----:B------:R-:W-:Y:S01]  /*42c0*/  FSEL R24, R200, -INF , !P6 ;  /* 0xff800000c8187808 */ /* 0x000fe20007000000 */
[----:B-1----:R-:W-:Y:S01]  /*42d0*/  VIADD R4, R2, 0x79 ;  /* 0x0000007902047836 */ /* 0x002fe20000000000 */
[----:B------:R-:W-:-:S02]  /*42e0*/  P2R R2, PR, RZ, 0x1 ;  /* 0x00000001ff027803 */ /* 0x000fc40000000000 */
[----:B------:R-:W-:Y:S02]  /*42f0*/  FSEL R146, R175, -INF , !P3 ;  /* 0xff800000af927808 */ /* 0x000fe40005800000 */
[----:B------:R-:W-:Y:S01]  /*4300*/  ISETP.NE.AND P6, PT, R2, RZ, PT ;  /* 0x000000ff0200720c */ /* 0x000fe20003fc5270 */
[----:B------:R-:W-:Y:S02]  /*4310*/  IMAD.IADD R2, R136, 0x1, R3 ;  /* 0x0000000188027824 */ /* 0x000fe400078e0203 */
[----:B------:R-:W-:Y:S01]  /*4320*/  FMUL.FTZ R3, R15, UR5 ;  /* 0x000000050f037c20 */ /* 0x000fe20008410000 */
[----:B------:R-:W-:Y:S02]  /*4330*/  ISETP.GE.AND P0, PT, R4, R20, PT ;  /* 0x000000140400720c */ /* 0x000fe40003f06270 */
[----:B------:R-:W-:Y:S02]  /*4340*/  FSEL R59, R185, -INF , !P3 ;  /* 0xff800000b93b7808 */ /* 0x000fe40005800000 */
[----:B------:R-:W-:Y:S01]  /*4350*/  FSEL R22, R198, -INF , !P3 ;  /* 0xff800000c6167808 */ /* 0x000fe20005800000 */
[----:B------:R-:W1:Y:S01]  /*4360*/  MUFU.TANH R3, R3 ;  /* 0x0000000300037308 */ /* 0x000e620000002400 */
        /* <DEDUP_REMOVED lines=12> */
[----:B--2---:R-:W-:-:S02]  /*4430*/  FSEL R27, R6, -INF , !P5 ;  /* 0xff800000061b7808 */ /* 0x004fc40006800000 */
[----:B---3--:R-:W-:Y:S02]  /*4440*/  FSEL R19, R8, -INF , !P5 ;  /* 0xff80000008137808 */ /* 0x008fe40006800000 */
[----:B------:R-:W-:Y:S02]  /*4450*/  FSEL R53, R7, -INF , !P4 ;  /* 0xff80000007357808 */ /* 0x000fe40006000000 */
[----:B------:R-:W-:Y:S02]  /*4460*/  FSEL R18, R5, -INF , !P4 ;  /* 0xff80000005127808 */ /* 0x000fe40006000000 */
[----:B------:R-:W-:Y:S02]  /*4470*/  FSEL R164, R14, -INF , !P1 ;  /* 0xff8000000ea47808 */ /* 0x000fe40004800000 */
[----:B------:R-:W-:Y:S02]  /*4480*/  FSEL R21, R12, -INF , !P1 ;  /* 0xff8000000c157808 */ /* 0x000fe40004800000 */
[----:B-1----:R-:W-:-:S02]  /*4490*/  FSEL R162, R3, -INF , !P0 ;  /* 0xff80000003a27808 */ /* 0x002fc40004000000 */
[----:B------:R-:W-:Y:S01]  /*44a0*/  FSEL R20, R13, -INF , !P0 ;  /* 0xff8000000d147808 */ /* 0x000fe20004000000 */
[----:B------:R-:W-:Y:S06]  /*44b0*/  @!P6 BRA `(.L_x_700) ;  /* 0x0000000000d8e947 */ /* 0x000fec0003800000 */
        /* <DEDUP_REMOVED lines=52> */
.L_x_702:
[----:B------:R-:W-:Y:S05]  /*4800*/  BSYNC B0 ;  /* 0x0000000000007941 */ /* 0x000fea0003800000 */
.L_x_701:
[----:B------:R-:W0:Y:S02]  /*4810*/  LDGDEPBAR ;  /* 0x00000000000079af */ /* 0x000e240000000000 */
.L_x_700:
[----:B------:R-:W-:Y:S01]  /*4820*/  FMNMX.FTZ R40, R57, R51, !PT ;  /* 0x0000003339287209 */ /* 0x000fe20007810000 */
[----:B------:R-:W-:Y:S01]  /*4830*/  ULDC UR5, c[0x0][0x2ec] ;  /* 0x0000bb0000057ab9 */ /* 0x000fe20000000800 */
[----:B------:R-:W-:Y:S02]  /*4840*/  FMNMX.FTZ R6, R108, R105, !PT ;  /* 0x000000696c067209 */ /* 0x000fe40007810000 */
[----:B------:R-:W-:Y:S02]  /*4850*/  FMNMX.FTZ R40, R52, R40, !PT ;  /* 0x0000002834287209 */ /* 0x000fe40007810000 */
[----:B------:R-:W-:Y:S02]  /*4860*/  LEA R184, R2, UR4, 0x1 ;  /* 0x0000000402b87c11 */ /* 0x000fe4000f8e08ff */
[----:B------:R-:W-:Y:S02]  /*4870*/  FMNMX.FTZ R40, R39, R40, !PT ;  /* 0x0000002827287209 */ /* 0x000fe40007810000 */
[----:B------:R-:W-:-:S02]  /*4880*/  LEA R185, R0, R184, 0x1 ;  /* 0x000000b800b97211 */ /* 0x000fc400078e08ff */
        /* <DEDUP_REMOVED lines=35> */
[----:B-1----:R-:W-:-:S04]  /*4ac0*/  FFMA.FTZ R4, R57, UR5, -R3 ;  /* 0x0000000539047c23 */ /* 0x002fc80008010803 */
[----:B------:R1:W-:Y:S02]  /*4ad0*/  MUFU.EX2 R167, R4 ;  /* 0x0000000400a77308 */ /* 0x0003e40000000800 */
[----:B-1----:R-:W-:-:S06]  /*4ae0*/  FFMA.FTZ R4, R51, UR5, -R3 ;  /* 0x0000000533047c23 */ /* 0x002fcc0008010803 */
[----:B------:R1:W2:Y:S02]  /*4af0*/  MUFU.EX2 R166, R4 ;  /* 0x0000000400a67308 */ /* 0x0002a40000000800 */
[----:B-1----:R-:W-:Y:S01]  /*4b00*/  FFMA.FTZ R4, R52, UR5, -R3 ;  /* 0x0000000534047c23 */ /* 0x002fe20008010803 */
[----:B--2---:R-:W-:-:S05]  /*4b10*/  F2FP.BF16.F32.PACK_AB R12, R166, R167 ;  /* 0x000000a7a60c723e */ /* 0x004fca00000010ff */
[----:B------:R1:W-:Y:S02]  /*4b20*/  MUFU.EX2 R221, R4 ;  /* 0x0000000400dd7308 */ /* 0x0003e40000000800 */
[----:B-1----:R-:W-:Y:S01]  /*4b30*/  FFMA.FTZ R4, R39, UR5, -R3 ;  /* 0x0000000527047c23 */ /* 0x002fe20008010803 */
[----:B------:R-:W-:-:S05]  /*4b40*/  FMNMX.FTZ R39, R89, R85, !PT ;  /* 0x0000005559277209 */ /* 0x000fca0007810000 */
[----:B------:R1:W2:Y:S01]  /*4b50*/  MUFU.EX2 R222, R4 ;  /* 0x0000000400de7308 */ /* 0x0002a20000000800 */
[----:B------:R-:W-:-:S04]  /*4b60*/  FMNMX.FTZ R39, R88, R39, !PT ;  /* 0x0000002758277209 */ /* 0x000fc80007810000 */
        /* <DEDUP_REMOVED lines=41> */
[----:B------:R-:W1:Y:S01]  /*4e00*/  SHFL.BFLY PT, R5, R39, 0x2, 0x1f ;  /* 0x0c401f0027057f89 */ /* 0x000e6200000e0000 */
[----:B------:R2:W-:Y:S02]  /*4e10*/  MUFU.EX2 R237, R4 ;  /* 0x0000000400ed7308 */ /* 0x0005e40000000800 */
[----:B--2---:R-:W-:-:S06]  /*4e20*/  FFMA.FTZ R4, R42, UR5, -R3 ;  /* 0x000000052a047c23 */ /* 0x004fcc0008010803 */
[----:B------:R2:W-:Y:S01]  /*4e30*/  MUFU.EX2 R236, R4 ;  /* 0x0000000400ec7308 */ /* 0x0005e20000000800 */
[----:B-1----:R-:W-:-:S05]  /*4e40*/  FMNMX.FTZ R39, R39, R5, !PT ;  /* 0x0000000527277209 */ /* 0x002fca0007810000 */
[----:B------:R-:W1:Y:S01]  /*4e50*/  SHFL.BFLY PT, R5, R39, 0x1, 0x1f ;  /* 0x0c201f0027057f89 */ /* 0x000e6200000e0000 */
[----:B--2---:R-:W-:-:S04]  /*4e60*/  FFMA.FTZ R4, R41, UR5, -R3 ;  /* 0x0000000529047c23 */ /* 0x004fc80008010803 */
[----:B------:R2:W-:Y:S01]  /*4e70*/  MUFU.EX2 R235, R4 ;  /* 0x0000000400eb7308 */ /* 0x0005e20000000800 */
[----:B-1----:R-:W-:-:S04]  /*4e80*/  FMNMX.FTZ R39, R39, R5, !PT ;  /* 0x0000000527277209 */ /* 0x002fc80007810000 */
[C---:B------:R-:W-:Y:S01]  /*4e90*/  FSETP.NEU.FTZ.AND P0, PT, R39.reuse, -INF , PT ;  /* 0xff8000002700780b */ /* 0x040fe20003f1d000 */
[----:B------:R-:W-:Y:S01]  /*4ea0*/  FMUL.FTZ R5, R39, UR5 ;  /* 0x0000000527057c20 */ /* 0x000fe20008410000 */
[----:B--2---:R-:W-:-:S04]  /*4eb0*/  FFMA.FTZ R4, R38, UR5, -R3 ;  /* 0x0000000526047c23 */ /* 0x004fc80008010803 */
[----:B------:R-:W-:Y:S01]  /*4ec0*/  FSEL R5, R5, RZ, P0 ;  /* 0x000000ff05057208 */ /* 0x000fe20000000000 */
[----:B------:R1:W-:Y:S04]  /*4ed0*/  MUFU.EX2 R234, R4 ;  /* 0x0000000400ea7308 */ /* 0x0003e80000000800 */
[----:B------:R-:W-:Y:S01]  /*4ee0*/  FFMA.FTZ R2, R162, UR5, -R5 ;  /* 0x00000005a2027c23 */ /* 0x000fe20008010805 */
        /* <DEDUP_REMOVED lines=37> */
[----:B------:R-:W-:Y:S02]  /*5140*/  FFMA.FTZ R3, R20, UR5, -R3 ;  /* 0x0000000514037c23 */ /* 0x000fe40008010803 */
[----:B------:R-:W1:Y:S03]  /*5150*/  LDSM.16.MT88.4 R20, [R184+0x4000] ;  /* 0x00400000b814783b */ /* 0x000e660000004200 */
[----:B------:R2:W-:Y:S08]  /*5160*/  MUFU.EX2 R250, R4 ;  /* 0x0000000400fa7308 */ /* 0x0005f00000000800 */
        /* <DEDUP_REMOVED lines=24> */
[----:B-1----:R-:W-:Y:S01]  /*52f0*/  HMMA.16816.F32.BF16 R72, R12, R22, RZ ;  /* 0x000000160c48723c */ /* 0x002fe200000418ff */
[----:B--2---:R-:W-:-:S06]  /*5300*/  FFMA.FTZ R4, R71, UR5, -R5 ;  /* 0x0000000547047c23 */ /* 0x004fcc0008010805 */
        /* <DEDUP_REMOVED lines=94> */
[----:B------:R-:W-:-:S07]  /*58f0*/  FSETP.NEU.FTZ.AND P0, PT, R38, -INF , PT ;  /* 0xff8000002600780b */ /* 0x000fce0003f1d000 */
[----:B------:R-:W-:Y:S01]  /*5900*/  MUFU.EX2 R182, R6 ;  /* 0x0000000600b67308 */ /* 0x000fe20000000800 */
[--C-:B-1----:R-:W-:Y:S02]  /*5910*/  FFMA.FTZ R4, R27, UR5, -R5.reuse ;  /* 0x000000051b047c23 */ /* 0x102fe40008010805 */
[----:B------:R-:W1:Y:S05]  /*5920*/  LDSM.16.MT88.4 R24, [R185+0x4000] ;  /* 0x00400000b918783b */ /* 0x000e6a0000004200 */
[----:B------:R2:W-:Y:S02]  /*5930*/  MUFU.EX2 R198, R4 ;  /* 0x0000000400c67308 */ /* 0x0005e40000000800 */
[----:B--2---:R-:W-:Y:S01]  /*5940*/  FMNMX.FTZ R4, R159, R3, !PT ;  /* 0x000000039f047209 */ /* 0x004fe20007810000 */
[----:B------:R-:W-:-:S03]  /*5950*/  FFMA.FTZ R3, R53, UR5, -R5 ;  /* 0x0000000535037c23 */ /* 0x000fc60008010805 */
[----:B------:R-:W-:Y:S02]  /*5960*/  FMNMX.FTZ R4, R160, R4, !PT ;  /* 0x00000004a0047209 */ /* 0x000fe40007810000 */
[----:B------:R2:W-:Y:S01]  /*5970*/  MUFU.EX2 R183, R3 ;  /* 0x0000000300b77308 */ /* 0x0005e20000000800 */
[----:B-1----:R-:W-:Y:S01]  /*5980*/  HMMA.16816.F32.BF16 R64, R12, R24, RZ ;  /* 0x000000180c40723c */ /* 0x002fe200000418ff */
[----:B--2---:R-:W-:Y:S01]  /*5990*/  FMNMX.FTZ R3, R161, R4, !PT ;  /* 0x00000004a1037209 */ /* 0x004fe20007810000 */
[----:B------:R-:W-:-:S04]  /*59a0*/  FMUL.FTZ R4, R38, UR5 ;  /* 0x0000000526047c20 */ /* 0x000fc80008410000 */
[----:B------:R-:W1:Y:S01]  /*59b0*/  SHFL.BFLY PT, R7, R3, 0x2, 0x1f ;  /* 0x0c401f0003077f89 */ /* 0x000e6200000e0000 */
[----:B------:R-:W-:Y:S01]  /*59c0*/  FSEL R4, R4, RZ, P0 ;  /* 0x000000ff04047208 */ /* 0x000fe20000000000 */
[----:B------:R-:W-:Y:S04]  /*59d0*/  HMMA.16816.F32.BF16 R68, R12, R26, RZ ;  /* 0x0000001a0c44723c */ /* 0x000fe800000418ff */
[----:B------:R-:W-:-:S04]  /*59e0*/  FFMA.FTZ R6, R101, UR5, -R4 ;  /* 0x0000000565067c23 */ /* 0x000fc80008010804 */
[----:B------:R2:W-:Y:S01]  /*59f0*/  MUFU.EX2 R168, R6 ;  /* 0x0000000600a87308 */ /* 0x0005e20000000800 */
[----:B-1----:R-:W-:Y:S01]  /*5a00*/  FMNMX.FTZ R3, R3, R7, !PT ;  /* 0x0000000703037209 */ /* 0x002fe20007810000 */
[----:B--2---:R-:W-:-:S04]  /*5a10*/  FFMA.FTZ R6, R100, UR5, -R4 ;  /* 0x0000000564067c23 */ /* 0x004fc80008010804 */
[----:B------:R-:W1:Y:S02]  /*5a20*/  SHFL.BFLY PT, R16, R3, 0x1, 0x1f ;  /* 0x0c201f0003107f89 */ /* 0x000e6400000e0000 */
[----:B------:R2:W3:Y:S02]  /*5a30*/  MUFU.EX2 R114, R6 ;  /* 0x0000000600727308 */ /* 0x0004e40000000800 */
[----:B--2---:R-:W-:Y:S01]  /*5a40*/  FFMA.FTZ R6, R99, UR5, -R4 ;  /* 0x0000000563067c23 */ /* 0x004fe20008010804 */
[----:B---3--:R-:W-:-:S05]  /*5a50*/  F2FP.BF16.F32.PACK_AB R8, R114, R168 ;  /* 0x000000a87208723e */ /* 0x008fca00000010ff */
[----:B------:R2:W-:Y:S01]  /*5a60*/  MUFU.EX2 R169, R6 ;  /* 0x0000000600a97308 */ /* 0x0005e20000000800 */
[----:B-1----:R-:W-:Y:S01]  /*5a70*/  FMNMX.FTZ R16, R3, R16, !PT ;  /* 0x0000001003107209 */ /* 0x002fe20007810000 */
[----:B------:R-:W-:-:S03]  /*5a80*/  FFMA.FTZ R3, R86, UR5, -R4 ;  /* 0x0000000556037c23 */ /* 0x000fc60008010804 */
[----:B------:R-:W-:-:S03]  /*5a90*/  FSETP.NEU.FTZ.AND P0, PT, R16, -INF , PT ;  /* 0xff8000001000780b */ /* 0x000fc60003f1d000 */
[----:B------:R1:W-:Y:S01]  /*5aa0*/  MUFU.EX2 R176, R3 ;  /* 0x0000000300b07308 */ /* 0x0003e20000000800 */
[----:B--2---:R-:W-:-:S07]  /*5ab0*/  FFMA.FTZ R6, R98, UR5, -R4 ;  /* 0x0000000562067c23 */ /* 0x004fce0008010804 */
[----:B------:R2:W3:Y:S01]  /*5ac0*/  MUFU.EX2 R170, R6 ;  /* 0x0000000600aa7308 */ /* 0x0004e20000000800 */
[----:B-1----:R-:W-:-:S05]  /*5ad0*/  FMUL.FTZ R3, R16, UR5 ;  /* 0x0000000510037c20 */ /* 0x002fca0008410000 */
[----:B------:R-:W-:-:S05]  /*5ae0*/  FSEL R3, R3, RZ, P0 ;  /* 0x000000ff03037208 */ /* 0x000fca0000000000 */
[----:B------:R-:W-:Y:S01]  /*5af0*/  FFMA.FTZ R0, R105, UR5, -R3 ;  /* 0x0000000569007c23 */ /* 0x000fe20008010803 */
[----:B--2---:R-:W-:Y:S01]  /*5b00*/  FFMA.FTZ R6, R97, UR5, -R4 ;  /* 0x0000000561067c23 */ /* 0x004fe20008010804 */
[----:B---3--:R-:W-:-:S03]  /*5b10*/  F2FP.BF16.F32.PACK_AB R10, R170, R169 ;  /* 0x000000a9aa0a723e */ /* 0x008fc600000010ff */
        /* <DEDUP_REMOVED lines=13> */
[----:B-1----:R-:W-:Y:S02]  /*5bf0*/  FFMA.FTZ R6, R78, UR5, -R4 ;  /* 0x000000054e067c23 */ /* 0x002fe40008010804 */
[----:B------:R-:W-:Y:S04]  /*5c00*/  HMMA.16816.F32.BF16 R76, R12, R20, RZ ;  /* 0x000000140c4c723c */ /* 0x000fe800000418ff */
[----:B------:R1:W-:Y:S03]  /*5c10*/  MUFU.EX2 R179, R6 ;  /* 0x0000000600b37308 */ /* 0x0003e60000000800 */
[----:B------:R-:W-:-:S02]  /*5c20*/  F2FP.BF16.F32.PACK_AB R12, R223, R224 ;  /* 0x000000e0df0c723e */ /* 0x000fc400000010ff */
[----:B------:R-:W-:Y:S02]  /*5c30*/  F2FP.BF16.F32.PACK_AB R13, R209, R197 ;  /* 0x000000c5d10d723e */ /* 0x000fe400000010ff */
[----:B------:R-:W-:Y:S02]  /*5c40*/  F2FP.BF16.F32.PACK_AB R14, R226, R225 ;  /* 0x000000e1e20e723e */ /* 0x000fe400000010ff */
[----:B------:R-:W-:Y:S01]  /*5c50*/  F2FP.BF16.F32.PACK_AB R15, R212, R208 ;  /* 0x000000d0d40f723e */ /* 0x000fe200000010ff */
[----:B-1----:R-:W-:-:S06]  /*5c60*/  FFMA.FTZ R6, R108, UR5, -R3 ;  /* 0x000000056c067c23 */ /* 0x002fcc0008010803 */
[C---:B------:R-:W-:Y:S01]  /*5c70*/  HMMA.16816.F32.BF16 R80, R12.reuse, R32, R64 ;  /* 0x000000200c50723c */ /* 0x040fe20000041840 */
[----:B------:R-:W-:Y:S05]  /*5c80*/  MUFU.EX2 R7, R6 ;  /* 0x0000000600077308 */ /* 0x000fea0000000800 */
[----:B------:R-:W-:Y:S03]  /*5c90*/  HMMA.16816.F32.BF16 R76, R12, R28, R76 ;  /* 0x0000001c0c4c723c */ /* 0x000fe6000004184c */
        /* <DEDUP_REMOVED lines=48> */
[----:B-1----:R-:W-:-:S04]  /*5fa0*/  FFMA.FTZ R0, R119, UR5, -R3 ;  /* 0x0000000577007c23 */ /* 0x002fc80008010803 */
        /* <DEDUP_REMOVED lines=11> */
[----:B---3--:R-:W-:Y:S06]  /*6060*/  HMMA.16816.F32.BF16 R64, R8, R22, R48 ;  /* 0x000000160840723c */ /* 0x008fec0000041830 */
[-C--:B------:R-:W-:Y:S06]  /*6070*/  HMMA.16816.F32.BF16 R48, R12, R20.reuse, R80 ;  /* 0x000000140c30723c */ /* 0x080fec0000041850 */
[----:B------:R-:W-:Y:S01]  /*6080*/  HMMA.16816.F32.BF16 R68, R8, R20, R60 ;  /* 0x000000140844723c */ /* 0x000fe2000004183c */
[----:B-1----:R-:W-:-:S04]  /*6090*/  FFMA.FTZ R0, R109, UR5, -R4 ;  /* 0x000000056d007c23 */ /* 0x002fc80008010804 */
[----:B------:R1:W-:Y:S01]  /*60a0*/  MUFU.EX2 R94, R0 ;  /* 0x00000000005e7308 */ /* 0x0003e20000000800 */
[----:B------:R-:W-:Y:S06]  /*60b0*/  HMMA.16816.F32.BF16 R148, R8, R26, R44 ;  /* 0x0000001a0894723c */ /* 0x000fec000004182c */
[----:B------:R-:W-:Y:S01]  /*60c0*/  HMMA.16816.F32.BF16 R44, R12, R22, R56 ;  /* 0x000000160c2c723c */ /* 0x000fe20000041838 */
[----:B------:R-:W-:Y:S05]  /*60d0*/  LDSM.16.MT88.4 R20, [R185+0x5000] ;  /* 0x00500000b914783b */ /* 0x000fea0000004200 */
[----:B------:R-:W-:Y:S01]  /*60e0*/  HMMA.16816.F32.BF16 R136, R8, R24, R136 ;  /* 0x000000180888723c */ /* 0x000fe20000041888 */
[----:B-1----:R-:W-:-:S05]  /*60f0*/  FFMA.FTZ R0, R110, UR5, -R4 ;  /* 0x000000056e007c23 */ /* 0x002fca0008010804 */
[----:B------:R-:W-:Y:S01]  /*6100*/  HMMA.16816.F32.BF16 R60, R12, R26, R52 ;  /* 0x0000001a0c3c723c */ /* 0x000fe20000041834 */
[----:B------:R-:W-:Y:S01]  /*6110*/  F2FP.BF16.F32.PACK_AB R8, R107, R179 ;  /* 0x000000b36b08723e */ /* 0x000fe200000010ff */
[----:B------:R1:W-:Y:S01]  /*6120*/  MUFU.EX2 R90, R0 ;  /* 0x00000000005a7308 */ /* 0x0003e20000000800 */
[----:B------:R-:W-:Y:S01]  /*6130*/  F2FP.BF16.F32.PACK_AB R10, R104, R105 ;  /* 0x00000069680a723e */ /* 0x000fe200000010ff */
[----:B------:R-:W2:Y:S03]  /*6140*/  LDSM.16.MT88.4 R24, [R184+0x5000] ;  /* 0x00500000b818783b */ /* 0x000ea60000004200 */
[----:B------:R-:W-:Y:S02]  /*6150*/  F2FP.BF16.F32.PACK_AB R12, R233, R234 ;  /* 0x000000eae90c723e */ /* 0x000fe400000010ff */
[----:B------:R-:W-:Y:S02]  /*6160*/  F2FP.BF16.F32.PACK_AB R13, R216, R217 ;  /* 0x000000d9d80d723e */ /* 0x000fe400000010ff */
[----:B------:R-:W-:-:S02]  /*6170*/  F2FP.BF16.F32.PACK_AB R14, R231, R232 ;  /* 0x000000e8e70e723e */ /* 0x000fc400000010ff */
[----:B------:R-:W-:Y:S01]  /*6180*/  F2FP.BF16.F32.PACK_AB R15, R213, R214 ;  /* 0x000000d6d50f723e */ /* 0x000fe200000010ff */
[----:B-1----:R-:W-:-:S06]  /*6190*/  FFMA.FTZ R0, R124, UR5, -R3 ;  /* 0x000000057c007c23 */ /* 0x002fcc0008010803 */
[C---:B----4-:R-:W-:Y:S01]  /*61a0*/  HMMA.16816.F32.BF16 R56, R12.reuse, R28, R48 ;  /* 0x0000001c0c38723c */ /* 0x050fe20000041830 */
[----:B------:R1:W-:Y:S05]  /*61b0*/  MUFU.EX2 R88, R0 ;  /* 0x0000000000587308 */ /* 0x0003ea0000000800 */
[C---:B-----5:R-:W-:Y:S06]  /*61c0*/  HMMA.16816.F32.BF16 R60, R12.reuse, R34, R60 ;  /* 0x000000220c3c723c */ /* 0x060fec000004183c */
[C---:B------:R-:W-:Y:S06]  /*61d0*/  HMMA.16816.F32.BF16 R72, R12.reuse, R32, R72 ;  /* 0x000000200c48723c */ /* 0x040fec0000041848 */
[----:B------:R-:W-:Y:S01]  /*61e0*/  HMMA.16816.F32.BF16 R44, R12, R30, R44 ;  /* 0x0000001e0c2c723c */ /* 0x000fe2000004182c */
[----:B-1----:R-:W-:-:S04]  /*61f0*/  FFMA.FTZ R0, R126, UR5, -R3 ;  /* 0x000000057e007c23 */ /* 0x002fc80008010803 */
[----:B------:R1:W3:Y:S02]  /*6200*/  MUFU.EX2 R87, R0 ;  /* 0x0000000000577308 */ /* 0x0002e40000000800 */
[----:B------:R-:W-:Y:S02]  /*6210*/  F2FP.BF16.F32.PACK_AB R12, R229, R230 ;  /* 0x000000e6e50c723e */ /* 0x000fe400000010ff */
[----:B------:R-:W-:Y:S02]  /*6220*/  F2FP.BF16.F32.PACK_AB R13, R210, R211 ;  /* 0x000000d3d20d723e */ /* 0x000fe400000010ff */
[----:B------:R-:W-:Y:S02]  /*6230*/  F2FP.BF16.F32.PACK_AB R14, R238, R228 ;  /* 0x000000e4ee0e723e */ /* 0x000fe400000010ff */
[----:B------:R-:W-:-:S07]  /*6240*/  F2FP.BF16.F32.PACK_AB R15, R206, R207 ;  /* 0x000000cfce0f723e */ /* 0x000fce00000010ff */
[----:B--2---:R-:W-:Y:S01]  /*6250*/  HMMA.16816.F32.BF16 R60, R12, R26, R60 ;  /* 0x0000001a0c3c723c */ /* 0x004fe2000004183c */
[----:B-1----:R-:W-:Y:S01]  /*6260*/  FFMA.FTZ R0, R125, UR5, -R3 ;  /* 0x000000057d007c23 */ /* 0x002fe20008010803 */
[----:B---3--:R-:W-:-:S04]  /*6270*/  F2FP.BF16.F32.PACK_AB R9, R87, R88 ;  /* 0x000000585709723e */ /* 0x008fc800000010ff */
        /* <DEDUP_REMOVED lines=15> */
[----:B------:R-:W2:Y:S06]  /*6370*/  LDSM.16.MT88.4 R32, [R184+0x5400] ;  /* 0x00540000b820783b */ /* 0x000eac0000004200 */
[----:B------:R-:W-:Y:S02]  /*6380*/  F2FP.BF16.F32.PACK_AB R8, R99, R102 ;  /* 0x000000666308723e */ /* 0x000fe400000010ff */
[----:B------:R-:W-:Y:S01]  /*6390*/  F2FP.BF16.F32.PACK_AB R10, R90, R94 ;  /* 0x0000005e5a0a723e */ /* 0x000fe200000010ff */
[----:B-1----:R-:W-:-:S04]  /*63a0*/  FFMA.FTZ R0, R122, UR5, -R4 ;  /* 0x000000057a007c23 */ /* 0x002fc80008010804 */
[----:B------:R1:W-:Y:S02]  /*63b0*/  MUFU.EX2 R83, R0 ;  /* 0x0000000000537308 */ /* 0x0003e40000000800 */
        /* <DEDUP_REMOVED lines=11> */
[----:B------:R1:W3:Y:S02]  /*6470*/  MUFU.EX2 R80, R0 ;  /* 0x0000000000507308 */ /* 0x0002e40000000800 */
[C---:B------:R-:W-:Y:S06]  /*6480*/  HMMA.16816.F32.BF16 R48, R8.reuse, R20, R52 ;  /* 0x000000140830723c */ /* 0x040fec0000041834 */
[C---:B------:R-:W-:Y:S01]  /*6490*/  HMMA.16816.F32.BF16 R52, R8.reuse, R22, R64 ;  /* 0x000000160834723c */ /* 0x040fe20000041840 */
[----:B------:R-:W4:Y:S05]  /*64a0*/  LDSM.16.MT88.4 R20, [R184+0x5800] ;  /* 0x00580000b814783b */ /* 0x000f2a0000004200 */
[----:B------:R-:W-:Y:S01]  /*64b0*/  HMMA.16816.F32.BF16 R136, R8, R24, R136 ;  /* 0x000000180888723c */ /* 0x000fe20000041888 */
[----:B-1----:R-:W-:-:S04]  /*64c0*/  FFMA.FTZ R0, R128, UR5, -R4 ;  /* 0x0000000580007c23 */ /* 0x002fc80008010804 */
[----:B------:R1:W-:Y:S01]  /*64d0*/  MUFU.EX2 R77, R0 ;  /* 0x00000000004d7308 */ /* 0x0003e20000000800 */
[----:B------:R-:W-:Y:S07]  /*64e0*/  HMMA.16816.F32.BF16 R148, R8, R26, R148 ;  /* 0x0000001a0894723c */ /* 0x000fee0000041894 */
[----:B------:R-:W-:Y:S02]  /*64f0*/  F2FP.BF16.F32.PACK_AB R8, R86, R89 ;  /* 0x000000595608723e */ /* 0x000fe400000010ff */
[----:B---3--:R-:W-:Y:S01]  /*6500*/  F2FP.BF16.F32.PACK_AB R10, R80, R83 ;  /* 0x00000053500a723e */ /* 0x008fe200000010ff */
        /* <DEDUP_REMOVED lines=9> */
[----:B-1----:R-:W-:Y:S02]  /*65a0*/  FFMA.FTZ R0, R143, UR5, -R3 ;  /* 0x000000058f007c23 */ /* 0x002fe40008010803 */
[----:B------:R-:W-:Y:S01]  /*65b0*/  HMMA.16816.F32.BF16 R140, R12, R24, R72 ;  /* 0x000000180c8c723c */ /* 0x000fe20000041848 */
[----:B------:R-:W1:Y:S03]  /*65c0*/  LDSM.16.MT88.4 R24, [R185+0x5800] ;  /* 0x00580000b918783b */ /* 0x000e660000004200 */
[----:B------:R3:W5:Y:S03]  /*65d0*/  MUFU.EX2 R68, R0 ;  /* 0x0000000000447308 */ /* 0x0007660000000800 */
[----:B------:R-:W-:-:S02]  /*65e0*/  F2FP.BF16.F32.PACK_AB R12, R240, R239 ;  /* 0x000000eff00c723e */ /* 0x000fc400000010ff */
[----:B------:R-:W-:Y:S02]  /*65f0*/  F2FP.BF16.F32.PACK_AB R13, R204, R205 ;  /* 0x000000cdcc0d723e */ /* 0x000fe400000010ff */
[----:B------:R-:W-:Y:S02]  /*6600*/  F2FP.BF16.F32.PACK_AB R14, R243, R241 ;  /* 0x000000f1f30e723e */ /* 0x000fe400000010ff */
[----:B------:R-:W-:Y:S01]  /*6610*/  F2FP.BF16.F32.PACK_AB R15, R202, R203 ;  /* 0x000000cbca0f723e */ /* 0x000fe200000010ff */
[----:B---3--:R-:W-:Y:S01]  /*6620*/  FFMA.FTZ R0, R144, UR5, -R4 ;  /* 0x0000000590007c23 */ /* 0x008fe20008010804 */
[----:B-----5:R-:W-:-:S05]  /*6630*/  F2FP.BF16.F32.PACK_AB R11, R68, R67 ;  /* 0x00000043440b723e */ /* 0x020fca00000010ff */
[----:B--2---:R-:W-:Y:S01]  /*6640*/  HMMA.16816.F32.BF16 R60, R12, R34, R60 ;  /* 0x000000220c3c723c */ /* 0x004fe2000004183c */
[----:B------:R2:W-:Y:S05]  /*6650*/  MUFU.EX2 R69, R0 ;  /* 0x0000000000457308 */ /* 0x0005ea0000000800 */
[C---:B------:R-:W-:Y:S06]  /*6660*/  HMMA.16816.F32.BF16 R136, R8.reuse, R32, R136 ;  /* 0x000000200888723c */ /* 0x040fec0000041888 */
[C---:B------:R-:W-:Y:S06]  /*6670*/  HMMA.16816.F32.BF16 R148, R8.reuse, R34, R148 ;  /* 0x000000220894723c */ /* 0x040fec0000041894 */
[----:B------:R-:W-:Y:S01]  /*6680*/  HMMA.16816.F32.BF16 R48, R8, R28, R48 ;  /* 0x0000001c0830723c */ /* 0x000fe20000041830 */
[----:B--2---:R-:W-:-:S04]  /*6690*/  FFMA.FTZ R0, R145, UR5, -R4 ;  /* 0x0000000591007c23 */ /* 0x004fc80008010804 */
[----:B------:R2:W3:Y:S01]  /*66a0*/  MUFU.EX2 R66, R0 ;  /* 0x0000000000427308 */ /* 0x0004e20000000800 */
[----:B------:R-:W-:Y:S06]  /*66b0*/  HMMA.16816.F32.BF16 R52, R8, R30, R52 ;  /* 0x0000001e0834723c */ /* 0x000fec0000041834 */
[----:B------:R-:W-:Y:S01]  /*66c0*/  HMMA.16816.F32.BF16 R140, R12, R32, R140 ;  /* 0x000000200c8c723c */ /* 0x000fe2000004188c */
[----:B------:R-:W-:-:S05]  /*66d0*/  F2FP.BF16.F32.PACK_AB R8, R76, R77 ;  /* 0x0000004d4c08723e */ /* 0x000fca00000010ff */
[----:B------:R-:W-:Y:S01]  /*66e0*/  HMMA.16816.F32.BF16 R56, R12, R28, R56 ;  /* 0x0000001c0c38723c */ /* 0x000fe20000041838 */
[----:B--2---:R-:W-:Y:S01]  /*66f0*/  FFMA.FTZ R0, R146, UR5, -R4 ;  /* 0x0000000592007c23 */ /* 0x004fe20008010804 */
[----:B---3--:R-:W-:-:S04]  /*6700*/  F2FP.BF16.F32.PACK_AB R10, R66, R69 ;  /* 0x00000045420a723e */ /* 0x008fc800000010ff */
[----:B------:R-:W-:Y:S01]  /*6710*/  HMMA.16816.F32.BF16 R12, R12, R30, R44 ;  /* 0x0000001e0c0c723c */ /* 0x000fe2000004182c */
[----:B------:R-:W-:Y:S01]  /*6720*/  LDSM.16.MT88.4 R28, [R185+0x5c00] ;  /* 0x005c0000b91c783b */ /* 0x000fe20000004200 */
[----:B------:R2:W-:Y:S02]  /*6730*/  MUFU.EX2 R65, R0 ;  /* 0x0000000000417308 */ /* 0x0005e40000000800 */
[--C-:B--2---:R-:W-:Y:S02]  /*6740*/  FFMA.FTZ R0, R147, UR5, -R3.reuse ;  /* 0x0000000593007c23 */ /* 0x104fe40008010803 */
[----:B------:R-:W2:Y:S04]  /*6750*/  LDSM.16.MT88.4 R144, [R184+0x5c00] ;  /* 0x005c0000b890783b */ /* 0x000ea80000004200 */
        /* <DEDUP_REMOVED lines=23> */
[----:B------:R1:W3:Y:S02]  /*68d0*/  MUFU.EX2 R35, R0 ;  /* 0x0000000000237308 */ /* 0x0002e40000000800 */
[----:B------:R-:W-:Y:S01]  /*68e0*/  HMMA.16816.F32.BF16 R140, R8, R20, R140 ;  /* 0x00000014088c723c */ /* 0x000fe2000004188c */
[----:B------:R-:W-:-:S05]  /*68f0*/  FADD.FTZ R4, R92, R4 ;  /* 0x000000045c047221 */ /* 0x000fca0000010000 */
[C---:B------:R-:W-:Y:S06]  /*6900*/  HMMA.16816.F32.BF16 R60, R8.reuse, R22, R60 ;  /* 0x00000016083c723c */ /* 0x040fec000004183c */
[----:B------:R-:W-:Y:S01]  /*6910*/  HMMA.16816.F32.BF16 R56, R8, R24, R56 ;  /* 0x000000180838723c */ /* 0x000fe20000041838 */
[----:B-1----:R-:W-:-:S05]  /*6920*/  FFMA.FTZ R0, R158, UR5, -R3 ;  /* 0x000000059e007c23 */ /* 0x002fca0008010803 */
[----:B------:R-:W-:Y:S01]  /*6930*/  HMMA.16816.F32.BF16 R12, R8, R26, R12 ;  /* 0x0000001a080c723c */ /* 0x000fe2000004180c */
[----:B------:R-:W-:Y:S08]  /*6940*/  MUFU.EX2 R8, R2 ;  /* 0x0000000200087308 */ /* 0x000ff00000000800 */
[----:B------:R1:W-:Y:S02]  /*6950*/  MUFU.EX2 R34, R0 ;  /* 0x0000000000227308 */ /* 0x0003e40000000800 */
[----:B-1----:R-:W-:-:S06]  /*6960*/  FFMA.FTZ R0, R159, UR5, -R3 ;  /* 0x000000059f007c23 */ /* 0x002fcc0008010803 */
[----:B------:R1:W-:Y:S02]  /*6970*/  MUFU.EX2 R33, R0 ;  /* 0x0000000000217308 */ /* 0x0003e40000000800 */
[--C-:B-1----:R-:W-:Y:S01]  /*6980*/  FFMA.FTZ R0, R160, UR5, -R3.reuse ;  /* 0x00000005a0007c23 */ /* 0x102fe20008010803 */
[----:B------:R-:W-:Y:S01]  /*6990*/  FFMA.FTZ R3, R161, UR5, -R3 ;  /* 0x00000005a1037c23 */ /* 0x000fe20008010803 */
[----:B------:R-:W-:-:S04]  /*69a0*/  F2FP.BF16.F32.PACK_AB R160, R247, R248 ;  /* 0x000000f8f7a0723e */ /* 0x000fc800000010ff */
[----:B------:R1:W-:Y:S08]  /*69b0*/  MUFU.EX2 R19, R0 ;  /* 0x0000000000137308 */ /* 0x0003f00000000800 */
[----:B------:R4:W5:Y:S01]  /*69c0*/  MUFU.EX2 R32, R3 ;  /* 0x0000000300207308 */ /* 0x0009620000000800 */
[----:B-1----:R-:W-:-:S07]  /*69d0*/  FFMA.FTZ R0, R163, UR5, -R5 ;  /* 0x00000005a3007c23 */ /* 0x002fce0008010805 */
[----:B------:R1:W2:Y:S01]  /*69e0*/  MUFU.EX2 R18, R0 ;  /* 0x0000000000127308 */ /* 0x0002a20000000800 */
[----:B----4-:R-:W-:Y:S01]  /*69f0*/  FADD.FTZ R3, R167, R166 ;  /* 0x000000a6a7037221 */ /* 0x010fe20000010000 */
[----:B---3--:R-:W-:Y:S02]  /*6a00*/  F2FP.BF16.F32.PACK_AB R166, R35, R36 ;  /* 0x0000002423a6723e */ /* 0x008fe400000010ff */
[----:B-----5:R-:W-:Y:S01]  /*6a10*/  F2FP.BF16.F32.PACK_AB R167, R32, R19 ;  /* 0x0000001320a7723e */ /* 0x020fe200000010ff */
[----:B------:R-:W-:-:S04]  /*6a20*/  FADD.FTZ R3, R221, R3 ;  /* 0x00000003dd037221 */ /* 0x000fc80000010000 */
[----:B------:R-:W-:Y:S01]  /*6a30*/  FADD.FTZ R6, R222, R3 ;  /* 0x00000003de067221 */ /* 0x000fe20000010000 */
[----:B-1----:R-:W-:Y:S01]  /*6a40*/  FFMA.FTZ R0, R164, UR5, -R5 ;  /* 0x00000005a4007c23 */ /* 0x002fe20008010805 */
[----:B------:R-:W-:Y:S01]  /*6a50*/  FADD.FTZ R5, R165, R17 ;  /* 0x00000011a5057221 */ /* 0x000fe20000010000 */
[----:B------:R-:W-:Y:S02]  /*6a60*/  F2FP.BF16.F32.PACK_AB R164, R41, R65 ;  /* 0x0000004129a4723e */ /* 0x000fe400000010ff */
[----:B------:R1:W3:Y:S01]  /*6a70*/  MUFU.EX2 R17, R0 ;  /* 0x0000000000117308 */ /* 0x0002e20000000800 */
[----:B------:R-:W-:Y:S01]  /*6a80*/  FADD.FTZ R2, R180, R5 ;  /* 0x00000005b4027221 */ /* 0x000fe20000010000 */
[----:B------:R-:W-:Y:S02]  /*6a90*/  F2FP.BF16.F32.PACK_AB R165, R33, R34 ;  /* 0x0000002221a5723e */ /* 0x000fe400000010ff */
[----:B--2---:R-:W-:Y:S01]  /*6aa0*/  F2FP.BF16.F32.PACK_AB R161, R18, R182 ;  /* 0x000000b612a1723e */ /* 0x004fe200000010ff */
[----:B------:R-:W-:Y:S01]  /*6ab0*/  FADD.FTZ R3, R181, R2 ;  /* 0x00000002b5037221 */ /* 0x000fe20000010000 */
[----:B------:R-:W-:-:S03]  /*6ac0*/  FADD.FTZ R2, R96, R4 ;  /* 0x0000000460027221 */ /* 0x000fc60000010000 */
[----:B------:R-:W-:Y:S01]  /*6ad0*/  FADD.FTZ R3, R197, R3 ;  /* 0x00000003c5037221 */ /* 0x000fe20000010000 */
[----:B------:R-:W-:Y:S01]  /*6ae0*/  FADD.FTZ R4, R98, R2 ;  /* 0x0000000262047221 */ /* 0x000fe20000010000 */
[----:B------:R-:W-:Y:S03]  /*6af0*/  HMMA.16816.F32.BF16 R136, R164, R144, R136 ;  /* 0x00000090a488723c */ /* 0x000fe60000041888 */
[----:B------:R-:W-:Y:S01]  /*6b00*/  FADD.FTZ R4, R100, R4 ;  /* 0x0000000464047221 */ /* 0x000fe20000010000 */
[----:B-1----:R-:W-:-:S03]  /*6b10*/  FADD.FTZ R0, R168, R114 ;  /* 0x00000072a8007221 */ /* 0x002fc60000010000 */
[----:B------:R-:W-:Y:S01]  /*6b20*/  FADD.FTZ R4, R101, R4 ;  /* 0x0000000465047221 */ /* 0x000fe20000010000 */
[----:B---3--:R-:W-:Y:S01]  /*6b30*/  F2FP.BF16.F32.PACK_AB R163, R8, R17 ;  /* 0x0000001108a3723e */ /* 0x008fe200000010ff */
[----:B------:R-:W-:Y:S01]  /*6b40*/  HMMA.16816.F32.BF16 R148, R164, R146, R148 ;  /* 0x00000092a494723c */ /* 0x000fe20000041894 */
        /* <DEDUP_REMOVED lines=122> */
[----:B------:R-:W2:Y:S01]  /*72f0*/  LDL.64 R118, [R1+0x40] ;  /* 0x0000400001767983 */ /* 0x000ea20000100a00 */
[----:B------:R-:W-:Y:S01]  /*7300*/  ULDC UR4, c[0x0][0x2d0] ;  /* 0x0000b40000047ab9 */ /* 0x000fe20000000800 */
[----:B------:R-:W3:Y:S01]  /*7310*/  LDC.64 R220, c[0x0][0x250] ;  /* 0x00009400ffdc7b82 */ /* 0x000ee20000000a00 */
[----:B-1----:R-:W-:Y:S01]  /*7320*/  IMAD.SHL.U32 R0, R112, 0x20, RZ ;  /* 0x0000002070007824 */ /* 0x002fe200078e00ff */
[----:B------:R-:W-:Y:S01]  /*7330*/  LEA.HI.SX32 R197, R201, 0xfffffffe, 0x19 ;  /* 0xfffffffec9c57811 */ /* 0x000fe200078fcaff */
[----:B------:R-:W-:Y:S01]  /*7340*/  IMAD.MOV.U32 R133, RZ, RZ, R38 ;  /* 0x000000ffff857224 */ /* 0x000fe200078e0026 */
[----:B------:R-:W-:Y:S01]  /*7350*/  MOV R132, R39 ;  /* 0x0000002700847202 */ /* 0x000fe20000000f00 */
[----:B------:R-:W-:Y:S01]  /*7360*/  ULDC UR5, c[0x0][0x39c] ;  /* 0x0000e70000057ab9 */ /* 0x000fe20000000800 */
[----:B------:R-:W-:Y:S02]  /*7370*/  MOV R134, R16 ;  /* 0x0000001000867202 */ /* 0x000fe40000000f00 */
[----:B--2---:R-:W-:Y:S01]  /*7380*/  ISETP.GE.AND P0, PT, R118, UR4, PT ;  /* 0x0000000476007c0c */ /* 0x004fe2000bf06270 */
[----:B------:R-:W-:-:S12]  /*7390*/  ULDC UR4, c[0x0][0x2ec] ;  /* 0x0000bb0000047ab9 */ /* 0x000fd80000000800 */
[----:B------:R-:W1:Y:S08]  /*73a0*/  @!P0 LDC.64 R4, c[0x0][0x220] ;  /* 0x00008800ff048b82 */ /* 0x000e700000000a00 */
[----:B------:R-:W2:Y:S08]  /*73b0*/  @!P0 LDC.64 R2, c[0x0][0x220] ;  /* 0x00008800ff028b82 */ /* 0x000eb00000000a00 */
[----:B------:R-:W4:Y:S01]  /*73c0*/  @!P0 LDC.64 R6, c[0x0][0x220] ;  /* 0x00008800ff068b82 */ /* 0x000f220000000a00 */
[----:B-1----:R1:W-:Y:S04]  /*73d0*/  @!P0 STL.64 [R1+0x30], R4 ;  /* 0x0000300401008387 */ /* 0x0023e80000100a00 */
[----:B--2---:R2:W-:Y:S04]  /*73e0*/  @!P0 STL.64 [R1+0x28], R2 ;  /* 0x0000280201008387 */ /* 0x0045e80000100a00 */
[----:B----4-:R-:W-:Y:S01]  /*73f0*/  @!P0 STL.64 [R1+0x20], R6 ;  /* 0x0000200601008387 */ /* 0x010fe20000100a00 */
[----:B-1----:R-:W1:Y:S01]  /*7400*/  @!P0 LDC.64 R4, c[0x0][0x220] ;  /* 0x00008800ff048b82 */ /* 0x002e620000000a00 */
[----:B--2---:R-:W-:Y:S01]  /*7410*/  SHF.L.U64.HI R2, R112, 0x5, R113 ;  /* 0x0000000570027819 */ /* 0x004fe20000010271 */
[----:B------:R-:W-:Y:S01]  /*7420*/  IMAD.MOV.U32 R3, RZ, RZ, R40 ;  /* 0x000000ffff037224 */ /* 0x000fe200078e0028 */
[----:B-1----:R-:W-:Y:S04]  /*7430*/  @!P0 STL.64 [R1+0x10], R4 ;  /* 0x0000100401008387 */ /* 0x002fe80000100a00 */
[----:B------:R-:W-:Y:S04]  /*7440*/  STL [R1+0x1c], R2 ;  /* 0x00001c0201007387 */ /* 0x000fe80000100800 */
[----:B------:R3:W-:Y:S02]  /*7450*/  STL [R1+0x38], R0 ;  /* 0x0000380001007387 */ /* 0x0007e40000100800 */
[----:B---3--:R-:W-:-:S05]  /*7460*/  @!P0 IMAD R0, R221, 0x60, RZ ;  /* 0x00000060dd008824 */ /* 0x008fca00078e02ff */
[----:B------:R1:W-:Y:S01]  /*7470*/  @!P0 STL [R1+0x18], R0 ;  /* 0x0000180001008387 */ /* 0x0003e20000100800 */
[----:B------:R-:W-:Y:S05]  /*7480*/  BRA `(.L_x_704) ;  /* 0x0000000000e07947 */ /* 0x000fea0003800000 */
.L_x_706:
[----:B------:R-:W2:Y:S01]  /*7490*/  LDL.64 R226, [R1+0x58] ;  /* 0x0000580001e27983 */ /* 0x000ea20000100a00 */
[----:B------:R-:W1:Y:S01]  /*74a0*/  LDC.64 R6, c[0x0][0x248] ;  /* 0x00009200ff067b82 */ /* 0x000e620000000a00 */
[----:B------:R-:W-:Y:S02]  /*74b0*/  VIADD R0, R197, 0xffffffff ;  /* 0xffffffffc5007836 */ /* 0x000fe40000000000 */
[----:B------:R-:W4:Y:S03]  /*74c0*/  LDL.64 R224, [R1+0x48] ;  /* 0x0000480001e07983 */ /* 0x000f260000100a00 */
[----:B------:R-:W-:Y:S01]  /*74d0*/  SHF.R.S32.HI R2, RZ, 0x1f, R0 ;  /* 0x0000001fff027819 */ /* 0x000fe20000011400 */
[----:B------:R-:W5:Y:S01]  /*74e0*/  LDL R223, [R1+0x60] ;  /* 0x0000600001df7983 */ /* 0x000f620000100800 */
[----:B------:R-:W3:Y:S03]  /*74f0*/  @!P0 LDC.64 R12, c[0x0][0x218] ;  /* 0x00008600ff0c8b82 */ /* 0x000ee60000000a00 */
[----:B------:R-:W5:Y:S04]  /*7500*/  LDL R222, [R1+0x3c] ;  /* 0x00003c0001de7983 */ /* 0x000f680000100800 */
[----:B------:R1:W-:Y:S01]  /*7510*/  @P0 STS [R196+0x2000], RZ ;  /* 0x002000ffc4000388 */ /* 0x0003e20000000800 */
[----:B------:R-:W5:Y:S03]  /*7520*/  @!P0 LDC.64 R10, c[0x0][0x218] ;  /* 0x00008600ff0a8b82 */ /* 0x000f660000000a00 */
[----:B------:R1:W-:Y:S04]  /*7530*/  @P0 STS [R196+0x2004], RZ ;  /* 0x002004ffc4000388 */ /* 0x0003e80000000800 */
[----:B------:R1:W-:Y:S01]  /*7540*/  @P0 STS.64 [R196+0x2008], RZ ;  /* 0x002008ffc4000388 */ /* 0x0003e20000000a00 */
[----:B------:R-:W5:Y:S08]  /*7550*/  @!P0 LDC.64 R16, c[0x0][0x218] ;  /* 0x00008600ff108b82 */ /* 0x000f700000000a00 */
[----:B------:R-:W5:Y:S01]  /*7560*/  @!P0 LDC.64 R18, c[0x0][0x218] ;  /* 0x00008600ff128b82 */ /* 0x000f620000000a00 */
[-C--:B-1----:R-:W-:Y:S02]  /*7570*/  IMAD R2, R2, R6.reuse, RZ ;  /* 0x0000000602027224 */ /* 0x082fe400078e02ff */
[C---:B------:R-:W-:Y:S04]  /*7580*/  IMAD.WIDE.U32 R8, R0.reuse, R6, RZ ;  /* 0x0000000600087225 */ /* 0x040fe800078e00ff */
[----:B------:R-:W-:Y:S02]  /*7590*/  IMAD R0, R0, R7, R2 ;  /* 0x0000000700007224 */ /* 0x000fe400078e0202 */
[----:B------:R-:W-:Y:S02]  /*75a0*/  @!P0 IMAD R15, R7, 0x60, RZ ;  /* 0x00000060070f8824 */ /* 0x000fe400078e02ff */
[----:B------:R-:W-:Y:S01]  /*75b0*/  IMAD.IADD R0, R9, 0x1, R0 ;  /* 0x0000000109007824 */ /* 0x000fe200078e0200 */
[----:B--2---:R-:W-:Y:S04]  /*75c0*/  LEA R4, P1, R8, R226, 0x7 ;  /* 0x000000e208047211 */ /* 0x004fe800078238ff */
[----:B---3--:R-:W-:Y:S02]  /*75d0*/  @!P0 LEA R12, P5, R4, R12, 0x1 ;  /* 0x0000000c040c8211 */ /* 0x008fe400078a08ff */
[----:B----4-:R-:W-:Y:S02]  /*75e0*/  LEA.HI.X R5, R8, R225, R0, 0x7, P1 ;  /* 0x000000e108057211 */ /* 0x010fe400008f3c00 */
[----:B-----5:R-:W-:Y:S02]  /*75f0*/  @!P0 IADD3 R0, P4, R223, R4, RZ ;  /* 0x00000004df008210 */ /* 0x020fe40007f9e0ff */
        /* <DEDUP_REMOVED lines=33> */
.L_x_704:
[----:B--2---:R-:W2:Y:S01]  /*7810*/  LDL.64 R20, [R1+0x50] ;  /* 0x0000500001147983 */ /* 0x004ea20000100a00 */
[----:B------:R-:W-:Y:S04]  /*7820*/  DEPBAR.LE SB0, 0x0 ;  /* 0x000080000000791a */ /* 0x000fe80000000000 */
[CC--:B------:R-:W-:Y:S01]  /*7830*/  IMAD.WIDE.U32 R6, R197.reuse, R220.reuse, RZ ;  /* 0x000000dcc5067225 */ /* 0x0c0fe200078e00ff */
[----:B------:R-:W3:Y:S01]  /*7840*/  LDL R18, [R1+0x34] ;  /* 0x0000340001127983 */ /* 0x000ee20000100800 */
[C---:B------:R-:W-:Y:S02]  /*7850*/  ISETP.GT.AND P6, PT, R197.reuse, RZ, PT ;  /* 0x000000ffc500720c */ /* 0x040fe40003fc4270 */
[----:B-1----:R-:W-:Y:S01]  /*7860*/  SHF.R.S32.HI R0, RZ, 0x1f, R197 ;  /* 0x0000001fff007819 */ /* 0x002fe200000114c5 */
[----:B------:R-:W4:Y:S04]  /*7870*/  LDL R12, [R1+0x64] ;  /* 0x00006400010c7983 */ /* 0x000f280000100800 */
[----:B------:R-:W5:Y:S01]  /*7880*/  LDL R19, [R1+0x2c] ;  /* 0x00002c0001137983 */ /* 0x000f620000100800 */
[----:B------:R-:W-:Y:S03]  /*7890*/  IMAD R0, R0, R220, RZ ;  /* 0x000000dc00007224 */ /* 0x000fe600078e02ff */
[----:B------:R-:W3:Y:S01]  /*78a0*/  LDL R11, [R1+0x30] ;  /* 0x00003000010b7983 */ /* 0x000ee20000100800 */
[----:B------:R-:W-:Y:S03]  /*78b0*/  IMAD R0, R197, R221, R0 ;  /* 0x000000ddc5007224 */ /* 0x000fe600078e0200 */
[----:B------:R-:W5:Y:S01]  /*78c0*/  LDL R17, [R1+0x24] ;  /* 0x0000240001117983 */ /* 0x000f620000100800 */
[----:B------:R-:W-:Y:S03]  /*78d0*/  IMAD.IADD R0, R7, 0x1, R0 ;  /* 0x0000000107007824 */ /* 0x000fe600078e0200 */
[----:B------:R-:W5:Y:S04]  /*78e0*/  LDL R2, [R1+0x38] ;  /* 0x0000380001027983 */ /* 0x000f680000100800 */
        /* <DEDUP_REMOVED lines=11> */
[----:B----4-:R-:W-:Y:S02]  /*79a0*/  LEA.HI.X R5, R6, R12, R0, 0x7, P1 ;  /* 0x0000000c06057211 */ /* 0x010fe400008f3c00 */
[C---:B------:R-:W-:Y:S04]  /*79b0*/  @!P0 LEA R0, P2, R220.reuse, R4, 0x6 ;  /* 0x00000004dc008211 */ /* 0x040fe800078430ff */
[----:B------:R-:W-:Y:S02]  /*79c0*/  @!P0 LEA.HI.X R7, R220, R5, R221, 0x6, P2 ;  /* 0x00000005dc078211 */ /* 0x000fe400010f34dd */
[C---:B---3--:R-:W-:Y:S04]  /*79d0*/  @!P0 LEA R12, P5, R4.reuse, R11, 0x1 ;  /* 0x0000000b040c8211 */ /* 0x048fe800078a08ff */
[C---:B------:R-:W-:Y:S02]  /*79e0*/  @!P0 LEA.HI.X R13, R4.reuse, R18, R5, 0x1, P5 ;  /* 0x00000012040d8211 */ /* 0x040fe400028f0c05 */
[----:B-----5:R-:W-:Y:S03]  /*79f0*/  @!P0 IADD3 R2, P4, R4, R2, RZ ;  /* 0x0000000204028210 */ /* 0x020fe60007f9e0ff */
[----:B------:R-:W-:Y:S01]  /*7a00*/  @!PT LDS RZ, [RZ] ;  /* 0x00000000fffff984 */ /* 0x000fe20000000800 */
[----:B------:R-:W-:Y:S01]  /*7a10*/  @!PT LDS RZ, [RZ] ;  /* 0x00000000fffff984 */ /* 0x000fe20000000800 */
[----:B------:R-:W-:Y:S01]  /*7a20*/  @!PT LDS RZ, [RZ] ;  /* 0x00000000fffff984 */ /* 0x000fe20000000800 */
[----:B------:R-:W-:Y:S02]  /*7a30*/  @!P0 LDGSTS.E.BYPASS.LTC128B.128 [R196+0x4000], desc[UR8][R12.64] ;  /* 0x040000000cc48fae */ /* 0x000fe4000b901d48 */
[----:B------:R-:W-:Y:S06]  /*7a40*/  @!P0 IMAD.X R6, R5, 0x1, R9, P4 ;  /* 0x0000000105068824 */ /* 0x000fec00020e0609 */
[----:B------:R-:W-:Y:S01]  /*7a50*/  @P0 STS.128 [R196+0x4800], RZ ;  /* 0x004800ffc4000388 */ /* 0x000fe20000000c00 */
[----:B------:R-:W-:Y:S01]  /*7a60*/  @!P0 IMAD.WIDE.U32 R4, R220, 0x60, R4 ;  /* 0x00000060dc048825 */ /* 0x000fe200078e0004 */
[----:B------:R-:W-:Y:S02]  /*7a70*/  @!P0 LEA R10, P3, R2, R10, 0x1 ;  /* 0x0000000a020a8211 */ /* 0x000fe400078608ff */
[----:B------:R-:W-:Y:S02]  /*7a80*/  @!P0 LEA R8, P1, R0, R8, 0x1 ;  /* 0x0000000800088211 */ /* 0x000fe400078208ff */
[----:B------:R-:W-:Y:S02]  /*7a90*/  @!P0 LEA.HI.X R11, R2, R19, R6, 0x1, P3 ;  /* 0x00000013020b8211 */ /* 0x000fe400018f0c06 */
[----:B------:R-:W-:Y:S01]  /*7aa0*/  @!P0 LEA.HI.X R9, R0, R17, R7, 0x1, P1 ;  /* 0x0000001100098211 */ /* 0x000fe200008f0c07 */
[----:B------:R-:W-:Y:S01]  /*7ab0*/  @!P0 IMAD.IADD R0, R16, 0x1, R5 ;  /* 0x0000000110008824 */ /* 0x000fe200078e0205 */
[C---:B------:R-:W-:Y:S01]  /*7ac0*/  @!P0 LEA R6, P1, R4.reuse, R15, 0x1 ;  /* 0x0000000f04068211 */ /* 0x040fe200078208ff */
[----:B------:R-:W-:Y:S01]  /*7ad0*/  @!PT LDS RZ, [RZ] ;  /* 0x00000000fffff984 */ /* 0x000fe20000000800 */
[----:B------:R-:W-:Y:S01]  /*7ae0*/  @!PT LDS RZ, [RZ] ;  /* 0x00000000fffff984 */ /* 0x000fe20000000800 */
[----:B------:R-:W-:Y:S01]  /*7af0*/  @!PT LDS RZ, [RZ] ;  /* 0x00000000fffff984 */ /* 0x000fe20000000800 */
[----:B------:R-:W-:Y:S03]  /*7b00*/  @!P0 LDGSTS.E.BYPASS.LTC128B.128 [R196+0x4800], desc[UR8][R10.64] ;  /* 0x048000000ac48fae */ /* 0x000fe6000b901d48 */
[----:B------:R-:W-:Y:S05]  /*7b10*/  @!P0 LEA.HI.X R7, R4, R14, R0, 0x1, P1 ;  /* 0x0000000e04078211 */ /* 0x000fea00008f0c00 */
        /* <DEDUP_REMOVED lines=326> */
[----:B------:R-:W-:Y:S08]  /*8f80*/  FMUL.FTZ R131, R131, UR5 ;  /* 0x0000000583837c20 */ /* 0x000ff00008410000 */
        /* <DEDUP_REMOVED lines=147> */
.L_x_705:
[----:B------:R-:W-:Y:S01]  /*98c0*/  SHFL.BFLY PT, R6, R40, 0x2, 0x1f ;  /* 0x0c401f0028067f89 */ /* 0x000fe200000e0000 */
[----:B-1-3--:R-:W-:Y:S02]  /*98d0*/  FMNMX.FTZ R5, R131, R21, !PT ;  /* 0x0000001583057209 */ /* 0x00afe40007810000 */
        /* <DEDUP_REMOVED lines=25> */
[----:B------:R-:W-:Y:S01]  /*9a70*/  FADD.FTZ R0, -R39, R132 ;  /* 0x0000008427007221 */ /* 0x000fe20000010100 */
[----:B------:R-:W-:Y:S01]  /*9a80*/  FSEL R43, R43, RZ, P1 ;  /* 0x000000ff2b2b7208 */ /* 0x000fe20000800000 */
[C---:B------:R-:W-:Y:S01]  /*9a90*/  FMUL.FTZ R64, R39.reuse, UR4 ;  /* 0x0000000427407c20 */ /* 0x040fe20008410000 */
[----:B------:R1:W2:Y:S01]  /*9aa0*/  MUFU.EX2 R37, R3 ;  /* 0x0000000300257308 */ /* 0x0002a20000000800 */
[----:B---3--:R-:W-:Y:S02]  /*9ab0*/  FMNMX.FTZ R38, R38, R7, !PT ;  /* 0x0000000726267209 */ /* 0x008fe40007810000 */
[----:B------:R-:W-:Y:S01]  /*9ac0*/  FSETP.NEU.FTZ.AND P1, PT, R39, -INF , PT ;  /* 0xff8000002700780b */ /* 0x000fe20003f3d000 */
[--C-:B------:R-:W-:Y:S01]  /*9ad0*/  FFMA.FTZ R8, R207, UR4, -R43.reuse ;  /* 0x00000004cf087c23 */ /* 0x100fe2000801082b */
[--C-:B------:R-:W-:Y:S01]  /*9ae0*/  FFMA.FTZ R7, R169, UR4, -R43.reuse ;  /* 0x00000004a9077c23 */ /* 0x100fe2000801082b */
[----:B------:R-:W-:Y:S01]  /*9af0*/  FMUL.FTZ R65, R38, UR4 ;  /* 0x0000000426417c20 */ /* 0x000fe20008410000 */
[----:B------:R-:W-:Y:S03]  /*9b00*/  FSEL R64, R64, RZ, P1 ;  /* 0x000000ff40407208 */ /* 0x000fe60000800000 */
[----:B------:R3:W-:Y:S01]  /*9b10*/  MUFU.EX2 R182, R8 ;  /* 0x0000000800b67308 */ /* 0x0007e20000000800 */
[----:B------:R-:W-:Y:S01]  /*9b20*/  FSETP.NEU.FTZ.AND P1, PT, R38, -INF , PT ;  /* 0xff8000002600780b */ /* 0x000fe20003f3d000 */
[----:B------:R-:W-:Y:S01]  /*9b30*/  FFMA.FTZ R16, R97, UR4, -R43 ;  /* 0x0000000461107c23 */ /* 0x000fe2000801082b */
[--C-:B------:R-:W-:Y:S02]  /*9b40*/  FFMA.FTZ R5, R201, UR4, -R64.reuse ;  /* 0x00000004c9057c23 */ /* 0x100fe40008010840 */
[----:B------:R-:W-:Y:S01]  /*9b50*/  FSEL R65, R65, RZ, P1 ;  /* 0x000000ff41417208 */ /* 0x000fe20000800000 */
[--C-:B------:R-:W-:Y:S01]  /*9b60*/  FFMA.FTZ R12, R87, UR4, -R64.reuse ;  /* 0x00000004570c7c23 */ /* 0x100fe20008010840 */
[--C-:B------:R-:W-:Y:S01]  /*9b70*/  FFMA.FTZ R9, R86, UR4, -R64.reuse ;  /* 0x0000000456097c23 */ /* 0x100fe20008010840 */
[----:B------:R-:W-:Y:S01]  /*9b80*/  FFMA.FTZ R20, R98, UR4, -R64 ;  /* 0x0000000462147c23 */ /* 0x000fe20008010840 */
[----:B-1----:R-:W-:Y:S01]  /*9b90*/  FMUL.FTZ R3, R0, UR4 ;  /* 0x0000000400037c20 */ /* 0x002fe20008410000 */
[C---:B--2---:R-:W-:Y:S01]  /*9ba0*/  FMUL.FTZ R17, R37.reuse, R145 ;  /* 0x0000009125117220 */ /* 0x044fe20000410000 */
[----:B------:R-:W-:Y:S01]  /*9bb0*/  FMUL.FTZ R21, R37, R153 ;  /* 0x0000009925157220 */ /* 0x000fe20000410000 */
[----:B------:R-:W-:Y:S01]  /*9bc0*/  FFMA.FTZ R6, R208, UR4, -R65 ;  /* 0x00000004d0067c23 */ /* 0x000fe20008010841 */
[----:B------:R4:W1:Y:S01]  /*9bd0*/  MUFU.EX2 R36, R3 ;  /* 0x0000000300247308 */ /* 0x0008620000000800 */
[----:B------:R-:W-:Y:S01]  /*9be0*/  FADD.FTZ R0, -R38, R133 ;  /* 0x0000008526007221 */ /* 0x000fe20000010100 */
[--C-:B---3--:R-:W-:Y:S08]  /*9bf0*/  FFMA.FTZ R8, R34, UR4, -R43.reuse ;  /* 0x0000000422087c23 */ /* 0x108ff0000801082b */
[----:B------:R2:W-:Y:S01]  /*9c00*/  MUFU.EX2 R127, R6 ;  /* 0x00000006007f7308 */ /* 0x0005e20000000800 */
[----:B----4-:R-:W-:Y:S01]  /*9c10*/  FMNMX.FTZ R3, R2, R4, !PT ;  /* 0x0000000402037209 */ /* 0x010fe20007810000 */
[--C-:B------:R-:W-:Y:S01]  /*9c20*/  FFMA.FTZ R4, R209, UR4, -R43.reuse ;  /* 0x00000004d1047c23 */ /* 0x100fe2000801082b */
[----:B------:R-:W-:Y:S07]  /*9c30*/  FMUL.FTZ R2, R0, UR4 ;  /* 0x0000000400027c20 */ /* 0x000fee0008410000 */
[----:B------:R3:W-:Y:S01]  /*9c40*/  MUFU.EX2 R209, R5 ;  /* 0x0000000500d17308 */ /* 0x0007e20000000800 */
[C---:B------:R-:W-:Y:S01]  /*9c50*/  FSETP.NEU.FTZ.AND P1, PT, R3.reuse, -INF , PT ;  /* 0xff8000000300780b */ /* 0x040fe20003f3d000 */
[C---:B------:R-:W-:Y:S01]  /*9c60*/  FADD.FTZ R0, -R3.reuse, R134 ;  /* 0x0000008603007221 */ /* 0x040fe20000010100 */
[C---:B-1----:R-:W-:Y:S01]  /*9c70*/  FMUL.FTZ R18, R36.reuse, R146 ;  /* 0x0000009224127220 */ /* 0x042fe20000410000 */
[C---:B------:R-:W-:Y:S01]  /*9c80*/  FMUL.FTZ R19, R36.reuse, R147 ;  /* 0x0000009324137220 */ /* 0x040fe20000410000 */
[----:B------:R-:W-:Y:S01]  /*9c90*/  FMUL.FTZ R22, R36, R154 ;  /* 0x0000009a24167220 */ /* 0x000fe20000410000 */
[----:B------:R-:W-:Y:S01]  /*9ca0*/  FMUL.FTZ R66, R3, UR4 ;  /* 0x0000000403427c20 */ /* 0x000fe20008410000 */
[----:B------:R-:W-:Y:S03]  /*9cb0*/  FMUL.FTZ R0, R0, UR4 ;  /* 0x0000000400007c20 */ /* 0x000fe60008410000 */
[----:B------:R1:W-:Y:S01]  /*9cc0*/  MUFU.EX2 R134, R4 ;  /* 0x0000000400867308 */ /* 0x0003e20000000800 */
[----:B--2---:R-:W-:Y:S01]  /*9cd0*/  FFMA.FTZ R6, R33, UR4, -R43 ;  /* 0x0000000421067c23 */ /* 0x004fe2000801082b */
[----:B------:R-:W-:Y:S08]  /*9ce0*/  FSEL R66, R66, RZ, P1 ;  /* 0x000000ff42427208 */ /* 0x000ff00000800000 */
[----:B------:R-:W2:Y:S01]  /*9cf0*/  MUFU.EX2 R0, R0 ;  /* 0x0000000000007308 */ /* 0x000ea20000000800 */
[----:B---3--:R-:W-:Y:S09]  /*9d00*/  FFMA.FTZ R5, R215, UR4, -R65 ;  /* 0x00000004d7057c23 */ /* 0x008ff20008010841 */
[----:B------:R3:W-:Y:S01]  /*9d10*/  MUFU.EX2 R175, R5 ;  /* 0x0000000500af7308 */ /* 0x0007e20000000800 */
[--C-:B-1----:R-:W-:Y:S09]  /*9d20*/  FFMA.FTZ R4, R219, UR4, -R43.reuse ;  /* 0x00000004db047c23 */ /* 0x102ff2000801082b */
[----:B------:R1:W-:Y:S01]  /*9d30*/  MUFU.EX2 R173, R4 ;  /* 0x0000000400ad7308 */ /* 0x0003e20000000800 */
[C---:B--2---:R-:W-:Y:S01]  /*9d40*/  FMUL.FTZ R15, R0.reuse, R151 ;  /* 0x00000097000f7220 */ /* 0x044fe20000410000 */
[----:B------:R-:W-:Y:S08]  /*9d50*/  FMUL.FTZ R14, R0, R150 ;  /* 0x00000096000e7220 */ /* 0x000ff00000410000 */
[----:B------:R2:W-:Y:S01]  /*9d60*/  MUFU.EX2 R215, R8 ;  /* 0x0000000800d77308 */ /* 0x0005e20000000800 */
[--C-:B---3--:R-:W-:Y:S09]  /*9d70*/  FFMA.FTZ R5, R206, UR4, -R64.reuse ;  /* 0x00000004ce057c23 */ /* 0x108ff20008010840 */
[----:B------:R3:W-:Y:S01]  /*9d80*/  MUFU.EX2 R181, R5 ;  /* 0x0000000500b57308 */ /* 0x0007e20000000800 */
[--C-:B-1----:R-:W-:Y:S09]  /*9d90*/  FFMA.FTZ R4, R211, UR4, -R64.reuse ;  /* 0x00000004d3047c23 */ /* 0x102ff20008010840 */
[----:B------:R1:W-:Y:S01]  /*9da0*/  MUFU.EX2 R132, R4 ;  /* 0x0000000400847308 */ /* 0x0003e20000000800 */
[----:B--2---:R-:W-:Y:S09]  /*9db0*/  FFMA.FTZ R8, R52, UR4, -R43 ;  /* 0x0000000434087c23 */ /* 0x004ff2000801082b */
[----:B------:R2:W-:Y:S01]  /*9dc0*/  MUFU.EX2 R206, R7 ;  /* 0x0000000700ce7308 */ /* 0x0005e20000000800 */
[----:B---3--:R-:W-:Y:S09]  /*9dd0*/  FFMA.FTZ R5, R177, UR4, -R65 ;  /* 0x00000004b1057c23 */ /* 0x008ff20008010841 */
[----:B------:R3:W-:Y:S01]  /*9de0*/  MUFU.EX2 R177, R5 ;  /* 0x0000000500b17308 */ /* 0x0007e20000000800 */
[--C-:B-1----:R-:W-:Y:S09]  /*9df0*/  FFMA.FTZ R4, R218, UR4, -R64.reuse ;  /* 0x00000004da047c23 */ /* 0x102ff20008010840 */
[----:B------:R1:W-:Y:S01]  /*9e00*/  MUFU.EX2 R172, R4 ;  /* 0x0000000400ac7308 */ /* 0x0003e20000000800 */
[--C-:B--2---:R-:W-:Y:S09]  /*9e10*/  FFMA.FTZ R7, R48, UR4, -R43.reuse ;  /* 0x0000000430077c23 */ /* 0x104ff2000801082b */
[----:B------:R2:W-:Y:S01]  /*9e20*/  MUFU.EX2 R229, R7 ;  /* 0x0000000700e57308 */ /* 0x0005e20000000800 */
[----:B---3--:R-:W-:Y:S09]  /*9e30*/  FFMA.FTZ R5, R32, UR4, -R64 ;  /* 0x0000000420057c23 */ /* 0x008ff20008010840 */
[----:B------:R3:W-:Y:S01]  /*9e40*/  MUFU.EX2 R223, R8 ;  /* 0x0000000800df7308 */ /* 0x0007e20000000800 */
[--C-:B-1----:R-:W-:Y:S09]  /*9e50*/  FFMA.FTZ R4, R205, UR4, -R43.reuse ;  /* 0x00000004cd047c23 */ /* 0x102ff2000801082b */
[----:B------:R1:W-:Y:S01]  /*9e60*/  MUFU.EX2 R205, R4 ;  /* 0x0000000400cd7308 */ /* 0x0003e20000000800 */
[--C-:B--2---:R-:W-:Y:S09]  /*9e70*/  FFMA.FTZ R7, R25, UR4, -R43.reuse ;  /* 0x0000000419077c23 */ /* 0x104ff2000801082b */
[----:B------:R2:W-:Y:S01]  /*9e80*/  MUFU.EX2 R248, R7 ;  /* 0x0000000700f87308 */ /* 0x0005e20000000800 */
[--C-:B---3--:R-:W-:Y:S01]  /*9e90*/  FFMA.FTZ R8, R68, UR4, -R43.reuse ;  /* 0x0000000444087c23 */ /* 0x108fe2000801082b */
[--C-:B------:R-:W-:Y:S08]  /*9ea0*/  FFMA.FTZ R68, R111, UR4, -R66.reuse ;  /* 0x000000046f447c23 */ /* 0x100ff00008010842 */
[----:B------:R-:W3:Y:S01]  /*9eb0*/  MUFU.EX2 R2, R2 ;  /* 0x0000000200027308 */ /* 0x000ee20000000800 */
[--C-:B-1----:R-:W-:Y:S09]  /*9ec0*/  FFMA.FTZ R4, R198, UR4, -R43.reuse ;  /* 0x00000004c6047c23 */ /* 0x102ff2000801082b */
[----:B------:R1:W-:Y:S01]  /*9ed0*/  MUFU.EX2 R211, R4 ;  /* 0x0000000400d37308 */ /* 0x0003e20000000800 */
[----:B--2---:R-:W-:Y:S01]  /*9ee0*/  FFMA.FTZ R7, R80, UR4, -R43 ;  /* 0x0000000450077c23 */ /* 0x004fe2000801082b */
[----:B------:R-:W-:Y:S08]  /*9ef0*/  FFMA.FTZ R80, R41, UR4, -R66 ;  /* 0x0000000429507c23 */ /* 0x000ff00008010842 */
[----:B------:R2:W4:Y:S01]  /*9f00*/  MUFU.EX2 R32, R7 ;  /* 0x0000000700207308 */ /* 0x0005220000000800 */
[----:B---3--:R-:W-:Y:S09]  /*9f10*/  FMUL.FTZ R13, R2, R149 ;  /* 0x00000095020d7220 */ /* 0x008ff20000410000 */
[----:B------:R3:W-:Y:S01]  /*9f20*/  MUFU.EX2 R246, R8 ;  /* 0x0000000800f67308 */ /* 0x0007e20000000800 */
[----:B-1----:R-:W-:Y:S09]  /*9f30*/  FFMA.FTZ R4, R204, UR4, -R64 ;  /* 0x00000004cc047c23 */ /* 0x002ff20008010840 */
[----:B------:R1:W-:Y:S01]  /*9f40*/  MUFU.EX2 R198, R4 ;  /* 0x0000000400c67308 */ /* 0x0003e20000000800 */
[----:B--2---:R-:W-:Y:S01]  /*9f50*/  FMUL.FTZ R7, R36, R143 ;  /* 0x0000008f24077220 */ /* 0x004fe20000410000 */
[----:B----4-:R-:W-:Y:S01]  /*9f60*/  MOV R154, R32 ;  /* 0x00000020009a7202 */ /* 0x010fe20000000f00 */
[----:B------:R-:W-:Y:S07]  /*9f70*/  FMUL.FTZ R32, R37, R160 ;  /* 0x000000a025207220 */ /* 0x000fee0000410000 */
[----:B------:R2:W4:Y:S01]  /*9f80*/  MUFU.EX2 R151, R16 ;  /* 0x0000001000977308 */ /* 0x0005220000000800 */
[----:B---3--:R-:W-:Y:S09]  /*9f90*/  FMUL.FTZ R8, R2, R136 ;  /* 0x0000008802087220 */ /* 0x008ff20000410000 */
[----:B------:R3:W-:Y:S01]  /*9fa0*/  MUFU.EX2 R149, R20 ;  /* 0x0000001400957308 */ /* 0x0007e20000000800 */
[----:B-1----:R-:W-:Y:S09]  /*9fb0*/  FFMA.FTZ R4, R217, UR4, -R65 ;  /* 0x00000004d9047c23 */ /* 0x002ff20008010841 */
[----:B------:R1:W5:Y:S01]  /*9fc0*/  MUFU.EX2 R133, R4 ;  /* 0x0000000400857308 */ /* 0x0003620000000800 */
[C---:B--2---:R-:W-:Y:S01]  /*9fd0*/  FMUL.FTZ R16, R37.reuse, R144 ;  /* 0x0000009025107220 */ /* 0x044fe20000410000 */
[----:B----4-:R-:W-:Y:S08]  /*9fe0*/  MOV R153, R151 ;  /* 0x0000009700997202 */ /* 0x010ff00000000f00 */
[----:B------:R-:W-:Y:S01]  /*9ff0*/  MUFU.EX2 R68, R68 ;  /* 0x0000004400447308 */ /* 0x000fe20000000800 */
[----:B---3--:R-:W-:Y:S01]  /*a000*/  FMUL.FTZ R20, R37, R152 ;  /* 0x0000009825147220 */ /* 0x008fe20000410000 */
[--C-:B-1----:R-:W-:Y:S01]  /*a010*/  FFMA.FTZ R4, R210, UR4, -R66.reuse ;  /* 0x00000004d2047c23 */ /* 0x102fe20008010842 */
[----:B-----5:R-:W-:Y:S07]  /*a020*/  F2FP.BF16.F32.PACK_AB R48, R133, R127 ;  /* 0x0000007f8530723e */ /* 0x020fee00000010ff */
[----:B------:R1:W-:Y:S10]  /*a030*/  MUFU.EX2 R210, R6 ;  /* 0x0000000600d27308 */ /* 0x0003f40000000800 */
[----:B------:R2:W-:Y:S01]  /*a040*/  MUFU.EX2 R126, R4 ;  /* 0x00000004007e7308 */ /* 0x0005e20000000800 */
[--C-:B-1----:R-:W-:Y:S09]  /*a050*/  FFMA.FTZ R6, R49, UR4, -R43.reuse ;  /* 0x0000000431067c23 */ /* 0x102ff2000801082b */
[----:B------:R1:W-:Y:S01]  /*a060*/  MUFU.EX2 R234, R6 ;  /* 0x0000000600ea7308 */ /* 0x0003e20000000800 */
[--C-:B--2---:R-:W-:Y:S09]  /*a070*/  FFMA.FTZ R4, R216, UR4, -R66.reuse ;  /* 0x00000004d8047c23 */ /* 0x104ff20008010842 */
[----:B------:R2:W3:Y:S01]  /*a080*/  MUFU.EX2 R174, R4 ;  /* 0x0000000400ae7308 */ /* 0x0004e20000000800 */
[----:B-1----:R-:W-:Y:S01]  /*a090*/  FFMA.FTZ R6, R23, UR4, -R43 ;  /* 0x0000000417067c23 */ /* 0x002fe2000801082b */
[----:B------:R-:W-:Y:S01]  /*a0a0*/  FMUL.FTZ R23, R36, R155 ;  /* 0x0000009b24177220 */ /* 0x000fe20000410000 */
[--C-:B--2---:R-:W-:Y:S01]  /*a0b0*/  FFMA.FTZ R4, R213, UR4, -R65.reuse ;  /* 0x00000004d5047c23 */ /* 0x104fe20008010841 */
[----:B---3--:R-:W-:Y:S06]  /*a0c0*/  F2FP.BF16.F32.PACK_AB R49, R174, R126 ;  /* 0x0000007eae31723e */ /* 0x008fec00000010ff */
[----:B------:R1:W-:Y:S02]  /*a0d0*/  MUFU.EX2 R201, R4 ;  /* 0x0000000400c97308 */ /* 0x0003e40000000800 */
[--C-:B-1----:R-:W-:Y:S08]  /*a0e0*/  FFMA.FTZ R4, R214, UR4, -R66.reuse ;  /* 0x00000004d6047c23 */ /* 0x102ff00008010842 */
[----:B------:R1:W-:Y:S02]  /*a0f0*/  MUFU.EX2 R180, R4 ;  /* 0x0000000400b47308 */ /* 0x0003e40000000800 */
[----:B-1----:R-:W-:Y:S08]  /*a100*/  FFMA.FTZ R4, R212, UR4, -R66 ;  /* 0x00000004d4047c23 */ /* 0x002ff00008010842 */
[----:B------:R1:W-:Y:S10]  /*a110*/  MUFU.EX2 R212, R5 ;  /* 0x0000000500d47308 */ /* 0x0003f40000000800 */
[----:B------:R2:W-:Y:S01]  /*a120*/  MUFU.EX2 R183, R4 ;  /* 0x0000000400b77308 */ /* 0x0005e20000000800 */
[----:B-1----:R-:W-:Y:S01]  /*a130*/  FFMA.FTZ R5, R44, UR4, -R65 ;  /* 0x000000042c057c23 */ /* 0x002fe20008010841 */
[----:B------:R-:W-:Y:S08]  /*a140*/  F2FP.BF16.F32.PACK_AB R44, R173, R134 ;  /* 0x00000086ad2c723e */ /* 0x000ff000000010ff */
[----:B------:R1:W-:Y:S01]  /*a150*/  MUFU.EX2 R214, R5 ;  /* 0x0000000500d67308 */ /* 0x0003e20000000800 */
[----:B--2---:R-:W-:Y:S09]  /*a160*/  FFMA.FTZ R4, R203, UR4, -R43 ;  /* 0x00000004cb047c23 */ /* 0x004ff2000801082b */
[----:B------:R2:W-:Y:S01]  /*a170*/  MUFU.EX2 R204, R4 ;  /* 0x0000000400cc7308 */ /* 0x0005e20000000800 */
[--C-:B-1----:R-:W-:Y:S09]  /*a180*/  FFMA.FTZ R5, R54, UR4, -R64.reuse ;  /* 0x0000000436057c23 */ /* 0x102ff20008010840 */
[----:B------:R1:W-:Y:S01]  /*a190*/  MUFU.EX2 R219, R5 ;  /* 0x0000000500db7308 */ /* 0x0003e20000000800 */
[--C-:B--2---:R-:W-:Y:S09]  /*a1a0*/  FFMA.FTZ R4, R202, UR4, -R64.reuse ;  /* 0x00000004ca047c23 */ /* 0x104ff20008010840 */
[----:B------:R2:W-:Y:S01]  /*a1b0*/  MUFU.EX2 R202, R4 ;  /* 0x0000000400ca7308 */ /* 0x0005e20000000800 */
[--C-:B-1----:R-:W-:Y:S09]  /*a1c0*/  FFMA.FTZ R5, R60, UR4, -R65.reuse ;  /* 0x000000043c057c23 */ /* 0x102ff20008010841 */
[----:B------:R1:W-:Y:S01]  /*a1d0*/  MUFU.EX2 R238, R5 ;  /* 0x0000000500ee7308 */ /* 0x0003e20000000800 */
[--C-:B--2---:R-:W-:Y:S09]  /*a1e0*/  FFMA.FTZ R4, R168, UR4, -R64.reuse ;  /* 0x00000004a8047c23 */ /* 0x104ff20008010840 */
[----:B------:R2:W-:Y:S01]  /*a1f0*/  MUFU.EX2 R203, R4 ;  /* 0x0000000400cb7308 */ /* 0x0005e20000000800 */
[--C-:B-1----:R-:W-:Y:S01]  /*a200*/  FFMA.FTZ R5, R70, UR4, -R64.reuse ;  /* 0x0000000446057c23 */ /* 0x102fe20008010840 */
[--C-:B------:R-:W-:Y:S08]  /*a210*/  FFMA.FTZ R70, R118, UR4, -R64.reuse ;  /* 0x0000000476467c23 */ /* 0x100ff00008010840 */
[----:B------:R1:W-:Y:S01]  /*a220*/  MUFU.EX2 R243, R5 ;  /* 0x0000000500f37308 */ /* 0x0003e20000000800 */
[----:B--2---:R-:W-:Y:S09]  /*a230*/  FFMA.FTZ R4, R35, UR4, -R64 ;  /* 0x0000000423047c23 */ /* 0x004ff20008010840 */
[----:B------:R2:W-:Y:S10]  /*a240*/  MUFU.EX2 R207, R4 ;  /* 0x0000000400cf7308 */ /* 0x0005f40000000800 */
[----:B------:R-:W3:Y:S01]  /*a250*/  MUFU.EX2 R35, R6 ;  /* 0x0000000600237308 */ /* 0x000ee20000000800 */
[--C-:B-1----:R-:W-:Y:S01]  /*a260*/  FFMA.FTZ R5, R78, UR4, -R66.reuse ;  /* 0x000000044e057c23 */ /* 0x102fe20008010842 */
[--C-:B------:R-:W-:Y:S08]  /*a270*/  FFMA.FTZ R78, R123, UR4, -R66.reuse ;  /* 0x000000047b4e7c23 */ /* 0x100ff00008010842 */
[----:B------:R1:W-:Y:S01]  /*a280*/  MUFU.EX2 R239, R5 ;  /* 0x0000000500ef7308 */ /* 0x0003e20000000800 */
[----:B--2---:R-:W-:Y:S09]  /*a290*/  FFMA.FTZ R4, R200, UR4, -R65 ;  /* 0x00000004c8047c23 */ /* 0x004ff20008010841 */
[----:B------:R2:W-:Y:S01]  /*a2a0*/  MUFU.EX2 R168, R4 ;  /* 0x0000000400a87308 */ /* 0x0005e20000000800 */
[----:B---3--:R-:W-:Y:S01]  /*a2b0*/  MOV R144, R35 ;  /* 0x0000002300907202 */ /* 0x008fe20000000f00 */
[C---:B------:R-:W-:Y:S01]  /*a2c0*/  FMUL.FTZ R35, R36.reuse, R163 ;  /* 0x000000a324237220 */ /* 0x040fe20000410000 */
[----:B------:R-:W-:Y:S07]  /*a2d0*/  FFMA.FTZ R6, R81, UR4, -R43 ;  /* 0x0000000451067c23 */ /* 0x000fee000801082b */
[----:B------:R3:W4:Y:S01]  /*a2e0*/  MUFU.EX2 R10, R6 ;  /* 0x00000006000a7308 */ /* 0x0007220000000800 */
[----:B-1----:R-:W-:Y:S09]  /*a2f0*/  FMUL.FTZ R5, R37, R141 ;  /* 0x0000008d25057220 */ /* 0x002ff20000410000 */
[----:B------:R-:W-:Y:S01]  /*a300*/  MUFU.EX2 R70, R70 ;  /* 0x0000004600467308 */ /* 0x000fe20000000800 */
[--C-:B--2---:R-:W-:Y:S09]  /*a310*/  FFMA.FTZ R4, R179, UR4, -R65.reuse ;  /* 0x00000004b3047c23 */ /* 0x104ff20008010841 */
[----:B------:R1:W-:Y:S01]  /*a320*/  MUFU.EX2 R179, R4 ;  /* 0x0000000400b37308 */ /* 0x0003e20000000800 */
[----:B---3--:R-:W-:Y:S01]  /*a330*/  FMUL.FTZ R6, R36, R142 ;  /* 0x0000008e24067220 */ /* 0x008fe20000410000 */
[----:B----4-:R-:W-:Y:S01]  /*a340*/  MOV R143, R10 ;  /* 0x0000000a008f7202 */ /* 0x010fe20000000f00 */
[----:B------:R-:W-:Y:S07]  /*a350*/  FMUL.FTZ R10, R0, R138 ;  /* 0x0000008a000a7220 */ /* 0x000fee0000410000 */
[----:B------:R-:W-:Y:S01]  /*a360*/  MUFU.EX2 R78, R78 ;  /* 0x0000004e004e7308 */ /* 0x000fe20000000800 */
[--C-:B-1----:R-:W-:Y:S09]  /*a370*/  FFMA.FTZ R4, R199, UR4, -R66.reuse ;  /* 0x00000004c7047c23 */ /* 0x102ff20008010842 */
[----:B------:R1:W-:Y:S02]  /*a380*/  MUFU.EX2 R169, R4 ;  /* 0x0000000400a97308 */ /* 0x0003e40000000800 */
[--C-:B-1----:R-:W-:Y:S08]  /*a390*/  FFMA.FTZ R4, R178, UR4, -R66.reuse ;  /* 0x00000004b2047c23 */ /* 0x102ff00008010842 */
[----:B------:R1:W-:Y:S02]  /*a3a0*/  MUFU.EX2 R178, R4 ;  /* 0x0000000400b27308 */ /* 0x0003e40000000800 */
[----:B-1----:R-:W-:Y:S08]  /*a3b0*/  FFMA.FTZ R4, R171, UR4, -R65 ;  /* 0x00000004ab047c23 */ /* 0x002ff00008010841 */
[----:B------:R1:W-:Y:S02]  /*a3c0*/  MUFU.EX2 R199, R4 ;  /* 0x0000000400c77308 */ /* 0x0003e40000000800 */
[--C-:B-1----:R-:W-:Y:S08]  /*a3d0*/  FFMA.FTZ R4, R176, UR4, -R66.reuse ;  /* 0x00000004b0047c23 */ /* 0x102ff00008010842 */
[----:B------:R1:W-:Y:S02]  /*a3e0*/  MUFU.EX2 R171, R4 ;  /* 0x0000000400ab7308 */ /* 0x0003e40000000800 */
[----:B-1----:R-:W-:Y:S08]  /*a3f0*/  FFMA.FTZ R4, R170, UR4, -R66 ;  /* 0x00000004aa047c23 */ /* 0x002ff00008010842 */
[----:B------:R1:W-:Y:S02]  /*a400*/  MUFU.EX2 R216, R4 ;  /* 0x0000000400d87308 */ /* 0x0003e40000000800 */
[----:B-1----:R-:W-:Y:S08]  /*a410*/  FFMA.FTZ R4, R31, UR4, -R43 ;  /* 0x000000041f047c23 */ /* 0x002ff0000801082b */
[----:B------:R1:W-:Y:S02]  /*a420*/  MUFU.EX2 R228, R4 ;  /* 0x0000000400e47308 */ /* 0x0003e40000000800 */
[--C-:B-1----:R-:W-:Y:S01]  /*a430*/  FFMA.FTZ R4, R30, UR4, -R64.reuse ;  /* 0x000000041e047c23 */ /* 0x102fe20008010840 */
[--C-:B------:R-:W-:Y:S07]  /*a440*/  FFMA.FTZ R30, R89, UR4, -R65.reuse ;  /* 0x00000004591e7c23 */ /* 0x100fee0008010841 */
        /* <DEDUP_REMOVED lines=11> */
[----:B-1----:R-:W-:Y:S01]  /*a500*/  FFMA.FTZ R4, R28, UR4, -R66 ;  /* 0x000000041c047c23 */ /* 0x002fe20008010842 */
[----:B------:R-:W-:Y:S07]  /*a510*/  FFMA.FTZ R28, R99, UR4, -R64 ;  /* 0x00000004631c7c23 */ /* 0x000fee0008010840 */
[----:B------:R1:W-:Y:S10]  /*a520*/  MUFU.EX2 R176, R4 ;  /* 0x0000000400b07308 */ /* 0x0003f40000000800 */
[----:B------:R2:W-:Y:S01]  /*a530*/  MUFU.EX2 R152, R28 ;  /* 0x0000001c00987308 */ /* 0x0005e20000000800 */
[--C-:B-1----:R-:W-:Y:S09]  /*a540*/  FFMA.FTZ R4, R26, UR4, -R66.reuse ;  /* 0x000000041a047c23 */ /* 0x102ff20008010842 */
[----:B------:R1:W-:Y:S01]  /*a550*/  MUFU.EX2 R213, R4 ;  /* 0x0000000400d57308 */ /* 0x0003e20000000800 */
[--C-:B--2---:R-:W-:Y:S09]  /*a560*/  FFMA.FTZ R28, R88, UR4, -R65.reuse ;  /* 0x00000004581c7c23 */ /* 0x104ff20008010841 */
[----:B------:R2:W-:Y:S01]  /*a570*/  MUFU.EX2 R138, R28 ;  /* 0x0000001c008a7308 */ /* 0x0005e20000000800 */
[----:B-1----:R-:W-:Y:S01]  /*a580*/  FFMA.FTZ R4, R45, UR4, -R65 ;  /* 0x000000042d047c23 */ /* 0x002fe20008010841 */
[----:B------:R-:W-:Y:S08]  /*a590*/  F2FP.BF16.F32.PACK_AB R45, R172, R132 ;  /* 0x00000084ac2d723e */ /* 0x000ff000000010ff */
[----:B------:R1:W-:Y:S01]  /*a5a0*/  MUFU.EX2 R222, R4 ;  /* 0x0000000400de7308 */ /* 0x0003e20000000800 */
[----:B--2---:R-:W-:Y:S01]  /*a5b0*/  FMUL.FTZ R28, R2, R164 ;  /* 0x000000a4021c7220 */ /* 0x004fe20000410000 */
[--C-:B-1----:R-:W-:Y:S01]  /*a5c0*/  FFMA.FTZ R4, R46, UR4, -R66.reuse ;  /* 0x000000042e047c23 */ /* 0x102fe20008010842 */
[----:B------:R-:W-:Y:S07]  /*a5d0*/  F2FP.BF16.F32.PACK_AB R46, R211, R205 ;  /* 0x000000cdd32e723e */ /* 0x000fee00000010ff */
[----:B------:R1:W-:Y:S02]  /*a5e0*/  MUFU.EX2 R217, R4 ;  /* 0x0000000400d97308 */ /* 0x0003e40000000800 */
[----:B-1----:R-:W-:Y:S01]  /*a5f0*/  FFMA.FTZ R4, R47, UR4, -R66 ;  /* 0x000000042f047c23 */ /* 0x002fe20008010842 */
[----:B------:R-:W-:Y:S07]  /*a600*/  F2FP.BF16.F32.PACK_AB R47, R209, R198 ;  /* 0x000000c6d12f723e */ /* 0x000fee00000010ff */
[----:B------:R1:W-:Y:S02]  /*a610*/  MUFU.EX2 R224, R4 ;  /* 0x0000000400e07308 */ /* 0x0003e40000000800 */
[----:B-1----:R-:W-:Y:S08]  /*a620*/  FFMA.FTZ R4, R53, UR4, -R43 ;  /* 0x0000000435047c23 */ /* 0x002ff0000801082b */
[----:B------:R1:W-:Y:S02]  /*a630*/  MUFU.EX2 R232, R4 ;  /* 0x0000000400e87308 */ /* 0x0003e40000000800 */
[--C-:B-1----:R-:W-:Y:S02]  /*a640*/  FFMA.FTZ R4, R55, UR4, -R64.reuse ;  /* 0x0000000437047c23 */ /* 0x102fe40008010840 */
[----:B------:R-:W-:Y:S06]  /*a650*/  LDSM.16.MT88.4 R52, [R185+0x4000] ;  /* 0x00400000b934783b */ /* 0x000fec0000004200 */
[----:B------:R1:W-:Y:S02]  /*a660*/  MUFU.EX2 R230, R4 ;  /* 0x0000000400e67308 */ /* 0x0003e40000000800 */
[--C-:B-1----:R-:W-:Y:S02]  /*a670*/  FFMA.FTZ R4, R24, UR4, -R64.reuse ;  /* 0x0000000418047c23 */ /* 0x102fe40008010840 */
[----:B------:R-:W1:Y:S06]  /*a680*/  LDSM.16.MT88.4 R24, [R184+0x4000] ;  /* 0x00400000b818783b */ /* 0x000e6c0000004200 */
[----:B------:R2:W-:Y:S02]  /*a690*/  MUFU.EX2 R245, R4 ;  /* 0x0000000400f57308 */ /* 0x0005e40000000800 */
[----:B--2---:R-:W-:Y:S01]  /*a6a0*/  FFMA.FTZ R4, R67, UR4, -R64 ;  /* 0x0000000443047c23 */ /* 0x004fe20008010840 */
[--C-:B------:R-:W-:Y:S07]  /*a6b0*/  FFMA.FTZ R67, R110, UR4, -R66.reuse ;  /* 0x000000046e437c23 */ /* 0x100fee0008010842 */
[----:B------:R2:W-:Y:S02]  /*a6c0*/  MUFU.EX2 R34, R4 ;  /* 0x0000000400227308 */ /* 0x0005e40000000800 */
[--C-:B--2---:R-:W-:Y:S08]  /*a6d0*/  FFMA.FTZ R4, R56, UR4, -R65.reuse ;  /* 0x0000000438047c23 */ /* 0x104ff00008010841 */
[----:B------:R2:W-:Y:S02]  /*a6e0*/  MUFU.EX2 R200, R4 ;  /* 0x0000000400c87308 */ /* 0x0005e40000000800 */
[--C-:B--2---:R-:W-:Y:S08]  /*a6f0*/  FFMA.FTZ R4, R57, UR4, -R65.reuse ;  /* 0x0000000439047c23 */ /* 0x104ff00008010841 */
[----:B------:R2:W-:Y:S02]  /*a700*/  MUFU.EX2 R226, R4 ;  /* 0x0000000400e27308 */ /* 0x0005e40000000800 */
[--C-:B--2---:R-:W-:Y:S08]  /*a710*/  FFMA.FTZ R4, R58, UR4, -R66.reuse ;  /* 0x000000043a047c23 */ /* 0x104ff00008010842 */
[----:B------:R2:W-:Y:S02]  /*a720*/  MUFU.EX2 R208, R4 ;  /* 0x0000000400d07308 */ /* 0x0005e40000000800 */
[--C-:B--2---:R-:W-:Y:S02]  /*a730*/  FFMA.FTZ R4, R59, UR4, -R66.reuse ;  /* 0x000000043b047c23 */ /* 0x104fe40008010842 */
[----:B------:R-:W2:Y:S06]  /*a740*/  LDSM.16.MT88.4 R56, [R184+0x4400] ;  /* 0x00440000b838783b */ /* 0x000eac0000004200 */
        /* <DEDUP_REMOVED lines=11> */
[----:B------:R-:W-:Y:S01]  /*a800*/  MUFU.EX2 R69, R69 ;  /* 0x0000004500457308 */ /* 0x000fe20000000800 */
[--C-:B----4-:R-:W-:Y:S01]  /*a810*/  FFMA.FTZ R4, R71, UR4, -R64.reuse ;  /* 0x0000000447047c23 */ /* 0x110fe20008010840 */
[----:B-----5:R-:W-:Y:S01]  /*a820*/  MOV R155, R31 ;  /* 0x0000001f009b7202 */ /* 0x020fe20000000f00 */
[----:B------:R-:W-:Y:S01]  /*a830*/  FMUL.FTZ R31, R0, R167 ;  /* 0x000000a7001f7220 */ /* 0x000fe20000410000 */
[--C-:B------:R-:W-:Y:S06]  /*a840*/  FFMA.FTZ R71, R119, UR4, -R64.reuse ;  /* 0x0000000477477c23 */ /* 0x100fec0008010840 */
[----:B------:R4:W-:Y:S10]  /*a850*/  MUFU.EX2 R250, R4 ;  /* 0x0000000400fa7308 */ /* 0x0009f40000000800 */
[----:B------:R-:W-:Y:S01]  /*a860*/  MUFU.EX2 R71, R71 ;  /* 0x0000004700477308 */ /* 0x000fe20000000800 */
[--C-:B----4-:R-:W-:Y:S02]  /*a870*/  FFMA.FTZ R4, R82, UR4, -R64.reuse ;  /* 0x0000000452047c23 */ /* 0x110fe40008010840 */
[----:B------:R-:W4:Y:S07]  /*a880*/  LDL.LU R82, [R1] ;  /* 0x0000000001527983 */ /* 0x000f2e0000300800 */
[----:B------:R5:W-:Y:S01]  /*a890*/  MUFU.EX2 R252, R4 ;  /* 0x0000000400fc7308 */ /* 0x000be20000000800 */
[----:B------:R-:W2:Y:S04]  /*a8a0*/  LDL.LU R147, [R1+0x4] ;  /* 0x0000040001937983 */ /* 0x000ea80000300800 */
[----:B------:R-:W3:Y:S04]  /*a8b0*/  LDL.LU R146, [R1+0x8] ;  /* 0x0000080001927983 */ /* 0x000ee80000300800 */
[----:B------:R-:W4:Y:S01]  /*a8c0*/  LDL.LU R145, [R1+0xc] ;  /* 0x00000c0001917983 */ /* 0x000f220000300800 */
[--C-:B-----5:R-:W-:Y:S04]  /*a8d0*/  FFMA.FTZ R4, R83, UR4, -R64.reuse ;  /* 0x0000000453047c23 */ /* 0x120fe80008010840 */
[----:B------:R5:W1:Y:S02]  /*a8e0*/  MUFU.EX2 R11, R4 ;  /* 0x00000004000b7308 */ /* 0x000a640000000800 */
[----:B-----5:R-:W-:Y:S01]  /*a8f0*/  FFMA.FTZ R4, R72, UR4, -R65 ;  /* 0x0000000448047c23 */ /* 0x020fe20008010841 */
[----:B-1----:R-:W-:Y:S01]  /*a900*/  MOV R142, R11 ;  /* 0x0000000b008e7202 */ /* 0x002fe20000000f00 */
[----:B------:R-:W-:Y:S01]  /*a910*/  FMUL.FTZ R11, R0, R139 ;  /* 0x0000008b000b7220 */ /* 0x000fe20000410000 */
[----:B------:R-:W-:Y:S05]  /*a920*/  FFMA.FTZ R72, R117, UR4, -R43 ;  /* 0x0000000475487c23 */ /* 0x000fea000801082b */
[----:B------:R1:W-:Y:S10]  /*a930*/  MUFU.EX2 R235, R4 ;  /* 0x0000000400eb7308 */ /* 0x0003f40000000800 */
[----:B------:R5:W-:Y:S10]  /*a940*/  MUFU.EX2 R139, R12 ;  /* 0x0000000c008b7308 */ /* 0x000bf40000000800 */
[----:B------:R-:W5:Y:S01]  /*a950*/  MUFU.EX2 R72, R72 ;  /* 0x0000004800487308 */ /* 0x000f620000000800 */
[----:B-1----:R-:W-:Y:S01]  /*a960*/  FFMA.FTZ R4, R73, UR4, -R65 ;  /* 0x0000000449047c23 */ /* 0x002fe20008010841 */
[----:B------:R-:W-:Y:S08]  /*a970*/  FFMA.FTZ R73, R130, UR4, -R64 ;  /* 0x0000000482497c23 */ /* 0x000ff00008010840 */
[----:B------:R1:W-:Y:S01]  /*a980*/  MUFU.EX2 R240, R4 ;  /* 0x0000000400f07308 */ /* 0x0003e20000000800 */
[--C-:B-----5:R-:W-:Y:S09]  /*a990*/  FFMA.FTZ R12, R96, UR4, -R43.reuse ;  /* 0x00000004600c7c23 */ /* 0x120ff2000801082b */
[----:B------:R5:W5:Y:S01]  /*a9a0*/  MUFU.EX2 R29, R12 ;  /* 0x0000000c001d7308 */ /* 0x000b620000000800 */
[----:B------:R-:W-:Y:S09]  /*a9b0*/  F2FP.BF16.F32.PACK_AB R160, R72, R69 ;  /* 0x0000004548a0723e */ /* 0x000ff200000010ff */
[----:B------:R-:W-:Y:S01]  /*a9c0*/  MUFU.EX2 R73, R73 ;  /* 0x0000004900497308 */ /* 0x000fe20000000800 */
[--C-:B-1----:R-:W-:Y:S01]  /*a9d0*/  FFMA.FTZ R4, R74, UR4, -R66.reuse ;  /* 0x000000044a047c23 */ /* 0x102fe20008010842 */
[----:B------:R-:W-:Y:S08]  /*a9e0*/  FFMA.FTZ R74, R128, UR4, -R43 ;  /* 0x00000004804a7c23 */ /* 0x000ff0000801082b */
[----:B------:R1:W-:Y:S01]  /*a9f0*/  MUFU.EX2 R236, R4 ;  /* 0x0000000400ec7308 */ /* 0x0003e20000000800 */
[C---:B-----5:R-:W-:Y:S01]  /*aa00*/  FMUL.FTZ R12, R2.reuse, R148 ;  /* 0x00000094020c7220 */ /* 0x060fe20000410000 */
[----:B------:R-:W-:Y:S01]  /*aa10*/  MOV R150, R29 ;  /* 0x0000001d00967202 */ /* 0x000fe20000000f00 */
[----:B------:R-:W-:Y:S07]  /*aa20*/  FMUL.FTZ R29, R2, R165 ;  /* 0x000000a5021d7220 */ /* 0x000fee0000410000 */
[----:B------:R-:W-:Y:S01]  /*aa30*/  MUFU.EX2 R74, R74 ;  /* 0x0000004a004a7308 */ /* 0x000fe20000000800 */
[--C-:B-1----:R-:W-:Y:S01]  /*aa40*/  FFMA.FTZ R4, R75, UR4, -R66.reuse ;  /* 0x000000044b047c23 */ /* 0x102fe20008010842 */
[--C-:B------:R-:W-:Y:S08]  /*aa50*/  FFMA.FTZ R75, R120, UR4, -R65.reuse ;  /* 0x00000004784b7c23 */ /* 0x100ff00008010841 */
[----:B------:R1:W-:Y:S10]  /*aa60*/  MUFU.EX2 R241, R4 ;  /* 0x0000000400f17308 */ /* 0x0003f40000000800 */
[----:B------:R-:W-:Y:S01]  /*aa70*/  MUFU.EX2 R75, R75 ;  /* 0x0000004b004b7308 */ /* 0x000fe20000000800 */
[--C-:B-1----:R-:W-:Y:S01]  /*aa80*/  FFMA.FTZ R4, R76, UR4, -R65.reuse ;  /* 0x000000044c047c23 */ /* 0x102fe20008010841 */
[--C-:B------:R-:W-:Y:S08]  /*aa90*/  FFMA.FTZ R76, R121, UR4, -R65.reuse ;  /* 0x00000004794c7c23 */ /* 0x100ff00008010841 */
[----:B------:R1:W-:Y:S10]  /*aaa0*/  MUFU.EX2 R242, R4 ;  /* 0x0000000400f27308 */ /* 0x0003f40000000800 */
[----:B------:R-:W5:Y:S01]  /*aab0*/  MUFU.EX2 R76, R76 ;  /* 0x0000004c004c7308 */ /* 0x000f620000000800 */
[--C-:B-1----:R-:W-:Y:S01]  /*aac0*/  FFMA.FTZ R4, R77, UR4, -R65.reuse ;  /* 0x000000044d047c23 */ /* 0x102fe20008010841 */
[--C-:B------:R-:W-:Y:S08]  /*aad0*/  FFMA.FTZ R77, R122, UR4, -R66.reuse ;  /* 0x000000047a4d7c23 */ /* 0x100ff00008010842 */
[----:B------:R1:W-:Y:S01]  /*aae0*/  MUFU.EX2 R251, R4 ;  /* 0x0000000400fb7308 */ /* 0x0003e20000000800 */
[----:B-----5:R-:W-:Y:S09]  /*aaf0*/  F2FP.BF16.F32.PACK_AB R164, R76, R75 ;  /* 0x0000004b4ca4723e */ /* 0x020ff200000010ff */
[----:B------:R-:W5:Y:S01]  /*ab00*/  MUFU.EX2 R77, R77 ;  /* 0x0000004d004d7308 */ /* 0x000f620000000800 */
[--C-:B-1----:R-:W-:Y:S01]  /*ab10*/  FFMA.FTZ R4, R79, UR4, -R66.reuse ;  /* 0x000000044f047c23 */ /* 0x102fe20008010842 */
[----:B------:R-:W-:Y:S08]  /*ab20*/  FFMA.FTZ R79, R124, UR4, -R65 ;  /* 0x000000047c4f7c23 */ /* 0x000ff00008010841 */
[----:B------:R1:W-:Y:S01]  /*ab30*/  MUFU.EX2 R249, R4 ;  /* 0x0000000400f97308 */ /* 0x0003e20000000800 */
[----:B-----5:R-:W-:Y:S09]  /*ab40*/  F2FP.BF16.F32.PACK_AB R165, R78, R77 ;  /* 0x0000004d4ea5723e */ /* 0x020ff200000010ff */
[----:B------:R-:W-:Y:S01]  /*ab50*/  MUFU.EX2 R79, R79 ;  /* 0x0000004f004f7308 */ /* 0x000fe20000000800 */
[--C-:B-1----:R-:W-:Y:S09]  /*ab60*/  FFMA.FTZ R4, R84, UR4, -R43.reuse ;  /* 0x0000000454047c23 */ /* 0x102ff2000801082b */
[----:B------:R1:W-:Y:S02]  /*ab70*/  MUFU.EX2 R81, R4 ;  /* 0x0000000400517308 */ /* 0x0003e40000000800 */
[----:B-1----:R-:W-:Y:S08]  /*ab80*/  FFMA.FTZ R4, R85, UR4, -R43 ;  /* 0x0000000455047c23 */ /* 0x002ff0000801082b */
[----:B------:R1:W5:Y:S02]  /*ab90*/  MUFU.EX2 R33, R4 ;  /* 0x0000000400217308 */ /* 0x0003640000000800 */
[C---:B-1----:R-:W-:Y:S01]  /*aba0*/  FMUL.FTZ R4, R37.reuse, R140 ;  /* 0x0000008c25047220 */ /* 0x042fe20000410000 */
[----:B-----5:R-:W-:Y:S07]  /*abb0*/  MOV R141, R33 ;  /* 0x00000021008d7202 */ /* 0x020fee0000000f00 */
[----:B------:R1:W-:Y:S01]  /*abc0*/  MUFU.EX2 R140, R9 ;  /* 0x00000009008c7308 */ /* 0x0003e20000000800 */
[----:B------:R-:W-:Y:S01]  /*abd0*/  FMUL.FTZ R33, R37, R161 ;  /* 0x000000a125217220 */ /* 0x000fe20000410000 */
[----:B------:R-:W-:Y:S02]  /*abe0*/  F2FP.BF16.F32.PACK_AB R161, R71, R70 ;  /* 0x0000004647a1723e */ /* 0x000fe400000010ff */
[----:B------:R-:W-:Y:S01]  /*abf0*/  MOV R151, R141 ;  /* 0x0000008d00977202 */ /* 0x000fe20000000f00 */
[-C--:B------:R-:W-:Y:S05]  /*ac00*/  HMMA.16816.F32.BF16 R4, R44, R24.reuse, R4 ;  /* 0x000000182c04723c */ /* 0x080fea0000041804 */
[----:B------:R-:W-:Y:S02]  /*ac10*/  MOV R141, R81 ;  /* 0x00000051008d7202 */ /* 0x000fe40000000f00 */
[----:B------:R-:W-:Y:S01]  /*ac20*/  MUFU.EX2 R81, R67 ;  /* 0x0000004300517308 */ /* 0x000fe20000000800 */
[C---:B-1----:R-:W-:Y:S09]  /*ac30*/  FMUL.FTZ R9, R2.reuse, R137 ;  /* 0x0000008902097220 */ /* 0x042ff20000410000 */
[----:B------:R1:W-:Y:S01]  /*ac40*/  MUFU.EX2 R137, R30 ;  /* 0x0000001e00897308 */ /* 0x0003e20000000800 */
        /* <DEDUP_REMOVED lines=8> */
[----:B-1----:R-:W-:Y:S01]  /*acd0*/  FMUL.FTZ R30, R0, R166 ;  /* 0x000000a6001e7220 */ /* 0x002fe20000410000 */
[----:B------:R-:W-:Y:S03]  /*ace0*/  MOV R156, R34 ;  /* 0x00000022009c7202 */ /* 0x000fe60000000f00 */
[----:B------:R-:W-:Y:S02]  /*acf0*/  FMUL.FTZ R34, R36, R162 ;  /* 0x000000a224227220 */ /* 0x000fe40000410000 */
[C---:B------:R-:W-:Y:S06]  /*ad00*/  HMMA.16816.F32.BF16 R24, R48.reuse, R52, R24 ;  /* 0x000000343018723c */ /* 0x040fec0000041818 */
[-C--:B------:R-:W-:Y:S05]  /*ad10*/  HMMA.16816.F32.BF16 R28, R48, R54.reuse, R28 ;  /* 0x00000036301c723c */ /* 0x080fea000004181c */
[----:B------:R-:W-:Y:S01]  /*ad20*/  FFMA.FTZ R52, R90, UR4, -R66 ;  /* 0x000000045a347c23 */ /* 0x000fe20008010842 */
[----:B------:R-:W-:Y:S03]  /*ad30*/  HMMA.16816.F32.BF16 R32, R44, R54, R32 ;  /* 0x000000362c20723c */ /* 0x000fe60000041820 */
[----:B------:R1:W-:Y:S02]  /*ad40*/  MUFU.EX2 R136, R52 ;  /* 0x0000003400887308 */ /* 0x0003e40000000800 */
[----:B------:R-:W-:Y:S01]  /*ad50*/  F2FP.BF16.F32.PACK_AB R48, R204, R182 ;  /* 0x000000b6cc30723e */ /* 0x000fe200000010ff */
[----:B--2---:R-:W-:Y:S01]  /*ad60*/  FFMA.FTZ R36, R36, R147, R132 ;  /* 0x0000009324247223 */ /* 0x004fe20000010084 */
[----:B------:R-:W-:Y:S01]  /*ad70*/  F2FP.BF16.F32.PACK_AB R49, R202, R181 ;  /* 0x000000b5ca31723e */ /* 0x000fe200000010ff */
[----:B---3--:R-:W-:Y:S03]  /*ad80*/  FFMA.FTZ R2, R2, R146, R127 ;  /* 0x0000009202027223 */ /* 0x008fe6000001007f */
[----:B------:R-:W-:Y:S01]  /*ad90*/  F2FP.BF16.F32.PACK_AB R50, R210, R206 ;  /* 0x000000ced232723e */ /* 0x000fe200000010ff */
[----:B----4-:R-:W-:Y:S01]  /*ada0*/  FFMA.FTZ R0, R0, R145, R126 ;  /* 0x0000009100007223 */ /* 0x010fe2000001007e */
[----:B------:R-:W-:Y:S01]  /*adb0*/  F2FP.BF16.F32.PACK_AB R51, R207, R203 ;  /* 0x000000cbcf33723e */ /* 0x000fe200000010ff */
[----:B------:R-:W-:Y:S01]  /*adc0*/  FFMA.FTZ R37, R37, R82, R134 ;  /* 0x0000005225257223 */ /* 0x000fe20000010086 */
        /* <DEDUP_REMOVED lines=81> */
[----:B------:R-:W-:Y:S03]  /*b2e0*/  FADD.FTZ R36, R207, R36 ;  /* 0x00000024cf247221 */ /* 0x000fe60000010000 */
        /* <DEDUP_REMOVED lines=19> */
[----:B------:R-:W-:Y:S03]  /*b420*/  FADD.FTZ R37, R229, R37 ;  /* 0x00000025e5257221 */ /* 0x000fe60000010000 */
[----:B------:R-:W4:Y:S01]  /*b430*/  MUFU.EX2 R67, R43 ;  /* 0x0000002b00437308 */ /* 0x000f220000000800 */
[----:B------:R-:W-:Y:S01]  /*b440*/  FADD.FTZ R36, R230, R36 ;  /* 0x00000024e6247221 */ /* 0x000fe20000010000 */
[----:B------:R-:W-:Y:S01]  /*b450*/  FADD.FTZ R37, R234, R37 ;  /* 0x00000025ea257221 */ /* 0x000fe20000010000 */
[-C--:B-1----:R-:W-:Y:S03]  /*b460*/  HMMA.16816.F32.BF16 R20, R44, R56.reuse, R20 ;  /* 0x000000382c14723c */ /* 0x082fe60000041814 */
[----:B---3--:R-:W-:Y:S01]  /*b470*/  FFMA.FTZ R52, R114, UR4, -R64 ;  /* 0x0000000472347c23 */ /* 0x008fe20008010840 */
        /* <DEDUP_REMOVED lines=8> */
[----:B------:R-:W-:Y:S01]  /*b500*/  FFMA.FTZ R48, R105, UR4, -R65 ;  /* 0x0000000469307c23 */ /* 0x000fe20008010841 */
        /* <DEDUP_REMOVED lines=10> */
[----:B------:R-:W-:Y:S03]  /*b5b0*/  F2FP.BF16.F32.PACK_AB R49, R237, R208 ;  /* 0x000000d0ed31723e */ /* 0x000fe600000010ff */
[----:B------:R5:W-:Y:S01]  /*b5c0*/  MUFU.EX2 R86, R48 ;  /* 0x0000003000567308 */ /* 0x000be20000000800 */
[----:B------:R-:W-:Y:S01]  /*b5d0*/  F2FP.BF16.F32.PACK_AB R50, R244, R238 ;  /* 0x000000eef432723e */ /* 0x000fe200000010ff */
[----:B------:R-:W-:Y:S01]  /*b5e0*/  FFMA.FTZ R64, R131, UR4, -R64 ;  /* 0x0000000483407c23 */ /* 0x000fe20008010840 */
[----:B------:R-:W-:Y:S01]  /*b5f0*/  F2FP.BF16.F32.PACK_AB R51, R247, R233 ;  /* 0x000000e9f733723e */ /* 0x000fe200000010ff */
[-C--:B--2---:R-:W-:Y:S01]  /*b600*/  HMMA.16816.F32.BF16 R4, R44, R60.reuse, R4 ;  /* 0x0000003c2c04723c */ /* 0x084fe20000041804 */
[----:B---3--:R-:W-:Y:S02]  /*b610*/  LDSM.16.MT88.4 R56, [R184+0x5000] ;  /* 0x00500000b838783b */ /* 0x008fe40000004200 */
[----:B----4-:R-:W-:Y:S03]  /*b620*/  F2FP.BF16.F32.PACK_AB R162, R67, R74 ;  /* 0x0000004a43a2723e */ /* 0x010fe600000010ff */
[----:B------:R-:W2:Y:S01]  /*b630*/  MUFU.EX2 R64, R64 ;  /* 0x0000004000407308 */ /* 0x000ea20000000800 */
[----:B-1----:R-:W-:Y:S01]  /*b640*/  FFMA.FTZ R52, R104, UR4, -R65 ;  /* 0x0000000468347c23 */ /* 0x002fe20008010841 */
[----:B------:R-:W-:Y:S08]  /*b650*/  FADD.FTZ R2, R156, R37 ;  /* 0x000000259c027221 */ /* 0x000ff00000010000 */
[----:B------:R1:W-:Y:S01]  /*b660*/  MUFU.EX2 R87, R52 ;  /* 0x0000003400577308 */ /* 0x0003e20000000800 */
[----:B-----5:R-:W-:Y:S07]  /*b670*/  F2FP.BF16.F32.PACK_AB R48, R226, R200 ;  /* 0x000000c8e230723e */ /* 0x020fee00000010ff */
[C---:B------:R-:W-:Y:S04]  /*b680*/  HMMA.16816.F32.BF16 R8, R48.reuse, R60, R8 ;  /* 0x0000003c3008723c */ /* 0x040fe80000041808 */
[----:B--2---:R-:W-:Y:S02]  /*b690*/  F2FP.BF16.F32.PACK_AB R163, R64, R73 ;  /* 0x0000004940a3723e */ /* 0x004fe400000010ff */
[-C--:B------:R-:W-:Y:S01]  /*b6a0*/  HMMA.16816.F32.BF16 R12, R48, R62.reuse, R12 ;  /* 0x0000003e300c723c */ /* 0x080fe2000004180c */
[----:B-1----:R-:W1:Y:S04]  /*b6b0*/  LDSM.16.MT88.4 R52, [R185+0x4c00] ;  /* 0x004c0000b934783b */ /* 0x002e680000004200 */
[--C-:B------:R-:W-:Y:S01]  /*b6c0*/  FFMA.FTZ R60, R107, UR4, -R66.reuse ;  /* 0x000000046b3c7c23 */ /* 0x100fe20008010842 */
[C---:B------:R-:W-:Y:S03]  /*b6d0*/  HMMA.16816.F32.BF16 R16, R44.reuse, R62, R16 ;  /* 0x0000003e2c10723c */ /* 0x040fe60000041810 */
[----:B------:R2:W-:Y:S02]  /*b6e0*/  MUFU.EX2 R84, R60 ;  /* 0x0000003c00547308 */ /* 0x0005e40000000800 */
[----:B------:R-:W-:Y:S01]  /*b6f0*/  FFMA.FTZ R61, R108, UR4, -R65 ;  /* 0x000000046c3d7c23 */ /* 0x000fe20008010841 */
[----:B------:R-:W-:Y:S01]  /*b700*/  FFMA.FTZ R66, R42, UR4, -R66 ;  /* 0x000000042a427c23 */ /* 0x000fe20008010842 */
[----:B------:R-:W-:Y:S01]  /*b710*/  FADD.FTZ R42, R233, R0 ;  /* 0x00000000e92a7221 */ /* 0x000fe20000010000 */
[----:B------:R-:W-:Y:S05]  /*b720*/  FADD.FTZ R0, R244, R41 ;  /* 0x00000029f4007221 */ /* 0x000fea0000010000 */
[----:B------:R-:W-:Y:S01]  /*b730*/  MUFU.EX2 R83, R61 ;  /* 0x0000003d00537308 */ /* 0x000fe20000000800 */
[----:B------:R-:W-:Y:S01]  /*b740*/  FADD.FTZ R41, R243, R2 ;  /* 0x00000002f3297221 */ /* 0x000fe20000010000 */
[----:B------:R-:W-:Y:S01]  /*b750*/  FADD.FTZ R37, R247, R42 ;  /* 0x0000002af7257221 */ /* 0x000fe20000010000 */
[----:B------:R-:W-:Y:S01]  /*b760*/  FADD.FTZ R42, R246, R36 ;  /* 0x00000024f62a7221 */ /* 0x000fe20000010000 */
[----:B------:R-:W-:Y:S02]  /*b770*/  FADD.FTZ R36, R235, R0 ;  /* 0x00000000eb247221 */ /* 0x000fe40000010000 */
[----:B------:R-:W-:Y:S01]  /*b780*/  FADD.FTZ R0, R236, R37 ;  /* 0x00000025ec007221 */ /* 0x000fe20000010000 */
[----:B------:R-:W-:Y:S03]  /*b790*/  FADD.FTZ R37, R250, R41 ;  /* 0x00000029fa257221 */ /* 0x000fe60000010000 */
[----:B------:R-:W-:Y:S01]  /*b7a0*/  MUFU.EX2 R66, R66 ;  /* 0x0000004200427308 */ /* 0x000fe20000000800 */
[--C-:B--2---:R-:W-:Y:S01]  /*b7b0*/  FFMA.FTZ R60, R109, UR4, -R65.reuse ;  /* 0x000000046d3c7c23 */ /* 0x104fe20008010841 */
        /* <DEDUP_REMOVED lines=13> */
[----:B------:R-:W3:Y:S01]  /*b890*/  MUFU.EX2 R65, R65 ;  /* 0x0000004100417308 */ /* 0x000ee20000000800 */
[----:B------:R-:W-:Y:S01]  /*b8a0*/  FADD.FTZ R41, R141, R2 ;  /* 0x000000028d297221 */ /* 0x000fe20000010000 */
[-C--:B-1----:R-:W-:Y:S03]  /*b8b0*/  HMMA.16816.F32.BF16 R20, R44, R52.reuse, R20 ;  /* 0x000000342c14723c */ /* 0x082fe60000041814 */
[----:B------:R-:W-:Y:S01]  /*b8c0*/  FADD.FTZ R42, R249, R0 ;  /* 0x00000000f92a7221 */ /* 0x000fe20000010000 */
[----:B------:R-:W-:Y:S02]  /*b8d0*/  FADD.FTZ R0, R138, R43 ;  /* 0x0000002b8a007221 */ /* 0x000fe40000010000 */
[C---:B------:R-:W-:Y:S01]  /*b8e0*/  HMMA.16816.F32.BF16 R24, R48.reuse, R52, R24 ;  /* 0x000000343018723c */ /* 0x040fe20000041818 */
[----:B--2---:R-:W1:Y:S04]  /*b8f0*/  LDSM.16.MT88.4 R60, [R185+0x5000] ;  /* 0x00500000b93c783b */ /* 0x004e680000004200 */
[----:B------:R-:W-:Y:S01]  /*b900*/  FADD.FTZ R2, R136, R42 ;  /* 0x0000002a88027221 */ /* 0x000fe20000010000 */
[-C--:B------:R-:W-:Y:S05]  /*b910*/  HMMA.16816.F32.BF16 R28, R48, R54.reuse, R28 ;  /* 0x00000036301c723c */ /* 0x080fea000004181c */
[----:B---3--:R-:W-:Y:S01]  /*b920*/  F2FP.BF16.F32.PACK_AB R166, R65, R79 ;  /* 0x0000004f41a6723e */ /* 0x008fe200000010ff */
        /* <DEDUP_REMOVED lines=10> */
[----:B------:R-:W-:Y:S07]  /*b9d0*/  F2FP.BF16.F32.PACK_AB R47, R249, R239 ;  /* 0x000000eff92f723e */ /* 0x000fee00000010ff */
[C---:B------:R-:W-:Y:S06]  /*b9e0*/  HMMA.16816.F32.BF16 R8, R44.reuse, R56, R8 ;  /* 0x000000382c08723c */ /* 0x040fec0000041808 */
[-C--:B------:R-:W-:Y:S06]  /*b9f0*/  HMMA.16816.F32.BF16 R12, R44, R58.reuse, R12 ;  /* 0x0000003a2c0c723c */ /* 0x080fec000004180c */
[C---:B------:R-:W-:Y:S01]  /*ba00*/  HMMA.16816.F32.BF16 R16, R48.reuse, R58, R16 ;  /* 0x0000003a3010723c */ /* 0x040fe20000041810 */
[----:B------:R-:W3:Y:S05]  /*ba10*/  LDSM.16.MT88.4 R56, [R185+0x5400] ;  /* 0x00540000b938783b */ /* 0x000eea0000004200 */
        /* <DEDUP_REMOVED lines=12> */
[-C--:B--2---:R-:W-:Y:S05]  /*bae0*/  HMMA.16816.F32.BF16 R4, R44, R52.reuse, R4 ;  /* 0x000000342c04723c */ /* 0x084fea0000041804 */
[----:B------:R-:W-:Y:S07]  /*baf0*/  F2FP.BF16.F32.PACK_AB R51, R96, R97 ;  /* 0x000000616033723e */ /* 0x000fee00000010ff */
[C---:B------:R-:W-:Y:S06]  /*bb00*/  HMMA.16816.F32.BF16 R8, R48.reuse, R52, R8 ;  /* 0x000000343008723c */ /* 0x040fec0000041808 */
[-C--:B------:R-:W-:Y:S06]  /*bb10*/  HMMA.16816.F32.BF16 R12, R48, R54.reuse, R12 ;  /* 0x00000036300c723c */ /* 0x080fec000004180c */
[C---:B------:R-:W-:Y:S01]  /*bb20*/  HMMA.16816.F32.BF16 R16, R44.reuse, R54, R16 ;  /* 0x000000362c10723c */ /* 0x040fe20000041810 */
[----:B------:R-:W2:Y:S05]  /*bb30*/  LDSM.16.MT88.4 R52, [R185+0x5800] ;  /* 0x00580000b934783b */ /* 0x000eaa0000004200 */
[-C--:B---3--:R-:W-:Y:S06]  /*bb40*/  HMMA.16816.F32.BF16 R20, R44, R56.reuse, R20 ;  /* 0x000000382c14723c */ /* 0x088fec0000041814 */
[C---:B------:R-:W-:Y:S06]  /*bb50*/  HMMA.16816.F32.BF16 R24, R48.reuse, R56, R24 ;  /* 0x000000383018723c */ /* 0x040fec0000041818 */
[-C--:B------:R-:W-:Y:S06]  /*bb60*/  HMMA.16816.F32.BF16 R28, R48, R58.reuse, R28 ;  /* 0x0000003a301c723c */ /* 0x080fec000004181c */
[----:B------:R-:W-:Y:S01]  /*bb70*/  HMMA.16816.F32.BF16 R32, R44, R58, R32 ;  /* 0x0000003a2c20723c */ /* 0x000fe20000041820 */
[----:B------:R-:W3:Y:S04]  /*bb80*/  LDSM.16.MT88.4 R56, [R185+0x5c00] ;  /* 0x005c0000b938783b */ /* 0x000ee80000004200 */
        /* <DEDUP_REMOVED lines=13> */
[-C--:B--2---:R-:W-:Y:S05]  /*bc60*/  HMMA.16816.F32.BF16 R20, R48, R52.reuse, R20 ;  /* 0x000000343014723c */ /* 0x084fea0000041814 */
        /* <DEDUP_REMOVED lines=28> */
[-C--:B---3--:R-:W-:Y:S03]  /*be30*/  HMMA.16816.F32.BF16 R152, R160, R56.reuse, R20 ;  /* 0x00000038a098723c */ /* 0x088fe60000041814 */
        /* <DEDUP_REMOVED lines=34> */
.L_x_703:
[----:B-12---:R-:W2:Y:S04]  /*c060*/  LDL.LU R2, [R1] ;  /* 0x0000000001027983 */ /* 0x006ea80000300800 */
[----:B------:R-:W3:Y:S04]  /*c070*/  LDL.LU R0, [R1+0x4] ;  /* 0x0000040001007983 */ /* 0x000ee80000300800 */
        /* <DEDUP_REMOVED lines=18> */
[----:B--2---:R-:W1:Y:S04]  /*c1a0*/  SHFL.BFLY PT, R5, R2, 0x2, 0x1f ;  /* 0x0c401f0002057f89 */ /* 0x004e6800000e0000 */
[----:B---3--:R-:W2:Y:S04]  /*c1b0*/  SHFL.BFLY PT, R4, R0, 0x2, 0x1f ;  /* 0x0c401f0000047f89 */ /* 0x008ea800000e0000 */
[----:B----4-:R-:W3:Y:S04]  /*c1c0*/  SHFL.BFLY PT, R9, R15, 0x2, 0x1f ;  /* 0x0c401f000f097f89 */ /* 0x010ee800000e0000 */
[----:B-----5:R-:W4:Y:S01]  /*c1d0*/  SHFL.BFLY PT, R10, R14, 0x2, 0x1f ;  /* 0x0c401f000e0a7f89 */ /* 0x020f2200000e0000 */
[----:B------:R-:W-:Y:S01]  /*c1e0*/  ISETP.NE.AND P1, PT, R11, -0x1, PT ;  /* 0xffffffff0b00780c */ /* 0x000fe20003f25270 */
[----:B-1----:R-:W-:Y:S01]  /*c1f0*/  FADD.FTZ R5, R5, R2 ;  /* 0x0000000205057221 */ /* 0x002fe20000010000 */
[----:B------:R-:W-:Y:S01]  /*c200*/  LEA.HI R2, R3, R3, RZ, 0x1 ;  /* 0x0000000303027211 */ /* 0x000fe200078f08ff */
[----:B--2---:R-:W-:-:S03]  /*c210*/  FADD.FTZ R4, R4, R0 ;  /* 0x0000000004047221 */ /* 0x004fc60000010000 */
[----:B------:R-:W1:Y:S07]  /*c220*/  SHFL.BFLY PT, R29, R5, 0x1, 0x1f ;  /* 0x0c201f00051d7f89 */ /* 0x000e6e00000e0000 */
[----:B------:R-:W2:Y:S01]  /*c230*/  @P1 LDC.64 R12, c[0x0][0x298] ;  /* 0x0000a600ff0c1b82 */ /* 0x000ea20000000a00 */
[----:B------:R-:W-:Y:S01]  /*c240*/  SHF.R.S32.HI R0, RZ, 0x1, R2 ;  /* 0x00000001ff007819 */ /* 0x000fe20000011402 */
[----:B---3--:R-:W-:Y:S01]  /*c250*/  FADD.FTZ R6, R9, R15 ;  /* 0x0000000f09067221 */ /* 0x008fe20000010000 */
[----:B------:R-:W3:Y:S01]  /*c260*/  SHFL.BFLY PT, R28, R4, 0x1, 0x1f ;  /* 0x0c201f00041c7f89 */ /* 0x000ee200000e0000 */
[----:B------:R-:W-:-:S02]  /*c270*/  LOP3.LUT R2, R2, 0x3fffffe, RZ, 0xc0, !PT ;  /* 0x03fffffe02027812 */ /* 0x000fc400078ec0ff */
[C---:B------:R-:W-:Y:S01]  /*c280*/  IMAD.SHL.U32 R7, R0.reuse, 0x40, RZ ;  /* 0x0000004000077824 */ /* 0x040fe200078e00ff */
[----:B------:R2:W2:Y:S01]  /*c290*/  SHFL.BFLY PT, R26, R6, 0x1, 0x1f ;  /* 0x0c201f00061a7f89 */ /* 0x0004a200000e0000 */
[----:B------:R-:W-:Y:S01]  /*c2a0*/  LOP3.LUT R9, R0, 0x1, RZ, 0xc0, !PT ;  /* 0x0000000100097812 */ /* 0x000fe200078ec0ff */
[----:B------:R-:W-:Y:S02]  /*c2b0*/  IMAD.IADD R15, R3, 0x1, -R2 ;  /* 0x00000001030f7824 */ /* 0x000fe400078e0a02 */
[----:B------:R-:W-:Y:S01]  /*c2c0*/  LOP3.LUT R3, R7, 0xc0, RZ, 0xc0, !PT ;  /* 0x000000c007037812 */ /* 0x000fe200078ec0ff */
[----:B------:R-:W-:Y:S02]  /*c2d0*/  IMAD R2, R30, 0x100, R8 ;  /* 0x000001001e027824 */ /* 0x000fe400078e0208 */
[----:B----4-:R-:W-:Y:S02]  /*c2e0*/  FADD.FTZ R7, R10, R14 ;  /* 0x0000000e0a077221 */ /* 0x010fe40000010000 */
[----:B------:R-:W-:-:S03]  /*c2f0*/  IMAD R15, R15, 0x10, R2 ;  /* 0x000000100f0f7824 */ /* 0x000fc600078e0202 */
[----:B------:R4:W2:Y:S01]  /*c300*/  SHFL.BFLY PT, R27, R7, 0x1, 0x1f ;  /* 0x0c201f00071b7f89 */ /* 0x0008a200000e0000 */
[----:B-1----:R-:W-:Y:S01]  /*c310*/  FADD.FTZ R29, R5, R29 ;  /* 0x0000001d051d7221 */ /* 0x002fe20000010000 */
[----:B------:R-:W-:Y:S01]  /*c320*/  LEA.HI R5, R3, R3, RZ, 0x1d ;  /* 0x0000000303057211 */ /* 0x000fe200078fe8ff */
[----:B--2---:R-:W-:-:S04]  /*c330*/  @P1 IMAD.WIDE.U32 R2, R11, R12, RZ ;  /* 0x0000000c0b021225 */ /* 0x004fc800078e00ff */
[----:B---3--:R-:W-:Y:S01]  /*c340*/  FADD.FTZ R28, R4, R28 ;  /* 0x0000001c041c7221 */ /* 0x008fe20000010000 */
[----:B------:R-:W-:Y:S02]  /*c350*/  IMAD.U32 R15, R15, 0x2, R5 ;  /* 0x000000020f0f7824 */ /* 0x000fe400078e0005 */
[----:B------:R-:W-:Y:S02]  /*c360*/  @P1 IMAD R37, R11, R13, R3 ;  /* 0x0000000d0b251224 */ /* 0x000fe400078e0203 */
[----:B------:R-:W-:Y:S01]  /*c370*/  @P1 IMAD.MOV.U32 R36, RZ, RZ, R2 ;  /* 0x000000ffff241224 */ /* 0x000fe200078e0002 */
[----:B------:R-:W-:Y:S01]  /*c380*/  LEA R15, R15, UR4, 0x1 ;  /* 0x000000040f0f7c11 */ /* 0x000fe2000f8e08ff */
[----:B----4-:R-:W-:Y:S06]  /*c390*/  @P1 BRA `(.L_x_707) ;  /* 0x0000000000201947 */ /* 0x010fec0003800000 */
        /* <DEDUP_REMOVED lines=8> */
.L_x_707:
        /* <DEDUP_REMOVED lines=20> */
.L_x_708:
        /* <DEDUP_REMOVED lines=178> */
.L_x_710:
[----:B------:R-:W-:Y:S05]  /*d080*/  BSYNC B0 ;  /* 0x0000000000007941 */ /* 0x000fea0003800000 */
.L_x_709:
        /* <DEDUP_REMOVED lines=32> */
.L_x_712:
[----:B------:R-:W-:Y:S05]  /*d290*/  BSYNC B0 ;  /* 0x0000000000007941 */ /* 0x000fea0003800000 */
.L_x_711:
        /* <DEDUP_REMOVED lines=16> */
.L_x_714:
[----:B------:R-:W-:Y:S05]  /*d3a0*/  BSYNC B0 ;  /* 0x0000000000007941 */ /* 0x000fea0003800000 */
.L_x_713:
        /* <DEDUP_REMOVED lines=16> */
.L_x_716:
[----:B------:R-:W-:Y:S05]  /*d4b0*/  BSYNC B0 ;  /* 0x0000000000007941 */ /* 0x000fea0003800000 */
.L_x_715:
        /* <DEDUP_REMOVED lines=15> */
.L_x_673:
        /* <DEDUP_REMOVED lines=32> */
[----:B------:R-:W-:Y:S01]  /*d7b0*/  @P0 IMAD R9, R19, R9, R3 ;  /* 0x0000000913090224 */ /* 0x000fe200078e0203 */
[CC--:B------:R-:W-:Y:S01]  /*d7c0*/  ISETP.GE.AND P5, PT, R8.reuse, R12.reuse, PT ;  /* 0x0000000c0800720c */ /* 0x0c0fe20003fa6270 */
        /* <DEDUP_REMOVED lines=50> */
.L_x_718:
[----:B------:R-:W-:Y:S05]  /*daf0*/  BSYNC B0 ;  /* 0x0000000000007941 */ /* 0x000fea0003800000 */
.L_x_717:
        /* <DEDUP_REMOVED lines=19> */
.L_x_720:
[----:B------:R-:W-:Y:S05]  /*dc30*/  BSYNC B0 ;  /* 0x0000000000007941 */ /* 0x000fea0003800000 */
.L_x_719:
        /* <DEDUP_REMOVED lines=15> */
.L_x_722:
[----:B------:R-:W-:Y:S05]  /*dd30*/  BSYNC B0 ;  /* 0x0000000000007941 */ /* 0x000fea0003800000 */
.L_x_721:
        /* <DEDUP_REMOVED lines=17> */
.L_x_724:
[----:B------:R-:W-:Y:S05]  /*de50*/  BSYNC B0 ;  /* 0x0000000000007941 */ /* 0x000fea0003800000 */
.L_x_723:
        /* <DEDUP_REMOVED lines=11> */
.L_x_726:
[----:B------:R-:W-:Y:S05]  /*df10*/  BSYNC B0 ;  /* 0x0000000000007941 */ /* 0x000fea0003800000 */
.L_x_725:
        /* <DEDUP_REMOVED lines=10> */
.L_x_728:
[----:B------:R-:W-:Y:S05]  /*dfc0*/  BSYNC B0 ;  /* 0x0000000000007941 */ /* 0x000fea0003800000 */
.L_x_727:
        /* <DEDUP_REMOVED lines=11> */
.L_x_730:
[----:B------:R-:W-:Y:S05]  /*e080*/  BSYNC B0 ;  /* 0x0000000000007941 */ /* 0x000fea0003800000 */
.L_x_729:
        /* <DEDUP_REMOVED lines=11> */
.L_x_731:
        /* <DEDUP_REMOVED lines=12> */
.L_x_1319:


//--------------------- .text._ZN5flash16flash_fwd_kernelI23Flash_fwd_kernel_traitsILi32ELi128ELi128ELi4ELb0ELb0EN7cutlass10bfloat16_tE19Flash_kernel_traitsILi32ELi128ELi128ELi4ES3_EELb1ELb0ELb0ELb1ELb0ELb0ELb0ELb1EEEvNS_16Flash_fwd_paramsE --------------------------
	.section	.text._ZN5flash16flash_fwd_kernelI23Flash_fwd_kernel_traitsILi32ELi128ELi128ELi4ELb0ELb0EN7cutlass10bfloat16_tE19Flash_kernel_traitsILi32ELi128ELi128ELi4ES3_EELb1ELb0ELb0ELb1ELb0ELb0ELb0ELb1EEEvNS_16Flash_fwd_paramsE,"ax",@progbits
	.align	128
        .global         _ZN5flash16flash_fwd_kernelI23Flash_fwd_kernel_traitsILi32ELi128ELi128ELi4ELb0ELb0EN7cutlass10bfloat16_tE19Flash_kernel_traitsILi32ELi128ELi128ELi4ES3_EELb1ELb0ELb0ELb1ELb0ELb0ELb0ELb1EEEvNS_16Flash_fwd_paramsE
        .type           _ZN5flash16flash_fwd_kernelI23Flash_fwd_kernel_traitsILi32ELi128ELi128ELi4ELb0ELb0EN7cutlass10bfloat16_tE19Flash_kernel_traitsILi32ELi128ELi128ELi4ES3_EELb1ELb0ELb0ELb1ELb0ELb0ELb0ELb1EEEvNS_16Flash_fwd_paramsE,@function
        .size           _ZN5flash16flash_fwd_kernelI23Flash_fwd_kernel_traitsILi32ELi128ELi128ELi4ELb0ELb0EN7cutlass10bfloat16_tE19Flash_kernel_traitsILi32ELi128ELi128ELi4ES3_EELb1ELb0ELb0ELb1ELb0ELb0ELb0ELb1EEEvNS_16Flash_fwd_paramsE,(.L_x_1320 - _ZN5flash16flash_fwd_kernelI23Flash_fwd_kernel_traitsILi32ELi128ELi128ELi4ELb0ELb0EN7cutlass10bfloat16_tE19Flash_kernel_traitsILi32ELi128ELi128ELi4ES3_EELb1ELb0ELb0ELb1ELb0ELb0ELb0ELb1EEEvNS_16Flash_fwd_paramsE)
        .other          _ZN5flash16flash_fwd_kernelI23Flash_fwd_kernel_traitsILi32ELi128ELi128ELi4ELb0ELb0EN7cutlass10bfloat16_tE19Flash_kernel_traitsILi32ELi128ELi128ELi4ES3_EELb1ELb0ELb0ELb1ELb0ELb0ELb0ELb1EEEvNS_16Flash_fwd_paramsE,@"STO_CUDA_ENTRY STV_DEFAULT"
_ZN5flash16flash_fwd_kernelI23Flash_fwd_kernel_traitsILi32ELi128ELi128ELi4ELb0ELb0EN7cutlass10bfloat16_tE19Flash_kernel_traitsILi32ELi128ELi128ELi4ES3_EELb1ELb0ELb0ELb1ELb0ELb0ELb0ELb1EEEvNS_16Flash_fwd_paramsE:
.text._ZN5flash16flash_fwd_kernelI23Flash_fwd_kernel_traitsILi32ELi128ELi128ELi4ELb0ELb0EN7cutlass10bfloat16_tE19Flash_kernel_traitsILi32ELi128ELi128ELi4ES3_EELb1ELb0ELb0ELb1ELb0ELb0ELb0ELb1EEEvNS_16Flash_fwd_paramsE:
        /* <DEDUP_REMOVED lines=13> */
[----:B------:R-:W-:Y:S01]  /*00d0*/  S2UR UR17, SR_CTAID.X ;  /* 0x00000000001179c3 */ /* 0x000fe20000002500 */
[----:B------:R2:W5:Y:S07]  /*00e0*/  @P2 LDG.E.64 R4, desc[UR24][R2.64] ;  /* 0x0000001802042981 */ /* 0x00056e000c1e1b00 */
[----:B------:R-:W1:Y:S08]  /*00f0*/  S2UR UR33, SR_CTAID.Y ;  /* 0x00000000002179c3 */ /* 0x000e700000002600 */
[----:B------:R-:W4:Y:S01]  /*0100*/  S2UR UR32, SR_CTAID.Z ;  /* 0x00000000002079c3 */ /* 0x000f220000002700 */
[----:B------:R-:W-:Y:S01]  /*0110*/  UMOV UR16, 0xffffffff ;  /* 0xffffffff00107882 */ /* 0x000fe20000000000 */
[----:B------:R-:W-:Y:S01]  /*0120*/  UMOV UR10, URZ ;  /* 0x0000003f000a7c82 */ /* 0x000fe20008000000 */
[----:B------:R-:W-:-:S05]  /*0130*/  ULDC.U8 UR15, c[0x0][0x388] ;  /* 0x0000e200000f7ab9 */ /* 0x000fca0000000000 */
[----:B------:R-:W5:Y:S01]  /*0140*/  @P2 LDC R0, c[0x0][0x3b0] ;  /* 0x0000ec00ff002b82 */ /* 0x000f620000000800 */
[----:B--2---:R-:W-:Y:S02]  /*0150*/  @P2 IMAD.MOV.U32 R2, RZ, RZ, R8 ;  /* 0x000000ffff022224 */ /* 0x004fe400078e0008 */
[----:B---3--:R-:W-:-:S06]  /*0160*/  @P2 IMAD.MOV.U32 R3, RZ, RZ, R9 ;  /* 0x000000ffff032224 */ /* 0x008fcc00078e0009 */
[----:B------:R-:W2:Y:S01]  /*0170*/  @P2 LDG.E.64 R2, desc[UR24][R2.64] ;  /* 0x0000001802022981 */ /* 0x000ea2000c1e1b00 */
[----:B------:R-:W-:Y:S02]  /*0180*/  UISETP.NE.U32.AND UP2, UPT, UR6, URZ, UPT ;  /* 0x0000003f0600728c */ /* 0x000fe4000bf45070 */
[----:B-1----:R-:W-:Y:S02]  /*0190*/  UIMAD.WIDE UR8, UR33, 0x4, UR8 ;  /* 0x00000004210878a5 */ /* 0x002fe4000f8e0208 */
[----:B------:R-:W-:Y:S02]  /*01a0*/  UISETP.NE.AND.EX UP2, UPT, UR7, URZ, UPT, UP2 ;  /* 0x0000003f0700728c */ /* 0x000fe4000bf45320 */
[----:B----4-:R-:W-:Y:S01]  /*01b0*/  ULOP3.LUT UR4, UR32, UR17, UR33, 0xfe, !UPT ;  /* 0x0000001120047292 */ /* 0x010fe2000f8efe21 */
[----:B------:R-:W-:-:S03]  /*01c0*/  ULDC.U8 UR6, c[0x0][0x3c2] ;  /* 0x0000f08000067ab9 */ /* 0x000fc60000000000 */
[----:B------:R-:W-:Y:S01]  /*01d0*/  PLOP3.LUT P0, PT, PT, PT, UP2, 0x80, 0x0 ;  /* 0x000000000000781c */ /* 0x000fe20003f0f028 */
[----:B------:R-:W-:Y:S01]  /*01e0*/  UISETP.NE.AND UP3, UPT, UR6, URZ, UPT ;  /* 0x0000003f0600728c */ /* 0x000fe2000bf65270 */
[----:B------:R-:W-:Y:S01]  /*01f0*/  LOP3.LUT P3, RZ, R206, UR4, RZ, 0xfc, !PT ;  /* 0x00000004ceff7c12 */ /* 0x000fe2000f86fcff */
[----:B------:R-:W-:Y:S01]  /*0200*/  ULDC.64 UR4, c[0x0][0x300] ;  /* 0x0000c00000047ab9 */ /* 0x000fe20000000a00 */
[----:B------:R-:W-:Y:S01]  /*0210*/  ULDC.64 UR6, c[0x0][0x2f8] ;  /* 0x0000be0000067ab9 */ /* 0x000fe20000000a00 */
        /* <DEDUP_REMOVED lines=17> */
[----:B------:R-:W-:Y:S01]  /*0330*/  @UP1 ULDC.64 UR8, c[0x0][0x300] ;  /* 0x0000c00000081ab9 */ /* 0x000fe20000000a00 */
[----:B-1----:R-:W-:Y:S02]  /*0340*/  @!P3 IMAD.MOV.U32 R4, RZ, RZ, R8 ;  /* 0x000000ffff04b224 */ /* 0x002fe400078e0008 */
[----:B------:R-:W-:-:S05]  /*0350*/  @!P3 IMAD.MOV.U32 R5, RZ, RZ, R9 ;  /* 0x000000ffff05b224 */ /* 0x000fca00078e0009 */
[----:B------:R1:W-:Y:S01]  /*0360*/  @!P3 STG.E.64 desc[UR24][R6.64+0x8], R4 ;  /* 0x000008040600b986 */ /* 0x0003e2000c101b18 */
[----:B------:R-:W-:Y:S01]  /*0370*/  PLOP3.LUT P2, PT, PT, PT, UP0, 0x80, 0x0 ;  /* 0x000000000000781c */ /* 0x000fe20003f4f008 */
[----:B------:R-:W-:Y:S02]  /*0380*/  @UP1 UIMAD.WIDE UR8, UR33, 0x4, UR8 ;  /* 0x00000004210818a5 */ /* 0x000fe4000f8e0208 */
[----:B-1----:R-:W2:Y:S04]  /*0390*/  @P0 LDG.E R7, desc[UR24][R2.64] ;  /* 0x0000001802070981 */ /* 0x002ea8000c1e1900 */
[----:B------:R1:W3:Y:S01]  /*03a0*/  @P0 LDG.E R6, desc[UR24][R2.64+0x4] ;  /* 0x0000041802060981 */ /* 0x0002e2000c1e1900 */
[----:B------:R-:W-:Y:S02]  /*03b0*/  IMAD.U32 R4, RZ, RZ, UR8 ;  /* 0x00000008ff047e24 */ /* 0x000fe4000f8e00ff */
[----:B------:R-:W-:-:S05]  /*03c0*/  IMAD.U32 R5, RZ, RZ, UR9 ;  /* 0x00000009ff057e24 */ /* 0x000fca000f8e00ff */
[----:B------:R-:W4:Y:S01]  /*03d0*/  @P1 LDG.E R4, desc[UR24][R4.64] ;  /* 0x0000001804041981 */ /* 0x000f22000c1e1900 */
[----:B-1----:R-:W-:Y:S02]  /*03e0*/  IMAD.U32 R2, RZ, RZ, UR6 ;  /* 0x00000006ff027e24 */ /* 0x002fe4000f8e00ff */
[----:B------:R-:W-:-:S05]  /*03f0*/  IMAD.U32 R3, RZ, RZ, UR7 ;  /* 0x00000007ff037e24 */ /* 0x000fca000f8e00ff */
[----:B------:R-:W5:Y:S01]  /*0400*/  @!P2 LDG.E R0, desc[UR24][R2.64] ;  /* 0x000000180200a981 */ /* 0x000f62000c1e1900 */
[----:B------:R-:W-:Y:S01]  /*0410*/  UMOV UR6, 0xffffffff ;  /* 0xffffffff00067882 */ /* 0x000fe20000000000 */
[----:B------:R-:W-:-:S04]  /*0420*/  SHF.R.S32.HI R19, RZ, 0x1f, R206 ;  /* 0x0000001fff137819 */ /* 0x000fc800000114ce */
[----:B------:R-:W-:Y:S02]  /*0430*/  LEA.HI R178, R19, R206, RZ, 0x5 ;  /* 0x000000ce13b27211 */ /* 0x000fe400078f28ff */
[----:B--2---:R-:W-:Y:S02]  /*0440*/  @P0 R2UR UR16, R7 ;  /* 0x00000000071002ca */ /* 0x004fe400000e0000 */
[----:B---3--:R-:W-:Y:S02]  /*0450*/  @P0 R2UR UR18, R6 ;  /* 0x00000000061202ca */ /* 0x008fe400000e0000 */
[----:B------:R-:W-:-:S04]  /*0460*/  ISETP.NE.U32.AND P0, PT, RZ, UR4, PT ;  /* 0x00000004ff007c0c */ /* 0x000fc8000bf05070 */
[----:B------:R-:W-:-:S07]  /*0470*/  ISETP.NE.AND.EX P0, PT, RZ, UR5, PT, P0 ;  /* 0x00000005ff007c0c */ /* 0x000fce000bf05300 */
[----:B------:R-:W-:Y:S01]  /*0480*/  @UP2 UIADD3 UR18, UR18, -UR16, URZ ;  /* 0x8000001012122290 */ /* 0x000fe2000fffe03f */
[----:B----4-:R-:W-:-:S06]  /*0490*/  @P1 R2UR UR10, R4 ;  /* 0x00000000040a12ca */ /* 0x010fcc00000e0000 */
[----:B------:R-:W-:Y:S01]  /*04a0*/  @!UP2 ULDC UR18, c[0x0][0x2c4] ;  /* 0x0000b1000012aab9 */ /* 0x000fe20000000800 */
        /* <DEDUP_REMOVED lines=9> */
.L_x_732:
[----:B------:R-:W-:-:S05]  /*0540*/  ULDC UR7, c[0x0][0x2c8] ;  /* 0x0000b20000077ab9 */ /* 0x000fca0000000800 */
.L_x_733:
        /* <DEDUP_REMOVED lines=21> */
[----:B------:R-:W-:-:S06]  /*06a0*/  UISETP.GE.AND UP0, UPT, UR28, 0x1, UPT ;  /* 0x000000011c00788c */ /* 0x000fcc000bf06270 */
[----:B------:R-:W-:-:S13]  /*06b0*/  PLOP3.LUT P0, PT, PT, PT, UP0, 0x80, 0x0 ;  /* 0x000000000000781c */ /* 0x000fda0003f0f008 */
[----:B------:R-:W-:Y:S05]  /*06c0*/  @!P0 BRA `(.L_x_734) ;  /* 0x0000020800e88947 */ /* 0x000fea0003800000 */
[----:B------:R-:W1:Y:S01]  /*06d0*/  LDC R21, c[0x0][0x278] ;  /* 0x00009e00ff157b82 */ /* 0x000e620000000800 */
[----:B------:R-:W2:Y:S01]  /*06e0*/  S2R R4, SR_CTAID.Z ;  /* 0x0000000000047919 */ /* 0x000ea20000002700 */
[----:B------:R-:W-:Y:S01]  /*06f0*/  UISETP.NE.AND UP1, UPT, UR16, -0x1, UPT ;  /* 0xffffffff1000788c */ /* 0x000fe2000bf25270 */
[----:B------:R-:W-:Y:S01]  /*0700*/  LOP3.LUT R6, R178, 0xffffffe0, RZ, 0xc0, !PT ;  /* 0xffffffe0b2067812 */ /* 0x000fe200078ec0ff */
[----:B------:R-:W-:Y:S01]  /*0710*/  ULDC UR7, c[0x0][0x270] ;  /* 0x00009c0000077ab9 */ /* 0x000fe20000000800 */
[----:B------:R-:W-:Y:S01]  /*0720*/  UISETP.NE.AND UP0, UPT, UR6, -0x1, UPT ;  /* 0xffffffff0600788c */ /* 0x000fe2000bf05270 */
[----:B------:R-:W-:Y:S01]  /*0730*/  LEA.HI R20, R19, R206, RZ, 0x3 ;  /* 0x000000ce13147211 */ /* 0x000fe200078f18ff */
[----:B------:R-:W-:Y:S01]  /*0740*/  UIMAD UR7, UR33, UR7, UR32 ;  /* 0x00000007210772a4 */ /* 0x000fe2000f8e0220 */
[----:B------:R-:W-:Y:S01]  /*0750*/  IMAD.IADD R99, R206, 0x1, -R6 ;  /* 0x00000001ce637824 */ /* 0x000fe200078e0a06 */
[----:B------:R-:W-:Y:S01]  /*0760*/  UIADD3 UR14, -UR27, UR18, URZ ;  /* 0x000000121b0e7290 */ /* 0x000fe2000fffe13f */
[----:B------:R-:W-:Y:S01]  /*0770*/  SHF.R.S32.HI R18, RZ, 0x3, R20 ;  /* 0x00000003ff127819 */ /* 0x000fe20000011414 */
[----:B------:R-:W-:-:S02]  /*0780*/  USHF.L.U32 UR11, UR7, 0x5, URZ ;  /* 0x00000005070b7899 */ /* 0x000fc4000800063f */
[----:B------:R-:W-:Y:S01]  /*0790*/  @UP1 ULDC.64 UR4, c[0x0][0x240] ;  /* 0x0000900000041ab9 */ /* 0x000fe20000000a00 */
[----:B------:R-:W-:Y:S02]  /*07a0*/  @!UP1 USHF.R.S32.HI UR8, URZ, 0x1f, UR33 ;  /* 0x0000001f3f089899 */ /* 0x000fe40008011421 */
[----:B------:R-:W-:Y:S02]  /*07b0*/  @UP1 UIMAD.WIDE.U32 UR20, UR16, UR4, URZ ;  /* 0x00000004101412a5 */ /* 0x000fe4000f8e003f */
[----:B------:R-:W-:Y:S02]  /*07c0*/  USHF.R.S32.HI UR9, URZ, 0x1f, UR11 ;  /* 0x0000001f3f097899 */ /* 0x000fe4000801140b */
[----:B------:R-:W-:Y:S02]  /*07d0*/  @UP1 UIMAD UR19, UR16, UR5, UR21 ;  /* 0x00000005101312a4 */ /* 0x000fe4000f8e0215 */
[----:B------:R-:W-:Y:S01]  /*07e0*/  @UP0 UIADD3 UR13, UR10, UR6, URZ ;  /* 0x000000060a0d0290 */ /* 0x000fe2000fffe03f */
[----:B-1----:R-:W-:Y:S01]  /*07f0*/  IABS R0, R21 ;  /* 0x0000001500007213 */ /* 0x002fe20000000000 */
[----:B------:R-:W-:Y:S01]  /*0800*/  @!UP1 ULDC.64 UR4, c[0x0][0x228] ;  /* 0x00008a0000049ab9 */ /* 0x000fe20000000a00 */
[----:B------:R-:W-:Y:S01]  /*0810*/  ULDC UR21, c[0x0][0x2d8] ;  /* 0x0000b60000157ab9 */ /* 0x000fe20000000800 */
[----:B------:R-:W-:-:S02]  /*0820*/  @!UP1 UIMAD UR8, UR8, UR4, URZ ;  /* 0x00000004080892a4 */ /* 0x000fc4000f8e023f */
[----:B------:R-:W-:Y:S01]  /*0830*/  IMAD.MOV.U32 R5, RZ, RZ, R0 ;  /* 0x000000ffff057224 */ /* 0x000fe200078e0000 */
[----:B------:R-:W-:Y:S02]  /*0840*/  @!UP1 UIMAD.WIDE.U32 UR34, UR33, UR4, URZ ;  /* 0x00000004212292a5 */ /* 0x000fe4000f8e003f */
[----:B------:R-:W-:Y:S01]  /*0850*/  @!UP1 UIMAD UR5, UR33, UR5, UR8 ;  /* 0x00000005210592a4 */ /* 0x000fe2000f8e0208 */
[----:B------:R-:W1:Y:S01]  /*0860*/  I2F.RP R2, R5 ;  /* 0x0000000500027306 */ /* 0x000e620000209400 */
[----:B------:R-:W-:Y:S02]  /*0870*/  ULDC UR4, c[0x0][0x2d4] ;  /* 0x0000b50000047ab9 */ /* 0x000fe40000000800 */
[----:B------:R-:W-:Y:S02]  /*0880*/  UIMAD UR4, UR7, UR4, UR27 ;  /* 0x00000004070472a4 */ /* 0x000fe4000f8e021b */
[----:B------:R-:W-:Y:S02]  /*0890*/  @!UP1 UIADD3 UR19, UR35, UR5, URZ ;  /* 0x0000000523139290 */ /* 0x000fe4000fffe03f */
[----:B------:R-:W-:Y:S01]  /*08a0*/  UIMAD UR26, UR4, UR21, URZ ;  /* 0x00000015041a72a4 */ /* 0x000fe2000f8e023f */
[----:B------:R-:W-:Y:S01]  /*08b0*/  @!UP1 UMOV UR20, UR34 ;  /* 0x0000002200149c82 */ /* 0x000fe20008000000 */
[----:B-1----:R-:W1:Y:S02]  /*08c0*/  MUFU.RCP R2, R2 ;  /* 0x0000000200027308 */ /* 0x002e640000001000 */
[----:B-1----:R-:W-:-:S06]  /*08d0*/  VIADD R2, R2, 0xffffffe ;  /* 0x0ffffffe02027836 */ /* 0x002fcc0000000000 */
[----:B------:R-:W1:Y:S02]  /*08e0*/  F2I.FTZ.U32.TRUNC.NTZ R3, R2 ;  /* 0x0000000200037305 */ /* 0x000e64000021f000 */
[----:B-1----:R-:W-:Y:S02]  /*08f0*/  IMAD.MOV R0, RZ, RZ, -R3 ;  /* 0x000000ffff007224 */ /* 0x002fe400078e0a03 */
[----:B------:R-:W-:Y:S02]  /*0900*/  IMAD.MOV.U32 R2, RZ, RZ, RZ ;  /* 0x000000ffff027224 */ /* 0x000fe400078e00ff */
[----:B------:R-:W-:-:S04]  /*0910*/  IMAD R0, R0, R5, RZ ;  /* 0x0000000500007224 */ /* 0x000fc800078e02ff */
[----:B------:R-:W-:Y:S01]  /*0920*/  IMAD.HI.U32 R2, R3, R0, R2 ;  /* 0x0000000003027227 */ /* 0x000fe200078e0002 */
[----:B--2---:R-:W-:Y:S02]  /*0930*/  IABS R3, R4 ;  /* 0x0000000400037213 */ /* 0x004fe40000000000 */
[----:B------:R-:W-:-:S03]  /*0940*/  IADD3 R4, P1, P0, R8, UR11, R99 ;  /* 0x0000000b08047c10 */ /* 0x000fc6000f83e063 */
[----:B------:R-:W-:Y:S01]  /*0950*/  IMAD.HI.U32 R14, R2, R3, RZ ;  /* 0x00000003020e7227 */ /* 0x000fe200078e00ff */
[----:B------:R-:W-:Y:S01]  /*0960*/  SHF.R.S32.HI R2, RZ, 0x1f, R99 ;  /* 0x0000001fff027819 */ /* 0x000fe20000011463 */
[----:B------:R1:W-:Y:S02]  /*0970*/  STL [R1+0x18c], R4 ;  /* 0x00018c0401007387 */ /* 0x0003e40000100800 */
[----:B------:R-:W-:Y:S01]  /*0980*/  IMAD.MOV R0, RZ, RZ, -R14 ;  /* 0x000000ffff007224 */ /* 0x000fe200078e0a0e */
[----:B------:R-:W-:Y:S01]  /*0990*/  IADD3.X R202, R9, UR9, R2, P1, P0 ;  /* 0x0000000909ca7c10 */ /* 0x000fe20008fe0402 */
[----:B------:R-:W-:Y:S01]  /*09a0*/  @UP0 ULDC.64 UR8, c[0x0][0x248] ;  /* 0x0000920000080ab9 */ /* 0x000fe20000000a00 */
[----:B------:R-:W-:Y:S01]  /*09b0*/  PLOP3.LUT P0, PT, PT, PT, UP0, 0x80, 0x0 ;  /* 0x000000000000781c */ /* 0x000fe20003f0f008 */
[----:B------:R-:W-:Y:S01]  /*09c0*/  IMAD R2, R5, R0, R3 ;  /* 0x0000000005027224 */ /* 0x000fe200078e0203 */
[----:B------:R-:W-:Y:S01]  /*09d0*/  @UP0 UIMAD.WIDE.U32 UR22, UR13, UR8, URZ ;  /* 0x000000080d1602a5 */ /* 0x000fe2000f8e003f */
[----:B------:R-:W-:Y:S01]  /*09e0*/  IMAD.SHL.U32 R0, R18, 0x40, RZ ;  /* 0x0000004012007824 */ /* 0x000fe200078e00ff */
[----:B------:R-:W-:-:S04]  /*09f0*/  @UP0 UIMAD UR13, UR13, UR9, URZ ;  /* 0x000000090d0d02a4 */ /* 0x000fc8000f8e023f */
[----:B------:R-:W-:Y:S01]  /*0a00*/  @UP0 UIADD3 UR13, UR23, UR13, URZ ;  /* 0x0000000d170d0290 */ /* 0x000fe2000fffe03f */
[----:B------:R-:W-:Y:S02]  /*0a10*/  LOP3.LUT R0, R0, 0xc0, RZ, 0xc0, !PT ;  /* 0x000000c000007812 */ /* 0x000fe400078ec0ff */
[----:B-1----:R-:W-:-:S04]  /*0a20*/  LEA.HI R4, R19, R206, RZ, 0x2 ;  /* 0x000000ce13047211 */ /* 0x002fc800078f10ff */
[----:B------:R-:W-:Y:S02]  /*0a30*/  LOP3.LUT R3, R4, 0xfffffffc, RZ, 0xc0, !PT ;  /* 0xfffffffc04037812 */ /* 0x000fe400078ec0ff */
[----:B------:R-:W-:-:S03]  /*0a40*/  SHF.R.S32.HI R12, RZ, 0x2, R4 ;  /* 0x00000002ff0c7819 */ /* 0x000fc60000011404 */
[----:B------:R-:W-:Y:S01]  /*0a50*/  IMAD.IADD R3, R206, 0x1, -R3 ;  /* 0x00000001ce037824 */ /* 0x000fe200078e0a03 */
[----:B------:R-:W-:-:S03]  /*0a60*/  LEA.HI R4, R4, R12, RZ, 0x1 ;  /* 0x0000000c04047211 */ /* 0x000fc600078f08ff */
[----:B------:R-:W-:Y:S01]  /*0a70*/  IMAD.SHL.U32 R176, R3, 0x8, RZ ;  /* 0x0000000803b07824 */ /* 0x000fe200078e00ff */
[----:B------:R-:W-:Y:S01]  /*0a80*/  LOP3.LUT R4, R4, 0x7fffffe, RZ, 0xc0, !PT ;  /* 0x07fffffe04047812 */ /* 0x000fe200078ec0ff */
        /* <DEDUP_REMOVED lines=13> */
.L_x_735:
[----:B------:R-:W-:Y:S01]  /*0b60*/  @UP0 UIADD3 UR12, UR10, UR6, URZ ;  /* 0x000000060a0c0290 */ /* 0x000fe2000fffe03f */
[----:B------:R-:W-:Y:S01]  /*0b70*/  LOP3.LUT R3, R0, 0x18, R176, 0xf8, !PT ;  /* 0x0000001800037812 */ /* 0x000fe200078ef8b0 */
[----:B------:R-:W-:Y:S01]  /*0b80*/  USHF.R.S32.HI UR5, URZ, 0x1f, UR32 ;  /* 0x0000001f3f057899 */ /* 0x000fe20008011420 */
[----:B------:R-:W-:Y:S01]  /*0b90*/  SHF.R.U32.HI R0, RZ, 0x3, R0 ;  /* 0x00000003ff007819 */ /* 0x000fe20000011600 */
[----:B------:R-:W-:Y:S01]  /*0ba0*/  @UP0 ULDC.64 UR6, c[0x0][0x250] ;  /* 0x0000940000060ab9 */ /* 0x000fe20000000a00 */
[----:B------:R-:W-:Y:S01]  /*0bb0*/  ISETP.GT.U32.AND P5, PT, R5, R2, PT ;  /* 0x000000020500720c */ /* 0x000fe20003fa4070 */
[----:B------:R-:W-:Y:S01]  /*0bc0*/  @UP0 UIMAD.WIDE.U32 UR34, UR12, UR6, URZ ;  /* 0x000000060c2202a5 */ /* 0x000fe2000f8e003f */
[----:B------:R-:W-:Y:S01]  /*0bd0*/  LOP3.LUT R3, R3, R0, RZ, 0x3c, !PT ;  /* 0x0000000003037212 */ /* 0x000fe200078e3cff */
[----:B------:R-:W-:Y:S01]  /*0be0*/  @UP0 UIMAD UR12, UR12, UR7, URZ ;  /* 0x000000070c0c02a4 */ /* 0x000fe2000f8e023f */
[----:B------:R-:W-:Y:S01]  /*0bf0*/  SHF.R.S32.HI R201, RZ, 0x5, R178 ;  /* 0x00000005ffc97819 */ /* 0x000fe200000114b2 */
[----:B------:R-:W-:-:S02]  /*0c00*/  IMAD.IADD R0, R12, 0x1, -R4 ;  /* 0x000000010c007824 */ /* 0x000fc400078e0a04 */
[----:B------:R-:W-:Y:S01]  /*0c10*/  @UP0 UIADD3 UR12, UR35, UR12, URZ ;  /* 0x0000000c230c0290 */ /* 0x000fe2000fffe03f */
[----:B------:R-:W-:Y:S11]  /*0c20*/  @P0 BRA `(.L_x_736) ;  /* 0x0000000000300947 */ /* 0x000ff60003800000 */
        /* <DEDUP_REMOVED lines=8> */
[----:B------:R-:W-:Y:S02]  /*0cb0*/  UIMAD UR4, UR4, UR10, URZ ;  /* 0x0000000a040472a4 */ /* 0x000fe4000f8e023f */
[----:B------:R-:W-:Y:S02]  /*0cc0*/  UIMAD.WIDE.U32 UR34, UR33, UR10, UR34 ;  /* 0x0000000a212272a5 */ /* 0x000fe4000f8e0022 */
[----:B------:R-:W-:-:S04]  /*0cd0*/  UIMAD UR4, UR33, UR11, UR4 ;  /* 0x0000000b210472a4 */ /* 0x000fc8000f8e0204 */
[----:B------:R-:W-:-:S12]  /*0ce0*/  UIADD3 UR12, UR35, UR4, URZ ;  /* 0x00000004230c7290 */ /* 0x000fd8000fffe03f */
.L_x_736:
[----:B------:R-:W1:Y:S01]  /*0cf0*/  S2UR UR23, SR_CgaCtaId ;  /* 0x00000000001779c3 */ /* 0x000e620000008800 */
[----:B------:R-:W-:Y:S01]  /*0d00*/  ULDC.64 UR10, c[0x0][0x258] ;  /* 0x00009600000a7ab9 */ /* 0x000fe20000000a00 */
[----:B------:R-:W-:Y:S01]  /*0d10*/  IMAD R0, R201, 0x8, R0 ;  /* 0x00000008c9007824 */ /* 0x000fe200078e0200 */
[----:B------:R-:W-:Y:S01]  /*0d20*/  UIMAD UR4, UR5, UR10, URZ ;  /* 0x0000000a050472a4 */ /* 0x000fe2000f8e023f */
[----:B------:R-:W-:Y:S01]  /*0d30*/  @!P5 IMAD.IADD R2, R2, 0x1, -R5 ;  /* 0x000000010202d824 */ /* 0x000fe200078e0a05 */
[----:B------:R-:W-:Y:S01]  /*0d40*/  SHF.R.S32.HI R177, RZ, 0x1f, R176 ;  /* 0x0000001fffb17819 */ /* 0x000fe200000114b0 */
[----:B------:R-:W-:Y:S01]  /*0d50*/  IMAD.U32 R0, R0, 0x20, R3 ;  /* 0x0000002000007824 */ /* 0x000fe200078e0003 */
[----:B------:R-:W-:Y:S01]  /*0d60*/  UIMAD UR11, UR32, UR11, UR4 ;  /* 0x0000000b200b72a4 */ /* 0x000fe2000f8e0204 */
[----:B------:R-:W-:Y:S01]  /*0d70*/  ISETP.GE.AND P0, PT, R12, UR14, PT ;  /* 0x0000000e0c007c0c */ /* 0x000fe2000bf06270 */
[----:B------:R-:W-:Y:S01]  /*0d80*/  IMAD.U32 R6, RZ, RZ, UR10 ;  /* 0x0000000aff067e24 */ /* 0x000fe2000f8e00ff */
[----:B------:R-:W-:Y:S01]  /*0d90*/  UMOV UR4, 0x400 ;  /* 0x0000040000047882 */ /* 0x000fe20000000000 */
[----:B------:R-:W-:Y:S01]  /*0da0*/  ISETP.GE.U32.AND P6, PT, R2, R5, PT ;  /* 0x000000050200720c */ /* 0x000fe20003fc6070 */
[----:B------:R-:W-:Y:S01]  /*0db0*/  VIADD R16, R12, 0x20 ;  /* 0x000000200c107836 */ /* 0x000fe20000000000 */
[----:B------:R-:W-:Y:S01]  /*0dc0*/  IADD3 R2, P1, R176, UR20, RZ ;  /* 0x00000014b0027c10 */ /* 0x000fe2000ff3e0ff */
[C---:B------:R-:W-:Y:S01]  /*0dd0*/  VIADD R15, R12.reuse, 0x40 ;  /* 0x000000400c0f7836 */ /* 0x040fe20000000000 */
[----:B------:R-:W-:Y:S01]  /*0de0*/  LOP3.LUT R4, R21, UR32, RZ, 0x3c, !PT ;  /* 0x0000002015047c12 */ /* 0x000fe2000f8e3cff */
[----:B------:R-:W-:Y:S01]  /*0df0*/  VIADD R17, R12, 0x60 ;  /* 0x000000600c117836 */ /* 0x000fe20000000000 */
[----:B------:R-:W-:Y:S01]  /*0e00*/  IADD3.X R3, R177, UR19, RZ, P1, !PT ;  /* 0x00000013b1037c10 */ /* 0x000fe20008ffe4ff */
[----:B------:R-:W-:Y:S01]  /*0e10*/  BSSY B0, `(.L_x_737) ;  /* 0x0000021000007945 */ /* 0x000fe20003800000 */
[----:B------:R-:W-:Y:S01]  /*0e20*/  ISETP.GE.AND P4, PT, R4, RZ, PT ;  /* 0x000000ff0400720c */ /* 0x000fe20003f86270 */
[----:B------:R-:W-:Y:S01]  /*0e30*/  IMAD.U32 R4, RZ, RZ, UR17 ;  /* 0x00000011ff047e24 */ /* 0x000fe2000f8e00ff */
[----:B------:R-:W-:Y:S01]  /*0e40*/  SHF.R.S32.HI R13, RZ, 0x1f, R12 ;  /* 0x0000001fff0d7819 */ /* 0x000fe2000001140c */
[----:B------:R-:W-:Y:S01]  /*0e50*/  IMAD.WIDE.U32 R6, R6, UR32, R2 ;  /* 0x0000002006067c25 */ /* 0x000fe2000f8e0002 */
[----:B------:R-:W-:Y:S01]  /*0e60*/  ISETP.GE.AND P3, PT, R16, UR14, PT ;  /* 0x0000000e10007c0c */ /* 0x000fe2000bf66270 */
[----:B-1----:R-:W-:Y:S01]  /*0e70*/  ULEA UR4, UR23, UR4, 0x18 ;  /* 0x0000000417047291 */ /* 0x002fe2000f8ec03f */
[----:B------:R-:W-:Y:S01]  /*0e80*/  ISETP.GE.AND P2, PT, R15, UR14, PT ;  /* 0x0000000e0f007c0c */ /* 0x000fe2000bf46270 */
[----:B------:R-:W-:Y:S01]  /*0e90*/  VIADD R5, R7, UR11 ;  /* 0x0000000b07057c36 */ /* 0x000fe20008000000 */
[----:B------:R-:W-:Y:S01]  /*0ea0*/  ISETP.GE.AND P1, PT, R17, UR14, PT ;  /* 0x0000000e11007c0c */ /* 0x000fe2000bf26270 */
[----:B------:R-:W-:-:S02]  /*0eb0*/  IMAD.WIDE R2, R4, 0x80, R12 ;  /* 0x0000008004027825 */ /* 0x000fc400078e020c */
[----:B------:R-:W-:-:S05]  /*0ec0*/  LEA R244, R0, UR4, 0x1 ;  /* 0x0000000400f47c11 */ /* 0x000fca000f8e08ff */
[----:B------:R1:W-:Y:S01]  /*0ed0*/  STL [R1], R244 ;  /* 0x000000f401007387 */ /* 0x0003e20000100800 */
[----:B------:R-:W-:Y:S05]  /*0ee0*/  @P0 BRA `(.L_x_738) ;  /* 0x00000000004c0947 */ /* 0x000fea0003800000 */
        /* <DEDUP_REMOVED lines=19> */
.L_x_738:
[----:B------:R-:W-:Y:S05]  /*1020*/  BSYNC B0 ;  /* 0x0000000000007941 */ /* 0x000fea0003800000 */
.L_x_737:
        /* <DEDUP_REMOVED lines=22> */
.L_x_740:
[----:B------:R-:W-:Y:S05]  /*1190*/  BSYNC B0 ;  /* 0x0000000000007941 */ /* 0x000fea0003800000 */
.L_x_739:
        /* <DEDUP_REMOVED lines=22> */
.L_x_742:
[----:B------:R-:W-:Y:S05]  /*1300*/  BSYNC B0 ;  /* 0x0000000000007941 */ /* 0x000fea0003800000 */
.L_x_741:
[----:B------:R-:W-:Y:S01]  /*1310*/  UIADD3 UR10, UR28, 0x7f, URZ ;  /* 0x0000007f1c0a7890 */ /* 0x000fe2000fffe03f */
[----:B------:R-:W-:Y:S01]  /*1320*/  @!P5 VIADD R14, R14, 0x1 ;  /* 0x000000010e0ed836 */ /* 0x000fe20000000000 */
[----:B------:R-:W-:Y:S01]  /*1330*/  BSSY B0, `(.L_x_743) ;  /* 0x0000019000007945 */ /* 0x000fe20003800000 */
[----:B------:R-:W-:Y:S01]  /*1340*/  ISETP.NE.AND P0, PT, R21, RZ, PT ;  /* 0x000000ff1500720c */ /* 0x000fe20003f05270 */
[----:B------:R-:W-:Y:S02]  /*1350*/  USHF.R.S32.HI UR20, URZ, 0x1f, UR10 ;  /* 0x0000001f3f147899 */ /* 0x000fe4000801140a */
[----:B------:R-:W-:Y:S02]  /*1360*/  @P6 IADD3 R14, R14, 0x1, RZ ;  /* 0x000000010e0e6810 */ /* 0x000fe40007ffe0ff */
[----:B------:R-:W-:Y:S01]  /*1370*/  ULEA.HI UR20, UR20, UR10, URZ, 0x7 ;  /* 0x0000000a14147291 */ /* 0x000fe2000f8f383f */
[----:B------:R-:W-:Y:S11]  /*1380*/  @P1 BRA `(.L_x_744) ;  /* 0x00000000004c1947 */ /* 0x000ff60003800000 */
        /* <DEDUP_REMOVED lines=19> */
.L_x_744:
[----:B------:R-:W-:Y:S05]  /*14c0*/  BSYNC B0 ;  /* 0x0000000000007941 */ /* 0x000fea0003800000 */
.L_x_743:
[----:B------:R-:W-:Y:S01]  /*14d0*/  IMAD R4, R13, UR8, RZ ;  /* 0x000000080d047c24 */ /* 0x000fe2000f8e02ff */
[----:B------:R-:W-:Y:S01]  /*14e0*/  MOV R0, R14 ;  /* 0x0000000e00007202 */ /* 0x000fe20000000f00 */
[----:B-1----:R-:W-:Y:S01]  /*14f0*/  IMAD.WIDE.U32 R2, R12, UR8, R176 ;  /* 0x000000080c027c25 */ /* 0x002fe2000f8e00b0 */
[----:B------:R-:W-:Y:S01]  /*1500*/  ULDC.64 UR10, c[0x0][0x260] ;  /* 0x00009800000a7ab9 */ /* 0x000fe20000000a00 */
[----:B------:R-:W-:Y:S01]  /*1510*/  ULEA.HI.SX32 UR19, UR20, 0xffffffff, 0x19 ;  /* 0xffffffff14137891 */ /* 0x000fe2000f8fca3f */
[----:B------:R-:W-:Y:S01]  /*1520*/  @!P4 IADD3 R0, -R0, RZ, RZ ;  /* 0x000000ff0000c210 */ /* 0x000fe20007ffe1ff */
[----:B------:R-:W-:Y:S01]  /*1530*/  IMAD R4, R12, UR9, R4 ;  /* 0x000000090c047c24 */ /* 0x000fe2000f8e0204 */
[----:B------:R-:W-:Y:S01]  /*1540*/  IADD3 R6, P1, R2, UR22, RZ ;  /* 0x0000001602067c10 */ /* 0x000fe2000ff3e0ff */
[----:B------:R-:W-:Y:S01]  /*1550*/  UIMAD UR29, UR19, -0x80, UR28 ;  /* 0xffffff80131d78a4 */ /* 0x000fe2000f8e021c */
[----:B------:R-:W-:Y:S01]  /*1560*/  @!P0 LOP3.LUT R0, RZ, R21, RZ, 0x33, !PT ;  /* 0x00000015ff008212 */ /* 0x000fe200078e33ff */
[----:B------:R-:W-:Y:S01]  /*1570*/  USHF.L.U32 UR23, UR8, 0x7, URZ ;  /* 0x0000000708177899 */ /* 0x000fe2000800063f */
[----:B------:R-:W-:Y:S01]  /*1580*/  IADD3.X R7, R3, UR13, R4, P1, !PT ;  /* 0x0000000d03077c10 */ /* 0x000fe20008ffe404 */
[----:B------:R-:W-:Y:S01]  /*1590*/  IMAD.WIDE.U32 R2, R12, UR6, R176 ;  /* 0x000000060c027c25 */ /* 0x000fe2000f8e00b0 */
[----:B------:R-:W-:Y:S01]  /*15a0*/  SHF.R.S32.HI R8, RZ, 0x1f, R0 ;  /* 0x0000001fff087819 */ /* 0x000fe20000011400 */
[----:B------:R-:W-:Y:S01]  /*15b0*/  USHF.L.U64.HI UR22, UR8, 0x7, UR9 ;  /* 0x0000000708167899 */ /* 0x000fe20008010209 */
[----:B------:R-:W-:Y:S01]  /*15c0*/  BSSY B0, `(.L_x_745) ;  /* 0x0000029000007945 */ /* 0x000fe20003800000 */
[----:B------:R-:W-:Y:S01]  /*15d0*/  IMAD R4, R13, UR6, RZ ;  /* 0x000000060d047c24 */ /* 0x000fe2000f8e02ff */
[----:B------:R-:W-:Y:S01]  /*15e0*/  USHF.R.S32.HI UR36, URZ, 0x1f, UR19 ;  /* 0x0000001f3f247899 */ /* 0x000fe20008011413 */
[----:B---3--:R-:W-:Y:S01]  /*15f0*/  IMAD.WIDE.U32 R10, R0, UR10, R6 ;  /* 0x0000000a000a7c25 */ /* 0x008fe2000f8e0006 */
[----:B------:R-:W-:-:S02]  /*1600*/  MOV R179, UR23 ;  /* 0x0000001700b37c02 */ /* 0x000fc40008000f00 */
[----:B------:R-:W-:Y:S01]  /*1610*/  ISETP.GE.AND P3, PT, R16, UR29, PT ;  /* 0x0000001d10007c0c */ /* 0x000fe2000bf66270 */
[----:B------:R-:W-:Y:S01]  /*1620*/  IMAD R5, R12, UR7, R4 ;  /* 0x000000070c057c24 */ /* 0x000fe2000f8e0204 */
[----:B------:R-:W-:Y:S01]  /*1630*/  IADD3 R4, P0, R2, UR34, RZ ;  /* 0x0000002202047c10 */ /* 0x000fe2000ff1e0ff */
[----:B------:R-:W-:Y:S01]  /*1640*/  IMAD R2, R8, UR10, RZ ;  /* 0x0000000a08027c24 */ /* 0x000fe2000f8e02ff */
[----:B------:R-:W-:Y:S01]  /*1650*/  MOV R246, R10 ;  /* 0x0000000a00f67202 */ /* 0x000fe20000000f00 */
[----:B------:R1:W-:Y:S01]  /*1660*/  STL.64 [R1+0x2f0], R10 ;  /* 0x0002f00a01007387 */ /* 0x0003e20000100a00 */
[----:B------:R-:W-:Y:S01]  /*1670*/  IADD3.X R5, R3, UR12, R5, P0, !PT ;  /* 0x0000000c03057c10 */ /* 0x000fe200087fe405 */
[----:B------:R-:W-:Y:S01]  /*1680*/  IMAD R2, R0, UR11, R2 ;  /* 0x0000000b00027c24 */ /* 0x000fe2000f8e0202 */
[----:B------:R-:W-:Y:S01]  /*1690*/  ULDC.64 UR10, c[0x0][0x268] ;  /* 0x00009a00000a7ab9 */ /* 0x000fe20000000a00 */
[----:B------:R-:W-:Y:S01]  /*16a0*/  ISETP.GE.AND P0, PT, R12, UR29, PT ;  /* 0x0000001d0c007c0c */ /* 0x000fe2000bf06270 */
[----:B------:R-:W-:Y:S01]  /*16b0*/  UIMAD UR12, UR22, UR19, URZ ;  /* 0x00000013160c72a4 */ /* 0x000fe2000f8e023f */
[----:B------:R-:W-:Y:S01]  /*16c0*/  IMAD.WIDE.U32 R22, R0, UR10, R4 ;  /* 0x0000000a00167c25 */ /* 0x000fe2000f8e0004 */
[----:B------:R-:W-:-:S02]  /*16d0*/  IADD3 R247, R11, R2, RZ ;  /* 0x000000020bf77210 */ /* 0x000fc40007ffe0ff */
[----:B------:R-:W-:Y:S01]  /*16e0*/  UIMAD UR12, UR36, UR23, UR12 ;  /* 0x00000017240c72a4 */ /* 0x000fe2000f8e020c */
[----:B------:R-:W-:Y:S01]  /*16f0*/  IMAD R8, R8, UR10, RZ ;  /* 0x0000000a08087c24 */ /* 0x000fe2000f8e02ff */
[----:B------:R-:W-:Y:S01]  /*1700*/  ISETP.GE.AND P2, PT, R15, UR29, PT ;  /* 0x0000001d0f007c0c */ /* 0x000fe2000bf46270 */
[----:B------:R1:W-:Y:S01]  /*1710*/  STL.64 [R1+0x2e0], R246 ;  /* 0x0002e0f601007387 */ /* 0x0003e20000100a00 */
[----:B------:R-:W-:Y:S01]  /*1720*/  IMAD.WIDE.U32 R2, R179, UR19, R246 ;  /* 0x00000013b3027c25 */ /* 0x000fe2000f8e00f6 */
[----:B------:R-:W-:Y:S02]  /*1730*/  ISETP.GE.AND P1, PT, R17, UR29, PT ;  /* 0x0000001d11007c0c */ /* 0x000fe4000bf26270 */
[----:B------:R1:W-:Y:S01]  /*1740*/  STL.64 [R1+0x2e8], R22 ;  /* 0x0002e81601007387 */ /* 0x0003e20000100a00 */
[----:B------:R-:W-:Y:S01]  /*1750*/  IMAD R14, R0, UR11, R8 ;  /* 0x0000000b000e7c24 */ /* 0x000fe2000f8e0208 */
[----:B------:R-:W-:Y:S01]  /*1760*/  IADD3 R5, R3, UR12, RZ ;  /* 0x0000000c03057c10 */ /* 0x000fe2000fffe0ff */
[----:B------:R-:W-:Y:S08]  /*1770*/  @P0 BRA `(.L_x_746) ;  /* 0x0000000000340947 */ /* 0x000ff00003800000 */
        /* <DEDUP_REMOVED lines=13> */
.L_x_746:
[----:B------:R-:W-:Y:S05]  /*1850*/  BSYNC B0 ;  /* 0x0000000000007941 */ /* 0x000fea0003800000 */
.L_x_745:
        /* <DEDUP_REMOVED lines=17> */
.L_x_748:
[----:B------:R-:W-:Y:S05]  /*1970*/  BSYNC B0 ;  /* 0x0000000000007941 */ /* 0x000fea0003800000 */
.L_x_747:
        /* <DEDUP_REMOVED lines=8> */
[----:B-1----:R-:W-:-:S03]  /*1a00*/  IMAD.U32 R6, RZ, RZ, UR9 ;  /* 0x00000009ff067e24 */ /* 0x002fc6000f8e00ff */
        /* <DEDUP_REMOVED lines=8> */
.L_x_750:
[----:B------:R-:W-:Y:S05]  /*1a90*/  BSYNC B0 ;  /* 0x0000000000007941 */ /* 0x000fea0003800000 */
.L_x_749:
        /* <DEDUP_REMOVED lines=18> */
.L_x_752:
[----:B------:R-:W-:Y:S05]  /*1bc0*/  BSYNC B0 ;  /* 0x0000000000007941 */ /* 0x000fea0003800000 */
.L_x_751:
        /* <DEDUP_REMOVED lines=9> */
[----:B------:R-:W-:Y:S01]  /*1c60*/  @UP1 UMOV UR39, UR5 ;  /* 0x0000000500271c82 */ /* 0x000fe20008000000 */
[----:B------:R-:W-:Y:S01]  /*1c70*/  LEA.HI R8, R19, R206, RZ, 0x4 ;  /* 0x000000ce13087211 */ /* 0x000fe200078f20ff */
[----:B------:R-:W-:Y:S01]  /*1c80*/  @UP1 UIMAD.WIDE.U32 UR38, UR33, UR10, UR38 ;  /* 0x0000000a212612a5 */ /* 0x000fe2000f8e0026 */
[----:B-1----:R-:W-:Y:S01]  /*1c90*/  IMAD.SHL.U32 R10, R18, 0x8, RZ ;  /* 0x00000008120a7824 */ /* 0x002fe200078e00ff */
[----:B------:R-:W-:Y:S01]  /*1ca0*/  @UP1 UIMAD UR11, UR33, UR11, UR37 ;  /* 0x0000000b210b12a4 */ /* 0x000fe2000f8e0225 */
[----:B------:R-:W-:-:S04]  /*1cb0*/  DEPBAR.LE SB0, 0x0 ;  /* 0x000080000000791a */ /* 0x000fc80000000000 */
[----:B------:R-:W-:Y:S02]  /*1cc0*/  @UP1 ULEA UR12, UP0, UR38, UR12, 0x2 ;  /* 0x0000000c260c1291 */ /* 0x000fe4000f80103f */
[----:B------:R-:W-:Y:S01]  /*1cd0*/  @UP1 UIADD3 UR11, UR39, UR11, URZ ;  /* 0x0000000b270b1290 */ /* 0x000fe2000fffe03f */
[----:B------:R-:W-:-:S03]  /*1ce0*/  @UP1 ULDC UR5, c[0x0][0x2e8] ;  /* 0x0000ba0000051ab9 */ /* 0x000fc60000000800 */
[----:B------:R-:W-:Y:S01]  /*1cf0*/  @UP1 ULEA.HI.X UR13, UR38, UR13, UR11, 0x2, UP0 ;  /* 0x0000000d260d1291 */ /* 0x000fe200080f140b */
[----:B------:R-:W-:-:S05]  /*1d00*/  IMAD.U32 R2, RZ, RZ, UR12 ;  /* 0x0000000cff027e24 */ /* 0x000fca000f8e00ff */
[----:B------:R-:W-:-:S05]  /*1d10*/  IMAD.U32 R3, RZ, RZ, UR13 ;  /* 0x0000000dff037e24 */ /* 0x000fca000f8e00ff */
[----:B------:R1:W5:Y:S01]  /*1d20*/  @P0 LDG.E R11, desc[UR24][R2.64] ;  /* 0x00000018020b0981 */ /* 0x000362000c1e1900 */
[----:B------:R-:W-:Y:S01]  /*1d30*/  LOP3.LUT R0, R8, 0xfffffff0, RZ, 0xc0, !PT ;  /* 0xfffffff008007812 */ /* 0x000fe200078ec0ff */
[----:B------:R-:W-:Y:S01]  /*1d40*/  IMAD.IADD R14, R23, 0x1, R14 ;  /* 0x00000001170e7824 */ /* 0x000fe200078e020e */
[----:B------:R-:W-:Y:S01]  /*1d50*/  SHF.R.S32.HI R4, RZ, 0x4, R8 ;  /* 0x00000004ff047819 */ /* 0x000fe20000011408 */
[----:B------:R-:W-:Y:S01]  /*1d60*/  UIMAD.WIDE.U32 UR10, UR19, UR6, URZ ;  /* 0x00000006130a72a5 */ /* 0x000fe2000f8e003f */
[----:B------:R-:W-:Y:S01]  /*1d70*/  ISETP.GE.AND P5, PT, R12, UR29, PT ;  /* 0x0000001d0c007c0c */ /* 0x000fe2000bfa6270 */
[----:B------:R-:W-:Y:S01]  /*1d80*/  IMAD.IADD R5, R206, 0x1, -R0 ;  /* 0x00000001ce057824 */ /* 0x000fe200078e0a00 */
[----:B------:R-:W-:Y:S01]  /*1d90*/  LEA.HI R8, R8, R4, RZ, 0x1 ;  /* 0x0000000408087211 */ /* 0x000fe200078f08ff */
[----:B------:R-:W-:Y:S01]  /*1da0*/  BAR.SYNC.DEFER_BLOCKING 0x0 ;  /* 0x0000000000007b1d */ /* 0x000fe20000010000 */
[----:B------:R-:W-:Y:S02]  /*1db0*/  ISETP.GE.AND P4, PT, R16, UR29, PT ;  /* 0x0000001d10007c0c */ /* 0x000fe4000bf86270 */
[----:B------:R-:W-:-:S02]  /*1dc0*/  LEA.HI R6, R5, R5, RZ, 0x1 ;  /* 0x0000000505067211 */ /* 0x000fc400078f08ff */
[----:B------:R-:W-:Y:S01]  /*1dd0*/  LOP3.LUT R8, R8, 0xfffffffe, RZ, 0xc0, !PT ;  /* 0xfffffffe08087812 */ /* 0x000fe200078ec0ff */
[----:B------:R-:W-:Y:S01]  /*1de0*/  BSSY B0, `(.L_x_753) ;  /* 0x0000046000007945 */ /* 0x000fe20003800000 */
[--C-:B------:R-:W-:Y:S01]  /*1df0*/  SHF.R.S32.HI R7, RZ, 0x1, R6.reuse ;  /* 0x00000001ff077819 */ /* 0x100fe20000011406 */
[----:B------:R2:W-:Y:S01]  /*1e00*/  STL [R1+0x2f8], R14 ;  /* 0x0002f80e01007387 */ /* 0x0005e20000100800 */
[----:B------:R-:W-:Y:S01]  /*1e10*/  SHF.R.S32.HI R0, RZ, 0x1f, R6 ;  /* 0x0000001fff007819 */ /* 0x000fe20000011406 */
[----:B------:R-:W-:Y:S01]  /*1e20*/  IMAD.IADD R4, R4, 0x1, -R8 ;  /* 0x0000000104047824 */ /* 0x000fe200078e0a08 */
[----:B------:R-:W-:Y:S02]  /*1e30*/  LOP3.LUT R6, R6, 0x7fffffe, RZ, 0xc0, !PT ;  /* 0x07fffffe06067812 */ /* 0x000fe400078ec0ff */
[----:B------:R-:W-:Y:S02]  /*1e40*/  LEA.HI R9, R0, R7, RZ, 0x2 ;  /* 0x0000000700097211 */ /* 0x000fe400078f10ff */
[----:B------:R-:W-:Y:S01]  /*1e50*/  ISETP.GE.AND P3, PT, R15, UR29, PT ;  /* 0x0000001d0f007c0c */ /* 0x000fe2000bf66270 */
[----:B------:R-:W-:Y:S01]  /*1e60*/  IMAD.IADD R98, R5, 0x1, -R6 ;  /* 0x0000000105627824 */ /* 0x000fe200078e0a06 */
[----:B-1----:R-:W-:Y:S01]  /*1e70*/  LOP3.LUT R3, R20, 0xfffffff8, RZ, 0xc0, !PT ;  /* 0xfffffff814037812 */ /* 0x002fe200078ec0ff */
[----:B------:R-:W-:Y:S01]  /*1e80*/  IMAD.U32 R6, RZ, RZ, UR10 ;  /* 0x0000000aff067e24 */ /* 0x000fe2000f8e00ff */
[----:B------:R-:W-:-:S02]  /*1e90*/  LOP3.LUT R9, R9, 0xfffffffc, RZ, 0xc0, !PT ;  /* 0xfffffffc09097812 */ /* 0x000fc400078ec0ff */
[----:B------:R-:W-:Y:S01]  /*1ea0*/  ISETP.GE.AND P2, PT, R17, UR29, PT ;  /* 0x0000001d11007c0c */ /* 0x000fe2000bf46270 */
[----:B------:R-:W-:Y:S02]  /*1eb0*/  IMAD.IADD R3, R206, 0x1, -R3 ;  /* 0x00000001ce037824 */ /* 0x000fe400078e0a03 */
[----:B------:R-:W-:Y:S01]  /*1ec0*/  IMAD.IADD R48, R7, 0x1, -R9 ;  /* 0x0000000107307824 */ /* 0x000fe200078e0a09 */
[----:B------:R2:W-:Y:S02]  /*1ed0*/  @P5 STS [R244+0x4000], RZ ;  /* 0x004000fff4005388 */ /* 0x0005e40000000800 */
[----:B------:R-:W-:Y:S02]  /*1ee0*/  LEA.HI R2, R3, R3, RZ, 0x1 ;  /* 0x0000000303027211 */ /* 0x000fe400078f08ff */
[----:B------:R2:W-:Y:S02]  /*1ef0*/  @P5 STS [R244+0x4004], RZ ;  /* 0x004004fff4005388 */ /* 0x0005e40000000800 */
[----:B------:R-:W-:-:S02]  /*1f00*/  SHF.R.S32.HI R49, RZ, 0x1, R2 ;  /* 0x00000001ff317819 */ /* 0x000fc40000011402 */
[----:B------:R-:W-:Y:S01]  /*1f10*/  LOP3.LUT R2, R2, 0x3fffffe, RZ, 0xc0, !PT ;  /* 0x03fffffe02027812 */ /* 0x000fe200078ec0ff */
[----:B------:R2:W-:Y:S02]  /*1f20*/  @P5 STS.64 [R244+0x4008], RZ ;  /* 0x004008fff4005388 */ /* 0x0005e40000000a00 */
[----:B------:R-:W-:-:S05]  /*1f30*/  IMAD.SHL.U32 R0, R49, 0x40, RZ ;  /* 0x0000004031007824 */ /* 0x000fca00078e00ff */
[----:B------:R-:W-:-:S04]  /*1f40*/  LOP3.LUT R0, R0, 0xc0, RZ, 0xc0, !PT ;  /* 0x000000c000007812 */ /* 0x000fc800078ec0ff */
[----:B------:R-:W-:Y:S02]  /*1f50*/  LOP3.LUT R8, R0, 0x8, R10, 0xf8, !PT ;  /* 0x0000000800087812 */ /* 0x000fe400078ef80a */
[----:B------:R-:W-:Y:S01]  /*1f60*/  SHF.R.U32.HI R7, RZ, 0x3, R0 ;  /* 0x00000003ff077819 */ /* 0x000fe20000011600 */
[----:B------:R-:W-:Y:S02]  /*1f70*/  IMAD.IADD R0, R3, 0x1, -R2 ;  /* 0x0000000103007824 */ /* 0x000fe400078e0a02 */
[----:B------:R-:W-:Y:S01]  /*1f80*/  IMAD.SHL.U32 R3, R48, 0x40, RZ ;  /* 0x0000004030037824 */ /* 0x000fe200078e00ff */
[----:B------:R-:W-:Y:S01]  /*1f90*/  LOP3.LUT R9, R8, R7, RZ, 0x3c, !PT ;  /* 0x0000000708097212 */ /* 0x000fe200078e3cff */
[C---:B------:R-:W-:Y:S01]  /*1fa0*/  IMAD R7, R4.reuse, 0x8, R0 ;  /* 0x0000000804077824 */ /* 0x040fe200078e0200 */
[----:B------:R-:W5:Y:S01]  /*1fb0*/  @P0 MUFU.RCP R8, UR5 ;  /* 0x0000000500080d08 */ /* 0x000f620008001000 */
[----:B------:R-:W-:Y:S01]  /*1fc0*/  IMAD.SHL.U32 R2, R4, 0x8, RZ ;  /* 0x0000000804027824 */ /* 0x000fe200078e00ff */
[----:B------:R-:W-:Y:S01]  /*1fd0*/  LOP3.LUT R0, R3, 0xc0, RZ, 0xc0, !PT ;  /* 0x000000c003007812 */ /* 0x000fe200078ec0ff */
[----:B------:R-:W-:Y:S01]  /*1fe0*/  UIMAD UR5, UR36, UR6, URZ ;  /* 0x00000006240572a4 */ /* 0x000fe2000f8e023f */
[----:B------:R-:W-:-:S02]  /*1ff0*/  SHF.R.S32.HI R3, RZ, 0x1f, R5 ;  /* 0x0000001fff037819 */ /* 0x000fc40000011405 */
[----:B------:R-:W-:Y:S01]  /*2000*/  LOP3.LUT R4, R0, 0x8, R2, 0xf8, !PT ;  /* 0x0000000800047812 */ /* 0x000fe200078ef802 */
[----:B------:R-:W-:Y:S01]  /*2010*/  UIMAD UR5, UR19, UR7, UR5 ;  /* 0x00000007130572a4 */ /* 0x000fe2000f8e0205 */
[----:B------:R-:W-:Y:S01]  /*2020*/  SHF.R.U32.HI R2, RZ, 0x3, R0 ;  /* 0x00000003ff027819 */ /* 0x000fe20000011600 */
[----:B------:R-:W-:Y:S01]  /*2030*/  IMAD.U32 R0, R7, 0x20, R9 ;  /* 0x0000002007007824 */ /* 0x000fe200078e0009 */
[----:B------:R-:W-:Y:S01]  /*2040*/  LEA.HI R3, R3, R5, RZ, 0x3 ;  /* 0x0000000503037211 */ /* 0x000fe200078f18ff */
[----:B------:R-:W-:Y:S01]  /*2050*/  UIADD3 UR5, UR11, UR5, URZ ;  /* 0x000000050b057290 */ /* 0x000fe2000fffe03f */
[----:B------:R-:W-:Y:S01]  /*2060*/  LOP3.LUT R97, R4, R2, RZ, 0x3c, !PT ;  /* 0x0000000204617212 */ /* 0x000fe200078e3cff */
[----:B------:R-:W-:Y:S01]  /*2070*/  IMAD.U32 R7, RZ, RZ, UR11 ;  /* 0x0000000bff077e24 */ /* 0x000fe2000f8e00ff */
[----:B------:R-:W-:Y:S01]  /*2080*/  LEA R4, P1, R6, R22, 0x7 ;  /* 0x0000001606047211 */ /* 0x000fe200078238ff */
[----:B------:R-:W-:Y:S01]  /*2090*/  IMAD.SHL.U32 R2, R3, 0x20, RZ ;  /* 0x0000002003027824 */ /* 0x000fe200078e00ff */
[----:B------:R-:W-:Y:S01]  /*20a0*/  LEA R200, R0, UR4, 0x1 ;  /* 0x0000000400c87c11 */ /* 0x000fe2000f8e08ff */
[----:B------:R-:W-:Y:S01]  /*20b0*/  IMAD.U32 R3, RZ, RZ, UR5 ;  /* 0x00000005ff037e24 */ /* 0x000fe2000f8e00ff */
[----:B------:R-:W-:-:S02]  /*20c0*/  UMOV UR5, URZ ;  /* 0x0000003f00057c82 */ /* 0x000fc40008000000 */
[----:B------:R-:W-:-:S05]  /*20d0*/  LOP3.LUT R96, R2, 0xffffff00, RZ, 0xc0, !PT ;  /* 0xffffff0002607812 */ /* 0x000fca00078ec0ff */
[----:B------:R-:W-:-:S04]  /*20e0*/  IMAD R2, R201, 0x200, R96 ;  /* 0x00000200c9027824 */ /* 0x000fc800078e0260 */
[----:B------:R-:W-:-:S04]  /*20f0*/  IMAD R2, R98, 0x20, R2 ;  /* 0x0000002062027824 */ /* 0x000fc800078e0202 */
[----:B------:R-:W-:-:S05]  /*2100*/  IMAD.IADD R2, R97, 0x1, R2 ;  /* 0x0000000161027824 */ /* 0x000fca00078e0202 */
[----:B------:R-:W-:Y:S01]  /*2110*/  LEA R203, R2, UR4, 0x1 ;  /* 0x0000000402cb7c11 */ /* 0x000fe2000f8e08ff */
[----:B-----5:R-:W-:-:S05]  /*2120*/  @P0 FMUL.FTZ R5, R11, R8 ;  /* 0x000000080b050220 */ /* 0x020fca0000410000 */
[----:B------:R-:W-:Y:S02]  /*2130*/  @P0 R2UR UR10, R5 ;  /* 0x00000000050a02ca */ /* 0x000fe400000e0000 */
[----:B------:R-:W-:-:S11]  /*2140*/  LEA.HI.X R5, R6, R14, R3, 0x7, P1 ;  /* 0x0000000e06057211 */ /* 0x000fd600008f3c03 */
[----:B------:R-:W-:Y:S01]  /*2150*/  @UP1 UMOV UR5, UR10 ;  /* 0x0000000a00051c82 */ /* 0x000fe20008000000 */
[----:B--2---:R-:W-:Y:S05]  /*2160*/  @P5 BRA `(.L_x_754) ;  /* 0x0000000000345947 */ /* 0x004fea0003800000 */
        /* <DEDUP_REMOVED lines=13> */
.L_x_754:
[----:B------:R-:W-:Y:S05]  /*2240*/  BSYNC B0 ;  /* 0x0000000000007941 */ /* 0x000fea0003800000 */
.L_x_753:
        /* <DEDUP_REMOVED lines=9> */
[----:B--2---:R-:W-:-:S03]  /*22e0*/  IMAD.U32 R2, RZ, RZ, UR7 ;  /* 0x00000007ff027e24 */ /* 0x004fc6000f8e00ff */
        /* <DEDUP_REMOVED lines=8> */
.L_x_756:
[----:B------:R-:W-:Y:S05]  /*2370*/  BSYNC B0 ;  /* 0x0000000000007941 */ /* 0x000fea0003800000 */
.L_x_755:
        /* <DEDUP_REMOVED lines=18> */
.L_x_758:
[----:B------:R-:W-:Y:S05]  /*24a0*/  BSYNC B0 ;  /* 0x0000000000007941 */ /* 0x000fea0003800000 */
.L_x_757:
        /* <DEDUP_REMOVED lines=12> */
[----:B--2---:R-:W-:-:S04]  /*2570*/  LEA R2, P0, R4, UR10, 0x1 ;  /* 0x0000000a04027c11 */ /* 0x004fc8000f8008ff */
[----:B------:R-:W-:-:S05]  /*2580*/  LEA.HI.X R3, R4, UR11, R0, 0x1, P0 ;  /* 0x0000000b04037c11 */ /* 0x000fca00080f0c00 */
[----:B------:R-:W-:Y:S01]  /*2590*/  @!PT LDS RZ, [RZ] ;  /* 0x00000000fffff984 */ /* 0x000fe20000000800 */
[----:B------:R-:W-:Y:S01]  /*25a0*/  @!PT LDS RZ, [RZ] ;  /* 0x00000000fffff984 */ /* 0x000fe20000000800 */
[----:B------:R-:W-:Y:S01]  /*25b0*/  @!PT LDS RZ, [RZ] ;  /* 0x00000000fffff984 */ /* 0x000fe20000000800 */
[----:B------:R2:W-:Y:S04]  /*25c0*/  LDGSTS.E.BYPASS.LTC128B.128 [R244+0x5800], desc[UR24][R2.64] ;  /* 0x0580000002f47fae */ /* 0x0005e8000b901d58 */
.L_x_760:
[----:B------:R-:W-:Y:S05]  /*25d0*/  BSYNC B0 ;  /* 0x0000000000007941 */ /* 0x000fea0003800000 */
.L_x_759:
[----:B------:R-:W-:Y:S01]  /*25e0*/  LDSM.16.M88.4 R12, [R203] ;  /* 0x00000000cb0c783b */ /* 0x000fe20000000200 */
[----:B------:R-:W-:Y:S01]  /*25f0*/  LOP3.LUT P0, RZ, R49, 0x2, RZ, 0xc0, !PT ;  /* 0x0000000231ff7812 */ /* 0x000fe2000780c0ff */
[----:B------:R-:W-:Y:S01]  /*2600*/  IMAD.MOV.U32 R0, RZ, RZ, 0x10 ;  /* 0x00000010ff007424 */ /* 0x000fe200078e00ff */
[----:B------:R-:W-:Y:S01]  /*2610*/  LOP3.LUT P1, RZ, R48, 0x2, RZ, 0xc0, !PT ;  /* 0x0000000230ff7812 */ /* 0x000fe2000782c0ff */
[----:B------:R-:W5:Y:S01]  /*2620*/  LDSM.16.M88.4 R16, [R200+0x3400] ;  /* 0x00340000c810783b */ /* 0x000f620000000200 */
[C---:B--2---:R-:W-:Y:S01]  /*2630*/  VIADD R2, R200.reuse, 0x2000 ;  /* 0x00002000c8027836 */ /* 0x044fe20000000000 */
[----:B------:R-:W-:Y:S01]  /*2640*/  SHF.R.S32.HI R3, RZ, 0x1f, R178 ;  /* 0x0000001fff037819 */ /* 0x000fe200000114b2 */
[----:B------:R-:W-:Y:S01]  /*2650*/  VIADD R205, R200, 0x2020 ;  /* 0x00002020c8cd7836 */ /* 0x000fe20000000000 */
[----:B------:R-:W2:Y:S01]  /*2660*/  LDSM.16.M88.4 R36, [R200+0x2000] ;  /* 0x00200000c824783b */ /* 0x000ea20000000200 */
[----:B------:R-:W-:Y:S01]  /*2670*/  SEL R0, R0, 0xfffffff0, !P1 ;  /* 0xfffffff000007807 */ /* 0x000fe20004800000 */
[----:B------:R-:W-:Y:S01]  /*2680*/  UISETP.GE.AND UP0, UPT, UR28, 0x81, UPT ;  /* 0x000000811c00788c */ /* 0x000fe2000bf06270 */
[----:B------:R-:W-:Y:S01]  /*2690*/  LEA.HI R3, R3, R201, RZ, 0x2 ;  /* 0x000000c903037211 */ /* 0x000fe200078f10ff */
[----:B------:R-:W3:Y:S02]  /*26a0*/  LDSM.16.M88.4 R32, [R200+0x2400] ;  /* 0x00240000c820783b */ /* 0x000ee40000000200 */
[----:B------:R-:W-:Y:S01]  /*26b0*/  IMAD R204, R0, 0x2, R203 ;  /* 0x0000000200cc7824 */ /* 0x000fe200078e02cb */
[----:B------:R-:W-:Y:S01]  /*26c0*/  LOP3.LUT R3, R3, 0xffffffc, RZ, 0xc0, !PT ;  /* 0x0ffffffc03037812 */ /* 0x000fe200078ec0ff */
[----:B------:R-:W4:Y:S01]  /*26d0*/  LDSM.16.M88.4 R28, [R200+0x2800] ;  /* 0x00280000c81c783b */ /* 0x000f220000000200 */
[----:B------:R-:W-:Y:S01]  /*26e0*/  @P0 VIADD R205, R2, 0xffffffe0 ;  /* 0xffffffe002cd0836 */ /* 0x000fe20000000000 */
[----:B------:R-:W-:-:S02]  /*26f0*/  SHF.R.S32.HI R2, RZ, 0x1f, R99 ;  /* 0x0000001fff027819 */ /* 0x000fc40000011463 */
[----:B------:R-:W1:Y:S02]  /*2700*/  LDSM.16.M88.4 R24, [R200+0x2c00] ;  /* 0x002c0000c818783b */ /* 0x000e640000000200 */
[----:B------:R-:W-:Y:S02]  /*2710*/  LEA.HI R207, R2, R99, RZ, 0x2 ;  /* 0x0000006302cf7211 */ /* 0x000fe400078f10ff */
[----:B------:R-:W1:Y:S02]  /*2720*/  LDSM.16.M88.4 R20, [R200+0x3000] ;  /* 0x00300000c814783b */ /* 0x000e640000000200 */
[----:B------:R-:W-:Y:S02]  /*2730*/  SHF.R.S32.HI R2, RZ, 0x2, R207 ;  /* 0x00000002ff027819 */ /* 0x000fe400000114cf */
[----:B------:R-:W1:Y:S04]  /*2740*/  LDSM.16.M88.4 R40, [R200+0x3800] ;  /* 0x00380000c828783b */ /* 0x000e680000000200 */
[----:B------:R-:W1:Y:S04]  /*2750*/  LDSM.16.M88.4 R44, [R200+0x3c00] ;  /* 0x003c0000c82c783b */ /* 0x000e680000000200 */
[----:B------:R-:W1:Y:S04]  /*2760*/  LDSM.16.M88.4 R8, [R203+0x1000] ;  /* 0x00100000cb08783b */ /* 0x000e680000000200 */
[----:B------:R-:W-:Y:S04]  /*2770*/  LDSM.16.M88.4 R4, [R204] ;  /* 0x00000000cc04783b */ /* 0x000fe80000000200 */
[----:B------:R-:W1:Y:S01]  /*2780*/  LDSM.16.M88.4 R68, [R205+0x1400] ;  /* 0x00140000cd44783b */ /* 0x000e620000000200 */
[C---:B-----5:R-:W-:Y:S03]  /*2790*/  HMMA.16816.F32.BF16 R152, R12.reuse, R16, RZ ;  /* 0x000000100c98723c */ /* 0x060fe600000418ff */
[----:B------:R-:W5:Y:S03]  /*27a0*/  LDSM.16.M88.4 R60, [R205] ;  /* 0x00000000cd3c783b */ /* 0x000f660000000200 */
        /* <DEDUP_REMOVED lines=8> */
[C---:B-1----:R-:W-:Y:S03]  /*2830*/  HMMA.16816.F32.BF16 R160, R12.reuse, R24, RZ ;  /* 0x000000180ca0723c */ /* 0x042fe600000418ff */
[----:B------:R-:W1:Y:S03]  /*2840*/  LDSM.16.M88.4 R180, [R205+0x1c00] ;  /* 0x001c0000cdb4783b */ /* 0x000e660000000200 */
[C---:B------:R-:W-:Y:S01]  /*2850*/  HMMA.16816.F32.BF16 R156, R12.reuse, R20, RZ ;  /* 0x000000140c9c723c */ /* 0x040fe200000418ff */
[----:B------:R-:W1:Y:S04]  /*2860*/  LDSM.16.M88.4 R76, [R204+0x1000] ;  /* 0x00100000cc4c783b */ /* 0x000e680000000200 */
[----:B------:R5:W-:Y:S01]  /*2870*/  STL [R1+0x40], R207 ;  /* 0x000040cf01007387 */ /* 0x000be20000100800 */
[C---:B------:R-:W-:Y:S03]  /*2880*/  HMMA.16816.F32.BF16 R124, R12.reuse, R40, RZ ;  /* 0x000000280c7c723c */ /* 0x040fe600000418ff */
[----:B------:R-:W0:Y:S03]  /*2890*/  LDGDEPBAR ;  /* 0x00000000000079af */ /* 0x000e260000000000 */
[C---:B------:R-:W-:Y:S06]  /*28a0*/  HMMA.16816.F32.BF16 R116, R12.reuse, R44, RZ ;  /* 0x0000002c0c74723c */ /* 0x040fec00000418ff */
[C---:B------:R-:W-:Y:S06]  /*28b0*/  HMMA.16816.F32.BF16 R148, R12.reuse, R38, RZ ;  /* 0x000000260c94723c */ /* 0x040fec00000418ff */
[C---:B------:R-:W-:Y:S06]  /*28c0*/  HMMA.16816.F32.BF16 R144, R12.reuse, R34, RZ ;  /* 0x000000220c90723c */ /* 0x040fec00000418ff */
[----:B------:R-:W-:Y:S01]  /*28d0*/  HMMA.16816.F32.BF16 R140, R12, R30, RZ ;  /* 0x0000001e0c8c723c */ /* 0x000fe200000418ff */
[----:B-----5:R-:W-:Y:S01]  /*28e0*/  VIADD R207, R205, 0x1800 ;  /* 0x00001800cdcf7836 */ /* 0x020fe20000000000 */
[----:B------:R-:W-:-:S04]  /*28f0*/  DEPBAR.LE SB0, 0x0 ;  /* 0x000080000000791a */ /* 0x000fc80000000000 */
        /* <DEDUP_REMOVED lines=19> */
[----:B------:R-:W-:Y:S06]  /*2a30*/  HMMA.16816.F32.BF16 R184, R4, R68, R152 ;  /* 0x0000004404b8723c */ /* 0x000fec0000041898 */
[C---:B------:R-:W-:Y:S06]  /*2a40*/  HMMA.16816.F32.BF16 R40, R8.reuse, R42, RZ ;  /* 0x0000002a0828723c */ /* 0x040fec00000418ff */
[----:B------:R-:W-:Y:S06]  /*2a50*/  HMMA.16816.F32.BF16 R236, R8, R46, RZ ;  /* 0x0000002e08ec723c */ /* 0x000fec00000418ff */
[----:B------:R-:W-:Y:S01]  /*2a60*/  HMMA.16816.F32.BF16 R172, R4, R60, R172 ;  /* 0x0000003c04ac723c */ /* 0x000fe200000418ac */
[----:B------:R-:W-:-:S02]  /*2a70*/  IMAD.SHL.U32 R10, R206, 0x2, RZ ;  /* 0x00000002ce0a7824 */ /* 0x000fc400078e00ff */
[----:B------:R-:W-:-:S03]  /*2a80*/  VIADD R206, R205, 0x1c00 ;  /* 0x00001c00cdce7836 */ /* 0x000fc60000000000 */
[----:B--2---:R-:W-:Y:S01]  /*2a90*/  HMMA.16816.F32.BF16 R168, R4, R56, R168 ;  /* 0x0000003804a8723c */ /* 0x004fe200000418a8 */
[----:B------:R-:W-:-:S05]  /*2aa0*/  LOP3.LUT R10, R10, 0x6, RZ, 0xc0, !PT ;  /* 0x000000060a0a7812 */ /* 0x000fca00078ec0ff */
[C---:B------:R-:W-:Y:S06]  /*2ab0*/  HMMA.16816.F32.BF16 R164, R4.reuse, R52, R164 ;  /* 0x0000003404a4723c */ /* 0x040fec00000418a4 */
[C---:B---3--:R-:W-:Y:S06]  /*2ac0*/  HMMA.16816.F32.BF16 R160, R4.reuse, R48, R160 ;  /* 0x0000003004a0723c */ /* 0x048fec00000418a0 */
[C---:B----4-:R-:W-:Y:S06]  /*2ad0*/  HMMA.16816.F32.BF16 R156, R4.reuse, R64, R156 ;  /* 0x00000040049c723c */ /* 0x050fec000004189c */
[C---:B------:R-:W-:Y:S06]  /*2ae0*/  HMMA.16816.F32.BF16 R212, R4.reuse, R72, R124 ;  /* 0x0000004804d4723c */ /* 0x040fec000004187c */
        /* <DEDUP_REMOVED lines=9> */
[----:B------:R-:W-:Y:S01]  /*2b80*/  HMMA.16816.F32.BF16 R216, R76, R72, R16 ;  /* 0x000000484cd8723c */ /* 0x000fe20000041810 */
[----:B------:R-:W-:-:S02]  /*2b90*/  IMAD R4, R201, 0x10, R2 ;  /* 0x00000010c9047824 */ /* 0x000fc400078e0202 */
[----:B------:R-:W-:Y:S02]  /*2ba0*/  IMAD.U32 R6, RZ, RZ, UR28 ;  /* 0x0000001cff067e24 */ /* 0x000fe4000f8e00ff */
[----:B------:R-:W-:Y:S01]  /*2bb0*/  VIADD R7, R4, UR27 ;  /* 0x0000001b04077c36 */ /* 0x000fe20008000000 */
[C---:B------:R-:W-:Y:S01]  /*2bc0*/  HMMA.16816.F32.BF16 R224, R76.reuse, R180, R12 ;  /* 0x000000b44ce0723c */ /* 0x040fe2000004180c */
[----:B------:R-:W-:Y:S02]  /*2bd0*/  IMAD.U32 R5, RZ, RZ, UR19 ;  /* 0x00000013ff057e24 */ /* 0x000fe4000f8e00ff */
[----:B------:R-:W-:Y:S01]  /*2be0*/  IMAD.IADD R4, R201, 0x1, -R3 ;  /* 0x00000001c9047824 */ /* 0x000fe200078e0a03 */
[----:B------:R-:W-:Y:S01]  /*2bf0*/  IADD3 R16, R6, -UR18, R7 ;  /* 0x8000001206107c10 */ /* 0x000fe2000fffe007 */
[----:B------:R-:W-:Y:S01]  /*2c00*/  IMAD R3, R98, 0x20, R96 ;  /* 0x0000002062037824 */ /* 0x000fe200078e0260 */
[----:B------:R1:W-:Y:S01]  /*2c10*/  STL [R1+0x190], R7 ;  /* 0x0001900701007387 */ /* 0x0003e20000100800 */
[----:B------:R-:W-:Y:S01]  /*2c20*/  IMAD R10, R5, 0x80, R10 ;  /* 0x00000080050a7824 */ /* 0x000fe200078e020a */
[----:B------:R-:W-:Y:S01]  /*2c30*/  HMMA.16816.F32.BF16 R196, R76, R70, R20 ;  /* 0x000000464cc4723c */ /* 0x000fe20000041814 */
[----:B------:R-:W-:-:S02]  /*2c40*/  IMAD R178, R4, 0x10, R2 ;  /* 0x0000001004b27824 */ /* 0x000fc400078e0202 */
[----:B------:R-:W-:Y:S01]  /*2c50*/  IMAD.IADD R2, R97, 0x1, R3 ;  /* 0x0000000161027824 */ /* 0x000fe200078e0203 */
[----:B------:R-:W-:Y:S01]  /*2c60*/  ISETP.GE.AND P4, PT, R10, UR28, PT ;  /* 0x0000001c0a007c0c */ /* 0x000fe2000bf86270 */
[----:B------:R-:W-:Y:S01]  /*2c70*/  IMAD.IADD R3, R16, 0x1, -R10 ;  /* 0x0000000110037824 */ /* 0x000fe200078e0a0a */
[C---:B------:R-:W-:Y:S01]  /*2c80*/  HMMA.16816.F32.BF16 R108, R76.reuse, R60, R108 ;  /* 0x0000003c4c6c723c */ /* 0x040fe2000004186c */
[C---:B------:R-:W-:Y:S01]  /*2c90*/  VIADD R11, R10.reuse, 0x1 ;  /* 0x000000010a0b7836 */ /* 0x040fe20000000000 */
[----:B------:R2:W-:Y:S01]  /*2ca0*/  STL [R1+0x2fc], R178 ;  /* 0x0002fcb201007387 */ /* 0x0005e20000100800 */
[C---:B------:R-:W-:Y:S01]  /*2cb0*/  VIADD R15, R10.reuse, 0x8 ;  /* 0x000000080a0f7836 */ /* 0x040fe20000000000 */
[----:B------:R-:W-:Y:S01]  /*2cc0*/  IABS R3, R3 ;  /* 0x0000000300037213 */ /* 0x000fe20000000000 */
[C---:B------:R-:W-:Y:S01]  /*2cd0*/  VIADD R17, R10.reuse, 0x9 ;  /* 0x000000090a117836 */ /* 0x040fe20000000000 */
[C---:B------:R-:W-:Y:S01]  /*2ce0*/  HMMA.16816.F32.BF16 R208, R76.reuse, R68, R24 ;  /* 0x000000444cd0723c */ /* 0x040fe20000041818 */
[----:B------:R-:W-:Y:S01]  /*2cf0*/  VIADD R19, R10, 0x10 ;  /* 0x000000100a137836 */ /* 0x000fe20000000000 */
[----:B------:R-:W-:Y:S01]  /*2d00*/  ISETP.GE.AND P2, PT, R15, UR28, PT ;  /* 0x0000001c0f007c0c */ /* 0x000fe2000bf46270 */
[C---:B------:R-:W-:Y:S01]  /*2d10*/  IMAD.IADD R4, R16.reuse, 0x1, -R11 ;  /* 0x0000000110047824 */ /* 0x040fe200078e0a0b */
[----:B------:R-:W-:Y:S01]  /*2d20*/  ISETP.GE.AND P3, PT, R11, UR28, PT ;  /* 0x0000001c0b007c0c */ /* 0x000fe2000bf66270 */
[C---:B------:R-:W-:Y:S01]  /*2d30*/  IMAD.IADD R6, R16.reuse, 0x1, -R15 ;  /* 0x0000000110067824 */ /* 0x040fe200078e0a0f */
[C---:B------:R-:W-:Y:S01]  /*2d40*/  HMMA.16816.F32.BF16 R92, R76.reuse, R58, R92 ;  /* 0x0000003a4c5c723c */ /* 0x040fe2000004185c */
[C---:B------:R-:W-:Y:S01]  /*2d50*/  IMAD.IADD R9, R16.reuse, 0x1, -R19 ;  /* 0x0000000110097824 */ /* 0x040fe200078e0a13 */
[----:B------:R-:W-:Y:S01]  /*2d60*/  IABS R5, R4 ;  /* 0x0000000400057213 */ /* 0x000fe20000000000 */
[----:B------:R-:W-:Y:S01]  /*2d70*/  IMAD.MOV.U32 R8, RZ, RZ, R3 ;  /* 0x000000ffff087224 */ /* 0x000fe200078e0003 */
[----:B------:R-:W-:Y:S01]  /*2d80*/  IABS R4, R6 ;  /* 0x0000000600047213 */ /* 0x000fe20000000000 */
[----:B-1----:R-:W-:Y:S01]  /*2d90*/  IMAD.IADD R7, R16, 0x1, -R17 ;  /* 0x0000000110077824 */ /* 0x002fe200078e0a11 */
[----:B------:R-:W-:Y:S01]  /*2da0*/  IABS R6, R9 ;  /* 0x0000000900067213 */ /* 0x000fe20000000000 */
[C---:B------:R-:W-:Y:S01]  /*2db0*/  VIADD R18, R10.reuse, 0x11 ;  /* 0x000000110a127836 */ /* 0x040fe20000000000 */
[----:B------:R-:W-:Y:S01]  /*2dc0*/  I2FP.F32.S32 R8, R8 ;  /* 0x0000000800087245 */ /* 0x000fe20000201400 */
[C---:B------:R-:W-:Y:S01]  /*2dd0*/  VIADD R20, R10.reuse, 0x18 ;  /* 0x000000180a147836 */ /* 0x040fe20000000000 */
[----:B------:R-:W-:Y:S01]  /*2de0*/  IABS R3, R7 ;  /* 0x0000000700037213 */ /* 0x000fe20000000000 */
[----:B------:R-:W-:Y:S01]  /*2df0*/  IMAD.MOV.U32 R7, RZ, RZ, R5 ;  /* 0x000000ffff077224 */ /* 0x000fe200078e0005 */
[----:B------:R-:W-:Y:S01]  /*2e00*/  HMMA.16816.F32.BF16 R100, R76, R56, R100 ;  /* 0x000000384c64723c */ /* 0x000fe20000041864 */
[----:B------:R-:W-:Y:S01]  /*2e10*/  IMAD.MOV.U32 R5, RZ, RZ, R4 ;  /* 0x000000ffff057224 */ /* 0x000fe200078e0004 */
[----:B------:R-:W-:Y:S01]  /*2e20*/  ISETP.GE.AND P1, PT, R17, UR28, PT ;  /* 0x0000001c11007c0c */ /* 0x000fe2000bf26270 */
        /* <DEDUP_REMOVED lines=8> */
[----:B------:R-:W-:-:S02]  /*2eb0*/  VIADD R24, R10, 0x21 ;  /* 0x000000210a187836 */ /* 0x000fc40000000000 */
[----:B------:R-:W-:Y:S01]  /*2ec0*/  FFMA.FTZ R58, R7, -UR5, R173 ;  /* 0x80000005073a7c23 */ /* 0x000fe200080100ad */
[----:B------:R-:W-:Y:S01]  /*2ed0*/  FFMA.FTZ R59, R4, -UR5, R149 ;  /* 0x80000005043b7c23 */ /* 0x000fe20008010095 */
[C---:B------:R-:W-:Y:S02]  /*2ee0*/  IMAD.IADD R4, R16.reuse, 0x1, -R18 ;  /* 0x0000000110047824 */ /* 0x040fe400078e0a12 */
[----:B------:R-:W-:Y:S01]  /*2ef0*/  FFMA.FTZ R61, R3, -UR5, R168 ;  /* 0x80000005033d7c23 */ /* 0x000fe200080100a8 */
[C---:B------:R-:W-:Y:S01]  /*2f00*/  IMAD.IADD R3, R16.reuse, 0x1, -R20 ;  /* 0x0000000110037824 */ /* 0x040fe200078e0a14 */
[C---:B------:R-:W-:Y:S01]  /*2f10*/  HMMA.16816.F32.BF16 R220, R76.reuse, R74, R40 ;  /* 0x0000004a4cdc723c */ /* 0x040fe20000041828 */
[C---:B------:R-:W-:Y:S02]  /*2f20*/  IMAD.IADD R6, R16.reuse, 0x1, -R21 ;  /* 0x0000000110067824 */ /* 0x040fe400078e0a15 */
[----:B------:R-:W-:Y:S01]  /*2f30*/  FFMA.FTZ R57, R5, -UR5, R148 ;  /* 0x8000000505397c23 */ /* 0x000fe20008010094 */
[C---:B------:R-:W-:Y:S01]  /*2f40*/  IMAD.IADD R7, R16.reuse, 0x1, -R22 ;  /* 0x0000000110077824 */ /* 0x040fe200078e0a16 */
[----:B------:R-:W-:Y:S01]  /*2f50*/  IABS R5, R3 ;  /* 0x0000000300057213 */ /* 0x000fe20000000000 */
[----:B------:R-:W-:Y:S01]  /*2f60*/  IMAD.IADD R9, R16, 0x1, -R24 ;  /* 0x0000000110097824 */ /* 0x000fe200078e0a18 */
[C---:B------:R-:W-:Y:S01]  /*2f70*/  HMMA.16816.F32.BF16 R192, R76.reuse, R64, R32 ;  /* 0x000000404cc0723c */ /* 0x040fe20000041820 */
[----:B------:R-:W-:Y:S01]  /*2f80*/  FFMA.FTZ R42, R8, -UR5, R172 ;  /* 0x80000005082a7c23 */ /* 0x000fe200080100ac */
        /* <DEDUP_REMOVED lines=19> */
[----:B------:R-:W-:Y:S01]  /*30c0*/  FFMA.FTZ R64, R4, -UR5, R164 ;  /* 0x8000000504407c23 */ /* 0x000fe200080100a4 */
[C---:B------:R-:W-:Y:S01]  /*30d0*/  HMMA.16816.F32.BF16 R104, R76.reuse, R62, R104 ;  /* 0x0000003e4c68723c */ /* 0x040fe20000041868 */
[----:B------:R-:W-:Y:S01]  /*30e0*/  FFMA.FTZ R66, R3, -UR5, R165 ;  /* 0x8000000503427c23 */ /* 0x000fe200080100a5 */
[----:B------:R-:W-:Y:S01]  /*30f0*/  FFMA.FTZ R60, R6, -UR5, R169 ;  /* 0x80000005063c7c23 */ /* 0x000fe200080100a9 */
[----:B------:R-:W-:Y:S01]  /*3100*/  IMAD.IADD R4, R16, 0x1, -R23 ;  /* 0x0000000110047824 */ /* 0x000fe200078e0a17 */
[----:B------:R-:W-:Y:S01]  /*3110*/  ISETP.GE.AND P6, PT, R18, UR28, PT ;  /* 0x0000001c12007c0c */ /* 0x000fe2000bfc6270 */
[C---:B------:R-:W-:Y:S01]  /*3120*/  IMAD.IADD R3, R16.reuse, 0x1, -R25 ;  /* 0x0000000110037824 */ /* 0x040fe200078e0a19 */
[----:B------:R-:W-:Y:S01]  /*3130*/  HMMA.16816.F32.BF16 R112, R76, R48, R80 ;  /* 0x000000304c70723c */ /* 0x000fe20000041850 */
[----:B------:R-:W-:Y:S01]  /*3140*/  FFMA.FTZ R63, R7, -UR5, R144 ;  /* 0x80000005073f7c23 */ /* 0x000fe20008010090 */
[----:B------:R-:W-:-:S02]  /*3150*/  IMAD.IADD R6, R16, 0x1, -R26 ;  /* 0x0000000110067824 */ /* 0x000fc400078e0a1a */
[----:B------:R-:W-:Y:S01]  /*3160*/  FFMA.FTZ R62, R5, -UR5, R145 ;  /* 0x80000005053e7c23 */ /* 0x000fe20008010091 */
[C---:B------:R-:W-:Y:S01]  /*3170*/  IMAD.IADD R7, R16.reuse, 0x1, -R27 ;  /* 0x0000000110077824 */ /* 0x040fe200078e0a1b */
[----:B------:R-:W-:Y:S01]  /*3180*/  IABS R8, R4 ;  /* 0x0000000400087213 */ /* 0x000fe20000000000 */
[----:B------:R-:W-:Y:S01]  /*3190*/  IMAD.IADD R9, R16, 0x1, -R29 ;  /* 0x0000000110097824 */ /* 0x000fe200078e0a1d */
        /* <DEDUP_REMOVED lines=20> */
[----:B------:R-:W-:Y:S01]  /*32e0*/  FFMA.FTZ R65, R6, -UR5, R140 ;  /* 0x8000000506417c23 */ /* 0x000fe2000801008c */
[----:B------:R-:W-:Y:S01]  /*32f0*/  FFMA.FTZ R71, R3, -UR5, R136 ;  /* 0x8000000503477c23 */ /* 0x000fe20008010088 */
[----:B------:R-:W-:-:S02]  /*3300*/  IMAD.IADD R4, R16, 0x1, -R28 ;  /* 0x0000000110047824 */ /* 0x000fc400078e0a1c */
[----:B------:R-:W-:Y:S01]  /*3310*/  FFMA.FTZ R67, R7, -UR5, R141 ;  /* 0x8000000507437c23 */ /* 0x000fe2000801008d */
[C---:B------:R-:W-:Y:S02]  /*3320*/  IMAD.IADD R3, R16.reuse, 0x1, -R30 ;  /* 0x0000000110037824 */ /* 0x040fe400078e0a1e */
[----:B------:R-:W-:Y:S01]  /*3330*/  FFMA.FTZ R68, R5, -UR5, R160 ;  /* 0x8000000505447c23 */ /* 0x000fe200080100a0 */
        /* <DEDUP_REMOVED lines=25> */
[----:B------:R-:W-:Y:S02]  /*34d0*/  IMAD.IADD R3, R16, 0x1, -R43 ;  /* 0x0000000110037824 */ /* 0x000fe400078e0a2b */
[----:B------:R-:W-:Y:S01]  /*34e0*/  FFMA.FTZ R70, R7, -UR5, R137 ;  /* 0x8000000507467c23 */ /* 0x000fe20008010089 */
[----:B------:R-:W-:Y:S01]  /*34f0*/  VIADD R46, R10, 0x59 ;  /* 0x000000590a2e7836 */ /* 0x000fe20000000000 */
[----:B------:R-:W-:Y:S01]  /*3500*/  IABS R5, R4 ;  /* 0x0000000400057213 */ /* 0x000fe20000000000 */
[----:B------:R-:W-:Y:S01]  /*3510*/  IMAD.IADD R6, R16, 0x1, -R45 ;  /* 0x0000000110067824 */ /* 0x000fe200078e0a2d */
[----:B------:R-:W-:Y:S01]  /*3520*/  IABS R4, R3 ;  /* 0x0000000300047213 */ /* 0x000fe20000000000 */
[----:B------:R-:W-:Y:S01]  /*3530*/  VIADD R47, R10, 0x60 ;  /* 0x000000600a2f7836 */ /* 0x000fe20000000000 */
[----:B------:R-:W-:Y:S01]  /*3540*/  I2FP.F32.S32 R8, R5 ;  /* 0x0000000500087245 */ /* 0x000fe20000201400 */
[C---:B------:R-:W-:Y:S01]  /*3550*/  IMAD.IADD R7, R16.reuse, 0x1, -R46 ;  /* 0x0000000110077824 */ /* 0x040fe200078e0a2e */
[----:B------:R-:W-:Y:S01]  /*3560*/  IABS R3, R6 ;  /* 0x0000000600037213 */ /* 0x000fe20000000000 */
[----:B------:R-:W-:Y:S01]  /*3570*/  IMAD.MOV.U32 R6, RZ, RZ, R4 ;  /* 0x000000ffff067224 */ /* 0x000fe200078e0004 */
[----:B------:R-:W-:Y:S01]  /*3580*/  HMMA.16816.F32.BF16 R88, R76, R52, R88 ;  /* 0x000000344c58723c */ /* 0x000fe20000041858 */
[C---:B------:R-:W-:Y:S01]  /*3590*/  IMAD.IADD R4, R16.reuse, 0x1, -R47 ;  /* 0x0000000110047824 */ /* 0x040fe200078e0a2f */
[----:B------:R-:W-:Y:S01]  /*35a0*/  IABS R5, R7 ;  /* 0x0000000700057213 */ /* 0x000fe20000000000 */
[C---:B------:R-:W-:Y:S01]  /*35b0*/  VIADD R12, R16.reuse, 0x40 ;  /* 0x00000040100c7836 */ /* 0x040fe20000000000 */
[----:B------:R-:W-:Y:S01]  /*35c0*/  I2FP.F32.S32 R7, R6 ;  /* 0x0000000600077245 */ /* 0x000fe20000201400 */
[C---:B------:R-:W-:Y:S01]  /*35d0*/  VIADD R14, R16.reuse, 0x48 ;  /* 0x00000048100e7836 */ /* 0x040fe20000000000 */
[----:B------:R-:W-:Y:S01]  /*35e0*/  I2FP.F32.S32 R6, R3 ;  /* 0x0000000300067245 */ /* 0x000fe20000201400 */
[----:B------:R-:W-:Y:S01]  /*35f0*/  VIADD R13, R16, 0x8 ;  /* 0x00000008100d7836 */ /* 0x000fe20000000000 */
[----:B------:R-:W-:Y:S01]  /*3600*/  IABS R3, R4 ;  /* 0x0000000400037213 */ /* 0x000fe20000000000 */
[----:B------:R-:W-:-:S02]  /*3610*/  IMAD.MOV.U32 R4, RZ, RZ, R5 ;  /* 0x000000ffff047224 */ /* 0x000fc400078e0005 */
[----:B------:R-:W-:Y:S01]  /*3620*/  FFMA.FTZ R132, R7, -UR5, R185 ;  /* 0x8000000507847c23 */ /* 0x000fe200080100b9 */
[----:B------:R-:W-:Y:S01]  /*3630*/  FFMA.FTZ R133, R6, -UR5, R152 ;  /* 0x8000000506857c23 */ /* 0x000fe20008010098 */
[----:B------:R-:W-:Y:S01]  /*3640*/  I2FP.F32.S32 R6, R3 ;  /* 0x0000000300067245 */ /* 0x000fe20000201400 */
[--C-:B------:R-:W-:Y:S01]  /*3650*/  IMAD.IADD R3, R12, 0x1, -R10.reuse ;  /* 0x000000010c037824 */ /* 0x100fe200078e0a0a */
[----:B------:R-:W-:Y:S01]  /*3660*/  I2FP.F32.S32 R4, R4 ;  /* 0x0000000400047245 */ /* 0x000fe20000201400 */
[----:B------:R-:W-:Y:S02]  /*3670*/  IMAD.IADD R5, R14, 0x1, -R10 ;  /* 0x000000010e057824 */ /* 0x000fe400078e0a0a */
[----:B------:R-:W-:Y:S01]  /*3680*/  FFMA.FTZ R74, R8, -UR5, R184 ;  /* 0x80000005084a7c23 */ /* 0x000fe200080100b8 */
[----:B------:R-:W-:Y:S01]  /*3690*/  FFMA.FTZ R173, R6, -UR5, R212 ;  /* 0x8000000506ad7c23 */ /* 0x000fe200080100d4 */
[----:B------:R-:W-:Y:S01]  /*36a0*/  IABS R3, R3 ;  /* 0x0000000300037213 */ /* 0x000fe20000000000 */
[----:B------:R-:W-:Y:S01]  /*36b0*/  FFMA.FTZ R172, R4, -UR5, R153 ;  /* 0x8000000504ac7c23 */ /* 0x000fe20008010099 */
[C---:B------:R-:W-:Y:S01]  /*36c0*/  IMAD.IADD R4, R13.reuse, 0x1, -R10 ;  /* 0x000000010d047824 */ /* 0x040fe200078e0a0a */
[----:B------:R-:W-:Y:S01]  /*36d0*/  IABS R6, R5 ;  /* 0x0000000500067213 */ /* 0x000fe20000000000 */
[----:B------:R-:W-:Y:S01]  /*36e0*/  IMAD.IADD R5, R12, 0x1, -R11 ;  /* 0x000000010c057824 */ /* 0x000fe200078e0a0b */
[C---:B------:R-:W-:Y:S01]  /*36f0*/  HMMA.16816.F32.BF16 R84, R76.reuse, R54, R84 ;  /* 0x000000364c54723c */ /* 0x040fe20000041854 */
[----:B------:R-:W-:Y:S01]  /*3700*/  IMAD.MOV.U32 R8, RZ, RZ, R3 ;  /* 0x000000ffff087224 */ /* 0x000fe200078e0003 */
[----:B------:R-:W-:Y:S01]  /*3710*/  IABS R7, R4 ;  /* 0x0000000400077213 */ /* 0x000fe20000000000 */
[----:B------:R-:W-:Y:S01]  /*3720*/  IMAD.IADD R4, R13, 0x1, -R11 ;  /* 0x000000010d047824 */ /* 0x000fe200078e0a0b */
[----:B------:R-:W-:Y:S01]  /*3730*/  IABS R3, R5 ;  /* 0x0000000500037213 */ /* 0x000fe20000000000 */
[----:B------:R-:W-:Y:S01]  /*3740*/  IMAD.MOV.U32 R5, RZ, RZ, R6 ;  /* 0x000000ffff057224 */ /* 0x000fe200078e0006 */
[----:B------:R-:W-:Y:S01]  /*3750*/  I2FP.F32.S32 R7, R7 ;  /* 0x0000000700077245 */ /* 0x000fe20000201400 */
[----:B------:R-:W-:Y:S01]  /*3760*/  HMMA.16816.F32.BF16 R76, R76, R182, R236 ;  /* 0x000000b64c4c723c */ /* 0x000fe200000418ec */
[----:B------:R-:W-:Y:S01]  /*3770*/  IABS R4, R4 ;  /* 0x0000000400047213 */ /* 0x000fe20000000000 */
[----:B------:R-:W-:Y:S01]  /*3780*/  VIADD R212, R205, 0x400 ;  /* 0x00000400cdd47836 */ /* 0x000fe20000000000 */
        /* <DEDUP_REMOVED lines=10> */
[C-C-:B------:R-:W-:Y:S02]  /*3830*/  IMAD.IADD R4, R13.reuse, 0x1, -R15.reuse ;  /* 0x000000010d047824 */ /* 0x140fe400078e0a0f */
        /* <DEDUP_REMOVED lines=20> */
[--C-:B------:R-:W-:Y:S01]  /*3980*/  IMAD.IADD R8, R14, 0x1, -R19.reuse ;  /* 0x000000010e087824 */ /* 0x100fe200078e0a13 */
[----:B------:R-:W-:Y:S01]  /*3990*/  I2FP.F32.S32 R4, R5 ;  /* 0x0000000500047245 */ /* 0x000fe20000201400 */
[----:B------:R-:W-:Y:S01]  /*39a0*/  FFMA.FTZ R40, R7, -UR5, R150 ;  /* 0x8000000507287c23 */ /* 0x000fe20008010096 */
[----:B------:R-:W-:Y:S01]  /*39b0*/  I2FP.F32.S32 R3, R3 ;  /* 0x0000000300037245 */ /* 0x000fe20000201400 */
[----:B------:R-:W-:Y:S01]  /*39c0*/  FFMA.FTZ R33, R6, -UR5, R104 ;  /* 0x8000000506217c23 */ /* 0x000fe20008010068 */
[----:B------:R-:W-:-:S02]  /*39d0*/  IMAD.IADD R6, R12, 0x1, -R19 ;  /* 0x000000010c067824 */ /* 0x000fc400078e0a13 */
[----:B------:R-:W-:Y:S01]  /*39e0*/  FFMA.FTZ R49, R4, -UR5, R151 ;  /* 0x8000000504317c23 */ /* 0x000fe20008010097 */
[--C-:B------:R-:W-:Y:S02]  /*39f0*/  IMAD.IADD R4, R12, 0x1, -R17.reuse ;  /* 0x000000010c047824 */ /* 0x100fe400078e0a11 */
[----:B------:R-:W-:Y:S01]  /*3a00*/  FFMA.FTZ R15, R3, -UR5, R106 ;  /* 0x80000005030f7c23 */ /* 0x000fe2000801006a */
        /* <DEDUP_REMOVED lines=12> */
[----:B------:R-:W-:Y:S02]  /*3ad0*/  I2FP.F32.S32 R5, R5 ;  /* 0x0000000500057245 */ /* 0x000fe40000201400 */
[----:B------:R-:W-:Y:S01]  /*3ae0*/  I2FP.F32.S32 R7, R7 ;  /* 0x0000000700077245 */ /* 0x000fe20000201400 */
[----:B------:R-:W-:Y:S01]  /*3af0*/  FFMA.FTZ R52, R4, -UR5, R100 ;  /* 0x8000000504347c23 */ /* 0x000fe20008010064 */
[----:B------:R-:W-:Y:S01]  /*3b00*/  I2FP.F32.S32 R3, R3 ;  /* 0x0000000300037245 */ /* 0x000fe20000201400 */
[----:B------:R-:W-:Y:S01]  /*3b10*/  IMAD.IADD R4, R13, 0x1, -R18 ;  /* 0x000000010d047824 */ /* 0x000fe200078e0a12 */
[----:B------:R-:W-:Y:S01]  /*3b20*/  I2FP.F32.S32 R6, R8 ;  /* 0x0000000800067245 */ /* 0x000fe20000201400 */
[----:B------:R-:W-:Y:S01]  /*3b30*/  FFMA.FTZ R53, R5, -UR5, R170 ;  /* 0x8000000505357c23 */ /* 0x000fe200080100aa */
[----:B------:R-:W-:Y:S01]  /*3b40*/  FFMA.FTZ R11, R7, -UR5, R107 ;  /* 0x80000005070b7c23 */ /* 0x000fe2000801006b */
[----:B------:R-:W-:Y:S01]  /*3b50*/  FFMA.FTZ R51, R3, -UR5, R102 ;  /* 0x8000000503337c23 */ /* 0x000fe20008010066 */
[----:B------:R-:W-:-:S02]  /*3b60*/  IMAD.IADD R3, R12, 0x1, -R18 ;  /* 0x000000010c037824 */ /* 0x000fc400078e0a12 */
[----:B------:R-:W-:Y:S01]  /*3b70*/  FFMA.FTZ R17, R6, -UR5, R105 ;  /* 0x8000000506117c23 */ /* 0x000fe20008010069 */
[----:B------:R-:W-:Y:S01]  /*3b80*/  IMAD.IADD R5, R14, 0x1, -R18 ;  /* 0x000000010e057824 */ /* 0x000fe200078e0a12 */
[----:B------:R-:W-:Y:S01]  /*3b90*/  IABS R6, R4 ;  /* 0x0000000400067213 */ /* 0x000fe20000000000 */
[--C-:B------:R-:W-:Y:S01]  /*3ba0*/  IMAD.IADD R7, R13, 0x1, -R20.reuse ;  /* 0x000000010d077824 */ /* 0x100fe200078e0a14 */
[----:B------:R-:W-:Y:S01]  /*3bb0*/  IABS R4, R3 ;  /* 0x0000000300047213 */ /* 0x000fe20000000000 */
[----:B------:R-:W-:Y:S01]  /*3bc0*/  IMAD.IADD R8, R12, 0x1, -R20 ;  /* 0x000000010c087824 */ /* 0x000fe200078e0a14 */
[----:B------:R-:W-:Y:S02]  /*3bd0*/  IABS R3, R5 ;  /* 0x0000000500037213 */ /* 0x000fe40000000000 */
        /* <DEDUP_REMOVED lines=8> */
[----:B------:R-:W-:-:S02]  /*3c60*/  I2FP.F32.S32 R7, R6 ;  /* 0x0000000600077245 */ /* 0x000fc40000201400 */
[----:B------:R-:W-:Y:S01]  /*3c70*/  I2FP.F32.S32 R6, R3 ;  /* 0x0000000300067245 */ /* 0x000fe20000201400 */
[----:B------:R-:W-:Y:S01]  /*3c80*/  FFMA.FTZ R44, R8, -UR5, R171 ;  /* 0x80000005082c7c23 */ /* 0x000fe200080100ab */
[----:B------:R-:W-:Y:S01]  /*3c90*/  I2FP.F32.S32 R3, R5 ;  /* 0x0000000500037245 */ /* 0x000fe20000201400 */
[----:B------:R-:W-:Y:S01]  /*3ca0*/  FFMA.FTZ R41, R7, -UR5, R101 ;  /* 0x8000000507297c23 */ /* 0x000fe20008010065 */
[----:B------:R-:W-:Y:S01]  /*3cb0*/  I2FP.F32.S32 R4, R4 ;  /* 0x0000000400047245 */ /* 0x000fe20000201400 */
[----:B------:R-:W-:Y:S02]  /*3cc0*/  IMAD.IADD R5, R12, 0x1, -R21 ;  /* 0x000000010c057824 */ /* 0x000fe400078e0a15 */
[----:B------:R-:W-:Y:S01]  /*3cd0*/  FFMA.FTZ R18, R6, -UR5, R103 ;  /* 0x8000000506127c23 */ /* 0x000fe20008010067 */
[----:B------:R-:W-:Y:S01]  /*3ce0*/  FFMA.FTZ R54, R3, -UR5, R92 ;  /* 0x8000000503367c23 */ /* 0x000fe2000801005c */
[----:B------:R-:W-:Y:S02]  /*3cf0*/  IMAD.IADD R3, R14, 0x1, -R20 ;  /* 0x000000010e037824 */ /* 0x000fe400078e0a14 */
[----:B------:R-:W-:Y:S01]  /*3d00*/  FFMA.FTZ R56, R4, -UR5, R146 ;  /* 0x8000000504387c23 */ /* 0x000fe20008010092 */
[--C-:B------:R-:W-:Y:S01]  /*3d10*/  IMAD.IADD R4, R13, 0x1, -R21.reuse ;  /* 0x000000010d047824 */ /* 0x100fe200078e0a15 */
[----:B------:R-:W-:Y:S01]  /*3d20*/  FSEL R169, R57, -INF , !P2 ;  /* 0xff80000039a97808 */ /* 0x000fe20005000000 */
[----:B------:R-:W-:Y:S01]  /*3d30*/  IMAD.IADD R7, R14, 0x1, -R21 ;  /* 0x000000010e077824 */ /* 0x000fe200078e0a15 */
[----:B------:R-:W-:Y:S01]  /*3d40*/  IABS R6, R3 ;  /* 0x0000000300067213 */ /* 0x000fe20000000000 */
[----:B------:R-:W-:Y:S01]  /*3d50*/  IMAD.IADD R8, R13, 0x1, -R22 ;  /* 0x000000010d087824 */ /* 0x000fe200078e0a16 */
        /* <DEDUP_REMOVED lines=26> */
[----:B------:R-:W-:Y:S01]  /*3f00*/  ISETP.GE.AND P2, PT, R24, UR28, PT ;  /* 0x0000001c18007c0c */ /* 0x000fe2000bf46270 */
        /* <DEDUP_REMOVED lines=17> */
[----:B------:R-:W-:Y:S01]  /*4020*/  FSEL R141, R50, -INF , !P3 ;  /* 0xff800000328d7808 */ /* 0x000fe20005800000 */
        /* <DEDUP_REMOVED lines=15> */
[----:B------:R-:W-:Y:S01]  /*4120*/  ISETP.GE.AND P5, PT, R20, UR28, PT ;  /* 0x0000001c14007c0c */ /* 0x000fe2000bfa6270 */
        /* <DEDUP_REMOVED lines=8> */
[----:B------:R-:W-:Y:S01]  /*41b0*/  FFMA.FTZ R49, R4, -UR5, R143 ;  /* 0x8000000504317c23 */ /* 0x000fe2000801008f */
[----:B------:R-:W-:Y:S02]  /*41c0*/  IMAD.IADD R4, R13, 0x1, -R26 ;  /* 0x000000010d047824 */ /* 0x000fe400078e0a1a */
[----:B------:R-:W-:Y:S01]  /*41d0*/  FFMA.FTZ R33, R3, -UR5, R85 ;  /* 0x8000000503217c23 */ /* 0x000fe20008010055 */
[----:B------:R-:W-:Y:S01]  /*41e0*/  IMAD.IADD R3, R14, 0x1, -R25 ;  /* 0x000000010e037824 */ /* 0x000fe200078e0a19 */
[----:B------:R-:W-:Y:S01]  /*41f0*/  ISETP.GE.AND P4, PT, R21, UR28, PT ;  /* 0x0000001c15007c0c */ /* 0x000fe2000bf86270 */
[----:B------:R-:W-:Y:S01]  /*4200*/  FFMA.FTZ R20, R7, -UR5, R84 ;  /* 0x8000000507147c23 */ /* 0x000fe20008010054 */
[----:B------:R-:W-:Y:S01]  /*4210*/  ISETP.GE.AND P0, PT, R19, UR28, PT ;  /* 0x0000001c13007c0c */ /* 0x000fe2000bf06270 */
[----:B------:R-:W-:Y:S01]  /*4220*/  FFMA.FTZ R21, R8, -UR5, R142 ;  /* 0x8000000508157c23 */ /* 0x000fe2000801008e */
[----:B------:R-:W-:-:S02]  /*4230*/  IMAD.IADD R7, R14, 0x1, -R26 ;  /* 0x000000010e077824 */ /* 0x000fc400078e0a1a */
[----:B------:R-:W-:Y:S01]  /*4240*/  FFMA.FTZ R19, R6, -UR5, R86 ;  /* 0x8000000506137c23 */ /* 0x000fe20008010056 */
        /* <DEDUP_REMOVED lines=18> */
[----:B------:R-:W-:Y:S01]  /*4370*/  IMAD.IADD R5, R13, 0x1, -R29 ;  /* 0x000000010d057824 */ /* 0x000fe200078e0a1d */
[----:B------:R-:W-:Y:S02]  /*4380*/  I2FP.F32.S32 R3, R3 ;  /* 0x0000000300037245 */ /* 0x000fe40000201400 */
[----:B------:R-:W-:Y:S01]  /*4390*/  FSEL R151, R58, -INF , !P3 ;  /* 0xff8000003a977808 */ /* 0x000fe20005800000 */
[----:B------:R-:W-:Y:S01]  /*43a0*/  FFMA.FTZ R40, R4, -UR5, R163 ;  /* 0x8000000504287c23 */ /* 0x000fe200080100a3 */
[----:B------:R-:W-:Y:S01]  /*43b0*/  FSEL R170, R32, -INF , !P3 ;  /* 0xff80000020aa7808 */ /* 0x000fe20005800000 */
[----:B------:R-:W-:Y:S01]  /*43c0*/  IMAD.IADD R4, R12, 0x1, -R27 ;  /* 0x000000010c047824 */ /* 0x000fe200078e0a1b */
[----:B------:R-:W-:Y:S01]  /*43d0*/  ISETP.GE.AND P1, PT, R23, UR28, PT ;  /* 0x0000001c17007c0c */ /* 0x000fe2000bf26270 */
[----:B------:R-:W-:Y:S01]  /*43e0*/  FFMA.FTZ R23, R6, -UR5, R112 ;  /* 0x8000000506177c23 */ /* 0x000fe20008010070 */
[----:B------:R-:W-:Y:S01]  /*43f0*/  FSEL R165, R18, -INF , !P6 ;  /* 0xff80000012a57808 */ /* 0x000fe20007000000 */
[----:B------:R-:W-:Y:S01]  /*4400*/  FFMA.FTZ R18, R3, -UR5, R114 ;  /* 0x8000000503127c23 */ /* 0x000fe20008010072 */
[----:B------:R-:W-:Y:S01]  /*4410*/  ISETP.GE.AND P3, PT, R22, UR28, PT ;  /* 0x0000001c16007c0c */ /* 0x000fe2000bf66270 */
[----:B------:R-:W-:Y:S01]  /*4420*/  FFMA.FTZ R22, R8, -UR5, R87 ;  /* 0x8000000508167c23 */ /* 0x000fe20008010057 */
[----:B------:R-:W-:Y:S01]  /*4430*/  IMAD.IADD R3, R14, 0x1, -R27 ;  /* 0x000000010e037824 */ /* 0x000fe200078e0a1b */
[----:B------:R-:W-:Y:S01]  /*4440*/  FSEL R156, R60, -INF , !P6 ;  /* 0xff8000003c9c7808 */ /* 0x000fe20007000000 */
[--C-:B------:R-:W-:Y:S01]  /*4450*/  IMAD.IADD R6, R12, 0x1, -R29.reuse ;  /* 0x000000010c067824 */ /* 0x100fe200078e0a1d */
[----:B------:R-:W-:Y:S01]  /*4460*/  FSEL R126, R44, -INF , !P6 ;  /* 0xff8000002c7e7808 */ /* 0x000fe20007000000 */
[----:B------:R-:W-:Y:S01]  /*4470*/  IMAD.IADD R8, R14, 0x1, -R29 ;  /* 0x000000010e087824 */ /* 0x000fe200078e0a1d */
[----:B------:R-:W-:-:S02]  /*4480*/  FSEL R136, R41, -INF , !P6 ;  /* 0xff80000029887808 */ /* 0x000fc40007000000 */
[----:B------:R-:W-:Y:S01]  /*4490*/  ISETP.GE.AND P6, PT, R26, UR28, PT ;  /* 0x0000001c1a007c0c */ /* 0x000fe2000bfc6270 */
[----:B------:R-:W-:Y:S01]  /*44a0*/  FFMA.FTZ R26, R7, -UR5, R162 ;  /* 0x80000005071a7c23 */ /* 0x000fe200080100a2 */
        /* <DEDUP_REMOVED lines=11> */
[----:B------:R-:W-:Y:S01]  /*4560*/  FFMA.FTZ R32, R4, -UR5, R80 ;  /* 0x8000000504207c23 */ /* 0x000fe20008010050 */
[----:B------:R-:W-:Y:S01]  /*4570*/  I2FP.F32.S32 R3, R3 ;  /* 0x0000000300037245 */ /* 0x000fe20000201400 */
[----:B------:R-:W-:Y:S01]  /*4580*/  IMAD.IADD R4, R13, 0x1, -R28 ;  /* 0x000000010d047824 */ /* 0x000fe200078e0a1c */
[----:B------:R-:W-:Y:S01]  /*4590*/  FSEL R150, R63, -INF , !P5 ;  /* 0xff8000003f967808 */ /* 0x000fe20006800000 */
[----:B------:R-:W-:Y:S01]  /*45a0*/  FFMA.FTZ R17, R6, -UR5, R113 ;  /* 0x8000000506117c23 */ /* 0x000fe20008010071 */
[----:B------:R-:W-:Y:S01]  /*45b0*/  FSEL R120, R56, -INF , !P5 ;  /* 0xff80000038787808 */ /* 0x000fe20006800000 */
[--C-:B------:R-:W-:Y:S01]  /*45c0*/  IMAD.IADD R6, R13, 0x1, -R30.reuse ;  /* 0x000000010d067824 */ /* 0x100fe200078e0a1e */
[----:B------:R-:W-:Y:S01]  /*45d0*/  FSEL R124, R54, -INF , !P5 ;  /* 0xff800000367c7808 */ /* 0x000fe20006800000 */
[----:B------:R-:W-:Y:S01]  /*45e0*/  IMAD.IADD R8, R12, 0x1, -R30 ;  /* 0x000000010c087824 */ /* 0x000fe200078e0a1e */
[----:B------:R-:W-:-:S02]  /*45f0*/  FSEL R147, R35, -INF , !P5 ;  /* 0xff80000023937808 */ /* 0x000fc40006800000 */
[----:B------:R-:W-:Y:S01]  /*4600*/  ISETP.GE.AND P5, PT, R27, UR28, PT ;  /* 0x0000001c1b007c0c */ /* 0x000fe2000bfa6270 */
[----:B------:R-:W-:Y:S01]  /*4610*/  FFMA.FTZ R27, R3, -UR5, R82 ;  /* 0x80000005031b7c23 */ /* 0x000fe20008010052 */
[----:B------:R-:W-:Y:S01]  /*4620*/  I2FP.F32.S32 R7, R7 ;  /* 0x0000000700077245 */ /* 0x000fe20000201400 */
[----:B------:R-:W-:Y:S01]  /*4630*/  IMAD.IADD R3, R12, 0x1, -R28 ;  /* 0x000000010c037824 */ /* 0x000fe200078e0a1c */
[----:B------:R-:W-:Y:S01]  /*4640*/  FSEL R145, R34, -INF , !P4 ;  /* 0xff80000022917808 */ /* 0x000fe20006000000 */
[----:B------:R-:W-:Y:S01]  /*4650*/  FFMA.FTZ R34, R5, -UR5, R138 ;  /* 0x8000000505227c23 */ /* 0x000fe2000801008a */
[----:B------:R-:W-:Y:S02]  /*4660*/  IMAD.IADD R5, R14, 0x1, -R28 ;  /* 0x000000010e057824 */ /* 0x000fe400078e0a1c */
[----:B------:R-:W-:Y:S01]  /*4670*/  FFMA.FTZ R11, R7, -UR5, R115 ;  /* 0x80000005070b7c23 */ /* 0x000fe20008010073 */
        /* <DEDUP_REMOVED lines=18> */
[----:B------:R-:W-:Y:S01]  /*47a0*/  FSEL R130, R53, -INF , !P0 ;  /* 0xff80000035827808 */ /* 0x000fe20004000000 */
[----:B------:R-:W-:Y:S01]  /*47b0*/  FFMA.FTZ R41, R3, -UR5, R192 ;  /* 0x8000000503297c23 */ /* 0x000fe200080100c0 */
[----:B------:R-:W-:Y:S01]  /*47c0*/  IMAD.IADD R3, R14, 0x1, -R30 ;  /* 0x000000010e037824 */ /* 0x000fe200078e0a1e */
[----:B------:R-:W-:Y:S01]  /*47d0*/  FSEL R137, R52, -INF , !P0 ;  /* 0xff80000034897808 */ /* 0x000fe20004000000 */
[----:B------:R-:W-:Y:S01]  /*47e0*/  IMAD.IADD R4, R13, 0x1, -R31 ;  /* 0x000000010d047824 */ /* 0x000fe200078e0a1f */
[----:B------:R-:W-:-:S02]  /*47f0*/  FSEL R166, R51, -INF , !P0 ;  /* 0xff80000033a67808 */ /* 0x000fc40004000000 */
[----:B------:R-:W-:Y:S01]  /*4800*/  FSEL R114, R15, -INF , !P3 ;  /* 0xff8000000f727808 */ /* 0x000fe20005800000 */
[----:B------:R-:W-:Y:S01]  /*4810*/  FFMA.FTZ R15, R7, -UR5, R81 ;  /* 0x80000005070f7c23 */ /* 0x000fe20008010051 */
[----:B------:R-:W-:Y:S01]  /*4820*/  ISETP.GE.AND P0, PT, R25, UR28, PT ;  /* 0x0000001c19007c0c */ /* 0x000fe2000bf06270 */
[----:B------:R-:W-:Y:S01]  /*4830*/  FFMA.FTZ R25, R8, -UR5, R139 ;  /* 0x8000000508197c23 */ /* 0x000fe2000801008b */
[----:B------:R-:W-:Y:S01]  /*4840*/  FSEL R138, R9, -INF , !P3 ;  /* 0xff800000098a7808 */ /* 0x000fe20005800000 */
[----:B------:R-:W-:Y:S02]  /*4850*/  IMAD.IADD R7, R14, 0x1, -R31 ;  /* 0x000000010e077824 */ /* 0x000fe400078e0a1f */
[----:B------:R-:W-:Y:S01]  /*4860*/  FFMA.FTZ R9, R6, -UR5, R83 ;  /* 0x8000000506097c23 */ /* 0x000fe20008010053 */
        /* <DEDUP_REMOVED lines=20> */
[--C-:B------:R-:W-:Y:S01]  /*49b0*/  IMAD.IADD R5, R13, 0x1, -R38.reuse ;  /* 0x000000010d057824 */ /* 0x100fe200078e0a26 */
        /* <DEDUP_REMOVED lines=20> */
[----:B------:R-:W-:Y:S01]  /*4b00*/  IMAD.IADD R8, R12, 0x1, -R43 ;  /* 0x000000010c087824 */ /* 0x000fe200078e0a2b */
[----:B------:R-:W-:Y:S01]  /*4b10*/  I2FP.F32.S32 R3, R3 ;  /* 0x0000000300037245 */ /* 0x000fe20000201400 */
[----:B------:R-:W-:Y:S01]  /*4b20*/  FFMA.FTZ R35, R5, -UR5, R135 ;  /* 0x8000000505237c23 */ /* 0x000fe20008010087 */
[----:B------:R-:W-:Y:S01]  /*4b30*/  FSEL R158, R65, -INF , !P1 ;  /* 0xff800000419e7808 */ /* 0x000fe20004800000 */
[----:B------:R-:W-:Y:S01]  /*4b40*/  IMAD.IADD R5, R14, 0x1, -R37 ;  /* 0x000000010e057824 */ /* 0x000fe200078e0a25 */
[----:B------:R-:W-:Y:S01]  /*4b50*/  FSEL R101, R33, -INF , !P0 ;  /* 0xff80000021657808 */ /* 0x000fe20004000000 */
[----:B------:R-:W-:Y:S01]  /*4b60*/  FFMA.FTZ R33, R4, -UR5, R189 ;  /* 0x8000000504217c23 */ /* 0x000fe200080100bd */
[----:B------:R-:W-:Y:S01]  /*4b70*/  ISETP.GE.AND P1, PT, R31, UR28, PT ;  /* 0x0000001c1f007c0c */ /* 0x000fe2000bf26270 */
[----:B------:R-:W-:Y:S01]  /*4b80*/  FFMA.FTZ R31, R3, -UR5, R191 ;  /* 0x80000005031f7c23 */ /* 0x000fe200080100bf */
[----:B------:R-:W-:Y:S01]  /*4b90*/  I2FP.F32.S32 R7, R7 ;  /* 0x0000000700077245 */ /* 0x000fe20000201400 */
[--C-:B------:R-:W-:Y:S01]  /*4ba0*/  IMAD.IADD R4, R13, 0x1, -R37.reuse ;  /* 0x000000010d047824 */ /* 0x100fe200078e0a25 */
[----:B------:R-:W-:Y:S01]  /*4bb0*/  FSEL R148, R62, -INF , !P4 ;  /* 0xff8000003e947808 */ /* 0x000fe20006000000 */
[----:B------:R-:W-:Y:S01]  /*4bc0*/  IMAD.IADD R3, R12, 0x1, -R37 ;  /* 0x000000010c037824 */ /* 0x000fe200078e0a25 */
[----:B------:R-:W-:-:S02]  /*4bd0*/  FSEL R122, R39, -INF , !P4 ;  /* 0xff800000277a7808 */ /* 0x000fc40006000000 */
[----:B------:R-:W-:Y:S01]  /*4be0*/  ISETP.GE.AND P4, PT, R29, UR28, PT ;  /* 0x0000001c1d007c0c */ /* 0x000fe2000bf86270 */
[----:B------:R-:W-:Y:S01]  /*4bf0*/  FFMA.FTZ R29, R6, -UR5, R188 ;  /* 0x80000005061d7c23 */ /* 0x000fe200080100bc */
[----:B------:R-:W-:Y:S01]  /*4c00*/  FSEL R162, R64, -INF , !P3 ;  /* 0xff80000040a27808 */ /* 0x000fe20005800000 */
[----:B------:R-:W-:Y:S01]  /*4c10*/  IMAD.IADD R6, R13, 0x1, -R43 ;  /* 0x000000010d067824 */ /* 0x000fe200078e0a2b */
[----:B------:R-:W-:Y:S02]  /*4c20*/  FSEL R109, R55, -INF , !P3 ;  /* 0xff800000376d7808 */ /* 0x000fe40005800000 */
[----:B------:R-:W-:Y:S01]  /*4c30*/  ISETP.GE.AND P3, PT, R28, UR28, PT ;  /* 0x0000001c1c007c0c */ /* 0x000fe2000bf66270 */
        /* <DEDUP_REMOVED lines=17> */
[----:B------:R-:W-:Y:S01]  /*4d50*/  I2FP.F32.S32 R7, R7 ;  /* 0x0000000700077245 */ /* 0x000fe20000201400 */
[----:B------:R-:W-:Y:S01]  /*4d60*/  FFMA.FTZ R40, R4, -UR5, R187 ;  /* 0x8000000504287c23 */ /* 0x000fe200080100bb */
[----:B------:R-:W-:Y:S01]  /*4d70*/  FSEL R95, R17, -INF , !P5 ;  /* 0xff800000115f7808 */ /* 0x000fe20006800000 */
[----:B------:R-:W-:Y:S01]  /*4d80*/  FFMA.FTZ R39, R3, -UR5, R209 ;  /* 0x8000000503277c23 */ /* 0x000fe200080100d1 */
[----:B------:R-:W-:Y:S01]  /*4d90*/  FSEL R111, R11, -INF , !P5 ;  /* 0xff8000000b6f7808 */ /* 0x000fe20006800000 */
[----:B------:R-:W-:Y:S01]  /*4da0*/  IMAD.IADD R3, R14, 0x1, -R43 ;  /* 0x000000010e037824 */ /* 0x000fe200078e0a2b */
[----:B------:R-:W-:Y:S01]  /*4db0*/  FSEL R142, R68, -INF , !P6 ;  /* 0xff800000448e7808 */ /* 0x000fe20007000000 */
[----:B------:R-:W-:Y:S01]  /*4dc0*/  IMAD.IADD R4, R13, 0x1, -R45 ;  /* 0x000000010d047824 */ /* 0x000fe200078e0a2d */
[----:B------:R-:W-:Y:S01]  /*4dd0*/  FSEL R96, R26, -INF , !P6 ;  /* 0xff8000001a607808 */ /* 0x000fe20007000000 */
[----:B------:R-:W-:Y:S01]  /*4de0*/  VIADD R209, R205, 0x1000 ;  /* 0x00001000cdd17836 */ /* 0x000fe20000000000 */
[----:B------:R-:W-:-:S02]  /*4df0*/  FSEL R99, R23, -INF , !P6 ;  /* 0xff80000017637808 */ /* 0x000fc40007000000 */
[----:B------:R-:W-:Y:S02]  /*4e00*/  FSEL R119, R18, -INF , !P6 ;  /* 0xff80000012777808 */ /* 0x000fe40007000000 */
[----:B------:R-:W-:Y:S01]  /*4e10*/  ISETP.GE.AND P5, PT, R37, UR28, PT ;  /* 0x0000001c25007c0c */ /* 0x000fe2000bfa6270 */
[----:B------:R-:W-:Y:S01]  /*4e20*/  FFMA.FTZ R37, R7, -UR5, R208 ;  /* 0x8000000507257c23 */ /* 0x000fe200080100d0 */
[----:B------:R-:W-:Y:S01]  /*4e30*/  FSEL R143, R67, -INF , !P0 ;  /* 0xff800000438f7808 */ /* 0x000fe20004000000 */
[----:B------:R-:W-:Y:S01]  /*4e40*/  IMAD.IADD R7, R14, 0x1, -R45 ;  /* 0x000000010e077824 */ /* 0x000fe200078e0a2d */
[----:B------:R-:W-:Y:S01]  /*4e50*/  FSEL R97, R49, -INF , !P0 ;  /* 0xff80000031617808 */ /* 0x000fe20004000000 */
[----:B------:R-:W-:Y:S01]  /*4e60*/  VIADD R208, R205, 0x1400 ;  /* 0x00001400cdd07836 */ /* 0x000fe20000000000 */
[----:B------:R-:W-:Y:S02]  /*4e70*/  FSEL R121, R22, -INF , !P0 ;  /* 0xff80000016797808 */ /* 0x000fe40004000000 */
[----:B------:R-:W-:Y:S01]  /*4e80*/  ISETP.GE.AND P6, PT, R38, UR28, PT ;  /* 0x0000001c26007c0c */ /* 0x000fe2000bfc6270 */
[----:B------:R-:W-:Y:S01]  /*4e90*/  FFMA.FTZ R38, R8, -UR5, R186 ;  /* 0x8000000508267c23 */ /* 0x000fe200080100ba */
[----:B------:R-:W-:Y:S01]  /*4ea0*/  ISETP.GE.AND P0, PT, R36, UR28, PT ;  /* 0x0000001c24007c0c */ /* 0x000fe2000bf06270 */
[----:B------:R-:W-:Y:S01]  /*4eb0*/  FFMA.FTZ R36, R6, -UR5, R210 ;  /* 0x8000000506247c23 */ /* 0x000fe200080100d2 */
[----:B------:R-:W-:Y:S01]  /*4ec0*/  IMAD.IADD R8, R13, 0x1, -R46 ;  /* 0x000000010d087824 */ /* 0x000fe200078e0a2e */
[----:B------:R-:W-:Y:S01]  /*4ed0*/  IABS R6, R3 ;  /* 0x0000000300067213 */ /* 0x000fe20000000000 */
[----:B------:R-:W-:Y:S01]  /*4ee0*/  VIADD R210, R205, 0xc00 ;  /* 0x00000c00cdd27836 */ /* 0x000fe20000000000 */
        /* <DEDUP_REMOVED lines=20> */
[----:B------:R-:W-:Y:S02]  /*5030*/  IMAD.IADD R4, R12, 0x1, -R46 ;  /* 0x000000010c047824 */ /* 0x000fe400078e0a2e */
[----:B------:R-:W-:Y:S01]  /*5040*/  FFMA.FTZ R27, R3, -UR5, R198 ;  /* 0x80000005031b7c23 */ /* 0x000fe200080100c6 */
[----:B------:R-:W-:Y:S01]  /*5050*/  ISETP.GE.AND P2, PT, R30, UR28, PT ;  /* 0x0000001c1e007c0c */ /* 0x000fe2000bf46270 */
[----:B------:R-:W-:Y:S01]  /*5060*/  IMAD.IADD R3, R14, 0x1, -R46 ;  /* 0x000000010e037824 */ /* 0x000fe200078e0a2e */
[----:B------:R-:W-:Y:S01]  /*5070*/  FSEL R87, R34, -INF , !P4 ;  /* 0xff80000022577808 */ /* 0x000fe20006000000 */
[----:B------:R-:W-:Y:S01]  /*5080*/  FFMA.FTZ R30, R6, -UR5, R196 ;  /* 0x80000005061e7c23 */ /* 0x000fe200080100c4 */
[----:B------:R-:W-:Y:S01]  /*5090*/  FSEL R90, R32, -INF , !P4 ;  /* 0xff800000205a7808 */ /* 0x000fe20006000000 */
[----:B------:R-:W-:Y:S01]  /*50a0*/  FFMA.FTZ R34, R8, -UR5, R211 ;  /* 0x8000000508227c23 */ /* 0x000fe200080100d3 */
[----:B------:R-:W-:-:S02]  /*50b0*/  IMAD.IADD R6, R12, 0x1, -R47 ;  /* 0x000000010c067824 */ /* 0x000fc400078e0a2f */
[----:B------:R-:W-:Y:S01]  /*50c0*/  FFMA.FTZ R32, R7, -UR5, R154 ;  /* 0x8000000507207c23 */ /* 0x000fe2000801009a */
[----:B------:R-:W-:Y:S01]  /*50d0*/  IMAD.IADD R8, R14, 0x1, -R47 ;  /* 0x000000010e087824 */ /* 0x000fe200078e0a2f */
[----:B------:R-:W-:Y:S01]  /*50e0*/  IABS R7, R4 ;  /* 0x0000000400077213 */ /* 0x000fe20000000000 */
[----:B------:R-:W-:Y:S01]  /*50f0*/  VIADD R211, R205, 0x800 ;  /* 0x00000800cdd37836 */ /* 0x000fe20000000000 */
        /* <DEDUP_REMOVED lines=10> */
[----:B------:R-:W-:-:S02]  /*51a0*/  I2FP.F32.S32 R7, R7 ;  /* 0x0000000700077245 */ /* 0x000fc40000201400 */
[----:B------:R-:W-:Y:S01]  /*51b0*/  FSEL R88, R15, -INF , !P3 ;  /* 0xff8000000f587808 */ /* 0x000fe20005800000 */
[----:B------:R-:W-:Y:S01]  /*51c0*/  FFMA.FTZ R18, R6, -UR5, R197 ;  /* 0x8000000506127c23 */ /* 0x000fe200080100c5 */
[----:B------:R-:W-:Y:S01]  /*51d0*/  I2FP.F32.S32 R5, R5 ;  /* 0x0000000500057245 */ /* 0x000fe20000201400 */
[----:B------:R-:W-:Y:S01]  /*51e0*/  FFMA.FTZ R17, R7, -UR5, R199 ;  /* 0x8000000507117c23 */ /* 0x000fe200080100c7 */
[C---:B------:R-:W-:Y:S01]  /*51f0*/  VIADD R7, R10.reuse, 0x69 ;  /* 0x000000690a077836 */ /* 0x040fe20000000000 */
[----:B------:R-:W-:Y:S01]  /*5200*/  I2FP.F32.S32 R3, R3 ;  /* 0x0000000300037245 */ /* 0x000fe20000201400 */
[----:B------:R-:W-:Y:S01]  /*5210*/  VIADD R6, R10, 0x70 ;  /* 0x000000700a067836 */ /* 0x000fe20000000000 */
[----:B------:R-:W-:Y:S01]  /*5220*/  FSEL R100, R20, -INF , !P2 ;  /* 0xff80000014647808 */ /* 0x000fe20005000000 */
[--C-:B------:R-:W-:Y:S01]  /*5230*/  IMAD.IADD R15, R16, 0x1, -R7.reuse ;  /* 0x00000001100f7824 */ /* 0x100fe200078e0a07 */
[----:B------:R-:W-:Y:S01]  /*5240*/  FSEL R103, R9, -INF , !P3 ;  /* 0xff80000009677808 */ /* 0x000fe20005800000 */
[----:B------:R-:W-:Y:S01]  /*5250*/  FFMA.FTZ R20, R4, -UR5, R216 ;  /* 0x8000000504147c23 */ /* 0x000fe200080100d8 */
[----:B------:R-:W-:Y:S01]  /*5260*/  FSEL R125, R72, -INF , !P2 ;  /* 0xff800000487d7808 */ /* 0x000fe20005000000 */
[----:B------:R-:W-:Y:S01]  /*5270*/  VIADD R9, R10, 0x61 ;  /* 0x000000610a097836 */ /* 0x000fe20000000000 */
[----:B------:R-:W-:Y:S01]  /*5280*/  FSEL R82, R42, -INF , !P2 ;  /* 0xff8000002a527808 */ /* 0x000fe20005000000 */
[----:B------:R-:W-:Y:S01]  /*5290*/  VIADD R4, R10, 0x78 ;  /* 0x000000780a047836 */ /* 0x000fe20000000000 */
[----:B------:R-:W-:Y:S01]  /*52a0*/  FSEL R83, R41, -INF , !P2 ;  /* 0xff80000029537808 */ /* 0x000fe20005000000 */
[----:B------:R-:W-:Y:S01]  /*52b0*/  IMAD.IADD R11, R16, 0x1, -R8 ;  /* 0x00000001100b7824 */ /* 0x000fe200078e0a08 */
[----:B------:R-:W-:Y:S01]  /*52c0*/  FSEL R115, R74, -INF , !P5 ;  /* 0xff8000004a737808 */ /* 0x000fe20006800000 */
[--C-:B------:R-:W-:Y:S01]  /*52d0*/  IMAD.IADD R50, R12, 0x1, -R4.reuse ;  /* 0x000000010c327824 */ /* 0x100fe200078e0a04 */
[----:B------:R-:W-:Y:S01]  /*52e0*/  FSEL R62, R38, -INF , !P5 ;  /* 0xff800000263e7808 */ /* 0x000fe20006800000 */
[--C-:B------:R-:W-:Y:S01]  /*52f0*/  IMAD.IADD R38, R12, 0x1, -R7.reuse ;  /* 0x000000010c267824 */ /* 0x100fe200078e0a07 */
[----:B------:R-:W-:Y:S01]  /*5300*/  FSEL R67, R37, -INF , !P5 ;  /* 0xff80000025437808 */ /* 0x000fe20006800000 */
[--C-:B------:R-:W-:Y:S01]  /*5310*/  IMAD.IADD R37, R14, 0x1, -R7.reuse ;  /* 0x000000010e257824 */ /* 0x100fe200078e0a07 */
[----:B------:R-:W-:Y:S01]  /*5320*/  FSEL R91, R36, -INF , !P5 ;  /* 0xff800000245b7808 */ /* 0x000fe20006800000 */
[----:B------:R-:W-:Y:S01]  /*5330*/  IMAD.IADD R36, R13, 0x1, -R7 ;  /* 0x000000010d247824 */ /* 0x000fe200078e0a07 */
[----:B------:R-:W-:Y:S01]  /*5340*/  ISETP.GE.AND P2, PT, R46, UR28, PT ;  /* 0x0000001c2e007c0c */ /* 0x000fe2000bf46270 */
[----:B------:R-:W-:Y:S01]  /*5350*/  IMAD.IADD R46, R14, 0x1, -R4 ;  /* 0x000000010e2e7824 */ /* 0x000fe200078e0a04 */
[----:B------:R-:W-:Y:S01]  /*5360*/  ISETP.GE.AND P5, PT, R7, UR28, PT ;  /* 0x0000001c07007c0c */ /* 0x000fe2000bfa6270 */
[----:B------:R-:W-:Y:S01]  /*5370*/  IMAD.IADD R22, R16, 0x1, -R6 ;  /* 0x0000000110167824 */ /* 0x000fe200078e0a06 */
[----:B------:R-:W-:Y:S01]  /*5380*/  FSEL R81, R21, -INF , !P1 ;  /* 0xff80000015517808 */ /* 0x000fe20004800000 */
[----:B------:R-:W-:Y:S01]  /*5390*/  FFMA.FTZ R21, R5, -UR5, R214 ;  /* 0x8000000505157c23 */ /* 0x000fe200080100d6 */
[----:B------:R-:W-:Y:S01]  /*53a0*/  FSEL R98, R19, -INF , !P1 ;  /* 0xff80000013627808 */ /* 0x000fe20004800000 */
[----:B------:R-:W-:Y:S01]  /*53b0*/  FFMA.FTZ R19, R3, -UR5, R218 ;  /* 0x8000000503137c23 */ /* 0x000fe200080100da */
[----:B------:R-:W-:Y:S01]  /*53c0*/  IABS R7, R15 ;  /* 0x0000000f00077213 */ /* 0x000fe20000000000 */
[C---:B------:R-:W-:Y:S01]  /*53d0*/  VIADD R5, R10.reuse, 0x71 ;  /* 0x000000710a057836 */ /* 0x040fe20000000000 */
[----:B------:R-:W-:Y:S01]  /*53e0*/  FSEL R131, R71, -INF , !P4 ;  /* 0xff80000047837808 */ /* 0x000fe20006000000 */
[----:B------:R-:W-:Y:S01]  /*53f0*/  VIADD R3, R10, 0x79 ;  /* 0x000000790a037836 */ /* 0x000fe20000000000 */
[----:B------:R-:W-:Y:S01]  /*5400*/  FSEL R129, R70, -INF , !P3 ;  /* 0xff80000046817808 */ /* 0x000fe20005800000 */
[C---:B------:R-:W-:Y:S01]  /*5410*/  IMAD.IADD R10, R16.reuse, 0x1, -R9 ;  /* 0x00000001100a7824 */ /* 0x040fe200078e0a09 */
[----:B------:R-:W-:Y:S01]  /*5420*/  FSEL R64, R25, -INF , !P3 ;  /* 0xff80000019407808 */ /* 0x000fe20005800000 */
[----:B------:R-:W-:Y:S01]  /*5430*/  IMAD.IADD R23, R16, 0x1, -R5 ;  /* 0x0000000110177824 */ /* 0x000fe200078e0a05 */
[----:B------:R-:W-:Y:S01]  /*5440*/  ISETP.GE.AND P4, PT, R43, UR28, PT ;  /* 0x0000001c2b007c0c */ /* 0x000fe2000bf86270 */
[----:B------:R-:W-:Y:S01]  /*5450*/  IMAD.IADD R43, R14, 0x1, -R6 ;  /* 0x000000010e2b7824 */ /* 0x000fe200078e0a06 */
[----:B------:R-:W-:Y:S01]  /*5460*/  ISETP.GE.AND P3, PT, R45, UR28, PT ;  /* 0x0000001c2d007c0c */ /* 0x000fe2000bf66270 */
[C---:B------:R-:W-:Y:S01]  /*5470*/  IMAD.IADD R25, R13.reuse, 0x1, -R9 ;  /* 0x000000010d197824 */ /* 0x040fe200078e0a09 */
[----:B------:R-:W-:Y:S01]  /*5480*/  FSEL R80, R24, -INF , !P1 ;  /* 0xff80000018507808 */ /* 0x000fe20004800000 */
[--C-:B------:R-:W-:Y:S01]  /*5490*/  IMAD.IADD R24, R16, 0x1, -R4.reuse ;  /* 0x0000000110187824 */ /* 0x100fe200078e0a04 */
[----:B------:R-:W-:Y:S01]  /*54a0*/  FSEL R68, R44, -INF , !P0 ;  /* 0xff8000002c447808 */ /* 0x000fe20004000000 */
[C---:B------:R-:W-:Y:S01]  /*54b0*/  IMAD.IADD R44, R13.reuse, 0x1, -R4 ;  /* 0x000000010d2c7824 */ /* 0x040fe200078e0a04 */
        /* <DEDUP_REMOVED lines=9> */
[----:B------:R-:W-:Y:S01]  /*5550*/  IMAD.MOV.U32 R4, RZ, RZ, R7 ;  /* 0x000000ffff047224 */ /* 0x000fe200078e0007 */
[----:B------:R-:W-:-:S02]  /*5560*/  FSEL R113, R132, -INF , !P4 ;  /* 0xff80000084717808 */ /* 0x000fc40006000000 */
[----:B------:R-:W-:Y:S01]  /*5570*/  FSEL R60, R40, -INF , !P4 ;  /* 0xff800000283c7808 */ /* 0x000fe20006000000 */
[C-C-:B------:R-:W-:Y:S01]  /*5580*/  IMAD.IADD R40, R12.reuse, 0x1, -R5.reuse ;  /* 0x000000010c287824 */ /* 0x140fe200078e0a05 */
[----:B------:R-:W-:Y:S01]  /*5590*/  FSEL R63, R39, -INF , !P4 ;  /* 0xff800000273f7808 */ /* 0x000fe20006000000 */
[--C-:B------:R-:W-:Y:S01]  /*55a0*/  IMAD.IADD R39, R12, 0x1, -R6.reuse ;  /* 0x000000010c277824 */ /* 0x100fe200078e0a06 */
[----:B------:R-:W-:Y:S01]  /*55b0*/  FSEL R89, R34, -INF , !P4 ;  /* 0xff80000022597808 */ /* 0x000fe20006000000 */
[----:B------:R-:W-:Y:S01]  /*55c0*/  IMAD.IADD R34, R13, 0x1, -R6 ;  /* 0x000000010d227824 */ /* 0x000fe200078e0a06 */
[----:B------:R-:W-:Y:S02]  /*55d0*/  FSEL R112, R133, -INF , !P3 ;  /* 0xff80000085707808 */ /* 0x000fe40005800000 */
[----:B------:R-:W-:Y:S01]  /*55e0*/  FSEL R59, R32, -INF , !P3 ;  /* 0xff800000203b7808 */ /* 0x000fe20005800000 */
[----:B------:R-:W-:Y:S01]  /*55f0*/  IMAD.IADD R32, R14, 0x1, -R5 ;  /* 0x000000010e207824 */ /* 0x000fe200078e0a05 */
[----:B------:R-:W-:-:S02]  /*5600*/  FSEL R61, R30, -INF , !P3 ;  /* 0xff8000001e3d7808 */ /* 0x000fc40005800000 */
[----:B------:R-:W-:Y:S01]  /*5610*/  FSEL R86, R27, -INF , !P3 ;  /* 0xff8000001b567808 */ /* 0x000fe20005800000 */
[----:B------:R-:W-:Y:S01]  /*5620*/  IMAD.IADD R27, R13, 0x1, -R5 ;  /* 0x000000010d1b7824 */ /* 0x000fe200078e0a05 */
[----:B------:R-:W-:Y:S02]  /*5630*/  ISETP.GE.AND P4, PT, R6, UR28, PT ;  /* 0x0000001c06007c0c */ /* 0x000fe4000bf86270 */
[----:B------:R-:W-:Y:S02]  /*5640*/  ISETP.GE.AND P3, PT, R5, UR28, PT ;  /* 0x0000001c05007c0c */ /* 0x000fe4000bf66270 */
[----:B------:R-:W-:Y:S02]  /*5650*/  IABS R6, R10 ;  /* 0x0000000a00067213 */ /* 0x000fe40000000000 */
[----:B------:R-:W-:Y:S02]  /*5660*/  IABS R5, R11 ;  /* 0x0000000b00057213 */ /* 0x000fe40000000000 */
[----:B------:R-:W-:-:S02]  /*5670*/  FSEL R123, R73, -INF , !P1 ;  /* 0xff800000497b7808 */ /* 0x000fc40004800000 */
[----:B------:R-:W-:Y:S02]  /*5680*/  I2FP.F32.S32 R4, R4 ;  /* 0x0000000400047245 */ /* 0x000fe40000201400 */
[----:B------:R-:W-:Y:S02]  /*5690*/  ISETP.GE.AND P1, PT, R47, UR28, PT ;  /* 0x0000001c2f007c0c */ /* 0x000fe4000bf26270 */
[----:B------:R-:W-:Y:S01]  /*56a0*/  I2FP.F32.S32 R6, R6 ;  /* 0x0000000600067245 */ /* 0x000fe20000201400 */
[----:B------:R-:W-:Y:S01]  /*56b0*/  FFMA.FTZ R51, R4, -UR5, R229 ;  /* 0x8000000504337c23 */ /* 0x000fe200080100e5 */
[----:B------:R-:W-:Y:S02]  /*56c0*/  I2FP.F32.S32 R5, R5 ;  /* 0x0000000500057245 */ /* 0x000fe40000201400 */
[----:B------:R-:W-:Y:S01]  /*56d0*/  FSEL R108, R173, -INF , !P1 ;  /* 0xff800000ad6c7808 */ /* 0x000fe20004800000 */
[----:B------:R-:W-:Y:S01]  /*56e0*/  FFMA.FTZ R47, R6, -UR5, R213 ;  /* 0x80000005062f7c23 */ /* 0x000fe200080100d5 */
[----:B------:R-:W-:Y:S01]  /*56f0*/  FSEL R53, R21, -INF , !P1 ;  /* 0xff80000015357808 */ /* 0x000fe20004800000 */
[----:B------:R-:W-:Y:S01]  /*5700*/  FFMA.FTZ R52, R5, -UR5, R228 ;  /* 0x8000000505347c23 */ /* 0x000fe200080100e4 */
[----:B------:R-:W-:-:S02]  /*5710*/  FSEL R54, R20, -INF , !P1 ;  /* 0xff80000014367808 */ /* 0x000fc40004800000 */
[----:B------:R-:W-:Y:S02]  /*5720*/  FSEL R84, R19, -INF , !P1 ;  /* 0xff80000013547808 */ /* 0x000fe40004800000 */
[----:B------:R-:W-:Y:S02]  /*5730*/  ISETP.GE.AND P1, PT, R3, UR28, PT ;  /* 0x0000001c03007c0c */ /* 0x000fe4000bf26270 */
[----:B------:R-:W-:Y:S02]  /*5740*/  IABS R4, R23 ;  /* 0x0000001700047213 */ /* 0x000fe40000000000 */
[----:B------:R-:W-:Y:S02]  /*5750*/  FSEL R116, R116, -INF , !P6 ;  /* 0xff80000074747808 */ /* 0x000fe40007000000 */
[----:B------:R-:W-:Y:S01]  /*5760*/  FSEL R66, R35, -INF , !P6 ;  /* 0xff80000023427808 */ /* 0x000fe20007000000 */
[--C-:B------:R-:W-:Y:S01]  /*5770*/  IMAD.IADD R35, R12, 0x1, -R8.reuse ;  /* 0x000000010c237824 */ /* 0x100fe200078e0a08 */
[----:B------:R-:W-:Y:S01]  /*5780*/  FSEL R70, R33, -INF , !P6 ;  /* 0xff80000021467808 */ /* 0x000fe20007000000 */
[--C-:B------:R-:W-:Y:S01]  /*5790*/  IMAD.IADD R33, R14, 0x1, -R8.reuse ;  /* 0x000000010e217824 */ /* 0x100fe200078e0a08 */
[----:B------:R-:W-:Y:S01]  /*57a0*/  FSEL R92, R31, -INF , !P6 ;  /* 0xff8000001f5c7808 */ /* 0x000fe20007000000 */
[----:B------:R-:W-:Y:S01]  /*57b0*/  IMAD.IADD R31, R13, 0x1, -R8 ;  /* 0x000000010d1f7824 */ /* 0x000fe200078e0a08 */
[----:B------:R-:W-:Y:S01]  /*57c0*/  IABS R3, R24 ;  /* 0x0000001800037213 */ /* 0x000fe20000000000 */
[----:B------:R-:W-:Y:S01]  /*57d0*/  IMAD.MOV.U32 R7, RZ, RZ, R4 ;  /* 0x000000ffff077224 */ /* 0x000fe200078e0004 */
[----:B------:R-:W-:-:S02]  /*57e0*/  ISETP.GE.AND P6, PT, R8, UR28, PT ;  /* 0x0000001c08007c0c */ /* 0x000fc4000bfc6270 */
[----:B------:R-:W-:Y:S01]  /*57f0*/  IABS R5, R22 ;  /* 0x0000001600057213 */ /* 0x000fe20000000000 */
[----:B------:R-:W-:Y:S01]  /*5800*/  IMAD.MOV.U32 R4, RZ, RZ, R3 ;  /* 0x000000ffff047224 */ /* 0x000fe200078e0003 */
[----:B------:R-:W-:Y:S02]  /*5810*/  IABS R6, R16 ;  /* 0x0000001000067213 */ /* 0x000fe40000000000 */
[----:B------:R-:W-:Y:S02]  /*5820*/  IABS R8, R25 ;  /* 0x0000001900087213 */ /* 0x000fe40000000000 */
[----:B------:R-:W-:Y:S01]  /*5830*/  FSEL R117, R75, -INF , !P0 ;  /* 0xff8000004b757808 */ /* 0x000fe20004000000 */
[----:B------:R-:W-:Y:S01]  /*5840*/  IMAD.MOV.U32 R3, RZ, RZ, R6 ;  /* 0x000000ffff037224 */ /* 0x000fe200078e0006 */
[----:B------:R-:W-:Y:S01]  /*5850*/  FSEL R72, R29, -INF , !P0 ;  /* 0xff8000001d487808 */ /* 0x000fe20004000000 */
[--C-:B------:R-:W-:Y:S01]  /*5860*/  IMAD.IADD R29, R12, 0x1, -R9.reuse ;  /* 0x000000010c1d7824 */ /* 0x100fe200078e0a09 */
[----:B------:R-:W-:Y:S01]  /*5870*/  FSEL R93, R28, -INF , !P0 ;  /* 0xff8000001c5d7808 */ /* 0x000fe20004000000 */
[----:B------:R-:W-:Y:S01]  /*5880*/  IMAD.IADD R28, R14, 0x1, -R9 ;  /* 0x000000010e1c7824 */ /* 0x000fe200078e0a09 */
[----:B------:R-:W-:Y:S01]  /*5890*/  BAR.SYNC.DEFER_BLOCKING 0x0 ;  /* 0x0000000000007b1d */ /* 0x000fe20000010000 */
[----:B------:R-:W-:Y:S01]  /*58a0*/  ISETP.GE.AND P0, PT, R9, UR28, PT ;  /* 0x0000001c09007c0c */ /* 0x000fe2000bf06270 */
        /* <DEDUP_REMOVED lines=9> */
[----:B------:R-:W-:Y:S01]  /*5940*/  FFMA.FTZ R45, R9, -UR5, R240 ;  /* 0x80000005092d7c23 */ /* 0x000fe200080100f0 */
[----:B------:R-:W-:Y:S01]  /*5950*/  IABS R4, R29 ;  /* 0x0000001d00047213 */ /* 0x000fe20000000000 */
[----:B------:R-:W-:Y:S01]  /*5960*/  FFMA.FTZ R25, R3, -UR5, R215 ;  /* 0x8000000503197c23 */ /* 0x000fe200080100d7 */
[----:B------:R-:W-:Y:S01]  /*5970*/  IABS R3, R28 ;  /* 0x0000001c00037213 */ /* 0x000fe20000000000 */
[----:B------:R-:W-:Y:S01]  /*5980*/  FFMA.FTZ R41, R7, -UR5, R241 ;  /* 0x8000000507297c23 */ /* 0x000fe200080100f1 */
        /* <DEDUP_REMOVED lines=34> */
[----:B------:R-:W-:Y:S01]  /*5bb0*/  IABS R5, R27 ;  /* 0x0000001b00057213 */ /* 0x000fe20000000000 */
[----:B------:R-:W-:Y:S01]  /*5bc0*/  FFMA.FTZ R18, R7, -UR5, R221 ;  /* 0x8000000507127c23 */ /* 0x000fe200080100dd */
[----:B------:R-:W-:Y:S01]  /*5bd0*/  I2FP.F32.S32 R9, R9 ;  /* 0x0000000900097245 */ /* 0x000fe20000201400 */
[----:B------:R-:W-:Y:S01]  /*5be0*/  FFMA.FTZ R16, R4, -UR5, R242 ;  /* 0x8000000504107c23 */ /* 0x000fe200080100f2 */
[----:B------:R-:W-:Y:S01]  /*5bf0*/  IABS R3, R43 ;  /* 0x0000002b00037213 */ /* 0x000fe20000000000 */
[----:B------:R-:W-:Y:S01]  /*5c00*/  IMAD.MOV.U32 R7, RZ, RZ, R5 ;  /* 0x000000ffff077224 */ /* 0x000fe200078e0005 */
[----:B------:R-:W-:Y:S01]  /*5c10*/  IABS R6, R32 ;  /* 0x0000002000067213 */ /* 0x000fe20000000000 */
[----:B------:R-:W-:Y:S01]  /*5c20*/  IMAD.MOV.U32 R5, RZ, RZ, R8 ;  /* 0x000000ffff057224 */ /* 0x000fe200078e0008 */
[----:B------:R-:W-:Y:S01]  /*5c30*/  IABS R4, R40 ;  /* 0x0000002800047213 */ /* 0x000fe20000000000 */
[----:B------:R-:W-:Y:S01]  /*5c40*/  FFMA.FTZ R19, R9, -UR5, R231 ;  /* 0x8000000509137c23 */ /* 0x000fe200080100e7 */
        /* <DEDUP_REMOVED lines=24> */
[----:B------:R-:W-:Y:S01]  /*5dd0*/  FSEL R39, R21, -INF , !P0 ;  /* 0xff80000015277808 */ /* 0x000fe20004000000 */
[----:B------:R-:W-:Y:S01]  /*5de0*/  FFMA.FTZ R7, R7, -UR5, R76 ;  /* 0x8000000507077c23 */ /* 0x000fe2000801004c */
[----:B------:R-:W-:-:S02]  /*5df0*/  FSEL R76, R47, -INF , !P0 ;  /* 0xff8000002f4c7808 */ /* 0x000fc40004000000 */
[----:B------:R-:W-:Y:S02]  /*5e00*/  FSEL R48, R20, -INF , !P0 ;  /* 0xff80000014307808 */ /* 0x000fe40004000000 */
[----:B------:R-:W-:Y:S02]  /*5e10*/  PLOP3.LUT P0, PT, PT, PT, UP0, 0x80, 0x0 ;  /* 0x000000000000781c */ /* 0x000fe40003f0f008 */
        /* <DEDUP_REMOVED lines=32> */
[----:B--2---:R-:W-:Y:S06]  /*6020*/  @!P0 BRA `(.L_x_761) ;  /* 0x0000000000e48947 */ /* 0x004fec0003800000 */
[----:B------:R-:W-:Y:S01]  /*6030*/  ULDC UR6, c[0x0][0x2d0] ;  /* 0x0000b40000067ab9 */ /* 0x000fe20000000800 */
[----:B------:R-:W-:Y:S01]  /*6040*/  ULEA.HI.SX32 UR7, UR20, 0xfffffffe, 0x19 ;  /* 0xfffffffe14077891 */ /* 0x000fe2000f8fca3f */
        /* <DEDUP_REMOVED lines=11> */
[C---:B------:R-:W-:Y:S01]  /*6100*/  @!P1 IADD3 R9, P2, R4.reuse, UR35, RZ ;  /* 0x0000002304099c10 */ /* 0x040fe2000ff5e0ff */
        /* <DEDUP_REMOVED lines=41> */
.L_x_763:
[----:B------:R-:W-:Y:S05]  /*63a0*/  BSYNC B0 ;  /* 0x0000000000007941 */ /* 0x000fea0003800000 */
.L_x_762:
[----:B------:R-:W0:Y:S02]  /*63b0*/  LDGDEPBAR ;  /* 0x00000000000079af */ /* 0x000e240000000000 */
.L_x_761:
[----:B-1----:R-:W3:Y:S01]  /*63c0*/  LDL R4, [R1+0x18c] ;  /* 0x00018c0001047983 */ /* 0x002ee20000100800 */
[----:B------:R-:W-:Y:S01]  /*63d0*/  IMAD.U32 R3, RZ, RZ, UR17 ;  /* 0x00000011ff037e24 */ /* 0x000fe2000f8e00ff */
[----:B------:R-:W-:Y:S01]  /*63e0*/  USHF.L.U32 UR6, UR19, 0x2, URZ ;  /* 0x0000000213067899 */ /* 0x000fe2000800063f */
[----:B------:R-:W-:Y:S01]  /*63f0*/  FMNMX.FTZ R134, R152, R141, !PT ;  /* 0x0000008d98867209 */ /* 0x000fe20007810000 */
[----:B------:R-:W-:Y:S01]  /*6400*/  STL [R1+0x3ac], R226 ;  /* 0x0003ace201007387 */ /* 0x000fe20000100800 */
[----:B------:R-:W-:Y:S01]  /*6410*/  IMAD R217, R3, 0x8, R201 ;  /* 0x0000000803d97824 */ /* 0x000fe200078e02c9 */
[----:B------:R-:W-:Y:S01]  /*6420*/  UIADD3 UR32, UR31, -0x4498517b, URZ ;  /* 0xbb67ae851f207890 */ /* 0x000fe2000fffe03f */
[----:B------:R-:W-:Y:S01]  /*6430*/  FMNMX.FTZ R134, R146, R134, !PT ;  /* 0x0000008692867209 */ /* 0x000fe20007810000 */
[----:B------:R-:W-:Y:S01]  /*6440*/  STL [R1+0x3a8], R225 ;  /* 0x0003a8e101007387 */ /* 0x000fe20000100800 */
[----:B------:R-:W-:Y:S01]  /*6450*/  IMAD.WIDE.U32 R154, R217, -0x326172a9, RZ ;  /* 0xcd9e8d57d99a7825 */ /* 0x000fe200078e00ff */
[----:B------:R-:W-:Y:S01]  /*6460*/  ULOP3.LUT UR7, UR6, UR31, URZ, 0x3c, !UPT ;  /* 0x0000001f06077292 */ /* 0x000fe2000f8e3c3f */
[----:B------:R-:W-:Y:S01]  /*6470*/  FMNMX.FTZ R134, R140, R134, !PT ;  /* 0x000000868c867209 */ /* 0x000fe20007810000 */
[----:B------:R-:W-:Y:S01]  /*6480*/  STL [R1+0x3a4], R224 ;  /* 0x0003a4e001007387 */ /* 0x000fe20000100800 */
[----:B------:R-:W-:Y:S01]  /*6490*/  UIADD3 UR33, UR30, -0x61c88647, URZ ;  /* 0x9e3779b91e217890 */ /* 0x000fe2000fffe03f */
[----:B------:R-:W-:Y:S01]  /*64a0*/  IMAD.MOV.U32 R185, RZ, RZ, R178 ;  /* 0x000000ffffb97224 */ /* 0x000fe200078e00b2 */
[----:B------:R-:W-:Y:S01]  /*64b0*/  UIADD3 UR22, UR30, 0x3c6ef372, URZ ;  /* 0x3c6ef3721e167890 */ /* 0x000fe2000fffe03f */
[----:B------:R-:W-:Y:S01]  /*64c0*/  STL [R1+0x3a0], R223 ;  /* 0x0003a0df01007387 */ /* 0x000fe20000100800 */
[----:B------:R-:W-:Y:S01]  /*64d0*/  UIADD3 UR19, UR31, 0x76cf5d0a, URZ ;  /* 0x76cf5d0a1f137890 */ /* 0x000fe2000fffe03f */
[----:B------:R-:W-:Y:S01]  /*64e0*/  FMNMX.FTZ R134, R130, R134, !PT ;  /* 0x0000008682867209 */ /* 0x000fe20007810000 */
[----:B------:R-:W-:Y:S01]  /*64f0*/  UIADD3 UR12, UR31, 0x32370b8f, URZ ;  /* 0x32370b8f1f0c7890 */ /* 0x000fe2000fffe03f */
[----:B------:R-:W-:Y:S01]  /*6500*/  STL [R1+0x39c], R222 ;  /* 0x00039cde01007387 */ /* 0x000fe20000100800 */
[----:B------:R-:W-:Y:S01]  /*6510*/  UIADD3 UR13, UR30, -0x255992d5, URZ ;  /* 0xdaa66d2b1e0d7890 */ /* 0x000fe2000fffe03f */
[----:B------:R-:W-:Y:S01]  /*6520*/  FMNMX.FTZ R134, R126, R134, !PT ;  /* 0x000000867e867209 */ /* 0x000fe20007810000 */
[----:B------:R-:W-:Y:S01]  /*6530*/  UIADD3 UR11, UR30, 0x78dde6e4, URZ ;  /* 0x78dde6e41e0b7890 */ /* 0x000fe2000fffe03f */
[----:B------:R-:W-:Y:S01]  /*6540*/  STL [R1+0x398], R221 ;  /* 0x000398dd01007387 */ /* 0x000fe20000100800 */
[----:B------:R-:W-:Y:S01]  /*6550*/  UIADD3 UR8, UR31, -0x56f99767, URZ ;  /* 0xa90668991f087890 */ /* 0x000fe2000fffe03f */
        /* <DEDUP_REMOVED lines=9> */
[----:B------:R-:W-:Y:S02]  /*65f0*/  STL [R1+0x38c], R218 ;  /* 0x00038cda01007387 */ /* 0x000fe40000100800 */
[----:B------:R-:W-:Y:S02]  /*6600*/  FMNMX.FTZ R134, R104, R134, !PT ;  /* 0x0000008668867209 */ /* 0x000fe40007810000 */
[----:B------:R-:W-:Y:S02]  /*6610*/  STL [R1+0x388], R216 ;  /* 0x000388d801007387 */ /* 0x000fe40000100800 */
[----:B------:R-:W-:Y:S02]  /*6620*/  FMNMX.FTZ R134, R102, R134, !PT ;  /* 0x0000008666867209 */ /* 0x000fe40007810000 */
[----:B------:R-:W-:Y:S02]  /*6630*/  STL [R1+0x384], R191 ;  /* 0x000384bf01007387 */ /* 0x000fe40000100800 */
        /* <DEDUP_REMOVED lines=11> */
[----:B------:R1:W-:Y:S02]  /*66f0*/  STL [R1+0x338], R2 ;  /* 0x0003380201007387 */ /* 0x0003e40000100800 */
        /* <DEDUP_REMOVED lines=11> */
[----:B------:R4:W-:Y:S01]  /*67b0*/  STL [R1+0x320], R208 ;  /* 0x000320d001007387 */ /* 0x0009e20000100800 */
[----:B-1----:R-:W-:Y:S02]  /*67c0*/  LOP3.LUT R2, R202, UR30, RZ, 0x3c, !PT ;  /* 0x0000001eca027c12 */ /* 0x002fe4000f8e3cff */
[----:B------:R-:W-:Y:S01]  /*67d0*/  FMNMX.FTZ R134, R55, R134, !PT ;  /* 0x0000008637867209 */ /* 0x000fe20007810000 */
[----:B------:R-:W-:Y:S03]  /*67e0*/  STL [R1+0x31c], R207 ;  /* 0x00031ccf01007387 */ /* 0x000fe60000100800 */
        /* <DEDUP_REMOVED lines=9> */
[----:B------:R-:W-:Y:S01]  /*6880*/  STL [R1+0x308], R200 ;  /* 0x000308c801007387 */ /* 0x000fe20000100800 */
[----:B----4-:R-:W-:-:S02]  /*6890*/  LOP3.LUT R208, R155, R2, RZ, 0x3c, !PT ;  /* 0x000000029bd07212 */ /* 0x010fc400078e3cff */
[----:B------:R-:W-:Y:S01]  /*68a0*/  FMNMX.FTZ R134, R25, R134, !PT ;  /* 0x0000008619867209 */ /* 0x000fe20007810000 */
[----:B------:R-:W-:Y:S02]  /*68b0*/  STL [R1+0x304], R177 ;  /* 0x000304b101007387 */ /* 0x000fe40000100800 */
[----:B------:R-:W-:Y:S01]  /*68c0*/  IMAD.WIDE.U32 R40, R208, -0x2daee0ad, RZ ;  /* 0xd2511f53d0287825 */ /* 0x000fe200078e00ff */
[----:B------:R-:W-:Y:S01]  /*68d0*/  FMNMX.FTZ R134, R21, R134, !PT ;  /* 0x0000008615867209 */ /* 0x000fe20007810000 */
[----:B------:R-:W-:Y:S03]  /*68e0*/  STL [R1+0x300], R176 ;  /* 0x000300b001007387 */ /* 0x000fe60000100800 */
[----:B------:R-:W-:Y:S01]  /*68f0*/  FMNMX.FTZ R134, R18, R134, !PT ;  /* 0x0000008612867209 */ /* 0x000fe20007810000 */
[----:B------:R-:W-:Y:S04]  /*6900*/  STL [R1+0x14], R217 ;  /* 0x000014d901007387 */ /* 0x000fe80000100800 */
[----:B------:R-:W-:Y:S04]  /*6910*/  STL [R1+0x18], R2 ;  /* 0x0000180201007387 */ /* 0x000fe80000100800 */
[----:B------:R-:W-:Y:S04]  /*6920*/  STL [R1+0x33c], R208 ;  /* 0x00033cd001007387 */ /* 0x000fe80000100800 */
[----:B--2---:R-:W1:Y:S02]  /*6930*/  SHFL.BFLY PT, R9, R134, 0x2, 0x1f ;  /* 0x0c401f0086097f89 */ /* 0x004e6400000e0000 */
[----:B-1----:R-:W-:Y:S01]  /*6940*/  FMNMX.FTZ R134, R134, R9, !PT ;  /* 0x0000000986867209 */ /* 0x002fe20007810000 */
[----:B---3--:R-:W-:-:S05]  /*6950*/  IMAD.WIDE.U32 R4, R4, -0x2daee0ad, RZ ;  /* 0xd2511f5304047825 */ /* 0x008fca00078e00ff */
[----:B------:R-:W-:Y:S01]  /*6960*/  LOP3.LUT R219, R5, UR7, RZ, 0x3c, !PT ;  /* 0x0000000705db7c12 */ /* 0x000fe2000f8e3cff */
[----:B------:R1:W-:Y:S01]  /*6970*/  STL.64 [R1+0x168], R4 ;  /* 0x0001680401007387 */ /* 0x0003e20000100a00 */
[----:B------:R-:W-:Y:S01]  /*6980*/  LOP3.LUT R3, R41, UR32, R4, 0x96, !PT ;  /* 0x0000002029037c12 */ /* 0x000fe2000f8e9604 */
[----:B------:R-:W-:Y:S02]  /*6990*/  ULDC UR7, c[0x0][0x2ec] ;  /* 0x0000bb0000077ab9 */ /* 0x000fe40000000800 */
[----:B------:R-:W-:-:S04]  /*69a0*/  IMAD.WIDE.U32 R56, R219, -0x326172a9, RZ ;  /* 0xcd9e8d57db387825 */ /* 0x000fc800078e00ff */
[----:B------:R-:W-:-:S05]  /*69b0*/  IMAD.WIDE.U32 R26, R3, -0x326172a9, RZ ;  /* 0xcd9e8d57031a7825 */ /* 0x000fca00078e00ff */
[----:B------:R-:W-:-:S05]  /*69c0*/  LOP3.LUT R6, R27, UR22, R56, 0x96, !PT ;  /* 0x000000161b067c12 */ /* 0x000fca000f8e9638 */
[----:B------:R-:W-:Y:S01]  /*69d0*/  IMAD.WIDE.U32 R6, R6, -0x2daee0ad, RZ ;  /* 0xd2511f5306067825 */ /* 0x000fe200078e00ff */
[----:B-1----:R-:W-:-:S05]  /*69e0*/  LOP3.LUT R4, R57, UR33, R154, 0x96, !PT ;  /* 0x0000002139047c12 */ /* 0x002fca000f8e969a */
        /* <DEDUP_REMOVED lines=9> */
[----:B------:R-:W-:Y:S02]  /*6a80*/  FMNMX.FTZ R3, R175, R170, !PT ;  /* 0x000000aaaf037209 */ /* 0x000fe40007810000 */
[----:B------:R-:W-:Y:S02]  /*6a90*/  LOP3.LUT R6, R5, UR10, R6, 0x96, !PT ;  /* 0x0000000a05067c12 */ /* 0x000fe4000f8e9606 */
[----:B------:R-:W-:Y:S02]  /*6aa0*/  LOP3.LUT R13, R15, UR8, R4, 0x96, !PT ;  /* 0x000000080f0d7c12 */ /* 0x000fe4000f8e9604 */
[----:B------:R-:W-:Y:S01]  /*6ab0*/  FMNMX.FTZ R4, R164, R149, !PT ;  /* 0x00000095a4047209 */ /* 0x000fe20007810000 */
[----:B------:R-:W-:Y:S01]  /*6ac0*/  IMAD.WIDE.U32 R6, R6, -0x326172a9, RZ ;  /* 0xcd9e8d5706067825 */ /* 0x000fe200078e00ff */
        /* <DEDUP_REMOVED lines=91> */
[----:B------:R-:W-:Y:S02]  /*7080*/  FMNMX.FTZ R135, R69, R135, !PT ;  /* 0x0000008745877209 */ /* 0x000fe40007810000 */
[----:B------:R-:W-:Y:S01]  /*7090*/  LOP3.LUT R13, R7, UR9, R12, 0x96, !PT ;  /* 0x00000009070d7c12 */ /* 0x000fe2000f8e960c */
[----:B------:R-:W2:Y:S01]  /*70a0*/  SHFL.BFLY PT, R10, R132, 0x2, 0x1f ;  /* 0x0c401f00840a7f89 */ /* 0x000ea200000e0000 */
[----:B------:R-:W-:-:S02]  /*70b0*/  FMNMX.FTZ R135, R65, R135, !PT ;  /* 0x0000008741877209 */ /* 0x000fc40007810000 */
[----:B------:R-:W-:Y:S01]  /*70c0*/  LOP3.LUT R3, R5, UR35, R6, 0x96, !PT ;  /* 0x0000002305037c12 */ /* 0x000fe2000f8e9606 */
[----:B------:R-:W3:Y:S01]  /*70d0*/  SHFL.BFLY PT, R7, R134, 0x1, 0x1f ;  /* 0x0c201f0086077f89 */ /* 0x000ee200000e0000 */
[----:B------:R-:W-:Y:S02]  /*70e0*/  LOP3.LUT R16, R4, 0xffff, RZ, 0xc0, !PT ;  /* 0x0000ffff04107812 */ /* 0x000fe400078ec0ff */
[----:B------:R-:W-:Y:S01]  /*70f0*/  SHF.R.U32.HI R6, RZ, 0x10, R3 ;  /* 0x00000010ff067819 */ /* 0x000fe20000011603 */
[----:B------:R-:W4:Y:S01]  /*7100*/  SHFL.BFLY PT, R11, R135, 0x2, 0x1f ;  /* 0x0c401f00870b7f89 */ /* 0x000f2200000e0000 */
[----:B------:R-:W-:Y:S02]  /*7110*/  SHF.R.U32.HI R17, RZ, 0x10, R4 ;  /* 0x00000010ff117819 */ /* 0x000fe40000011604 */
[----:B------:R-:W-:-:S04]  /*7120*/  LOP3.LUT R6, R6, 0xff, RZ, 0xc0, !PT ;  /* 0x000000ff06067812 */ /* 0x000fc800078ec0ff */
[----:B------:R-:W-:Y:S02]  /*7130*/  ISETP.LE.U32.AND P6, PT, R6, UR15, PT ;  /* 0x0000000f06007c0c */ /* 0x000fe4000bfc3070 */
[----:B------:R-:W-:Y:S02]  /*7140*/  LOP3.LUT R6, R4, 0xff, RZ, 0xc0, !PT ;  /* 0x000000ff04067812 */ /* 0x000fe400078ec0ff */
[----:B-1----:R-:W-:Y:S02]  /*7150*/  FMNMX.FTZ R133, R133, R8, !PT ;  /* 0x0000000885857209 */ /* 0x002fe40007810000 */
[----:B------:R-:W-:Y:S02]  /*7160*/  ISETP.LE.U32.AND P2, PT, R6, UR15, PT ;  /* 0x0000000f06007c0c */ /* 0x000fe4000bf43070 */
[----:B------:R-:W-:Y:S01]  /*7170*/  LOP3.LUT R6, R3, 0xff, RZ, 0xc0, !PT ;  /* 0x000000ff03067812 */ /* 0x000fe200078ec0ff */
[----:B------:R-:W1:Y:S01]  /*7180*/  SHFL.BFLY PT, R8, R133, 0x1, 0x1f ;  /* 0x0c201f0085087f89 */ /* 0x000e6200000e0000 */
[----:B--2---:R-:W-:-:S02]  /*7190*/  FMNMX.FTZ R132, R132, R10, !PT ;  /* 0x0000000a84847209 */ /* 0x004fc40007810000 */
[----:B------:R-:W-:Y:S02]  /*71a0*/  ISETP.LE.U32.AND P4, PT, R6, UR15, PT ;  /* 0x0000000f06007c0c */ /* 0x000fe4000bf83070 */
[----:B---3--:R-:W-:Y:S01]  /*71b0*/  FMNMX.FTZ R134, R134, R7, !PT ;  /* 0x0000000786867209 */ /* 0x008fe20007810000 */
[----:B------:R-:W2:Y:S01]  /*71c0*/  SHFL.BFLY PT, R9, R132, 0x1, 0x1f ;  /* 0x0c201f0084097f89 */ /* 0x000ea200000e0000 */
[----:B------:R-:W-:Y:S02]  /*71d0*/  SHF.R.U32.HI R6, RZ, 0x18, R3 ;  /* 0x00000018ff067819 */ /* 0x000fe40000011603 */
[----:B----4-:R-:W-:Y:S01]  /*71e0*/  FMNMX.FTZ R135, R135, R11, !PT ;  /* 0x0000000b87877209 */ /* 0x010fe20007810000 */
[C---:B------:R-:W-:Y:S01]  /*71f0*/  FMUL.FTZ R5, R134.reuse, UR7 ;  /* 0x0000000786057c20 */ /* 0x040fe20008410000 */
[----:B------:R-:W-:Y:S01]  /*7200*/  FSETP.NEU.FTZ.AND P5, PT, R134, -INF , PT ;  /* 0xff8000008600780b */ /* 0x000fe20003fbd000 */
[----:B------:R-:W-:Y:S01]  /*7210*/  STL [R1+0x340], R134 ;  /* 0x0003408601007387 */ /* 0x000fe20000100800 */
[----:B------:R-:W-:-:S02]  /*7220*/  ISETP.LE.U32.AND P3, PT, R6, UR15, PT ;  /* 0x0000000f06007c0c */ /* 0x000fc4000bf63070 */
[----:B------:R-:W-:Y:S01]  /*7230*/  SHF.R.U32.HI R6, RZ, 0x18, R4 ;  /* 0x00000018ff067819 */ /* 0x000fe20000011604 */
[----:B------:R-:W3:Y:S01]  /*7240*/  SHFL.BFLY PT, R10, R135, 0x1, 0x1f ;  /* 0x0c201f00870a7f89 */ /* 0x000ee200000e0000 */
[----:B------:R-:W-:Y:S02]  /*7250*/  FSEL R5, R5, RZ, P5 ;  /* 0x000000ff05057208 */ /* 0x000fe40002800000 */
[----:B------:R-:W-:Y:S02]  /*7260*/  LOP3.LUT R3, R3, 0xffff, RZ, 0xc0, !PT ;  /* 0x0000ffff03037812 */ /* 0x000fe400078ec0ff */
[----:B------:R-:W-:Y:S01]  /*7270*/  ISETP.LE.U32.AND P1, PT, R6, UR15, PT ;  /* 0x0000000f06007c0c */ /* 0x000fe2000bf23070 */
[----:B------:R-:W-:Y:S01]  /*7280*/  FFMA.FTZ R11, R146, UR7, -R5 ;  /* 0x00000007920b7c23 */ /* 0x000fe20008010805 */
[----:B------:R-:W-:Y:S01]  /*7290*/  SHF.R.U32.HI R6, RZ, 0x8, R3 ;  /* 0x00000008ff067819 */ /* 0x000fe20000011603 */
[--C-:B------:R-:W-:Y:S01]  /*72a0*/  FFMA.FTZ R12, R140, UR7, -R5.reuse ;  /* 0x000000078c0c7c23 */ /* 0x100fe20008010805 */
[----:B-1----:R-:W-:Y:S01]  /*72b0*/  FMNMX.FTZ R133, R133, R8, !PT ;  /* 0x0000000885857209 */ /* 0x002fe20007810000 */
[--C-:B------:R-:W-:Y:S01]  /*72c0*/  FFMA.FTZ R19, R130, UR7, -R5.reuse ;  /* 0x0000000782137c23 */ /* 0x100fe20008010805 */
[--C-:B------:R-:W-:Y:S01]  /*72d0*/  FFMA.FTZ R20, R126, UR7, -R5.reuse ;  /* 0x000000077e147c23 */ /* 0x100fe20008010805 */
[--C-:B------:R-:W-:Y:S01]  /*72e0*/  FFMA.FTZ R23, R120, UR7, -R5.reuse ;  /* 0x0000000778177c23 */ /* 0x100fe20008010805 */
[C---:B------:R-:W-:Y:S01]  /*72f0*/  FSETP.NEU.FTZ.AND P5, PT, R133.reuse, -INF , PT ;  /* 0xff8000008500780b */ /* 0x040fe20003fbd000 */
[----:B------:R-:W-:Y:S01]  /*7300*/  FMUL.FTZ R4, R133, UR7 ;  /* 0x0000000785047c20 */ /* 0x000fe20008410000 */
[----:B--2---:R-:W-:Y:S01]  /*7310*/  FMNMX.FTZ R132, R132, R9, !PT ;  /* 0x0000000984847209 */ /* 0x004fe20007810000 */
[--C-:B------:R-:W-:Y:S01]  /*7320*/  FFMA.FTZ R24, R118, UR7, -R5.reuse ;  /* 0x0000000776187c23 */ /* 0x100fe20008010805 */
[--C-:B------:R-:W-:Y:S01]  /*7330*/  FFMA.FTZ R28, R109, UR7, -R5.reuse ;  /* 0x000000076d1c7c23 */ /* 0x100fe20008010805 */
[--C-:B------:R-:W-:Y:S01]  /*7340*/  FFMA.FTZ R51, R94, UR7, -R5.reuse ;  /* 0x000000075e337c23 */ /* 0x100fe20008010805 */
[----:B------:R-:W-:Y:S01]  /*7350*/  FSEL R4, R4, RZ, P5 ;  /* 0x000000ff04047208 */ /* 0x000fe20002800000 */
[C---:B------:R-:W-:Y:S01]  /*7360*/  FMUL.FTZ R7, R132.reuse, UR7 ;  /* 0x0000000784077c20 */ /* 0x040fe20008410000 */
[----:B------:R-:W-:Y:S01]  /*7370*/  FSETP.NEU.FTZ.AND P5, PT, R132, -INF , PT ;  /* 0xff8000008400780b */ /* 0x000fe20003fbd000 */
[--C-:B------:R-:W-:Y:S01]  /*7380*/  FFMA.FTZ R29, R104, UR7, -R5.reuse ;  /* 0x00000007681d7c23 */ /* 0x100fe20008010805 */
[--C-:B------:R-:W-:Y:S01]  /*7390*/  FFMA.FTZ R41, R102, UR7, -R5.reuse ;  /* 0x0000000766297c23 */ /* 0x100fe20008010805 */
[----:B---3--:R-:W-:Y:S01]  /*73a0*/  FMNMX.FTZ R135, R135, R10, !PT ;  /* 0x0000000a87877209 */ /* 0x008fe20007810000 */
[--C-:B------:R-:W-:Y:S01]  /*73b0*/  FFMA.FTZ R49, R97, UR7, -R5.reuse ;  /* 0x0000000761317c23 */ /* 0x100fe20008010805 */
[----:B------:R-:W-:Y:S01]  /*73c0*/  FSEL R3, R7, RZ, P5 ;  /* 0x000000ff07037208 */ /* 0x000fe20002800000 */
[--C-:B------:R-:W-:Y:S01]  /*73d0*/  FFMA.FTZ R50, R96, UR7, -R5.reuse ;  /* 0x0000000760327c23 */ /* 0x100fe20008010805 */
[C---:B------:R-:W-:Y:S01]  /*73e0*/  FSETP.NEU.FTZ.AND P5, PT, R135.reuse, -INF , PT ;  /* 0xff8000008700780b */ /* 0x040fe20003fbd000 */
[----:B------:R-:W-:Y:S01]  /*73f0*/  FMUL.FTZ R8, R135, UR7 ;  /* 0x0000000787087c20 */ /* 0x000fe20008410000 */
[----:B------:R-:W-:Y:S01]  /*7400*/  LOP3.LUT R7, R6, 0xffff, RZ, 0xc0, !PT ;  /* 0x0000ffff06077812 */ /* 0x000fe200078ec0ff */
[--C-:B------:R-:W-:Y:S01]  /*7410*/  FFMA.FTZ R52, R87, UR7, -R5.reuse ;  /* 0x0000000757347c23 */ /* 0x100fe20008010805 */
[--C-:B------:R-:W-:Y:S01]  /*7420*/  FFMA.FTZ R64, R64, UR7, -R5.reuse ;  /* 0x0000000740407c23 */ /* 0x100fe20008010805 */
[--C-:B------:R-:W-:Y:S01]  /*7430*/  FFMA.FTZ R82, R82, UR7, -R5.reuse ;  /* 0x0000000752527c23 */ /* 0x100fe20008010805 */
[----:B------:R-:W-:Y:S01]  /*7440*/  FSEL R6, R8, RZ, P5 ;  /* 0x000000ff08067208 */ /* 0x000fe20002800000 */
[--C-:B------:R-:W-:Y:S01]  /*7450*/  FFMA.FTZ R8, R152, UR7, -R5.reuse ;  /* 0x0000000798087c23 */ /* 0x100fe20008010805 */
[----:B------:R-:W-:Y:S01]  /*7460*/  ISETP.LE.U32.AND P5, PT, R7, UR15, PT ;  /* 0x0000000f07007c0c */ /* 0x000fe2000bfa3070 */
        /* <DEDUP_REMOVED lines=16> */
[----:B------:R-:W-:Y:S01]  /*7570*/  FFMA.FTZ R5, R168, UR7, -R6 ;  /* 0x00000007a8057c23 */ /* 0x000fe20008010806 */
[----:B------:R-:W-:Y:S01]  /*7580*/  MUFU.EX2 R8, R8 ;  /* 0x0000000800087308 */ /* 0x000fe20000000800 */
[--C-:B------:R-:W-:Y:S01]  /*7590*/  FFMA.FTZ R0, R22, UR7, -R4.reuse ;  /* 0x0000000716007c23 */ /* 0x100fe20008010804 */
[--C-:B------:R-:W-:Y:S01]  /*75a0*/  FFMA.FTZ R215, R81, UR7, -R4.reuse ;  /* 0x0000000751d77c23 */ /* 0x100fe20008010804 */
[----:B------:R1:W-:Y:S01]  /*75b0*/  STL [R1+0x344], R133 ;  /* 0x0003448501007387 */ /* 0x0003e20000100800 */
[--C-:B------:R-:W-:Y:S01]  /*75c0*/  FFMA.FTZ R225, R30, UR7, -R4.reuse ;  /* 0x000000071ee17c23 */ /* 0x100fe20008010804 */
[--C-:B------:R-:W-:Y:S01]  /*75d0*/  FFMA.FTZ R164, R164, UR7, -R4.reuse ;  /* 0x00000007a4a47c23 */ /* 0x100fe20008010804 */
[--C-:B------:R-:W-:Y:S01]  /*75e0*/  FFMA.FTZ R149, R149, UR7, -R4.reuse ;  /* 0x0000000795957c23 */ /* 0x100fe20008010804 */
[----:B------:R-:W-:Y:S01]  /*75f0*/  STL [R1+0x348], R132 ;  /* 0x0003488401007387 */ /* 0x000fe20000100800 */
[----:B------:R2:W-:Y:S01]  /*7600*/  MUFU.EX2 R21, R5 ;  /* 0x0000000500157308 */ /* 0x0005e20000000800 */
[--C-:B------:R-:W-:Y:S01]  /*7610*/  FFMA.FTZ R160, R160, UR7, -R4.reuse ;  /* 0x00000007a0a07c23 */ /* 0x100fe20008010804 */
[--C-:B------:R-:W-:Y:S01]  /*7620*/  FFMA.FTZ R173, R144, UR7, -R4.reuse ;  /* 0x0000000790ad7c23 */ /* 0x100fe20008010804 */
[----:B------:R3:W-:Y:S01]  /*7630*/  STL [R1+0x358], R135 ;  /* 0x0003588701007387 */ /* 0x0007e20000100800 */
[--C-:B------:R-:W-:Y:S01]  /*7640*/  FFMA.FTZ R178, R137, UR7, -R4.reuse ;  /* 0x0000000789b27c23 */ /* 0x100fe20008010804 */
[--C-:B------:R-:W-:Y:S01]  /*7650*/  FFMA.FTZ R179, R136, UR7, -R4.reuse ;  /* 0x0000000788b37c23 */ /* 0x100fe20008010804 */
[--C-:B------:R-:W-:Y:S01]  /*7660*/  FFMA.FTZ R180, R124, UR7, -R4.reuse ;  /* 0x000000077cb47c23 */ /* 0x100fe20008010804 */
[--C-:B------:R-:W-:Y:S01]  /*7670*/  FFMA.FTZ R181, R122, UR7, -R4.reuse ;  /* 0x000000077ab57c23 */ /* 0x100fe20008010804 */
[----:B------:R-:W4:Y:S01]  /*7680*/  MUFU.EX2 R7, R7 ;  /* 0x0000000700077308 */ /* 0x000f220000000800 */
        /* <DEDUP_REMOVED lines=8> */
[----:B--2---:R-:W-:Y:S01]  /*7710*/  FFMA.FTZ R5, R151, UR7, -R6 ;  /* 0x0000000797057c23 */ /* 0x004fe20008010806 */
[--C-:B------:R-:W-:Y:S01]  /*7720*/  FFMA.FTZ R214, R83, UR7, -R4.reuse ;  /* 0x0000000753d67c23 */ /* 0x100fe20008010804 */
[--C-:B------:R-:W-:Y:S01]  /*7730*/  FFMA.FTZ R187, R72, UR7, -R4.reuse ;  /* 0x0000000748bb7c23 */ /* 0x100fe20008010804 */
[--C-:B-1----:R-:W-:Y:S01]  /*7740*/  FFMA.FTZ R133, R34, UR7, -R4.reuse ;  /* 0x0000000722857c23 */ /* 0x102fe20008010804 */
[----:B------:R-:W1:Y:S01]  /*7750*/  MUFU.EX2 R18, R5 ;  /* 0x0000000500127308 */ /* 0x000e620000000800 */
[--C-:B------:R-:W-:Y:S01]  /*7760*/  FFMA.FTZ R224, R70, UR7, -R4.reuse ;  /* 0x0000000746e07c23 */ /* 0x100fe20008010804 */
[--C-:B------:R-:W-:Y:S01]  /*7770*/  FFMA.FTZ R226, R67, UR7, -R4.reuse ;  /* 0x0000000743e27c23 */ /* 0x100fe20008010804 */
[--C-:B------:R-:W-:Y:S01]  /*7780*/  FFMA.FTZ R190, R63, UR7, -R4.reuse ;  /* 0x000000073fbe7c23 */ /* 0x100fe20008010804 */
[----:B----4-:R-:W-:Y:S01]  /*7790*/  FADD.FTZ R22, R8, R7 ;  /* 0x0000000708167221 */ /* 0x010fe20000010000 */
[----:B------:R-:W-:Y:S01]  /*77a0*/  F2FP.BF16.F32.PACK_AB R9, R7, R8 ;  /* 0x000000080709723e */ /* 0x000fe200000010ff */
[--C-:B------:R-:W-:Y:S01]  /*77b0*/  FFMA.FTZ R194, R61, UR7, -R4.reuse ;  /* 0x000000073dc27c23 */ /* 0x100fe20008010804 */
[--C-:B---3--:R-:W-:Y:S01]  /*77c0*/  FFMA.FTZ R135, R36, UR7, -R4.reuse ;  /* 0x0000000724877c23 */ /* 0x108fe20008010804 */
[--C-:B------:R-:W-:Y:S01]  /*77d0*/  FFMA.FTZ R216, R58, UR7, -R4.reuse ;  /* 0x000000073ad87c23 */ /* 0x100fe20008010804 */
[--C-:B------:R-:W-:Y:S01]  /*77e0*/  FFMA.FTZ R222, R54, UR7, -R4.reuse ;  /* 0x0000000736de7c23 */ /* 0x100fe20008010804 */
[--C-:B------:R-:W-:Y:S01]  /*77f0*/  FFMA.FTZ R210, R39, UR7, -R4.reuse ;  /* 0x0000000727d27c23 */ /* 0x100fe20008010804 */
[--C-:B------:R-:W-:Y:S01]  /*7800*/  FFMA.FTZ R218, R38, UR7, -R4.reuse ;  /* 0x0000000726da7c23 */ /* 0x100fe20008010804 */
[----:B------:R-:W-:Y:S04]  /*7810*/  STL [R1+0x35c], R135 ;  /* 0x00035c8701007387 */ /* 0x000fe80000100800 */
[----:B------:R-:W-:Y:S01]  /*7820*/  STL [R1+0x360], R133 ;  /* 0x0003608501007387 */ /* 0x000fe20000100800 */
[----:B-1----:R-:W-:Y:S01]  /*7830*/  F2FP.BF16.F32.PACK_AB R7, R18, R21 ;  /* 0x000000151207723e */ /* 0x002fe200000010ff */
[----:B------:R-:W-:-:S03]  /*7840*/  FFMA.FTZ R5, R32, UR7, -R4 ;  /* 0x0000000720057c23 */ /* 0x000fc60008010804 */
[C---:B------:R-:W-:Y:S02]  /*7850*/  PRMT R81, R7.reuse, 0x7610, R81 ;  /* 0x0000761007517816 */ /* 0x040fe40000000051 */
[----:B------:R-:W-:Y:S01]  /*7860*/  PRMT R80, R7, 0x7632, R80 ;  /* 0x0000763207507816 */ /* 0x000fe20000000050 */
[----:B------:R1:W-:Y:S02]  /*7870*/  STL [R1+0x12c], R5 ;  /* 0x00012c0501007387 */ /* 0x0003e40000100800 */
[----:B------:R-:W-:Y:S01]  /*7880*/  @!P4 HFMA2.BF16_V2 R25, -RZ.H0_H0, RZ.H0_H0, -R81.H0_H0 ;  /* 0x200000ffff19c231 */ /* 0x000fe20000340951 */
[----:B------:R-:W-:Y:S01]  /*7890*/  PRMT R204, R81, 0x5410, R80 ;  /* 0x0000541051cc7816 */ /* 0x000fe20000000050 */
[----:B------:R-:W-:Y:S01]  /*78a0*/  @!P5 HFMA2.BF16_V2 R30, -RZ.H0_H0, RZ.H0_H0, -R80.H0_H0 ;  /* 0x200000ffff1ed231 */ /* 0x000fe20000340950 */
[----:B------:R-:W-:Y:S02]  /*78b0*/  STL [R1+0x140], R0 ;  /* 0x0001400001007387 */ /* 0x000fe40000100800 */
[----:B------:R-:W-:-:S02]  /*78c0*/  @!P4 PRMT R81, R25, 0x5410, RZ ;  /* 0x000054101951c816 */ /* 0x000fc400000000ff */
[----:B------:R-:W-:Y:S01]  /*78d0*/  @!P5 PRMT R80, R30, 0x5410, RZ ;  /* 0x000054101e50d816 */ /* 0x000fe200000000ff */
[----:B------:R-:W-:Y:S04]  /*78e0*/  STL [R1+0x364], R204 ;  /* 0x000364cc01007387 */ /* 0x000fe80000100800 */
[----:B------:R2:W-:Y:S01]  /*78f0*/  STL.64 [R1+0x350], R80 ;  /* 0x0003505001007387 */ /* 0x0005e20000100a00 */
[----:B-1----:R-:W-:-:S03]  /*7900*/  IMAD.WIDE.U32 R4, R13, -0x2daee0ad, RZ ;  /* 0xd2511f530d047825 */ /* 0x002fc600078e00ff */
[----:B------:R-:W-:Y:S02]  /*7910*/  LOP3.LUT R8, R4, 0xff, RZ, 0xc0, !PT ;  /* 0x000000ff04087812 */ /* 0x000fe400078ec0ff */
[----:B------:R-:W-:Y:S02]  /*7920*/  LOP3.LUT R7, R5, UR34, R14, 0x96, !PT ;  /* 0x0000002205077c12 */ /* 0x000fe4000f8e960e */
[----:B------:R-:W-:Y:S01]  /*7930*/  ISETP.LE.U32.AND P4, PT, R8, UR15, PT ;  /* 0x0000000f08007c0c */ /* 0x000fe2000bf83070 */
[--C-:B------:R-:W-:Y:S01]  /*7940*/  FFMA.FTZ R8, R169, UR7, -R6.reuse ;  /* 0x00000007a9087c23 */ /* 0x100fe20008010806 */
[----:B------:R-:W-:Y:S01]  /*7950*/  LOP3.LUT R14, R4, 0xffff, RZ, 0xc0, !PT ;  /* 0x0000ffff040e7812 */ /* 0x000fe200078ec0ff */
[----:B--2---:R-:W2:Y:S01]  /*7960*/  LDL.LU.64 R80, [R1+0x168] ;  /* 0x0001680001507983 */ /* 0x004ea20000300a00 */
[----:B------:R-:W-:Y:S01]  /*7970*/  FFMA.FTZ R5, R157, UR7, -R6 ;  /* 0x000000079d057c23 */ /* 0x000fe20008010806 */
[----:B------:R-:W-:Y:S01]  /*7980*/  MUFU.EX2 R15, R8 ;  /* 0x00000008000f7308 */ /* 0x000fe20000000800 */
[----:B------:R-:W-:-:S02]  /*7990*/  SHF.R.U32.HI R13, RZ, 0x10, R4 ;  /* 0x00000010ff0d7819 */ /* 0x000fc40000011604 */
[----:B------:R-:W-:-:S05]  /*79a0*/  SHF.R.U32.HI R10, RZ, 0x18, R4 ;  /* 0x00000018ff0a7819 */ /* 0x000fca0000011604 */
[----:B------:R-:W1:Y:S01]  /*79b0*/  MUFU.EX2 R25, R5 ;  /* 0x0000000500197308 */ /* 0x000e620000000800 */
[----:B------:R-:W-:Y:S02]  /*79c0*/  SHF.R.U32.HI R4, RZ, 0x8, R16 ;  /* 0x00000008ff047819 */ /* 0x000fe40000011610 */
[C---:B------:R-:W-:Y:S02]  /*79d0*/  PRMT R79, R9.reuse, 0x7632, R79 ;  /* 0x00007632094f7816 */ /* 0x040fe4000000004f */
[----:B------:R-:W-:Y:S02]  /*79e0*/  LOP3.LUT R4, R4, 0xffff, RZ, 0xc0, !PT ;  /* 0x0000ffff04047812 */ /* 0x000fe400078ec0ff */
[----:B------:R-:W-:Y:S01]  /*79f0*/  PRMT R78, R9, 0x7610, R78 ;  /* 0x00007610094e7816 */ /* 0x000fe2000000004e */
[----:B------:R-:W-:Y:S01]  /*7a00*/  @!P3 HFMA2.BF16_V2 R31, -RZ.H0_H0, RZ.H0_H0, -R79.H0_H0 ;  /* 0x200000ffff1fb231 */ /* 0x000fe2000034094f */
[----:B------:R-:W-:Y:S01]  /*7a10*/  ISETP.LE.U32.AND P5, PT, R4, UR15, PT ;  /* 0x0000000f04007c0c */ /* 0x000fe2000bfa3070 */
[----:B------:R-:W-:Y:S01]  /*7a20*/  MUFU.EX2 R11, R11 ;  /* 0x0000000b000b7308 */ /* 0x000fe20000000800 */
[----:B------:R-:W-:-:S02]  /*7a30*/  LOP3.LUT R4, R17, 0xff, RZ, 0xc0, !PT ;  /* 0x000000ff11047812 */ /* 0x000fc400078ec0ff */
[----:B------:R-:W-:Y:S02]  /*7a40*/  PRMT R30, R78, 0x5410, R79 ;  /* 0x000054104e1e7816 */ /* 0x000fe4000000004f */
[----:B------:R-:W-:-:S03]  /*7a50*/  @!P3 PRMT R79, R31, 0x5410, RZ ;  /* 0x000054101f4fb816 */ /* 0x000fc600000000ff */
[----:B------:R3:W4:Y:S01]  /*7a60*/  MUFU.EX2 R16, R12 ;  /* 0x0000000c00107308 */ /* 0x0007220000000800 */
[----:B-1----:R-:W-:Y:S02]  /*7a70*/  F2FP.BF16.F32.PACK_AB R5, R25, R15 ;  /* 0x0000000f1905723e */ /* 0x002fe400000010ff */
[----:B------:R-:W-:Y:S02]  /*7a80*/  ISETP.LE.U32.AND P3, PT, R4, UR15, PT ;  /* 0x0000000f04007c0c */ /* 0x000fe4000bf63070 */
[----:B------:R-:W-:Y:S01]  /*7a90*/  SHF.R.U32.HI R4, RZ, 0x10, R7 ;  /* 0x00000010ff047819 */ /* 0x000fe20000011607 */
[----:B------:R-:W-:Y:S01]  /*7aa0*/  @!P6 HFMA2.BF16_V2 R32, -RZ.H0_H0, RZ.H0_H0, -R78.H0_H0 ;  /* 0x200000ffff20e231 */ /* 0x000fe2000034094e */
[C---:B------:R-:W-:Y:S02]  /*7ab0*/  PRMT R88, R5.reuse, 0x7610, R88 ;  /* 0x0000761005587816 */ /* 0x040fe40000000058 */
[----:B------:R-:W-:Y:S01]  /*7ac0*/  PRMT R77, R5, 0x7632, R77 ;  /* 0x00007632054d7816 */ /* 0x000fe2000000004d */
[----:B------:R-:W-:Y:S01]  /*7ad0*/  FFMA.FTZ R5, R153, UR7, -R6 ;  /* 0x0000000799057c23 */ /* 0x000fe20008010806 */
[----:B------:R-:W-:Y:S01]  /*7ae0*/  LOP3.LUT R4, R4, 0xff, RZ, 0xc0, !PT ;  /* 0x000000ff04047812 */ /* 0x000fe200078ec0ff */
[----:B------:R-:W-:Y:S01]  /*7af0*/  FADD.FTZ R8, R21, R18 ;  /* 0x0000001215087221 */ /* 0x000fe20000010000 */
[----:B------:R-:W-:Y:S01]  /*7b00*/  @!P6 PRMT R78, R32, 0x5410, RZ ;  /* 0x00005410204ee816 */ /* 0x000fe200000000ff */
[----:B------:R1:W-:Y:S01]  /*7b10*/  MUFU.EX2 R17, R5 ;  /* 0x0000000500117308 */ /* 0x0003e20000000800 */
[----:B------:R-:W-:Y:S01]  /*7b20*/  @!P2 HFMA2.BF16_V2 R33, -RZ.H0_H0, RZ.H0_H0, -R88.H0_H0 ;  /* 0x200000ffff21a231 */ /* 0x000fe20000340958 */
[----:B------:R-:W-:Y:S01]  /*7b30*/  ISETP.LE.U32.AND P6, PT, R4, UR15, PT ;  /* 0x0000000f04007c0c */ /* 0x000fe2000bfc3070 */
[----:B---3--:R-:W-:Y:S01]  /*7b40*/  FADD.FTZ R12, R15, R8 ;  /* 0x000000080f0c7221 */ /* 0x008fe20000010000 */
[----:B------:R-:W-:Y:S01]  /*7b50*/  LOP3.LUT R4, R7, 0xff, RZ, 0xc0, !PT ;  /* 0x000000ff07047812 */ /* 0x000fe200078ec0ff */
[----:B------:R-:W-:Y:S01]  /*7b60*/  @!P5 HFMA2.BF16_V2 R34, -RZ.H0_H0, RZ.H0_H0, -R77.H0_H0 ;  /* 0x200000ffff22d231 */ /* 0x000fe2000034094d */
[----:B------:R-:W-:-:S02]  /*7b70*/  PRMT R18, R88, 0x5410, R77 ;  /* 0x0000541058127816 */ /* 0x000fc4000000004d */
[----:B------:R-:W-:Y:S02]  /*7b80*/  @!P2 PRMT R88, R33, 0x5410, RZ ;  /* 0x000054102158a816 */ /* 0x000fe400000000ff */
[----:B----4-:R-:W-:Y:S01]  /*7b90*/  F2FP.BF16.F32.PACK_AB R8, R16, R11 ;  /* 0x0000000b1008723e */ /* 0x010fe200000010ff */
[----:B-1----:R-:W-:Y:S01]  /*7ba0*/  FFMA.FTZ R5, R156, UR7, -R6 ;  /* 0x000000079c057c23 */ /* 0x002fe20008010806 */
[----:B------:R-:W-:-:S03]  /*7bb0*/  ISETP.LE.U32.AND P2, PT, R4, UR15, PT ;  /* 0x0000000f04007c0c */ /* 0x000fc6000bf43070 */
[----:B------:R-:W1:Y:S01]  /*7bc0*/  MUFU.EX2 R15, R5 ;  /* 0x00000005000f7308 */ /* 0x000e620000000800 */
[----:B------:R-:W-:Y:S02]  /*7bd0*/  SHF.R.U32.HI R4, RZ, 0x18, R7 ;  /* 0x00000018ff047819 */ /* 0x000fe40000011607 */
[----:B------:R-:W-:Y:S02]  /*7be0*/  LOP3.LUT R7, R7, 0xffff, RZ, 0xc0, !PT ;  /* 0x0000ffff07077812 */ /* 0x000fe400078ec0ff */
[----:B------:R-:W-:Y:S02]  /*7bf0*/  PRMT R70, R8, 0x7610, R70 ;  /* 0x0000761008467816 */ /* 0x000fe40000000046 */
[----:B------:R-:W-:Y:S02]  /*7c00*/  @!P5 PRMT R77, R34, 0x5410, RZ ;  /* 0x00005410224dd816 */ /* 0x000fe400000000ff */
[----:B------:R-:W-:Y:S02]  /*7c10*/  ISETP.LE.U32.AND P5, PT, R4, UR15, PT ;  /* 0x0000000f04007c0c */ /* 0x000fe4000bfa3070 */
[----:B------:R-:W-:Y:S01]  /*7c20*/  SHF.R.U32.HI R4, RZ, 0x8, R7 ;  /* 0x00000008ff047819 */ /* 0x000fe20000011607 */
[----:B------:R-:W-:Y:S01]  /*7c30*/  @!P3 HFMA2.BF16_V2 R36, -RZ.H0_H0, RZ.H0_H0, -R70.H0_H0 ;  /* 0x200000ffff24b231 */ /* 0x000fe20000340946 */
[----:B------:R-:W-:-:S02]  /*7c40*/  PRMT R72, R8, 0x7632, R72 ;  /* 0x0000763208487816 */ /* 0x000fc40000000048 */
[----:B------:R-:W-:Y:S02]  /*7c50*/  LOP3.LUT R4, R4, 0xffff, RZ, 0xc0, !PT ;  /* 0x0000ffff04047812 */ /* 0x000fe400078ec0ff */
[----:B------:R-:W-:Y:S02]  /*7c60*/  PRMT R209, R70, 0x5410, R72 ;  /* 0x0000541046d17816 */ /* 0x000fe40000000048 */
[----:B------:R-:W-:Y:S02]  /*7c70*/  @!P3 PRMT R70, R36, 0x5410, RZ ;  /* 0x000054102446b816 */ /* 0x000fe400000000ff */
[----:B------:R-:W-:Y:S02]  /*7c80*/  ISETP.LE.U32.AND P3, PT, R4, UR15, PT ;  /* 0x0000000f04007c0c */ /* 0x000fe4000bf63070 */
[----:B-1----:R-:W-:-:S04]  /*7c90*/  F2FP.BF16.F32.PACK_AB R4, R15, R17 ;  /* 0x000000110f04723e */ /* 0x002fc800000010ff */
[C---:B------:R-:W-:Y:S02]  /*7ca0*/  PRMT R87, R4.reuse, 0x7610, R87 ;  /* 0x0000761004577816 */ /* 0x040fe40000000057 */
[----:B------:R-:W-:-:S03]  /*7cb0*/  PRMT R90, R4, 0x7632, R90 ;  /* 0x00007632045a7816 */ /* 0x000fc6000000005a */
[----:B------:R-:W-:Y:S01]  /*7cc0*/  @!P2 HFMA2.BF16_V2 R38, -RZ.H0_H0, RZ.H0_H0, -R87.H0_H0 ;  /* 0x200000ffff26a231 */ /* 0x000fe20000340957 */
[----:B------:R-:W-:Y:S02]  /*7cd0*/  LOP3.LUT R4, R13, 0xff, RZ, 0xc0, !PT ;  /* 0x000000ff0d047812 */ /* 0x000fe400078ec0ff */
[----:B------:R-:W-:Y:S02]  /*7ce0*/  PRMT R203, R87, 0x5410, R90 ;  /* 0x0000541057cb7816 */ /* 0x000fe4000000005a */
[----:B------:R-:W-:Y:S02]  /*7cf0*/  @!P2 PRMT R87, R38, 0x5410, RZ ;  /* 0x000054102657a816 */ /* 0x000fe400000000ff */
[----:B------:R-:W-:Y:S02]  /*7d00*/  ISETP.LE.U32.AND P2, PT, R4, UR15, PT ;  /* 0x0000000f04007c0c */ /* 0x000fe4000bf43070 */
[----:B------:R-:W-:Y:S01]  /*7d10*/  SHF.R.U32.HI R4, RZ, 0x8, R14 ;  /* 0x00000008ff047819 */ /* 0x000fe2000001160e */
[----:B------:R-:W-:-:S02]  /*7d20*/  @!P3 HFMA2.BF16_V2 R37, -RZ.H0_H0, RZ.H0_H0, -R90.H0_H0 ;  /* 0x200000ffff25b231 */ /* 0x000fc4000034095a */
[----:B------:R-:W-:Y:S01]  /*7d30*/  FADD.FTZ R9, R11, R22 ;  /* 0x000000160b097221 */ /* 0x000fe20000010000 */
[----:B------:R-:W-:Y:S02]  /*7d40*/  LOP3.LUT R4, R4, 0xffff, RZ, 0xc0, !PT ;  /* 0x0000ffff04047812 */ /* 0x000fe400078ec0ff */
[----:B------:R-:W-:Y:S01]  /*7d50*/  @!P3 PRMT R90, R37, 0x5410, RZ ;  /* 0x00005410255ab816 */ /* 0x000fe200000000ff */
[----:B------:R-:W-:Y:S01]  /*7d60*/  FADD.FTZ R7, R16, R9 ;  /* 0x0000000910077221 */ /* 0x000fe20000010000 */
[----:B------:R-:W-:Y:S01]  /*7d70*/  ISETP.LE.U32.AND P3, PT, R4, UR15, PT ;  /* 0x0000000f04007c0c */ /* 0x000fe2000bf63070 */
[----:B------:R-:W-:Y:S01]  /*7d80*/  FFMA.FTZ R4, R150, UR7, -R6 ;  /* 0x0000000796047c23 */ /* 0x000fe20008010806 */
[----:B------:R-:W1:Y:S01]  /*7d90*/  MUFU.EX2 R8, R19 ;  /* 0x0000001300087308 */ /* 0x000e620000000800 */
[----:B------:R-:W-:-:S07]  /*7da0*/  @!P1 HFMA2.BF16_V2 R35, -RZ.H0_H0, RZ.H0_H0, -R72.H0_H0 ;  /* 0x200000ffff239231 */ /* 0x000fce0000340948 */
[----:B------:R-:W3:Y:S01]  /*7db0*/  MUFU.EX2 R9, R20 ;  /* 0x0000001400097308 */ /* 0x000ee20000000800 */
[----:B------:R-:W-:Y:S02]  /*7dc0*/  @!P1 PRMT R72, R35, 0x5410, RZ ;  /* 0x0000541023489816 */ /* 0x000fe400000000ff */
[----:B------:R-:W-:-:S05]  /*7dd0*/  ISETP.LE.U32.AND P1, PT, R10, UR15, PT ;  /* 0x0000000f0a007c0c */ /* 0x000fca000bf23070 */
[----:B------:R4:W-:Y:S01]  /*7de0*/  MUFU.EX2 R11, R4 ;  /* 0x00000004000b7308 */ /* 0x0009e20000000800 */
[----:B------:R-:W-:Y:S01]  /*7df0*/  STL [R1+0x368], R79 ;  /* 0x0003684f01007387 */ /* 0x000fe20000100800 */
[----:B------:R-:W-:Y:S02]  /*7e00*/  IMAD.MOV.U32 R31, RZ, RZ, R185 ;  /* 0x000000ffff1f7224 */ /* 0x000fe400078e00b9 */
[--C-:B------:R-:W-:Y:S01]  /*7e10*/  FFMA.FTZ R122, R175, UR7, -R3.reuse ;  /* 0x00000007af7a7c23 */ /* 0x100fe20008010803 */
[----:B------:R-:W-:Y:S01]  /*7e20*/  FFMA.FTZ R124, R170, UR7, -R3 ;  /* 0x00000007aa7c7c23 */ /* 0x000fe20008010803 */
[----:B------:R1:W-:Y:S01]  /*7e30*/  STL [R1+0x36c], R78 ;  /* 0x00036c4e01007387 */ /* 0x0003e20000100800 */
[----:B----4-:R-:W-:-:S04]  /*7e40*/  FFMA.FTZ R4, R148, UR7, -R6 ;  /* 0x0000000794047c23 */ /* 0x010fc80008010806 */
[----:B------:R4:W3:Y:S01]  /*7e50*/  MUFU.EX2 R10, R4 ;  /* 0x00000004000a7308 */ /* 0x0008e20000000800 */
        /* <DEDUP_REMOVED lines=19> */
[--C-:B-1----:R-:W-:Y:S01]  /*7f90*/  FFMA.FTZ R78, R89, UR7, -R3.reuse ;  /* 0x00000007594e7c23 */ /* 0x102fe20008010803 */
        /* <DEDUP_REMOVED lines=10> */
[----:B----4-:R-:W-:Y:S01]  /*8040*/  FADD.FTZ R4, R8, R7 ;  /* 0x0000000708047221 */ /* 0x010fe20000010000 */
[----:B---3--:R-:W-:Y:S01]  /*8050*/  F2FP.BF16.F32.PACK_AB R3, R9, R8 ;  /* 0x000000080903723e */ /* 0x008fe200000010ff */
[----:B------:R-:W-:Y:S08]  /*8060*/  MUFU.EX2 R7, R24 ;  /* 0x0000001800077308 */ /* 0x000ff00000000800 */
[----:B------:R-:W1:Y:S01]  /*8070*/  MUFU.EX2 R8, R23 ;  /* 0x0000001700087308 */ /* 0x000e620000000800 */
[----:B------:R-:W-:-:S02]  /*8080*/  PRMT R86, R3, 0x7632, R86 ;  /* 0x0000763203567816 */ /* 0x000fc40000000056 */
[----:B------:R-:W-:Y:S01]  /*8090*/  PRMT R85, R3, 0x7610, R85 ;  /* 0x0000761003557816 */ /* 0x000fe20000000055 */
[----:B------:R-:W-:Y:S01]  /*80a0*/  FADD.FTZ R5, R25, R12 ;  /* 0x0000000c19057221 */ /* 0x000fe20000010000 */
[----:B------:R-:W-:-:S04]  /*80b0*/  F2FP.BF16.F32.PACK_AB R3, R10, R11 ;  /* 0x0000000b0a03723e */ /* 0x000fc800000010ff */
[C---:B------:R-:W-:Y:S02]  /*80c0*/  PRMT R84, R3.reuse, 0x7610, R84 ;  /* 0x0000761003547816 */ /* 0x040fe40000000054 */
[----:B------:R-:W-:Y:S01]  /*80d0*/  PRMT R91, R3, 0x7632, R91 ;  /* 0x00007632035b7816 */ /* 0x000fe2000000005b */
[----:B------:R-:W-:Y:S01]  /*80e0*/  FADD.FTZ R3, R17, R5 ;  /* 0x0000000511037221 */ /* 0x000fe20000010000 */
[----:B------:R-:W-:Y:S01]  /*80f0*/  UIADD3 UR29, UR6, 0x1, URZ ;  /* 0x00000001061d7890 */ /* 0x000fe2000fffe03f */
[----:B------:R-:W-:Y:S02]  /*8100*/  FADD.FTZ R4, R9, R4 ;  /* 0x0000000409047221 */ /* 0x000fe40000010000 */
[----:B------:R-:W-:Y:S01]  /*8110*/  FADD.FTZ R5, R15, R3 ;  /* 0x000000030f057221 */ /* 0x000fe20000010000 */
[----:B-1----:R-:W-:Y:S01]  /*8120*/  F2FP.BF16.F32.PACK_AB R3, R7, R8 ;  /* 0x000000080703723e */ /* 0x002fe200000010ff */
[----:B------:R-:W-:-:S03]  /*8130*/  ULOP3.LUT UR29, UR29, UR31, URZ, 0x3c, !UPT ;  /* 0x0000001f1d1d7292 */ /* 0x000fc6000f8e3c3f */
[C---:B------:R-:W-:Y:S02]  /*8140*/  PRMT R89, R3.reuse, 0x7610, R89 ;  /* 0x0000761003597816 */ /* 0x040fe40000000059 */
[----:B------:R-:W-:Y:S01]  /*8150*/  PRMT R92, R3, 0x7632, R92 ;  /* 0x00007632035c7816 */ /* 0x000fe2000000005c */
[----:B------:R-:W-:Y:S01]  /*8160*/  FADD.FTZ R3, R8, R4 ;  /* 0x0000000408037221 */ /* 0x000fe20000010000 */
[----:B------:R-:W-:-:S03]  /*8170*/  @!P3 HFMA2.BF16_V2 R39, -RZ.H0_H0, RZ.H0_H0, -R91.H0_H0 ;  /* 0x200000ffff27b231 */ /* 0x000fc6000034095b */
[----:B------:R-:W-:Y:S01]  /*8180*/  FADD.FTZ R14, R7, R3 ;  /* 0x00000003070e7221 */ /* 0x000fe20000010000 */
[----:B------:R-:W-:Y:S01]  /*8190*/  FADD.FTZ R4, R11, R5 ;  /* 0x000000050b047221 */ /* 0x000fe20000010000 */
[----:B------:R-:W-:Y:S02]  /*81a0*/  PRMT R205, R84, 0x5410, R91 ;  /* 0x0000541054cd7816 */ /* 0x000fe4000000005b */
[----:B------:R-:W-:Y:S01]  /*81b0*/  @!P3 PRMT R91, R39, 0x5410, RZ ;  /* 0x00005410275bb816 */ /* 0x000fe200000000ff */
[----:B------:R-:W-:Y:S02]  /*81c0*/  IMAD.MOV.U32 R39, RZ, RZ, R18 ;  /* 0x000000ffff277224 */ /* 0x000fe400078e0012 */
[----:B------:R-:W-:Y:S01]  /*81d0*/  FADD.FTZ R18, R10, R4 ;  /* 0x000000040a127221 */ /* 0x000fe20000010000 */
[----:B------:R-:W-:Y:S01]  /*81e0*/  @!P2 HFMA2.BF16_V2 R45, -RZ.H0_H0, RZ.H0_H0, -R89.H0_H0 ;  /* 0x200000ffff2da231 */ /* 0x000fe20000340959 */
[----:B------:R-:W-:-:S04]  /*81f0*/  PRMT R33, R89, 0x5410, R92 ;  /* 0x0000541059217816 */ /* 0x000fc8000000005c */
[----:B------:R-:W-:Y:S02]  /*8200*/  @!P2 PRMT R89, R45, 0x5410, RZ ;  /* 0x000054102d59a816 */ /* 0x000fe400000000ff */
[----:B--2---:R-:W-:-:S05]  /*8210*/  LOP3.LUT R3, R81, UR29, RZ, 0x3c, !PT ;  /* 0x0000001d51037c12 */ /* 0x004fca000f8e3cff */
        /* <DEDUP_REMOVED lines=17> */
[----:B------:R-:W-:-:S04]  /*8330*/  LOP3.LUT R3, R5, UR35, R8, 0x96, !PT ;  /* 0x0000002305037c12 */ /* 0x000fc8000f8e9608 */
[----:B------:R-:W-:-:S04]  /*8340*/  LOP3.LUT R7, R3, 0xff, RZ, 0xc0, !PT ;  /* 0x000000ff03077812 */ /* 0x000fc800078ec0ff */
[----:B------:R-:W-:Y:S02]  /*8350*/  ISETP.LE.U32.AND P2, PT, R7, UR15, PT ;  /* 0x0000000f07007c0c */ /* 0x000fe4000bf43070 */
[----:B------:R-:W-:-:S04]  /*8360*/  LOP3.LUT R7, R3, 0xffff, RZ, 0xc0, !PT ;  /* 0x0000ffff03077812 */ /* 0x000fc800078ec0ff */
[----:B------:R-:W-:-:S04]  /*8370*/  SHF.R.U32.HI R7, RZ, 0x8, R7 ;  /* 0x00000008ff077819 */ /* 0x000fc80000011607 */
[----:B------:R-:W-:Y:S01]  /*8380*/  LOP3.LUT R7, R7, 0xffff, RZ, 0xc0, !PT ;  /* 0x0000ffff07077812 */ /* 0x000fe200078ec0ff */
[----:B------:R-:W-:-:S03]  /*8390*/  @!P1 HFMA2.BF16_V2 R43, -RZ.H0_H0, RZ.H0_H0, -R92.H0_H0 ;  /* 0x200000ffff2b9231 */ /* 0x000fc6000034095c */
[----:B------:R-:W-:Y:S02]  /*83a0*/  ISETP.LE.U32.AND P3, PT, R7, UR15, PT ;  /* 0x0000000f07007c0c */ /* 0x000fe4000bf63070 */
[--C-:B------:R-:W-:Y:S02]  /*83b0*/  SHF.R.U32.HI R7, RZ, 0x10, R3.reuse ;  /* 0x00000010ff077819 */ /* 0x100fe40000011603 */
[----:B------:R-:W-:Y:S01]  /*83c0*/  SHF.R.U32.HI R3, RZ, 0x18, R3 ;  /* 0x00000018ff037819 */ /* 0x000fe20000011603 */
[----:B------:R-:W-:Y:S01]  /*83d0*/  @!P6 HFMA2.BF16_V2 R44, -RZ.H0_H0, RZ.H0_H0, -R85.H0_H0 ;  /* 0x200000ffff2ce231 */ /* 0x000fe20000340955 */
[----:B------:R-:W-:Y:S02]  /*83e0*/  @!P1 PRMT R92, R43, 0x5410, RZ ;  /* 0x000054102b5c9816 */ /* 0x000fe400000000ff */
[----:B------:R-:W-:Y:S02]  /*83f0*/  ISETP.LE.U32.AND P1, PT, R3, UR15, PT ;  /* 0x0000000f03007c0c */ /* 0x000fe4000bf23070 */
[----:B------:R-:W-:Y:S01]  /*8400*/  LOP3.LUT R3, R4, 0xff, RZ, 0xc0, !PT ;  /* 0x000000ff04037812 */ /* 0x000fe200078ec0ff */
[----:B------:R-:W-:Y:S01]  /*8410*/  @!P5 HFMA2.BF16_V2 R46, -RZ.H0_H0, RZ.H0_H0, -R86.H0_H0 ;  /* 0x200000ffff2ed231 */ /* 0x000fe20000340956 */
[----:B------:R-:W-:-:S02]  /*8420*/  PRMT R135, R85, 0x5410, R86 ;  /* 0x0000541055877816 */ /* 0x000fc40000000056 */
[----:B------:R-:W-:Y:S02]  /*8430*/  @!P6 PRMT R85, R44, 0x5410, RZ ;  /* 0x000054102c55e816 */ /* 0x000fe400000000ff */
[----:B------:R-:W-:Y:S01]  /*8440*/  ISETP.LE.U32.AND P6, PT, R3, UR15, PT ;  /* 0x0000000f03007c0c */ /* 0x000fe2000bfc3070 */
[----:B------:R-:W-:Y:S01]  /*8450*/  @!P4 HFMA2.BF16_V2 R42, -RZ.H0_H0, RZ.H0_H0, -R84.H0_H0 ;  /* 0x200000ffff2ac231 */ /* 0x000fe20000340954 */
[--C-:B------:R-:W-:Y:S02]  /*8460*/  SHF.R.U32.HI R3, RZ, 0x18, R4.reuse ;  /* 0x00000018ff037819 */ /* 0x100fe40000011604 */
[----:B------:R-:W-:Y:S02]  /*8470*/  LOP3.LUT R7, R7, 0xff, RZ, 0xc0, !PT ;  /* 0x000000ff07077812 */ /* 0x000fe400078ec0ff */
[----:B------:R-:W-:Y:S02]  /*8480*/  LOP3.LUT R11, R4, 0xffff, RZ, 0xc0, !PT ;  /* 0x0000ffff040b7812 */ /* 0x000fe400078ec0ff */
[----:B------:R-:W-:Y:S01]  /*8490*/  SHF.R.U32.HI R13, RZ, 0x10, R4 ;  /* 0x00000010ff0d7819 */ /* 0x000fe20000011604 */
[--C-:B------:R-:W-:Y:S01]  /*84a0*/  FFMA.FTZ R4, R162, UR7, -R6.reuse ;  /* 0x00000007a2047c23 */ /* 0x100fe20008010806 */
[----:B------:R-:W-:Y:S01]  /*84b0*/  @!P5 PRMT R86, R46, 0x5410, RZ ;  /* 0x000054102e56d816 */ /* 0x000fe200000000ff */
[----:B------:R-:W1:Y:S01]  /*84c0*/  MUFU.EX2 R8, R28 ;  /* 0x0000001c00087308 */ /* 0x000e620000000800 */
[----:B------:R-:W-:Y:S01]  /*84d0*/  ISETP.LE.U32.AND P5, PT, R3, UR15, PT ;  /* 0x0000000f03007c0c */ /* 0x000fe2000bfa3070 */
[----:B------:R-:W-:Y:S01]  /*84e0*/  FFMA.FTZ R3, R161, UR7, -R6 ;  /* 0x00000007a1037c23 */ /* 0x000fe20008010806 */
[----:B------:R-:W-:-:S02]  /*84f0*/  @!P4 PRMT R84, R42, 0x5410, RZ ;  /* 0x000054102a54c816 */ /* 0x000fc400000000ff */
[----:B------:R-:W-:-:S03]  /*8500*/  ISETP.LE.U32.AND P4, PT, R7, UR15, PT ;  /* 0x0000000f07007c0c */ /* 0x000fc6000bf83070 */
[----:B------:R-:W2:Y:S08]  /*8510*/  MUFU.EX2 R7, R29 ;  /* 0x0000001d00077308 */ /* 0x000eb00000000800 */
[----:B------:R-:W-:Y:S08]  /*8520*/  MUFU.EX2 R4, R4 ;  /* 0x0000000400047308 */ /* 0x000ff00000000800 */
[----:B------:R1:W3:Y:S01]  /*8530*/  MUFU.EX2 R21, R3 ;  /* 0x0000000300157308 */ /* 0x0002e20000000800 */
[----:B------:R-:W-:Y:S01]  /*8540*/  LOP3.LUT R15, R9, UR9, R10, 0x96, !PT ;  /* 0x00000009090f7c12 */ /* 0x000fe2000f8e960a */
[----:B------:R-:W-:-:S02]  /*8550*/  IMAD.MOV.U32 R22, RZ, RZ, R31 ;  /* 0x000000ffff167224 */ /* 0x000fc400078e001f */
[----:B-1----:R-:W-:-:S04]  /*8560*/  FADD.FTZ R3, R8, R14 ;  /* 0x0000000e08037221 */ /* 0x002fc80000010000 */
[----:B--2---:R-:W-:Y:S01]  /*8570*/  FADD.FTZ R14, R7, R3 ;  /* 0x00000003070e7221 */ /* 0x004fe20000010000 */
[----:B---3--:R-:W-:Y:S02]  /*8580*/  F2FP.BF16.F32.PACK_AB R3, R21, R4 ;  /* 0x000000041503723e */ /* 0x008fe400000010ff */
[----:B------:R-:W-:Y:S01]  /*8590*/  F2FP.BF16.F32.PACK_AB R7, R7, R8 ;  /* 0x000000080707723e */ /* 0x000fe200000010ff */
[----:B------:R-:W-:Y:S01]  /*85a0*/  FADD.FTZ R8, R4, R18 ;  /* 0x0000001204087221 */ /* 0x000fe20000010000 */
[----:B------:R-:W-:Y:S01]  /*85b0*/  PRMT R204, R3, 0x7610, R204 ;  /* 0x0000761003cc7816 */ /* 0x000fe200000000cc */
[----:B------:R-:W-:Y:S01]  /*85c0*/  IMAD.WIDE.U32 R4, R15, -0x2daee0ad, RZ ;  /* 0xd2511f530f047825 */ /* 0x000fe200078e00ff */
[----:B------:R-:W-:-:S03]  /*85d0*/  PRMT R208, R3, 0x7632, R208 ;  /* 0x0000763203d07816 */ /* 0x000fc600000000d0 */
[--C-:B------:R-:W-:Y:S01]  /*85e0*/  FFMA.FTZ R9, R158, UR7, -R6.reuse ;  /* 0x000000079e097c23 */ /* 0x100fe20008010806 */
[----:B------:R-:W-:Y:S01]  /*85f0*/  FFMA.FTZ R10, R143, UR7, -R6 ;  /* 0x000000078f0a7c23 */ /* 0x000fe20008010806 */
[----:B------:R-:W-:Y:S02]  /*8600*/  IMAD.MOV.U32 R38, RZ, RZ, R30 ;  /* 0x000000ffff267224 */ /* 0x000fe400078e001e */
[----:B------:R-:W-:Y:S02]  /*8610*/  @!P2 HFMA2.BF16_V2 R47, -RZ.H0_H0, RZ.H0_H0, -R204.H0_H0 ;  /* 0x200000ffff2fa231 */ /* 0x000fe400003409cc */
        /* <DEDUP_REMOVED lines=20> */
[----:B------:R-:W-:Y:S01]  /*8760*/  LOP3.LUT R6, R4, 0xff, RZ, 0xc0, !PT ;  /* 0x000000ff04067812 */ /* 0x000fe200078ec0ff */
[----:B------:R-:W-:Y:S01]  /*8770*/  IMAD.MOV.U32 R15, RZ, RZ, R216 ;  /* 0x000000ffff0f7224 */ /* 0x000fe200078e00d8 */
[----:B------:R-:W-:-:S02]  /*8780*/  PRMT R216, R204, 0x5410, R208 ;  /* 0x00005410ccd87816 */ /* 0x000fc400000000d0 */
[----:B------:R-:W-:Y:S01]  /*8790*/  @!P2 PRMT R204, R47, 0x5410, RZ ;  /* 0x000054102fcca816 */ /* 0x000fe200000000ff */
[----:B------:R1:W-:Y:S01]  /*87a0*/  MUFU.EX2 R18, R9 ;  /* 0x0000000900127308 */ /* 0x0003e20000000800 */
[----:B------:R-:W-:Y:S01]  /*87b0*/  ISETP.LE.U32.AND P2, PT, R6, UR15, PT ;  /* 0x0000000f06007c0c */ /* 0x000fe2000bf43070 */
[----:B------:R-:W-:Y:S01]  /*87c0*/  IMAD.MOV.U32 R6, RZ, RZ, R15 ;  /* 0x000000ffff067224 */ /* 0x000fe200078e000f */
[----:B------:R-:W-:Y:S02]  /*87d0*/  LOP3.LUT R3, R5, UR34, R12, 0x96, !PT ;  /* 0x0000002205037c12 */ /* 0x000fe4000f8e960c */
[--C-:B------:R-:W-:Y:S02]  /*87e0*/  SHF.R.U32.HI R15, RZ, 0x10, R4.reuse ;  /* 0x00000010ff0f7819 */ /* 0x100fe40000011604 */
[----:B------:R-:W-:Y:S01]  /*87f0*/  SHF.R.U32.HI R12, RZ, 0x18, R4 ;  /* 0x00000018ff0c7819 */ /* 0x000fe20000011604 */
[----:B------:R-:W-:Y:S01]  /*8800*/  @!P3 HFMA2.BF16_V2 R48, -RZ.H0_H0, RZ.H0_H0, -R208.H0_H0 ;  /* 0x200000ffff30b231 */ /* 0x000fe200003409d0 */
[----:B-1----:R-:W-:-:S02]  /*8810*/  LOP3.LUT R9, R4, 0xffff, RZ, 0xc0, !PT ;  /* 0x0000ffff04097812 */ /* 0x002fc400078ec0ff */
[----:B------:R-:W-:Y:S01]  /*8820*/  SHF.R.U32.HI R4, RZ, 0x8, R11 ;  /* 0x00000008ff047819 */ /* 0x000fe2000001160b */
[----:B------:R-:W-:Y:S02]  /*8830*/  IMAD.MOV.U32 R11, RZ, RZ, R22 ;  /* 0x000000ffff0b7224 */ /* 0x000fe400078e0016 */
[----:B------:R1:W2:Y:S01]  /*8840*/  MUFU.EX2 R22, R10 ;  /* 0x0000000a00167308 */ /* 0x0002a20000000800 */
[C---:B------:R-:W-:Y:S02]  /*8850*/  PRMT R5, R7.reuse, 0x7632, R5 ;  /* 0x0000763207057816 */ /* 0x040fe40000000005 */
[----:B------:R-:W-:Y:S02]  /*8860*/  LOP3.LUT R4, R4, 0xffff, RZ, 0xc0, !PT ;  /* 0x0000ffff04047812 */ /* 0x000fe400078ec0ff */
[----:B------:R-:W-:Y:S01]  /*8870*/  PRMT R134, R7, 0x7610, R134 ;  /* 0x0000761007867816 */ /* 0x000fe20000000086 */
[----:B------:R-:W-:Y:S01]  /*8880*/  @!P1 HFMA2.BF16_V2 R54, -RZ.H0_H0, RZ.H0_H0, -R5.H0_H0 ;  /* 0x200000ffff369231 */ /* 0x000fe20000340905 */
[----:B------:R-:W-:Y:S01]  /*8890*/  @!P3 PRMT R208, R48, 0x5410, RZ ;  /* 0x0000541030d0b816 */ /* 0x000fe200000000ff */
[----:B------:R-:W-:Y:S01]  /*88a0*/  IMAD.MOV.U32 R7, RZ, RZ, R219 ;  /* 0x000000ffff077224 */ /* 0x000fe200078e00db */
[----:B------:R-:W-:-:S02]  /*88b0*/  ISETP.LE.U32.AND P3, PT, R4, UR15, PT ;  /* 0x0000000f04007c0c */ /* 0x000fc4000bf63070 */
[----:B------:R-:W-:Y:S01]  /*88c0*/  LOP3.LUT R4, R13, 0xff, RZ, 0xc0, !PT ;  /* 0x000000ff0d047812 */ /* 0x000fe200078ec0ff */
[----:B------:R-:W-:Y:S01]  /*88d0*/  @!P4 HFMA2.BF16_V2 R53, -RZ.H0_H0, RZ.H0_H0, -R134.H0_H0 ;  /* 0x200000ffff35c231 */ /* 0x000fe20000340986 */
[----:B------:R-:W-:Y:S02]  /*88e0*/  PRMT R219, R134, 0x5410, R5 ;  /* 0x0000541086db7816 */ /* 0x000fe40000000005 */
[----:B------:R-:W-:Y:S01]  /*88f0*/  @!P1 PRMT R5, R54, 0x5410, RZ ;  /* 0x0000541036059816 */ /* 0x000fe200000000ff */
[----:B-1----:R-:W-:Y:S01]  /*8900*/  IMAD.MOV.U32 R10, RZ, RZ, R226 ;  /* 0x000000ffff0a7224 */ /* 0x002fe200078e00e2 */
[----:B------:R-:W-:Y:S01]  /*8910*/  ISETP.LE.U32.AND P1, PT, R4, UR15, PT ;  /* 0x0000000f04007c0c */ /* 0x000fe2000bf23070 */
[----:B------:R-:W-:Y:S01]  /*8920*/  MUFU.EX2 R16, R16 ;  /* 0x0000001000107308 */ /* 0x000fe20000000800 */
[----:B--2---:R-:W-:Y:S01]  /*8930*/  F2FP.BF16.F32.PACK_AB R4, R22, R18 ;  /* 0x000000121604723e */ /* 0x004fe200000010ff */
[----:B------:R-:W-:Y:S01]  /*8940*/  IMAD.MOV.U32 R54, RZ, RZ, R5 ;  /* 0x000000ffff367224 */ /* 0x000fe200078e0005 */
[----:B------:R-:W-:Y:S01]  /*8950*/  @!P4 PRMT R134, R53, 0x5410, RZ ;  /* 0x000054103586c816 */ /* 0x000fe200000000ff */
[----:B------:R-:W-:Y:S01]  /*8960*/  FADD.FTZ R5, R21, R8 ;  /* 0x0000000815057221 */ /* 0x000fe20000010000 */
[----:B------:R-:W-:Y:S01]  /*8970*/  IMAD.MOV.U32 R53, RZ, RZ, R10 ;  /* 0x000000ffff357224 */ /* 0x000fe200078e000a */
[C---:B------:R-:W-:Y:S01]  /*8980*/  PRMT R13, R4.reuse, 0x7610, R13 ;  /* 0x00007610040d7816 */ /* 0x040fe2000000000d */
[----:B------:R-:W2:Y:S01]  /*8990*/  LDL.LU R226, [R1+0x3ac] ;  /* 0x0003ac0001e27983 */ /* 0x000ea20000300800 */
[----:B------:R-:W-:Y:S01]  /*89a0*/  PRMT R223, R4, 0x7632, R223 ;  /* 0x0000763204df7816 */ /* 0x000fe200000000df */
[----:B------:R-:W-:Y:S01]  /*89b0*/  MUFU.EX2 R8, R41 ;  /* 0x0000002900087308 */ /* 0x000fe20000000800 */
[----:B------:R-:W-:-:S07]  /*89c0*/  SHF.R.U32.HI R4, RZ, 0x10, R3 ;  /* 0x00000010ff047819 */ /* 0x000fce0000011603 */
[----:B------:R-:W1:Y:S01]  /*89d0*/  MUFU.EX2 R10, R49 ;  /* 0x00000031000a7308 */ /* 0x000e620000000800 */
[----:B------:R-:W-:Y:S01]  /*89e0*/  LOP3.LUT R4, R4, 0xff, RZ, 0xc0, !PT ;  /* 0x000000ff04047812 */ /* 0x000fe200078ec0ff */
[----:B------:R-:W-:-:S03]  /*89f0*/  @!P3 HFMA2.BF16_V2 R55, -RZ.H0_H0, RZ.H0_H0, -R223.H0_H0 ;  /* 0x200000ffff37b231 */ /* 0x000fc600003409df */
[----:B------:R-:W-:Y:S01]  /*8a00*/  ISETP.LE.U32.AND P4, PT, R4, UR15, PT ;  /* 0x0000000f04007c0c */ /* 0x000fe2000bf83070 */
[----:B------:R-:W-:Y:S01]  /*8a10*/  IMAD.MOV.U32 R4, RZ, RZ, R0 ;  /* 0x000000ffff047224 */ /* 0x000fe200078e0000 */
[----:B------:R-:W-:Y:S01]  /*8a20*/  PRMT R0, R13, 0x5410, R223 ;  /* 0x000054100d007816 */ /* 0x000fe200000000df */
[----:B------:R-:W-:Y:S01]  /*8a30*/  @!P6 HFMA2.BF16_V2 R58, -RZ.H0_H0, RZ.H0_H0, -R13.H0_H0 ;  /* 0x200000ffff3ae231 */ /* 0x000fe2000034090d */
[----:B------:R-:W-:Y:S01]  /*8a40*/  @!P3 PRMT R223, R55, 0x5410, RZ ;  /* 0x0000541037dfb816 */ /* 0x000fe200000000ff */
[----:B------:R-:W-:Y:S01]  /*8a50*/  IMAD.MOV.U32 R55, RZ, RZ, R4 ;  /* 0x000000ffff377224 */ /* 0x000fe200078e0004 */
[----:B------:R-:W-:Y:S01]  /*8a60*/  LOP3.LUT R4, R3, 0xff, RZ, 0xc0, !PT ;  /* 0x000000ff03047812 */ /* 0x000fe200078ec0ff */
[----:B------:R-:W-:Y:S02]  /*8a70*/  IMAD.MOV.U32 R21, RZ, RZ, R7 ;  /* 0x000000ffff157224 */ /* 0x000fe400078e0007 */
[----:B------:R-:W-:Y:S01]  /*8a80*/  FADD.FTZ R7, R18, R5 ;  /* 0x0000000512077221 */ /* 0x000fe20000010000 */
[----:B------:R-:W-:-:S02]  /*8a90*/  @!P6 PRMT R13, R58, 0x5410, RZ ;  /* 0x000054103a0de816 */ /* 0x000fc400000000ff */
[----:B-1----:R-:W-:Y:S02]  /*8aa0*/  F2FP.BF16.F32.PACK_AB R5, R10, R8 ;  /* 0x000000080a05723e */ /* 0x002fe400000010ff */
[----:B------:R-:W-:Y:S01]  /*8ab0*/  ISETP.LE.U32.AND P6, PT, R4, UR15, PT ;  /* 0x0000000f04007c0c */ /* 0x000fe2000bfc3070 */
[----:B------:R-:W-:Y:S01]  /*8ac0*/  IMAD.MOV.U32 R4, RZ, RZ, R6 ;  /* 0x000000ffff047224 */ /* 0x000fe200078e0006 */
[----:B------:R-:W-:Y:S01]  /*8ad0*/  PRMT R200, R5, 0x7632, R200 ;  /* 0x0000763205c87816 */ /* 0x000fe200000000c8 */
[----:B------:R-:W1:Y:S01]  /*8ae0*/  MUFU.EX2 R17, R17 ;  /* 0x0000001100117308 */ /* 0x000e620000000800 */
[----:B------:R-:W-:Y:S01]  /*8af0*/  FADD.FTZ R6, R8, R14 ;  /* 0x0000000e08067221 */ /* 0x000fe20000010000 */
[----:B------:R-:W-:Y:S01]  /*8b00*/  IMAD.MOV.U32 R14, RZ, RZ, R4 ;  /* 0x000000ffff0e7224 */ /* 0x000fe200078e0004 */
[----:B------:R-:W-:Y:S01]  /*8b10*/  SHF.R.U32.HI R4, RZ, 0x18, R3 ;  /* 0x00000018ff047819 */ /* 0x000fe20000011603 */
[----:B------:R-:W-:Y:S01]  /*8b20*/  @!P5 HFMA2.BF16_V2 R59, -RZ.H0_H0, RZ.H0_H0, -R200.H0_H0 ;  /* 0x200000ffff3bd231 */ /* 0x000fe200003409c8 */
[----:B------:R-:W-:-:S02]  /*8b30*/  LOP3.LUT R3, R3, 0xffff, RZ, 0xc0, !PT ;  /* 0x0000ffff03037812 */ /* 0x000fc400078ec0ff */
[----:B------:R-:W-:Y:S01]  /*8b40*/  PRMT R206, R5, 0x7610, R206 ;  /* 0x0000761005ce7816 */ /* 0x000fe200000000ce */
[----:B------:R-:W-:Y:S01]  /*8b50*/  IMAD.MOV.U32 R5, RZ, RZ, R55 ;  /* 0x000000ffff057224 */ /* 0x000fe200078e0037 */
[----:B------:R-:W-:Y:S02]  /*8b60*/  SHF.R.U32.HI R3, RZ, 0x8, R3 ;  /* 0x00000008ff037819 */ /* 0x000fe40000011603 */
[----:B------:R-:W-:Y:S02]  /*8b70*/  PRMT R55, R206, 0x5410, R200 ;  /* 0x00005410ce377816 */ /* 0x000fe400000000c8 */
[----:B------:R-:W-:Y:S01]  /*8b80*/  @!P5 PRMT R200, R59, 0x5410, RZ ;  /* 0x000054103bc8d816 */ /* 0x000fe200000000ff */
[----:B------:R-:W-:Y:S01]  /*8b90*/  IMAD.MOV.U32 R59, RZ, RZ, R11 ;  /* 0x000000ffff3b7224 */ /* 0x000fe200078e000b */
[----:B------:R-:W-:Y:S01]  /*8ba0*/  MUFU.EX2 R8, R50 ;  /* 0x0000003200087308 */ /* 0x000fe20000000800 */
[----:B------:R-:W-:-:S07]  /*8bb0*/  LOP3.LUT R3, R3, 0xffff, RZ, 0xc0, !PT ;  /* 0x0000ffff03037812 */ /* 0x000fce00078ec0ff */
[----:B------:R3:W4:Y:S01]  /*8bc0*/  MUFU.EX2 R11, R51 ;  /* 0x00000033000b7308 */ /* 0x0007220000000800 */
[----:B------:R-:W-:Y:S02]  /*8bd0*/  ISETP.LE.U32.AND P5, PT, R3, UR15, PT ;  /* 0x0000000f03007c0c */ /* 0x000fe4000bfa3070 */
[----:B-1----:R-:W-:Y:S01]  /*8be0*/  F2FP.BF16.F32.PACK_AB R3, R17, R16 ;  /* 0x000000101103723e */ /* 0x002fe200000010ff */
[----:B------:R-:W-:-:S03]  /*8bf0*/  FADD.FTZ R7, R22, R7 ;  /* 0x0000000716077221 */ /* 0x000fc60000010000 */
[C---:B------:R-:W-:Y:S02]  /*8c00*/  PRMT R133, R3.reuse, 0x7610, R133 ;  /* 0x0000761003857816 */ /* 0x040fe40000000085 */
[----:B------:R-:W-:Y:S02]  /*8c10*/  PRMT R220, R3, 0x7632, R220 ;  /* 0x0000763203dc7816 */ /* 0x000fe400000000dc */
[----:B------:R-:W-:Y:S01]  /*8c20*/  SHF.R.U32.HI R3, RZ, 0x8, R9 ;  /* 0x00000008ff037819 */ /* 0x000fe20000011609 */
[----:B---3--:R-:W-:Y:S02]  /*8c30*/  IMAD.MOV.U32 R51, RZ, RZ, R5 ;  /* 0x000000ffff337224 */ /* 0x008fe400078e0005 */
[----:B------:R-:W-:Y:S01]  /*8c40*/  FADD.FTZ R5, R10, R6 ;  /* 0x000000060a057221 */ /* 0x000fe20000010000 */
[----:B------:R-:W-:Y:S02]  /*8c50*/  IMAD.MOV.U32 R6, RZ, RZ, R224 ;  /* 0x000000ffff067224 */ /* 0x000fe400078e00e0 */
[----:B------:R-:W-:-:S02]  /*8c60*/  IMAD.MOV.U32 R10, RZ, RZ, R223 ;  /* 0x000000ffff0a7224 */ /* 0x000fc400078e00df */
[----:B------:R-:W-:Y:S02]  /*8c70*/  IMAD.MOV.U32 R22, RZ, RZ, R6 ;  /* 0x000000ffff167224 */ /* 0x000fe400078e0006 */
[----:B------:R-:W-:Y:S01]  /*8c80*/  IMAD.MOV.U32 R9, RZ, RZ, R10 ;  /* 0x000000ffff097224 */ /* 0x000fe200078e000a */
[----:B------:R1:W-:Y:S01]  /*8c90*/  MUFU.EX2 R6, R19 ;  /* 0x0000001300067308 */ /* 0x0003e20000000800 */
[----:B------:R-:W-:Y:S02]  /*8ca0*/  ISETP.LE.U32.AND P3, PT, R4, UR15, PT ;  /* 0x0000000f04007c0c */ /* 0x000fe4000bf63070 */
[----:B----4-:R-:W-:-:S05]  /*8cb0*/  F2FP.BF16.F32.PACK_AB R4, R11, R8 ;  /* 0x000000080b04723e */ /* 0x010fca00000010ff */
[----:B------:R3:W4:Y:S01]  /*8cc0*/  MUFU.EX2 R10, R20 ;  /* 0x00000014000a7308 */ /* 0x0007220000000800 */
[----:B------:R-:W-:Y:S01]  /*8cd0*/  @!P6 HFMA2.BF16_V2 R65, -RZ.H0_H0, RZ.H0_H0, -R133.H0_H0 ;  /* 0x200000ffff41e231 */ /* 0x000fe20000340985 */
[C---:B------:R-:W-:Y:S01]  /*8ce0*/  PRMT R18, R4.reuse, 0x7610, R18 ;  /* 0x0000761004127816 */ /* 0x040fe20000000012 */
[----:B------:R-:W-:Y:S01]  /*8cf0*/  @!P5 HFMA2.BF16_V2 R63, -RZ.H0_H0, RZ.H0_H0, -R220.H0_H0 ;  /* 0x200000ffff3fd231 */ /* 0x000fe200003409dc */
[----:B------:R-:W-:Y:S01]  /*8d00*/  PRMT R176, R4, 0x7632, R176 ;  /* 0x0000763204b07816 */ /* 0x000fe200000000b0 */
[----:B------:R-:W-:Y:S01]  /*8d10*/  @!P1 HFMA2.BF16_V2 R60, -RZ.H0_H0, RZ.H0_H0, -R206.H0_H0 ;  /* 0x200000ffff3c9231 */ /* 0x000fe200003409ce */
[----:B------:R-:W-:Y:S01]  /*8d20*/  LOP3.LUT R3, R3, 0xffff, RZ, 0xc0, !PT ;  /* 0x0000ffff03037812 */ /* 0x000fe200078ec0ff */
[----:B------:R-:W-:Y:S02]  /*8d30*/  IMAD.MOV.U32 R58, RZ, RZ, R225 ;  /* 0x000000ffff3a7224 */ /* 0x000fe400078e00e1 */
[----:B------:R-:W-:Y:S01]  /*8d40*/  @!P4 HFMA2.BF16_V2 R62, -RZ.H0_H0, RZ.H0_H0, -R18.H0_H0 ;  /* 0x200000ffff3ec231 */ /* 0x000fe20000340912 */
[----:B------:R-:W2:Y:S01]  /*8d50*/  LDL.LU R225, [R1+0x3a8] ;  /* 0x0003a80001e17983 */ /* 0x000ea20000300800 */
[----:B------:R-:W-:Y:S01]  /*8d60*/  @!P3 HFMA2.BF16_V2 R61, -RZ.H0_H0, RZ.H0_H0, -R176.H0_H0 ;  /* 0x200000ffff3db231 */ /* 0x000fe200003409b0 */
[----:B------:R-:W-:Y:S01]  /*8d70*/  @!P1 PRMT R206, R60, 0x5410, RZ ;  /* 0x000054103cce9816 */ /* 0x000fe200000000ff */
[----:B-1----:R-:W-:Y:S01]  /*8d80*/  IMAD.MOV.U32 R19, RZ, RZ, R222 ;  /* 0x000000ffff137224 */ /* 0x002fe200078e00de */
[----:B------:R-:W2:Y:S01]  /*8d90*/  LDL.LU R224, [R1+0x3a4] ;  /* 0x0003a40001e07983 */ /* 0x000ea20000300800 */
[----:B---3--:R-:W-:Y:S01]  /*8da0*/  IMAD.MOV.U32 R20, RZ, RZ, R200 ;  /* 0x000000ffff147224 */ /* 0x008fe200078e00c8 */
[----:B------:R-:W-:-:S02]  /*8db0*/  PRMT R200, R133, 0x5410, R220 ;  /* 0x0000541085c87816 */ /* 0x000fc400000000dc */
[----:B------:R-:W3:Y:S01]  /*8dc0*/  LDL.LU R223, [R1+0x3a0] ;  /* 0x0003a00001df7983 */ /* 0x000ee20000300800 */
[----:B------:R-:W-:Y:S01]  /*8dd0*/  @!P6 PRMT R133, R65, 0x5410, RZ ;  /* 0x000054104185e816 */ /* 0x000fe200000000ff */
[----:B------:R-:W-:Y:S01]  /*8de0*/  IMAD.MOV.U32 R65, RZ, RZ, R220 ;  /* 0x000000ffff417224 */ /* 0x000fe200078e00dc */
[----:B------:R-:W-:Y:S01]  /*8df0*/  @!P5 PRMT R65, R63, 0x5410, RZ ;  /* 0x000054103f41d816 */ /* 0x000fe200000000ff */
[----:B------:R-:W-:Y:S01]  /*8e00*/  IMAD.MOV.U32 R63, RZ, RZ, R9 ;  /* 0x000000ffff3f7224 */ /* 0x000fe200078e0009 */
[----:B------:R-:W-:Y:S01]  /*8e10*/  ISETP.LE.U32.AND P1, PT, R3, UR15, PT ;  /* 0x0000000f03007c0c */ /* 0x000fe2000bf23070 */
[----:B------:R1:W-:Y:S01]  /*8e20*/  MUFU.EX2 R9, R52 ;  /* 0x0000003400097308 */ /* 0x0003e20000000800 */
[----:B------:R-:W3:Y:S01]  /*8e30*/  LDL.LU R222, [R1+0x39c] ;  /* 0x00039c0001de7983 */ /* 0x000ee20000300800 */
[----:B------:R-:W-:Y:S01]  /*8e40*/  IMAD.MOV.U32 R60, RZ, RZ, R221 ;  /* 0x000000ffff3c7224 */ /* 0x000fe200078e00dd */
[----:B----4-:R-:W-:Y:S01]  /*8e50*/  F2FP.BF16.F32.PACK_AB R3, R10, R6 ;  /* 0x000000060a03723e */ /* 0x010fe200000010ff */
[----:B------:R-:W-:Y:S01]  /*8e60*/  FADD.FTZ R5, R8, R5 ;  /* 0x0000000508057221 */ /* 0x000fe20000010000 */
[----:B------:R-:W4:Y:S02]  /*8e70*/  LDL.LU R221, [R1+0x398] ;  /* 0x0003980001dd7983 */ /* 0x000f240000300800 */
[C---:B------:R-:W-:Y:S01]  /*8e80*/  PRMT R4, R3.reuse, 0x7610, R4 ;  /* 0x0000761003047816 */ /* 0x040fe20000000004 */
[----:B------:R1:W1:Y:S01]  /*8e90*/  MUFU.EX2 R8, R64 ;  /* 0x0000004000087308 */ /* 0x0002620000000800 */
[----:B------:R-:W4:Y:S01]  /*8ea0*/  LDL.LU R220, [R1+0x394] ;  /* 0x0003940001dc7983 */ /* 0x000f220000300800 */
[----:B------:R-:W-:Y:S01]  /*8eb0*/  PRMT R252, R3, 0x7632, R252 ;  /* 0x0000763203fc7816 */ /* 0x000fe200000000fc */
[----:B-1----:R-:W-:Y:S01]  /*8ec0*/  IMAD.MOV.U32 R52, RZ, RZ, R79 ;  /* 0x000000ffff347224 */ /* 0x002fe200078e004f */
[----:B------:R-:W-:-:S02]  /*8ed0*/  PRMT R79, R18, 0x5410, R176 ;  /* 0x00005410124f7816 */ /* 0x000fc400000000b0 */
[----:B------:R-:W-:Y:S01]  /*8ee0*/  @!P4 PRMT R18, R62, 0x5410, RZ ;  /* 0x000054103e12c816 */ /* 0x000fe200000000ff */
[----:B------:R-:W-:Y:S01]  /*8ef0*/  IMAD.MOV.U32 R62, RZ, RZ, R219 ;  /* 0x000000ffff3e7224 */ /* 0x000fe200078e00db */
[----:B------:R-:W-:Y:S01]  /*8f00*/  @!P3 PRMT R176, R61, 0x5410, RZ ;  /* 0x000054103db0b816 */ /* 0x000fe200000000ff */
[----:B------:R-:W4:Y:S01]  /*8f10*/  LDL.LU R219, [R1+0x390] ;  /* 0x0003900001db7983 */ /* 0x000f220000300800 */
[----:B------:R-:W-:Y:S01]  /*8f20*/  IMAD.MOV.U32 R61, RZ, RZ, R218 ;  /* 0x000000ffff3d7224 */ /* 0x000fe200078e00da */
[----:B------:R-:W-:Y:S01]  /*8f30*/  LOP3.LUT R3, R15, 0xff, RZ, 0xc0, !PT ;  /* 0x000000ff0f037812 */ /* 0x000fe200078ec0ff */
[----:B------:R-:W-:Y:S01]  /*8f40*/  IMAD.MOV.U32 R64, RZ, RZ, R216 ;  /* 0x000000ffff407224 */ /* 0x000fe200078e00d8 */
[----:B------:R-:W4:Y:S04]  /*8f50*/  LDL.LU R218, [R1+0x38c] ;  /* 0x00038c0001da7983 */ /* 0x000f280000300800 */
[----:B------:R-:W4:Y:S04]  /*8f60*/  LDL.LU R216, [R1+0x388] ;  /* 0x0003880001d87983 */ /* 0x000f280000300800 */
[----:B------:R-:W2:Y:S01]  /*8f70*/  LDL R15, [R1+0x40] ;  /* 0x00004000010f7983 */ /* 0x000ea20000100800 */
[----:B------:R-:W-:Y:S01]  /*8f80*/  @!P2 HFMA2.BF16_V2 R68, -RZ.H0_H0, RZ.H0_H0, -R4.H0_H0 ;  /* 0x200000ffff44a231 */ /* 0x000fe20000340904 */
[----:B------:R-:W-:Y:S01]  /*8f90*/  ISETP.LE.U32.AND P4, PT, R3, UR15, PT ;  /* 0x0000000f03007c0c */ /* 0x000fe2000bf83070 */
[----:B------:R-:W-:Y:S01]  /*8fa0*/  FADD.FTZ R3, R16, R7 ;  /* 0x0000000710037221 */ /* 0x000fe20000010000 */
[----:B------:R-:W-:Y:S01]  /*8fb0*/  IMAD.MOV.U32 R16, RZ, RZ, R79 ;  /* 0x000000ffff107224 */ /* 0x000fe200078e004f */
[----:B------:R-:W-:-:S02]  /*8fc0*/  PRMT R79, R4, 0x5410, R252 ;  /* 0x00005410044f7816 */ /* 0x000fc400000000fc */
[----:B------:R-:W-:Y:S02]  /*8fd0*/  @!P2 PRMT R4, R68, 0x5410, RZ ;  /* 0x000054104404a816 */ /* 0x000fe400000000ff */
[----:B------:R-:W-:-:S03]  /*8fe0*/  ISETP.LE.U32.AND P3, PT, R12, UR15, PT ;  /* 0x0000000f0c007c0c */ /* 0x000fc6000bf63070 */
[----:B------:R-:W-:Y:S02]  /*8ff0*/  IMAD.MOV.U32 R68, RZ, RZ, R4 ;  /* 0x000000ffff447224 */ /* 0x000fe400078e0004 */
[----:B------:R-:W-:Y:S01]  /*9000*/  FADD.FTZ R4, R17, R3 ;  /* 0x0000000311047221 */ /* 0x000fe20000010000 */
[----:B------:R-:W-:Y:S01]  /*9010*/  F2FP.BF16.F32.PACK_AB R3, R8, R9 ;  /* 0x000000090803723e */ /* 0x000fe200000010ff */
[----:B------:R-:W-:Y:S01]  /*9020*/  @!P1 HFMA2.BF16_V2 R66, -RZ.H0_H0, RZ.H0_H0, -R252.H0_H0 ;  /* 0x200000ffff429231 */ /* 0x000fe200003409fc */
[----:B------:R1:W1:Y:S02]  /*9030*/  MUFU.EX2 R7, R23 ;  /* 0x0000001700077308 */ /* 0x0002640000000800 */
[C---:B------:R-:W-:Y:S01]  /*9040*/  PRMT R250, R3.reuse, 0x7632, R250 ;  /* 0x0000763203fa7816 */ /* 0x040fe200000000fa */
[----:B------:R-:W-:Y:S01]  /*9050*/  UIADD3 UR27, UR6, 0x2, URZ ;  /* 0x00000002061b7890 */ /* 0x000fe2000fffe03f */
[----:B------:R-:W-:Y:S01]  /*9060*/  PRMT R251, R3, 0x7610, R251 ;  /* 0x0000761003fb7816 */ /* 0x000fe200000000fb */
[----:B------:R-:W-:Y:S01]  /*9070*/  FADD.FTZ R4, R6, R4 ;  /* 0x0000000406047221 */ /* 0x000fe20000010000 */
[----:B------:R-:W-:Y:S01]  /*9080*/  FADD.FTZ R3, R11, R5 ;  /* 0x000000050b037221 */ /* 0x000fe20000010000 */
[----:B------:R-:W-:Y:S01]  /*9090*/  @!P1 PRMT R252, R66, 0x5410, RZ ;  /* 0x0000541042fc9816 */ /* 0x000fe200000000ff */
[----:B------:R-:W-:Y:S01]  /*90a0*/  @!P3 HFMA2.BF16_V2 R67, -RZ.H0_H0, RZ.H0_H0, -R250.H0_H0 ;  /* 0x200000ffff43b231 */ /* 0x000fe200003409fa */
[----:B------:R-:W1:Y:S01]  /*90b0*/  MUFU.EX2 R6, R24 ;  /* 0x0000001800067308 */ /* 0x000e620000000800 */
[----:B------:R-:W-:Y:S01]  /*90c0*/  IMAD.MOV.U32 R66, RZ, RZ, R58 ;  /* 0x000000ffff427224 */ /* 0x000fe200078e003a */
[----:B------:R-:W-:Y:S01]  /*90d0*/  ULOP3.LUT UR27, UR27, UR31, URZ, 0x3c, !UPT ;  /* 0x0000001f1b1b7292 */ /* 0x000fe2000f8e3c3f */
[----:B------:R-:W-:-:S02]  /*90e0*/  IMAD.MOV.U32 R12, RZ, RZ, R191 ;  /* 0x000000ffff0c7224 */ /* 0x000fc400078e00bf */
[----:B------:R-:W-:Y:S01]  /*90f0*/  FADD.FTZ R3, R9, R3 ;  /* 0x0000000309037221 */ /* 0x000fe20000010000 */
[----:B------:R-:W-:Y:S02]  /*9100*/  IMAD.MOV.U32 R58, RZ, RZ, R54 ;  /* 0x000000ffff3a7224 */ /* 0x000fe400078e0036 */
[----:B------:R-:W-:Y:S02]  /*9110*/  @!P4 HFMA2.BF16_V2 R69, -RZ.H0_H0, RZ.H0_H0, -R251.H0_H0 ;  /* 0x200000ffff45c231 */ /* 0x000fe400003409fb */
[----:B------:R-:W-:Y:S01]  /*9120*/  IMAD.MOV.U32 R54, RZ, RZ, R210 ;  /* 0x000000ffff367224 */ /* 0x000fe200078e00d2 */
[----:B------:R-:W-:Y:S01]  /*9130*/  PRMT R210, R251, 0x5410, R250 ;  /* 0x00005410fbd27816 */ /* 0x000fe200000000fa */
[----:B------:R-:W-:Y:S01]  /*9140*/  FADD.FTZ R4, R10, R4 ;  /* 0x000000040a047221 */ /* 0x000fe20000010000 */
[----:B------:R-:W-:Y:S01]  /*9150*/  @!P3 PRMT R250, R67, 0x5410, RZ ;  /* 0x0000541043fab816 */ /* 0x000fe200000000ff */
[----:B------:R-:W-:Y:S02]  /*9160*/  IMAD.MOV.U32 R67, RZ, RZ, R12 ;  /* 0x000000ffff437224 */ /* 0x000fe400078e000c */
[----:B------:R-:W-:Y:S01]  /*9170*/  FADD.FTZ R12, R8, R3 ;  /* 0x00000003080c7221 */ /* 0x000fe20000010000 */
[----:B------:R-:W-:Y:S01]  /*9180*/  LOP3.LUT R3, R81, UR27, RZ, 0x3c, !PT ;  /* 0x0000001b51037c12 */ /* 0x000fe2000f8e3cff */
[----:B-1----:R-:W-:Y:S01]  /*9190*/  IMAD.MOV.U32 R23, RZ, RZ, R39 ;  /* 0x000000ffff177224 */ /* 0x002fe200078e0027 */
[----:B------:R-:W-:Y:S01]  /*91a0*/  @!P4 PRMT R251, R69, 0x5410, RZ ;  /* 0x0000541045fbc816 */ /* 0x000fe200000000ff */
[----:B------:R-:W-:-:S02]  /*91b0*/  IMAD.MOV.U32 R69, RZ, RZ, R16 ;  /* 0x000000ffff457224 */ /* 0x000fc400078e0010 */
[----:B------:R-:W-:Y:S01]  /*91c0*/  FADD.FTZ R4, R7, R4 ;  /* 0x0000000407047221 */ /* 0x000fe20000010000 */
[----:B------:R-:W-:Y:S01]  /*91d0*/  IMAD.MOV.U32 R16, RZ, RZ, R38 ;  /* 0x000000ffff107224 */ /* 0x000fe200078e0026 */
[----:B------:R-:W-:Y:S01]  /*91e0*/  F2FP.BF16.F32.PACK_AB R17, R6, R7 ;  /* 0x000000070611723e */ /* 0x000fe200000010ff */
[----:B------:R-:W-:Y:S01]  /*91f0*/  IMAD.WIDE.U32 R38, R3, -0x326172a9, RZ ;  /* 0xcd9e8d5703267825 */ /* 0x000fe200078e00ff */
[----:B------:R-:W-:Y:S01]  /*9200*/  UIADD3 UR23, UR6, 0x3, URZ ;  /* 0x0000000306177890 */ /* 0x000fe2000fffe03f */
[----:B------:R-:W-:Y:S01]  /*9210*/  MUFU.EX2 R163, R163 ;  /* 0x000000a300a37308 */ /* 0x000fe20000000800 */
[----:B------:R-:W-:Y:S01]  /*9220*/  PRMT R249, R17, 0x7610, R249 ;  /* 0x0000761011f97816 */ /* 0x000fe200000000f9 */
[----:B------:R-:W-:Y:S01]  /*9230*/  VIADD R217, R217, 0x4 ;  /* 0x00000004d9d97836 */ /* 0x000fe20000000000 */
[----:B------:R-:W-:Y:S01]  /*9240*/  PRMT R248, R17, 0x7632, R248 ;  /* 0x0000763211f87816 */ /* 0x000fe200000000f8 */
[----:B------:R-:W-:Y:S01]  /*9250*/  ULOP3.LUT UR23, UR23, UR31, URZ, 0x3c, !UPT ;  /* 0x0000001f17177292 */ /* 0x000fe2000f8e3c3f */
[----:B------:R1:W4:Y:S01]  /*9260*/  LDL.LU R191, [R1+0x384] ;  /* 0x0003840001bf7983 */ /* 0x0003220000300800 */
[----:B--2---:R-:W-:-:S02]  /*9270*/  IMAD.MOV.U32 R24, RZ, RZ, R15 ;  /* 0x000000ffff187224 */ /* 0x004fc400078e000f */
[----:B------:R-:W-:Y:S02]  /*9280*/  IMAD.MOV.U32 R15, RZ, RZ, R14 ;  /* 0x000000ffff0f7224 */ /* 0x000fe400078e000e */
        /* <DEDUP_REMOVED lines=20> */
[----:B------:R-:W-:Y:S01]  /*93d0*/  LOP3.LUT R6, R3, 0xffff, RZ, 0xc0, !PT ;  /* 0x0000ffff03067812 */ /* 0x000fe200078ec0ff */
[----:B------:R-:W-:Y:S01]  /*93e0*/  IMAD.MOV.U32 R11, RZ, RZ, R13 ;  /* 0x000000ffff0b7224 */ /* 0x000fe200078e000d */
[----:B------:R-:W-:Y:S02]  /*93f0*/  LOP3.LUT R13, R7, UR9, R8, 0x96, !PT ;  /* 0x00000009070d7c12 */ /* 0x000fe4000f8e9608 */
[----:B------:R-:W-:Y:S01]  /*9400*/  SHF.R.U32.HI R6, RZ, 0x8, R6 ;  /* 0x00000008ff067819 */ /* 0x000fe20000011606 */
[----:B------:R2:W-:Y:S03]  /*9410*/  MUFU.EX2 R7, R94 ;  /* 0x0000005e00077308 */ /* 0x0005e60000000800 */
[----:B------:R-:W-:Y:S01]  /*9420*/  LOP3.LUT R6, R6, 0xffff, RZ, 0xc0, !PT ;  /* 0x0000ffff06067812 */ /* 0x000fe200078ec0ff */
[----:B------:R-:W-:-:S03]  /*9430*/  IMAD.MOV.U32 R9, RZ, RZ, R15 ;  /* 0x000000ffff097224 */ /* 0x000fc600078e000f */
[----:B------:R-:W-:Y:S01]  /*9440*/  ISETP.LE.U32.AND P5, PT, R6, UR15, PT ;  /* 0x0000000f06007c0c */ /* 0x000fe2000bfa3070 */
[----:B------:R-:W1:Y:S01]  /*9450*/  MUFU.EX2 R15, R82 ;  /* 0x00000052000f7308 */ /* 0x000e620000000800 */
[----:B------:R-:W-:Y:S01]  /*9460*/  SHF.R.U32.HI R6, RZ, 0x10, R3 ;  /* 0x00000010ff067819 */ /* 0x000fe20000011603 */
[----:B--2---:R-:W-:-:S06]  /*9470*/  IMAD.MOV.U32 R94, RZ, RZ, R16 ;  /* 0x000000ffff5e7224 */ /* 0x004fcc00078e0010 */
[----:B------:R2:W3:Y:S01]  /*9480*/  MUFU.EX2 R16, R25 ;  /* 0x0000001900107308 */ /* 0x0004e20000000800 */
[----:B------:R-:W-:-:S04]  /*9490*/  SHF.R.U32.HI R3, RZ, 0x18, R3 ;  /* 0x00000018ff037819 */ /* 0x000fc80000011603 */
[----:B------:R-:W-:Y:S02]  /*94a0*/  ISETP.LE.U32.AND P3, PT, R3, UR15, PT ;  /* 0x0000000f03007c0c */ /* 0x000fe4000bf63070 */
[C---:B------:R-:W-:Y:S01]  /*94b0*/  LOP3.LUT R3, R4.reuse, 0xff, RZ, 0xc0, !PT ;  /* 0x000000ff04037812 */ /* 0x040fe200078ec0ff */
[----:B--2---:R-:W-:Y:S02]  /*94c0*/  IMAD.MOV.U32 R25, RZ, RZ, R11 ;  /* 0x000000ffff197224 */ /* 0x004fe400078e000b */
[----:B------:R2:W4:Y:S01]  /*94d0*/  MUFU.EX2 R11, R28 ;  /* 0x0000001c000b7308 */ /* 0x0005220000000800 */
[----:B------:R-:W-:Y:S02]  /*94e0*/  ISETP.LE.U32.AND P1, PT, R3, UR15, PT ;  /* 0x0000000f03007c0c */ /* 0x000fe4000bf23070 */
[----:B------:R-:W-:Y:S02]  /*94f0*/  SHF.R.U32.HI R3, RZ, 0x18, R4 ;  /* 0x00000018ff037819 */ /* 0x000fe40000011604 */
[----:B------:R-:W-:-:S02]  /*9500*/  LOP3.LUT R8, R4, 0xffff, RZ, 0xc0, !PT ;  /* 0x0000ffff04087812 */ /* 0x000fc400078ec0ff */
[----:B------:R-:W-:Y:S01]  /*9510*/  ISETP.LE.U32.AND P6, PT, R3, UR15, PT ;  /* 0x0000000f03007c0c */ /* 0x000fe2000bfc3070 */
[----:B-1----:R-:W-:Y:S01]  /*9520*/  FADD.FTZ R3, R15, R12 ;  /* 0x0000000c0f037221 */ /* 0x002fe20000010000 */
[----:B------:R-:W-:Y:S01]  /*9530*/  LOP3.LUT R6, R6, 0xff, RZ, 0xc0, !PT ;  /* 0x000000ff06067812 */ /* 0x000fe200078ec0ff */
[----:B--2---:R-:W-:Y:S01]  /*9540*/  IMAD.MOV.U32 R28, RZ, RZ, R9 ;  /* 0x000000ffff1c7224 */ /* 0x004fe200078e0009 */
[----:B------:R-:W-:Y:S01]  /*9550*/  SHF.R.U32.HI R9, RZ, 0x10, R4 ;  /* 0x00000010ff097819 */ /* 0x000fe20000011604 */
[----:B---3--:R-:W-:-:S04]  /*9560*/  FADD.FTZ R4, R16, R14 ;  /* 0x0000000e10047221 */ /* 0x008fc80000010000 */
[----:B----4-:R-:W-:Y:S01]  /*9570*/  FADD.FTZ R14, R11, R4 ;  /* 0x000000040b0e7221 */ /* 0x010fe20000010000 */
[----:B------:R-:W-:-:S04]  /*9580*/  IMAD.WIDE.U32 R4, R13, -0x2daee0ad, RZ ;  /* 0xd2511f530d047825 */ /* 0x000fc800078e00ff */
[C---:B------:R-:W-:Y:S01]  /*9590*/  FADD.FTZ R12, R7.reuse, R3 ;  /* 0x00000003070c7221 */ /* 0x040fe20000010000 */
[----:B------:R-:W-:Y:S02]  /*95a0*/  ISETP.LE.U32.AND P2, PT, R6, UR15, PT ;  /* 0x0000000f06007c0c */ /* 0x000fe4000bf43070 */
[----:B------:R-:W-:Y:S02]  /*95b0*/  F2FP.BF16.F32.PACK_AB R7, R7, R15 ;  /* 0x0000000f0707723e */ /* 0x000fe400000010ff */
[----:B------:R-:W-:Y:S02]  /*95c0*/  LOP3.LUT R3, R5, UR34, R10, 0x96, !PT ;  /* 0x0000002205037c12 */ /* 0x000fe4000f8e960a */
[C---:B------:R-:W-:Y:S02]  /*95d0*/  LOP3.LUT R6, R4.reuse, 0xff, RZ, 0xc0, !PT ;  /* 0x000000ff04067812 */ /* 0x040fe400078ec0ff */
[----:B------:R-:W-:Y:S02]  /*95e0*/  LOP3.LUT R13, R4, 0xffff, RZ, 0xc0, !PT ;  /* 0x0000ffff040d7812 */ /* 0x000fe400078ec0ff */
[----:B------:R-:W-:-:S02]  /*95f0*/  SHF.R.U32.HI R15, RZ, 0x10, R4 ;  /* 0x00000010ff0f7819 */ /* 0x000fc40000011604 */
[----:B------:R-:W-:Y:S02]  /*9600*/  SHF.R.U32.HI R10, RZ, 0x18, R4 ;  /* 0x00000018ff0a7819 */ /* 0x000fe40000011604 */
[----:B------:R-:W-:Y:S01]  /*9610*/  SHF.R.U32.HI R4, RZ, 0x8, R8 ;  /* 0x00000008ff047819 */ /* 0x000fe20000011608 */
[----:B------:R-:W-:Y:S01]  /*9620*/  @!P4 HFMA2.BF16_V2 R74, -RZ.H0_H0, RZ.H0_H0, -R249.H0_H0 ;  /* 0x200000ffff4ac231 */ /* 0x000fe200003409f9 */
[----:B------:R-:W-:Y:S01]  /*9630*/  PRMT R247, R7, 0x7632, R247 ;  /* 0x0000763207f77816 */ /* 0x000fe200000000f7 */
[----:B------:R-:W-:Y:S01]  /*9640*/  @!P5 HFMA2.BF16_V2 R76, -RZ.H0_H0, RZ.H0_H0, -R248.H0_H0 ;  /* 0x200000ffff4cd231 */ /* 0x000fe200003409f8 */
[----:B------:R-:W-:Y:S02]  /*9650*/  LOP3.LUT R4, R4, 0xffff, RZ, 0xc0, !PT ;  /* 0x0000ffff04047812 */ /* 0x000fe400078ec0ff */
[----:B------:R-:W-:Y:S01]  /*9660*/  PRMT R82, R249, 0x5410, R248 ;  /* 0x00005410f9527816 */ /* 0x000fe200000000f8 */
[----:B------:R-:W-:Y:S01]  /*9670*/  @!P3 HFMA2.BF16_V2 R75, -RZ.H0_H0, RZ.H0_H0, -R247.H0_H0 ;  /* 0x200000ffff4bb231 */ /* 0x000fe200003409f7 */
[----:B------:R-:W-:Y:S01]  /*9680*/  @!P4 PRMT R249, R74, 0x5410, RZ ;  /* 0x000054104af9c816 */ /* 0x000fe200000000ff */
[----:B------:R-:W-:Y:S01]  /*9690*/  IMAD.MOV.U32 R74, RZ, RZ, R28 ;  /* 0x000000ffff4a7224 */ /* 0x000fe200078e001c */
[----:B------:R-:W-:-:S02]  /*96a0*/  @!P5 PRMT R248, R76, 0x5410, RZ ;  /* 0x000054104cf8d816 */ /* 0x000fc400000000ff */
[----:B------:R-:W-:Y:S01]  /*96b0*/  PRMT R246, R7, 0x7610, R246 ;  /* 0x0000761007f67816 */ /* 0x000fe200000000f6 */
[----:B------:R-:W-:Y:S01]  /*96c0*/  IMAD.MOV.U32 R28, RZ, RZ, R25 ;  /* 0x000000ffff1c7224 */ /* 0x000fe200078e0019 */
[----:B------:R-:W-:Y:S01]  /*96d0*/  ISETP.LE.U32.AND P5, PT, R4, UR15, PT ;  /* 0x0000000f04007c0c */ /* 0x000fe2000bfa3070 */
[----:B------:R-:W-:Y:S01]  /*96e0*/  IMAD.MOV.U32 R25, RZ, RZ, R67 ;  /* 0x000000ffff197224 */ /* 0x000fe200078e0043 */
[----:B------:R-:W-:Y:S01]  /*96f0*/  LOP3.LUT R4, R9, 0xff, RZ, 0xc0, !PT ;  /* 0x000000ff09047812 */ /* 0x000fe200078ec0ff */
[----:B------:R-:W1:Y:S01]  /*9700*/  MUFU.EX2 R7, R109 ;  /* 0x0000006d00077308 */ /* 0x000e620000000800 */
[----:B------:R-:W-:Y:S02]  /*9710*/  PRMT R67, R246, 0x5410, R247 ;  /* 0x00005410f6437816 */ /* 0x000fe400000000f7 */
[----:B------:R-:W-:Y:S02]  /*9720*/  @!P3 PRMT R247, R75, 0x5410, RZ ;  /* 0x000054104bf7b816 */ /* 0x000fe400000000ff */
[----:B------:R-:W-:-:S02]  /*9730*/  ISETP.LE.U32.AND P3, PT, R4, UR15, PT ;  /* 0x0000000f04007c0c */ /* 0x000fc4000bf63070 */
[----:B------:R-:W-:Y:S01]  /*9740*/  LOP3.LUT R4, R3, 0xffff, RZ, 0xc0, !PT ;  /* 0x0000ffff03047812 */ /* 0x000fe200078ec0ff */
[----:B------:R-:W2:Y:S01]  /*9750*/  MUFU.EX2 R5, R118 ;  /* 0x0000007600057308 */ /* 0x000ea20000000800 */
[----:B------:R-:W-:Y:S02]  /*9760*/  @!P2 HFMA2.BF16_V2 R83, -RZ.H0_H0, RZ.H0_H0, -R246.H0_H0 ;  /* 0x200000ffff53a231 */ /* 0x000fe400003409f6 */
[----:B------:R-:W-:Y:S02]  /*9770*/  SHF.R.U32.HI R4, RZ, 0x8, R4 ;  /* 0x00000008ff047819 */ /* 0x000fe40000011604 */
[----:B------:R-:W-:Y:S02]  /*9780*/  F2FP.BF16.F32.PACK_AB R11, R11, R16 ;  /* 0x000000100b0b723e */ /* 0x000fe400000010ff */
[----:B------:R-:W-:Y:S02]  /*9790*/  LOP3.LUT R4, R4, 0xffff, RZ, 0xc0, !PT ;  /* 0x0000ffff04047812 */ /* 0x000fe400078ec0ff */
[----:B------:R-:W-:-:S02]  /*97a0*/  @!P2 PRMT R246, R83, 0x5410, RZ ;  /* 0x0000541053f6a816 */ /* 0x000fc400000000ff */
[----:B------:R-:W-:Y:S01]  /*97b0*/  ISETP.LE.U32.AND P2, PT, R4, UR15, PT ;  /* 0x0000000f04007c0c */ /* 0x000fe2000bf43070 */
[----:B-1----:R-:W-:Y:S01]  /*97c0*/  FADD.FTZ R4, R7, R12 ;  /* 0x0000000c07047221 */ /* 0x002fe20000010000 */
[----:B------:R-:W-:Y:S02]  /*97d0*/  PRMT R245, R11, 0x7610, R245 ;  /* 0x000076100bf57816 */ /* 0x000fe400000000f5 */
[----:B------:R-:W-:Y:S01]  /*97e0*/  ISETP.LE.U32.AND P4, PT, R6, UR15, PT ;  /* 0x0000000f06007c0c */ /* 0x000fe2000bf83070 */
[----:B--2---:R-:W-:Y:S02]  /*97f0*/  FADD.FTZ R6, R5, R4 ;  /* 0x0000000405067221 */ /* 0x004fe40000010000 */
[----:B------:R-:W-:Y:S01]  /*9800*/  @!P1 HFMA2.BF16_V2 R93, -RZ.H0_H0, RZ.H0_H0, -R245.H0_H0 ;  /* 0x200000ffff5d9231 */ /* 0x000fe200003409f5 */
[----:B------:R-:W-:Y:S02]  /*9810*/  PRMT R244, R11, 0x7632, R244 ;  /* 0x000076320bf47816 */ /* 0x000fe400000000f4 */
[----:B------:R-:W-:-:S02]  /*9820*/  F2FP.BF16.F32.PACK_AB R4, R5, R7 ;  /* 0x000000070504723e */ /* 0x000fc400000010ff */
[----:B------:R-:W-:Y:S01]  /*9830*/  LOP3.LUT R5, R3, 0xff, RZ, 0xc0, !PT ;  /* 0x000000ff03057812 */ /* 0x000fe200078ec0ff */
[----:B------:R-:W1:Y:S01]  /*9840*/  MUFU.EX2 R8, R29 ;  /* 0x0000001d00087308 */ /* 0x000e620000000800 */
[----:B------:R-:W-:Y:S02]  /*9850*/  PRMT R76, R245, 0x5410, R244 ;  /* 0x00005410f54c7816 */ /* 0x000fe400000000f4 */
[----:B------:R-:W-:Y:S02]  /*9860*/  @!P1 PRMT R245, R93, 0x5410, RZ ;  /* 0x000054105df59816 */ /* 0x000fe400000000ff */
[----:B------:R-:W-:-:S03]  /*9870*/  ISETP.LE.U32.AND P1, PT, R5, UR15, PT ;  /* 0x0000000f05007c0c */ /* 0x000fc6000bf23070 */
[----:B------:R-:W2:Y:S01]  /*9880*/  MUFU.EX2 R12, R30 ;  /* 0x0000001e000c7308 */ /* 0x000ea20000000800 */
[----:B------:R-:W-:-:S07]  /*9890*/  PRMT R243, R4, 0x7632, R243 ;  /* 0x0000763204f37816 */ /* 0x000fce00000000f3 */
[----:B------:R-:W3:Y:S01]  /*98a0*/  MUFU.EX2 R5, R120 ;  /* 0x0000007800057308 */ /* 0x000ee20000000800 */
[----:B------:R-:W-:-:S07]  /*98b0*/  PRMT R242, R4, 0x7610, R242 ;  /* 0x0000761004f27816 */ /* 0x000fce00000000f2 */
[----:B------:R-:W4:Y:S01]  /*98c0*/  MUFU.EX2 R9, R126 ;  /* 0x0000007e00097308 */ /* 0x000f220000000800 */
[----:B------:R-:W-:Y:S01]  /*98d0*/  @!P5 HFMA2.BF16_V2 R95, -RZ.H0_H0, RZ.H0_H0, -R244.H0_H0 ;  /* 0x200000ffff5fd231 */ /* 0x000fe200003409f4 */
[--C-:B------:R-:W-:Y:S02]  /*98e0*/  SHF.R.U32.HI R4, RZ, 0x18, R3.reuse ;  /* 0x00000018ff047819 */ /* 0x100fe40000011603 */
[----:B------:R-:W-:Y:S01]  /*98f0*/  SHF.R.U32.HI R3, RZ, 0x10, R3 ;  /* 0x00000010ff037819 */ /* 0x000fe20000011603 */
[----:B------:R-:W-:Y:S02]  /*9900*/  @!P6 HFMA2.BF16_V2 R96, -RZ.H0_H0, RZ.H0_H0, -R243.H0_H0 ;  /* 0x200000ffff60e231 */ /* 0x000fe400003409f3 */
[----:B------:R-:W-:Y:S01]  /*9910*/  IMAD.MOV.U32 R109, RZ, RZ, R25 ;  /* 0x000000ffff6d7224 */ /* 0x000fe200078e0019 */
[----:B------:R-:W-:Y:S01]  /*9920*/  @!P5 PRMT R244, R95, 0x5410, RZ ;  /* 0x000054105ff4d816 */ /* 0x000fe200000000ff */
[----:B------:R-:W-:Y:S01]  /*9930*/  IMAD.MOV.U32 R25, RZ, RZ, R59 ;  /* 0x000000ffff197224 */ /* 0x000fe200078e003b */
[----:B------:R-:W-:Y:S01]  /*9940*/  LOP3.LUT R3, R3, 0xff, RZ, 0xc0, !PT ;  /* 0x000000ff03037812 */ /* 0x000fe200078ec0ff */
[----:B-1----:R-:W-:Y:S01]  /*9950*/  FADD.FTZ R7, R8, R14 ;  /* 0x0000000e08077221 */ /* 0x002fe20000010000 */
[----:B------:R-:W-:Y:S01]  /*9960*/  ISETP.LE.U32.AND P5, PT, R4, UR15, PT ;  /* 0x0000000f04007c0c */ /* 0x000fe2000bfa3070 */
[----:B------:R-:W1:Y:S01]  /*9970*/  MUFU.EX2 R11, R130 ;  /* 0x00000082000b7308 */ /* 0x000e620000000800 */
[----:B------:R-:W-:-:S02]  /*9980*/  PRMT R59, R242, 0x5410, R243 ;  /* 0x00005410f23b7816 */ /* 0x000fc400000000f3 */
[----:B--2---:R-:W-:Y:S02]  /*9990*/  F2FP.BF16.F32.PACK_AB R4, R12, R8 ;  /* 0x000000080c04723e */ /* 0x004fe400000010ff */
[----:B------:R-:W-:Y:S01]  /*99a0*/  @!P6 PRMT R243, R96, 0x5410, RZ ;  /* 0x0000541060f3e816 */ /* 0x000fe200000000ff */
[----:B---3--:R-:W-:Y:S01]  /*99b0*/  FADD.FTZ R6, R5, R6 ;  /* 0x0000000605067221 */ /* 0x008fe20000010000 */
[----:B------:R-:W-:Y:S01]  /*99c0*/  ISETP.LE.U32.AND P6, PT, R3, UR15, PT ;  /* 0x0000000f03007c0c */ /* 0x000fe2000bfc3070 */
[----:B------:R-:W2:Y:S01]  /*99d0*/  MUFU.EX2 R8, R140 ;  /* 0x0000008c00087308 */ /* 0x000ea20000000800 */
[----:B----4-:R-:W-:Y:S02]  /*99e0*/  F2FP.BF16.F32.PACK_AB R3, R9, R5 ;  /* 0x000000050903723e */ /* 0x010fe400000010ff */
[----:B------:R-:W-:Y:S01]  /*99f0*/  SHF.R.U32.HI R5, RZ, 0x8, R13 ;  /* 0x00000008ff057819 */ /* 0x000fe2000001160d */
[----:B------:R-:W-:Y:S01]  /*9a00*/  @!P3 HFMA2.BF16_V2 R97, -RZ.H0_H0, RZ.H0_H0, -R242.H0_H0 ;  /* 0x200000ffff61b231 */ /* 0x000fe200003409f2 */
[C---:B------:R-:W-:Y:S01]  /*9a10*/  PRMT R239, R3.reuse, 0x7610, R239 ;  /* 0x0000761003ef7816 */ /* 0x040fe200000000ef */
[----:B------:R-:W-:Y:S01]  /*9a20*/  IMAD.MOV.U32 R93, RZ, RZ, R82 ;  /* 0x000000ffff5d7224 */ /* 0x000fe200078e0052 */
[----:B------:R-:W-:Y:S01]  /*9a30*/  PRMT R238, R3, 0x7632, R238 ;  /* 0x0000763203ee7816 */ /* 0x000fe200000000ee */
[----:B------:R-:W-:Y:S01]  /*9a40*/  IMAD.MOV.U32 R82, RZ, RZ, R60 ;  /* 0x000000ffff527224 */ /* 0x000fe200078e003c */
[----:B------:R-:W-:Y:S01]  /*9a50*/  LOP3.LUT R3, R5, 0xffff, RZ, 0xc0, !PT ;  /* 0x0000ffff05037812 */ /* 0x000fe200078ec0ff */
[----:B------:R-:W-:Y:S01]  /*9a60*/  IMAD.MOV.U32 R60, RZ, RZ, R19 ;  /* 0x000000ffff3c7224 */ /* 0x000fe200078e0013 */
[----:B------:R-:W-:Y:S01]  /*9a70*/  @!P3 PRMT R242, R97, 0x5410, RZ ;  /* 0x0000541061f2b816 */ /* 0x000fe200000000ff */
[----:B------:R-:W-:Y:S01]  /*9a80*/  MUFU.EX2 R14, R31 ;  /* 0x0000001f000e7308 */ /* 0x000fe20000000800 */
[----:B------:R-:W-:Y:S01]  /*9a90*/  ISETP.LE.U32.AND P3, PT, R3, UR15, PT ;  /* 0x0000000f03007c0c */ /* 0x000fe2000bf63070 */
[----:B------:R-:W-:Y:S01]  /*9aa0*/  FADD.FTZ R3, R9, R6 ;  /* 0x0000000609037221 */ /* 0x000fe20000010000 */
[----:B------:R-:W-:-:S05]  /*9ab0*/  PRMT R240, R4, 0x7632, R240 ;  /* 0x0000763204f07816 */ /* 0x000fca00000000f0 */
[----:B------:R3:W4:Y:S01]  /*9ac0*/  MUFU.EX2 R19, R32 ;  /* 0x0000002000137308 */ /* 0x0007220000000800 */
[----:B-1----:R-:W-:Y:S01]  /*9ad0*/  FADD.FTZ R5, R11, R3 ;  /* 0x000000030b057221 */ /* 0x002fe20000010000 */
[----:B--2---:R-:W-:Y:S01]  /*9ae0*/  F2FP.BF16.F32.PACK_AB R3, R8, R11 ;  /* 0x0000000b0803723e */ /* 0x004fe200000010ff */
[----:B------:R-:W-:Y:S01]  /*9af0*/  @!P2 HFMA2.BF16_V2 R99, -RZ.H0_H0, RZ.H0_H0, -R240.H0_H0 ;  /* 0x200000ffff63a231 */ /* 0x000fe200003409f0 */
[----:B------:R-:W-:Y:S01]  /*9b00*/  PRMT R241, R4, 0x7610, R241 ;  /* 0x0000761004f17816 */ /* 0x000fe200000000f1 */
[----:B------:R-:W-:Y:S01]  /*9b10*/  IMAD.MOV.U32 R83, RZ, RZ, R69 ;  /* 0x000000ffff537224 */ /* 0x000fe200078e0045 */
[C---:B------:R-:W-:Y:S02]  /*9b20*/  PRMT R235, R3.reuse, 0x7610, R235 ;  /* 0x0000761003eb7816 */ /* 0x040fe400000000eb */
[----:B------:R-:W-:Y:S01]  /*9b30*/  PRMT R234, R3, 0x7632, R234 ;  /* 0x0000763203ea7816 */ /* 0x000fe200000000ea */
[----:B------:R-:W-:Y:S01]  /*9b40*/  IMAD.MOV.U32 R69, RZ, RZ, R64 ;  /* 0x000000ffff457224 */ /* 0x000fe200078e0040 */
[----:B------:R-:W-:-:S02]  /*9b50*/  LOP3.LUT R4, R15, 0xff, RZ, 0xc0, !PT ;  /* 0x000000ff0f047812 */ /* 0x000fc400078ec0ff */
[----:B------:R-:W-:Y:S02]  /*9b60*/  LOP3.LUT R3, R81, UR23, RZ, 0x3c, !PT ;  /* 0x0000001751037c12 */ /* 0x000fe4000f8e3cff */
[----:B------:R-:W-:Y:S01]  /*9b70*/  PRMT R64, R241, 0x5410, R240 ;  /* 0x00005410f1407816 */ /* 0x000fe200000000f0 */
[----:B------:R-:W-:Y:S01]  /*9b80*/  IMAD.MOV.U32 R96, RZ, RZ, R33 ;  /* 0x000000ffff607224 */ /* 0x000fe200078e0021 */
[----:B------:R-:W-:Y:S01]  /*9b90*/  @!P2 PRMT R240, R99, 0x5410, RZ ;  /* 0x0000541063f0a816 */ /* 0x000fe200000000ff */
[----:B---3--:R-:W-:Y:S01]  /*9ba0*/  IMAD.WIDE.U32 R32, R3, -0x326172a9, RZ ;  /* 0xcd9e8d5703207825 */ /* 0x008fe200078e00ff */
[----:B------:R-:W-:Y:S02]  /*9bb0*/  ISETP.LE.U32.AND P2, PT, R4, UR15, PT ;  /* 0x0000000f04007c0c */ /* 0x000fe4000bf43070 */
[----:B----4-:R-:W-:-:S04]  /*9bc0*/  F2FP.BF16.F32.PACK_AB R4, R19, R14 ;  /* 0x0000000e1304723e */ /* 0x010fc800000010ff */
[C---:B------:R-:W-:Y:S02]  /*9bd0*/  PRMT R237, R4.reuse, 0x7610, R237 ;  /* 0x0000761004ed7816 */ /* 0x040fe400000000ed */
[----:B------:R-:W-:Y:S02]  /*9be0*/  PRMT R236, R4, 0x7632, R236 ;  /* 0x0000763204ec7816 */ /* 0x000fe400000000ec */
[----:B------:R-:W-:Y:S01]  /*9bf0*/  LOP3.LUT R4, R33, UR33, R154, 0x96, !PT ;  /* 0x0000002121047c12 */ /* 0x000fe2000f8e969a */
[----:B------:R-:W-:Y:S01]  /*9c00*/  FADD.FTZ R6, R12, R7 ;  /* 0x000000070c067221 */ /* 0x000fe20000010000 */
[----:B------:R-:W-:-:S03]  /*9c10*/  FADD.FTZ R12, R8, R5 ;  /* 0x00000005080c7221 */ /* 0x000fc60000010000 */
[----:B------:R-:W-:-:S04]  /*9c20*/  IMAD.WIDE.U32 R4, R4, -0x2daee0ad, RZ ;  /* 0xd2511f5304047825 */ /* 0x000fc800078e00ff */
[----:B------:R-:W-:Y:S01]  /*9c30*/  FADD.FTZ R14, R14, R6 ;  /* 0x000000060e0e7221 */ /* 0x000fe20000010000 */
[----:B------:R-:W-:Y:S02]  /*9c40*/  LOP3.LUT R8, R27, UR22, R32, 0x96, !PT ;  /* 0x000000161b087c12 */ /* 0x000fe4000f8e9620 */
[----:B------:R-:W-:-:S03]  /*9c50*/  LOP3.LUT R6, R5, UR19, R40, 0x96, !PT ;  /* 0x0000001305067c12 */ /* 0x000fc6000f8e9628 */
[----:B------:R-:W-:-:S04]  /*9c60*/  IMAD.WIDE.U32 R8, R8, -0x2daee0ad, RZ ;  /* 0xd2511f5308087825 */ /* 0x000fc800078e00ff */
[----:B------:R-:W-:Y:S01]  /*9c70*/  IMAD.WIDE.U32 R6, R6, -0x326172a9, RZ ;  /* 0xcd9e8d5706067825 */ /* 0x000fe200078e00ff */
[----:B------:R-:W-:-:S04]  /*9c80*/  LOP3.LUT R9, R9, UR12, R4, 0x96, !PT ;  /* 0x0000000c09097c12 */ /* 0x000fc8000f8e9604 */
[----:B------:R-:W-:-:S05]  /*9c90*/  LOP3.LUT R4, R7, UR13, R26, 0x96, !PT ;  /* 0x0000000d07047c12 */ /* 0x000fca000f8e961a */
[----:B------:R-:W-:-:S04]  /*9ca0*/  IMAD.WIDE.U32 R4, R4, -0x2daee0ad, RZ ;  /* 0xd2511f5304047825 */ /* 0x000fc800078e00ff */
[----:B------:R-:W-:Y:S01]  /*9cb0*/  @!P1 HFMA2.BF16_V2 R98, -RZ.H0_H0, RZ.H0_H0, -R241.H0_H0 ;  /* 0x200000ffff629231 */ /* 0x000fe200003409f1 */
[----:B------:R-:W-:Y:S01]  /*9cc0*/  LOP3.LUT R7, R5, UR10, R8, 0x96, !PT ;  /* 0x0000000a05077c12 */ /* 0x000fe2000f8e9608 */
[----:B------:R-:W-:-:S03]  /*9cd0*/  IMAD.WIDE.U32 R8, R9, -0x326172a9, RZ ;  /* 0xcd9e8d5709087825 */ /* 0x000fc600078e00ff */
[----:B------:R-:W-:Y:S02]  /*9ce0*/  @!P1 PRMT R241, R98, 0x5410, RZ ;  /* 0x0000541062f19816 */ /* 0x000fe400000000ff */
[----:B------:R-:W-:Y:S02]  /*9cf0*/  LOP3.LUT R6, R9, UR11, R6, 0x96, !PT ;  /* 0x0000000b09067c12 */ /* 0x000fe4000f8e9606 */
[----:B------:R-:W-:-:S03]  /*9d00*/  ISETP.LE.U32.AND P1, PT, R10, UR15, PT ;  /* 0x0000000f0a007c0c */ /* 0x000fc6000bf23070 */
[----:B------:R-:W-:-:S05]  /*9d10*/  IMAD.WIDE.U32 R10, R6, -0x2daee0ad, RZ ;  /* 0xd2511f53060a7825 */ /* 0x000fca00078e00ff */
[----:B------:R-:W-:Y:S01]  /*9d20*/  LOP3.LUT R4, R11, UR8, R4, 0x96, !PT ;  /* 0x000000080b047c12 */ /* 0x000fe2000f8e9604 */
[----:B------:R-:W-:-:S04]  /*9d30*/  IMAD.WIDE.U32 R6, R7, -0x326172a9, RZ ;  /* 0xcd9e8d5707067825 */ /* 0x000fc800078e00ff */
[----:B------:R-:W-:-:S04]  /*9d40*/  IMAD.WIDE.U32 R4, R4, -0x326172a9, RZ ;  /* 0xcd9e8d5704047825 */ /* 0x000fc800078e00ff */
[----:B------:R-:W-:Y:S01]  /*9d50*/  @!P4 HFMA2.BF16_V2 R105, -RZ.H0_H0, RZ.H0_H0, -R237.H0_H0 ;  /* 0x200000ffff69c231 */ /* 0x000fe200003409ed */
[----:B------:R-:W-:Y:S01]  /*9d60*/  LOP3.LUT R3, R5, UR35, R6, 0x96, !PT ;  /* 0x0000002305037c12 */ /* 0x000fe2000f8e9606 */
[----:B------:R-:W-:Y:S02]  /*9d70*/  IMAD.MOV.U32 R97, RZ, RZ, R69 ;  /* 0x000000ffff617224 */ /* 0x000fe400078e0045 */
[----:B------:R-:W-:Y:S01]  /*9d80*/  IMAD.MOV.U32 R69, RZ, RZ, R23 ;  /* 0x000000ffff457224 */ /* 0x000fe200078e0017 */
[----:B------:R-:W-:Y:S01]  /*9d90*/  LOP3.LUT R6, R3, 0xff, RZ, 0xc0, !PT ;  /* 0x000000ff03067812 */ /* 0x000fe200078ec0ff */
[----:B------:R-:W-:Y:S01]  /*9da0*/  IMAD.MOV.U32 R23, RZ, RZ, R58 ;  /* 0x000000ffff177224 */ /* 0x000fe200078e003a */
[----:B------:R-:W-:Y:S02]  /*9db0*/  PRMT R58, R237, 0x5410, R236 ;  /* 0x00005410ed3a7816 */ /* 0x000fe400000000ec */
[----:B------:R-:W-:Y:S02]  /*9dc0*/  @!P4 PRMT R237, R105, 0x5410, RZ ;  /* 0x0000541069edc816 */ /* 0x000fe400000000ff */
[----:B------:R-:W-:-:S02]  /*9dd0*/  ISETP.LE.U32.AND P4, PT, R6, UR15, PT ;  /* 0x0000000f06007c0c */ /* 0x000fc4000bf83070 */
[----:B------:R-:W-:Y:S01]  /*9de0*/  LOP3.LUT R6, R3, 0xffff, RZ, 0xc0, !PT ;  /* 0x0000ffff03067812 */ /* 0x000fe200078ec0ff */
[----:B------:R-:W-:-:S03]  /*9df0*/  @!P5 HFMA2.BF16_V2 R100, -RZ.H0_H0, RZ.H0_H0, -R238.H0_H0 ;  /* 0x200000ffff64d231 */ /* 0x000fc600003409ee */
[----:B------:R-:W-:Y:S01]  /*9e00*/  SHF.R.U32.HI R6, RZ, 0x8, R6 ;  /* 0x00000008ff067819 */ /* 0x000fe20000011606 */
[----:B------:R-:W-:Y:S02]  /*9e10*/  IMAD.MOV.U32 R75, RZ, RZ, R28 ;  /* 0x000000ffff4b7224 */ /* 0x000fe400078e001c */
[----:B------:R-:W-:Y:S01]  /*9e20*/  IMAD.MOV.U32 R28, RZ, RZ, R177 ;  /* 0x000000ffff1c7224 */ /* 0x000fe200078e00b1 */
[----:B------:R-:W-:Y:S01]  /*9e30*/  LOP3.LUT R6, R6, 0xffff, RZ, 0xc0, !PT ;  /* 0x0000ffff06067812 */ /* 0x000fe200078ec0ff */
[----:B------:R-:W-:Y:S01]  /*9e40*/  IMAD.MOV.U32 R27, RZ, RZ, R18 ;  /* 0x000000ffff1b7224 */ /* 0x000fe200078e0012 */
[----:B------:R-:W-:Y:S01]  /*9e50*/  PRMT R177, R239, 0x5410, R238 ;  /* 0x00005410efb17816 */ /* 0x000fe200000000ee */
[----:B------:R-:W-:Y:S01]  /*9e60*/  @!P1 HFMA2.BF16_V2 R101, -RZ.H0_H0, RZ.H0_H0, -R234.H0_H0 ;  /* 0x200000ffff659231 */ /* 0x000fe200003409ea */
[----:B------:R-:W-:Y:S01]  /*9e70*/  @!P5 PRMT R238, R100, 0x5410, RZ ;  /* 0x0000541064eed816 */ /* 0x000fe200000000ff */
[----:B------:R-:W1:Y:S01]  /*9e80*/  MUFU.EX2 R18, R141 ;  /* 0x0000008d00127308 */ /* 0x000e620000000800 */
[----:B------:R-:W-:Y:S01]  /*9e90*/  ISETP.LE.U32.AND P5, PT, R6, UR15, PT ;  /* 0x0000000f06007c0c */ /* 0x000fe2000bfa3070 */
[----:B------:R-:W-:Y:S01]  /*9ea0*/  IMAD.MOV.U32 R100, RZ, RZ, R82 ;  /* 0x000000ffff647224 */ /* 0x000fe200078e0052 */
[--C-:B------:R-:W-:Y:S01]  /*9eb0*/  SHF.R.U32.HI R6, RZ, 0x10, R3.reuse ;  /* 0x00000010ff067819 */ /* 0x100fe20000011603 */
[----:B------:R-:W-:Y:S01]  /*9ec0*/  IMAD.MOV.U32 R82, RZ, RZ, R24 ;  /* 0x000000ffff527224 */ /* 0x000fe200078e0018 */
[----:B------:R-:W-:Y:S01]  /*9ed0*/  SHF.R.U32.HI R3, RZ, 0x18, R3 ;  /* 0x00000018ff037819 */ /* 0x000fe20000011603 */
[----:B------:R-:W-:Y:S01]  /*9ee0*/  IMAD.MOV.U32 R24, RZ, RZ, R54 ;  /* 0x000000ffff187224 */ /* 0x000fe200078e0036 */
[----:B------:R-:W-:Y:S01]  /*9ef0*/  PRMT R54, R235, 0x5410, R234 ;  /* 0x00005410eb367816 */ /* 0x000fe200000000ea */
[----:B------:R-:W-:Y:S01]  /*9f00*/  MUFU.EX2 R17, R146 ;  /* 0x0000009200117308 */ /* 0x000fe20000000800 */
[----:B------:R-:W-:Y:S01]  /*9f10*/  @!P2 HFMA2.BF16_V2 R103, -RZ.H0_H0, RZ.H0_H0, -R235.H0_H0 ;  /* 0x200000ffff67a231 */ /* 0x000fe200003409eb */
[----:B------:R-:W-:-:S02]  /*9f20*/  @!P1 PRMT R234, R101, 0x5410, RZ ;  /* 0x0000541065ea9816 */ /* 0x000fc400000000ff */
[----:B------:R-:W-:-:S04]  /*9f30*/  ISETP.LE.U32.AND P1, PT, R3, UR15, PT ;  /* 0x0000000f03007c0c */ /* 0x000fc8000bf23070 */
[----:B------:R-:W2:Y:S01]  /*9f40*/  MUFU.EX2 R15, R36 ;  /* 0x00000024000f7308 */ /* 0x000ea20000000800 */
[----:B------:R-:W-:Y:S01]  /*9f50*/  LOP3.LUT R3, R4, 0xff, RZ, 0xc0, !PT ;  /* 0x000000ff04037812 */ /* 0x000fe200078ec0ff */
[----:B------:R-:W-:Y:S01]  /*9f60*/  @!P3 HFMA2.BF16_V2 R104, -RZ.H0_H0, RZ.H0_H0, -R236.H0_H0 ;  /* 0x200000ffff68b231 */ /* 0x000fe200003409ec */
[----:B------:R-:W-:-:S05]  /*9f70*/  @!P2 PRMT R235, R103, 0x5410, RZ ;  /* 0x0000541067eba816 */ /* 0x000fca00000000ff */
[----:B------:R-:W3:Y:S01]  /*9f80*/  MUFU.EX2 R16, R37 ;  /* 0x0000002500107308 */ /* 0x000ee20000000800 */
[----:B------:R-:W-:Y:S02]  /*9f90*/  ISETP.LE.U32.AND P2, PT, R3, UR15, PT ;  /* 0x0000000f03007c0c */ /* 0x000fe4000bf43070 */
[--C-:B------:R-:W-:Y:S02]  /*9fa0*/  SHF.R.U32.HI R3, RZ, 0x18, R4.reuse ;  /* 0x00000018ff037819 */ /* 0x100fe40000011604 */
[----:B------:R-:W-:Y:S02]  /*9fb0*/  @!P3 PRMT R236, R104, 0x5410, RZ ;  /* 0x0000541068ecb816 */ /* 0x000fe400000000ff */
[----:B------:R-:W-:Y:S02]  /*9fc0*/  LOP3.LUT R9, R4, 0xffff, RZ, 0xc0, !PT ;  /* 0x0000ffff04097812 */ /* 0x000fe400078ec0ff */
[----:B------:R-:W-:Y:S01]  /*9fd0*/  SHF.R.U32.HI R11, RZ, 0x10, R4 ;  /* 0x00000010ff0b7819 */ /* 0x000fe20000011604 */
[----:B------:R-:W-:Y:S01]  /*9fe0*/  FADD.FTZ R4, R19, R14 ;  /* 0x0000000e13047221 */ /* 0x000fe20000010000 */
[----:B------:R-:W-:Y:S01]  /*9ff0*/  ISETP.LE.U32.AND P3, PT, R3, UR15, PT ;  /* 0x0000000f03007c0c */ /* 0x000fe2000bf63070 */
[----:B-1----:R-:W-:Y:S01]  /*a000*/  FADD.FTZ R3, R18, R12 ;  /* 0x0000000c12037221 */ /* 0x002fe20000010000 */
[----:B------:R-:W-:Y:S01]  /*a010*/  LOP3.LUT R13, R7, UR9, R8, 0x96, !PT ;  /* 0x00000009070d7c12 */ /* 0x000fe2000f8e9608 */
[----:B------:R-:W-:-:S02]  /*a020*/  @!P6 HFMA2.BF16_V2 R102, -RZ.H0_H0, RZ.H0_H0, -R239.H0_H0 ;  /* 0x200000ffff66e231 */ /* 0x000fc400003409ef */
[----:B--2---:R-:W-:Y:S01]  /*a030*/  FADD.FTZ R8, R15, R4 ;  /* 0x000000040f087221 */ /* 0x004fe20000010000 */
[----:B------:R-:W-:Y:S01]  /*a040*/  FADD.FTZ R12, R17, R3 ;  /* 0x00000003110c7221 */ /* 0x000fe20000010000 */
[----:B---3--:R-:W-:Y:S01]  /*a050*/  F2FP.BF16.F32.PACK_AB R3, R16, R15 ;  /* 0x0000000f1003723e */ /* 0x008fe200000010ff */
[----:B------:R-:W-:Y:S01]  /*a060*/  IMAD.WIDE.U32 R4, R13, -0x2daee0ad, RZ ;  /* 0xd2511f530d047825 */ /* 0x000fe200078e00ff */
[----:B------:R-:W-:Y:S02]  /*a070*/  LOP3.LUT R6, R6, 0xff, RZ, 0xc0, !PT ;  /* 0x000000ff06067812 */ /* 0x000fe400078ec0ff */
[----:B------:R-:W-:Y:S02]  /*a080*/  @!P6 PRMT R239, R102, 0x5410, RZ ;  /* 0x0000541066efe816 */ /* 0x000fe400000000ff */
[C---:B------:R-:W-:Y:S02]  /*a090*/  PRMT R233, R3.reuse, 0x7610, R233 ;  /* 0x0000761003e97816 */ /* 0x040fe400000000e9 */
[----:B------:R-:W-:-:S02]  /*a0a0*/  PRMT R232, R3, 0x7632, R232 ;  /* 0x0000763203e87816 */ /* 0x000fc400000000e8 */
[----:B------:R-:W-:Y:S02]  /*a0b0*/  ISETP.LE.U32.AND P6, PT, R6, UR15, PT ;  /* 0x0000000f06007c0c */ /* 0x000fe4000bfc3070 */
[----:B------:R-:W-:Y:S02]  /*a0c0*/  LOP3.LUT R3, R5, UR34, R10, 0x96, !PT ;  /* 0x0000002205037c12 */ /* 0x000fe4000f8e960a */
[C---:B------:R-:W-:Y:S02]  /*a0d0*/  LOP3.LUT R6, R4.reuse, 0xff, RZ, 0xc0, !PT ;  /* 0x000000ff04067812 */ /* 0x040fe400078ec0ff */
[----:B------:R-:W-:Y:S02]  /*a0e0*/  LOP3.LUT R14, R4, 0xffff, RZ, 0xc0, !PT ;  /* 0x0000ffff040e7812 */ /* 0x000fe400078ec0ff */
[--C-:B------:R-:W-:Y:S02]  /*a0f0*/  SHF.R.U32.HI R13, RZ, 0x10, R4.reuse ;  /* 0x00000010ff0d7819 */ /* 0x100fe40000011604 */
[----:B------:R-:W-:Y:S01]  /*a100*/  SHF.R.U32.HI R10, RZ, 0x18, R4 ;  /* 0x00000018ff0a7819 */ /* 0x000fe20000011604 */
[----:B------:R-:W-:Y:S01]  /*a110*/  MUFU.EX2 R15, R43 ;  /* 0x0000002b000f7308 */ /* 0x000fe20000000800 */
[----:B------:R-:W-:-:S02]  /*a120*/  SHF.R.U32.HI R4, RZ, 0x8, R9 ;  /* 0x00000008ff047819 */ /* 0x000fc40000011609 */
[----:B------:R-:W-:-:S05]  /*a130*/  F2FP.BF16.F32.PACK_AB R7, R17, R18 ;  /* 0x000000121107723e */ /* 0x000fca00000010ff */
[----:B------:R-:W1:Y:S01]  /*a140*/  MUFU.EX2 R9, R42 ;  /* 0x0000002a00097308 */ /* 0x000e620000000800 */
[----:B------:R-:W-:Y:S01]  /*a150*/  @!P5 HFMA2.BF16_V2 R108, -RZ.H0_H0, RZ.H0_H0, -R232.H0_H0 ;  /* 0x200000ffff6cd231 */ /* 0x000fe200003409e8 */
[----:B------:R-:W-:Y:S02]  /*a160*/  PRMT R231, R7, 0x7632, R231 ;  /* 0x0000763207e77816 */ /* 0x000fe400000000e7 */
[----:B------:R-:W-:Y:S01]  /*a170*/  LOP3.LUT R4, R4, 0xffff, RZ, 0xc0, !PT ;  /* 0x0000ffff04047812 */ /* 0x000fe200078ec0ff */
[----:B------:R-:W-:Y:S01]  /*a180*/  IMAD.MOV.U32 R99, RZ, RZ, R52 ;  /* 0x000000ffff637224 */ /* 0x000fe200078e0034 */
[----:B------:R-:W-:Y:S01]  /*a190*/  PRMT R104, R233, 0x5410, R232 ;  /* 0x00005410e9687816 */ /* 0x000fe200000000e8 */
[----:B------:R-:W-:Y:S01]  /*a1a0*/  @!P1 HFMA2.BF16_V2 R107, -RZ.H0_H0, RZ.H0_H0, -R231.H0_H0 ;  /* 0x200000ffff6b9231 */ /* 0x000fe200003409e7 */
[----:B------:R-:W-:Y:S01]  /*a1b0*/  @!P5 PRMT R232, R108, 0x5410, RZ ;  /* 0x000054106ce8d816 */ /* 0x000fe200000000ff */
[----:B------:R-:W-:Y:S01]  /*a1c0*/  IMAD.MOV.U32 R52, RZ, RZ, R22 ;  /* 0x000000ffff347224 */ /* 0x000fe200078e0016 */
[----:B------:R-:W-:Y:S01]  /*a1d0*/  PRMT R230, R7, 0x7610, R230 ;  /* 0x0000761007e67816 */ /* 0x000fe200000000e6 */
[----:B------:R-:W-:Y:S01]  /*a1e0*/  MUFU.EX2 R22, R152 ;  /* 0x0000009800167308 */ /* 0x000fe20000000800 */
[----:B------:R-:W-:-:S02]  /*a1f0*/  ISETP.LE.U32.AND P5, PT, R4, UR15, PT ;  /* 0x0000000f04007c0c */ /* 0x000fc4000bfa3070 */
[----:B------:R-:W-:Y:S02]  /*a200*/  LOP3.LUT R4, R11, 0xff, RZ, 0xc0, !PT ;  /* 0x000000ff0b047812 */ /* 0x000fe400078ec0ff */
[----:B------:R-:W-:-:S03]  /*a210*/  PRMT R105, R230, 0x5410, R231 ;  /* 0x00005410e6697816 */ /* 0x000fc600000000e7 */
[----:B------:R-:W2:Y:S01]  /*a220*/  MUFU.EX2 R30, R155 ;  /* 0x0000009b001e7308 */ /* 0x000ea20000000800 */
[----:B------:R-:W-:Y:S02]  /*a230*/  @!P1 PRMT R231, R107, 0x5410, RZ ;  /* 0x000054106be79816 */ /* 0x000fe400000000ff */
[----:B-1----:R-:W-:Y:S02]  /*a240*/  F2FP.BF16.F32.PACK_AB R5, R15, R9 ;  /* 0x000000090f05723e */ /* 0x002fe400000010ff */
[----:B------:R-:W-:Y:S02]  /*a250*/  ISETP.LE.U32.AND P1, PT, R4, UR15, PT ;  /* 0x0000000f04007c0c */ /* 0x000fe4000bf23070 */
[----:B------:R-:W-:Y:S01]  /*a260*/  SHF.R.U32.HI R4, RZ, 0x10, R3 ;  /* 0x00000010ff047819 */ /* 0x000fe20000011603 */
[----:B------:R-:W-:Y:S01]  /*a270*/  @!P6 HFMA2.BF16_V2 R110, -RZ.H0_H0, RZ.H0_H0, -R230.H0_H0 ;  /* 0x200000ffff6ee231 */ /* 0x000fe200003409e6 */
[----:B------:R-:W-:Y:S01]  /*a280*/  PRMT R229, R5, 0x7610, R229 ;  /* 0x0000761005e57816 */ /* 0x000fe200000000e5 */
[----:B------:R-:W-:Y:S01]  /*a290*/  @!P4 HFMA2.BF16_V2 R106, -RZ.H0_H0, RZ.H0_H0, -R233.H0_H0 ;  /* 0x200000ffff6ac231 */ /* 0x000fe200003409e9 */
[----:B------:R-:W-:-:S02]  /*a2a0*/  LOP3.LUT R4, R4, 0xff, RZ, 0xc0, !PT ;  /* 0x000000ff04047812 */ /* 0x000fc400078ec0ff */
[----:B------:R-:W-:Y:S01]  /*a2b0*/  @!P6 PRMT R230, R110, 0x5410, RZ ;  /* 0x000054106ee6e816 */ /* 0x000fe200000000ff */
[----:B------:R-:W-:Y:S01]  /*a2c0*/  @!P2 HFMA2.BF16_V2 R111, -RZ.H0_H0, RZ.H0_H0, -R229.H0_H0 ;  /* 0x200000ffff6fa231 */ /* 0x000fe200003409e5 */
[----:B------:R-:W-:Y:S02]  /*a2d0*/  PRMT R228, R5, 0x7632, R228 ;  /* 0x0000763205e47816 */ /* 0x000fe400000000e4 */
[----:B------:R-:W-:Y:S02]  /*a2e0*/  @!P4 PRMT R233, R106, 0x5410, RZ ;  /* 0x000054106ae9c816 */ /* 0x000fe400000000ff */
[----:B------:R-:W-:Y:S01]  /*a2f0*/  ISETP.LE.U32.AND P6, PT, R4, UR15, PT ;  /* 0x0000000f04007c0c */ /* 0x000fe2000bfc3070 */
[----:B------:R-:W-:Y:S01]  /*a300*/  IMAD.MOV.U32 R98, RZ, RZ, R2 ;  /* 0x000000ffff627224 */ /* 0x000fe200078e0002 */
[----:B------:R-:W-:Y:S01]  /*a310*/  ISETP.LE.U32.AND P4, PT, R6, UR15, PT ;  /* 0x0000000f06007c0c */ /* 0x000fe2000bf83070 */
[----:B------:R-:W-:Y:S01]  /*a320*/  FADD.FTZ R6, R16, R8 ;  /* 0x0000000810067221 */ /* 0x000fe20000010000 */
[----:B------:R-:W-:Y:S01]  /*a330*/  LOP3.LUT R4, R3, 0xff, RZ, 0xc0, !PT ;  /* 0x000000ff03047812 */ /* 0x000fe200078ec0ff */
[----:B------:R-:W-:Y:S01]  /*a340*/  MUFU.EX2 R8, R73 ;  /* 0x0000004900087308 */ /* 0x000fe20000000800 */
[----:B------:R-:W-:-:S02]  /*a350*/  PRMT R106, R229, 0x5410, R228 ;  /* 0x00005410e56a7816 */ /* 0x000fc400000000e4 */
[----:B------:R-:W-:Y:S02]  /*a360*/  @!P2 PRMT R229, R111, 0x5410, RZ ;  /* 0x000054106fe5a816 */ /* 0x000fe400000000ff */
[----:B--2---:R-:W-:-:S03]  /*a370*/  F2FP.BF16.F32.PACK_AB R5, R30, R22 ;  /* 0x000000161e05723e */ /* 0x004fc600000010ff */
[----:B------:R-:W1:Y:S01]  /*a380*/  MUFU.EX2 R2, R71 ;  /* 0x0000004700027308 */ /* 0x000e620000000800 */
[----:B------:R-:W-:Y:S02]  /*a390*/  ISETP.LE.U32.AND P2, PT, R4, UR15, PT ;  /* 0x0000000f04007c0c */ /* 0x000fe4000bf43070 */
[----:B------:R-:W-:Y:S02]  /*a3a0*/  SHF.R.U32.HI R4, RZ, 0x18, R3 ;  /* 0x00000018ff047819 */ /* 0x000fe40000011603 */
[----:B------:R-:W-:Y:S02]  /*a3b0*/  LOP3.LUT R3, R3, 0xffff, RZ, 0xc0, !PT ;  /* 0x0000ffff03037812 */ /* 0x000fe400078ec0ff */
[C---:B------:R-:W-:Y:S02]  /*a3c0*/  PRMT R226, R5.reuse, 0x7632, R226 ;  /* 0x0000763205e27816 */ /* 0x040fe400000000e2 */
[----:B------:R-:W-:Y:S02]  /*a3d0*/  SHF.R.U32.HI R3, RZ, 0x8, R3 ;  /* 0x00000008ff037819 */ /* 0x000fe40000011603 */
[----:B------:R-:W-:Y:S01]  /*a3e0*/  PRMT R227, R5, 0x7610, R227 ;  /* 0x0000761005e37816 */ /* 0x000fe200000000e3 */
[----:B------:R-:W-:Y:S01]  /*a3f0*/  @!P3 HFMA2.BF16_V2 R114, -RZ.H0_H0, RZ.H0_H0, -R226.H0_H0 ;  /* 0x200000ffff72b231 */ /* 0x000fe200003409e2 */
[----:B------:R-:W-:-:S02]  /*a400*/  LOP3.LUT R3, R3, 0xffff, RZ, 0xc0, !PT ;  /* 0x0000ffff03037812 */ /* 0x000fc400078ec0ff */
[----:B------:R-:W-:Y:S02]  /*a410*/  PRMT R107, R227, 0x5410, R226 ;  /* 0x00005410e36b7816 */ /* 0x000fe400000000e2 */
[----:B------:R-:W-:Y:S02]  /*a420*/  @!P3 PRMT R226, R114, 0x5410, RZ ;  /* 0x0000541072e2b816 */ /* 0x000fe400000000ff */
[----:B------:R-:W-:Y:S02]  /*a430*/  ISETP.LE.U32.AND P3, PT, R3, UR15, PT ;  /* 0x0000000f03007c0c */ /* 0x000fe4000bf63070 */
[----:B-1----:R-:W-:Y:S01]  /*a440*/  F2FP.BF16.F32.PACK_AB R3, R2, R8 ;  /* 0x000000080203723e */ /* 0x002fe200000010ff */
[----:B------:R-:W1:Y:S03]  /*a450*/  MUFU.EX2 R171, R171 ;  /* 0x000000ab00ab7308 */ /* 0x000e660000000800 */
[C---:B------:R-:W-:Y:S01]  /*a460*/  PRMT R225, R3.reuse, 0x7610, R225 ;  /* 0x0000761003e17816 */ /* 0x040fe200000000e1 */
[----:B------:R-:W-:Y:S01]  /*a470*/  IMAD.MOV.U32 R140, RZ, RZ, R66 ;  /* 0x000000ffff8c7224 */ /* 0x000fe200078e0042 */
[----:B------:R-:W-:Y:S01]  /*a480*/  PRMT R224, R3, 0x7632, R224 ;  /* 0x0000763203e07816 */ /* 0x000fe200000000e0 */
[----:B------:R-:W-:-:S02]  /*a490*/  IMAD.MOV.U32 R66, RZ, RZ, R68 ;  /* 0x000000ffff427224 */ /* 0x000fc400078e0044 */
[----:B------:R-:W-:Y:S02]  /*a4a0*/  @!P2 HFMA2.BF16_V2 R115, -RZ.H0_H0, RZ.H0_H0, -R225.H0_H0 ;  /* 0x200000ffff73a231 */ /* 0x000fe400003409e1 */
[----:B------:R-:W-:Y:S01]  /*a4b0*/  IMAD.MOV.U32 R146, RZ, RZ, R23 ;  /* 0x000000ffff927224 */ /* 0x000fe200078e0017 */
[----:B------:R-:W-:Y:S01]  /*a4c0*/  LOP3.LUT R3, R13, 0xff, RZ, 0xc0, !PT ;  /* 0x000000ff0d037812 */ /* 0x000fe200078ec0ff */
[----:B------:R-:W-:Y:S01]  /*a4d0*/  IMAD.MOV.U32 R68, RZ, RZ, R20 ;  /* 0x000000ffff447224 */ /* 0x000fe200078e0014 */
[----:B------:R-:W-:Y:S01]  /*a4e0*/  MUFU.EX2 R23, R164 ;  /* 0x000000a400177308 */ /* 0x000fe20000000800 */
[----:B------:R-:W-:Y:S02]  /*a4f0*/  IMAD.MOV.U32 R108, RZ, RZ, R163 ;  /* 0x000000ffff6c7224 */ /* 0x000fe400078e00a3 */
[----:B------:R-:W-:Y:S02]  /*a500*/  IMAD.MOV.U32 R103, RZ, RZ, R82 ;  /* 0x000000ffff677224 */ /* 0x000fe400078e0052 */
[----:B------:R-:W-:-:S02]  /*a510*/  IMAD.MOV.U32 R101, RZ, RZ, R69 ;  /* 0x000000ffff657224 */ /* 0x000fc400078e0045 */
[----:B------:R-:W-:Y:S01]  /*a520*/  IMAD.MOV.U32 R163, RZ, RZ, R100 ;  /* 0x000000ffffa37224 */ /* 0x000fe200078e0064 */
[----:B------:R2:W3:Y:S01]  /*a530*/  MUFU.EX2 R20, R149 ;  /* 0x0000009500147308 */ /* 0x0004e20000000800 */
[----:B------:R-:W-:Y:S01]  /*a540*/  IMAD.MOV.U32 R69, RZ, RZ, R63 ;  /* 0x000000ffff457224 */ /* 0x000fe200078e003f */
[----:B------:R-:W-:Y:S01]  /*a550*/  PRMT R100, R225, 0x5410, R224 ;  /* 0x00005410e1647816 */ /* 0x000fe200000000e0 */
[----:B------:R-:W-:Y:S01]  /*a560*/  IMAD.MOV.U32 R63, RZ, RZ, R21 ;  /* 0x000000ffff3f7224 */ /* 0x000fe200078e0015 */
[----:B------:R-:W-:Y:S01]  /*a570*/  @!P2 PRMT R225, R115, 0x5410, RZ ;  /* 0x0000541073e1a816 */ /* 0x000fe200000000ff */
[----:B------:R-:W-:-:S03]  /*a580*/  @!P1 HFMA2.BF16_V2 R113, -RZ.H0_H0, RZ.H0_H0, -R227.H0_H0 ;  /* 0x200000ffff719231 */ /* 0x000fc600003409e3 */
[----:B------:R-:W4:Y:S01]  /*a590*/  MUFU.EX2 R26, R159 ;  /* 0x0000009f001a7308 */ /* 0x000f220000000800 */
[----:B------:R-:W-:Y:S02]  /*a5a0*/  ISETP.LE.U32.AND P2, PT, R3, UR15, PT ;  /* 0x0000000f03007c0c */ /* 0x000fe4000bf43070 */
[----:B------:R-:W-:-:S05]  /*a5b0*/  SHF.R.U32.HI R3, RZ, 0x8, R14 ;  /* 0x00000008ff037819 */ /* 0x000fca000001160e */
[----:B------:R-:W4:Y:S01]  /*a5c0*/  MUFU.EX2 R82, R172 ;  /* 0x000000ac00527308 */ /* 0x000f220000000800 */
[----:B--2---:R-:W-:Y:S02]  /*a5d0*/  IMAD.MOV.U32 R149, RZ, RZ, R109 ;  /* 0x000000ffff957224 */ /* 0x004fe400078e006d */
[----:B------:R-:W-:Y:S02]  /*a5e0*/  @!P3 HFMA2.BF16_V2 R116, -RZ.H0_H0, RZ.H0_H0, -R224.H0_H0 ;  /* 0x200000ffff74b231 */ /* 0x000fe400003409e0 */
[----:B------:R-:W-:-:S03]  /*a5f0*/  IMAD.MOV.U32 R109, RZ, RZ, R75 ;  /* 0x000000ffff6d7224 */ /* 0x000fc600078e004b */
[----:B------:R-:W2:Y:S01]  /*a600*/  MUFU.EX2 R21, R160 ;  /* 0x000000a000157308 */ /* 0x000ea20000000800 */
[----:B------:R-:W-:Y:S01]  /*a610*/  @!P5 HFMA2.BF16_V2 R112, -RZ.H0_H0, RZ.H0_H0, -R228.H0_H0 ;  /* 0x200000ffff70d231 */ /* 0x000fe200003409e4 */
[----:B------:R-:W-:Y:S01]  /*a620*/  @!P1 PRMT R227, R113, 0x5410, RZ ;  /* 0x0000541071e39816 */ /* 0x000fe200000000ff */
[----:B------:R-:W-:Y:S01]  /*a630*/  IMAD.MOV.U32 R75, RZ, RZ, R62 ;  /* 0x000000ffff4b7224 */ /* 0x000fe200078e003e */
[----:B------:R-:W-:Y:S01]  /*a640*/  LOP3.LUT R3, R3, 0xffff, RZ, 0xc0, !PT ;  /* 0x0000ffff03037812 */ /* 0x000fe200078ec0ff */
[----:B------:R-:W-:Y:S01]  /*a650*/  FADD.FTZ R7, R22, R12 ;  /* 0x0000000c16077221 */ /* 0x000fe20000010000 */
[----:B-1----:R-:W-:Y:S02]  /*a660*/  IMAD.MOV.U32 R113, RZ, RZ, R171 ;  /* 0x000000ffff717224 */ /* 0x002fe400078e00ab */
[----:B------:R-:W1:Y:S01]  /*a670*/  MUFU.EX2 R19, R173 ;  /* 0x000000ad00137308 */ /* 0x000e620000000800 */
[----:B------:R-:W-:Y:S02]  /*a680*/  IMAD.MOV.U32 R62, RZ, RZ, R207 ;  /* 0x000000ffff3e7224 */ /* 0x000fe400078e00cf */
[----:B------:R-:W-:Y:S01]  /*a690*/  FADD.FTZ R6, R9, R6 ;  /* 0x0000000609067221 */ /* 0x000fe20000010000 */
[----:B------:R-:W-:Y:S01]  /*a6a0*/  IMAD.MOV.U32 R141, RZ, RZ, R24 ;  /* 0x000000ffff8d7224 */ /* 0x000fe200078e0018 */
[----:B------:R-:W-:-:S02]  /*a6b0*/  @!P3 PRMT R224, R116, 0x5410, RZ ;  /* 0x0000541074e0b816 */ /* 0x000fc400000000ff */
[----:B------:R-:W-:Y:S01]  /*a6c0*/  ISETP.LE.U32.AND P3, PT, R3, UR15, PT ;  /* 0x0000000f03007c0c */ /* 0x000fe2000bf63070 */
[----:B------:R-:W-:Y:S01]  /*a6d0*/  MUFU.EX2 R207, R45 ;  /* 0x0000002d00cf7308 */ /* 0x000fe20000000800 */
[----:B------:R-:W-:Y:S01]  /*a6e0*/  @!P5 PRMT R228, R112, 0x5410, RZ ;  /* 0x0000541070e4d816 */ /* 0x000fe200000000ff */
[----:B------:R-:W-:Y:S01]  /*a6f0*/  FADD.FTZ R3, R30, R7 ;  /* 0x000000071e037221 */ /* 0x000fe20000010000 */
[----:B------:R-:W-:-:S05]  /*a700*/  ISETP.LE.U32.AND P5, PT, R4, UR15, PT ;  /* 0x0000000f04007c0c */ /* 0x000fca000bfa3070 */
[----:B------:R-:W1:Y:S01]  /*a710*/  MUFU.EX2 R171, R44 ;  /* 0x0000002c00ab7308 */ /* 0x000e620000000800 */
[----:B------:R-:W-:Y:S01]  /*a720*/  ISETP.LE.U32.AND P1, PT, R10, UR15, PT ;  /* 0x0000000f0a007c0c */ /* 0x000fe2000bf23070 */
[----:B------:R-:W-:Y:S01]  /*a730*/  FADD.FTZ R4, R15, R6 ;  /* 0x000000060f047221 */ /* 0x000fe20000010000 */
[----:B------:R-:W-:-:S05]  /*a740*/  IMAD.MOV.U32 R111, RZ, RZ, R51 ;  /* 0x000000ffff6f7224 */ /* 0x000fca00078e0033 */
[----:B------:R-:W1:Y:S01]  /*a750*/  MUFU.EX2 R24, R178 ;  /* 0x000000b200187308 */ /* 0x000e620000000800 */
[----:B---3--:R-:W-:Y:S01]  /*a760*/  FADD.FTZ R5, R23, R20 ;  /* 0x0000001417057221 */ /* 0x008fe20000010000 */
[----:B----4-:R-:W-:Y:S01]  /*a770*/  FADD.FTZ R51, R26, R3 ;  /* 0x000000031a337221 */ /* 0x010fe20000010000 */
[----:B------:R-:W-:-:S05]  /*a780*/  F2FP.BF16.F32.PACK_AB R3, R82, R26 ;  /* 0x0000001a5203723e */ /* 0x000fca00000010ff */
[----:B------:R-:W3:Y:S01]  /*a790*/  MUFU.EX2 R17, R179 ;  /* 0x000000b300117308 */ /* 0x000ee20000000800 */
[----:B--2---:R-:W-:Y:S01]  /*a7a0*/  FADD.FTZ R5, R21, R5 ;  /* 0x0000000515057221 */ /* 0x004fe20000010000 */
[----:B------:R-:W-:-:S06]  /*a7b0*/  PRMT R223, R3, 0x7610, R223 ;  /* 0x0000761003df7816 */ /* 0x000fcc00000000df */
[----:B------:R-:W-:Y:S01]  /*a7c0*/  MUFU.EX2 R15, R122 ;  /* 0x0000007a000f7308 */ /* 0x000fe20000000800 */
[----:B------:R-:W-:-:S07]  /*a7d0*/  PRMT R222, R3, 0x7632, R222 ;  /* 0x0000763203de7816 */ /* 0x000fce00000000de */
[----:B------:R-:W2:Y:S01]  /*a7e0*/  MUFU.EX2 R10, R124 ;  /* 0x0000007c000a7308 */ /* 0x000ea20000000800 */
[----:B------:R-:W-:Y:S01]  /*a7f0*/  F2FP.BF16.F32.PACK_AB R3, R108, R113 ;  /* 0x000000716c03723e */ /* 0x000fe200000010ff */
[----:B-1----:R-:W-:-:S06]  /*a800*/  FADD.FTZ R5, R19, R5 ;  /* 0x0000000513057221 */ /* 0x002fcc0000010000 */
[----:B------:R-:W1:Y:S01]  /*a810*/  MUFU.EX2 R11, R136 ;  /* 0x00000088000b7308 */ /* 0x000e620000000800 */
[----:B------:R-:W-:Y:S01]  /*a820*/  FADD.FTZ R160, R8, R4 ;  /* 0x0000000408a07221 */ /* 0x000fe20000010000 */
[----:B------:R-:W-:Y:S02]  /*a830*/  F2FP.BF16.F32.PACK_AB R4, R171, R207 ;  /* 0x000000cfab04723e */ /* 0x000fe400000010ff */
[----:B------:R-:W-:-:S04]  /*a840*/  PRMT R219, R3, 0x7610, R219 ;  /* 0x0000761003db7816 */ /* 0x000fc800000000db */
[----:B------:R-:W4:Y:S01]  /*a850*/  MUFU.EX2 R9, R137 ;  /* 0x0000008900097308 */ /* 0x000f220000000800 */
[----:B------:R-:W-:Y:S01]  /*a860*/  PRMT R218, R3, 0x7632, R218 ;  /* 0x0000763203da7816 */ /* 0x000fe200000000da */
[----:B------:R-:W-:Y:S01]  /*a870*/  FADD.FTZ R3, R24, R5 ;  /* 0x0000000518037221 */ /* 0x000fe20000010000 */
[C---:B------:R-:W-:Y:S02]  /*a880*/  PRMT R221, R4.reuse, 0x7610, R221 ;  /* 0x0000761004dd7816 */ /* 0x040fe400000000dd */
[----:B------:R-:W-:-:S03]  /*a890*/  PRMT R220, R4, 0x7632, R220 ;  /* 0x0000763204dc7816 */ /* 0x000fc600000000dc */
[----:B------:R-:W4:Y:S01]  /*a8a0*/  MUFU.EX2 R7, R166 ;  /* 0x000000a600077308 */ /* 0x000f220000000800 */
[----:B---3--:R-:W-:Y:S01]  /*a8b0*/  FADD.FTZ R4, R17, R3 ;  /* 0x0000000311047221 */ /* 0x008fe20000010000 */
[----:B--2---:R-:W-:-:S06]  /*a8c0*/  FADD.FTZ R3, R15, R10 ;  /* 0x0000000a0f037221 */ /* 0x004fcc0000010000 */
[----:B------:R-:W2:Y:S01]  /*a8d0*/  MUFU.EX2 R6, R165 ;  /* 0x000000a500067308 */ /* 0x000ea20000000800 */
[----:B-1----:R-:W-:Y:S01]  /*a8e0*/  FADD.FTZ R3, R11, R3 ;  /* 0x000000030b037221 */ /* 0x002fe20000010000 */
[----:B------:R-:W-:-:S06]  /*a8f0*/  IMAD.MOV.U32 R102, RZ, RZ, R28 ;  /* 0x000000ffff667224 */ /* 0x000fcc00078e001c */
[----:B------:R-:W1:Y:S01]  /*a900*/  MUFU.EX2 R8, R147 ;  /* 0x0000009300087308 */ /* 0x000e620000000800 */
[----:B----4-:R-:W-:-:S07]  /*a910*/  FADD.FTZ R3, R9, R3 ;  /* 0x0000000309037221 */ /* 0x010fce0000010000 */
[----:B------:R-:W3:Y:S01]  /*a920*/  MUFU.EX2 R29, R180 ;  /* 0x000000b4001d7308 */ /* 0x000ee20000000800 */
[----:B------:R-:W-:-:S07]  /*a930*/  FADD.FTZ R3, R7, R3 ;  /* 0x0000000307037221 */ /* 0x000fce0000010000 */
[----:B------:R-:W4:Y:S01]  /*a940*/  MUFU.EX2 R5, R145 ;  /* 0x0000009100057308 */ /* 0x000f220000000800 */
[----:B------:R-:W-:-:S07]  /*a950*/  IMAD.MOV.U32 R95, RZ, RZ, R25 ;  /* 0x000000ffff5f7224 */ /* 0x000fce00078e0019 */
[----:B------:R-:W4:Y:S01]  /*a960*/  MUFU.EX2 R28, R181 ;  /* 0x000000b5001c7308 */ /* 0x000f220000000800 */
[----:B------:R-:W-:Y:S01]  /*a970*/  F2FP.BF16.F32.PACK_AB R37, R17, R24 ;  /* 0x000000181125723e */ /* 0x000fe200000010ff */
[----:B--2---:R-:W-:Y:S01]  /*a980*/  FADD.FTZ R3, R6, R3 ;  /* 0x0000000306037221 */ /* 0x004fe20000010000 */
[----:B------:R-:W-:-:S05]  /*a990*/  F2FP.BF16.F32.PACK_AB R17, R10, R15 ;  /* 0x0000000f0a11723e */ /* 0x000fca00000010ff */
[----:B------:R-:W2:Y:S01]  /*a9a0*/  MUFU.EX2 R36, R182 ;  /* 0x000000b600247308 */ /* 0x000ea20000000800 */
[----:B------:R-:W-:-:S07]  /*a9b0*/  IMAD.MOV.U32 R164, RZ, RZ, R27 ;  /* 0x000000ffffa47224 */ /* 0x000fce00078e001b */
[----:B------:R-:W2:Y:S01]  /*a9c0*/  MUFU.EX2 R12, R138 ;  /* 0x0000008a000c7308 */ /* 0x000ea20000000800 */
[----:B------:R-:W-:Y:S01]  /*a9d0*/  F2FP.BF16.F32.PACK_AB R22, R6, R7 ;  /* 0x000000070616723e */ /* 0x000fe200000010ff */
[----:B-1----:R-:W-:Y:S01]  /*a9e0*/  FADD.FTZ R3, R8, R3 ;  /* 0x0000000308037221 */ /* 0x002fe20000010000 */
[----:B---3--:R-:W-:-:S05]  /*a9f0*/  FADD.FTZ R4, R29, R4 ;  /* 0x000000041d047221 */ /* 0x008fca0000010000 */
[----:B------:R-:W1:Y:S01]  /*aa00*/  MUFU.EX2 R25, R168 ;  /* 0x000000a800197308 */ /* 0x000e620000000800 */
[----:B----4-:R-:W-:-:S07]  /*aa10*/  FADD.FTZ R3, R5, R3 ;  /* 0x0000000305037221 */ /* 0x010fce0000010000 */
[----:B------:R-:W3:Y:S01]  /*aa20*/  MUFU.EX2 R10, R128 ;  /* 0x00000080000a7308 */ /* 0x000ee20000000800 */
[----:B------:R-:W-:Y:S01]  /*aa30*/  F2FP.BF16.F32.PACK_AB R31, R5, R8 ;  /* 0x00000008051f723e */ /* 0x000fe200000010ff */
[----:B------:R-:W-:-:S06]  /*aa40*/  FADD.FTZ R4, R28, R4 ;  /* 0x000000041c047221 */ /* 0x000fcc0000010000 */
[----:B------:R-:W4:Y:S08]  /*aa50*/  MUFU.EX2 R27, R183 ;  /* 0x000000b7001b7308 */ /* 0x000f300000000800 */
[----:B------:R-:W4:Y:S01]  /*aa60*/  MUFU.EX2 R6, R144 ;  /* 0x0000009000067308 */ /* 0x000f220000000800 */
[----:B--2---:R-:W-:Y:S01]  /*aa70*/  FADD.FTZ R4, R36, R4 ;  /* 0x0000000424047221 */ /* 0x004fe20000010000 */
[----:B------:R-:W-:-:S06]  /*aa80*/  FADD.FTZ R3, R12, R3 ;  /* 0x000000030c037221 */ /* 0x000fcc0000010000 */
[----:B------:R-:W2:Y:S08]  /*aa90*/  MUFU.EX2 R16, R184 ;  /* 0x000000b800107308 */ /* 0x000eb00000000800 */
[----:B------:R-:W2:Y:S01]  /*aaa0*/  MUFU.EX2 R5, R151 ;  /* 0x0000009700057308 */ /* 0x000ea20000000800 */
[----:B-1----:R-:W-:Y:S01]  /*aab0*/  FADD.FTZ R4, R25, R4 ;  /* 0x0000000419047221 */ /* 0x002fe20000010000 */
[----:B---3--:R-:W-:Y:S01]  /*aac0*/  FADD.FTZ R3, R10, R3 ;  /* 0x000000030a037221 */ /* 0x008fe20000010000 */
[----:B------:R-:W-:-:S02]  /*aad0*/  IMAD.MOV.U32 R168, RZ, RZ, R149 ;  /* 0x000000ffffa87224 */ /* 0x000fc400078e0095 */
[----:B----4-:R-:W-:Y:S01]  /*aae0*/  FADD.FTZ R4, R27, R4 ;  /* 0x000000041b047221 */ /* 0x010fe20000010000 */
[----:B------:R-:W-:Y:S02]  /*aaf0*/  IMAD.MOV.U32 R166, RZ, RZ, R52 ;  /* 0x000000ffffa67224 */ /* 0x000fe400078e0034 */
[----:B------:R-:W-:Y:S01]  /*ab00*/  FADD.FTZ R3, R6, R3 ;  /* 0x0000000306037221 */ /* 0x000fe20000010000 */
[----:B------:R-:W-:Y:S02]  /*ab10*/  IMAD.MOV.U32 R149, RZ, RZ, R53 ;  /* 0x000000ffff957224 */ /* 0x000fe400078e0035 */
[----:B------:R-:W-:-:S04]  /*ab20*/  IMAD.WIDE.U32 R52, R217, -0x326172a9, RZ ;  /* 0xcd9e8d57d9347825 */ /* 0x000fc800078e00ff */
[C---:B--2---:R-:W-:Y:S01]  /*ab30*/  FADD.FTZ R14, R16.reuse, R4 ;  /* 0x00000004100e7221 */ /* 0x044fe20000010000 */
[----:B------:R-:W-:Y:S01]  /*ab40*/  F2FP.BF16.F32.PACK_AB R49, R16, R27 ;  /* 0x0000001b1031723e */ /* 0x000fe200000010ff */
[----:B------:R-:W-:Y:S01]  /*ab50*/  FADD.FTZ R16, R5, R3 ;  /* 0x0000000305107221 */ /* 0x000fe20000010000 */
[----:B------:R-:W-:Y:S02]  /*ab60*/  LOP3.LUT R3, R53, R98, RZ, 0x3c, !PT ;  /* 0x0000006235037212 */ /* 0x000fe400078e3cff */
[----:B------:R-:W-:Y:S02]  /*ab70*/  F2FP.BF16.F32.PACK_AB R18, R20, R23 ;  /* 0x000000171412723e */ /* 0x000fe400000010ff */
[----:B------:R-:W-:Y:S01]  /*ab80*/  F2FP.BF16.F32.PACK_AB R26, R19, R21 ;  /* 0x00000015131a723e */ /* 0x000fe200000010ff */
[----:B------:R-:W-:Y:S01]  /*ab90*/  IMAD.WIDE.U32 R20, R3, -0x2daee0ad, RZ ;  /* 0xd2511f5303147825 */ /* 0x000fe200078e00ff */
[----:B------:R-:W-:-:S04]  /*aba0*/  F2FP.BF16.F32.PACK_AB R43, R10, R12 ;  /* 0x0000000c0a2b723e */ /* 0x000fc800000010ff */
[----:B------:R-:W-:-:S05]  /*abb0*/  LOP3.LUT R3, R21, UR32, R80, 0x96, !PT ;  /* 0x0000002015037c12 */ /* 0x000fca000f8e9650 */
[----:B------:R-:W-:Y:S01]  /*abc0*/  IMAD.WIDE.U32 R12, R3, -0x326172a9, RZ ;  /* 0xcd9e8d57030c7825 */ /* 0x000fe200078e00ff */
[----:B------:R-:W-:Y:S02]  /*abd0*/  F2FP.BF16.F32.PACK_AB R50, R5, R6 ;  /* 0x000000060532723e */ /* 0x000fe400000010ff */
[----:B------:R-:W-:Y:S02]  /*abe0*/  LOP3.LUT R4, R57, UR33, R52, 0x96, !PT ;  /* 0x0000002139047c12 */ /* 0x000fe4000f8e9634 */
[----:B------:R-:W-:-:S03]  /*abf0*/  LOP3.LUT R6, R13, UR22, R56, 0x96, !PT ;  /* 0x000000160d067c12 */ /* 0x000fc6000f8e9638 */
[----:B------:R-:W-:-:S04]  /*ac00*/  IMAD.WIDE.U32 R4, R4, -0x2daee0ad, RZ ;  /* 0xd2511f5304047825 */ /* 0x000fc800078e00ff */
[----:B------:R-:W-:Y:S01]  /*ac10*/  IMAD.WIDE.U32 R6, R6, -0x2daee0ad, RZ ;  /* 0xd2511f5306067825 */ /* 0x000fe200078e00ff */
[----:B------:R-:W-:-:S04]  /*ac20*/  LOP3.LUT R10, R5, UR19, R20, 0x96, !PT ;  /* 0x00000013050a7c12 */ /* 0x000fc8000f8e9614 */
[----:B------:R-:W-:Y:S02]  /*ac30*/  LOP3.LUT R8, R7, UR12, R4, 0x96, !PT ;  /* 0x0000000c07087c12 */ /* 0x000fe4000f8e9604 */
[----:B------:R-:W-:Y:S01]  /*ac40*/  F2FP.BF16.F32.PACK_AB R23, R9, R11 ;  /* 0x0000000b0917723e */ /* 0x000fe200000010ff */
        /* <DEDUP_REMOVED lines=18> */
[----:B------:R-:W-:Y:S01]  /*ad70*/  LOP3.LUT R6, R3, 0xffff, RZ, 0xc0, !PT ;  /* 0x0000ffff03067812 */ /* 0x000fe200078ec0ff */
[----:B------:R-:W-:Y:S01]  /*ad80*/  @!P3 HFMA2.BF16_V2 R121, -RZ.H0_H0, RZ.H0_H0, -R220.H0_H0 ;  /* 0x200000ffff79b231 */ /* 0x000fe200003409dc */
[----:B------:R-:W-:Y:S02]  /*ad90*/  LOP3.LUT R11, R7, UR9, R8, 0x96, !PT ;  /* 0x00000009070b7c12 */ /* 0x000fe4000f8e9608 */
[----:B------:R-:W-:Y:S01]  /*ada0*/  SHF.R.U32.HI R6, RZ, 0x8, R6 ;  /* 0x00000008ff067819 */ /* 0x000fe20000011606 */
[----:B------:R-:W1:Y:S03]  /*adb0*/  MUFU.EX2 R15, R195 ;  /* 0x000000c3000f7308 */ /* 0x000e660000000800 */
[----:B------:R-:W-:-:S05]  /*adc0*/  LOP3.LUT R6, R6, 0xffff, RZ, 0xc0, !PT ;  /* 0x0000ffff06067812 */ /* 0x000fca00078ec0ff */
[----:B------:R-:W2:Y:S01]  /*add0*/  MUFU.EX2 R8, R153 ;  /* 0x0000009900087308 */ /* 0x000ea20000000800 */
[----:B------:R-:W-:Y:S02]  /*ade0*/  @!P3 PRMT R220, R121, 0x5410, RZ ;  /* 0x0000541079dcb816 */ /* 0x000fe400000000ff */
[----:B------:R-:W-:Y:S02]  /*adf0*/  ISETP.LE.U32.AND P3, PT, R6, UR15, PT ;  /* 0x0000000f06007c0c */ /* 0x000fe4000bf63070 */
[----:B------:R-:W-:-:S03]  /*ae00*/  SHF.R.U32.HI R6, RZ, 0x18, R3 ;  /* 0x00000018ff067819 */ /* 0x000fc60000011603 */
[----:B------:R-:W3:Y:S01]  /*ae10*/  MUFU.EX2 R9, R196 ;  /* 0x000000c400097308 */ /* 0x000ee20000000800 */
[----:B------:R-:W-:Y:S01]  /*ae20*/  SHF.R.U32.HI R3, RZ, 0x10, R3 ;  /* 0x00000010ff037819 */ /* 0x000fe20000011603 */
[----:B------:R-:W-:-:S06]  /*ae30*/  @!P2 HFMA2.BF16_V2 R127, -RZ.H0_H0, RZ.H0_H0, -R219.H0_H0 ;  /* 0x200000ffff7fa231 */ /* 0x000fcc00003409db */
[----:B------:R-:W4:Y:S01]  /*ae40*/  MUFU.EX2 R7, R156 ;  /* 0x0000009c00077308 */ /* 0x000f220000000800 */
[----:B------:R-:W-:Y:S01]  /*ae50*/  @!P1 HFMA2.BF16_V2 R125, -RZ.H0_H0, RZ.H0_H0, -R218.H0_H0 ;  /* 0x200000ffff7d9231 */ /* 0x000fe200003409da */
[----:B------:R-:W-:Y:S01]  /*ae60*/  LOP3.LUT R3, R3, 0xff, RZ, 0xc0, !PT ;  /* 0x000000ff03037812 */ /* 0x000fe200078ec0ff */
[----:B------:R-:W-:Y:S01]  /*ae70*/  IMAD.MOV.U32 R159, RZ, RZ, R103 ;  /* 0x000000ffff9f7224 */ /* 0x000fe200078e0067 */
[----:B------:R-:W-:Y:S02]  /*ae80*/  PRMT R103, R219, 0x5410, R218 ;  /* 0x00005410db677816 */ /* 0x000fe400000000da */
[----:B------:R-:W-:Y:S02]  /*ae90*/  @!P2 PRMT R219, R127, 0x5410, RZ ;  /* 0x000054107fdba816 */ /* 0x000fe400000000ff */
[----:B------:R-:W-:Y:S02]  /*aea0*/  @!P1 PRMT R218, R125, 0x5410, RZ ;  /* 0x000054107dda9816 */ /* 0x000fe400000000ff */
[----:B------:R-:W-:-:S02]  /*aeb0*/  F2FP.BF16.F32.PACK_AB R19, R28, R29 ;  /* 0x0000001d1c13723e */ /* 0x000fc400000010ff */
[----:B------:R-:W-:Y:S01]  /*aec0*/  ISETP.LE.U32.AND P1, PT, R6, UR15, PT ;  /* 0x0000000f06007c0c */ /* 0x000fe2000bf23070 */
[----:B-1----:R-:W-:Y:S01]  /*aed0*/  FADD.FTZ R6, R15, R14 ;  /* 0x0000000e0f067221 */ /* 0x002fe20000010000 */
[----:B------:R-:W-:Y:S01]  /*aee0*/  ISETP.LE.U32.AND P2, PT, R3, UR15, PT ;  /* 0x0000000f03007c0c */ /* 0x000fe2000bf43070 */
[----:B--2---:R-:W-:Y:S01]  /*aef0*/  FADD.FTZ R3, R8, R16 ;  /* 0x0000001008037221 */ /* 0x004fe20000010000 */
[C---:B------:R-:W-:Y:S01]  /*af00*/  PRMT R29, R18.reuse, 0x7632, R29 ;  /* 0x00007632121d7816 */ /* 0x040fe2000000001d */
[----:B---3--:R-:W-:Y:S01]  /*af10*/  FADD.FTZ R14, R9, R6 ;  /* 0x00000006090e7221 */ /* 0x008fe20000010000 */
[C---:B------:R-:W-:Y:S02]  /*af20*/  PRMT R28, R17.reuse, 0x7632, R28 ;  /* 0x00007632111c7816 */ /* 0x040fe4000000001c */
[----:B------:R-:W-:Y:S01]  /*af30*/  PRMT R27, R17, 0x7610, R27 ;  /* 0x00007610111b7816 */ /* 0x000fe2000000001b */
[----:B------:R-:W-:Y:S01]  /*af40*/  @!P3 HFMA2.BF16_V2 R139, -RZ.H0_H0, RZ.H0_H0, -R29.H0_H0 ;  /* 0x200000ffff8bb231 */ /* 0x000fe2000034091d */
[----:B------:R-:W-:Y:S01]  /*af50*/  F2FP.BF16.F32.PACK_AB R46, R9, R15 ;  /* 0x0000000f092e723e */ /* 0x000fe200000010ff */
[----:B----4-:R-:W-:Y:S01]  /*af60*/  FADD.FTZ R17, R7, R3 ;  /* 0x0000000307117221 */ /* 0x010fe20000010000 */
[----:B------:R-:W-:-:S02]  /*af70*/  PRMT R30, R18, 0x7610, R30 ;  /* 0x00007610121e7816 */ /* 0x000fc4000000001e */
[----:B------:R-:W-:Y:S01]  /*af80*/  F2FP.BF16.F32.PACK_AB R40, R7, R8 ;  /* 0x000000080728723e */ /* 0x000fe200000010ff */
[----:B------:R-:W-:Y:S01]  /*af90*/  IMAD.MOV.U32 R115, RZ, RZ, R111 ;  /* 0x000000ffff737224 */ /* 0x000fe200078e006f */
[C---:B------:R-:W-:Y:S02]  /*afa0*/  LOP3.LUT R3, R4.reuse, 0xff, RZ, 0xc0, !PT ;  /* 0x000000ff04037812 */ /* 0x040fe400078ec0ff */
[----:B------:R-:W-:Y:S02]  /*afb0*/  LOP3.LUT R8, R4, 0xffff, RZ, 0xc0, !PT ;  /* 0x0000ffff04087812 */ /* 0x000fe400078ec0ff */
[--C-:B------:R-:W-:Y:S02]  /*afc0*/  SHF.R.U32.HI R9, RZ, 0x10, R4.reuse ;  /* 0x00000010ff097819 */ /* 0x100fe40000011604 */
[----:B------:R-:W-:Y:S01]  /*afd0*/  SHF.R.U32.HI R7, RZ, 0x18, R4 ;  /* 0x00000018ff077819 */ /* 0x000fe20000011604 */
[----:B------:R-:W-:-:S04]  /*afe0*/  IMAD.WIDE.U32 R4, R11, -0x2daee0ad, RZ ;  /* 0xd2511f530b047825 */ /* 0x000fc800078e00ff */
[----:B------:R-:W-:Y:S01]  /*aff0*/  IMAD.MOV.U32 R111, RZ, RZ, R155 ;  /* 0x000000ffff6f7224 */ /* 0x000fe200078e009b */
[----:B------:R-:W-:Y:S02]  /*b000*/  PRMT R155, R30, 0x5410, R29 ;  /* 0x000054101e9b7816 */ /* 0x000fe4000000001d */
[----:B------:R-:W-:Y:S02]  /*b010*/  @!P3 PRMT R29, R139, 0x5410, RZ ;  /* 0x000054108b1db816 */ /* 0x000fe400000000ff */
[----:B------:R-:W-:Y:S02]  /*b020*/  ISETP.LE.U32.AND P3, PT, R3, UR15, PT ;  /* 0x0000000f03007c0c */ /* 0x000fe4000bf63070 */
[----:B------:R-:W-:Y:S01]  /*b030*/  LOP3.LUT R3, R5, UR34, R10, 0x96, !PT ;  /* 0x0000002205037c12 */ /* 0x000fe2000f8e960a */
[----:B------:R-:W-:-:S03]  /*b040*/  @!P6 HFMA2.BF16_V2 R117, -RZ.H0_H0, RZ.H0_H0, -R223.H0_H0 ;  /* 0x200000ffff75e231 */ /* 0x000fc600003409df */
[----:B------:R-:W-:Y:S01]  /*b050*/  SHF.R.U32.HI R6, RZ, 0x10, R3 ;  /* 0x00000010ff067819 */ /* 0x000fe20000011603 */
[----:B------:R-:W-:Y:S02]  /*b060*/  IMAD.MOV.U32 R152, RZ, RZ, R146 ;  /* 0x000000ffff987224 */ /* 0x000fe400078e0092 */
[----:B------:R-:W-:Y:S01]  /*b070*/  IMAD.MOV.U32 R146, RZ, RZ, R101 ;  /* 0x000000ffff927224 */ /* 0x000fe200078e0065 */
[----:B------:R-:W-:Y:S01]  /*b080*/  LOP3.LUT R6, R6, 0xff, RZ, 0xc0, !PT ;  /* 0x000000ff06067812 */ /* 0x000fe200078ec0ff */
[----:B------:R-:W-:Y:S01]  /*b090*/  @!P4 HFMA2.BF16_V2 R142, -RZ.H0_H0, RZ.H0_H0, -R30.H0_H0 ;  /* 0x200000ffff8ec231 */ /* 0x000fe2000034091e */
[----:B------:R-:W-:Y:S01]  /*b0a0*/  PRMT R101, R223, 0x5410, R222 ;  /* 0x00005410df657816 */ /* 0x000fe200000000de */
[----:B------:R-:W-:Y:S01]  /*b0b0*/  @!P1 HFMA2.BF16_V2 R129, -RZ.H0_H0, RZ.H0_H0, -R28.H0_H0 ;  /* 0x200000ffff819231 */ /* 0x000fe2000034091c */
[----:B------:R-:W-:Y:S02]  /*b0c0*/  @!P6 PRMT R223, R117, 0x5410, RZ ;  /* 0x0000541075dfe816 */ /* 0x000fe400000000ff */
[----:B------:R-:W-:-:S02]  /*b0d0*/  ISETP.LE.U32.AND P6, PT, R6, UR15, PT ;  /* 0x0000000f06007c0c */ /* 0x000fc4000bfc3070 */
[----:B------:R-:W-:Y:S01]  /*b0e0*/  LOP3.LUT R6, R4, 0xff, RZ, 0xc0, !PT ;  /* 0x000000ff04067812 */ /* 0x000fe200078ec0ff */
[----:B------:R-:W1:Y:S01]  /*b0f0*/  MUFU.EX2 R16, R199 ;  /* 0x000000c700107308 */ /* 0x000e620000000800 */
[----:B------:R-:W-:Y:S02]  /*b100*/  PRMT R153, R27, 0x5410, R28 ;  /* 0x000054101b997816 */ /* 0x000fe4000000001c */
[----:B------:R-:W-:Y:S02]  /*b110*/  @!P4 PRMT R30, R142, 0x5410, RZ ;  /* 0x000054108e1ec816 */ /* 0x000fe400000000ff */
[----:B------:R-:W-:Y:S02]  /*b120*/  @!P1 PRMT R28, R129, 0x5410, RZ ;  /* 0x00005410811c9816 */ /* 0x000fe400000000ff */
[----:B------:R-:W-:Y:S02]  /*b130*/  ISETP.LE.U32.AND P1, PT, R7, UR15, PT ;  /* 0x0000000f07007c0c */ /* 0x000fe4000bf23070 */
[----:B------:R-:W-:-:S02]  /*b140*/  ISETP.LE.U32.AND P4, PT, R6, UR15, PT ;  /* 0x0000000f06007c0c */ /* 0x000fc4000bf83070 */
[----:B------:R-:W-:Y:S02]  /*b150*/  LOP3.LUT R7, R4, 0xffff, RZ, 0xc0, !PT ;  /* 0x0000ffff04077812 */ /* 0x000fe400078ec0ff */
[--C-:B------:R-:W-:Y:S02]  /*b160*/  SHF.R.U32.HI R10, RZ, 0x10, R4.reuse ;  /* 0x00000010ff0a7819 */ /* 0x100fe40000011604 */
[----:B------:R-:W-:Y:S02]  /*b170*/  SHF.R.U32.HI R6, RZ, 0x18, R4 ;  /* 0x00000018ff067819 */ /* 0x000fe40000011604 */
[----:B------:R-:W-:Y:S02]  /*b180*/  SHF.R.U32.HI R4, RZ, 0x8, R8 ;  /* 0x00000008ff047819 */ /* 0x000fe40000011608 */
[----:B------:R-:W2:Y:S01]  /*b190*/  MUFU.EX2 R8, R213 ;  /* 0x000000d500087308 */ /* 0x000ea20000000800 */
[----:B------:R-:W-:Y:S01]  /*b1a0*/  @!P5 HFMA2.BF16_V2 R119, -RZ.H0_H0, RZ.H0_H0, -R222.H0_H0 ;  /* 0x200000ffff77d231 */ /* 0x000fe200003409de */
[----:B------:R-:W-:Y:S01]  /*b1b0*/  LOP3.LUT R4, R4, 0xffff, RZ, 0xc0, !PT ;  /* 0x0000ffff04047812 */ /* 0x000fe200078ec0ff */
[----:B------:R-:W-:Y:S01]  /*b1c0*/  @!P2 HFMA2.BF16_V2 R131, -RZ.H0_H0, RZ.H0_H0, -R27.H0_H0 ;  /* 0x200000ffff83a231 */ /* 0x000fe2000034091b */
[----:B------:R-:W-:-:S02]  /*b1d0*/  LOP3.LUT R5, R9, 0xff, RZ, 0xc0, !PT ;  /* 0x000000ff09057812 */ /* 0x000fc400078ec0ff */
[----:B------:R-:W-:Y:S01]  /*b1e0*/  @!P5 PRMT R222, R119, 0x5410, RZ ;  /* 0x0000541077ded816 */ /* 0x000fe200000000ff */
[----:B------:R-:W-:Y:S01]  /*b1f0*/  IMAD.MOV.U32 R110, RZ, RZ, R74 ;  /* 0x000000ffff6e7224 */ /* 0x000fe200078e004a */
[----:B------:R-:W-:Y:S01]  /*b200*/  ISETP.LE.U32.AND P5, PT, R4, UR15, PT ;  /* 0x0000000f04007c0c */ /* 0x000fe2000bfa3070 */
[----:B-1----:R-:W-:Y:S01]  /*b210*/  FADD.FTZ R4, R16, R14 ;  /* 0x0000000e10047221 */ /* 0x002fe20000010000 */
[----:B------:R-:W-:Y:S01]  /*b220*/  F2FP.BF16.F32.PACK_AB R48, R25, R36 ;  /* 0x000000241930723e */ /* 0x000fe200000010ff */
[----:B------:R-:W-:Y:S01]  /*b230*/  @!P3 HFMA2.BF16_V2 R143, -RZ.H0_H0, RZ.H0_H0, -R26.H0_H0 ;  /* 0x200000ffff8fb231 */ /* 0x000fe2000034091a */
[----:B------:R-:W-:Y:S01]  /*b240*/  @!P2 PRMT R27, R131, 0x5410, RZ ;  /* 0x00005410831ba816 */ /* 0x000fe200000000ff */
[----:B------:R-:W-:Y:S01]  /*b250*/  IMAD.MOV.U32 R114, RZ, RZ, R110 ;  /* 0x000000ffff727224 */ /* 0x000fe200078e006e */
[----:B------:R-:W-:Y:S02]  /*b260*/  ISETP.LE.U32.AND P2, PT, R5, UR15, PT ;  /* 0x0000000f05007c0c */ /* 0x000fe4000bf43070 */
[----:B------:R-:W-:Y:S01]  /*b270*/  PRMT R25, R26, 0x7632, R25 ;  /* 0x000076321a197816 */ /* 0x000fe20000000019 */
[----:B--2---:R-:W-:Y:S01]  /*b280*/  FADD.FTZ R5, R8, R4 ;  /* 0x0000000408057221 */ /* 0x004fe20000010000 */
[----:B------:R-:W-:Y:S01]  /*b290*/  IMAD.MOV.U32 R110, RZ, RZ, R164 ;  /* 0x000000ffff6e7224 */ /* 0x000fe200078e00a4 */
[----:B------:R-:W-:Y:S01]  /*b2a0*/  LOP3.LUT R4, R3, 0xff, RZ, 0xc0, !PT ;  /* 0x000000ff03047812 */ /* 0x000fe200078ec0ff */
[----:B------:R-:W-:Y:S01]  /*b2b0*/  IMAD.MOV.U32 R164, RZ, RZ, R152 ;  /* 0x000000ffffa47224 */ /* 0x000fe200078e0098 */
[----:B------:R-:W-:-:S02]  /*b2c0*/  PRMT R152, R26, 0x5410, R25 ;  /* 0x000054101a987816 */ /* 0x000fc40000000019 */
[----:B------:R-:W-:Y:S02]  /*b2d0*/  @!P3 PRMT R26, R143, 0x5410, RZ ;  /* 0x000054108f1ab816 */ /* 0x000fe400000000ff */
[----:B------:R-:W-:Y:S02]  /*b2e0*/  ISETP.LE.U32.AND P3, PT, R4, UR15, PT ;  /* 0x0000000f04007c0c */ /* 0x000fe4000bf63070 */
[----:B------:R-:W-:Y:S02]  /*b2f0*/  SHF.R.U32.HI R4, RZ, 0x18, R3 ;  /* 0x00000018ff047819 */ /* 0x000fe40000011603 */
[----:B------:R-:W-:Y:S02]  /*b300*/  LOP3.LUT R3, R3, 0xffff, RZ, 0xc0, !PT ;  /* 0x0000ffff03037812 */ /* 0x000fe400078ec0ff */
[----:B------:R-:W-:Y:S02]  /*b310*/  PRMT R24, R23, 0x7632, R24 ;  /* 0x0000763217187816 */ /* 0x000fe40000000018 */
[----:B------:R-:W-:Y:S01]  /*b320*/  SHF.R.U32.HI R3, RZ, 0x8, R3 ;  /* 0x00000008ff037819 */ /* 0x000fe20000011603 */
[----:B------:R-:W-:-:S02]  /*b330*/  @!P2 HFMA2.BF16_V2 R157, -RZ.H0_H0, RZ.H0_H0, -R23.H0_H0 ;  /* 0x200000ffff9da231 */ /* 0x000fc40000340917 */
[----:B------:R-:W-:Y:S01]  /*b340*/  @!P5 HFMA2.BF16_V2 R148, -RZ.H0_H0, RZ.H0_H0, -R25.H0_H0 ;  /* 0x200000ffff94d231 */ /* 0x000fe20000340919 */
[----:B------:R-:W-:Y:S01]  /*b350*/  LOP3.LUT R3, R3, 0xffff, RZ, 0xc0, !PT ;  /* 0x0000ffff03037812 */ /* 0x000fe200078ec0ff */
[----:B------:R-:W-:Y:S01]  /*b360*/  @!P1 HFMA2.BF16_V2 R150, -RZ.H0_H0, RZ.H0_H0, -R24.H0_H0 ;  /* 0x200000ffff969231 */ /* 0x000fe20000340918 */
[----:B------:R-:W-:Y:S02]  /*b370*/  PRMT R151, R23, 0x5410, R24 ;  /* 0x0000541017977816 */ /* 0x000fe40000000018 */
[----:B------:R-:W-:Y:S02]  /*b380*/  @!P2 PRMT R23, R157, 0x5410, RZ ;  /* 0x000054109d17a816 */ /* 0x000fe400000000ff */
[----:B------:R-:W-:Y:S02]  /*b390*/  ISETP.LE.U32.AND P2, PT, R3, UR15, PT ;  /* 0x0000000f03007c0c */ /* 0x000fe4000bf43070 */
[----:B------:R-:W-:Y:S02]  /*b3a0*/  @!P5 PRMT R25, R148, 0x5410, RZ ;  /* 0x000054109419d816 */ /* 0x000fe400000000ff */
[----:B------:R-:W-:-:S02]  /*b3b0*/  @!P1 PRMT R24, R150, 0x5410, RZ ;  /* 0x0000541096189816 */ /* 0x000fc400000000ff */
[----:B------:R-:W-:Y:S02]  /*b3c0*/  ISETP.LE.U32.AND P5, PT, R4, UR15, PT ;  /* 0x0000000f04007c0c */ /* 0x000fe4000bfa3070 */
[----:B------:R-:W-:Y:S01]  /*b3d0*/  ISETP.LE.U32.AND P1, PT, R6, UR15, PT ;  /* 0x0000000f06007c0c */ /* 0x000fe2000bf23070 */
[----:B------:R-:W-:Y:S01]  /*b3e0*/  MUFU.EX2 R4, R186 ;  /* 0x000000ba00047308 */ /* 0x000fe20000000800 */
[----:B------:R-:W-:Y:S01]  /*b3f0*/  SHF.R.U32.HI R3, RZ, 0x8, R7 ;  /* 0x00000008ff037819 */ /* 0x000fe20000011607 */
[----:B------:R-:W-:Y:S01]  /*b400*/  @!P3 HFMA2.BF16_V2 R158, -RZ.H0_H0, RZ.H0_H0, -R37.H0_H0 ;  /* 0x200000ffff9eb231 */ /* 0x000fe20000340925 */
[----:B------:R-:W-:-:S05]  /*b410*/  PRMT R36, R37, 0x7632, R36 ;  /* 0x0000763225247816 */ /* 0x000fca0000000024 */
[----:B------:R-:W1:Y:S01]  /*b420*/  MUFU.EX2 R6, R185 ;  /* 0x000000b900067308 */ /* 0x000e620000000800 */
[----:B------:R-:W-:Y:S01]  /*b430*/  LOP3.LUT R3, R3, 0xffff, RZ, 0xc0, !PT ;  /* 0x0000ffff03037812 */ /* 0x000fe200078ec0ff */
[----:B------:R-:W-:Y:S01]  /*b440*/  @!P2 HFMA2.BF16_V2 R161, -RZ.H0_H0, RZ.H0_H0, -R36.H0_H0 ;  /* 0x200000ffffa1a231 */ /* 0x000fe20000340924 */
[----:B------:R-:W-:Y:S02]  /*b450*/  PRMT R150, R37, 0x5410, R36 ;  /* 0x0000541025967816 */ /* 0x000fe40000000024 */
[----:B------:R-:W-:Y:S02]  /*b460*/  @!P3 PRMT R37, R158, 0x5410, RZ ;  /* 0x000054109e25b816 */ /* 0x000fe400000000ff */
[----:B------:R-:W-:Y:S02]  /*b470*/  ISETP.LE.U32.AND P3, PT, R3, UR15, PT ;  /* 0x0000000f03007c0c */ /* 0x000fe4000bf63070 */
[----:B------:R-:W-:Y:S01]  /*b480*/  LOP3.LUT R3, R10, 0xff, RZ, 0xc0, !PT ;  /* 0x000000ff0a037812 */ /* 0x000fe200078ec0ff */
[----:B------:R-:W2:Y:S01]  /*b490*/  MUFU.EX2 R9, R214 ;  /* 0x000000d600097308 */ /* 0x000ea20000000800 */
[----:B------:R-:W-:-:S02]  /*b4a0*/  @!P2 PRMT R36, R161, 0x5410, RZ ;  /* 0x00005410a124a816 */ /* 0x000fc400000000ff */
[----:B------:R-:W-:Y:S02]  /*b4b0*/  ISETP.LE.U32.AND P2, PT, R3, UR15, PT ;  /* 0x0000000f03007c0c */ /* 0x000fe4000bf43070 */
[----:B------:R-:W-:-:S03]  /*b4c0*/  PRMT R42, R19, 0x7610, R42 ;  /* 0x00007610132a7816 */ /* 0x000fc6000000002a */
[----:B------:R-:W3:Y:S01]  /*b4d0*/  MUFU.EX2 R7, R189 ;  /* 0x000000bd00077308 */ /* 0x000ee20000000800 */
[----:B------:R-:W-:Y:S01]  /*b4e0*/  PRMT R41, R19, 0x7632, R41 ;  /* 0x0000763213297816 */ /* 0x000fe20000000029 */
[----:B-1----:R-:W-:Y:S01]  /*b4f0*/  FADD.FTZ R3, R6, R17 ;  /* 0x0000001106037221 */ /* 0x002fe20000010000 */
[----:B------:R-:W-:Y:S02]  /*b500*/  F2FP.BF16.F32.PACK_AB R21, R8, R16 ;  /* 0x000000100815723e */ /* 0x000fe400000010ff */
[----:B------:R-:W-:-:S03]  /*b510*/  F2FP.BF16.F32.PACK_AB R19, R4, R6 ;  /* 0x000000060413723e */ /* 0x000fc600000010ff */
[----:B------:R-:W1:Y:S08]  /*b520*/  MUFU.EX2 R8, R215 ;  /* 0x000000d700087308 */ /* 0x000e700000000800 */
[----:B------:R-:W4:Y:S01]  /*b530*/  MUFU.EX2 R6, R192 ;  /* 0x000000c000067308 */ /* 0x000f220000000800 */
[----:B------:R-:W-:Y:S01]  /*b540*/  FADD.FTZ R3, R4, R3 ;  /* 0x0000000304037221 */ /* 0x000fe20000010000 */
[----:B------:R-:W-:Y:S01]  /*b550*/  LOP3.LUT R11, R35, UR33, R52, 0x96, !PT ;  /* 0x00000021230b7c12 */ /* 0x000fe2000f8e9634 */
[----:B--2---:R-:W-:Y:S01]  /*b560*/  FADD.FTZ R4, R9, R5 ;  /* 0x0000000509047221 */ /* 0x004fe20000010000 */
[----:B------:R-:W-:Y:S01]  /*b570*/  LOP3.LUT R15, R13, UR22, R34, 0x96, !PT ;  /* 0x000000160d0f7c12 */ /* 0x000fe2000f8e9622 */
[----:B---3--:R-:W-:-:S02]  /*b580*/  FADD.FTZ R3, R7, R3 ;  /* 0x0000000307037221 */ /* 0x008fc40000010000 */
[C---:B-1----:R-:W-:Y:S01]  /*b590*/  FADD.FTZ R17, R8.reuse, R4 ;  /* 0x0000000408117221 */ /* 0x042fe20000010000 */
[----:B------:R-:W-:Y:S01]  /*b5a0*/  IMAD.WIDE.U32 R4, R11, -0x2daee0ad, RZ ;  /* 0xd2511f530b047825 */ /* 0x000fe200078e00ff */
[----:B------:R-:W-:-:S03]  /*b5b0*/  F2FP.BF16.F32.PACK_AB R45, R8, R9 ;  /* 0x00000009082d723e */ /* 0x000fc600000010ff */
[C---:B----4-:R-:W-:Y:S01]  /*b5c0*/  FADD.FTZ R16, R6.reuse, R3 ;  /* 0x0000000306107221 */ /* 0x050fe20000010000 */
[----:B------:R-:W-:Y:S01]  /*b5d0*/  F2FP.BF16.F32.PACK_AB R44, R6, R7 ;  /* 0x00000007062c723e */ /* 0x000fe200000010ff */
        /* <DEDUP_REMOVED lines=19> */
[----:B------:R1:W2:Y:S01]  /*b710*/  LDL.LU R190, [R1+0x380] ;  /* 0x0003800001be7983 */ /* 0x0002a20000300800 */
[----:B------:R-:W-:Y:S01]  /*b720*/  IMAD.MOV.U32 R140, RZ, RZ, R69 ;  /* 0x000000ffff8c7224 */ /* 0x000fe200078e0045 */
[----:B------:R-:W-:Y:S01]  /*b730*/  PRMT R69, R42, 0x5410, R41 ;  /* 0x000054102a457816 */ /* 0x000fe20000000029 */
[----:B------:R3:W-:Y:S01]  /*b740*/  MUFU.EX2 R15, R165 ;  /* 0x000000a5000f7308 */ /* 0x0007e20000000800 */
[----:B------:R-:W-:Y:S01]  /*b750*/  @!P4 PRMT R42, R170, 0x5410, RZ ;  /* 0x00005410aa2ac816 */ /* 0x000fe200000000ff */
[----:B------:R1:W4:Y:S01]  /*b760*/  LDL.LU R187, [R1+0x37c] ;  /* 0x00037c0001bb7983 */ /* 0x0003220000300800 */
[----:B------:R-:W-:-:S02]  /*b770*/  ISETP.LE.U32.AND P4, PT, R6, UR15, PT ;  /* 0x0000000f06007c0c */ /* 0x000fc4000bf83070 */
[----:B------:R-:W-:Y:S01]  /*b780*/  LOP3.LUT R6, R3, 0xffff, RZ, 0xc0, !PT ;  /* 0x0000ffff03067812 */ /* 0x000fe200078ec0ff */
[----:B------:R-:W-:Y:S01]  /*b790*/  @!P3 HFMA2.BF16_V2 R169, -RZ.H0_H0, RZ.H0_H0, -R41.H0_H0 ;  /* 0x200000ffffa9b231 */ /* 0x000fe20000340929 */
[----:B------:R-:W-:Y:S02]  /*b7a0*/  LOP3.LUT R9, R7, UR9, R8, 0x96, !PT ;  /* 0x0000000907097c12 */ /* 0x000fe4000f8e9608 */
[----:B------:R-:W-:Y:S01]  /*b7b0*/  SHF.R.U32.HI R6, RZ, 0x8, R6 ;  /* 0x00000008ff067819 */ /* 0x000fe20000011606 */
[----:B---3--:R-:W-:Y:S02]  /*b7c0*/  IMAD.MOV.U32 R165, RZ, RZ, R166 ;  /* 0x000000ffffa57224 */ /* 0x008fe400078e00a6 */
[----:B------:R-:W-:Y:S02]  /*b7d0*/  IMAD.MOV.U32 R166, RZ, RZ, R74 ;  /* 0x000000ffffa67224 */ /* 0x000fe400078e004a */
[----:B------:R-:W-:Y:S02]  /*b7e0*/  IMAD.MOV.U32 R74, RZ, RZ, R62 ;  /* 0x000000ffff4a7224 */ /* 0x000fe400078e003e */
[----:B------:R-:W-:-:S02]  /*b7f0*/  IMAD.MOV.U32 R62, RZ, RZ, R188 ;  /* 0x000000ffff3e7224 */ /* 0x000fc400078e00bc */
[----:B------:R1:W3:Y:S01]  /*b800*/  LDL.LU R188, [R1+0x378] ;  /* 0x0003780001bc7983 */ /* 0x0002e20000300800 */
[----:B------:R-:W1:Y:S01]  /*b810*/  MUFU.EX2 R8, R197 ;  /* 0x000000c500087308 */ /* 0x000e620000000800 */
[----:B------:R-:W-:Y:S02]  /*b820*/  LOP3.LUT R6, R6, 0xffff, RZ, 0xc0, !PT ;  /* 0x0000ffff06067812 */ /* 0x000fe400078ec0ff */
[----:B------:R-:W-:Y:S02]  /*b830*/  PRMT R216, R31, 0x7610, R216 ;  /* 0x000076101fd87816 */ /* 0x000fe400000000d8 */
[----:B------:R-:W-:Y:S02]  /*b840*/  @!P3 PRMT R41, R169, 0x5410, RZ ;  /* 0x00005410a929b816 */ /* 0x000fe400000000ff */
[----:B------:R-:W-:Y:S02]  /*b850*/  ISETP.LE.U32.AND P3, PT, R6, UR15, PT ;  /* 0x0000000f06007c0c */ /* 0x000fe4000bf63070 */
[----:B------:R-:W-:-:S02]  /*b860*/  SHF.R.U32.HI R6, RZ, 0x18, R3 ;  /* 0x00000018ff067819 */ /* 0x000fc40000011603 */
[----:B------:R-:W-:Y:S01]  /*b870*/  SHF.R.U32.HI R3, RZ, 0x10, R3 ;  /* 0x00000010ff037819 */ /* 0x000fe20000011603 */
[----:B------:R-:W-:Y:S01]  /*b880*/  @!P2 HFMA2.BF16_V2 R175, -RZ.H0_H0, RZ.H0_H0, -R216.H0_H0 ;  /* 0x200000ffffafa231 */ /* 0x000fe200003409d8 */
[----:B------:R-:W-:Y:S01]  /*b890*/  PRMT R215, R31, 0x7632, R215 ;  /* 0x000076321fd77816 */ /* 0x000fe200000000d7 */
[----:B------:R-:W-:Y:S01]  /*b8a0*/  IMAD.MOV.U32 R112, RZ, RZ, R99 ;  /* 0x000000ffff707224 */ /* 0x000fe200078e0063 */
[----:B------:R-:W-:Y:S01]  /*b8b0*/  LOP3.LUT R3, R3, 0xff, RZ, 0xc0, !PT ;  /* 0x000000ff03037812 */ /* 0x000fe200078ec0ff */
[----:B------:R-:W-:Y:S01]  /*b8c0*/  IMAD.MOV.U32 R99, RZ, RZ, R68 ;  /* 0x000000ffff637224 */ /* 0x000fe200078e0044 */
[----:B------:R1:W-:Y:S01]  /*b8d0*/  MUFU.EX2 R14, R165 ;  /* 0x000000a5000e7308 */ /* 0x0003e20000000800 */
[----:B------:R-:W-:Y:S02]  /*b8e0*/  PRMT R68, R216, 0x5410, R215 ;  /* 0x00005410d8447816 */ /* 0x000fe400000000d7 */
[----:B------:R-:W-:Y:S02]  /*b8f0*/  @!P2 PRMT R216, R175, 0x5410, RZ ;  /* 0x00005410afd8a816 */ /* 0x000fe400000000ff */
[----:B------:R-:W-:Y:S01]  /*b900*/  ISETP.LE.U32.AND P2, PT, R3, UR15, PT ;  /* 0x0000000f03007c0c */ /* 0x000fe2000bf43070 */
[----:B-1----:R-:W-:Y:S01]  /*b910*/  FADD.FTZ R3, R8, R16 ;  /* 0x0000001008037221 */ /* 0x002fe20000010000 */
[----:B------:R-:W-:-:S04]  /*b920*/  IMAD.MOV.U32 R165, RZ, RZ, R149 ;  /* 0x000000ffffa57224 */ /* 0x000fc800078e0095 */
[----:B------:R1:W-:Y:S01]  /*b930*/  MUFU.EX2 R16, R165 ;  /* 0x000000a500107308 */ /* 0x0003e20000000800 */
[----:B------:R-:W-:Y:S02]  /*b940*/  IMAD.MOV.U32 R145, RZ, RZ, R194 ;  /* 0x000000ffff917224 */ /* 0x000fe400078e00c2 */
[----:B-1----:R-:W-:Y:S02]  /*b950*/  IMAD.MOV.U32 R165, RZ, RZ, R166 ;  /* 0x000000ffffa57224 */ /* 0x002fe400078e00a6 */
        /* <DEDUP_REMOVED lines=8> */
[----:B------:R1:W3:Y:S04]  /*b9e0*/  LDL.LU R193, [R1+0x374] ;  /* 0x0003740001c17983 */ /* 0x0002e80000300800 */
[----:B------:R1:W3:Y:S01]  /*b9f0*/  LDL.LU R194, [R1+0x370] ;  /* 0x0003700001c27983 */ /* 0x0002e20000300800 */
[----:B------:R1:W1:Y:S01]  /*ba00*/  MUFU.EX2 R7, R198 ;  /* 0x000000c600077308 */ /* 0x0002620000000800 */
[----:B------:R-:W-:Y:S01]  /*ba10*/  @!P1 HFMA2.BF16_V2 R174, -RZ.H0_H0, RZ.H0_H0, -R215.H0_H0 ;  /* 0x200000ffffae9231 */ /* 0x000fe200003409d7 */
[----:B------:R-:W-:-:S02]  /*ba20*/  PRMT R213, R48, 0x7632, R213 ;  /* 0x0000763230d57816 */ /* 0x000fc400000000d5 */
[----:B------:R-:W-:Y:S02]  /*ba30*/  PRMT R214, R48, 0x7610, R214 ;  /* 0x0000761030d67816 */ /* 0x000fe400000000d6 */
[----:B------:R-:W-:Y:S02]  /*ba40*/  @!P1 PRMT R215, R174, 0x5410, RZ ;  /* 0x00005410aed79816 */ /* 0x000fe400000000ff */
[----:B------:R-:W-:Y:S02]  /*ba50*/  ISETP.LE.U32.AND P1, PT, R6, UR15, PT ;  /* 0x0000000f06007c0c */ /* 0x000fe4000bf23070 */
[----:B------:R-:W-:Y:S02]  /*ba60*/  PRMT R149, R214, 0x5410, R213 ;  /* 0x00005410d6957816 */ /* 0x000fe400000000d5 */
[C---:B------:R-:W-:Y:S02]  /*ba70*/  PRMT R199, R43.reuse, 0x7632, R199 ;  /* 0x000076322bc77816 */ /* 0x040fe400000000c7 */
[----:B-1----:R-:W-:Y:S01]  /*ba80*/  PRMT R198, R43, 0x7610, R198 ;  /* 0x000076102bc67816 */ /* 0x002fe200000000c6 */
[----:B------:R-:W-:Y:S01]  /*ba90*/  FADD.FTZ R18, R7, R3 ;  /* 0x0000000307127221 */ /* 0x000fe20000010000 */
[----:B------:R-:W-:-:S02]  /*baa0*/  LOP3.LUT R3, R4, 0xff, RZ, 0xc0, !PT ;  /* 0x000000ff04037812 */ /* 0x000fc400078ec0ff */
[----:B------:R-:W-:Y:S02]  /*bab0*/  F2FP.BF16.F32.PACK_AB R48, R7, R8 ;  /* 0x000000080730723e */ /* 0x000fe400000010ff */
[----:B------:R-:W-:Y:S02]  /*bac0*/  LOP3.LUT R8, R4, 0xffff, RZ, 0xc0, !PT ;  /* 0x0000ffff04087812 */ /* 0x000fe400078ec0ff */
[----:B------:R-:W-:Y:S01]  /*bad0*/  SHF.R.U32.HI R7, RZ, 0x10, R4 ;  /* 0x00000010ff077819 */ /* 0x000fe20000011604 */
[----:B------:R-:W-:Y:S01]  /*bae0*/  FADD.FTZ R6, R15, R17 ;  /* 0x000000110f067221 */ /* 0x000fe20000010000 */
[----:B------:R-:W-:Y:S01]  /*baf0*/  PRMT R148, R198, 0x5410, R199 ;  /* 0x00005410c6947816 */ /* 0x000fe200000000c7 */
[----:B------:R-:W-:Y:S01]  /*bb00*/  @!P4 HFMA2.BF16_V2 R191, -RZ.H0_H0, RZ.H0_H0, -R214.H0_H0 ;  /* 0x200000ffffbfc231 */ /* 0x000fe200003409d6 */
[C---:B------:R-:W-:Y:S01]  /*bb10*/  F2FP.BF16.F32.PACK_AB R47, R14.reuse, R15 ;  /* 0x0000000f0e2f723e */ /* 0x040fe200000010ff */
[----:B------:R-:W-:Y:S01]  /*bb20*/  FADD.FTZ R11, R14, R6 ;  /* 0x000000060e0b7221 */ /* 0x000fe20000010000 */
[----:B------:R-:W-:-:S02]  /*bb30*/  PRMT R35, R22, 0x7632, R35 ;  /* 0x0000763216237816 */ /* 0x000fc40000000023 */
[----:B------:R-:W-:Y:S02]  /*bb40*/  @!P4 PRMT R214, R191, 0x5410, RZ ;  /* 0x00005410bfd6c816 */ /* 0x000fe400000000ff */
[----:B------:R-:W-:Y:S01]  /*bb50*/  PRMT R34, R22, 0x7610, R34 ;  /* 0x0000761016227816 */ /* 0x000fe20000000022 */
[----:B------:R-:W-:-:S03]  /*bb60*/  @!P5 HFMA2.BF16_V2 R162, -RZ.H0_H0, RZ.H0_H0, -R35.H0_H0 ;  /* 0x200000ffffa2d231 */ /* 0x000fc60000340923 */
[----:B------:R-:W-:Y:S02]  /*bb70*/  PRMT R71, R34, 0x5410, R35 ;  /* 0x0000541022477816 */ /* 0x000fe40000000023 */
[----:B------:R-:W-:Y:S01]  /*bb80*/  @!P5 PRMT R35, R162, 0x5410, RZ ;  /* 0x00005410a223d816 */ /* 0x000fe200000000ff */
[----:B------:R-:W-:Y:S01]  /*bb90*/  @!P6 HFMA2.BF16_V2 R167, -RZ.H0_H0, RZ.H0_H0, -R34.H0_H0 ;  /* 0x200000ffffa7e231 */ /* 0x000fe20000340922 */
[C---:B------:R-:W-:Y:S01]  /*bba0*/  PRMT R197, R49.reuse, 0x7610, R197 ;  /* 0x0000761031c57816 */ /* 0x040fe200000000c5 */
[----:B------:R-:W-:Y:S01]  /*bbb0*/  IMAD.MOV.U32 R147, RZ, RZ, R114 ;  /* 0x000000ffff937224 */ /* 0x000fe200078e0072 */
[----:B------:R-:W-:Y:S02]  /*bbc0*/  PRMT R196, R49, 0x7632, R196 ;  /* 0x0000763231c47816 */ /* 0x000fe400000000c4 */
[----:B------:R-:W-:Y:S01]  /*bbd0*/  @!P6 PRMT R34, R167, 0x5410, RZ ;  /* 0x00005410a722e816 */ /* 0x000fe200000000ff */
[----:B------:R-:W-:Y:S02]  /*bbe0*/  IMAD.MOV.U32 R114, RZ, RZ, R140 ;  /* 0x000000ffff727224 */ /* 0x000fe400078e008c */
[----:B------:R-:W-:-:S02]  /*bbf0*/  IMAD.MOV.U32 R140, RZ, RZ, R99 ;  /* 0x000000ffff8c7224 */ /* 0x000fc400078e0063 */
[----:B------:R-:W-:Y:S01]  /*bc00*/  IMAD.MOV.U32 R99, RZ, RZ, R63 ;  /* 0x000000ffff637224 */ /* 0x000fe200078e003f */
[----:B------:R-:W-:Y:S02]  /*bc10*/  PRMT R63, R197, 0x5410, R196 ;  /* 0x00005410c53f7816 */ /* 0x000fe400000000c4 */
[----:B------:R-:W-:Y:S01]  /*bc20*/  PRMT R195, R50, 0x7610, R195 ;  /* 0x0000761032c37816 */ /* 0x000fe200000000c3 */
[----:B--2---:R-:W-:-:S05]  /*bc30*/  @!P3 HFMA2.BF16_V2 R190, -RZ.H0_H0, RZ.H0_H0, -R213.H0_H0 ;  /* 0x200000ffffbeb231 */ /* 0x004fca00003409d5 */
[----:B------:R-:W-:Y:S02]  /*bc40*/  @!P3 PRMT R213, R190, 0x5410, RZ ;  /* 0x00005410bed5b816 */ /* 0x000fe400000000ff */
[----:B------:R-:W-:Y:S02]  /*bc50*/  ISETP.LE.U32.AND P3, PT, R3, UR15, PT ;  /* 0x0000000f03007c0c */ /* 0x000fe4000bf63070 */
[----:B------:R-:W-:Y:S01]  /*bc60*/  SHF.R.U32.HI R3, RZ, 0x18, R4 ;  /* 0x00000018ff037819 */ /* 0x000fe20000011604 */
[----:B------:R-:W-:-:S04]  /*bc70*/  IMAD.WIDE.U32 R4, R9, -0x2daee0ad, RZ ;  /* 0xd2511f5309047825 */ /* 0x000fc800078e00ff */
[----:B----4-:R-:W-:Y:S01]  /*bc80*/  @!P1 HFMA2.BF16_V2 R187, -RZ.H0_H0, RZ.H0_H0, -R199.H0_H0 ;  /* 0x200000ffffbb9231 */ /* 0x010fe200003409c7 */
[----:B------:R-:W-:Y:S02]  /*bc90*/  LOP3.LUT R6, R4, 0xff, RZ, 0xc0, !PT ;  /* 0x000000ff04067812 */ /* 0x000fe400078ec0ff */
[--C-:B------:R-:W-:Y:S02]  /*bca0*/  SHF.R.U32.HI R14, RZ, 0x10, R4.reuse ;  /* 0x00000010ff0e7819 */ /* 0x100fe40000011604 */
[----:B------:R-:W-:Y:S01]  /*bcb0*/  SHF.R.U32.HI R9, RZ, 0x18, R4 ;  /* 0x00000018ff097819 */ /* 0x000fe20000011604 */
[----:B---3--:R-:W-:-:S05]  /*bcc0*/  @!P2 HFMA2.BF16_V2 R188, -RZ.H0_H0, RZ.H0_H0, -R198.H0_H0 ;  /* 0x200000ffffbca231 */ /* 0x008fca00003409c6 */
[----:B------:R-:W-:Y:S02]  /*bcd0*/  @!P2 PRMT R198, R188, 0x5410, RZ ;  /* 0x00005410bcc6a816 */ /* 0x000fe400000000ff */
[----:B------:R-:W-:Y:S02]  /*bce0*/  ISETP.LE.U32.AND P2, PT, R3, UR15, PT ;  /* 0x0000000f03007c0c */ /* 0x000fe4000bf43070 */
[----:B------:R-:W-:Y:S02]  /*bcf0*/  LOP3.LUT R3, R5, UR34, R10, 0x96, !PT ;  /* 0x0000002205037c12 */ /* 0x000fe4000f8e960a */
[----:B------:R-:W-:Y:S02]  /*bd00*/  LOP3.LUT R10, R4, 0xffff, RZ, 0xc0, !PT ;  /* 0x0000ffff040a7812 */ /* 0x000fe400078ec0ff */
[----:B------:R-:W-:Y:S02]  /*bd10*/  LOP3.LUT R4, R7, 0xff, RZ, 0xc0, !PT ;  /* 0x000000ff07047812 */ /* 0x000fe400078ec0ff */
[----:B------:R-:W-:-:S02]  /*bd20*/  @!P1 PRMT R199, R187, 0x5410, RZ ;  /* 0x00005410bbc79816 */ /* 0x000fc400000000ff */
[----:B------:R-:W-:Y:S02]  /*bd30*/  ISETP.LE.U32.AND P1, PT, R4, UR15, PT ;  /* 0x0000000f04007c0c */ /* 0x000fe4000bf23070 */
[----:B------:R-:W-:Y:S02]  /*bd40*/  ISETP.LE.U32.AND P4, PT, R6, UR15, PT ;  /* 0x0000000f06007c0c */ /* 0x000fe4000bf83070 */
[----:B------:R-:W-:Y:S01]  /*bd50*/  SHF.R.U32.HI R4, RZ, 0x10, R3 ;  /* 0x00000010ff047819 */ /* 0x000fe20000011603 */
[----:B------:R-:W1:Y:S01]  /*bd60*/  MUFU.EX2 R7, R165 ;  /* 0x000000a500077308 */ /* 0x000e620000000800 */
[----:B------:R-:W-:Y:S02]  /*bd70*/  SHF.R.U32.HI R6, RZ, 0x8, R8 ;  /* 0x00000008ff067819 */ /* 0x000fe40000011608 */
[----:B------:R-:W-:Y:S02]  /*bd80*/  LOP3.LUT R5, R4, 0xff, RZ, 0xc0, !PT ;  /* 0x000000ff04057812 */ /* 0x000fe400078ec0ff */
[----:B------:R-:W-:-:S04]  /*bd90*/  LOP3.LUT R4, R6, 0xffff, RZ, 0xc0, !PT ;  /* 0x0000ffff06047812 */ /* 0x000fc800078ec0ff */
[----:B------:R-:W-:Y:S01]  /*bda0*/  ISETP.LE.U32.AND P5, PT, R4, UR15, PT ;  /* 0x0000000f04007c0c */ /* 0x000fe2000bfa3070 */
[----:B------:R-:W-:Y:S01]  /*bdb0*/  FADD.FTZ R4, R16, R11 ;  /* 0x0000000b10047221 */ /* 0x000fe20000010000 */
[----:B------:R-:W-:-:S03]  /*bdc0*/  ISETP.LE.U32.AND P6, PT, R5, UR15, PT ;  /* 0x0000000f05007c0c */ /* 0x000fc6000bfc3070 */
[----:B-1----:R-:W-:Y:S01]  /*bdd0*/  FADD.FTZ R5, R7, R4 ;  /* 0x0000000407057221 */ /* 0x002fe20000010000 */
[----:B------:R-:W-:Y:S01]  /*bde0*/  LOP3.LUT R4, R3, 0xff, RZ, 0xc0, !PT ;  /* 0x000000ff03047812 */ /* 0x000fe200078ec0ff */
[----:B------:R-:W-:Y:S02]  /*bdf0*/  IMAD.MOV.U32 R165, RZ, RZ, R115 ;  /* 0x000000ffffa57224 */ /* 0x000fe400078e0073 */
[----:B------:R-:W-:Y:S02]  /*be00*/  IMAD.MOV.U32 R115, RZ, RZ, R74 ;  /* 0x000000ffff737224 */ /* 0x000fe400078e004a */
[----:B------:R-:W-:Y:S02]  /*be10*/  IMAD.MOV.U32 R74, RZ, RZ, R62 ;  /* 0x000000ffff4a7224 */ /* 0x000fe400078e003e */
[----:B------:R-:W-:Y:S02]  /*be20*/  @!P3 HFMA2.BF16_V2 R193, -RZ.H0_H0, RZ.H0_H0, -R197.H0_H0 ;  /* 0x200000ffffc1b231 */ /* 0x000fe400003409c5 */
[----:B------:R-:W-:-:S03]  /*be30*/  @!P5 HFMA2.BF16_V2 R194, -RZ.H0_H0, RZ.H0_H0, -R196.H0_H0 ;  /* 0x200000ffffc2d231 */ /* 0x000fc600003409c4 */
[----:B------:R-:W-:Y:S02]  /*be40*/  @!P3 PRMT R197, R193, 0x5410, RZ ;  /* 0x00005410c1c5b816 */ /* 0x000fe400000000ff */
[----:B------:R-:W-:Y:S02]  /*be50*/  ISETP.LE.U32.AND P3, PT, R4, UR15, PT ;  /* 0x0000000f04007c0c */ /* 0x000fe4000bf63070 */
[----:B------:R-:W-:Y:S02]  /*be60*/  SHF.R.U32.HI R4, RZ, 0x18, R3 ;  /* 0x00000018ff047819 */ /* 0x000fe40000011603 */
[----:B------:R-:W-:Y:S02]  /*be70*/  LOP3.LUT R3, R3, 0xffff, RZ, 0xc0, !PT ;  /* 0x0000ffff03037812 */ /* 0x000fe400078ec0ff */
[----:B------:R-:W-:Y:S02]  /*be80*/  @!P5 PRMT R196, R194, 0x5410, RZ ;  /* 0x00005410c2c4d816 */ /* 0x000fe400000000ff */
[----:B------:R-:W-:-:S02]  /*be90*/  PRMT R194, R50, 0x7632, R194 ;  /* 0x0000763232c27816 */ /* 0x000fc400000000c2 */
[----:B------:R-:W-:-:S03]  /*bea0*/  SHF.R.U32.HI R3, RZ, 0x8, R3 ;  /* 0x00000008ff037819 */ /* 0x000fc60000011603 */
[----:B------:R-:W-:Y:S01]  /*beb0*/  @!P2 HFMA2.BF16_V2 R202, -RZ.H0_H0, RZ.H0_H0, -R194.H0_H0 ;  /* 0x200000ffffcaa231 */ /* 0x000fe200003409c2 */
[----:B------:R-:W-:Y:S02]  /*bec0*/  LOP3.LUT R3, R3, 0xffff, RZ, 0xc0, !PT ;  /* 0x0000ffff03037812 */ /* 0x000fe400078ec0ff */
[----:B------:R-:W-:Y:S02]  /*bed0*/  PRMT R62, R195, 0x5410, R194 ;  /* 0x00005410c33e7816 */ /* 0x000fe400000000c2 */
[----:B------:R-:W-:Y:S02]  /*bee0*/  @!P2 PRMT R194, R202, 0x5410, RZ ;  /* 0x00005410cac2a816 */ /* 0x000fe400000000ff */
[----:B------:R-:W-:Y:S02]  /*bef0*/  ISETP.LE.U32.AND P2, PT, R3, UR15, PT ;  /* 0x0000000f03007c0c */ /* 0x000fe4000bf43070 */
[----:B------:R1:W2:Y:S01]  /*bf00*/  LDL.LU.S16 R3, [R1+0x20] ;  /* 0x0000200001037983 */ /* 0x0002a20000300600 */
[----:B------:R-:W-:Y:S01]  /*bf10*/  @!P1 HFMA2.BF16_V2 R201, -RZ.H0_H0, RZ.H0_H0, -R195.H0_H0 ;  /* 0x200000ffffc99231 */ /* 0x000fe200003409c3 */
[----:B------:R-:W-:-:S04]  /*bf20*/  PRMT R193, R46, 0x7610, R193 ;  /* 0x000076102ec17816 */ /* 0x000fc800000000c1 */
[----:B------:R-:W-:Y:S02]  /*bf30*/  @!P1 PRMT R195, R201, 0x5410, RZ ;  /* 0x00005410c9c39816 */ /* 0x000fe400000000ff */
[----:B------:R-:W-:Y:S02]  /*bf40*/  ISETP.LE.U32.AND P1, PT, R9, UR15, PT ;  /* 0x0000000f09007c0c */ /* 0x000fe4000bf23070 */
[----:B------:R3:W-:Y:S01]  /*bf50*/  MUFU.EX2 R9, R145 ;  /* 0x0000009100097308 */ /* 0x0007e20000000800 */
[----:B------:R-:W-:Y:S02]  /*bf60*/  ISETP.LE.U32.AND P5, PT, R4, UR15, PT ;  /* 0x0000000f04007c0c */ /* 0x000fe4000bfa3070 */
[----:B------:R-:W-:Y:S01]  /*bf70*/  PRMT R192, R46, 0x7632, R192 ;  /* 0x000076322ec07816 */ /* 0x000fe200000000c0 */
[----:B---3--:R-:W-:Y:S02]  /*bf80*/  IMAD.MOV.U32 R145, RZ, RZ, R147 ;  /* 0x000000ffff917224 */ /* 0x008fe400078e0093 */
[----:B------:R-:W-:-:S02]  /*bf90*/  IMAD.MOV.U32 R147, RZ, RZ, R165 ;  /* 0x000000ffff937224 */ /* 0x000fc400078e00a5 */
[----:B------:R-:W-:Y:S02]  /*bfa0*/  IMAD.MOV.U32 R165, RZ, RZ, R115 ;  /* 0x000000ffffa57224 */ /* 0x000fe400078e0073 */
[----:B------:R-:W-:Y:S01]  /*bfb0*/  IMAD.MOV.U32 R115, RZ, RZ, R168 ;  /* 0x000000ffff737224 */ /* 0x000fe200078e00a8 */
[----:B------:R3:W4:Y:S01]  /*bfc0*/  MUFU.EX2 R6, R145 ;  /* 0x0000009100067308 */ /* 0x0007220000000800 */
[----:B------:R-:W-:Y:S02]  /*bfd0*/  IMAD.MOV.U32 R168, RZ, RZ, R111 ;  /* 0x000000ffffa87224 */ /* 0x000fe400078e006f */
[----:B------:R-:W-:Y:S02]  /*bfe0*/  IMAD.MOV.U32 R111, RZ, RZ, R163 ;  /* 0x000000ffff6f7224 */ /* 0x000fe400078e00a3 */
[----:B------:R-:W-:Y:S02]  /*bff0*/  IMAD.MOV.U32 R163, RZ, RZ, R95 ;  /* 0x000000ffffa37224 */ /* 0x000fe400078e005f */
[----:B------:R-:W4:Y:S01]  /*c000*/  LDL.LU R95, [R1+0x12c] ;  /* 0x00012c00015f7983 */ /* 0x000f220000300800 */
[----:B---3--:R-:W-:Y:S01]  /*c010*/  PRMT R145, R193, 0x5410, R192 ;  /* 0x00005410c1917816 */ /* 0x008fe200000000c0 */
[----:B--2---:R-:W-:-:S05]  /*c020*/  @!P3 HFMA2.BF16_V2 R3, -RZ.H0_H0, RZ.H0_H0, -R193.H0_H0 ;  /* 0x200000ffff03b231 */ /* 0x004fca00003409c1 */
[----:B------:R-:W-:-:S04]  /*c030*/  PRMT R4, R3, 0x7610, R4 ;  /* 0x0000761003047816 */ /* 0x000fc80000000004 */
[----:B------:R-:W-:Y:S02]  /*c040*/  @!P3 PRMT R193, R4, 0x5410, RZ ;  /* 0x0000541004c1b816 */ /* 0x000fe400000000ff */
[----:B------:R1:W2:Y:S02]  /*c050*/  LDL.LU.S16 R4, [R1+0x24] ;  /* 0x0000240001047983 */ /* 0x0002a40000300600 */
[----:B--2---:R-:W-:-:S05]  /*c060*/  @!P2 HFMA2.BF16_V2 R4, -RZ.H0_H0, RZ.H0_H0, -R192.H0_H0 ;  /* 0x200000ffff04a231 */ /* 0x004fca00003409c0 */
[----:B------:R-:W-:Y:S02]  /*c070*/  PRMT R8, R4, 0x7610, R8 ;  /* 0x0000761004087816 */ /* 0x000fe40000000008 */
[----:B------:R2:W3:Y:S02]  /*c080*/  MUFU.EX2 R4, R78 ;  /* 0x0000004e00047308 */ /* 0x0004e40000000800 */
[----:B--2---:R-:W2:Y:S04]  /*c090*/  LDL.LU R78, [R1+0x36c] ;  /* 0x00036c00014e7983 */ /* 0x004ea80000300800 */
[----:B------:R1:W4:Y:S01]  /*c0a0*/  LDL.LU.S16 R46, [R1+0x2c] ;  /* 0x00002c00012e7983 */ /* 0x0003220000300600 */
[----:B------:R-:W-:Y:S01]  /*c0b0*/  PRMT R191, R40, 0x7610, R191 ;  /* 0x0000761028bf7816 */ /* 0x000fe200000000bf */
[----:B------:R-:W-:-:S02]  /*c0c0*/  IMAD.MOV.U32 R144, RZ, RZ, R147 ;  /* 0x000000ffff907224 */ /* 0x000fc400078e0093 */
[----:B------:R-:W-:Y:S02]  /*c0d0*/  IMAD.MOV.U32 R147, RZ, RZ, R165 ;  /* 0x000000ffff937224 */ /* 0x000fe400078e00a5 */
[----:B------:R-:W-:Y:S02]  /*c0e0*/  IMAD.MOV.U32 R165, RZ, RZ, R115 ;  /* 0x000000ffffa57224 */ /* 0x000fe400078e0073 */
[----:B------:R-:W-:Y:S02]  /*c0f0*/  IMAD.MOV.U32 R115, RZ, RZ, R168 ;  /* 0x000000ffff737224 */ /* 0x000fe400078e00a8 */
[----:B------:R-:W-:Y:S02]  /*c100*/  IMAD.MOV.U32 R168, RZ, RZ, R111 ;  /* 0x000000ffffa87224 */ /* 0x000fe400078e006f */
[----:B------:R-:W-:Y:S01]  /*c110*/  IMAD.MOV.U32 R111, RZ, RZ, R93 ;  /* 0x000000ffff6f7224 */ /* 0x000fe200078e005d */
[----:B------:R-:W-:Y:S01]  /*c120*/  F2FP.BF16.F32.PACK_AB R43, R7, R16 ;  /* 0x00000010072b723e */ /* 0x000fe200000010ff */
[----:B------:R-:W-:Y:S01]  /*c130*/  IMAD.MOV.U32 R93, RZ, RZ, R83 ;  /* 0x000000ffff5d7224 */ /* 0x000fe200078e0053 */
[----:B------:R-:W-:Y:S01]  /*c140*/  PRMT R190, R40, 0x7632, R190 ;  /* 0x0000763228be7816 */ /* 0x000fe200000000be */
[----:B------:R-:W-:Y:S01]  /*c150*/  IMAD.MOV.U32 R83, RZ, RZ, R109 ;  /* 0x000000ffff537224 */ /* 0x000fe200078e006d */
[----:B------:R-:W-:Y:S01]  /*c160*/  @!P2 PRMT R192, R8, 0x5410, RZ ;  /* 0x0000541008c0a816 */ /* 0x000fe200000000ff */
[----:B------:R-:W-:Y:S01]  /*c170*/  IMAD.MOV.U32 R57, RZ, RZ, R147 ;  /* 0x000000ffff397224 */ /* 0x000fe200078e0093 */
[----:B------:R1:W2:Y:S01]  /*c180*/  LDL.LU.S16 R40, [R1+0x28] ;  /* 0x0000280001287983 */ /* 0x0002a20000300600 */
[----:B------:R-:W-:Y:S01]  /*c190*/  IMAD.MOV.U32 R147, RZ, RZ, R168 ;  /* 0x000000ffff937224 */ /* 0x000fe200078e00a8 */
[----:B------:R3:W-:Y:S01]  /*c1a0*/  MUFU.EX2 R8, R144 ;  /* 0x0000009000087308 */ /* 0x0007e20000000800 */
[----:B------:R-:W-:-:S02]  /*c1b0*/  IMAD.MOV.U32 R109, RZ, RZ, R94 ;  /* 0x000000ffff6d7224 */ /* 0x000fc400078e005e */
[----:B------:R-:W-:Y:S02]  /*c1c0*/  IMAD.MOV.U32 R168, RZ, RZ, R111 ;  /* 0x000000ffffa87224 */ /* 0x000fe400078e006f */
[----:B------:R-:W-:Y:S02]  /*c1d0*/  IMAD.MOV.U32 R94, RZ, RZ, R79 ;  /* 0x000000ffff5e7224 */ /* 0x000fe400078e004f */
[----:B------:R-:W-:Y:S01]  /*c1e0*/  IMAD.MOV.U32 R111, RZ, RZ, R83 ;  /* 0x000000ffff6f7224 */ /* 0x000fe200078e0053 */
[----:B------:R-:W2:Y:S01]  /*c1f0*/  LDL.LU R79, [R1+0x368] ;  /* 0x00036800014f7983 */ /* 0x000ea20000300800 */
[----:B------:R-:W-:-:S03]  /*c200*/  IMAD.MOV.U32 R83, RZ, RZ, R75 ;  /* 0x000000ffff537224 */ /* 0x000fc600078e004b */
[----:B------:R-:W2:Y:S01]  /*c210*/  LDL.LU R75, [R1+0x140] ;  /* 0x00014000014b7983 */ /* 0x000ea20000300800 */
[----:B---3--:R-:W-:Y:S01]  /*c220*/  PRMT R144, R191, 0x5410, R190 ;  /* 0x00005410bf907816 */ /* 0x008fe200000000be */
[----:B----4-:R-:W-:-:S05]  /*c230*/  @!P6 HFMA2.BF16_V2 R46, -RZ.H0_H0, RZ.H0_H0, -R191.H0_H0 ;  /* 0x200000ffff2ee231 */ /* 0x010fca00003409bf */
[----:B------:R-:W-:-:S04]  /*c240*/  PRMT R16, R46, 0x7610, R16 ;  /* 0x000076102e107816 */ /* 0x000fc80000000010 */
[----:B------:R-:W-:Y:S02]  /*c250*/  @!P6 PRMT R191, R16, 0x5410, RZ ;  /* 0x0000541010bfe816 */ /* 0x000fe400000000ff */
[----:B------:R1:W3:Y:S01]  /*c260*/  LDL.LU.S16 R16, [R1+0x34] ;  /* 0x0000340001107983 */ /* 0x0002e20000300600 */
[----:B------:R-:W-:Y:S02]  /*c270*/  SHF.R.U32.HI R3, RZ, 0x8, R10 ;  /* 0x00000008ff037819 */ /* 0x000fe4000001160a */
[----:B------:R-:W-:Y:S02]  /*c280*/  PRMT R189, R21, 0x7610, R189 ;  /* 0x0000761015bd7816 */ /* 0x000fe400000000bd */
[----:B------:R-:W-:-:S04]  /*c290*/  LOP3.LUT R3, R3, 0xffff, RZ, 0xc0, !PT ;  /* 0x0000ffff03037812 */ /* 0x000fc800078ec0ff */
[----:B------:R-:W-:Y:S02]  /*c2a0*/  ISETP.LE.U32.AND P3, PT, R3, UR15, PT ;  /* 0x0000000f03007c0c */ /* 0x000fe4000bf63070 */
[----:B------:R-:W-:Y:S02]  /*c2b0*/  LOP3.LUT R3, R14, 0xff, RZ, 0xc0, !PT ;  /* 0x000000ff0e037812 */ /* 0x000fe400078ec0ff */
[----:B------:R-:W-:Y:S02]  /*c2c0*/  LOP3.LUT R15, R39, UR33, R52, 0x96, !PT ;  /* 0x00000021270f7c12 */ /* 0x000fe4000f8e9634 */
[----:B------:R-:W-:Y:S01]  /*c2d0*/  ISETP.LE.U32.AND P2, PT, R3, UR15, PT ;  /* 0x0000000f03007c0c */ /* 0x000fe2000bf43070 */
[----:B------:R-:W-:Y:S01]  /*c2e0*/  FADD.FTZ R3, R6, R18 ;  /* 0x0000001206037221 */ /* 0x000fe20000010000 */
[----:B------:R-:W-:Y:S02]  /*c2f0*/  F2FP.BF16.F32.PACK_AB R39, R4, R6 ;  /* 0x000000060427723e */ /* 0x000fe400000010ff */
[----:B------:R1:W4:Y:S01]  /*c300*/  LDL.LU.S16 R6, [R1+0x30] ;  /* 0x0000300001067983 */ /* 0x0003220000300600 */
[----:B---3--:R-:W-:-:S05]  /*c310*/  @!P4 HFMA2.BF16_V2 R16, -RZ.H0_H0, RZ.H0_H0, -R189.H0_H0 ;  /* 0x200000ffff10c231 */ /* 0x008fca00003409bd */
[----:B------:R-:W-:Y:S02]  /*c320*/  PRMT R14, R16, 0x7610, R14 ;  /* 0x00007610100e7816 */ /* 0x000fe4000000000e */
[----:B------:R1:W3:Y:S01]  /*c330*/  LDL.LU.S16 R16, [R1+0x3c] ;  /* 0x00003c0001107983 */ /* 0x0002e20000300600 */
[----:B------:R-:W-:Y:S01]  /*c340*/  PRMT R187, R19, 0x7610, R187 ;  /* 0x0000761013bb7816 */ /* 0x000fe200000000bb */
[----:B--2---:R-:W-:Y:S01]  /*c350*/  @!P5 HFMA2.BF16_V2 R40, -RZ.H0_H0, RZ.H0_H0, -R190.H0_H0 ;  /* 0x200000ffff28d231 */ /* 0x004fe200003409be */
[----:B------:R-:W-:-:S04]  /*c360*/  PRMT R188, R21, 0x7632, R188 ;  /* 0x0000763215bc7816 */ /* 0x000fc800000000bc */
[----:B------:R-:W-:Y:S01]  /*c370*/  PRMT R7, R40, 0x7610, R7 ;  /* 0x0000761028077816 */ /* 0x000fe20000000007 */
[----:B---3--:R-:W-:-:S05]  /*c380*/  @!P2 HFMA2.BF16_V2 R16, -RZ.H0_H0, RZ.H0_H0, -R187.H0_H0 ;  /* 0x200000ffff10a231 */ /* 0x008fca00003409bb */
[----:B------:R-:W-:Y:S02]  /*c390*/  PRMT R10, R16, 0x7610, R10 ;  /* 0x00007610100a7816 */ /* 0x000fe4000000000a */
[----:B------:R1:W2:Y:S01]  /*c3a0*/  LDL.LU.S16 R16, [R1+0x38] ;  /* 0x0000380001107983 */ /* 0x0002a20000300600 */
[----:B----4-:R-:W-:Y:S01]  /*c3b0*/  @!P3 HFMA2.BF16_V2 R6, -RZ.H0_H0, RZ.H0_H0, -R188.H0_H0 ;  /* 0x200000ffff06b231 */ /* 0x010fe200003409bc */
[----:B------:R-:W-:Y:S02]  /*c3c0*/  @!P5 PRMT R190, R7, 0x5410, RZ ;  /* 0x0000541007bed816 */ /* 0x000fe400000000ff */
[----:B------:R-:W3:Y:S01]  /*c3d0*/  MUFU.EX2 R7, R57 ;  /* 0x0000003900077308 */ /* 0x000ee20000000800 */
[----:B------:R-:W-:Y:S02]  /*c3e0*/  PRMT R186, R19, 0x7632, R186 ;  /* 0x0000763213ba7816 */ /* 0x000fe400000000ba */
[----:B------:R-:W-:-:S05]  /*c3f0*/  PRMT R11, R6, 0x7610, R11 ;  /* 0x00007610060b7816 */ /* 0x000fca000000000b */
[----:B------:R4:W1:Y:S01]  /*c400*/  MUFU.EX2 R6, R147 ;  /* 0x0000009300067308 */ /* 0x0008620000000800 */
[----:B------:R-:W-:Y:S01]  /*c410*/  FADD.FTZ R3, R4, R3 ;  /* 0x0000000304037221 */ /* 0x000fe20000010000 */
[----:B------:R-:W-:Y:S01]  /*c420*/  LOP3.LUT R17, R13, UR22, R38, 0x96, !PT ;  /* 0x000000160d117c12 */ /* 0x000fe2000f8e9626 */
[----:B----4-:R-:W-:Y:S02]  /*c430*/  IMAD.MOV.U32 R147, RZ, RZ, R115 ;  /* 0x000000ffff937224 */ /* 0x010fe400078e0073 */
[----:B------:R-:W-:Y:S02]  /*c440*/  IMAD.MOV.U32 R115, RZ, RZ, R110 ;  /* 0x000000ffff737224 */ /* 0x000fe400078e006e */
[----:B------:R-:W-:Y:S02]  /*c450*/  IMAD.MOV.U32 R110, RZ, RZ, R159 ;  /* 0x000000ffff6e7224 */ /* 0x000fe400078e009f */
[----:B------:R-:W-:Y:S02]  /*c460*/  IMAD.MOV.U32 R159, RZ, RZ, R146 ;  /* 0x000000ffff9f7224 */ /* 0x000fe400078e0092 */
[----:B------:R-:W-:-:S02]  /*c470*/  IMAD.MOV.U32 R57, RZ, RZ, R110 ;  /* 0x000000ffff397224 */ /* 0x000fc400078e006e */
[----:B------:R-:W-:Y:S02]  /*c480*/  IMAD.MOV.U32 R110, RZ, RZ, R159 ;  /* 0x000000ffff6e7224 */ /* 0x000fe400078e009f */
[----:B------:R-:W-:Y:S01]  /*c490*/  IMAD.MOV.U32 R159, RZ, RZ, R60 ;  /* 0x000000ffff9f7224 */ /* 0x000fe200078e003c */
[----:B------:R-:W-:Y:S01]  /*c4a0*/  PRMT R60, R187, 0x5410, R186 ;  /* 0x00005410bb3c7816 */ /* 0x000fe200000000ba */
[----:B---3--:R-:W-:Y:S01]  /*c4b0*/  FADD.FTZ R3, R7, R3 ;  /* 0x0000000307037221 */ /* 0x008fe20000010000 */
[----:B------:R-:W-:Y:S01]  /*c4c0*/  IMAD.MOV.U32 R146, RZ, RZ, R61 ;  /* 0x000000ffff927224 */ /* 0x000fe200078e003d */
[----:B------:R-:W-:Y:S02]  /*c4d0*/  PRMT R61, R189, 0x5410, R188 ;  /* 0x00005410bd3d7816 */ /* 0x000fe400000000bc */
[----:B------:R-:W-:Y:S01]  /*c4e0*/  @!P4 PRMT R189, R14, 0x5410, RZ ;  /* 0x000054100ebdc816 */ /* 0x000fe200000000ff */
[C---:B-1----:R-:W-:Y:S01]  /*c4f0*/  FADD.FTZ R18, R6.reuse, R3 ;  /* 0x0000000306127221 */ /* 0x042fe20000010000 */
[----:B------:R-:W-:Y:S01]  /*c500*/  F2FP.BF16.F32.PACK_AB R38, R6, R7 ;  /* 0x000000070626723e */ /* 0x000fe200000010ff */
[----:B------:R-:W-:Y:S01]  /*c510*/  IMAD.WIDE.U32 R6, R17, -0x2daee0ad, RZ ;  /* 0xd2511f5311067825 */ /* 0x000fe200078e00ff */
[----:B------:R-:W-:-:S02]  /*c520*/  @!P2 PRMT R187, R10, 0x5410, RZ ;  /* 0x000054100abba816 */ /* 0x000fc400000000ff */
[----:B------:R-:W-:Y:S02]  /*c530*/  F2FP.BF16.F32.PACK_AB R31, R8, R9 ;  /* 0x00000009081f723e */ /* 0x000fe400000010ff */
[----:B------:R-:W-:Y:S01]  /*c540*/  @!P3 PRMT R188, R11, 0x5410, RZ ;  /* 0x000054100bbcb816 */ /* 0x000fe200000000ff */
[----:B------:R-:W1:Y:S01]  /*c550*/  S2R R142, SR_TID.X ;  /* 0x00000000008e7919 */ /* 0x000e620000002100 */
[----:B------:R-:W-:Y:S02]  /*c560*/  IMAD.MOV.U32 R56, RZ, RZ, R57 ;  /* 0x000000ffff387224 */ /* 0x000fe400078e0039 */
[----:B------:R-:W-:Y:S02]  /*c570*/  IMAD.MOV.U32 R57, RZ, RZ, R159 ;  /* 0x000000ffff397224 */ /* 0x000fe400078e009f */
[----:B------:R-:W-:Y:S02]  /*c580*/  IMAD.MOV.U32 R159, RZ, RZ, R141 ;  /* 0x000000ffff9f7224 */ /* 0x000fe400078e008d */
[----:B------:R-:W-:-:S02]  /*c590*/  IMAD.MOV.U32 R141, RZ, RZ, R65 ;  /* 0x000000ffff8d7224 */ /* 0x000fc400078e0041 */
[----:B------:R-:W-:Y:S02]  /*c5a0*/  IMAD.MOV.U32 R65, RZ, RZ, R204 ;  /* 0x000000ffff417224 */ /* 0x000fe400078e00cc */
[----:B------:R-:W3:Y:S01]  /*c5b0*/  LDL.LU R204, [R1+0x364] ;  /* 0x0003640001cc7983 */ /* 0x000ee20000300800 */
[----:B-1----:R-:W-:-:S04]  /*c5c0*/  SHF.R.S32.HI R156, RZ, 0x1f, R142 ;  /* 0x0000001fff9c7819 */ /* 0x002fc8000001148e */
[----:B------:R-:W-:-:S04]  /*c5d0*/  LEA.HI R156, R156, R142, RZ, 0x5 ;  /* 0x0000008e9c9c7211 */ /* 0x000fc800078f28ff */
[----:B------:R-:W-:Y:S01]  /*c5e0*/  LOP3.LUT R156, R156, 0xffffffe0, RZ, 0xc0, !PT ;  /* 0xffffffe09c9c7812 */ /* 0x000fe200078ec0ff */
[----:B--2---:R-:W-:-:S05]  /*c5f0*/  @!P1 HFMA2.BF16_V2 R16, -RZ.H0_H0, RZ.H0_H0, -R186.H0_H0 ;  /* 0x200000ffff109231 */ /* 0x004fca00003409ba */
[----:B------:R-:W-:-:S04]  /*c600*/  PRMT R4, R16, 0x7610, R4 ;  /* 0x0000761010047816 */ /* 0x000fc80000000004 */
[----:B------:R-:W-:Y:S01]  /*c610*/  @!P1 PRMT R186, R4, 0x5410, RZ ;  /* 0x0000541004ba9816 */ /* 0x000fe200000000ff */
[----:B------:R-:W-:-:S04]  /*c620*/  FADD.FTZ R4, R9, R5 ;  /* 0x0000000509047221 */ /* 0x000fc80000010000 */
[----:B------:R-:W-:Y:S01]  /*c630*/  FADD.FTZ R14, R8, R4 ;  /* 0x00000004080e7221 */ /* 0x000fe20000010000 */
        /* <DEDUP_REMOVED lines=14> */
[----:B------:R-:W-:Y:S02]  /*c720*/  LOP3.LUT R6, R56, 0x7ffffffc, RZ, 0xc0, !PT ;  /* 0x7ffffffc38067812 */ /* 0x000fe400078ec0ff */
[----:B------:R-:W1:Y:S02]  /*c730*/  S2R R56, SR_TID.X ;  /* 0x0000000000387919 */ /* 0x000e640000002100 */
[----:B-1----:R-:W-:Y:S01]  /*c740*/  IADD3 R40, -R6, R56, -R156 ;  /* 0x0000003806287210 */ /* 0x002fe20007ffe99c */
[----:B------:R-:W-:Y:S02]  /*c750*/  IMAD.MOV.U32 R56, RZ, RZ, R57 ;  /* 0x000000ffff387224 */ /* 0x000fe400078e0039 */
[----:B------:R-:W-:Y:S02]  /*c760*/  IMAD.MOV.U32 R57, RZ, RZ, R147 ;  /* 0x000000ffff397224 */ /* 0x000fe400078e0093 */
[----:B------:R-:W-:Y:S01]  /*c770*/  IMAD.MOV.U32 R147, RZ, RZ, R165 ;  /* 0x000000ffff937224 */ /* 0x000fe200078e00a5 */
[----:B------:R1:W2:Y:S01]  /*c780*/  MUFU.EX2 R16, R56 ;  /* 0x0000003800107308 */ /* 0x0002a20000000800 */
[----:B------:R-:W-:-:S02]  /*c790*/  IMAD.MOV.U32 R165, RZ, RZ, R166 ;  /* 0x000000ffffa57224 */ /* 0x000fc400078e00a6 */
[----:B------:R-:W-:Y:S02]  /*c7a0*/  IMAD.MOV.U32 R166, RZ, RZ, R159 ;  /* 0x000000ffffa67224 */ /* 0x000fe400078e009f */
[----:B------:R-:W-:Y:S02]  /*c7b0*/  IMAD.MOV.U32 R159, RZ, RZ, R141 ;  /* 0x000000ffff9f7224 */ /* 0x000fe400078e008d */
[----:B------:R-:W-:Y:S02]  /*c7c0*/  IMAD.MOV.U32 R141, RZ, RZ, R133 ;  /* 0x000000ffff8d7224 */ /* 0x000fe400078e0085 */
[----:B------:R-:W4:Y:S01]  /*c7d0*/  LDL.LU R133, [R1+0x360] ;  /* 0x0003600001857983 */ /* 0x000f220000300800 */
[----:B-1----:R-:W-:Y:S02]  /*c7e0*/  IMAD.MOV.U32 R56, RZ, RZ, R57 ;  /* 0x000000ffff387224 */ /* 0x002fe400078e0039 */
[----:B------:R-:W-:Y:S02]  /*c7f0*/  IMAD.MOV.U32 R57, RZ, RZ, R147 ;  /* 0x000000ffff397224 */ /* 0x000fe400078e0093 */
[----:B------:R-:W-:-:S02]  /*c800*/  IMAD.MOV.U32 R147, RZ, RZ, R165 ;  /* 0x000000ffff937224 */ /* 0x000fc400078e00a5 */
[----:B------:R-:W-:Y:S02]  /*c810*/  IMAD.MOV.U32 R165, RZ, RZ, R166 ;  /* 0x000000ffffa57224 */ /* 0x000fe400078e00a6 */
[----:B------:R-:W-:Y:S02]  /*c820*/  IMAD.MOV.U32 R166, RZ, RZ, R146 ;  /* 0x000000ffffa67224 */ /* 0x000fe400078e0092 */
[----:B------:R-:W-:Y:S02]  /*c830*/  IMAD.MOV.U32 R146, RZ, RZ, R97 ;  /* 0x000000ffff927224 */ /* 0x000fe400078e0061 */
[----:B------:R-:W-:Y:S02]  /*c840*/  IMAD.MOV.U32 R97, RZ, RZ, R135 ;  /* 0x000000ffff617224 */ /* 0x000fe400078e0087 */
[----:B------:R-:W3:Y:S01]  /*c850*/  LDL.LU R135, [R1+0x35c] ;  /* 0x00035c0001877983 */ /* 0x000ee20000300800 */
[----:B------:R-:W-:-:S04]  /*c860*/  LOP3.LUT R6, R3, 0xff, RZ, 0xc0, !PT ;  /* 0x000000ff03067812 */ /* 0x000fc800078ec0ff */
[----:B------:R-:W-:Y:S02]  /*c870*/  ISETP.LE.U32.AND P4, PT, R6, UR15, PT ;  /* 0x0000000f06007c0c */ /* 0x000fe4000bf83070 */
[----:B------:R-:W-:-:S04]  /*c880*/  LOP3.LUT R6, R3, 0xffff, RZ, 0xc0, !PT ;  /* 0x0000ffff03067812 */ /* 0x000fc800078ec0ff */
[----:B------:R-:W-:-:S04]  /*c890*/  SHF.R.U32.HI R6, RZ, 0x8, R6 ;  /* 0x00000008ff067819 */ /* 0x000fc80000011606 */
[----:B------:R-:W-:Y:S02]  /*c8a0*/  LOP3.LUT R6, R6, 0xffff, RZ, 0xc0, !PT ;  /* 0x0000ffff06067812 */ /* 0x000fe400078ec0ff */
[----:B------:R-:W-:Y:S02]  /*c8b0*/  LOP3.LUT R11, R7, UR9, R8, 0x96, !PT ;  /* 0x00000009070b7c12 */ /* 0x000fe4000f8e9608 */
[----:B------:R-:W-:Y:S01]  /*c8c0*/  ISETP.LE.U32.AND P3, PT, R6, UR15, PT ;  /* 0x0000000f06007c0c */ /* 0x000fe2000bf63070 */
[----:B------:R1:W2:Y:S01]  /*c8d0*/  MUFU.EX2 R8, R56 ;  /* 0x0000003800087308 */ /* 0x0002a20000000800 */
[--C-:B------:R-:W-:Y:S02]  /*c8e0*/  SHF.R.U32.HI R6, RZ, 0x18, R3.reuse ;  /* 0x00000018ff067819 */ /* 0x100fe40000011603 */
[----:B------:R-:W-:-:S04]  /*c8f0*/  SHF.R.U32.HI R3, RZ, 0x10, R3 ;  /* 0x00000010ff037819 */ /* 0x000fc80000011603 */
[----:B------:R-:W-:Y:S01]  /*c900*/  LOP3.LUT R3, R3, 0xff, RZ, 0xc0, !PT ;  /* 0x000000ff03037812 */ /* 0x000fe200078ec0ff */
[----:B-1----:R-:W-:Y:S02]  /*c910*/  IMAD.MOV.U32 R56, RZ, RZ, R57 ;  /* 0x000000ffff387224 */ /* 0x002fe400078e0039 */
[----:B------:R-:W-:Y:S02]  /*c920*/  IMAD.MOV.U32 R57, RZ, RZ, R147 ;  /* 0x000000ffff397224 */ /* 0x000fe400078e0093 */
[----:B------:R-:W-:Y:S01]  /*c930*/  IMAD.MOV.U32 R147, RZ, RZ, R166 ;  /* 0x000000ffff937224 */ /* 0x000fe200078e00a6 */
[----:B------:R1:W-:Y:S01]  /*c940*/  MUFU.EX2 R15, R56 ;  /* 0x00000038000f7308 */ /* 0x0003e20000000800 */
[----:B------:R-:W-:Y:S02]  /*c950*/  IMAD.MOV.U32 R156, RZ, RZ, R57 ;  /* 0x000000ffff9c7224 */ /* 0x000fe400078e0039 */
[----:B------:R-:W-:Y:S01]  /*c960*/  IMAD.MOV.U32 R57, RZ, RZ, R81 ;  /* 0x000000ffff397224 */ /* 0x000fe200078e0051 */
[----:B------:R-:W-:Y:S01]  /*c970*/  ISETP.LE.U32.AND P2, PT, R3, UR15, PT ;  /* 0x0000000f03007c0c */ /* 0x000fe2000bf43070 */
[----:B-1----:R-:W-:-:S02]  /*c980*/  IMAD.MOV.U32 R56, RZ, RZ, R80 ;  /* 0x000000ffff387224 */ /* 0x002fc400078e0050 */
[----:B---3--:R-:W-:Y:S02]  /*c990*/  IMAD.MOV.U32 R166, RZ, RZ, R135 ;  /* 0x000000ffffa67224 */ /* 0x008fe400078e0087 */
[----:B------:R1:W5:Y:S04]  /*c9a0*/  LDL.LU R135, [R1+0x358] ;  /* 0x0003580001877983 */ /* 0x0003680000300800 */
[----:B------:R-:W3:Y:S04]  /*c9b0*/  LDL.LU.64 R80, [R1+0x350] ;  /* 0x0003500001507983 */ /* 0x000ee80000300a00 */
[----:B------:R1:W4:Y:S04]  /*c9c0*/  LDL.LU.S16 R17, [R1+0x44] ;  /* 0x0000440001117983 */ /* 0x0003280000300600 */
[----:B------:R1:W3:Y:S01]  /*c9d0*/  LDL.LU.S16 R3, [R1+0x40] ;  /* 0x0000400001037983 */ /* 0x0002e20000300600 */
[----:B------:R-:W1:Y:S01]  /*c9e0*/  MUFU.EX2 R7, R156 ;  /* 0x0000009c00077308 */ /* 0x000e620000000800 */
[----:B------:R-:W-:-:S02]  /*c9f0*/  PRMT R184, R45, 0x7632, R184 ;  /* 0x000076322db87816 */ /* 0x000fc400000000b8 */
[----:B------:R-:W-:Y:S01]  /*ca00*/  ISETP.LE.U32.AND P1, PT, R6, UR15, PT ;  /* 0x0000000f06007c0c */ /* 0x000fe2000bf23070 */
[----:B--2---:R-:W-:Y:S01]  /*ca10*/  FADD.FTZ R6, R16, R14 ;  /* 0x0000000e10067221 */ /* 0x004fe20000010000 */
[----:B------:R-:W-:Y:S02]  /*ca20*/  PRMT R185, R45, 0x7610, R185 ;  /* 0x000076102db97816 */ /* 0x000fe400000000b9 */
[C---:B------:R-:W-:Y:S01]  /*ca30*/  F2FP.BF16.F32.PACK_AB R22, R8.reuse, R16 ;  /* 0x000000100816723e */ /* 0x040fe200000010ff */
[----:B------:R-:W-:Y:S01]  /*ca40*/  FADD.FTZ R14, R8, R6 ;  /* 0x00000006080e7221 */ /* 0x000fe20000010000 */
[----:B------:R-:W-:Y:S02]  /*ca50*/  LOP3.LUT R8, R13, UR22, R32, 0x96, !PT ;  /* 0x000000160d087c12 */ /* 0x000fe4000f8e9620 */
[----:B-1----:R-:W-:Y:S01]  /*ca60*/  F2FP.BF16.F32.PACK_AB R21, R7, R15 ;  /* 0x0000000f0715723e */ /* 0x002fe200000010ff */
[----:B----4-:R-:W-:Y:S02]  /*ca70*/  @!P4 HFMA2.BF16_V2 R17, -RZ.H0_H0, RZ.H0_H0, -R185.H0_H0 ;  /* 0x200000ffff11c231 */ /* 0x010fe400003409b9 */
[----:B---3--:R-:W-:-:S03]  /*ca80*/  @!P3 HFMA2.BF16_V2 R3, -RZ.H0_H0, RZ.H0_H0, -R184.H0_H0 ;  /* 0x200000ffff03b231 */ /* 0x008fc600003409b8 */
[----:B------:R-:W-:Y:S02]  /*ca90*/  PRMT R16, R17, 0x7610, R16 ;  /* 0x0000761011107816 */ /* 0x000fe40000000010 */
[----:B------:R1:W2:Y:S01]  /*caa0*/  LDL.LU.S16 R17, [R1+0x48] ;  /* 0x0000480001117983 */ /* 0x0002a20000300600 */
[----:B------:R-:W-:Y:S01]  /*cab0*/  PRMT R13, R3, 0x7610, R13 ;  /* 0x00007610030d7816 */ /* 0x000fe2000000000d */
[----:B------:R-:W-:-:S04]  /*cac0*/  FADD.FTZ R3, R15, R18 ;  /* 0x000000120f037221 */ /* 0x000fc80000010000 */
[----:B------:R-:W-:Y:S02]  /*cad0*/  FADD.FTZ R19, R7, R3 ;  /* 0x0000000307137221 */ /* 0x000fe40000010000 */
[----:B------:R1:W3:Y:S01]  /*cae0*/  LDL.LU.S16 R7, [R1+0x4c] ;  /* 0x00004c0001077983 */ /* 0x0002e20000300600 */
[C---:B------:R-:W-:Y:S01]  /*caf0*/  PRMT R182, R44.reuse, 0x7610, R182 ;  /* 0x000076102cb67816 */ /* 0x040fe200000000b6 */
[----:B------:R-:W-:Y:S02]  /*cb00*/  IMAD.MOV.U32 R143, RZ, RZ, R57 ;  /* 0x000000ffff8f7224 */ /* 0x000fe400078e0039 */
[----:B------:R-:W-:Y:S02]  /*cb10*/  IMAD.MOV.U32 R57, RZ, RZ, R147 ;  /* 0x000000ffff397224 */ /* 0x000fe400078e0093 */
[----:B------:R-:W-:Y:S01]  /*cb20*/  IMAD.MOV.U32 R147, RZ, RZ, R166 ;  /* 0x000000ffff937224 */ /* 0x000fe200078e00a6 */
[----:B------:R-:W-:Y:S01]  /*cb30*/  PRMT R183, R44, 0x7632, R183 ;  /* 0x000076322cb77816 */ /* 0x000fe200000000b7 */
[----:B------:R-:W-:-:S02]  /*cb40*/  IMAD.MOV.U32 R142, RZ, RZ, R56 ;  /* 0x000000ffff8e7224 */ /* 0x000fc400078e0038 */
[----:B------:R-:W-:Y:S02]  /*cb50*/  IMAD.MOV.U32 R56, RZ, RZ, R57 ;  /* 0x000000ffff387224 */ /* 0x000fe400078e0039 */
[----:B------:R-:W-:Y:S02]  /*cb60*/  IMAD.MOV.U32 R57, RZ, RZ, R147 ;  /* 0x000000ffff397224 */ /* 0x000fe400078e0093 */
[----:B------:R-:W-:Y:S01]  /*cb70*/  IMAD.MOV.U32 R147, RZ, RZ, R75 ;  /* 0x000000ffff937224 */ /* 0x000fe200078e004b */
[----:B------:R-:W-:Y:S01]  /*cb80*/  PRMT R75, R182, 0x5410, R183 ;  /* 0x00005410b64b7816 */ /* 0x000fe200000000b7 */
[----:B------:R-:W-:Y:S02]  /*cb90*/  IMAD.MOV.U32 R166, RZ, RZ, R115 ;  /* 0x000000ffffa67224 */ /* 0x000fe400078e0073 */
[----:B------:R-:W-:Y:S01]  /*cba0*/  IMAD.MOV.U32 R115, RZ, RZ, R74 ;  /* 0x000000ffff737224 */ /* 0x000fe200078e004a */
[----:B------:R-:W-:Y:S02]  /*cbb0*/  PRMT R74, R185, 0x5410, R184 ;  /* 0x00005410b94a7816 */ /* 0x000fe400000000b8 */
[----:B------:R-:W-:Y:S01]  /*cbc0*/  @!P4 PRMT R185, R16, 0x5410, RZ ;  /* 0x0000541010b9c816 */ /* 0x000fe200000000ff */
[----:B------:R-:W-:Y:S01]  /*cbd0*/  IMAD.MOV.U32 R156, RZ, RZ, R56 ;  /* 0x000000ffff9c7224 */ /* 0x000fe200078e0038 */
[----:B------:R-:W-:Y:S01]  /*cbe0*/  @!P3 PRMT R184, R13, 0x5410, RZ ;  /* 0x000054100db8b816 */ /* 0x000fe200000000ff */
[----:B------:R-:W-:Y:S01]  /*cbf0*/  IMAD.MOV.U32 R56, RZ, RZ, R57 ;  /* 0x000000ffff387224 */ /* 0x000fe200078e0039 */
[----:B------:R-:W-:Y:S01]  /*cc00*/  LOP3.LUT R9, R33, UR33, R52, 0x96, !PT ;  /* 0x0000002121097c12 */ /* 0x000fe2000f8e9634 */
[----:B------:R-:W4:Y:S01]  /*cc10*/  MUFU.EX2 R15, R156 ;  /* 0x0000009c000f7308 */ /* 0x000f220000000800 */
[----:B------:R-:W-:-:S02]  /*cc20*/  IMAD.MOV.U32 R57, RZ, RZ, R147 ;  /* 0x000000ffff397224 */ /* 0x000fc400078e0093 */
[----:B------:R-:W-:Y:S02]  /*cc30*/  IMAD.MOV.U32 R147, RZ, RZ, R132 ;  /* 0x000000ffff937224 */ /* 0x000fe400078e0084 */
[----:B------:R1:W5:Y:S04]  /*cc40*/  LDL.LU R132, [R1+0x348] ;  /* 0x0003480001847983 */ /* 0x0003680000300800 */
[----:B------:R1:W4:Y:S01]  /*cc50*/  LDL.LU.S16 R44, [R1+0x5c] ;  /* 0x00005c00012c7983 */ /* 0x0003220000300600 */
[----:B---3--:R-:W-:-:S05]  /*cc60*/  @!P2 HFMA2.BF16_V2 R7, -RZ.H0_H0, RZ.H0_H0, -R182.H0_H0 ;  /* 0x200000ffff07a231 */ /* 0x008fca00003409b6 */
[----:B------:R-:W-:-:S04]  /*cc70*/  PRMT R3, R7, 0x7610, R3 ;  /* 0x0000761007037816 */ /* 0x000fc80000000003 */
[----:B------:R-:W-:Y:S02]  /*cc80*/  @!P2 PRMT R182, R3, 0x5410, RZ ;  /* 0x0000541003b6a816 */ /* 0x000fe400000000ff */
[C---:B------:R-:W-:Y:S01]  /*cc90*/  LOP3.LUT R3, R4.reuse, 0xff, RZ, 0xc0, !PT ;  /* 0x000000ff04037812 */ /* 0x040fe200078ec0ff */
[----:B--2---:R-:W-:Y:S01]  /*cca0*/  @!P1 HFMA2.BF16_V2 R17, -RZ.H0_H0, RZ.H0_H0, -R183.H0_H0 ;  /* 0x200000ffff119231 */ /* 0x004fe200003409b7 */
[----:B------:R-:W-:Y:S02]  /*ccb0*/  LOP3.LUT R7, R4, 0xffff, RZ, 0xc0, !PT ;  /* 0x0000ffff04077812 */ /* 0x000fe400078ec0ff */
[----:B------:R-:W-:Y:S02]  /*ccc0*/  ISETP.LE.U32.AND P4, PT, R3, UR15, PT ;  /* 0x0000000f03007c0c */ /* 0x000fe4000bf83070 */
[--C-:B------:R-:W-:Y:S02]  /*ccd0*/  SHF.R.U32.HI R3, RZ, 0x10, R4.reuse ;  /* 0x00000010ff037819 */ /* 0x100fe40000011604 */
[----:B------:R-:W-:-:S02]  /*cce0*/  SHF.R.U32.HI R4, RZ, 0x18, R4 ;  /* 0x00000018ff047819 */ /* 0x000fc40000011604 */
[----:B------:R-:W-:Y:S02]  /*ccf0*/  PRMT R6, R17, 0x7610, R6 ;  /* 0x0000761011067816 */ /* 0x000fe40000000006 */
[----:B------:R-:W-:Y:S01]  /*cd00*/  ISETP.LE.U32.AND P2, PT, R4, UR15, PT ;  /* 0x0000000f04007c0c */ /* 0x000fe2000bf43070 */
[----:B------:R-:W-:Y:S01]  /*cd10*/  IMAD.WIDE.U32 R4, R11, -0x2daee0ad, RZ ;  /* 0xd2511f530b047825 */ /* 0x000fe200078e00ff */
[----:B------:R-:W-:Y:S02]  /*cd20*/  LOP3.LUT R3, R3, 0xff, RZ, 0xc0, !PT ;  /* 0x000000ff03037812 */ /* 0x000fe400078ec0ff */
[----:B------:R-:W-:Y:S02]  /*cd30*/  @!P1 PRMT R183, R6, 0x5410, RZ ;  /* 0x0000541006b79816 */ /* 0x000fe400000000ff */
[----:B------:R-:W-:Y:S02]  /*cd40*/  ISETP.LE.U32.AND P3, PT, R3, UR15, PT ;  /* 0x0000000f03007c0c */ /* 0x000fe4000bf63070 */
[----:B------:R-:W-:-:S02]  /*cd50*/  LOP3.LUT R6, R4, 0xff, RZ, 0xc0, !PT ;  /* 0x000000ff04067812 */ /* 0x000fc400078ec0ff */
[----:B------:R-:W-:Y:S02]  /*cd60*/  LOP3.LUT R3, R5, UR34, R10, 0x96, !PT ;  /* 0x0000002205037c12 */ /* 0x000fe4000f8e960a */
[----:B------:R-:W-:Y:S01]  /*cd70*/  ISETP.LE.U32.AND P6, PT, R6, UR15, PT ;  /* 0x0000000f06007c0c */ /* 0x000fe2000bfc3070 */
[----:B------:R-:W2:Y:S01]  /*cd80*/  MUFU.EX2 R11, R56 ;  /* 0x00000038000b7308 */ /* 0x000ea20000000800 */
[----:B------:R-:W-:Y:S02]  /*cd90*/  SHF.R.U32.HI R6, RZ, 0x10, R3 ;  /* 0x00000010ff067819 */ /* 0x000fe40000011603 */
[----:B------:R-:W-:Y:S02]  /*cda0*/  LOP3.LUT R16, R4, 0xffff, RZ, 0xc0, !PT ;  /* 0x0000ffff04107812 */ /* 0x000fe400078ec0ff */
[--C-:B------:R-:W-:Y:S02]  /*cdb0*/  SHF.R.U32.HI R17, RZ, 0x10, R4.reuse ;  /* 0x00000010ff117819 */ /* 0x100fe40000011604 */
[----:B------:R-:W-:Y:S01]  /*cdc0*/  SHF.R.U32.HI R13, RZ, 0x18, R4 ;  /* 0x00000018ff0d7819 */ /* 0x000fe20000011604 */
[----:B------:R-:W-:Y:S01]  /*cdd0*/  IMAD.WIDE.U32 R4, R9, -0x2daee0ad, RZ ;  /* 0xd2511f5309047825 */ /* 0x000fe200078e00ff */
[----:B------:R-:W-:-:S04]  /*cde0*/  LOP3.LUT R6, R6, 0xff, RZ, 0xc0, !PT ;  /* 0x000000ff06067812 */ /* 0x000fc800078ec0ff */
[----:B------:R-:W-:Y:S02]  /*cdf0*/  LOP3.LUT R10, R5, UR19, R20, 0x96, !PT ;  /* 0x00000013050a7c12 */ /* 0x000fe4000f8e9614 */
[----:B------:R-:W-:Y:S02]  /*ce00*/  ISETP.LE.U32.AND P1, PT, R6, UR15, PT ;  /* 0x0000000f06007c0c */ /* 0x000fe4000bf23070 */
[----:B------:R-:W-:Y:S01]  /*ce10*/  SHF.R.U32.HI R5, RZ, 0x8, R7 ;  /* 0x00000008ff057819 */ /* 0x000fe20000011607 */
[----:B------:R-:W-:-:S04]  /*ce20*/  IMAD.WIDE.U32 R6, R8, -0x2daee0ad, RZ ;  /* 0xd2511f5308067825 */ /* 0x000fc800078e00ff */
[----:B----4-:R-:W-:Y:S01]  /*ce30*/  FADD.FTZ R9, R15, R14 ;  /* 0x0000000e0f097221 */ /* 0x010fe20000010000 */
[----:B------:R-:W-:Y:S02]  /*ce40*/  LOP3.LUT R5, R5, 0xffff, RZ, 0xc0, !PT ;  /* 0x0000ffff05057812 */ /* 0x000fe400078ec0ff */
[----:B------:R-:W-:Y:S01]  /*ce50*/  LOP3.LUT R8, R7, UR12, R4, 0x96, !PT ;  /* 0x0000000c07087c12 */ /* 0x000fe2000f8e9604 */
[----:B--2---:R-:W-:Y:S01]  /*ce60*/  FADD.FTZ R18, R11, R9 ;  /* 0x000000090b127221 */ /* 0x004fe20000010000 */
[----:B------:R-:W-:Y:S01]  /*ce70*/  ISETP.LE.U32.AND P5, PT, R5, UR15, PT ;  /* 0x0000000f05007c0c */ /* 0x000fe2000bfa3070 */
        /* <DEDUP_REMOVED lines=8> */
[----:B------:R-:W-:Y:S02]  /*cf00*/  LOP3.LUT R5, R11, UR8, R4, 0x96, !PT ;  /* 0x000000080b057c12 */ /* 0x000fe4000f8e9604 */
[----:B------:R1:W2:Y:S01]  /*cf10*/  LDL.LU.S16 R4, [R1+0x60] ;  /* 0x0000600001047983 */ /* 0x0002a20000300600 */
[C---:B------:R-:W-:Y:S02]  /*cf20*/  PRMT R180, R47.reuse, 0x7632, R180 ;  /* 0x000076322fb47816 */ /* 0x040fe400000000b4 */
[----:B------:R-:W-:-:S05]  /*cf30*/  PRMT R181, R47, 0x7610, R181 ;  /* 0x000076102fb57816 */ /* 0x000fca00000000b5 */
[----:B------:R-:W-:Y:S02]  /*cf40*/  @!P4 HFMA2.BF16_V2 R44, -RZ.H0_H0, RZ.H0_H0, -R181.H0_H0 ;  /* 0x200000ffff2cc231 */ /* 0x000fe400003409b5 */
[----:B------:R-:W-:Y:S02]  /*cf50*/  IMAD.MOV.U32 R56, RZ, RZ, R147 ;  /* 0x000000ffff387224 */ /* 0x000fe400078e0093 */
[----:B------:R-:W-:Y:S01]  /*cf60*/  IMAD.MOV.U32 R147, RZ, RZ, R165 ;  /* 0x000000ffff937224 */ /* 0x000fe200078e00a5 */
[----:B------:R-:W-:Y:S01]  /*cf70*/  PRMT R12, R44, 0x7610, R12 ;  /* 0x000076102c0c7816 */ /* 0x000fe2000000000c */
[----:B------:R-:W-:Y:S01]  /*cf80*/  IMAD.MOV.U32 R165, RZ, RZ, R73 ;  /* 0x000000ffffa57224 */ /* 0x000fe200078e0049 */
[----:B------:R-:W-:Y:S02]  /*cf90*/  PRMT R73, R181, 0x5410, R180 ;  /* 0x00005410b5497816 */ /* 0x000fe400000000b4 */
[----:B------:R-:W-:Y:S01]  /*cfa0*/  @!P4 PRMT R181, R12, 0x5410, RZ ;  /* 0x000054100cb5c816 */ /* 0x000fe200000000ff */
[----:B--2---:R-:W-:-:S05]  /*cfb0*/  @!P5 HFMA2.BF16_V2 R4, -RZ.H0_H0, RZ.H0_H0, -R180.H0_H0 ;  /* 0x200000ffff04d231 */ /* 0x004fca00003409b4 */
[----:B------:R-:W-:Y:S02]  /*cfc0*/  PRMT R11, R4, 0x7610, R11 ;  /* 0x00007610040b7816 */ /* 0x000fe4000000000b */
[----:B------:R-:W-:-:S04]  /*cfd0*/  LOP3.LUT R4, R3, 0xff, RZ, 0xc0, !PT ;  /* 0x000000ff03047812 */ /* 0x000fc800078ec0ff */
[----:B------:R-:W-:Y:S02]  /*cfe0*/  ISETP.LE.U32.AND P4, PT, R4, UR15, PT ;  /* 0x0000000f04007c0c */ /* 0x000fe4000bf83070 */
[----:B------:R1:W2:Y:S04]  /*cff0*/  LDL.LU.S16 R4, [R1+0x64] ;  /* 0x0000640001047983 */ /* 0x0002a80000300600 */
[----:B------:R1:W3:Y:S01]  /*d000*/  LDL.LU.S16 R44, [R1+0x6c] ;  /* 0x00006c00012c7983 */ /* 0x0002e20000300600 */
[C---:B------:R-:W-:Y:S01]  /*d010*/  PRMT R179, R48.reuse, 0x7610, R179 ;  /* 0x0000761030b37816 */ /* 0x040fe200000000b3 */
[----:B------:R-:W-:Y:S01]  /*d020*/  IMAD.MOV.U32 R156, RZ, RZ, R56 ;  /* 0x000000ffff9c7224 */ /* 0x000fe200078e0038 */
[----:B------:R-:W-:Y:S01]  /*d030*/  PRMT R178, R48, 0x7632, R178 ;  /* 0x0000763230b27816 */ /* 0x000fe200000000b2 */
[----:B------:R-:W-:-:S02]  /*d040*/  IMAD.MOV.U32 R56, RZ, RZ, R57 ;  /* 0x000000ffff387224 */ /* 0x000fc400078e0039 */
[----:B------:R-:W-:Y:S02]  /*d050*/  IMAD.MOV.U32 R57, RZ, RZ, R163 ;  /* 0x000000ffff397224 */ /* 0x000fe400078e00a3 */
[----:B------:R-:W-:Y:S02]  /*d060*/  IMAD.MOV.U32 R163, RZ, RZ, R95 ;  /* 0x000000ffffa37224 */ /* 0x000fe400078e005f */
[----:B------:R-:W-:Y:S01]  /*d070*/  IMAD.MOV.U32 R95, RZ, RZ, R67 ;  /* 0x000000ffff5f7224 */ /* 0x000fe200078e0043 */
[----:B------:R-:W-:Y:S02]  /*d080*/  PRMT R67, R179, 0x5410, R178 ;  /* 0x00005410b3437816 */ /* 0x000fe400000000b2 */
[----:B------:R-:W-:Y:S01]  /*d090*/  @!P5 PRMT R180, R11, 0x5410, RZ ;  /* 0x000054100bb4d816 */ /* 0x000fe200000000ff */
[----:B--2---:R-:W-:-:S05]  /*d0a0*/  @!P3 HFMA2.BF16_V2 R4, -RZ.H0_H0, RZ.H0_H0, -R179.H0_H0 ;  /* 0x200000ffff04b231 */ /* 0x004fca00003409b3 */
[----:B------:R-:W-:Y:S02]  /*d0b0*/  PRMT R7, R4, 0x7610, R7 ;  /* 0x0000761004077816 */ /* 0x000fe40000000007 */
[----:B------:R-:W-:Y:S02]  /*d0c0*/  SHF.R.U32.HI R4, RZ, 0x18, R3 ;  /* 0x00000018ff047819 */ /* 0x000fe40000011603 */
[----:B------:R-:W-:Y:S01]  /*d0d0*/  @!P3 PRMT R179, R7, 0x5410, RZ ;  /* 0x0000541007b3b816 */ /* 0x000fe200000000ff */
[----:B------:R-:W-:Y:S01]  /*d0e0*/  IMAD.WIDE.U32 R6, R6, -0x326172a9, RZ ;  /* 0xcd9e8d5706067825 */ /* 0x000fe200078e00ff */
[----:B------:R-:W-:-:S03]  /*d0f0*/  ISETP.LE.U32.AND P5, PT, R4, UR15, PT ;  /* 0x0000000f04007c0c */ /* 0x000fc6000bfa3070 */
[----:B---3--:R-:W-:Y:S02]  /*d100*/  @!P2 HFMA2.BF16_V2 R44, -RZ.H0_H0, RZ.H0_H0, -R178.H0_H0 ;  /* 0x200000ffff2ca231 */ /* 0x008fe400003409b2 */
[----:B------:R-:W-:Y:S01]  /*d110*/  IMAD.WIDE.U32 R4, R5, -0x326172a9, RZ ;  /* 0xcd9e8d5705047825 */ /* 0x000fe200078e00ff */
[----:B------:R-:W-:Y:S02]  /*d120*/  LOP3.LUT R8, R7, UR9, R8, 0x96, !PT ;  /* 0x0000000907087c12 */ /* 0x000fe4000f8e9608 */
[----:B------:R1:W2:Y:S01]  /*d130*/  LDL.LU.S16 R7, [R1+0x70] ;  /* 0x0000700001077983 */ /* 0x0002a20000300600 */
[----:B------:R-:W-:Y:S02]  /*d140*/  ISETP.LE.U32.AND P3, PT, R13, UR15, PT ;  /* 0x0000000f0d007c0c */ /* 0x000fe4000bf63070 */
[C---:B------:R-:W-:Y:S02]  /*d150*/  LOP3.LUT R11, R4.reuse, 0xff, RZ, 0xc0, !PT ;  /* 0x000000ff040b7812 */ /* 0x040fe400078ec0ff */
[----:B------:R-:W-:-:S02]  /*d160*/  LOP3.LUT R13, R4, 0xffff, RZ, 0xc0, !PT ;  /* 0x0000ffff040d7812 */ /* 0x000fc400078ec0ff */
[--C-:B------:R-:W-:Y:S02]  /*d170*/  SHF.R.U32.HI R12, RZ, 0x10, R4.reuse ;  /* 0x00000010ff0c7819 */ /* 0x100fe40000011604 */
[--C-:B------:R-:W-:Y:S02]  /*d180*/  SHF.R.U32.HI R9, RZ, 0x18, R4.reuse ;  /* 0x00000018ff097819 */ /* 0x100fe40000011604 */
[----:B------:R-:W-:Y:S02]  /*d190*/  PRMT R4, R44, 0x7610, R4 ;  /* 0x000076102c047816 */ /* 0x000fe40000000004 */
[----:B------:R1:W3:Y:S01]  /*d1a0*/  LDL.LU.S16 R44, [R1+0x74] ;  /* 0x00007400012c7983 */ /* 0x0002e20000300600 */
[----:B------:R-:W-:-:S04]  /*d1b0*/  LOP3.LUT R3, R3, 0xffff, RZ, 0xc0, !PT ;  /* 0x0000ffff03037812 */ /* 0x000fc800078ec0ff */
[----:B------:R-:W-:-:S04]  /*d1c0*/  SHF.R.U32.HI R3, RZ, 0x8, R3 ;  /* 0x00000008ff037819 */ /* 0x000fc80000011603 */
[----:B------:R-:W-:Y:S02]  /*d1d0*/  LOP3.LUT R3, R3, 0xffff, RZ, 0xc0, !PT ;  /* 0x0000ffff03037812 */ /* 0x000fe400078ec0ff */
[----:B------:R-:W-:Y:S02]  /*d1e0*/  @!P2 PRMT R178, R4, 0x5410, RZ ;  /* 0x0000541004b2a816 */ /* 0x000fe400000000ff */
[----:B------:R-:W-:Y:S02]  /*d1f0*/  ISETP.LE.U32.AND P2, PT, R3, UR15, PT ;  /* 0x0000000f03007c0c */ /* 0x000fe4000bf43070 */
[----:B------:R-:W-:Y:S02]  /*d200*/  PRMT R175, R43, 0x7610, R175 ;  /* 0x000076102baf7816 */ /* 0x000fe400000000af */
[----:B------:R-:W-:Y:S01]  /*d210*/  LOP3.LUT R6, R5, UR35, R6, 0x96, !PT ;  /* 0x0000002305067c12 */ /* 0x000fe2000f8e9606 */
[----:B------:R-:W-:Y:S01]  /*d220*/  IMAD.WIDE.U32 R4, R8, -0x2daee0ad, RZ ;  /* 0xd2511f5308047825 */ /* 0x000fe200078e00ff */
[----:B------:R-:W-:-:S03]  /*d230*/  PRMT R174, R43, 0x7632, R174 ;  /* 0x000076322bae7816 */ /* 0x000fc600000000ae */
[----:B------:R-:W-:Y:S02]  /*d240*/  IMAD.MOV.U32 R157, RZ, RZ, R156 ;  /* 0x000000ffff9d7224 */ /* 0x000fe400078e009c */
[----:B------:R-:W-:Y:S02]  /*d250*/  IMAD.MOV.U32 R156, RZ, RZ, R115 ;  /* 0x000000ffff9c7224 */ /* 0x000fe400078e0073 */
[----:B------:R-:W-:Y:S02]  /*d260*/  IMAD.MOV.U32 R115, RZ, RZ, R114 ;  /* 0x000000ffff737224 */ /* 0x000fe400078e0072 */
[----:B------:R-:W-:Y:S01]  /*d270*/  IMAD.MOV.U32 R114, RZ, RZ, R112 ;  /* 0x000000ffff727224 */ /* 0x000fe200078e0070 */
[----:B------:R-:W-:Y:S01]  /*d280*/  LOP3.LUT R3, R5, UR34, R10, 0x96, !PT ;  /* 0x0000002205037c12 */ /* 0x000fe2000f8e960a */
[----:B------:R-:W-:Y:S01]  /*d290*/  IMAD.MOV.U32 R112, RZ, RZ, R66 ;  /* 0x000000ffff707224 */ /* 0x000fe200078e0042 */
[----:B------:R-:W-:Y:S02]  /*d2a0*/  PRMT R66, R175, 0x5410, R174 ;  /* 0x00005410af427816 */ /* 0x000fe400000000ae */
[----:B------:R-:W-:-:S02]  /*d2b0*/  LOP3.LUT R10, R4, 0xffff, RZ, 0xc0, !PT ;  /* 0x0000ffff040a7812 */ /* 0x000fc400078ec0ff */
[----:B------:R-:W-:Y:S01]  /*d2c0*/  SHF.R.U32.HI R5, RZ, 0x18, R4 ;  /* 0x00000018ff057819 */ /* 0x000fe20000011604 */
[----:B--2---:R-:W-:-:S05]  /*d2d0*/  @!P4 HFMA2.BF16_V2 R7, -RZ.H0_H0, RZ.H0_H0, -R175.H0_H0 ;  /* 0x200000ffff07c231 */ /* 0x004fca00003409af */
[----:B------:R-:W-:Y:S02]  /*d2e0*/  PRMT R14, R7, 0x7610, R14 ;  /* 0x00007610070e7816 */ /* 0x000fe4000000000e */
[----:B------:R-:W-:Y:S02]  /*d2f0*/  LOP3.LUT R7, R4, 0xff, RZ, 0xc0, !PT ;  /* 0x000000ff04077812 */ /* 0x000fe400078ec0ff */
[----:B------:R-:W-:Y:S01]  /*d300*/  @!P4 PRMT R175, R14, 0x5410, RZ ;  /* 0x000054100eafc816 */ /* 0x000fe200000000ff */
[----:B---3--:R-:W-:Y:S01]  /*d310*/  @!P2 HFMA2.BF16_V2 R44, -RZ.H0_H0, RZ.H0_H0, -R174.H0_H0 ;  /* 0x200000ffff2ca231 */ /* 0x008fe200003409ae */
[----:B------:R-:W-:Y:S02]  /*d320*/  ISETP.LE.U32.AND P4, PT, R7, UR15, PT ;  /* 0x0000000f07007c0c */ /* 0x000fe4000bf83070 */
[----:B------:R-:W-:Y:S02]  /*d330*/  SHF.R.U32.HI R14, RZ, 0x10, R4 ;  /* 0x00000010ff0e7819 */ /* 0x000fe40000011604 */
[----:B------:R-:W-:-:S02]  /*d340*/  PRMT R7, R44, 0x7610, R7 ;  /* 0x000076102c077816 */ /* 0x000fc40000000007 */
[----:B------:R-:W-:Y:S02]  /*d350*/  SHF.R.U32.HI R4, RZ, 0x8, R16 ;  /* 0x00000008ff047819 */ /* 0x000fe40000011610 */
[----:B------:R-:W-:Y:S02]  /*d360*/  @!P2 PRMT R174, R7, 0x5410, RZ ;  /* 0x0000541007aea816 */ /* 0x000fe400000000ff */
[----:B------:R-:W-:Y:S01]  /*d370*/  LOP3.LUT R4, R4, 0xffff, RZ, 0xc0, !PT ;  /* 0x0000ffff04047812 */ /* 0x000fe200078ec0ff */
[----:B------:R1:W2:Y:S03]  /*d380*/  LDL.LU.S16 R7, [R1+0x78] ;  /* 0x0000780001077983 */ /* 0x0002a60000300600 */
[----:B------:R-:W-:Y:S02]  /*d390*/  ISETP.LE.U32.AND P2, PT, R4, UR15, PT ;  /* 0x0000000f04007c0c */ /* 0x000fe4000bf43070 */
[----:B------:R1:W3:Y:S01]  /*d3a0*/  LDL.LU.S16 R4, [R1+0x80] ;  /* 0x0000800001047983 */ /* 0x0002e20000300600 */
[----:B------:R-:W-:-:S02]  /*d3b0*/  PRMT R173, R39, 0x7610, R173 ;  /* 0x0000761027ad7816 */ /* 0x000fc400000000ad */
[----:B------:R-:W-:-:S03]  /*d3c0*/  PRMT R172, R39, 0x7632, R172 ;  /* 0x0000763227ac7816 */ /* 0x000fc600000000ac */
[----:B--2---:R-:W-:Y:S02]  /*d3d0*/  @!P1 HFMA2.BF16_V2 R7, -RZ.H0_H0, RZ.H0_H0, -R173.H0_H0 ;  /* 0x200000ffff079231 */ /* 0x004fe400003409ad */
[----:B---3--:R-:W-:-:S03]  /*d3e0*/  @!P5 HFMA2.BF16_V2 R4, -RZ.H0_H0, RZ.H0_H0, -R172.H0_H0 ;  /* 0x200000ffff04d231 */ /* 0x008fc600003409ac */
[----:B------:R-:W-:Y:S02]  /*d3f0*/  PRMT R43, R7, 0x7610, R43 ;  /* 0x00007610072b7816 */ /* 0x000fe4000000002b */
[----:B------:R2:W3:Y:S01]  /*d400*/  MUFU.EX2 R7, R157 ;  /* 0x0000009d00077308 */ /* 0x0004e20000000800 */
[----:B------:R-:W-:Y:S01]  /*d410*/  PRMT R8, R4, 0x7610, R8 ;  /* 0x0000761004087816 */ /* 0x000fe20000000008 */
[----:B--2---:R-:W-:Y:S02]  /*d420*/  IMAD.MOV.U32 R157, RZ, RZ, R156 ;  /* 0x000000ffff9d7224 */ /* 0x004fe400078e009c */
[----:B------:R-:W-:Y:S02]  /*d430*/  IMAD.MOV.U32 R156, RZ, RZ, R165 ;  /* 0x000000ffff9c7224 */ /* 0x000fe400078e00a5 */
[----:B------:R-:W-:Y:S02]  /*d440*/  IMAD.MOV.U32 R165, RZ, RZ, R166 ;  /* 0x000000ffffa57224 */ /* 0x000fe400078e00a6 */
[----:B------:R-:W-:-:S02]  /*d450*/  IMAD.MOV.U32 R166, RZ, RZ, R168 ;  /* 0x000000ffffa67224 */ /* 0x000fc400078e00a8 */
[----:B------:R-:W-:Y:S02]  /*d460*/  IMAD.MOV.U32 R168, RZ, RZ, R159 ;  /* 0x000000ffffa87224 */ /* 0x000fe400078e009f */
[----:B------:R-:W-:Y:S01]  /*d470*/  IMAD.MOV.U32 R159, RZ, RZ, R65 ;  /* 0x000000ffff9f7224 */ /* 0x000fe200078e0041 */
[----:B------:R-:W-:Y:S02]  /*d480*/  PRMT R65, R173, 0x5410, R172 ;  /* 0x00005410ad417816 */ /* 0x000fe400000000ac */
[----:B------:R-:W-:Y:S02]  /*d490*/  @!P5 PRMT R172, R8, 0x5410, RZ ;  /* 0x0000541008acd816 */ /* 0x000fe400000000ff */
[----:B------:R1:W2:Y:S01]  /*d4a0*/  LDL.LU.S16 R8, [R1+0x8c] ;  /* 0x00008c0001087983 */ /* 0x0002a20000300600 */
[----:B------:R-:W-:Y:S02]  /*d4b0*/  PRMT R139, R31, 0x7610, R139 ;  /* 0x000076101f8b7816 */ /* 0x000fe4000000008b */
[----:B------:R-:W-:-:S02]  /*d4c0*/  @!P1 PRMT R173, R43, 0x5410, RZ ;  /* 0x000054102bad9816 */ /* 0x000fc400000000ff */
[----:B------:R-:W-:Y:S01]  /*d4d0*/  ISETP.LE.U32.AND P1, PT, R5, UR15, PT ;  /* 0x0000000f05007c0c */ /* 0x000fe2000bf23070 */
[----:B--2---:R-:W-:-:S05]  /*d4e0*/  @!P6 HFMA2.BF16_V2 R8, -RZ.H0_H0, RZ.H0_H0, -R139.H0_H0 ;  /* 0x200000ffff08e231 */ /* 0x004fca000034098b */
[----:B------:R-:W-:Y:S02]  /*d4f0*/  PRMT R33, R8, 0x7610, R33 ;  /* 0x0000761008217816 */ /* 0x000fe40000000021 */
[----:B------:R1:W2:Y:S01]  /*d500*/  LDL.LU.S16 R8, [R1+0x88] ;  /* 0x0000880001087983 */ /* 0x0002a20000300600 */
[----:B------:R-:W4:Y:S01]  /*d510*/  MUFU.EX2 R5, R157 ;  /* 0x0000009d00057308 */ /* 0x000f220000000800 */
[----:B------:R-:W-:Y:S02]  /*d520*/  PRMT R138, R31, 0x7632, R138 ;  /* 0x000076321f8a7816 */ /* 0x000fe4000000008a */
[----:B------:R-:W-:-:S04]  /*d530*/  LOP3.LUT R4, R17, 0xff, RZ, 0xc0, !PT ;  /* 0x000000ff11047812 */ /* 0x000fc800078ec0ff */
[----:B------:R-:W-:Y:S01]  /*d540*/  ISETP.LE.U32.AND P5, PT, R4, UR15, PT ;  /* 0x0000000f04007c0c */ /* 0x000fe2000bfa3070 */
[----:B---3--:R-:W-:Y:S01]  /*d550*/  FADD.FTZ R4, R7, R19 ;  /* 0x0000001307047221 */ /* 0x008fe20000010000 */
[----:B--2---:R-:W-:-:S05]  /*d560*/  @!P2 HFMA2.BF16_V2 R8, -RZ.H0_H0, RZ.H0_H0, -R138.H0_H0 ;  /* 0x200000ffff08a231 */ /* 0x004fca000034098a */
[----:B------:R-:W-:Y:S01]  /*d570*/  PRMT R32, R8, 0x7610, R32 ;  /* 0x0000761008207816 */ /* 0x000fe20000000020 */
[----:B----4-:R-:W-:Y:S02]  /*d580*/  FADD.FTZ R8, R5, R4 ;  /* 0x0000000405087221 */ /* 0x010fe40000010000 */
[----:B------:R1:W2:Y:S01]  /*d590*/  LDL.LU.S16 R4, [R1+0x90] ;  /* 0x0000900001047983 */ /* 0x0002a20000300600 */
        /* <DEDUP_REMOVED lines=11> */
[----:B--2---:R-:W-:-:S05]  /*d650*/  @!P5 HFMA2.BF16_V2 R4, -RZ.H0_H0, RZ.H0_H0, -R137.H0_H0 ;  /* 0x200000ffff04d231 */ /* 0x004fca0000340989 */
[----:B------:R-:W-:-:S04]  /*d660*/  PRMT R31, R4, 0x7610, R31 ;  /* 0x00007610041f7816 */ /* 0x000fc8000000001f */
[----:B------:R-:W-:Y:S02]  /*d670*/  @!P5 PRMT R137, R31, 0x5410, RZ ;  /* 0x000054101f89d816 */ /* 0x000fe400000000ff */
[----:B------:R1:W2:Y:S01]  /*d680*/  LDL.LU.S16 R31, [R1+0x94] ;  /* 0x00009400011f7983 */ /* 0x0002a20000300600 */
[----:B------:R-:W-:Y:S01]  /*d690*/  LOP3.LUT R4, R6, 0xff, RZ, 0xc0, !PT ;  /* 0x000000ff06047812 */ /* 0x000fe200078ec0ff */
[----:B--2---:R-:W-:-:S05]  /*d6a0*/  @!P3 HFMA2.BF16_V2 R31, -RZ.H0_H0, RZ.H0_H0, -R136.H0_H0 ;  /* 0x200000ffff1fb231 */ /* 0x004fca0000340988 */
[----:B------:R-:W-:-:S04]  /*d6b0*/  PRMT R20, R31, 0x7610, R20 ;  /* 0x000076101f147816 */ /* 0x000fc80000000014 */
[----:B------:R-:W-:Y:S02]  /*d6c0*/  @!P3 PRMT R136, R20, 0x5410, RZ ;  /* 0x000054101488b816 */ /* 0x000fe400000000ff */
[----:B------:R1:W2:Y:S01]  /*d6d0*/  LDL.LU.S16 R20, [R1+0x98] ;  /* 0x0000980001147983 */ /* 0x0002a20000300600 */
[----:B------:R-:W-:Y:S02]  /*d6e0*/  ISETP.LE.U32.AND P5, PT, R4, UR15, PT ;  /* 0x0000000f04007c0c */ /* 0x000fe4000bfa3070 */
[C---:B------:R-:W-:Y:S01]  /*d6f0*/  PRMT R131, R22.reuse, 0x7610, R131 ;  /* 0x0000761016837816 */ /* 0x040fe20000000083 */
[----:B------:R-:W-:Y:S01]  /*d700*/  IMAD.MOV.U32 R147, RZ, RZ, R112 ;  /* 0x000000ffff937224 */ /* 0x000fe200078e0070 */
[----:B------:R-:W-:Y:S01]  /*d710*/  PRMT R130, R22, 0x7632, R130 ;  /* 0x0000763216827816 */ /* 0x000fe20000000082 */
[----:B------:R-:W-:Y:S02]  /*d720*/  IMAD.MOV.U32 R157, RZ, RZ, R143 ;  /* 0x000000ffff9d7224 */ /* 0x000fe400078e008f */
[----:B------:R-:W-:Y:S01]  /*d730*/  IMAD.MOV.U32 R143, RZ, RZ, R147 ;  /* 0x000000ffff8f7224 */ /* 0x000fe200078e0093 */
[----:B------:R-:W-:-:S02]  /*d740*/  PRMT R147, R131, 0x5410, R130 ;  /* 0x0000541083937816 */ /* 0x000fc40000000082 */
[----:B------:R-:W-:-:S03]  /*d750*/  LOP3.LUT R4, R6, 0xffff, RZ, 0xc0, !PT ;  /* 0x0000ffff06047812 */ /* 0x000fc600078ec0ff */
[----:B--2---:R-:W-:-:S05]  /*d760*/  @!P5 HFMA2.BF16_V2 R20, -RZ.H0_H0, RZ.H0_H0, -R131.H0_H0 ;  /* 0x200000ffff14d231 */ /* 0x004fca0000340983 */
[----:B------:R-:W-:-:S04]  /*d770*/  PRMT R19, R20, 0x7610, R19 ;  /* 0x0000761014137816 */ /* 0x000fc80000000013 */
[----:B------:R-:W-:Y:S02]  /*d780*/  @!P5 PRMT R131, R19, 0x5410, RZ ;  /* 0x000054101383d816 */ /* 0x000fe400000000ff */
[----:B------:R1:W2:Y:S01]  /*d790*/  LDL.LU.S16 R19, [R1+0x9c] ;  /* 0x00009c0001137983 */ /* 0x0002a20000300600 */
[----:B------:R-:W-:-:S04]  /*d7a0*/  SHF.R.U32.HI R4, RZ, 0x8, R4 ;  /* 0x00000008ff047819 */ /* 0x000fc80000011604 */
[----:B------:R-:W-:-:S04]  /*d7b0*/  LOP3.LUT R4, R4, 0xffff, RZ, 0xc0, !PT ;  /* 0x0000ffff04047812 */ /* 0x000fc800078ec0ff */
[----:B------:R-:W-:Y:S02]  /*d7c0*/  ISETP.LE.U32.AND P3, PT, R4, UR15, PT ;  /* 0x0000000f04007c0c */ /* 0x000fe4000bf63070 */
[----:B------:R-:W-:-:S04]  /*d7d0*/  SHF.R.U32.HI R4, RZ, 0x10, R6 ;  /* 0x00000010ff047819 */ /* 0x000fc80000011606 */
[----:B------:R-:W-:-:S04]  /*d7e0*/  LOP3.LUT R4, R4, 0xff, RZ, 0xc0, !PT ;  /* 0x000000ff04047812 */ /* 0x000fc800078ec0ff */
[----:B------:R-:W-:-:S03]  /*d7f0*/  ISETP.LE.U32.AND P5, PT, R4, UR15, PT ;  /* 0x0000000f04007c0c */ /* 0x000fc6000bfa3070 */
        /* <DEDUP_REMOVED lines=13> */
[----:B------:R-:W-:-:S04]  /*d8d0*/  SHF.R.U32.HI R6, RZ, 0x18, R6 ;  /* 0x00000018ff067819 */ /* 0x000fc80000011606 */
[----:B------:R-:W-:-:S13]  /*d8e0*/  ISETP.LE.U32.AND P3, PT, R6, UR15, PT ;  /* 0x0000000f06007c0c */ /* 0x000fda000bf63070 */
[----:B--2---:R-:W-:-:S05]  /*d8f0*/  @!P3 HFMA2.BF16_V2 R17, -RZ.H0_H0, RZ.H0_H0, -R128.H0_H0 ;  /* 0x200000ffff11b231 */ /* 0x004fca0000340980 */
[----:B------:R-:W-:-:S04]  /*d900*/  PRMT R16, R17, 0x7610, R16 ;  /* 0x0000761011107816 */ /* 0x000fc80000000010 */
[----:B------:R-:W-:Y:S02]  /*d910*/  @!P3 PRMT R128, R16, 0x5410, RZ ;  /* 0x000054101080b816 */ /* 0x000fe400000000ff */
[----:B------:R1:W2:Y:S01]  /*d920*/  LDL.LU.S16 R16, [R1+0xa8] ;  /* 0x0000a80001107983 */ /* 0x0002a20000300600 */
[----:B------:R-:W-:Y:S01]  /*d930*/  IMAD.MOV.U32 R112, RZ, RZ, R64 ;  /* 0x000000ffff707224 */ /* 0x000fe200078e0040 */
[----:B------:R-:W-:Y:S02]  /*d940*/  PRMT R64, R139, 0x5410, R138 ;  /* 0x000054108b407816 */ /* 0x000fe4000000008a */
[----:B------:R-:W-:Y:S02]  /*d950*/  @!P6 PRMT R139, R33, 0x5410, RZ ;  /* 0x00005410218be816 */ /* 0x000fe400000000ff */
[----:B------:R-:W-:Y:S02]  /*d960*/  ISETP.LE.U32.AND P6, PT, R11, UR15, PT ;  /* 0x0000000f0b007c0c */ /* 0x000fe4000bfc3070 */
[----:B------:R-:W-:Y:S01]  /*d970*/  PRMT R127, R15, 0x7610, R127 ;  /* 0x000076100f7f7816 */ /* 0x000fe2000000007f */
[----:B------:R-:W-:-:S02]  /*d980*/  IMAD.MOV.U32 R161, RZ, RZ, R158 ;  /* 0x000000ffffa17224 */ /* 0x000fc400078e009e */
[----:B------:R-:W-:Y:S01]  /*d990*/  IMAD.MOV.U32 R158, RZ, RZ, R157 ;  /* 0x000000ffff9e7224 */ /* 0x000fe200078e009d */
[----:B------:R-:W-:Y:S01]  /*d9a0*/  F2FP.BF16.F32.PACK_AB R5, R5, R7 ;  /* 0x000000070505723e */ /* 0x000fe200000010ff */
[----:B------:R-:W-:Y:S01]  /*d9b0*/  IMAD.MOV.U32 R157, RZ, RZ, R142 ;  /* 0x000000ffff9d7224 */ /* 0x000fe200078e008e */
[----:B------:R-:W-:Y:S01]  /*d9c0*/  PRMT R126, R15, 0x7632, R126 ;  /* 0x000076320f7e7816 */ /* 0x000fe2000000007e */
[----:B------:R-:W-:Y:S02]  /*d9d0*/  IMAD.MOV.U32 R142, RZ, RZ, R156 ;  /* 0x000000ffff8e7224 */ /* 0x000fe400078e009c */
        /* <DEDUP_REMOVED lines=9> */
[----:B------:R-:W-:-:S04]  /*da70*/  LOP3.LUT R4, R12, 0xff, RZ, 0xc0, !PT ;  /* 0x000000ff0c047812 */ /* 0x000fc800078ec0ff */
[----:B------:R-:W-:Y:S02]  /*da80*/  ISETP.LE.U32.AND P5, PT, R4, UR15, PT ;  /* 0x0000000f04007c0c */ /* 0x000fe4000bfa3070 */
[----:B------:R-:W-:-:S04]  /*da90*/  SHF.R.U32.HI R4, RZ, 0x8, R13 ;  /* 0x00000008ff047819 */ /* 0x000fc8000001160d */
[----:B------:R-:W-:-:S04]  /*daa0*/  LOP3.LUT R4, R4, 0xffff, RZ, 0xc0, !PT ;  /* 0x0000ffff04047812 */ /* 0x000fc800078ec0ff */
[----:B------:R-:W-:Y:S02]  /*dab0*/  ISETP.LE.U32.AND P3, PT, R4, UR15, PT ;  /* 0x0000000f04007c0c */ /* 0x000fe4000bf63070 */
[----:B------:R-:W-:Y:S02]  /*dac0*/  @!P2 PRMT R138, R32, 0x5410, RZ ;  /* 0x00005410208aa816 */ /* 0x000fe400000000ff */
[----:B------:R-:W-:-:S09]  /*dad0*/  ISETP.LE.U32.AND P2, PT, R9, UR15, PT ;  /* 0x0000000f09007c0c */ /* 0x000fd2000bf43070 */
[----:B--2---:R-:W-:-:S05]  /*dae0*/  @!P3 HFMA2.BF16_V2 R7, -RZ.H0_H0, RZ.H0_H0, -R126.H0_H0 ;  /* 0x200000ffff07b231 */ /* 0x004fca000034097e */
[----:B------:R-:W-:Y:S02]  /*daf0*/  PRMT R9, R7, 0x7610, R9 ;  /* 0x0000761007097816 */ /* 0x000fe40000000009 */
[----:B------:R2:W-:Y:S02]  /*db00*/  MUFU.EX2 R7, R133 ;  /* 0x0000008500077308 */ /* 0x0005e40000000800 */
[----:B------:R-:W-:Y:S01]  /*db10*/  @!P3 PRMT R126, R9, 0x5410, RZ ;  /* 0x00005410097eb816 */ /* 0x000fe200000000ff */
[----:B--2---:R1:W5:Y:S04]  /*db20*/  LDL.LU R133, [R1+0x344] ;  /* 0x0003440001857983 */ /* 0x0043680000300800 */
[----:B------:R1:W2:Y:S01]  /*db30*/  LDL.LU.S16 R9, [R1+0xb8] ;  /* 0x0000b80001097983 */ /* 0x0002a20000300600 */
[C---:B------:R-:W-:Y:S01]  /*db40*/  PRMT R125, R5.reuse, 0x7610, R125 ;  /* 0x00007610057d7816 */ /* 0x040fe2000000007d */
[----:B------:R-:W-:Y:S01]  /*db50*/  IMAD.MOV.U32 R162, RZ, RZ, R161 ;  /* 0x000000ffffa27224 */ /* 0x000fe200078e00a1 */
[----:B------:R-:W-:Y:S01]  /*db60*/  PRMT R124, R5, 0x7632, R124 ;  /* 0x00007632057c7816 */ /* 0x000fe2000000007c */
[----:B------:R-:W-:-:S02]  /*db70*/  IMAD.MOV.U32 R161, RZ, RZ, R157 ;  /* 0x000000ffffa17224 */ /* 0x000fc400078e009d */
[----:B------:R-:W-:Y:S02]  /*db80*/  IMAD.MOV.U32 R157, RZ, RZ, R156 ;  /* 0x000000ffff9d7224 */ /* 0x000fe400078e009c */
[----:B------:R-:W-:Y:S02]  /*db90*/  IMAD.MOV.U32 R156, RZ, RZ, R57 ;  /* 0x000000ffff9c7224 */ /* 0x000fe400078e0039 */
[----:B------:R-:W-:Y:S02]  /*dba0*/  IMAD.MOV.U32 R57, RZ, RZ, R163 ;  /* 0x000000ffff397224 */ /* 0x000fe400078e00a3 */
[----:B------:R-:W-:Y:S02]  /*dbb0*/  IMAD.MOV.U32 R163, RZ, RZ, R134 ;  /* 0x000000ffffa37224 */ /* 0x000fe400078e0086 */
[----:B------:R1:W5:Y:S01]  /*dbc0*/  LDL.LU R134, [R1+0x340] ;  /* 0x0003400001867983 */ /* 0x0003620000300800 */
[----:B--2---:R-:W-:-:S05]  /*dbd0*/  @!P5 HFMA2.BF16_V2 R9, -RZ.H0_H0, RZ.H0_H0, -R125.H0_H0 ;  /* 0x200000ffff09d231 */ /* 0x004fca000034097d */
[----:B------:R-:W-:Y:S02]  /*dbe0*/  PRMT R6, R9, 0x7610, R6 ;  /* 0x0000761009067816 */ /* 0x000fe40000000006 */
[----:B------:R2:W3:Y:S02]  /*dbf0*/  MUFU.EX2 R9, R162 ;  /* 0x000000a200097308 */ /* 0x0004e40000000800 */
[----:B--2---:R-:W-:Y:S01]  /*dc00*/  IMAD.MOV.U32 R162, RZ, RZ, R140 ;  /* 0x000000ffffa27224 */ /* 0x004fe200078e008c */
[----:B------:R-:W-:Y:S02]  /*dc10*/  PRMT R140, R125, 0x5410, R124 ;  /* 0x000054107d8c7816 */ /* 0x000fe4000000007c */
[----:B------:R-:W-:Y:S02]  /*dc20*/  @!P5 PRMT R125, R6, 0x5410, RZ ;  /* 0x00005410067dd816 */ /* 0x000fe400000000ff */
[----:B------:R1:W2:Y:S01]  /*dc30*/  LDL.LU.S16 R6, [R1+0xbc] ;  /* 0x0000bc0001067983 */ /* 0x0002a20000300600 */
[----:B------:R-:W-:-:S04]  /*dc40*/  SHF.R.U32.HI R4, RZ, 0x10, R3 ;  /* 0x00000010ff047819 */ /* 0x000fc80000011603 */
[----:B------:R-:W-:Y:S01]  /*dc50*/  LOP3.LUT R4, R4, 0xff, RZ, 0xc0, !PT ;  /* 0x000000ff04047812 */ /* 0x000fe200078ec0ff */
[----:B--2---:R-:W-:-:S05]  /*dc60*/  @!P2 HFMA2.BF16_V2 R6, -RZ.H0_H0, RZ.H0_H0, -R124.H0_H0 ;  /* 0x200000ffff06a231 */ /* 0x004fca000034097c */
[----:B------:R-:W-:Y:S02]  /*dc70*/  PRMT R5, R6, 0x7610, R5 ;  /* 0x0000761006057816 */ /* 0x000fe40000000005 */
[----:B------:R2:W-:Y:S02]  /*dc80*/  MUFU.EX2 R6, R162 ;  /* 0x000000a200067308 */ /* 0x0005e40000000800 */
[----:B--2---:R-:W-:Y:S02]  /*dc90*/  IMAD.MOV.U32 R162, RZ, RZ, R161 ;  /* 0x000000ffffa27224 */ /* 0x004fe400078e00a1 */
[----:B------:R-:W-:Y:S02]  /*dca0*/  IMAD.MOV.U32 R161, RZ, RZ, R157 ;  /* 0x000000ffffa17224 */ /* 0x000fe400078e009d */
[----:B------:R-:W-:Y:S02]  /*dcb0*/  IMAD.MOV.U32 R157, RZ, RZ, R156 ;  /* 0x000000ffff9d7224 */ /* 0x000fe400078e009c */
[----:B------:R-:W-:-:S02]  /*dcc0*/  IMAD.MOV.U32 R156, RZ, RZ, R57 ;  /* 0x000000ffff9c7224 */ /* 0x000fc400078e0039 */
[----:B------:R-:W-:Y:S02]  /*dcd0*/  IMAD.MOV.U32 R57, RZ, RZ, R171 ;  /* 0x000000ffff397224 */ /* 0x000fe400078e00ab */
[----:B------:R-:W-:Y:S02]  /*dce0*/  IMAD.MOV.U32 R167, RZ, RZ, R162 ;  /* 0x000000ffffa77224 */ /* 0x000fe400078e00a2 */
[----:B------:R-:W-:Y:S02]  /*dcf0*/  IMAD.MOV.U32 R162, RZ, RZ, R161 ;  /* 0x000000ffffa27224 */ /* 0x000fe400078e00a1 */
[----:B------:R-:W-:Y:S02]  /*dd00*/  IMAD.MOV.U32 R171, RZ, RZ, R208 ;  /* 0x000000ffffab7224 */ /* 0x000fe400078e00d0 */
[----:B------:R-:W-:Y:S01]  /*dd10*/  IMAD.MOV.U32 R161, RZ, RZ, R57 ;  /* 0x000000ffffa17224 */ /* 0x000fe200078e0039 */
[----:B------:R-:W2:Y:S01]  /*dd20*/  LDL.LU R208, [R1+0x33c] ;  /* 0x00033c0001d07983 */ /* 0x000ea20000300800 */
[----:B------:R-:W-:-:S03]  /*dd30*/  IMAD.MOV.U32 R57, RZ, RZ, R2 ;  /* 0x000000ffff397224 */ /* 0x000fc600078e0002 */
[----:B------:R-:W4:Y:S04]  /*dd40*/  LDL.LU R2, [R1+0x338] ;  /* 0x0003380001027983 */ /* 0x000f280000300800 */
[----:B------:R1:W2:Y:S01]  /*dd50*/  LDL.LU.S16 R15, [R1+0xc0] ;  /* 0x0000c000010f7983 */ /* 0x0002a20000300600 */
[----:B------:R-:W-:Y:S02]  /*dd60*/  ISETP.LE.U32.AND P6, PT, R4, UR15, PT ;  /* 0x0000000f04007c0c */ /* 0x000fe4000bfc3070 */
[----:B------:R-:W-:-:S04]  /*dd70*/  LOP3.LUT R4, R3, 0xff, RZ, 0xc0, !PT ;  /* 0x000000ff03047812 */ /* 0x000fc800078ec0ff */
[----:B------:R-:W-:Y:S02]  /*dd80*/  ISETP.LE.U32.AND P3, PT, R4, UR15, PT ;  /* 0x0000000f04007c0c */ /* 0x000fe4000bf63070 */
[----:B------:R-:W-:-:S04]  /*dd90*/  SHF.R.U32.HI R4, RZ, 0x18, R3 ;  /* 0x00000018ff047819 */ /* 0x000fc80000011603 */
[----:B------:R-:W-:Y:S02]  /*dda0*/  ISETP.LE.U32.AND P5, PT, R4, UR15, PT ;  /* 0x0000000f04007c0c */ /* 0x000fe4000bfa3070 */
[----:B---3--:R-:W-:-:S04]  /*ddb0*/  F2FP.BF16.F32.PACK_AB R4, R9, R7 ;  /* 0x000000070904723e */ /* 0x008fc800000010ff */
[C---:B------:R-:W-:Y:S01]  /*ddc0*/  PRMT R123, R4.reuse, 0x7610, R123 ;  /* 0x00007610047b7816 */ /* 0x040fe2000000007b */
[----:B------:R3:W-:Y:S01]  /*ddd0*/  MUFU.EX2 R47, R167 ;  /* 0x000000a7002f7308 */ /* 0x0007e20000000800 */
[----:B------:R-:W-:Y:S01]  /*dde0*/  PRMT R122, R4, 0x7632, R122 ;  /* 0x00007632047a7816 */ /* 0x000fe2000000007a */
[----:B---3--:R-:W-:Y:S02]  /*ddf0*/  IMAD.MOV.U32 R167, RZ, RZ, R162 ;  /* 0x000000ffffa77224 */ /* 0x008fe400078e00a2 */
[----:B------:R-:W-:Y:S02]  /*de00*/  IMAD.MOV.U32 R162, RZ, RZ, R161 ;  /* 0x000000ffffa27224 */ /* 0x000fe400078e00a1 */
[----:B------:R-:W-:Y:S02]  /*de10*/  IMAD.MOV.U32 R161, RZ, RZ, R0 ;  /* 0x000000ffffa17224 */ /* 0x000fe400078e0000 */
[----:B------:R-:W-:Y:S01]  /*de20*/  IMAD.MOV.U32 R170, RZ, RZ, R167 ;  /* 0x000000ffffaa7224 */ /* 0x000fe200078e00a7 */
[----:B------:R-:W3:Y:S01]  /*de30*/  LDL.LU R0, [R1+0x334] ;  /* 0x0003340001007983 */ /* 0x000ee20000300800 */
[----:B------:R-:W-:Y:S01]  /*de40*/  IMAD.MOV.U32 R167, RZ, RZ, R161 ;  /* 0x000000ffffa77224 */ /* 0x000fe200078e00a1 */
[----:B------:R-:W-:Y:S01]  /*de50*/  PRMT R161, R123, 0x5410, R122 ;  /* 0x000054107ba17816 */ /* 0x000fe2000000007a */
[----:B--2---:R-:W-:-:S05]  /*de60*/  @!P3 HFMA2.BF16_V2 R15, -RZ.H0_H0, RZ.H0_H0, -R123.H0_H0 ;  /* 0x200000ffff0fb231 */ /* 0x004fca000034097b */
[----:B------:R-:W-:-:S04]  /*de70*/  PRMT R13, R15, 0x7610, R13 ;  /* 0x000076100f0d7816 */ /* 0x000fc8000000000d */
[----:B------:R-:W-:Y:S02]  /*de80*/  @!P3 PRMT R123, R13, 0x5410, RZ ;  /* 0x000054100d7bb816 */ /* 0x000fe400000000ff */
[----:B------:R1:W2:Y:S01]  /*de90*/  LDL.LU.S16 R13, [R1+0xc4] ;  /* 0x0000c400010d7983 */ /* 0x0002a20000300600 */
[----:B------:R-:W-:-:S04]  /*dea0*/  LOP3.LUT R3, R3, 0xffff, RZ, 0xc0, !PT ;  /* 0x0000ffff03037812 */ /* 0x000fc800078ec0ff */
[----:B------:R-:W-:-:S04]  /*deb0*/  SHF.R.U32.HI R3, RZ, 0x8, R3 ;  /* 0x00000008ff037819 */ /* 0x000fc80000011603 */
[----:B------:R-:W-:Y:S02]  /*dec0*/  LOP3.LUT R3, R3, 0xffff, RZ, 0xc0, !PT ;  /* 0x0000ffff03037812 */ /* 0x000fe400078ec0ff */
[----:B------:R-:W-:Y:S02]  /*ded0*/  @!P2 PRMT R124, R5, 0x5410, RZ ;  /* 0x00005410057ca816 */ /* 0x000fe400000000ff */
[----:B------:R-:W-:Y:S01]  /*dee0*/  ISETP.LE.U32.AND P2, PT, R3, UR15, PT ;  /* 0x0000000f03007c0c */ /* 0x000fe2000bf43070 */
[----:B------:R-:W4:-:S12]  /*def0*/  MUFU.EX2 R158, R158 ;  /* 0x0000009e009e7308 */ /* 0x000f180000000800 */
[----:B--2---:R-:W-:-:S05]  /*df00*/  @!P2 HFMA2.BF16_V2 R13, -RZ.H0_H0, RZ.H0_H0, -R122.H0_H0 ;  /* 0x200000ffff0da231 */ /* 0x004fca000034097a */
[----:B------:R-:W-:Y:S02]  /*df10*/  PRMT R12, R13, 0x7610, R12 ;  /* 0x000076100d0c7816 */ /* 0x000fe4000000000c */
[----:B------:R2:W-:Y:S02]  /*df20*/  MUFU.EX2 R13, R212 ;  /* 0x000000d4000d7308 */ /* 0x0005e40000000800 */
[----:B------:R-:W-:Y:S01]  /*df30*/  @!P2 PRMT R122, R12, 0x5410, RZ ;  /* 0x000054100c7aa816 */ /* 0x000fe200000000ff */
[----:B--2---:R1:W5:Y:S04]  /*df40*/  LDL.LU R212, [R1+0x330] ;  /* 0x0003300001d47983 */ /* 0x0043680000300800 */
[----:B------:R1:W2:Y:S01]  /*df50*/  LDL.LU.S16 R12, [R1+0xd0] ;  /* 0x0000d000010c7983 */ /* 0x0002a20000300600 */
[----:B------:R-:W-:-:S04]  /*df60*/  SHF.R.U32.HI R3, RZ, 0x8, R10 ;  /* 0x00000008ff037819 */ /* 0x000fc8000001160a */
[----:B------:R-:W-:-:S04]  /*df70*/  LOP3.LUT R3, R3, 0xffff, RZ, 0xc0, !PT ;  /* 0x0000ffff03037812 */ /* 0x000fc800078ec0ff */
[----:B------:R-:W-:Y:S02]  /*df80*/  ISETP.LE.U32.AND P3, PT, R3, UR15, PT ;  /* 0x0000000f03007c0c */ /* 0x000fe4000bf63070 */
[----:B----4-:R-:W-:-:S04]  /*df90*/  F2FP.BF16.F32.PACK_AB R3, R158, R6 ;  /* 0x000000069e03723e */ /* 0x010fc800000010ff */
[----:B------:R-:W-:Y:S01]  /*dfa0*/  PRMT R121, R3, 0x7610, R121 ;  /* 0x0000761003797816 */ /* 0x000fe20000000079 */
[----:B------:R4:W-:Y:S02]  /*dfb0*/  MUFU.EX2 R48, R211 ;  /* 0x000000d300307308 */ /* 0x0009e40000000800 */
[----:B----4-:R1:W5:Y:S02]  /*dfc0*/  LDL.LU R211, [R1+0x32c] ;  /* 0x00032c0001d37983 */ /* 0x0103640000300800 */
[----:B--2---:R-:W-:-:S05]  /*dfd0*/  @!P6 HFMA2.BF16_V2 R12, -RZ.H0_H0, RZ.H0_H0, -R121.H0_H0 ;  /* 0x200000ffff0ce231 */ /* 0x004fca0000340979 */
[----:B------:R-:W-:Y:S02]  /*dfe0*/  PRMT R11, R12, 0x7610, R11 ;  /* 0x000076100c0b7816 */ /* 0x000fe4000000000b */
[----:B------:R1:W2:Y:S01]  /*dff0*/  LDL.LU.S16 R12, [R1+0xdc] ;  /* 0x0000dc00010c7983 */ /* 0x0002a20000300600 */
[----:B------:R-:W-:Y:S01]  /*e000*/  PRMT R120, R3, 0x7632, R120 ;  /* 0x0000763203787816 */ /* 0x000fe20000000078 */
[----:B------:R-:W4:Y:S04]  /*e010*/  MUFU.EX2 R56, R56 ;  /* 0x0000003800387308 */ /* 0x000f280000000800 */
[----:B--2---:R-:W-:-:S05]  /*e020*/  @!P5 HFMA2.BF16_V2 R12, -RZ.H0_H0, RZ.H0_H0, -R120.H0_H0 ;  /* 0x200000ffff0cd231 */ /* 0x004fca0000340978 */
[----:B------:R-:W-:Y:S02]  /*e030*/  PRMT R10, R12, 0x7610, R10 ;  /* 0x000076100c0a7816 */ /* 0x000fe4000000000a */
[----:B------:R1:W2:Y:S01]  /*e040*/  LDL.LU.S16 R12, [R1+0xd8] ;  /* 0x0000d800010c7983 */ /* 0x0002a20000300600 */
[----:B----4-:R-:W-:Y:S01]  /*e050*/  F2FP.BF16.F32.PACK_AB R4, R56, R47 ;  /* 0x0000002f3804723e */ /* 0x010fe200000010ff */
[----:B------:R-:W-:-:S03]  /*e060*/  IMAD.MOV.U32 R169, RZ, RZ, R170 ;  /* 0x000000ffffa97224 */ /* 0x000fc600078e00aa */
[----:B------:R-:W-:Y:S01]  /*e070*/  PRMT R119, R4, 0x7610, R119 ;  /* 0x0000761004777816 */ /* 0x000fe20000000077 */
[----:B------:R-:W-:Y:S02]  /*e080*/  IMAD.MOV.U32 R170, RZ, RZ, R157 ;  /* 0x000000ffffaa7224 */ /* 0x000fe400078e009d */
[----:B------:R-:W-:Y:S02]  /*e090*/  IMAD.MOV.U32 R49, RZ, RZ, R169 ;  /* 0x000000ffff317224 */ /* 0x000fe400078e00a9 */
[----:B------:R-:W-:Y:S01]  /*e0a0*/  FADD.FTZ R157, R6, R8 ;  /* 0x00000008069d7221 */ /* 0x000fe20000010000 */
        /* <DEDUP_REMOVED lines=21> */
[----:B------:R-:W-:Y:S01]  /*e200*/  PRMT R118, R4, 0x7632, R118 ;  /* 0x0000763204767816 */ /* 0x000fe20000000076 */
[----:B------:R-:W-:-:S02]  /*e210*/  IMAD.MOV.U32 R167, RZ, RZ, R162 ;  /* 0x000000ffffa77224 */ /* 0x000fc400078e00a2 */
[----:B------:R-:W-:Y:S01]  /*e220*/  IMAD.MOV.U32 R162, RZ, RZ, R143 ;  /* 0x000000ffffa27224 */ /* 0x000fe200078e008f */
[----:B------:R-:W-:Y:S01]  /*e230*/  F2FP.BF16.F32.PACK_AB R4, R48, R51 ;  /* 0x000000333004723e */ /* 0x000fe200000010ff */
[----:B------:R-:W-:Y:S02]  /*e240*/  IMAD.MOV.U32 R143, RZ, RZ, R57 ;  /* 0x000000ffff8f7224 */ /* 0x000fe400078e0039 */
[----:B------:R-:W-:Y:S01]  /*e250*/  IMAD.MOV.U32 R57, RZ, RZ, R115 ;  /* 0x000000ffff397224 */ /* 0x000fe200078e0073 */
[----:B------:R-:W-:Y:S01]  /*e260*/  PRMT R142, R119, 0x5410, R118 ;  /* 0x00005410778e7816 */ /* 0x000fe20000000076 */
[----:B------:R-:W-:Y:S02]  /*e270*/  IMAD.MOV.U32 R115, RZ, RZ, R114 ;  /* 0x000000ffff737224 */ /* 0x000fe400078e0072 */
[----:B------:R-:W-:Y:S02]  /*e280*/  IMAD.MOV.U32 R114, RZ, RZ, R111 ;  /* 0x000000ffff727224 */ /* 0x000fe400078e006f */
[----:B------:R-:W-:Y:S01]  /*e290*/  IMAD.MOV.U32 R111, RZ, RZ, R83 ;  /* 0x000000ffff6f7224 */ /* 0x000fe200078e0053 */
[C---:B------:R-:W-:Y:S01]  /*e2a0*/  PRMT R117, R4.reuse, 0x7610, R117 ;  /* 0x0000761004757816 */ /* 0x040fe20000000075 */
[----:B------:R-:W-:Y:S01]  /*e2b0*/  IMAD.MOV.U32 R83, RZ, RZ, R210 ;  /* 0x000000ffff537224 */ /* 0x000fe200078e00d2 */
[----:B------:R-:W-:Y:S01]  /*e2c0*/  PRMT R116, R4, 0x7632, R116 ;  /* 0x0000763204747816 */ /* 0x000fe20000000074 */
[----:B--2---:R-:W-:-:S05]  /*e2d0*/  @!P4 HFMA2.BF16_V2 R12, -RZ.H0_H0, RZ.H0_H0, -R119.H0_H0 ;  /* 0x200000ffff0cc231 */ /* 0x004fca0000340977 */
[----:B------:R-:W-:Y:S02]  /*e2e0*/  PRMT R8, R12, 0x7610, R8 ;  /* 0x000076100c087816 */ /* 0x000fe40000000008 */
[----:B------:R1:W2:Y:S02]  /*e2f0*/  LDL.LU.S16 R12, [R1+0xd4] ;  /* 0x0000d400010c7983 */ /* 0x0002a40000300600 */
[----:B------:R-:W-:Y:S02]  /*e300*/  @!P4 PRMT R119, R8, 0x5410, RZ ;  /* 0x000054100877c816 */ /* 0x000fe400000000ff */
[----:B------:R1:W4:Y:S04]  /*e310*/  LDL.LU.S16 R8, [R1+0xe4] ;  /* 0x0000e40001087983 */ /* 0x0003280000300600 */
[----:B------:R1:W5:Y:S04]  /*e320*/  LDL.LU R210, [R1+0x328] ;  /* 0x0003280001d27983 */ /* 0x0003680000300800 */
[----:B------:R1:W3:Y:S01]  /*e330*/  LDL.LU.S16 R4, [R1+0xe0] ;  /* 0x0000e00001047983 */ /* 0x0002e20000300600 */
[----:B------:R-:W-:Y:S01]  /*e340*/  LOP3.LUT R3, R14, 0xff, RZ, 0xc0, !PT ;  /* 0x000000ff0e037812 */ /* 0x000fe200078ec0ff */
[----:B------:R-:W-:-:S03]  /*e350*/  USHF.R.S32.HI UR6, URZ, 0x7, UR20 ;  /* 0x000000073f067899 */ /* 0x000fc60008011414 */
[----:B------:R-:W-:Y:S01]  /*e360*/  ISETP.LE.U32.AND P2, PT, R3, UR15, PT ;  /* 0x0000000f03007c0c */ /* 0x000fe2000bf43070 */
[----:B------:R-:W-:Y:S01]  /*e370*/  ULEA UR6, UR6, UR26, 0x7 ;  /* 0x0000001a06067291 */ /* 0x000fe2000f8e383f */
[----:B------:R-:W-:-:S03]  /*e380*/  FADD.FTZ R5, R7, R18 ;  /* 0x0000001207057221 */ /* 0x000fc60000010000 */
[----:B------:R-:W-:Y:S01]  /*e390*/  UIADD3 UR6, UR6, -0x80, URZ ;  /* 0xffffff8006067890 */ /* 0x000fe2000fffe03f */
[----:B------:R-:W-:-:S03]  /*e3a0*/  FADD.FTZ R50, R9, R5 ;  /* 0x0000000509327221 */ /* 0x000fc60000010000 */
[----:B------:R-:W-:Y:S01]  /*e3b0*/  USHF.R.S32.HI UR26, URZ, 0x1f, UR6 ;  /* 0x0000001f3f1a7899 */ /* 0x000fe20008011406 */
[----:B------:R-:W-:Y:S02]  /*e3c0*/  IMAD.MOV.U32 R33, RZ, RZ, R53 ;  /* 0x000000ffff217224 */ /* 0x000fe400078e0035 */
[----:B------:R-:W-:Y:S02]  /*e3d0*/  IMAD.MOV.U32 R53, RZ, RZ, R99 ;  /* 0x000000ffff357224 */ /* 0x000fe400078e0063 */
[----:B------:R-:W-:Y:S02]  /*e3e0*/  IMAD.MOV.U32 R99, RZ, RZ, R95 ;  /* 0x000000ffff637224 */ /* 0x000fe400078e005f */
[----:B------:R-:W-:Y:S02]  /*e3f0*/  IMAD.MOV.U32 R95, RZ, RZ, R83 ;  /* 0x000000ffff5f7224 */ /* 0x000fe400078e0053 */
[----:B------:R-:W-:-:S04]  /*e400*/  IMAD.WIDE.U32 R18, R208, -0x2daee0ad, RZ ;  /* 0xd2511f53d0127825 */ /* 0x000fc800078e00ff */
[----:B------:R-:W-:Y:S01]  /*e410*/  IMAD.MOV.U32 R44, RZ, RZ, R32 ;  /* 0x000000ffff2c7224 */ /* 0x000fe200078e0020 */
[----:B------:R-:W-:Y:S02]  /*e420*/  PRMT R160, R121, 0x5410, R120 ;  /* 0x0000541079a07816 */ /* 0x000fe40000000078 */
[----:B------:R-:W-:Y:S02]  /*e430*/  @!P5 PRMT R120, R10, 0x5410, RZ ;  /* 0x000054100a78d816 */ /* 0x000fe400000000ff */
[----:B------:R-:W-:Y:S01]  /*e440*/  @!P6 PRMT R121, R11, 0x5410, RZ ;  /* 0x000054100b79e816 */ /* 0x000fe200000000ff */
[----:B------:R-:W-:Y:S02]  /*e450*/  IMAD.MOV.U32 R45, RZ, RZ, R33 ;  /* 0x000000ffff2d7224 */ /* 0x000fe400078e0021 */
[----:B--2---:R-:W-:-:S05]  /*e460*/  @!P3 HFMA2.BF16_V2 R12, -RZ.H0_H0, RZ.H0_H0, -R118.H0_H0 ;  /* 0x200000ffff0cb231 */ /* 0x004fca0000340976 */
[----:B------:R-:W-:-:S04]  /*e470*/  PRMT R3, R12, 0x7610, R3 ;  /* 0x000076100c037816 */ /* 0x000fc80000000003 */
[----:B------:R-:W-:Y:S01]  /*e480*/  @!P3 PRMT R118, R3, 0x5410, RZ ;  /* 0x000054100376b816 */ /* 0x000fe200000000ff */
[----:B------:R-:W-:-:S04]  /*e490*/  IMAD.SHL.U32 R3, R40, 0x2, RZ ;  /* 0x0000000228037824 */ /* 0x000fc800078e00ff */
[----:B------:R-:W-:Y:S02]  /*e4a0*/  IMAD R3, R202, UR21, R3 ;  /* 0x00000015ca037c24 */ /* 0x000fe4000f8e0203 */
[----:B---3--:R-:W-:-:S03]  /*e4b0*/  @!P1 HFMA2.BF16_V2 R4, -RZ.H0_H0, RZ.H0_H0, -R116.H0_H0 ;  /* 0x200000ffff049231 */ /* 0x008fc60000340974 */
[C---:B------:R-:W-:Y:S01]  /*e4c0*/  IADD3 R5, P3, R3.reuse, UR6, RZ ;  /* 0x0000000603057c10 */ /* 0x040fe2000ff7e0ff */
[----:B------:R-:W-:Y:S01]  /*e4d0*/  ULDC.64 UR6, c[0x0][0x2a8] ;  /* 0x0000aa0000067ab9 */ /* 0x000fe20000000a00 */
[----:B------:R-:W-:Y:S02]  /*e4e0*/  PRMT R6, R4, 0x7610, R6 ;  /* 0x0000761004067816 */ /* 0x000fe40000000006 */
[----:B------:R-:W-:Y:S02]  /*e4f0*/  LEA.HI.X.SX32 R3, R3, UR26, 0x1, P3 ;  /* 0x0000001a03037c11 */ /* 0x000fe400098f0eff */
[----:B------:R-:W-:Y:S01]  /*e500*/  LEA R4, P3, R5, UR6, 0x1 ;  /* 0x0000000605047c11 */ /* 0x000fe2000f8608ff */
[----:B------:R-:W-:-:S03]  /*e510*/  USHF.L.U32 UR6, UR21, 0x3, URZ ;  /* 0x0000000315067899 */ /* 0x000fc6000800063f */
[----:B------:R-:W-:-:S03]  /*e520*/  LEA.HI.X R5, R5, UR7, R3, 0x1, P3 ;  /* 0x0000000705057c11 */ /* 0x000fc600098f0c03 */
[----:B------:R-:W-:Y:S01]  /*e530*/  IMAD.U32 R3, RZ, RZ, UR6 ;  /* 0x00000006ff037e24 */ /* 0x000fe2000f8e00ff */
[----:B------:R-:W-:Y:S02]  /*e540*/  USHF.L.U32 UR6, UR21, 0x6, URZ ;  /* 0x0000000615067899 */ /* 0x000fe4000800063f */
[----:B------:R-:W-:Y:S01]  /*e550*/  UIMAD UR21, UR21, 0x48, URZ ;  /* 0x00000048151578a4 */ /* 0x000fe2000f8e023f */
[----:B------:R-:W-:Y:S01]  /*e560*/  IMAD.WIDE R82, R3, 0x2, R4 ;  /* 0x0000000203527825 */ /* 0x000fe200078e0204 */
[----:B------:R-:W-:Y:S03]  /*e570*/  STG.E.U16 desc[UR24][R4.64], R81 ;  /* 0x0000005104007986 */ /* 0x000fe6000c101518 */
[----:B------:R-:W-:Y:S01]  /*e580*/  IMAD.U32 R3, RZ, RZ, UR6 ;  /* 0x00000006ff037e24 */ /* 0x000fe2000f8e00ff */
[----:B------:R2:W-:Y:S04]  /*e590*/  STG.E.U16 desc[UR24][R4.64+0x2], R80 ;  /* 0x0000025004007986 */ /* 0x0005e8000c101518 */
[----:B------:R-:W-:Y:S04]  /*e5a0*/  STG.E.U16 desc[UR24][R82.64], R78 ;  /* 0x0000004e52007986 */ /* 0x000fe8000c101518 */
[----:B------:R3:W-:Y:S01]  /*e5b0*/  STG.E.U16 desc[UR24][R82.64+0x2], R79 ;  /* 0x0000024f52007986 */ /* 0x0007e2000c101518 */
[----:B----4-:R-:W-:-:S02]  /*e5c0*/  @!P2 HFMA2.BF16_V2 R8, -RZ.H0_H0, RZ.H0_H0, -R117.H0_H0 ;  /* 0x200000ffff08a231 */ /* 0x010fc40000340975 */
[----:B------:R-:W-:Y:S02]  /*e5d0*/  IMAD.MOV.U32 R202, RZ, RZ, R143 ;  /* 0x000000ffffca7224 */ /* 0x000fe400078e008f */
[----:B--2---:R-:W-:-:S04]  /*e5e0*/  IMAD.WIDE R80, R3, 0x2, R4 ;  /* 0x0000000203507825 */ /* 0x004fc800078e0204 */
[----:B------:R-:W-:-:S04]  /*e5f0*/  IMAD.U32 R3, RZ, RZ, UR21 ;  /* 0x00000015ff037e24 */ /* 0x000fc8000f8e00ff */
[----:B---3--:R-:W-:Y:S01]  /*e600*/  IMAD.WIDE R78, R3, 0x2, R4 ;  /* 0x00000002034e7825 */ /* 0x008fe200078e0204 */
[----:B------:R-:W-:Y:S04]  /*e610*/  STG.E.U16 desc[UR24][R80.64], R30 ;  /* 0x0000001e50007986 */ /* 0x000fe8000c101518 */
[----:B------:R-:W-:Y:S01]  /*e620*/  STG.E.U16 desc[UR24][R80.64+0x2], R29 ;  /* 0x0000021d50007986 */ /* 0x000fe2000c101518 */
[----:B------:R-:W-:-:S03]  /*e630*/  LOP3.LUT R3, R19, UR32, R44, 0x96, !PT ;  /* 0x0000002013037c12 */ /* 0x000fc6000f8e962c */
[----:B------:R-:W-:Y:S04]  /*e640*/  STG.E.U16 desc[UR24][R78.64], R27 ;  /* 0x0000001b4e007986 */ /* 0x000fe8000c101518 */
[----:B------:R-:W-:Y:S04]  /*e650*/  STG.E.U16 desc[UR24][R78.64+0x2], R28 ;  /* 0x0000021c4e007986 */ /* 0x000fe8000c101518 */
[----:B------:R-:W-:Y:S04]  /*e660*/  STG.E.U16 desc[UR24][R4.64+0x10], R88 ;  /* 0x0000105804007986 */ /* 0x000fe8000c101518 */
[----:B------:R-:W-:Y:S04]  /*e670*/  STG.E.U16 desc[UR24][R4.64+0x12], R77 ;  /* 0x0000124d04007986 */ /* 0x000fe8000c101518 */
[----:B------:R-:W-:Y:S04]  /*e680*/  STG.E.U16 desc[UR24][R82.64+0x10], R70 ;  /* 0x0000104652007986 */ /* 0x000fe8000c101518 */
[----:B------:R-:W-:Y:S04]  /*e690*/  STG.E.U16 desc[UR24][R82.64+0x12], R72 ;  /* 0x0000124852007986 */ /* 0x000fe8000c101518 */
[----:B------:R2:W-:Y:S01]  /*e6a0*/  STG.E.U16 desc[UR24][R80.64+0x10], R26 ;  /* 0x0000101a50007986 */ /* 0x0005e2000c101518 */
[----:B------:R-:W-:Y:S01]  /*e6b0*/  PRMT R143, R117, 0x5410, R116 ;  /* 0x00005410758f7816 */ /* 0x000fe20000000074 */
[----:B------:R-:W-:Y:S01]  /*e6c0*/  IMAD.WIDE.U32 R14, R3, -0x326172a9, RZ ;  /* 0xcd9e8d57030e7825 */ /* 0x000fe200078e00ff */
[----:B------:R-:W-:-:S02]  /*e6d0*/  @!P1 PRMT R116, R6, 0x5410, RZ ;  /* 0x0000541006749816 */ /* 0x000fc400000000ff */
[----:B------:R-:W-:-:S04]  /*e6e0*/  PRMT R7, R8, 0x7610, R7 ;  /* 0x0000761008077816 */ /* 0x000fc80000000007 */
[----:B------:R-:W-:Y:S01]  /*e6f0*/  @!P2 PRMT R117, R7, 0x5410, RZ ;  /* 0x000054100775a816 */ /* 0x000fe200000000ff */
[----:B--2---:R-:W-:-:S05]  /*e700*/  IMAD.WIDE.U32 R26, R53, -0x326172a9, RZ ;  /* 0xcd9e8d57351a7825 */ /* 0x004fca00078e00ff */
        /* <DEDUP_REMOVED lines=30> */
[----:B------:R-:W-:Y:S02]  /*e8f0*/  LOP3.LUT R6, R7, 0xff, RZ, 0xc0, !PT ;  /* 0x000000ff07067812 */ /* 0x000fe400078ec0ff */
[----:B------:R-:W-:Y:S02]  /*e900*/  SHF.R.U32.HI R9, RZ, 0x8, R11 ;  /* 0x00000008ff097819 */ /* 0x000fe4000001160b */
[----:B------:R-:W-:-:S02]  /*e910*/  LOP3.LUT R7, R16, 0xff, RZ, 0xc0, !PT ;  /* 0x000000ff10077812 */ /* 0x000fc400078ec0ff */
[----:B------:R-:W-:Y:S02]  /*e920*/  PRMT R21, R6, 0x5410, R10 ;  /* 0x0000541006157816 */ /* 0x000fe4000000000a */
[C---:B------:R-:W-:Y:S02]  /*e930*/  LOP3.LUT R6, R8.reuse, 0xffff, RZ, 0xc0, !PT ;  /* 0x0000ffff08067812 */ /* 0x040fe400078ec0ff */
[----:B------:R-:W-:Y:S02]  /*e940*/  PRMT R20, R17, 0x5410, R9 ;  /* 0x0000541011147816 */ /* 0x000fe40000000009 */
[----:B------:R-:W-:Y:S02]  /*e950*/  PRMT R17, R7, 0x5410, R13 ;  /* 0x0000541007117816 */ /* 0x000fe4000000000d */
        /* <DEDUP_REMOVED lines=15> */
[----:B------:R-:W-:Y:S01]  /*ea50*/  LOP3.LUT R3, R45, UR29, RZ, 0x3c, !PT ;  /* 0x0000001d2d037c12 */ /* 0x000fe2000f8e3cff */
[----:B------:R-:W-:Y:S04]  /*ea60*/  STG.E.U16 desc[UR24][R80.64+0x12], R25 ;  /* 0x0000121950007986 */ /* 0x000fe8000c101518 */
[----:B------:R2:W-:Y:S02]  /*ea70*/  STG.E.U16 desc[UR24][R78.64+0x12], R24 ;  /* 0x000012184e007986 */ /* 0x0005e4000c101518 */
        /* <DEDUP_REMOVED lines=16> */
[----:B------:R-:W-:-:S03]  /*eb80*/  IMAD.WIDE.U32 R6, R6, -0x326172a9, RZ ;  /* 0xcd9e8d5706067825 */ /* 0x000fc600078e00ff */
[C---:B------:R-:W-:Y:S02]  /*eb90*/  LOP3.LUT R3, R6.reuse, 0xffff, RZ, 0xc0, !PT ;  /* 0x0000ffff06037812 */ /* 0x040fe400078ec0ff */
[----:B------:R-:W-:Y:S02]  /*eba0*/  LOP3.LUT R8, R7, UR35, R8, 0x96, !PT ;  /* 0x0000002307087c12 */ /* 0x000fe4000f8e9608 */
[----:B------:R-:W-:Y:S02]  /*ebb0*/  SHF.R.U32.HI R7, RZ, 0x8, R3 ;  /* 0x00000008ff077819 */ /* 0x000fe40000011603 */
[----:B------:R-:W-:-:S04]  /*ebc0*/  LOP3.LUT R3, R6, 0xff, RZ, 0xc0, !PT ;  /* 0x000000ff06037812 */ /* 0x000fc800078ec0ff */
[----:B------:R-:W-:Y:S02]  /*ebd0*/  PRMT R30, R3, 0x5410, R7 ;  /* 0x00005410031e7816 */ /* 0x000fe40000000007 */
[----:B------:R-:W-:Y:S02]  /*ebe0*/  SHF.R.U32.HI R3, RZ, 0x10, R6 ;  /* 0x00000010ff037819 */ /* 0x000fe40000011606 */
[----:B------:R-:W-:Y:S02]  /*ebf0*/  LOP3.LUT R10, R9, UR9, R10, 0x96, !PT ;  /* 0x00000009090a7c12 */ /* 0x000fe4000f8e960a */
        /* <DEDUP_REMOVED lines=9> */
[--C-:B------:R-:W-:Y:S01]  /*ec90*/  SHF.R.U32.HI R9, RZ, 0x10, R6.reuse ;  /* 0x00000010ff097819 */ /* 0x100fe20000011606 */
[----:B------:R-:W-:Y:S01]  /*eca0*/  STG.E.U16 desc[UR24][R78.64+0x10], R23 ;  /* 0x000010174e007986 */ /* 0x000fe2000c101518 */
[----:B------:R-:W-:Y:S02]  /*ecb0*/  SHF.R.U32.HI R7, RZ, 0x18, R6 ;  /* 0x00000018ff077819 */ /* 0x000fe40000011606 */
[----:B------:R-:W-:Y:S01]  /*ecc0*/  LOP3.LUT R6, R9, 0xff, RZ, 0xc0, !PT ;  /* 0x000000ff09067812 */ /* 0x000fe200078ec0ff */
[----:B------:R-:W-:Y:S04]  /*ecd0*/  STG.E.U16 desc[UR24][R4.64+0x20], R87 ;  /* 0x0000205704007986 */ /* 0x000fe8000c101518 */
[----:B------:R2:W-:Y:S04]  /*ece0*/  STG.E.U16 desc[UR24][R4.64+0x22], R90 ;  /* 0x0000225a04007986 */ /* 0x0005e8000c101518 */
[----:B------:R-:W-:Y:S04]  /*ecf0*/  STG.E.U16 desc[UR24][R82.64+0x20], R85 ;  /* 0x0000205552007986 */ /* 0x000fe8000c101518 */
[----:B------:R-:W-:Y:S04]  /*ed00*/  STG.E.U16 desc[UR24][R82.64+0x22], R86 ;  /* 0x0000225652007986 */ /* 0x000fe8000c101518 */
[----:B------:R-:W-:Y:S04]  /*ed10*/  STG.E.U16 desc[UR24][R80.64+0x20], R37 ;  /* 0x0000202550007986 */ /* 0x000fe8000c101518 */
[----:B------:R-:W-:Y:S04]  /*ed20*/  STG.E.U16 desc[UR24][R80.64+0x22], R36 ;  /* 0x0000222450007986 */ /* 0x000fe8000c101518 */
[----:B------:R3:W-:Y:S04]  /*ed30*/  STG.E.U16 desc[UR24][R78.64+0x22], R35 ;  /* 0x000022234e007986 */ /* 0x0007e8000c101518 */
[----:B------:R-:W-:Y:S04]  /*ed40*/  STG.E.U16 desc[UR24][R78.64+0x20], R34 ;  /* 0x000020224e007986 */ /* 0x000fe8000c101518 */
[----:B------:R4:W-:Y:S01]  /*ed50*/  STG.E.U16 desc[UR24][R4.64+0x32], R91 ;  /* 0x0000325b04007986 */ /* 0x0009e2000c101518 */
[----:B--2---:R-:W-:Y:S01]  /*ed60*/  IMAD.MOV.U32 R90, RZ, RZ, R44 ;  /* 0x000000ffff5a7224 */ /* 0x004fe200078e002c */
[----:B---3--:R-:W-:-:S02]  /*ed70*/  PRMT R35, R6, 0x5410, R7 ;  /* 0x0000541006237816 */ /* 0x008fc40000000007 */
[----:B------:R-:W-:-:S04]  /*ed80*/  LOP3.LUT R6, R8, 0xffff, RZ, 0xc0, !PT ;  /* 0x0000ffff08067812 */ /* 0x000fc800078ec0ff */
[----:B------:R-:W-:Y:S02]  /*ed90*/  SHF.R.U32.HI R7, RZ, 0x8, R6 ;  /* 0x00000008ff077819 */ /* 0x000fe40000011606 */
[----:B------:R-:W-:Y:S01]  /*eda0*/  LOP3.LUT R6, R8, 0xff, RZ, 0xc0, !PT ;  /* 0x000000ff08067812 */ /* 0x000fe200078ec0ff */
[----:B----4-:R-:W-:-:S03]  /*edb0*/  IMAD.MOV.U32 R91, RZ, RZ, R45 ;  /* 0x000000ffff5b7224 */ /* 0x010fc600078e002d */
        /* <DEDUP_REMOVED lines=11> */
[----:B------:R-:W-:Y:S01]  /*ee70*/  LOP3.LUT R3, R7, 0xff, RZ, 0xc0, !PT ;  /* 0x000000ff07037812 */ /* 0x000fe200078ec0ff */
[----:B------:R-:W-:-:S03]  /*ee80*/  IMAD.MOV.U32 R46, RZ, RZ, R202 ;  /* 0x000000ffff2e7224 */ /* 0x000fc600078e00ca */
[----:B------:R-:W-:Y:S01]  /*ee90*/  PRMT R40, R3, 0x5410, R6 ;  /* 0x0000541003287816 */ /* 0x000fe20000000006 */
[----:B------:R-:W-:Y:S02]  /*eea0*/  IMAD.U32 R3, RZ, RZ, UR15 ;  /* 0x0000000fff037e24 */ /* 0x000fe4000f8e00ff */
[----:B------:R-:W-:Y:S02]  /*eeb0*/  IMAD.MOV.U32 R202, RZ, RZ, R57 ;  /* 0x000000ffffca7224 */ /* 0x000fe400078e0039 */
[----:B------:R-:W-:Y:S01]  /*eec0*/  IMAD.MOV.U32 R57, RZ, RZ, R111 ;  /* 0x000000ffff397224 */ /* 0x000fe200078e006f */
[----:B------:R-:W-:Y:S01]  /*eed0*/  LEA R3, R3, UR15, 0x10 ;  /* 0x0000000f03037c11 */ /* 0x000fe2000f8e80ff */
[----:B------:R-:W-:Y:S02]  /*eee0*/  IMAD.MOV.U32 R53, RZ, RZ, R46 ;  /* 0x000000ffff357224 */ /* 0x000fe400078e002e */
[----:B------:R-:W-:Y:S02]  /*eef0*/  IMAD.MOV.U32 R39, RZ, RZ, R57 ;  /* 0x000000ffff277224 */ /* 0x000fe400078e0039 */
[----:B------:R-:W-:Y:S01]  /*ef00*/  IMAD.MOV.U32 R46, RZ, RZ, R201 ;  /* 0x000000ffff2e7224 */ /* 0x000fe200078e00c9 */
[----:B------:R-:W-:Y:S01]  /*ef10*/  HSET2.LE.AND R6, R22, R3, PT ;  /* 0x0000000316067233 */ /* 0x000fe20003803000 */
[----:B------:R-:W-:-:S02]  /*ef20*/  IMAD.MOV.U32 R201, RZ, RZ, R207 ;  /* 0x000000ffffc97224 */ /* 0x000fc400078e00cf */
[----:B------:R-:W-:Y:S02]  /*ef30*/  IMAD.MOV.U32 R38, RZ, RZ, R39 ;  /* 0x000000ffff267224 */ /* 0x000fe400078e0027 */
[----:B------:R-:W-:Y:S02]  /*ef40*/  IMAD.MOV.U32 R39, RZ, RZ, R53 ;  /* 0x000000ffff277224 */ /* 0x000fe400078e0035 */
[----:B------:R-:W-:Y:S02]  /*ef50*/  IMAD.MOV.U32 R53, RZ, RZ, R46 ;  /* 0x000000ffff357224 */ /* 0x000fe400078e002e */
[----:B------:R-:W-:Y:S02]  /*ef60*/  IMAD.MOV.U32 R46, RZ, RZ, R201 ;  /* 0x000000ffff2e7224 */ /* 0x000fe400078e00c9 */
[----:B------:R-:W-:Y:S01]  /*ef70*/  IMAD.MOV.U32 R201, RZ, RZ, R98 ;  /* 0x000000ffffc97224 */ /* 0x000fe200078e0062 */
[----:B------:R-:W-:Y:S01]  /*ef80*/  LOP3.LUT R98, R6, R205, RZ, 0xc0, !PT ;  /* 0x000000cd06627212 */ /* 0x000fe200078ec0ff */
[----:B------:R-:W-:Y:S01]  /*ef90*/  IMAD.MOV.U32 R57, RZ, RZ, R99 ;  /* 0x000000ffff397224 */ /* 0x000fe200078e0063 */
[--C-:B------:R-:W-:Y:S01]  /*efa0*/  HSET2.LE.AND R6, R21, R3.reuse, PT ;  /* 0x0000000315067233 */ /* 0x100fe20003803000 */
[----:B------:R-:W-:Y:S01]  /*efb0*/  IMAD.MOV.U32 R99, RZ, RZ, R96 ;  /* 0x000000ffff637224 */ /* 0x000fe200078e0060 */
[----:B------:R-:W-:-:S04]  /*efc0*/  HSET2.LE.AND R7, R17, R3, PT ;  /* 0x0000000311077233 */ /* 0x000fc80003803000 */
[----:B------:R-:W-:Y:S02]  /*efd0*/  LOP3.LUT R99, R6, R99, RZ, 0xc0, !PT ;  /* 0x0000006306637212 */ /* 0x000fe400078ec0ff */
[----:B------:R-:W-:Y:S01]  /*efe0*/  LOP3.LUT R6, R91, UR27, RZ, 0x3c, !PT ;  /* 0x0000001b5b067c12 */ /* 0x000fe2000f8e3cff */
[----:B------:R-:W-:Y:S01]  /*eff0*/  IMAD.MOV.U32 R111, RZ, RZ, R209 ;  /* 0x000000ffff6f7224 */ /* 0x000fe200078e00d1 */
[--C-:B------:R-:W-:Y:S01]  /*f000*/  HSET2.LE.AND R8, R20, R3.reuse, PT ;  /* 0x0000000314087233 */ /* 0x100fe20003803000 */
[----:B------:R-:W-:Y:S01]  /*f010*/  IMAD.MOV.U32 R28, RZ, RZ, R39 ;  /* 0x000000ffff1c7224 */ /* 0x000fe200078e0027 */
[----:B------:R-:W-:Y:S01]  /*f020*/  STG.E.U16 desc[UR24][R4.64+0x30], R84 ;  /* 0x0000305404007986 */ /* 0x000fe2000c101518 */
[----:B------:R-:W-:Y:S01]  /*f030*/  IMAD.WIDE.U32 R22, R6, -0x326172a9, RZ ;  /* 0xcd9e8d5706167825 */ /* 0x000fe200078e00ff */
[----:B------:R-:W-:Y:S02]  /*f040*/  LOP3.LUT R111, R7, R111, RZ, 0xc0, !PT ;  /* 0x0000006f076f7212 */ /* 0x000fe400078ec0ff */
        /* <DEDUP_REMOVED lines=9> */
[----:B------:R-:W-:Y:S01]  /*f0e0*/  IMAD.WIDE.U32 R6, R6, -0x2daee0ad, RZ ;  /* 0xd2511f5306067825 */ /* 0x000fe200078e00ff */
[----:B------:R1:W5:Y:S03]  /*f0f0*/  LDL.LU R209, [R1+0x324] ;  /* 0x0003240001d17983 */ /* 0x0003660000300800 */
[----:B------:R-:W-:Y:S01]  /*f100*/  IMAD.MOV.U32 R201, RZ, RZ, R57 ;  /* 0x000000ffffc97224 */ /* 0x000fe200078e0039 */
[----:B------:R-:W-:Y:S01]  /*f110*/  LOP3.LUT R7, R7, UR19, R18, 0x96, !PT ;  /* 0x0000001307077c12 */ /* 0x000fe2000f8e9612 */
[----:B------:R-:W-:Y:S01]  /*f120*/  IMAD.MOV.U32 R57, RZ, RZ, R108 ;  /* 0x000000ffff397224 */ /* 0x000fe200078e006c */
[----:B------:R-:W-:Y:S01]  /*f130*/  LOP3.LUT R108, R8, R204, RZ, 0xc0, !PT ;  /* 0x000000cc086c7212 */ /* 0x000fe200078ec0ff */
[----:B------:R-:W-:Y:S01]  /*f140*/  IMAD.MOV.U32 R88, RZ, RZ, R28 ;  /* 0x000000ffff587224 */ /* 0x000fe200078e001c */
[----:B------:R-:W-:Y:S01]  /*f150*/  LOP3.LUT R8, R15, UR22, R22, 0x96, !PT ;  /* 0x000000160f087c12 */ /* 0x000fe2000f8e9616 */
[----:B------:R-:W-:Y:S01]  /*f160*/  IMAD.WIDE.U32 R12, R7, -0x326172a9, RZ ;  /* 0xcd9e8d57070c7825 */ /* 0x000fe200078e00ff */
[----:B------:R2:W-:Y:S03]  /*f170*/  STG.E.U16 desc[UR24][R82.64+0x30], R89 ;  /* 0x0000305952007986 */ /* 0x0005e6000c101518 */
[----:B------:R-:W-:Y:S01]  /*f180*/  IMAD.WIDE.U32 R8, R8, -0x2daee0ad, RZ ;  /* 0xd2511f5308087825 */ /* 0x000fe200078e00ff */
[----:B------:R-:W-:Y:S04]  /*f190*/  STG.E.U16 desc[UR24][R82.64+0x32], R92 ;  /* 0x0000325c52007986 */ /* 0x000fe8000c101518 */
[----:B------:R-:W-:Y:S01]  /*f1a0*/  LOP3.LUT R10, R9, UR12, R6, 0x96, !PT ;  /* 0x0000000c090a7c12 */ /* 0x000fe2000f8e9606 */
[----:B------:R-:W-:Y:S01]  /*f1b0*/  IMAD.MOV.U32 R77, RZ, RZ, R39 ;  /* 0x000000ffff4d7224 */ /* 0x000fe200078e0027 */
[----:B------:R-:W-:Y:S01]  /*f1c0*/  LOP3.LUT R6, R13, UR13, R14, 0x96, !PT ;  /* 0x0000000d0d067c12 */ /* 0x000fe2000f8e960e */
[----:B------:R1:W5:Y:S02]  /*f1d0*/  LDL.LU R208, [R1+0x320] ;  /* 0x0003200001d07983 */ /* 0x0003640000300800 */
[----:B------:R-:W-:-:S02]  /*f1e0*/  IMAD.WIDE.U32 R10, R10, -0x326172a9, RZ ;  /* 0xcd9e8d570a0a7825 */ /* 0x000fc400078e00ff */
[----:B------:R-:W-:Y:S02]  /*f1f0*/  STG.E.U16 desc[UR24][R80.64+0x32], R41 ;  /* 0x0000322950007986 */ /* 0x000fe4000c101518 */
[----:B------:R-:W-:-:S04]  /*f200*/  IMAD.WIDE.U32 R6, R6, -0x2daee0ad, RZ ;  /* 0xd2511f5306067825 */ /* 0x000fc800078e00ff */
[----:B--2---:R-:W-:Y:S01]  /*f210*/  IMAD.MOV.U32 R89, RZ, RZ, R48 ;  /* 0x000000ffff597224 */ /* 0x004fe200078e0030 */
[----:B------:R-:W-:Y:S01]  /*f220*/  LOP3.LUT R8, R7, UR10, R8, 0x96, !PT ;  /* 0x0000000a07087c12 */ /* 0x000fe2000f8e9608 */
[----:B------:R-:W-:Y:S01]  /*f230*/  IMAD.MOV.U32 R39, RZ, RZ, R46 ;  /* 0x000000ffff277224 */ /* 0x000fe200078e002e */
[----:B------:R-:W-:Y:S01]  /*f240*/  LOP3.LUT R7, R11, UR11, R12, 0x96, !PT ;  /* 0x0000000b0b077c12 */ /* 0x000fe2000f8e960c */
[----:B------:R-:W-:Y:S01]  /*f250*/  IMAD.MOV.U32 R70, RZ, RZ, R77 ;  /* 0x000000ffff467224 */ /* 0x000fe200078e004d */
[----:B------:R2:W-:Y:S03]  /*f260*/  STG.E.U16 desc[UR24][R80.64+0x30], R42 ;  /* 0x0000302a50007986 */ /* 0x0005e6000c101518 */
[----:B------:R-:W-:Y:S01]  /*f270*/  IMAD.WIDE.U32 R12, R7, -0x2daee0ad, RZ ;  /* 0xd2511f53070c7825 */ /* 0x000fe200078e00ff */
[----:B------:R1:W5:Y:S04]  /*f280*/  LDL.LU R207, [R1+0x31c] ;  /* 0x00031c0001cf7983 */ /* 0x0003680000300800 */
[----:B------:R-:W-:Y:S01]  /*f290*/  LOP3.LUT R6, R13, UR8, R6, 0x96, !PT ;  /* 0x000000080d067c12 */ /* 0x000fe2000f8e9606 */
[----:B------:R-:W-:-:S04]  /*f2a0*/  IMAD.WIDE.U32 R8, R8, -0x326172a9, RZ ;  /* 0xcd9e8d5708087825 */ /* 0x000fc800078e00ff */
[----:B------:R-:W-:Y:S02]  /*f2b0*/  IMAD.MOV.U32 R46, RZ, RZ, R201 ;  /* 0x000000ffff2e7224 */ /* 0x000fe400078e00c9 */
[----:B------:R-:W-:Y:S02]  /*f2c0*/  IMAD.MOV.U32 R77, RZ, RZ, R88 ;  /* 0x000000ffff4d7224 */ /* 0x000fe400078e0058 */
[----:B------:R-:W-:Y:S02]  /*f2d0*/  IMAD.MOV.U32 R87, RZ, RZ, R70 ;  /* 0x000000ffff577224 */ /* 0x000fe400078e0046 */
[----:B--2---:R-:W-:Y:S01]  /*f2e0*/  IMAD.MOV.U32 R42, RZ, RZ, R47 ;  /* 0x000000ffff2a7224 */ /* 0x004fe200078e002f */
[----:B------:R-:W-:Y:S01]  /*f2f0*/  STG.E.U16 desc[UR24][R78.64+0x30], R216 ;  /* 0x000030d84e007986 */ /* 0x000fe2000c101518 */
[----:B------:R-:W-:Y:S01]  /*f300*/  IMAD.WIDE.U32 R6, R6, -0x326172a9, RZ ;  /* 0xcd9e8d5706067825 */ /* 0x000fe200078e00ff */
[----:B------:R-:W-:Y:S02]  /*f310*/  LOP3.LUT R10, R9, UR9, R10, 0x96, !PT ;  /* 0x00000009090a7c12 */ /* 0x000fe4000f8e960a */
[----:B------:R-:W-:Y:S02]  /*f320*/  STG.E.U16 desc[UR24][R78.64+0x32], R215 ;  /* 0x000032d74e007986 */ /* 0x000fe4000c101518 */
[----:B------:R-:W-:-:S02]  /*f330*/  LOP3.LUT R9, R7, UR35, R8, 0x96, !PT ;  /* 0x0000002307097c12 */ /* 0x000fc4000f8e9608 */
[C---:B------:R-:W-:Y:S01]  /*f340*/  LOP3.LUT R7, R6.reuse, 0xffff, RZ, 0xc0, !PT ;  /* 0x0000ffff06077812 */ /* 0x040fe200078ec0ff */
[----:B------:R1:W5:Y:S03]  /*f350*/  LDL.LU R206, [R1+0x318] ;  /* 0x0003180001ce7983 */ /* 0x0003660000300800 */
[----:B------:R-:W-:Y:S01]  /*f360*/  SHF.R.U32.HI R8, RZ, 0x8, R7 ;  /* 0x00000008ff087819 */ /* 0x000fe20000011607 */
[----:B------:R-:W-:Y:S01]  /*f370*/  IMAD.MOV.U32 R201, RZ, RZ, R113 ;  /* 0x000000ffffc97224 */ /* 0x000fe200078e0071 */
[----:B------:R-:W-:Y:S01]  /*f380*/  LOP3.LUT R7, R6, 0xff, RZ, 0xc0, !PT ;  /* 0x000000ff06077812 */ /* 0x000fe200078ec0ff */
[----:B------:R-:W-:Y:S01]  /*f390*/  IMAD.MOV.U32 R88, RZ, RZ, R38 ;  /* 0x000000ffff587224 */ /* 0x000fe200078e0026 */
[----:B------:R1:W5:Y:S02]  /*f3a0*/  LDL.LU R205, [R1+0x314] ;  /* 0x0003140001cd7983 */ /* 0x0003640000300800 */
[----:B------:R-:W-:-:S02]  /*f3b0*/  PRMT R28, R7, 0x5410, R8 ;  /* 0x00005410071c7816 */ /* 0x000fc40000000008 */
[----:B------:R-:W-:Y:S01]  /*f3c0*/  SHF.R.U32.HI R8, RZ, 0x10, R6 ;  /* 0x00000010ff087819 */ /* 0x000fe20000011606 */
[----:B------:R-:W-:Y:S01]  /*f3d0*/  IMAD.MOV.U32 R113, RZ, RZ, R96 ;  /* 0x000000ffff717224 */ /* 0x000fe200078e0060 */
[----:B------:R-:W-:Y:S01]  /*f3e0*/  SHF.R.U32.HI R7, RZ, 0x18, R6 ;  /* 0x00000018ff077819 */ /* 0x000fe20000011606 */
[----:B------:R-:W-:Y:S01]  /*f3f0*/  IMAD.MOV.U32 R38, RZ, RZ, R200 ;  /* 0x000000ffff267224 */ /* 0x000fe200078e00c8 */
[----:B------:R-:W-:Y:S01]  /*f400*/  LOP3.LUT R6, R8, 0xff, RZ, 0xc0, !PT ;  /* 0x000000ff08067812 */ /* 0x000fe200078ec0ff */
[----:B------:R-:W-:Y:S01]  /*f410*/  IMAD.MOV.U32 R72, RZ, RZ, R77 ;  /* 0x000000ffff487224 */ /* 0x000fe200078e004d */
[----:B------:R1:W5:Y:S02]  /*f420*/  LDL.LU R204, [R1+0x310] ;  /* 0x0003100001cc7983 */ /* 0x0003640000300800 */
[----:B------:R-:W-:Y:S01]  /*f430*/  PRMT R19, R6, 0x5410, R7 ;  /* 0x0000541006137816 */ /* 0x000fe20000000007 */
[----:B------:R-:W-:-:S05]  /*f440*/  IMAD.WIDE.U32 R6, R10, -0x2daee0ad, RZ ;  /* 0xd2511f530a067825 */ /* 0x000fca00078e00ff */
[----:B------:R-:W-:Y:S02]  /*f450*/  LOP3.LUT R8, R7, UR34, R12, 0x96, !PT ;  /* 0x0000002207087c12 */ /* 0x000fe4000f8e960c */
[----:B------:R-:W-:-:S04]  /*f460*/  LOP3.LUT R7, R6, 0xffff, RZ, 0xc0, !PT ;  /* 0x0000ffff06077812 */ /* 0x000fc800078ec0ff */
[----:B------:R-:W-:Y:S02]  /*f470*/  SHF.R.U32.HI R10, RZ, 0x8, R7 ;  /* 0x00000008ff0a7819 */ /* 0x000fe40000011607 */
[----:B------:R-:W-:Y:S01]  /*f480*/  LOP3.LUT R7, R6, 0xff, RZ, 0xc0, !PT ;  /* 0x000000ff06077812 */ /* 0x000fe200078ec0ff */
[----:B------:R-:W-:Y:S02]  /*f490*/  IMAD.MOV.U32 R96, RZ, RZ, R203 ;  /* 0x000000ffff607224 */ /* 0x000fe400078e00cb */
[----:B------:R-:W-:Y:S01]  /*f4a0*/  IMAD.MOV.U32 R77, RZ, RZ, R38 ;  /* 0x000000ffff4d7224 */ /* 0x000fe200078e0026 */
[----:B------:R-:W-:Y:S01]  /*f4b0*/  PRMT R17, R7, 0x5410, R10 ;  /* 0x0000541007117816 */ /* 0x000fe2000000000a */
[----:B------:R-:W-:Y:S01]  /*f4c0*/  IMAD.MOV.U32 R70, RZ, RZ, R88 ;  /* 0x000000ffff467224 */ /* 0x000fe200078e0058 */
[--C-:B------:R-:W-:Y:S01]  /*f4d0*/  SHF.R.U32.HI R7, RZ, 0x10, R6.reuse ;  /* 0x00000010ff077819 */ /* 0x100fe20000011606 */
[----:B------:R1:W5:Y:S01]  /*f4e0*/  LDL.LU R203, [R1+0x30c] ;  /* 0x00030c0001cb7983 */ /* 0x0003620000300800 */
[----:B------:R-:W-:-:S02]  /*f4f0*/  SHF.R.U32.HI R10, RZ, 0x18, R6 ;  /* 0x00000018ff0a7819 */ /* 0x000fc40000011606 */
[----:B------:R-:W-:Y:S01]  /*f500*/  HSET2.LE.AND R6, R31, R3, PT ;  /* 0x000000031f067233 */ /* 0x000fe20003803000 */
[----:B------:R-:W-:Y:S01]  /*f510*/  IMAD.MOV.U32 R88, RZ, RZ, R39 ;  /* 0x000000ffff587224 */ /* 0x000fe200078e0027 */
[----:B------:R-:W-:Y:S01]  /*f520*/  LOP3.LUT R7, R7, 0xff, RZ, 0xc0, !PT ;  /* 0x000000ff07077812 */ /* 0x000fe200078ec0ff */
[----:B------:R1:W5:Y:S02]  /*f530*/  LDL.LU R200, [R1+0x308] ;  /* 0x0003080001c87983 */ /* 0x0003640000300800 */
[----:B------:R-:W-:Y:S02]  /*f540*/  LOP3.LUT R96, R6, R96, RZ, 0xc0, !PT ;  /* 0x0000006006607212 */ /* 0x000fe400078ec0ff */
[----:B------:R-:W-:Y:S02]  /*f550*/  LOP3.LUT R6, R9, 0xffff, RZ, 0xc0, !PT ;  /* 0x0000ffff09067812 */ /* 0x000fe400078ec0ff */
[----:B------:R-:W-:Y:S02]  /*f560*/  PRMT R16, R7, 0x5410, R10 ;  /* 0x0000541007107816 */ /* 0x000fe4000000000a */
[----:B------:R-:W-:-:S02]  /*f570*/  SHF.R.U32.HI R7, RZ, 0x8, R6 ;  /* 0x00000008ff077819 */ /* 0x000fc40000011606 */
[----:B------:R-:W-:-:S04]  /*f580*/  LOP3.LUT R6, R9, 0xff, RZ, 0xc0, !PT ;  /* 0x000000ff09067812 */ /* 0x000fc800078ec0ff */
[----:B------:R-:W-:Y:S02]  /*f590*/  PRMT R34, R6, 0x5410, R7 ;  /* 0x0000541006227816 */ /* 0x000fe40000000007 */
[----:B------:R-:W-:Y:S02]  /*f5a0*/  HSET2.LE.AND R6, R33, R3, PT ;  /* 0x0000000321067233 */ /* 0x000fe40003803000 */
[--C-:B------:R-:W-:Y:S02]  /*f5b0*/  SHF.R.U32.HI R7, RZ, 0x10, R9.reuse ;  /* 0x00000010ff077819 */ /* 0x100fe40000011609 */
[----:B------:R-:W-:Y:S02]  /*f5c0*/  SHF.R.U32.HI R9, RZ, 0x18, R9 ;  /* 0x00000018ff097819 */ /* 0x000fe40000011609 */
[----:B------:R-:W-:Y:S02]  /*f5d0*/  LOP3.LUT R7, R7, 0xff, RZ, 0xc0, !PT ;  /* 0x000000ff07077812 */ /* 0x000fe400078ec0ff */
[----:B------:R-:W-:-:S02]  /*f5e0*/  LOP3.LUT R97, R6, R97, RZ, 0xc0, !PT ;  /* 0x0000006106617212 */ /* 0x000fc400078ec0ff */
[C---:B------:R-:W-:Y:S02]  /*f5f0*/  LOP3.LUT R6, R8.reuse, 0xffff, RZ, 0xc0, !PT ;  /* 0x0000ffff08067812 */ /* 0x040fe400078ec0ff */
[----:B------:R-:W-:Y:S02]  /*f600*/  PRMT R33, R7, 0x5410, R9 ;  /* 0x0000541007217816 */ /* 0x000fe40000000009 */
[----:B------:R-:W-:Y:S02]  /*f610*/  SHF.R.U32.HI R7, RZ, 0x8, R6 ;  /* 0x00000008ff077819 */ /* 0x000fe40000011606 */
[----:B------:R-:W-:-:S04]  /*f620*/  LOP3.LUT R6, R8, 0xff, RZ, 0xc0, !PT ;  /* 0x000000ff08067812 */ /* 0x000fc800078ec0ff */
[----:B------:R-:W-:Y:S02]  /*f630*/  PRMT R38, R6, 0x5410, R7 ;  /* 0x0000541006267816 */ /* 0x000fe40000000007 */
[----:B------:R-:W-:Y:S02]  /*f640*/  HSET2.LE.AND R6, R30, R3, PT ;  /* 0x000000031e067233 */ /* 0x000fe40003803000 */
[----:B------:R-:W-:-:S03]  /*f650*/  SHF.R.U32.HI R7, RZ, 0x10, R8 ;  /* 0x00000010ff077819 */ /* 0x000fc60000011608 */
[----:B------:R-:W-:Y:S02]  /*f660*/  LOP3.LUT R86, R6, R87, RZ, 0xc0, !PT ;  /* 0x0000005706567212 */ /* 0x000fe400078ec0ff */
[----:B------:R-:W-:Y:S02]  /*f670*/  LOP3.LUT R6, R91, UR23, RZ, 0x3c, !PT ;  /* 0x000000175b067c12 */ /* 0x000fe4000f8e3cff */
[----:B------:R-:W-:Y:S02]  /*f680*/  SHF.R.U32.HI R8, RZ, 0x18, R8 ;  /* 0x00000018ff087819 */ /* 0x000fe40000011608 */
[----:B------:R-:W-:Y:S01]  /*f690*/  LOP3.LUT R7, R7, 0xff, RZ, 0xc0, !PT ;  /* 0x000000ff07077812 */ /* 0x000fe200078ec0ff */
[----:B------:R-:W-:Y:S01]  /*f6a0*/  IMAD.WIDE.U32 R20, R6, -0x326172a9, RZ ;  /* 0xcd9e8d5706147825 */ /* 0x000fe200078e00ff */
[----:B------:R-:W-:Y:S02]  /*f6b0*/  HSET2.LE.AND R6, R29, R3, PT ;  /* 0x000000031d067233 */ /* 0x000fe40003803000 */
[----:B------:R-:W-:Y:S01]  /*f6c0*/  PRMT R36, R7, 0x5410, R8 ;  /* 0x0000541007247816 */ /* 0x000fe20000000008 */
[----:B------:R-:W-:Y:S01]  /*f6d0*/  IMAD.MOV.U32 R87, RZ, RZ, R72 ;  /* 0x000000ffff577224 */ /* 0x000fe200078e0048 */
[----:B------:R-:W-:-:S04]  /*f6e0*/  LOP3.LUT R7, R21, UR33, R154, 0x96, !PT ;  /* 0x0000002115077c12 */ /* 0x000fc8000f8e969a */
[----:B------:R-:W-:Y:S01]  /*f6f0*/  LOP3.LUT R87, R6, R87, RZ, 0xc0, !PT ;  /* 0x0000005706577212 */ /* 0x000fe200078ec0ff */
[----:B------:R-:W-:-:S05]  /*f700*/  IMAD.WIDE.U32 R6, R7, -0x2daee0ad, RZ ;  /* 0xd2511f5307067825 */ /* 0x000fca00078e00ff */
[----:B------:R-:W-:Y:S02]  /*f710*/  LOP3.LUT R8, R7, UR19, R18, 0x96, !PT ;  /* 0x0000001307087c12 */ /* 0x000fe4000f8e9612 */
[----:B------:R-:W-:-:S03]  /*f720*/  LOP3.LUT R7, R15, UR22, R20, 0x96, !PT ;  /* 0x000000160f077c12 */ /* 0x000fc6000f8e9614 */
[----:B------:R-:W-:-:S04]  /*f730*/  IMAD.WIDE.U32 R8, R8, -0x326172a9, RZ ;  /* 0xcd9e8d5708087825 */ /* 0x000fc800078e00ff */
        /* <DEDUP_REMOVED lines=43> */
[----:B------:R-:W-:-:S04]  /*f9f0*/  IMAD.MOV.U32 R39, RZ, RZ, R156 ;  /* 0x000000ffff277224 */ /* 0x000fc800078e009c */
[----:B------:R-:W-:Y:S01]  /*fa00*/  IMAD.MOV.U32 R85, RZ, RZ, R39 ;  /* 0x000000ffff557224 */ /* 0x000fe200078e0027 */
        /* <DEDUP_REMOVED lines=11> */
[----:B------:R-:W-:Y:S02]  /*fac0*/  LOP3.LUT R8, R7, 0xff, RZ, 0xc0, !PT ;  /* 0x000000ff07087812 */ /* 0x000fe400078ec0ff */
[--C-:B------:R-:W-:Y:S02]  /*fad0*/  HSET2.LE.AND R7, R45, R3.reuse, PT ;  /* 0x000000032d077233 */ /* 0x100fe40003803000 */
[----:B------:R-:W-:-:S03]  /*fae0*/  HSET2.LE.AND R6, R44, R3, PT ;  /* 0x000000032c067233 */ /* 0x000fc60003803000 */
[----:B------:R-:W-:Y:S02]  /*faf0*/  LOP3.LUT R84, R7, R85, RZ, 0xc0, !PT ;  /* 0x0000005507547212 */ /* 0x000fe400078ec0ff */
[----:B------:R-:W-:Y:S02]  /*fb00*/  LOP3.LUT R85, R6, R72, RZ, 0xc0, !PT ;  /* 0x0000004806557212 */ /* 0x000fe400078ec0ff */
[--C-:B------:R-:W-:Y:S02]  /*fb10*/  HSET2.LE.AND R7, R40, R3.reuse, PT ;  /* 0x0000000328077233 */ /* 0x100fe40003803000 */
[--C-:B------:R-:W-:Y:S01]  /*fb20*/  HSET2.LE.AND R6, R28, R3.reuse, PT ;  /* 0x000000031c067233 */ /* 0x100fe20003803000 */
[----:B------:R-:W-:Y:S02]  /*fb30*/  IMAD.MOV.U32 R14, RZ, RZ, R90 ;  /* 0x000000ffff0e7224 */ /* 0x000fe400078e005a */
[----:B------:R-:W-:Y:S02]  /*fb40*/  LOP3.LUT R93, R7, R93, RZ, 0xc0, !PT ;  /* 0x0000005d075d7212 */ /* 0x000fe400078ec0ff */
[----:B------:R-:W-:Y:S01]  /*fb50*/  LOP3.LUT R90, R6, R76, RZ, 0xc0, !PT ;  /* 0x0000004c065a7212 */ /* 0x000fe200078ec0ff */
[----:B------:R-:W-:Y:S01]  /*fb60*/  IMAD.MOV.U32 R72, RZ, RZ, R77 ;  /* 0x000000ffff487224 */ /* 0x000fe200078e004d */
[----:B------:R-:W-:-:S02]  /*fb70*/  HSET2.LE.AND R7, R17, R3, PT ;  /* 0x0000000311077233 */ /* 0x000fc40003803000 */
[--C-:B------:R-:W-:Y:S01]  /*fb80*/  HSET2.LE.AND R6, R16, R3.reuse, PT ;  /* 0x0000000310067233 */ /* 0x100fe20003803000 */
[----:B------:R-:W-:Y:S01]  /*fb90*/  IMAD.WIDE.U32 R16, R217, -0x326172a9, RZ ;  /* 0xcd9e8d57d9107825 */ /* 0x000fe200078e00ff */
[----:B------:R-:W-:Y:S02]  /*fba0*/  PRMT R31, R8, 0x5410, R9 ;  /* 0x00005410081f7816 */ /* 0x000fe40000000009 */
[----:B------:R-:W-:Y:S01]  /*fbb0*/  HSET2.LE.AND R8, R43, R3, PT ;  /* 0x000000032b087233 */ /* 0x000fe20003803000 */
[----:B------:R-:W-:Y:S01]  /*fbc0*/  IMAD.MOV.U32 R77, RZ, RZ, R115 ;  /* 0x000000ffff4d7224 */ /* 0x000fe200078e0073 */
[----:B------:R-:W-:Y:S02]  /*fbd0*/  LOP3.LUT R115, R6, R54, RZ, 0xc0, !PT ;  /* 0x0000003606737212 */ /* 0x000fe400078ec0ff */
[----:B------:R-:W-:Y:S02]  /*fbe0*/  LOP3.LUT R6, R17, R72, RZ, 0x3c, !PT ;  /* 0x0000004811067212 */ /* 0x000fe400078e3cff */
[----:B------:R-:W-:-:S02]  /*fbf0*/  LOP3.LUT R92, R8, R70, RZ, 0xc0, !PT ;  /* 0x00000046085c7212 */ /* 0x000fc400078ec0ff */
[----:B------:R-:W-:Y:S01]  /*fc00*/  HSET2.LE.AND R8, R19, R3, PT ;  /* 0x0000000313087233 */ /* 0x000fe20003803000 */
[----:B------:R-:W-:-:S04]  /*fc10*/  IMAD.WIDE.U32 R18, R6, -0x2daee0ad, RZ ;  /* 0xd2511f5306127825 */ /* 0x000fc800078e00ff */
[----:B------:R-:W-:Y:S01]  /*fc20*/  IMAD.MOV.U32 R70, RZ, RZ, R114 ;  /* 0x000000ffff467224 */ /* 0x000fe200078e0072 */
[----:B------:R-:W-:Y:S02]  /*fc30*/  LOP3.LUT R114, R7, R58, RZ, 0xc0, !PT ;  /* 0x0000003a07727212 */ /* 0x000fe400078ec0ff */
[----:B------:R-:W-:Y:S02]  /*fc40*/  LOP3.LUT R6, R19, UR32, R14, 0x96, !PT ;  /* 0x0000002013067c12 */ /* 0x000fe4000f8e960e */
[----:B------:R-:W-:Y:S01]  /*fc50*/  LOP3.LUT R7, R27, UR33, R16, 0x96, !PT ;  /* 0x000000211b077c12 */ /* 0x000fe2000f8e9610 */
[----:B------:R-:W-:Y:S02]  /*fc60*/  IMAD.MOV.U32 R15, RZ, RZ, R91 ;  /* 0x000000ffff0f7224 */ /* 0x000fe400078e005b */
[----:B------:R-:W-:Y:S01]  /*fc70*/  IMAD.WIDE.U32 R14, R6, -0x326172a9, RZ ;  /* 0xcd9e8d57060e7825 */ /* 0x000fe200078e00ff */
[----:B------:R-:W-:-:S03]  /*fc80*/  LOP3.LUT R91, R8, R59, RZ, 0xc0, !PT ;  /* 0x0000003b085b7212 */ /* 0x000fc600078ec0ff */
        /* <DEDUP_REMOVED lines=46> */
[----:B------:R-:W-:-:S02]  /*ff70*/  IMAD.MOV.U32 R70, RZ, RZ, R77 ;  /* 0x000000ffff467224 */ /* 0x000fc400078e004d */
[----:B------:R-:W-:Y:S02]  /*ff80*/  IMAD.MOV.U32 R77, RZ, RZ, R51 ;  /* 0x000000ffff4d7224 */ /* 0x000fe400078e0033 */
[----:B------:R-:W-:Y:S01]  /*ff90*/  IMAD.MOV.U32 R51, RZ, RZ, R46 ;  /* 0x000000ffff337224 */ /* 0x000fe200078e002e */
[----:B------:R-:W-:Y:S02]  /*ffa0*/  PRMT R46, R6, 0x5410, R7 ;  /* 0x00005410062e7816 */ /* 0x000fe40000000007 */
[----:B------:R-:W-:Y:S02]  /*ffb0*/  HSET2.LE.AND R6, R33, R3, PT ;  /* 0x0000000321067233 */ /* 0x000fe40003803000 */
[--C-:B------:R-:W-:Y:S02]  /*ffc0*/  SHF.R.U32.HI R7, RZ, 0x10, R9.reuse ;  /* 0x00000010ff077819 */ /* 0x100fe40000011609 */
[----:B------:R-:W-:Y:S02]  /*ffd0*/  SHF.R.U32.HI R9, RZ, 0x18, R9 ;  /* 0x00000018ff097819 */ /* 0x000fe40000011609 */
[----:B------:R-:W-:-:S02]  /*ffe0*/  LOP3.LUT R7, R7, 0xff, RZ, 0xc0, !PT ;  /* 0x000000ff07077812 */ /* 0x000fc400078ec0ff */
        /* <DEDUP_REMOVED lines=10> */
[--C-:B------:R-:W-:Y:S02]  /*10090*/  HSET2.LE.AND R6, R38, R3.reuse, PT ;  /* 0x0000000326067233 */ /* 0x100fe40003803000 */
[----:B------:R-:W-:-:S03]  /*100a0*/  HSET2.LE.AND R7, R30, R3, PT ;  /* 0x000000031e077233 */ /* 0x000fc60003803000 */
[----:B------:R-:W-:Y:S02]  /*100b0*/  LOP3.LUT R112, R6, R112, RZ, 0xc0, !PT ;  /* 0x0000007006707212 */ /* 0x000fe400078ec0ff */
[--C-:B------:R-:W-:Y:S02]  /*100c0*/  HSET2.LE.AND R6, R29, R3.reuse, PT ;  /* 0x000000031d067233 */ /* 0x100fe40003803000 */
[----:B------:R-:W-:Y:S02]  /*100d0*/  LOP3.LUT R9, R25, UR33, R16, 0x96, !PT ;  /* 0x0000002119097c12 */ /* 0x000fe4000f8e9610 */
[----:B------:R-:W-:Y:S02]  /*100e0*/  LOP3.LUT R104, R7, R104, RZ, 0xc0, !PT ;  /* 0x0000006807687212 */ /* 0x000fe400078ec0ff */
[----:B------:R-:W-:Y:S01]  /*100f0*/  LOP3.LUT R105, R6, R105, RZ, 0xc0, !PT ;  /* 0x0000006906697212 */ /* 0x000fe200078ec0ff */
[----:B------:R-:W-:Y:S01]  /*10100*/  IMAD.WIDE.U32 R6, R9, -0x2daee0ad, RZ ;  /* 0xd2511f5309067825 */ /* 0x000fe200078e00ff */
[----:B------:R-:W-:-:S03]  /*10110*/  HSET2.LE.AND R8, R36, R3, PT ;  /* 0x0000000324087233 */ /* 0x000fc60003803000 */
[----:B------:R-:W-:Y:S01]  /*10120*/  IMAD.MOV.U32 R201, RZ, RZ, R113 ;  /* 0x000000ffffc97224 */ /* 0x000fe200078e0071 */
[----:B------:R-:W-:Y:S01]  /*10130*/  LOP3.LUT R10, R15, UR22, R24, 0x96, !PT ;  /* 0x000000160f0a7c12 */ /* 0x000fe2000f8e9618 */
[----:B------:R-:W-:Y:S01]  /*10140*/  IMAD.MOV.U32 R113, RZ, RZ, R177 ;  /* 0x000000ffff717224 */ /* 0x000fe200078e00b1 */
[----:B------:R-:W-:Y:S01]  /*10150*/  LOP3.LUT R7, R7, UR19, R18, 0x96, !PT ;  /* 0x0000001307077c12 */ /* 0x000fe2000f8e9612 */
[----:B------:R-:W-:Y:S01]  /*10160*/  IMAD.MOV.U32 R29, RZ, RZ, R42 ;  /* 0x000000ffff1d7224 */ /* 0x000fe200078e002a */
[----:B------:R1:W5:Y:S02]  /*10170*/  LDL.LU R177, [R1+0x304] ;  /* 0x0003040001b17983 */ /* 0x0003640000300800 */
        /* <DEDUP_REMOVED lines=36> */
[----:B------:R-:W-:Y:S02]  /*103c0*/  SHF.R.U32.HI R7, RZ, 0x8, R6 ;  /* 0x00000008ff077819 */ /* 0x000fe40000011606 */
        /* <DEDUP_REMOVED lines=24> */
[----:B------:R-:W-:-:S02]  /*10550*/  HSET2.LE.AND R8, R35, R3, PT ;  /* 0x0000000323087233 */ /* 0x000fc40003803000 */
        /* <DEDUP_REMOVED lines=51> */
[----:B------:R-:W-:Y:S01]  /*10890*/  LOP3.LUT R6, R8, 0xff, RZ, 0xc0, !PT ;  /* 0x000000ff08067812 */ /* 0x000fe200078ec0ff */
[----:B------:R-:W-:Y:S02]  /*108a0*/  IMAD.MOV.U32 R39, RZ, RZ, R70 ;  /* 0x000000ffff277224 */ /* 0x000fe400078e0046 */
[----:B------:R-:W-:Y:S01]  /*108b0*/  IMAD.MOV.U32 R70, RZ, RZ, R52 ;  /* 0x000000ffff467224 */ /* 0x000fe200078e0034 */
        /* <DEDUP_REMOVED lines=27> */
[----:B------:R-:W-:-:S04]  /*10a70*/  IMAD.WIDE.U32 R6, R10, -0x2daee0ad, RZ ;  /* 0xd2511f530a067825 */ /* 0x000fc800078e00ff */
[----:B------:R-:W-:Y:S01]  /*10a80*/  IMAD.MOV.U32 R21, RZ, RZ, R77 ;  /* 0x000000ffff157224 */ /* 0x000fe200078e004d */
[----:B------:R-:W-:Y:S02]  /*10a90*/  LOP3.LUT R77, R7, UR34, R12, 0x96, !PT ;  /* 0x00000022074d7c12 */ /* 0x000fe4000f8e960c */
[----:B------:R-:W-:Y:S01]  /*10aa0*/  LOP3.LUT R7, R6, 0xffff, RZ, 0xc0, !PT ;  /* 0x0000ffff06077812 */ /* 0x000fe200078ec0ff */
[----:B------:R-:W-:-:S03]  /*10ab0*/  IMAD.MOV.U32 R16, RZ, RZ, R70 ;  /* 0x000000ffff107224 */ /* 0x000fc600078e0046 */
[----:B------:R-:W-:Y:S02]  /*10ac0*/  SHF.R.U32.HI R8, RZ, 0x8, R7 ;  /* 0x00000008ff087819 */ /* 0x000fe40000011607 */
[----:B------:R-:W-:Y:S01]  /*10ad0*/  LOP3.LUT R7, R6, 0xff, RZ, 0xc0, !PT ;  /* 0x000000ff06077812 */ /* 0x000fe200078ec0ff */
[----:B------:R-:W-:Y:S01]  /*10ae0*/  IMAD.MOV.U32 R70, RZ, RZ, R57 ;  /* 0x000000ffff467224 */ /* 0x000fe200078e0039 */
[----:B------:R-:W-:Y:S02]  /*10af0*/  SHF.R.U32.HI R9, RZ, 0x18, R6 ;  /* 0x00000018ff097819 */ /* 0x000fe40000011606 */
[----:B------:R-:W-:Y:S02]  /*10b00*/  PRMT R57, R7, 0x5410, R8 ;  /* 0x0000541007397816 */ /* 0x000fe40000000008 */
[----:B------:R-:W-:Y:S02]  /*10b10*/  SHF.R.U32.HI R7, RZ, 0x10, R6 ;  /* 0x00000010ff077819 */ /* 0x000fe40000011606 */
[----:B------:R-:W-:-:S02]  /*10b20*/  HSET2.LE.AND R6, R48, R3, PT ;  /* 0x0000000330067233 */ /* 0x000fc40003803000 */
[----:B------:R-:W-:Y:S01]  /*10b30*/  LOP3.LUT R8, R7, 0xff, RZ, 0xc0, !PT ;  /* 0x000000ff07087812 */ /* 0x000fe200078ec0ff */
[----:B------:R-:W-:Y:S01]  /*10b40*/  IMAD.MOV.U32 R23, RZ, RZ, R72 ;  /* 0x000000ffff177224 */ /* 0x000fe200078e0048 */
[----:B------:R-:W-:Y:S02]  /*10b50*/  HSET2.LE.AND R7, R49, R3, PT ;  /* 0x0000000331077233 */ /* 0x000fe40003803000 */
[----:B------:R-:W-:Y:S01]  /*10b60*/  LOP3.LUT R35, R6, R151, RZ, 0xc0, !PT ;  /* 0x0000009706237212 */ /* 0x000fe200078ec0ff */
[----:B------:R-:W-:Y:S02]  /*10b70*/  IMAD.MOV.U32 R151, RZ, RZ, R70 ;  /* 0x000000ffff977224 */ /* 0x000fe400078e0046 */
[----:B------:R-:W-:Y:S02]  /*10b80*/  IMAD.MOV.U32 R72, RZ, RZ, R56 ;  /* 0x000000ffff487224 */ /* 0x000fe400078e0038 */
[----:B------:R-:W-:Y:S01]  /*10b90*/  IMAD.MOV.U32 R70, RZ, RZ, R201 ;  /* 0x000000ffff467224 */ /* 0x000fe200078e00c9 */
[----:B------:R-:W-:-:S02]  /*10ba0*/  LEA R201, R2, UR4, 0x1 ;  /* 0x0000000402c97c11 */ /* 0x000fc4000f8e08ff */
[----:B------:R-:W-:Y:S01]  /*10bb0*/  LOP3.LUT R34, R7, R152, RZ, 0xc0, !PT ;  /* 0x0000009807227212 */ /* 0x000fe200078ec0ff */
[----:B------:R-:W-:Y:S02]  /*10bc0*/  IMAD.MOV.U32 R152, RZ, RZ, R72 ;  /* 0x000000ffff987224 */ /* 0x000fe400078e0048 */
[----:B------:R-:W-:Y:S02]  /*10bd0*/  IMAD.MOV.U32 R20, RZ, RZ, R51 ;  /* 0x000000ffff147224 */ /* 0x000fe400078e0033 */
[----:B------:R-:W-:Y:S02]  /*10be0*/  IMAD.MOV.U32 R72, RZ, RZ, R50 ;  /* 0x000000ffff487224 */ /* 0x000fe400078e0032 */
[----:B------:R-:W2:Y:S01]  /*10bf0*/  LDSM.16.MT88.4 R48, [R201+0x4000] ;  /* 0x00400000c930783b */ /* 0x000ea20000004200 */
[--C-:B------:R-:W-:Y:S02]  /*10c00*/  HSET2.LE.AND R6, R45, R3.reuse, PT ;  /* 0x000000032d067233 */ /* 0x100fe40003803000 */
[----:B------:R-:W-:-:S02]  /*10c10*/  HSET2.LE.AND R7, R47, R3, PT ;  /* 0x000000032f077233 */ /* 0x000fc40003803000 */
[--C-:B------:R-:W-:Y:S02]  /*10c20*/  HSET2.LE.AND R2, R33, R3.reuse, PT ;  /* 0x0000000321027233 */ /* 0x100fe40003803000 */
[----:B------:R-:W-:Y:S02]  /*10c30*/  LOP3.LUT R31, R6, R68, RZ, 0xc0, !PT ;  /* 0x00000044061f7212 */ /* 0x000fe400078ec0ff */
[--C-:B------:R-:W-:Y:S02]  /*10c40*/  HSET2.LE.AND R6, R46, R3.reuse, PT ;  /* 0x000000032e067233 */ /* 0x100fe40003803000 */
[----:B------:R-:W-:Y:S02]  /*10c50*/  LOP3.LUT R30, R7, R69, RZ, 0xc0, !PT ;  /* 0x00000045071e7212 */ /* 0x000fe400078ec0ff */
[----:B------:R-:W-:Y:S02]  /*10c60*/  HSET2.LE.AND R7, R44, R3, PT ;  /* 0x000000032c077233 */ /* 0x000fe40003803000 */
[----:B------:R-:W-:Y:S01]  /*10c70*/  LOP3.LUT R32, R6, R155, RZ, 0xc0, !PT ;  /* 0x0000009b06207212 */ /* 0x000fe200078ec0ff */
[----:B------:R-:W3:Y:S01]  /*10c80*/  LDSM.16.MT88.4 R44, [R201+0x4400] ;  /* 0x00440000c92c783b */ /* 0x000ee20000004200 */
[----:B------:R-:W-:-:S02]  /*10c90*/  LOP3.LUT R33, R2, R153, RZ, 0xc0, !PT ;  /* 0x0000009902217212 */ /* 0x000fc400078ec0ff */
[--C-:B------:R-:W-:Y:S02]  /*10ca0*/  HSET2.LE.AND R6, R28, R3.reuse, PT ;  /* 0x000000031c067233 */ /* 0x100fe40003803000 */
[--C-:B------:R-:W-:Y:S02]  /*10cb0*/  HSET2.LE.AND R2, R26, R3.reuse, PT ;  /* 0x000000031a027233 */ /* 0x100fe40003803000 */
[----:B------:R-:W-:Y:S01]  /*10cc0*/  LOP3.LUT R28, R7, R150, RZ, 0xc0, !PT ;  /* 0x00000096071c7212 */ /* 0x000fe200078ec0ff */
[----:B------:R-:W-:Y:S01]  /*10cd0*/  IMAD.MOV.U32 R150, RZ, RZ, R29 ;  /* 0x000000ffff967224 */ /* 0x000fe200078e001d */
[----:B------:R-:W-:Y:S02]  /*10ce0*/  LOP3.LUT R29, R6, R71, RZ, 0xc0, !PT ;  /* 0x00000047061d7212 */ /* 0x000fe400078ec0ff */
[----:B------:R-:W-:Y:S02]  /*10cf0*/  LOP3.LUT R26, R2, R63, RZ, 0xc0, !PT ;  /* 0x0000003f021a7212 */ /* 0x000fe400078ec0ff */
[----:B------:R-:W-:-:S02]  /*10d00*/  HSET2.LE.AND R2, R27, R3, PT ;  /* 0x000000031b027233 */ /* 0x000fc40003803000 */
[--C-:B------:R-:W-:Y:S01]  /*10d10*/  HSET2.LE.AND R6, R25, R3.reuse, PT ;  /* 0x0000000319067233 */ /* 0x100fe20003803000 */
[----:B------:R-:W-:Y:S01]  /*10d20*/  IMAD.MOV.U32 R153, RZ, RZ, R22 ;  /* 0x000000ffff997224 */ /* 0x000fe200078e0016 */
[----:B------:R-:W-:Y:S02]  /*10d30*/  PRMT R56, R8, 0x5410, R9 ;  /* 0x0000541008387816 */ /* 0x000fe40000000009 */
[----:B------:R-:W-:Y:S02]  /*10d40*/  LOP3.LUT R27, R2, R62, RZ, 0xc0, !PT ;  /* 0x0000003e021b7212 */ /* 0x000fe400078ec0ff */
[----:B------:R-:W-:Y:S02]  /*10d50*/  LOP3.LUT R22, R6, R61, RZ, 0xc0, !PT ;  /* 0x0000003d06167212 */ /* 0x000fe400078ec0ff */
[--C-:B------:R-:W-:Y:S01]  /*10d60*/  HSET2.LE.AND R2, R43, R3.reuse, PT ;  /* 0x000000032b027233 */ /* 0x100fe20003803000 */
[----:B--2---:R-:W-:Y:S01]  /*10d70*/  HMMA.16816.F32.BF16 R12, R108, R48, RZ ;  /* 0x000000306c0c723c */ /* 0x004fe200000418ff */
[----:B------:R-:W-:-:S05]  /*10d80*/  HSET2.LE.AND R6, R42, R3, PT ;  /* 0x000000032a067233 */ /* 0x000fca0003803000 */
[----:B------:R-:W-:Y:S01]  /*10d90*/  HMMA.16816.F32.BF16 R8, R32, R48, RZ ;  /* 0x000000302008723c */ /* 0x000fe200000418ff */
[----:B------:R-:W-:Y:S02]  /*10da0*/  HSET2.LE.AND R7, R24, R3, PT ;  /* 0x0000000318077233 */ /* 0x000fe40003803000 */
[----:B------:R-:W-:-:S04]  /*10db0*/  LOP3.LUT R24, R2, R149, RZ, 0xc0, !PT ;  /* 0x0000009502187212 */ /* 0x000fc800078ec0ff */
[----:B------:R-:W-:Y:S02]  /*10dc0*/  IMAD.MOV.U32 R49, RZ, RZ, R202 ;  /* 0x000000ffff317224 */ /* 0x000fe400078e00ca */
[----:B------:R-:W-:Y:S01]  /*10dd0*/  IMAD R202, R0, 0x2, R201 ;  /* 0x0000000200ca7824 */ /* 0x000fe200078e02c9 */
[----:B------:R-:W-:Y:S02]  /*10de0*/  LOP3.LUT R25, R6, R148, RZ, 0xc0, !PT ;  /* 0x0000009406197212 */ /* 0x000fe400078ec0ff */
[--C-:B------:R-:W-:Y:S02]  /*10df0*/  HSET2.LE.AND R2, R41, R3.reuse, PT ;  /* 0x0000000329027233 */ /* 0x100fe40003803000 */
[--C-:B------:R-:W-:Y:S02]  /*10e00*/  HSET2.LE.AND R6, R40, R3.reuse, PT ;  /* 0x0000000328067233 */ /* 0x100fe40003803000 */
[----:B------:R-:W2:Y:S01]  /*10e10*/  LDSM.16.MT88.4 R40, [R202+0x4000] ;  /* 0x00400000ca28783b */ /* 0x000ea20000004200 */
[----:B------:R-:W-:Y:S01]  /*10e20*/  IMAD.MOV.U32 R149, RZ, RZ, R20 ;  /* 0x000000ffff957224 */ /* 0x000fe200078e0014 */
[----:B------:R-:W-:Y:S01]  /*10e30*/  LOP3.LUT R20, R2, R145, RZ, 0xc0, !PT ;  /* 0x0000009102147212 */ /* 0x000fe200078ec0ff */
[----:B------:R-:W-:Y:S01]  /*10e40*/  IMAD.MOV.U32 R155, RZ, RZ, R21 ;  /* 0x000000ffff9b7224 */ /* 0x000fe200078e0015 */
[--C-:B------:R-:W-:Y:S01]  /*10e50*/  HSET2.LE.AND R0, R38, R3.reuse, PT ;  /* 0x0000000326007233 */ /* 0x100fe20003803000 */
[----:B------:R-:W-:Y:S01]  /*10e60*/  IMAD.MOV.U32 R21, RZ, RZ, R16 ;  /* 0x000000ffff157224 */ /* 0x000fe200078e0010 */
[----:B------:R-:W-:-:S03]  /*10e70*/  HSET2.LE.AND R2, R19, R3, PT ;  /* 0x0000000313027233 */ /* 0x000fc60003803000 */
[----:B------:R-:W-:Y:S01]  /*10e80*/  IMAD.MOV.U32 R148, RZ, RZ, R21 ;  /* 0x000000ffff947224 */ /* 0x000fe200078e0015 */
[----:B------:R-:W-:Y:S01]  /*10e90*/  LOP3.LUT R21, R6, R144, RZ, 0xc0, !PT ;  /* 0x0000009006157212 */ /* 0x000fe200078ec0ff */
[----:B------:R-:W-:Y:S01]  /*10ea0*/  IMAD.MOV.U32 R144, RZ, RZ, R39 ;  /* 0x000000ffff907224 */ /* 0x000fe200078e0027 */
[----:B------:R-:W-:Y:S02]  /*10eb0*/  LOP3.LUT R18, R0, R73, RZ, 0xc0, !PT ;  /* 0x0000004900127212 */ /* 0x000fe400078ec0ff */
[----:B------:R-:W-:Y:S02]  /*10ec0*/  LOP3.LUT R19, R2, R67, RZ, 0xc0, !PT ;  /* 0x0000004302137212 */ /* 0x000fe400078ec0ff */
[--C-:B------:R-:W-:Y:S02]  /*10ed0*/  HSET2.LE.AND R0, R37, R3.reuse, PT ;  /* 0x0000000325007233 */ /* 0x100fe40003803000 */
[--C-:B------:R-:W-:Y:S02]  /*10ee0*/  HSET2.LE.AND R2, R36, R3.reuse, PT ;  /* 0x0000000324027233 */ /* 0x100fe40003803000 */
[----:B------:R-:W4:Y:S01]  /*10ef0*/  LDSM.16.MT88.4 R36, [R202+0x4400] ;  /* 0x00440000ca24783b */ /* 0x000f220000004200 */
[----:B------:R-:W-:Y:S01]  /*10f00*/  HSET2.LE.AND R6, R17, R3, PT ;  /* 0x0000000311067233 */ /* 0x000fe20003803000 */
[----:B------:R-:W-:Y:S01]  /*10f10*/  IMAD.MOV.U32 R16, RZ, RZ, R23 ;  /* 0x000000ffff107224 */ /* 0x000fe200078e0017 */
[----:B------:R-:W-:-:S02]  /*10f20*/  LOP3.LUT R23, R7, R60, RZ, 0xc0, !PT ;  /* 0x0000003c07177212 */ /* 0x000fc400078ec0ff */
[----:B---3--:R-:W-:Y:S01]  /*10f30*/  HMMA.16816.F32.BF16 R60, R96, R44, R12 ;  /* 0x0000002c603c723c */ /* 0x008fe2000004180c */
[----:B------:R-:W-:Y:S01]  /*10f40*/  IMAD.MOV.U32 R145, RZ, RZ, R16 ;  /* 0x000000ffff917224 */ /* 0x000fe200078e0010 */
[----:B------:R-:W-:-:S05]  /*10f50*/  LOP3.LUT R16, R0, R74, RZ, 0xc0, !PT ;  /* 0x0000004a00107212 */ /* 0x000fca00078ec0ff */
[----:B------:R-:W-:Y:S02]  /*10f60*/  LOP3.LUT R12, R6, R66, RZ, 0xc0, !PT ;  /* 0x00000042060c7212 */ /* 0x000fe400078ec0ff */
[--C-:B------:R-:W-:Y:S02]  /*10f70*/  HSET2.LE.AND R6, R52, R3.reuse, PT ;  /* 0x0000000334067233 */ /* 0x100fe40003803000 */
[----:B------:R-:W-:Y:S02]  /*10f80*/  LOP3.LUT R17, R2, R75, RZ, 0xc0, !PT ;  /* 0x0000004b02117212 */ /* 0x000fe400078ec0ff */
[--C-:B------:R-:W-:Y:S02]  /*10f90*/  HSET2.LE.AND R0, R54, R3.reuse, PT ;  /* 0x0000000336007233 */ /* 0x100fe40003803000 */
[----:B------:R-:W-:Y:S02]  /*10fa0*/  HSET2.LE.AND R2, R53, R3, PT ;  /* 0x0000000335027233 */ /* 0x000fe40003803000 */
[----:B------:R-:W-:-:S02]  /*10fb0*/  LOP3.LUT R15, R6, R55, RZ, 0xc0, !PT ;  /* 0x00000037060f7212 */ /* 0x000fc400078ec0ff */
[----:B--2---:R-:W-:Y:S01]  /*10fc0*/  HMMA.16816.F32.BF16 R52, R108, R40, RZ ;  /* 0x000000286c34723c */ /* 0x004fe200000418ff */
[----:B------:R-:W-:Y:S02]  /*10fd0*/  IMAD.MOV.U32 R7, RZ, RZ, R72 ;  /* 0x000000ffff077224 */ /* 0x000fe400078e0048 */
[----:B------:R-:W-:-:S03]  /*10fe0*/  IMAD.MOV.U32 R72, RZ, RZ, R70 ;  /* 0x000000ffff487224 */ /* 0x000fc600078e0046 */
[----:B------:R-:W-:Y:S01]  /*10ff0*/  HMMA.16816.F32.BF16 R68, R28, R44, R8 ;  /* 0x0000002c1c44723c */ /* 0x000fe20000041808 */
[----:B------:R-:W-:-:S05]  /*11000*/  IMAD.MOV.U32 R6, RZ, RZ, R72 ;  /* 0x000000ffff067224 */ /* 0x000fca00078e0048 */
[----:B------:R-:W-:-:S12]  /*11010*/  HMMA.16816.F32.BF16 R8, R32, R40, RZ ;  /* 0x000000282008723c */ /* 0x000fd800000418ff */
[----:B----4-:R-:W-:Y:S06]  /*11020*/  HMMA.16816.F32.BF16 R72, R96, R36, R52 ;  /* 0x000000246048723c */ /* 0x010fec0000041834 */
[C---:B------:R-:W-:Y:S06]  /*11030*/  HMMA.16816.F32.BF16 R52, R32.reuse, R50, RZ ;  /* 0x000000322034723c */ /* 0x040fec00000418ff */
[----:B------:R-:W-:Y:S01]  /*11040*/  HMMA.16816.F32.BF16 R32, R32, R42, RZ ;  /* 0x0000002a2020723c */ /* 0x000fe200000418ff */
[----:B------:R-:W-:-:S02]  /*11050*/  LOP3.LUT R13, R0, R65, RZ, 0xc0, !PT ;  /* 0x00000041000d7212 */ /* 0x000fc400078ec0ff */
[----:B------:R-:W-:Y:S02]  /*11060*/  LOP3.LUT R14, R2, R64, RZ, 0xc0, !PT ;  /* 0x00000040020e7212 */ /* 0x000fe400078ec0ff */
[--C-:B------:R-:W-:Y:S02]  /*11070*/  HSET2.LE.AND R0, R59, R3.reuse, PT ;  /* 0x000000033b007233 */ /* 0x100fe40003803000 */
[--C-:B------:R-:W-:Y:S01]  /*11080*/  HSET2.LE.AND R2, R58, R3.reuse, PT ;  /* 0x000000033a027233 */ /* 0x100fe20003803000 */
[----:B------:R-:W-:Y:S07]  /*11090*/  HMMA.16816.F32.BF16 R64, R28, R36, R8 ;  /* 0x000000241c40723c */ /* 0x000fee0000041808 */
[----:B------:R-:W-:Y:S01]  /*110a0*/  LOP3.LUT R10, R0, R141, RZ, 0xc0, !PT ;  /* 0x0000008d000a7212 */ /* 0x000fe200078ec0ff */
[----:B------:R-:W-:Y:S01]  /*110b0*/  IMAD.MOV.U32 R9, RZ, RZ, R49 ;  /* 0x000000ffff097224 */ /* 0x000fe200078e0031 */
[----:B------:R-:W-:Y:S01]  /*110c0*/  LOP3.LUT R11, R2, R140, RZ, 0xc0, !PT ;  /* 0x0000008c020b7212 */ /* 0x000fe200078ec0ff */
[----:B------:R-:W-:Y:S01]  /*110d0*/  HMMA.16816.F32.BF16 R48, R108, R50, RZ ;  /* 0x000000326c30723c */ /* 0x000fe200000418ff */
[----:B------:R-:W-:-:S02]  /*110e0*/  HSET2.LE.AND R0, R57, R3, PT ;  /* 0x0000000339007233 */ /* 0x000fc40003803000 */
[----:B------:R-:W-:-:S03]  /*110f0*/  HSET2.LE.AND R2, R56, R3, PT ;  /* 0x0000000338027233 */ /* 0x000fc60003803000 */
[C---:B------:R-:W-:Y:S06]  /*11100*/  HMMA.16816.F32.BF16 R56, R28.reuse, R46, R52 ;  /* 0x0000002e1c38723c */ /* 0x040fec0000041834 */
[----:B------:R-:W-:Y:S01]  /*11110*/  HMMA.16816.F32.BF16 R52, R28, R38, R32 ;  /* 0x000000261c34723c */ /* 0x000fe20000041820 */
[----:B------:R-:W2:Y:S04]  /*11120*/  LDSM.16.MT88.4 R32, [R201+0x4800] ;  /* 0x00480000c920783b */ /* 0x000ea80000004200 */
[----:B------:R-:W3:Y:S01]  /*11130*/  LDSM.16.MT88.4 R28, [R202+0x4800] ;  /* 0x00480000ca1c783b */ /* 0x000ee20000004200 */
[----:B------:R-:W-:Y:S06]  /*11140*/  HMMA.16816.F32.BF16 R40, R108, R42, RZ ;  /* 0x0000002a6c28723c */ /* 0x000fec00000418ff */
[----:B------:R-:W-:-:S15]  /*11150*/  HMMA.16816.F32.BF16 R48, R96, R46, R48 ;  /* 0x0000002e6030723c */ /* 0x000fde0000041830 */
[----:B------:R-:W-:-:S03]  /*11160*/  NOP ;  /* 0x0000000000007918 */ /* 0x000fc60000000000 */
[----:B------:R-:W-:Y:S01]  /*11170*/  HMMA.16816.F32.BF16 R44, R96, R38, R40 ;  /* 0x00000026602c723c */ /* 0x000fe20000041828 */
[----:B------:R-:W4:Y:S04]  /*11180*/  LDSM.16.MT88.4 R40, [R201+0x4c00] ;  /* 0x004c0000c928783b */ /* 0x000f280000004200 */
[----:B------:R-:W1:Y:S01]  /*11190*/  LDSM.16.MT88.4 R36, [R202+0x4c00] ;  /* 0x004c0000ca24783b */ /* 0x000e620000004200 */
[C---:B--2---:R-:W-:Y:S06]  /*111a0*/  HMMA.16816.F32.BF16 R68, R24.reuse, R32, R68 ;  /* 0x000000201844723c */ /* 0x044fec0000041844 */
[C---:B---3--:R-:W-:Y:S06]  /*111b0*/  HMMA.16816.F32.BF16 R64, R24.reuse, R28, R64 ;  /* 0x0000001c1840723c */ /* 0x048fec0000041840 */
[C---:B------:R-:W-:Y:S06]  /*111c0*/  HMMA.16816.F32.BF16 R56, R24.reuse, R34, R56 ;  /* 0x000000221838723c */ /* 0x040fec0000041838 */
[----:B------:R-:W-:Y:S06]  /*111d0*/  HMMA.16816.F32.BF16 R24, R24, R30, R52 ;  /* 0x0000001e1818723c */ /* 0x000fec0000041834 */
[C---:B------:R-:W-:Y:S06]  /*111e0*/  HMMA.16816.F32.BF16 R60, R84.reuse, R32, R60 ;  /* 0x00000020543c723c */ /* 0x040fec000004183c */
[C---:B------:R-:W-:Y:S06]  /*111f0*/  HMMA.16816.F32.BF16 R52, R84.reuse, R34, R48 ;  /* 0x000000225434723c */ /* 0x040fec0000041830 */
[----:B------:R-:W-:Y:S06]  /*11200*/  HMMA.16816.F32.BF16 R32, R84, R28, R72 ;  /* 0x0000001c5420723c */ /* 0x000fec0000041848 */
[----:B----4-:R-:W-:Y:S06]  /*11210*/  HMMA.16816.F32.BF16 R72, R20, R40, R68 ;  /* 0x000000281448723c */ /* 0x010fec0000041844 */
[----:B------:R-:W-:Y:S06]  /*11220*/  HMMA.16816.F32.BF16 R28, R84, R30, R44 ;  /* 0x0000001e541c723c */ /* 0x000fec000004182c */
[C---:B------:R-:W-:Y:S06]  /*11230*/  HMMA.16816.F32.BF16 R68, R20.reuse, R42, R56 ;  /* 0x0000002a1444723c */ /* 0x040fec0000041838 */
[C---:B-1----:R-:W-:Y:S06]  /*11240*/  HMMA.16816.F32.BF16 R64, R20.reuse, R36, R64 ;  /* 0x000000241440723c */ /* 0x042fec0000041840 */
[----:B------:R-:W-:Y:S01]  /*11250*/  HMMA.16816.F32.BF16 R48, R20, R38, R24 ;  /* 0x000000261430723c */ /* 0x000fe20000041818 */
[----:B------:R-:W1:Y:S04]  /*11260*/  LDSM.16.MT88.4 R20, [R201+0x5000] ;  /* 0x00500000c914783b */ /* 0x000e680000004200 */
[----:B------:R-:W2:Y:S01]  /*11270*/  LDSM.16.MT88.4 R24, [R202+0x5000] ;  /* 0x00500000ca18783b */ /* 0x000ea20000004200 */
[C---:B------:R-:W-:Y:S06]  /*11280*/  HMMA.16816.F32.BF16 R44, R92.reuse, R40, R60 ;  /* 0x000000285c2c723c */ /* 0x040fec000004183c */
[C---:B------:R-:W-:Y:S06]  /*11290*/  HMMA.16816.F32.BF16 R52, R92.reuse, R42, R52 ;  /* 0x0000002a5c34723c */ /* 0x040fec0000041834 */
[C---:B------:R-:W-:Y:S01]  /*112a0*/  HMMA.16816.F32.BF16 R56, R92.reuse, R36, R32 ;  /* 0x000000245c38723c */ /* 0x040fe20000041820 */
[----:B------:R-:W-:Y:S05]  /*112b0*/  LDSM.16.MT88.4 R32, [R202+0x5400] ;  /* 0x00540000ca20783b */ /* 0x000fea0000004200 */
[----:B------:R-:W-:Y:S01]  /*112c0*/  HMMA.16816.F32.BF16 R60, R92, R38, R28 ;  /* 0x000000265c3c723c */ /* 0x000fe2000004181c */
[----:B------:R-:W3:Y:S05]  /*112d0*/  LDSM.16.MT88.4 R28, [R201+0x5400] ;  /* 0x00540000c91c783b */ /* 0x000eea0000004200 */
[C---:B-1----:R-:W-:Y:S06]  /*112e0*/  HMMA.16816.F32.BF16 R72, R16.reuse, R20, R72 ;  /* 0x000000141048723c */ /* 0x042fec0000041848 */
[C---:B------:R-:W-:Y:S06]  /*112f0*/  HMMA.16816.F32.BF16 R68, R16.reuse, R22, R68 ;  /* 0x000000161044723c */ /* 0x040fec0000041844 */
[C---:B--2---:R-:W-:Y:S06]  /*11300*/  HMMA.16816.F32.BF16 R64, R16.reuse, R24, R64 ;  /* 0x000000181040723c */ /* 0x044fec0000041840 */
[----:B------:R-:W-:Y:S01]  /*11310*/  HMMA.16816.F32.BF16 R48, R16, R26, R48 ;  /* 0x0000001a1030723c */ /* 0x000fe20000041830 */
[----:B------:R-:W-:Y:S05]  /*11320*/  LDSM.16.MT88.4 R16, [R201+0x5800] ;  /* 0x00580000c910783b */ /* 0x000fea0000004200 */
[C---:B------:R-:W-:Y:S06]  /*11330*/  HMMA.16816.F32.BF16 R40, R88.reuse, R20, R44 ;  /* 0x000000145828723c */ /* 0x040fec000004182c */
[----:B------:R-:W-:Y:S01]  /*11340*/  HMMA.16816.F32.BF16 R36, R88, R22, R52 ;  /* 0x000000165824723c */ /* 0x000fe20000041834 */
[----:B------:R-:W1:Y:S01]  /*11350*/  LDSM.16.MT88.4 R20, [R202+0x5800] ;  /* 0x00580000ca14783b */ /* 0x000e620000004200 */
[----:B------:R-:W-:-:S04]  /*11360*/  LOP3.LUT R143, R2, R143, RZ, 0xc0, !PT ;  /* 0x0000008f028f7212 */ /* 0x000fc800078ec0ff */
[----:B------:R-:W-:Y:S01]  /*11370*/  HMMA.16816.F32.BF16 R44, R88, R24, R56 ;  /* 0x00000018582c723c */ /* 0x000fe20000041838 */
[----:B------:R-:W-:Y:S02]  /*11380*/  LOP3.LUT R142, R0, R142, RZ, 0xc0, !PT ;  /* 0x0000008e008e7212 */ /* 0x000fe400078ec0ff */
[----:B------:R-:W-:-:S03]  /*11390*/  LOP3.LUT R2, R76, 0xffff, RZ, 0xc0, !PT ;  /* 0x0000ffff4c027812 */ /* 0x000fc600078ec0ff */
[----:B------:R-:W-:Y:S01]  /*113a0*/  HMMA.16816.F32.BF16 R24, R88, R26, R60 ;  /* 0x0000001a5818723c */ /* 0x000fe2000004183c */
[----:B------:R-:W-:Y:S01]  /*113b0*/  IMAD.MOV.U32 R56, RZ, RZ, R164 ;  /* 0x000000ffff387224 */ /* 0x000fe200078e00a4 */
[----:B------:R-:W-:Y:S01]  /*113c0*/  SHF.R.U32.HI R0, RZ, 0x10, R76 ;  /* 0x00000010ff007819 */ /* 0x000fe2000001164c */
[----:B------:R-:W-:-:S04]  /*113d0*/  IMAD.MOV.U32 R96, RZ, RZ, R7 ;  /* 0x000000ffff607224 */ /* 0x000fc800078e0007 */
[----:B------:R-:W-:Y:S02]  /*113e0*/  IMAD.MOV.U32 R62, RZ, RZ, R171 ;  /* 0x000000ffff3e7224 */ /* 0x000fe400078e00ab */
[----:B------:R-:W-:Y:S01]  /*113f0*/  IMAD.MOV.U32 R61, RZ, RZ, R159 ;  /* 0x000000ffff3d7224 */ /* 0x000fe200078e009f */
[C---:B---3--:R-:W-:Y:S01]  /*11400*/  HMMA.16816.F32.BF16 R72, R12.reuse, R28, R72 ;  /* 0x0000001c0c48723c */ /* 0x048fe20000041848 */
[----:B------:R-:W-:Y:S01]  /*11410*/  IMAD.MOV.U32 R63, RZ, RZ, R163 ;  /* 0x000000ffff3f7224 */ /* 0x000fe200078e00a3 */
[----:B------:R-:W-:Y:S01]  /*11420*/  LOP3.LUT R7, R76, 0xff, RZ, 0xc0, !PT ;  /* 0x000000ff4c077812 */ /* 0x000fe200078ec0ff */
[----:B------:R-:W-:Y:S01]  /*11430*/  IMAD.MOV.U32 R59, RZ, RZ, R6 ;  /* 0x000000ffff3b7224 */ /* 0x000fe200078e0006 */
[----:B------:R-:W-:Y:S02]  /*11440*/  SHF.R.U32.HI R2, RZ, 0x8, R2 ;  /* 0x00000008ff027819 */ /* 0x000fe40000011602 */
[----:B------:R-:W-:Y:S01]  /*11450*/  HMMA.16816.F32.BF16 R68, R12, R30, R68 ;  /* 0x0000001e0c44723c */ /* 0x000fe20000041844 */
[----:B------:R-:W-:Y:S01]  /*11460*/  IMAD.MOV.U32 R58, RZ, RZ, R144 ;  /* 0x000000ffff3a7224 */ /* 0x000fe200078e0090 */
[----:B------:R-:W-:Y:S01]  /*11470*/  SHF.R.U32.HI R8, RZ, 0x18, R76 ;  /* 0x00000018ff087819 */ /* 0x000fe2000001164c */
[----:B------:R-:W-:-:S03]  /*11480*/  IMAD.MOV.U32 R57, RZ, RZ, R145 ;  /* 0x000000ffff397224 */ /* 0x000fc600078e0091 */
[----:B------:R-:W-:Y:S01]  /*11490*/  HMMA.16816.F32.BF16 R64, R12, R32, R64 ;  /* 0x000000200c40723c */ /* 0x000fe20000041840 */
[----:B------:R-:W-:Y:S01]  /*114a0*/  IMAD.MOV.U32 R156, RZ, RZ, R176 ;  /* 0x000000ffff9c7224 */ /* 0x000fe200078e00b0 */
[----:B------:R-:W-:Y:S01]  /*114b0*/  LOP3.LUT R6, R0, 0xff, RZ, 0xc0, !PT ;  /* 0x000000ff00067812 */ /* 0x000fe200078ec0ff */
[----:B------:R-:W-:-:S03]  /*114c0*/  IMAD.MOV.U32 R52, RZ, RZ, R9 ;  /* 0x000000ffff347224 */ /* 0x000fc600078e0009 */
[----:B------:R-:W-:Y:S01]  /*114d0*/  HMMA.16816.F32.BF16 R48, R12, R34, R48 ;  /* 0x000000220c30723c */ /* 0x000fe20000041830 */
[----:B------:R-:W-:Y:S01]  /*114e0*/  STG.E.U16 desc[UR24][R4.64+0x40], R61 ;  /* 0x0000403d04007986 */ /* 0x000fe2000c101518 */
[----:B------:R-:W-:-:S03]  /*114f0*/  IMAD.MOV.U32 R54, RZ, RZ, R166 ;  /* 0x000000ffff367224 */ /* 0x000fc600078e00a6 */
[----:B------:R-:W-:Y:S01]  /*11500*/  STG.E.U16 desc[UR24][R4.64+0x42], R62 ;  /* 0x0000423e04007986 */ /* 0x000fe2000c101518 */
[----:B------:R-:W-:Y:S01]  /*11510*/  IMAD.MOV.U32 R53, RZ, RZ, R168 ;  /* 0x000000ffff357224 */ /* 0x000fe200078e00a8 */
[----:B------:R-:W-:Y:S02]  /*11520*/  PRMT R0, R7, 0x5410, R2 ;  /* 0x0000541007007816 */ /* 0x000fe40000000002 */
[----:B------:R-:W-:Y:S01]  /*11530*/  STG.E.U16 desc[UR24][R82.64+0x40], R63 ;  /* 0x0000403f52007986 */ /* 0x000fe2000c101518 */
[----:B------:R-:W-:-:S03]  /*11540*/  IMAD.MOV.U32 R92, RZ, RZ, R156 ;  /* 0x000000ffff5c7224 */ /* 0x000fc600078e009c */
[----:B------:R-:W-:Y:S01]  /*11550*/  STG.E.U16 desc[UR24][R82.64+0x42], R56 ;  /* 0x0000423852007986 */ /* 0x000fe2000c101518 */
[----:B------:R-:W-:Y:S01]  /*11560*/  IMAD.MOV.U32 R55, RZ, RZ, R165 ;  /* 0x000000ffff377224 */ /* 0x000fe200078e00a5 */
[----:B------:R-:W-:Y:S02]  /*11570*/  PRMT R2, R6, 0x5410, R8 ;  /* 0x0000541006027816 */ /* 0x000fe40000000008 */
[----:B------:R-:W-:Y:S04]  /*11580*/  STG.E.U16 desc[UR24][R80.64+0x40], R214 ;  /* 0x000040d650007986 */ /* 0x000fe8000c101518 */
[----:B------:R-:W-:Y:S04]  /*11590*/  STG.E.U16 desc[UR24][R80.64+0x42], R213 ;  /* 0x000042d550007986 */ /* 0x000fe8000c101518 */
[----:B------:R-:W-:Y:S04]  /*115a0*/  STG.E.U16 desc[UR24][R78.64+0x40], R198 ;  /* 0x000040c64e007986 */ /* 0x000fe8000c101518 */
[----:B------:R-:W-:Y:S01]  /*115b0*/  STG.E.U16 desc[UR24][R78.64+0x42], R199 ;  /* 0x000042c74e007986 */ /* 0x000fe2000c101518 */
[----:B------:R-:W-:-:S03]  /*115c0*/  IMAD.MOV.U32 R93, RZ, RZ, R170 ;  /* 0x000000ffff5d7224 */ /* 0x000fc600078e00aa */
[----:B------:R-:W-:Y:S04]  /*115d0*/  STG.E.U16 desc[UR24][R4.64+0x50], R57 ;  /* 0x0000503904007986 */ /* 0x000fe8000c101518 */
[----:B------:R-:W-:Y:S01]  /*115e0*/  STG.E.U16 desc[UR24][R4.64+0x52], R58 ;  /* 0x0000523a04007986 */ /* 0x000fe2000c101518 */
[----:B------:R-:W-:-:S03]  /*115f0*/  HSET2.LE.AND R0, R0, R3, PT ;  /* 0x0000000300007233 */ /* 0x000fc60003803000 */
[----:B------:R-:W-:Y:S04]  /*11600*/  STG.E.U16 desc[UR24][R82.64+0x50], R59 ;  /* 0x0000503b52007986 */ /* 0x000fe8000c101518 */
        /* <DEDUP_REMOVED lines=11> */
[----:B------:R-:W-:Y:S04]  /*116c0*/  STG.E.U16 desc[UR24][R80.64+0x60], R193 ;  /* 0x000060c150007986 */ /* 0x000fe8000c101518 */
[----:B------:R-:W-:Y:S01]  /*116d0*/  STG.E.U16 desc[UR24][R80.64+0x62], R192 ;  /* 0x000062c050007986 */ /* 0x000fe2000c101518 */
[----:B------:R-:W-:-:S03]  /*116e0*/  LOP3.LUT R9, R2, R146, RZ, 0xc0, !PT ;  /* 0x0000009202097212 */ /* 0x000fc600078ec0ff */
[----:B------:R-:W-:Y:S01]  /*116f0*/  STG.E.U16 desc[UR24][R78.64+0x60], R191 ;  /* 0x000060bf4e007986 */ /* 0x000fe2000c101518 */
[----:B------:R-:W-:-:S03]  /*11700*/  LOP3.LUT R0, R77, 0xffff, RZ, 0xc0, !PT ;  /* 0x0000ffff4d007812 */ /* 0x000fc600078ec0ff */
[----:B------:R-:W-:Y:S01]  /*11710*/  STG.E.U16 desc[UR24][R78.64+0x62], R190 ;  /* 0x000062be4e007986 */ /* 0x000fe2000c101518 */
[C---:B------:R-:W-:Y:S03]  /*11720*/  HMMA.16816.F32.BF16 R40, R112.reuse, R28, R40 ;  /* 0x0000001c7028723c */ /* 0x040fe60000041828 */
[----:B------:R-:W-:Y:S04]  /*11730*/  STG.E.U16 desc[UR24][R4.64+0x70], R93 ;  /* 0x0000705d04007986 */ /* 0x000fe8000c101518 */
[----:B------:R-:W-:Y:S01]  /*11740*/  STG.E.U16 desc[UR24][R4.64+0x72], R252 ;  /* 0x000072fc04007986 */ /* 0x000fe2000c101518 */
[C---:B------:R-:W-:Y:S03]  /*11750*/  HMMA.16816.F32.BF16 R12, R112.reuse, R32, R44 ;  /* 0x00000020700c723c */ /* 0x040fe6000004182c */
[----:B------:R-:W-:Y:S04]  /*11760*/  STG.E.U16 desc[UR24][R82.64+0x70], R251 ;  /* 0x000070fb52007986 */ /* 0x000fe8000c101518 */
[----:B------:R-:W-:Y:S01]  /*11770*/  STG.E.U16 desc[UR24][R82.64+0x72], R250 ;  /* 0x000072fa52007986 */ /* 0x000fe2000c101518 */
[C---:B------:R-:W-:Y:S03]  /*11780*/  HMMA.16816.F32.BF16 R36, R112.reuse, R30, R36 ;  /* 0x0000001e7024723c */ /* 0x040fe60000041824 */
[----:B------:R-:W-:Y:S04]  /*11790*/  STG.E.U16 desc[UR24][R80.64+0x70], R189 ;  /* 0x000070bd50007986 */ /* 0x000fe8000c101518 */
[----:B------:R-:W-:Y:S01]  /*117a0*/  STG.E.U16 desc[UR24][R80.64+0x72], R188 ;  /* 0x000072bc50007986 */ /* 0x000fe2000c101518 */
[----:B------:R-:W-:Y:S03]  /*117b0*/  HMMA.16816.F32.BF16 R32, R112, R34, R24 ;  /* 0x000000227020723c */ /* 0x000fe60000041818 */
[----:B------:R-:W-:Y:S01]  /*117c0*/  STG.E.U16 desc[UR24][R78.64+0x70], R187 ;  /* 0x000070bb4e007986 */ /* 0x000fe2000c101518 */
[----:B------:R-:W-:-:S03]  /*117d0*/  SHF.R.U32.HI R2, RZ, 0x10, R77 ;  /* 0x00000010ff027819 */ /* 0x000fc6000001164d */
[----:B------:R-:W-:Y:S01]  /*117e0*/  STG.E.U16 desc[UR24][R78.64+0x72], R186 ;  /* 0x000072ba4e007986 */ /* 0x000fe2000c101518 */
[----:B------:R-:W-:-:S03]  /*117f0*/  LOP3.LUT R7, R77, 0xff, RZ, 0xc0, !PT ;  /* 0x000000ff4d077812 */ /* 0x000fc600078ec0ff */
[----:B------:R-:W-:Y:S01]  /*11800*/  STG.E.U16 desc[UR24][R4.64+0x80], R249 ;  /* 0x000080f904007986 */ /* 0x000fe2000c101518 */
[----:B------:R-:W-:-:S03]  /*11810*/  SHF.R.U32.HI R6, RZ, 0x8, R0 ;  /* 0x00000008ff067819 */ /* 0x000fc60000011600 */
        /* <DEDUP_REMOVED lines=8> */
[----:B------:R-:W-:Y:S01]  /*118a0*/  STG.E.U16 desc[UR24][R80.64+0x82], R184 ;  /* 0x000082b850007986 */ /* 0x000fe2000c101518 */
[----:B------:R-:W-:Y:S01]  /*118b0*/  IMAD.MOV.U32 R99, RZ, RZ, R155 ;  /* 0x000000ffff637224 */ /* 0x000fe200078e009b */
[C---:B-1----:R-:W-:Y:S01]  /*118c0*/  HMMA.16816.F32.BF16 R144, R8.reuse, R20, R64 ;  /* 0x000000140890723c */ /* 0x042fe20000041840 */
[----:B------:R-:W-:Y:S01]  /*118d0*/  IMAD.MOV.U32 R108, RZ, RZ, R151 ;  /* 0x000000ffff6c7224 */ /* 0x000fe200078e0097 */
[----:B------:R-:W-:Y:S01]  /*118e0*/  STG.E.U16 desc[UR24][R78.64+0x80], R182 ;  /* 0x000080b64e007986 */ /* 0x000fe2000c101518 */
[----:B------:R-:W-:Y:S02]  /*118f0*/  IMAD.MOV.U32 R109, RZ, RZ, R152 ;  /* 0x000000ffff6d7224 */ /* 0x000fe400078e0098 */
[----:B------:R-:W-:Y:S01]  /*11900*/  IMAD.MOV.U32 R110, RZ, RZ, R154 ;  /* 0x000000ffff6e7224 */ /* 0x000fe200078e009a */
[----:B------:R-:W-:Y:S01]  /*11910*/  STG.E.U16 desc[UR24][R78.64+0x82], R183 ;  /* 0x000082b74e007986 */ /* 0x000fe2000c101518 */
[----:B------:R-:W-:Y:S01]  /*11920*/  IMAD.MOV.U32 R85, RZ, RZ, R167 ;  /* 0x000000ffff557224 */ /* 0x000fe200078e00a7 */
[----:B------:R-:W-:Y:S01]  /*11930*/  HMMA.16816.F32.BF16 R152, R8, R16, R72 ;  /* 0x000000100898723c */ /* 0x000fe20000041848 */
[----:B------:R-:W-:Y:S01]  /*11940*/  IMAD.MOV.U32 R95, RZ, RZ, R158 ;  /* 0x000000ffff5f7224 */ /* 0x000fe200078e009e */
[----:B------:R-:W-:Y:S01]  /*11950*/  STG.E.U16 desc[UR24][R4.64+0x90], R245 ;  /* 0x000090f504007986 */ /* 0x000fe2000c101518 */
[----:B------:R-:W-:Y:S01]  /*11960*/  IMAD.MOV.U32 R94, RZ, RZ, R157 ;  /* 0x000000ffff5e7224 */ /* 0x000fe200078e009d */
[----:B------:R-:W-:-:S02]  /*11970*/  LOP3.LUT R0, R2, 0xff, RZ, 0xc0, !PT ;  /* 0x000000ff02007812 */ /* 0x000fc400078ec0ff */
[----:B------:R-:W-:Y:S01]  /*11980*/  STG.E.U16 desc[UR24][R4.64+0x92], R244 ;  /* 0x000092f404007986 */ /* 0x000fe2000c101518 */
[C---:B------:R-:W-:Y:S01]  /*11990*/  HMMA.16816.F32.BF16 R148, R8.reuse, R18, R68 ;  /* 0x000000120894723c */ /* 0x040fe20000041844 */
[----:B------:R-:W-:Y:S02]  /*119a0*/  PRMT R6, R7, 0x5410, R6 ;  /* 0x0000541007067816 */ /* 0x000fe40000000006 */
[----:B------:R-:W-:Y:S03]  /*119b0*/  STG.E.U16 desc[UR24][R82.64+0x90], R242 ;  /* 0x000090f252007986 */ /* 0x000fe6000c101518 */
[----:B------:R-:W-:Y:S01]  /*119c0*/  HMMA.16816.F32.BF16 R48, R8, R22, R48 ;  /* 0x000000160830723c */ /* 0x000fe20000041830 */
[----:B------:R-:W-:Y:S04]  /*119d0*/  STG.E.U16 desc[UR24][R82.64+0x92], R243 ;  /* 0x000092f352007986 */ /* 0x000fe8000c101518 */
[----:B------:R-:W1:Y:S02]  /*119e0*/  LDSM.16.MT88.4 R164, [R201+0x5c00] ;  /* 0x005c0000c9a4783b */ /* 0x000e640000004200 */
[----:B------:R-:W-:-:S02]  /*119f0*/  SHF.R.U32.HI R8, RZ, 0x18, R77 ;  /* 0x00000018ff087819 */ /* 0x000fc4000001164d */
[----:B------:R-:W2:Y:S04]  /*11a00*/  LDSM.16.MT88.4 R156, [R202+0x5c00] ;  /* 0x005c0000ca9c783b */ /* 0x000ea80000004200 */
[----:B------:R-:W-:Y:S04]  /*11a10*/  STG.E.U16 desc[UR24][R80.64+0x90], R181 ;  /* 0x000090b550007986 */ /* 0x000fe8000c101518 */
[----:B------:R-:W-:Y:S01]  /*11a20*/  STG.E.U16 desc[UR24][R80.64+0x92], R180 ;  /* 0x000092b450007986 */ /* 0x000fe2000c101518 */
[----:B------:R-:W-:-:S03]  /*11a30*/  PRMT R2, R0, 0x5410, R8 ;  /* 0x0000541000027816 */ /* 0x000fc60000000008 */
        /* <DEDUP_REMOVED lines=8> */
[----:B------:R-:W-:Y:S01]  /*11ac0*/  STG.E.U16 desc[UR24][R80.64+0xa2], R174 ;  /* 0x0000a2ae50007986 */ /* 0x000fe2000c101518 */
[----:B------:R-:W-:-:S03]  /*11ad0*/  IMAD.MOV.U32 R84, RZ, RZ, R162 ;  /* 0x000000ffff547224 */ /* 0x000fc600078e00a2 */
[----:B------:R-:W-:Y:S04]  /*11ae0*/  STG.E.U16 desc[UR24][R78.64+0xa0], R173 ;  /* 0x0000a0ad4e007986 */ /* 0x000fe8000c101518 */
[----:B------:R-:W-:Y:S04]  /*11af0*/  STG.E.U16 desc[UR24][R78.64+0xa2], R172 ;  /* 0x0000a2ac4e007986 */ /* 0x000fe8000c101518 */
[----:B------:R-:W-:Y:S04]  /*11b00*/  STG.E.U16 desc[UR24][R4.64+0xb0], R237 ;  /* 0x0000b0ed04007986 */ /* 0x000fe8000c101518 */
[----:B------:R-:W-:Y:S01]  /*11b10*/  STG.E.U16 desc[UR24][R4.64+0xb2], R236 ;  /* 0x0000b2ec04007986 */ /* 0x000fe2000c101518 */
[----:B------:R-:W-:-:S03]  /*11b20*/  LOP3.LUT R140, R0, R161, RZ, 0xc0, !PT ;  /* 0x000000a1008c7212 */ /* 0x000fc600078ec0ff */
[----:B------:R-:W-:Y:S04]  /*11b30*/  STG.E.U16 desc[UR24][R82.64+0xb0], R235 ;  /* 0x0000b0eb52007986 */ /* 0x000fe8000c101518 */
[----:B------:R-:W-:Y:S01]  /*11b40*/  STG.E.U16 desc[UR24][R82.64+0xb2], R234 ;  /* 0x0000b2ea52007986 */ /* 0x000fe2000c101518 */
[----:B------:R-:W-:-:S03]  /*11b50*/  HSET2.LE.AND R3, R2, R3, PT ;  /* 0x0000000302037233 */ /* 0x000fc60003803000 */
[----:B------:R-:W-:Y:S01]  /*11b60*/  STG.E.U16 desc[UR24][R80.64+0xb0], R139 ;  /* 0x0000b08b50007986 */ /* 0x000fe2000c101518 */
[----:B------:R-:W-:-:S03]  /*11b70*/  FADD.FTZ R0, R95, R94 ;  /* 0x0000005e5f007221 */ /* 0x000fc60000010000 */
[----:B------:R-:W-:Y:S01]  /*11b80*/  STG.E.U16 desc[UR24][R80.64+0xb2], R138 ;  /* 0x0000b28a50007986 */ /* 0x000fe2000c101518 */
[----:B------:R-:W-:-:S03]  /*11b90*/  FADD.FTZ R2, R85, R84 ;  /* 0x0000005455027221 */ /* 0x000fc60000010000 */
[----:B------:R-:W-:Y:S04]  /*11ba0*/  STG.E.U16 desc[UR24][R78.64+0xb0], R137 ;  /* 0x0000b0894e007986 */ /* 0x000fe8000c101518 */
[----:B------:R-:W-:Y:S04]  /*11bb0*/  STG.E.U16 desc[UR24][R78.64+0xb2], R136 ;  /* 0x0000b2884e007986 */ /* 0x000fe8000c101518 */
[----:B------:R-:W-:Y:S04]  /*11bc0*/  STG.E.U16 desc[UR24][R4.64+0xc0], R233 ;  /* 0x0000c0e904007986 */ /* 0x000fe8000c101518 */
[----:B------:R3:W-:Y:S04]  /*11bd0*/  STG.E.U16 desc[UR24][R4.64+0xc2], R232 ;  /* 0x0000c2e804007986 */ /* 0x0007e8000c101518 */
[----:B------:R-:W-:Y:S04]  /*11be0*/  STG.E.U16 desc[UR24][R82.64+0xc0], R230 ;  /* 0x0000c0e652007986 */ /* 0x000fe8000c101518 */
[----:B------:R-:W-:Y:S01]  /*11bf0*/  STG.E.U16 desc[UR24][R82.64+0xc2], R231 ;  /* 0x0000c2e752007986 */ /* 0x000fe2000c101518 */
[----:B------:R-:W-:-:S03]  /*11c00*/  FADD.FTZ R6, R87, R86 ;  /* 0x0000005657067221 */ /* 0x000fc60000010000 */
[----:B------:R-:W-:Y:S01]  /*11c10*/  STG.E.U16 desc[UR24][R80.64+0xc0], R131 ;  /* 0x0000c08350007986 */ /* 0x000fe2000c101518 */
[----:B------:R-:W-:-:S03]  /*11c20*/  FADD.FTZ R0, R98, R0 ;  /* 0x0000000062007221 */ /* 0x000fc60000010000 */
[----:B------:R-:W-:Y:S01]  /*11c30*/  STG.E.U16 desc[UR24][R80.64+0xc2], R130 ;  /* 0x0000c28250007986 */ /* 0x000fe2000c101518 */
[----:B------:R-:W-:-:S03]  /*11c40*/  IMAD.MOV.U32 R111, RZ, RZ, R169 ;  /* 0x000000ffff6f7224 */ /* 0x000fc600078e00a9 */
[----:B------:R-:W-:Y:S01]  /*11c50*/  STG.E.U16 desc[UR24][R78.64+0xc0], R129 ;  /* 0x0000c0814e007986 */ /* 0x000fe2000c101518 */
[----:B------:R-:W-:-:S03]  /*11c60*/  FADD.FTZ R2, R99, R2 ;  /* 0x0000000263027221 */ /* 0x000fc60000010000 */
[----:B------:R-:W-:Y:S01]  /*11c70*/  STG.E.U16 desc[UR24][R78.64+0xc2], R128 ;  /* 0x0000c2804e007986 */ /* 0x000fe2000c101518 */
[C---:B------:R-:W-:Y:S03]  /*11c80*/  HMMA.16816.F32.BF16 R40, R104.reuse, R16, R40 ;  /* 0x000000106828723c */ /* 0x040fe60000041828 */
[----:B------:R4:W-:Y:S04]  /*11c90*/  STG.E.U16 desc[UR24][R4.64+0xd0], R229 ;  /* 0x0000d0e504007986 */ /* 0x0009e8000c101518 */
[----:B------:R1:W-:Y:S01]  /*11ca0*/  STG.E.U16 desc[UR24][R4.64+0xd2], R228 ;  /* 0x0000d2e404007986 */ /* 0x0003e2000c101518 */
[C---:B------:R-:W-:Y:S03]  /*11cb0*/  HMMA.16816.F32.BF16 R12, R104.reuse, R20, R12 ;  /* 0x00000014680c723c */ /* 0x040fe6000004180c */
[----:B------:R1:W-:Y:S04]  /*11cc0*/  STG.E.U16 desc[UR24][R82.64+0xd0], R227 ;  /* 0x0000d0e352007986 */ /* 0x0003e8000c101518 */
[----:B------:R1:W-:Y:S01]  /*11cd0*/  STG.E.U16 desc[UR24][R82.64+0xd2], R226 ;  /* 0x0000d2e252007986 */ /* 0x0003e2000c101518 */
[----:B------:R-:W-:Y:S03]  /*11ce0*/  HMMA.16816.F32.BF16 R36, R104, R18, R36 ;  /* 0x000000126824723c */ /* 0x000fe60000041824 */
[----:B------:R1:W-:Y:S01]  /*11cf0*/  STG.E.U16 desc[UR24][R80.64+0xd0], R127 ;  /* 0x0000d07f50007986 */ /* 0x0003e2000c101518 */
[----:B------:R-:W-:-:S03]  /*11d00*/  FADD.FTZ R6, R108, R6 ;  /* 0x000000066c067221 */ /* 0x000fc60000010000 */
[----:B------:R1:W-:Y:S01]  /*11d10*/  STG.E.U16 desc[UR24][R80.64+0xd2], R126 ;  /* 0x0000d27e50007986 */ /* 0x0003e2000c101518 */
[----:B------:R-:W-:Y:S01]  /*11d20*/  HMMA.16816.F32.BF16 R32, R104, R22, R32 ;  /* 0x000000166820723c */ /* 0x000fe20000041820 */
[----:B---3--:R-:W-:Y:S02]  /*11d30*/  FADD.FTZ R232, R110, R0 ;  /* 0x000000006ee87221 */ /* 0x008fe40000010000 */
[----:B------:R3:W-:Y:S01]  /*11d40*/  STG.E.U16 desc[UR24][R78.64+0xd0], R125 ;  /* 0x0000d07d4e007986 */ /* 0x0007e2000c101518 */
[----:B------:R-:W-:-:S03]  /*11d50*/  FADD.FTZ R0, R111, R2 ;  /* 0x000000026f007221 */ /* 0x000fc60000010000 */
[----:B------:R3:W-:Y:S04]  /*11d60*/  STG.E.U16 desc[UR24][R78.64+0xd2], R124 ;  /* 0x0000d27c4e007986 */ /* 0x0007e8000c101518 */
        /* <DEDUP_REMOVED lines=10> */
[----:B------:R3:W5:Y:S04]  /*11e10*/  LDL.LU R176, [R1+0x300] ;  /* 0x0003000001b07983 */ /* 0x0007680000300800 */
[----:B------:R3:W-:Y:S04]  /*11e20*/  STG.E.U16 desc[UR24][R82.64+0xf0], R219 ;  /* 0x0000f0db52007986 */ /* 0x0007e8000c101518 */
[----:B------:R3:W-:Y:S04]  /*11e30*/  STG.E.U16 desc[UR24][R82.64+0xf2], R218 ;  /* 0x0000f2da52007986 */ /* 0x0007e8000c101518 */
[----:B------:R3:W-:Y:S04]  /*11e40*/  STG.E.U16 desc[UR24][R80.64+0xf0], R119 ;  /* 0x0000f07750007986 */ /* 0x0007e8000c101518 */
[----:B------:R3:W-:Y:S04]  /*11e50*/  STG.E.U16 desc[UR24][R80.64+0xf2], R118 ;  /* 0x0000f27650007986 */ /* 0x0007e8000c101518 */
[----:B------:R3:W-:Y:S04]  /*11e60*/  STL [R1+0xc], R6 ;  /* 0x00000c0601007387 */ /* 0x0007e80000100800 */
[----:B------:R3:W-:Y:S04]  /*11e70*/  STG.E.U16 desc[UR24][R78.64+0xf0], R117 ;  /* 0x0000f0754e007986 */ /* 0x0007e8000c101518 */
[----:B------:R3:W-:Y:S04]  /*11e80*/  STG.E.U16 desc[UR24][R78.64+0xf2], R116 ;  /* 0x0000f2744e007986 */ /* 0x0007e8000c101518 */
[----:B------:R3:W-:Y:S01]  /*11e90*/  STL [R1+0x8], R0 ;  /* 0x0000080001007387 */ /* 0x0007e20000100800 */
[----:B------:R-:W-:Y:S01]  /*11ea0*/  LOP3.LUT R141, R3, R160, RZ, 0xc0, !PT ;  /* 0x000000a0038d7212 */ /* 0x000fe200078ec0ff */
[----:B-1----:R-:W-:Y:S01]  /*11eb0*/  HMMA.16816.F32.BF16 R168, R100, R164, R40 ;  /* 0x000000a464a8723c */ /* 0x002fe20000041828 */
[----:B------:R-:W-:-:S05]  /*11ec0*/  FADD.FTZ R3, R97, R96 ;  /* 0x0000006061037221 */ /* 0x000fca0000010000 */
[----:B------:R-:W-:Y:S01]  /*11ed0*/  HMMA.16816.F32.BF16 R152, R140, R164, R152 ;  /* 0x000000a48c98723c */ /* 0x000fe20000041898 */
[----:B----4-:R-:W-:-:S05]  /*11ee0*/  FADD.FTZ R229, R109, R3 ;  /* 0x000000036de57221 */ /* 0x010fca0000010000 */
[C---:B------:R-:W-:Y:S06]  /*11ef0*/  HMMA.16816.F32.BF16 R148, R140.reuse, R166, R148 ;  /* 0x000000a68c94723c */ /* 0x040fec0000041894 */
[C---:B--2---:R-:W-:Y:S06]  /*11f00*/  HMMA.16816.F32.BF16 R144, R140.reuse, R156, R144 ;  /* 0x0000009c8c90723c */ /* 0x044fec0000041890 */
[----:B------:R-:W-:Y:S06]  /*11f10*/  HMMA.16816.F32.BF16 R140, R140, R158, R48 ;  /* 0x0000009e8c8c723c */ /* 0x000fec0000041830 */
[C---:B------:R-:W-:Y:S06]  /*11f20*/  HMMA.16816.F32.BF16 R160, R100.reuse, R156, R12 ;  /* 0x0000009c64a0723c */ /* 0x040fec000004180c */
[C---:B------:R-:W-:Y:S06]  /*11f30*/  HMMA.16816.F32.BF16 R164, R100.reuse, R166, R36 ;  /* 0x000000a664a4723c */ /* 0x040fec0000041824 */
[----:B------:R-:W-:Y:S01]  /*11f40*/  HMMA.16816.F32.BF16 R156, R100, R158, R32 ;  /* 0x0000009e649c723c */ /* 0x000fe20000041820 */
[----:B------:R-:W-:-:S08]  /*11f50*/  NOP ;  /* 0x0000000000007918 */ /* 0x000fd00000000000 */
[----:B---3--:R-:W-:-:S15]  /*11f60*/  @!P0 BRA `(.L_x_764) ;  /* 0x000000dc00548947 */ /* 0x008fde0003800000 */
[----:B------:R-:W2:Y:S01]  /*11f70*/  LDL.LU R111, [R1+0x18] ;  /* 0x00001800016f7983 */ /* 0x000ea20000300800 */
[----:B------:R-:W-:Y:S01]  /*11f80*/  ULDC UR4, c[0x0][0x2d0] ;  /* 0x0000b40000047ab9 */ /* 0x000fe20000000800 */
[----:B------:R-:W1:Y:S01]  /*11f90*/  S2R R99, SR_TID.X ;  /* 0x0000000000637919 */ /* 0x000e620000002100 */
[----:B------:R-:W-:Y:S01]  /*11fa0*/  MOV R0, UR28 ;  /* 0x0000001c00007c02 */ /* 0x000fe20008000f00 */
[----:B------:R-:W3:Y:S01]  /*11fb0*/  LDC.64 R6, c[0x0][0x250] ;  /* 0x00009400ff067b82 */ /* 0x000ee20000000a00 */
[----:B------:R-:W4:Y:S04]  /*11fc0*/  LDL.LU R108, [R1+0x190] ;  /* 0x00019000016c7983 */ /* 0x000f280000300800 */
[----:B------:R-:W2:Y:S04]  /*11fd0*/  LDL.LU R109, [R1+0x14] ;  /* 0x00001400016d7983 */ /* 0x000ea80000300800 */
[----:B------:R-:W2:Y:S01]  /*11fe0*/  LDL.LU R110, [R1+0x18c] ;  /* 0x00018c00016e7983 */ /* 0x000ea20000300800 */
[----:B-----5:R-:W-:Y:S01]  /*11ff0*/  ISETP.GE.AND P1, PT, R176, UR4, PT ;  /* 0x00000004b0007c0c */ /* 0x020fe2000bf26270 */
[----:B------:R-:W-:Y:S01]  /*12000*/  ULEA.HI.SX32 UR26, UR20, 0xfffffffe, 0x19 ;  /* 0xfffffffe141a7891 */ /* 0x000fe2000f8fca3f */
[----:B------:R-:W-:Y:S01]  /*12010*/  MOV R136, R134 ;  /* 0x0000008600887202 */ /* 0x000fe20000000f00 */
[----:B------:R-:W-:-:S10]  /*12020*/  ULDC UR4, c[0x0][0x2ec] ;  /* 0x0000bb0000047ab9 */ /* 0x000fd40000000800 */
[----:B------:R-:W2:Y:S01]  /*12030*/  @!P1 LDC.64 R10, c[0x0][0x220] ;  /* 0x00008800ff0a9b82 */ /* 0x000ea20000000a00 */
[----:B---3--:R-:W-:Y:S01]  /*12040*/  STL.64 [R1+0x80], R6 ;  /* 0x0000800601007387 */ /* 0x008fe20000100a00 */
[----:B-1----:R-:W-:-:S06]  /*12050*/  LOP3.LUT R2, R99, 0x3, RZ, 0xc0, !PT ;  /* 0x0000000363027812 */ /* 0x002fcc00078ec0ff */
[----:B------:R-:W1:Y:S01]  /*12060*/  @!P1 LDC.64 R8, c[0x0][0x220] ;  /* 0x00008800ff089b82 */ /* 0x000e620000000a00 */
[----:B----4-:R-:W-:-:S05]  /*12070*/  IMAD R2, R2, -0x2, R108 ;  /* 0xfffffffe02027824 */ /* 0x010fca00078e026c */
[----:B------:R-:W-:Y:S02]  /*12080*/  IADD3 R0, R0, -UR18, R2 ;  /* 0x8000001200007c10 */ /* 0x000fe4000fffe002 */
[----:B------:R-:W3:Y:S01]  /*12090*/  @!P1 LDC.64 R2, c[0x0][0x220] ;  /* 0x00008800ff029b82 */ /* 0x000ee20000000a00 */
[----:B--2---:R-:W-:Y:S02]  /*120a0*/  IMAD.WIDE.U32 R12, R110, -0x2daee0ad, RZ ;  /* 0xd2511f536e0c7825 */ /* 0x004fe400078e00ff */
[----:B------:R2:W-:Y:S04]  /*120b0*/  STL [R1+0x2bc], R0 ;  /* 0x0002bc0001007387 */ /* 0x0005e80000100800 */
[----:B---3--:R3:W-:Y:S04]  /*120c0*/  @!P1 STL.64 [R1+0x2d8], R2 ;  /* 0x0002d80201009387 */ /* 0x0087e80000100a00 */
[----:B------:R4:W-:Y:S01]  /*120d0*/  @!P1 STL.64 [R1+0x2d0], R10 ;  /* 0x0002d00a01009387 */ /* 0x0009e20000100a00 */
[----:B--2---:R-:W-:-:S03]  /*120e0*/  IADD3 R0, P0, R4, -0x100, RZ ;  /* 0xffffff0004007810 */ /* 0x004fc60007f1e0ff */
[----:B-1----:R1:W-:Y:S01]  /*120f0*/  @!P1 STL.64 [R1+0x2c8], R8 ;  /* 0x0002c80801009387 */ /* 0x0023e20000100a00 */
[----:B------:R-:W-:Y:S01]  /*12100*/  IADD3.X R5, R5, -0x1, RZ, P0, !PT ;  /* 0xffffffff05057810 */ /* 0x000fe200007fe4ff */
[----:B---3--:R-:W2:Y:S01]  /*12110*/  @!P1 LDC.64 R2, c[0x0][0x220] ;  /* 0x00008800ff029b82 */ /* 0x008ea20000000a00 */
[----:B----4-:R-:W-:-:S04]  /*12120*/  IMAD.WIDE.U32 R10, R109, -0x326172a9, RZ ;  /* 0xcd9e8d576d0a7825 */ /* 0x010fc800078e00ff */
[----:B-1----:R-:W-:Y:S01]  /*12130*/  IMAD.WIDE.U32 R8, R217, -0x326172a9, RZ ;  /* 0xcd9e8d57d9087825 */ /* 0x002fe200078e00ff */
[----:B------:R-:W-:-:S04]  /*12140*/  LOP3.LUT R6, R11, R111, RZ, 0x3c, !PT ;  /* 0x0000006f0b067212 */ /* 0x000fc800078e3cff */
[----:B------:R-:W-:Y:S01]  /*12150*/  LOP3.LUT R4, R9, R111, RZ, 0x3c, !PT ;  /* 0x0000006f09047212 */ /* 0x000fe200078e3cff */
[----:B--2---:R1:W-:Y:S04]  /*12160*/  @!P1 STL.64 [R1+0x2c0], R2 ;  /* 0x0002c00201009387 */ /* 0x0043e80000100a00 */
[----:B------:R2:W-:Y:S04]  /*12170*/  STL [R1+0xa4], R0 ;  /* 0x0000a40001007387 */ /* 0x0005e80000100800 */
[----:B------:R3:W-:Y:S04]  /*12180*/  STL.64 [R1+0x78], R10 ;  /* 0x0000780a01007387 */ /* 0x0007e80000100a00 */
[----:B------:R4:W-:Y:S04]  /*12190*/  STL.64 [R1+0x98], R8 ;  /* 0x0000980801007387 */ /* 0x0009e80000100a00 */
[----:B------:R4:W-:Y:S04]  /*121a0*/  STL.64 [R1+0x50], R12 ;  /* 0x0000500c01007387 */ /* 0x0009e80000100a00 */
[----:B------:R4:W-:Y:S01]  /*121b0*/  STL [R1+0xa0], R5 ;  /* 0x0000a00501007387 */ /* 0x0009e20000100800 */
[----:B-1----:R-:W-:Y:S01]  /*121c0*/  IMAD.MOV.U32 R3, RZ, RZ, R135 ;  /* 0x000000ffff037224 */ /* 0x002fe200078e0087 */
[----:B------:R-:W-:Y:S01]  /*121d0*/  MOV R2, R132 ;  /* 0x0000008400027202 */ /* 0x000fe20000000f00 */
[----:B--2---:R-:W-:-:S02]  /*121e0*/  IMAD.MOV.U32 R0, RZ, RZ, R133 ;  /* 0x000000ffff007224 */ /* 0x004fc400078e0085 */
[----:B---3--:R-:W-:-:S04]  /*121f0*/  IMAD.WIDE.U32 R10, R6, -0x2daee0ad, RZ ;  /* 0xd2511f53060a7825 */ /* 0x008fc800078e00ff */
[----:B----4-:R-:W-:Y:S01]  /*12200*/  IMAD.WIDE.U32 R8, R4, -0x2daee0ad, RZ ;  /* 0xd2511f5304087825 */ /* 0x010fe200078e00ff */
[----:B------:R1:W-:Y:S03]  /*12210*/  STL.64 [R1+0x68], R10 ;  /* 0x0000680a01007387 */ /* 0x0003e60000100a00 */
[----:B------:R-:W-:Y:S01]  /*12220*/  @!P1 IMAD R4, R7, 0x60, RZ ;  /* 0x0000006007049824 */ /* 0x000fe200078e02ff */
[----:B------:R1:W-:Y:S04]  /*12230*/  STL.64 [R1+0x70], R8 ;  /* 0x0000700801007387 */ /* 0x0003e80000100a00 */
[----:B------:R1:W-:Y:S01]  /*12240*/  @!P1 STL [R1+0x2b8], R4 ;  /* 0x0002b80401009387 */ /* 0x0003e20000100800 */
[----:B------:R-:W-:Y:S05]  /*12250*/  BRA `(.L_x_765) ;  /* 0x0000000000d87947 */ /* 0x000fea0003800000 */
.L_x_767:
        /* <DEDUP_REMOVED lines=54> */
.L_x_765:
[----:B------:R-:W2:Y:S01]  /*125c0*/  LDL R18, [R1+0x80] ;  /* 0x0000800001127983 */ /* 0x000ea20000100800 */
[----:B------:R-:W-:Y:S04]  /*125d0*/  DEPBAR.LE SB0, 0x0 ;  /* 0x000080000000791a */ /* 0x000fe80000000000 */
[----:B---3--:R-:W3:Y:S01]  /*125e0*/  LDL R14, [R1+0x84] ;  /* 0x00008400010e7983 */ /* 0x008ee20000100800 */
[----:B------:R-:W-:Y:S01]  /*125f0*/  USHF.R.S32.HI UR6, URZ, 0x1f, UR26 ;  /* 0x0000001f3f067899 */ /* 0x000fe2000801141a */
[----:B------:R-:W-:Y:S01]  /*12600*/  IMAD.U32 R137, RZ, RZ, UR26 ;  /* 0x0000001aff897e24 */ /* 0x000fe2000f8e00ff */
[----:B------:R-:W-:Y:S02]  /*12610*/  UISETP.GE.AND UP0, UPT, UR26, 0x1, UPT ;  /* 0x000000011a00788c */ /* 0x000fe4000bf06270 */
[----:B------:R-:W4:Y:S01]  /*12620*/  LDL.64 R12, [R1+0x2e8] ;  /* 0x0002e800010c7983 */ /* 0x000f220000100a00 */
[----:B------:R-:W-:Y:S02]  /*12630*/  USHF.L.U32 UR21, UR26, 0x2, URZ ;  /* 0x000000021a157899 */ /* 0x000fe4000800063f */
[----:B------:R-:W-:Y:S02]  /*12640*/  UIADD3 UR20, UR30, -0x61c88647, URZ ;  /* 0x9e3779b91e147890 */ /* 0x000fe4000fffe03f */
[----:B-----5:R-:W5:Y:S05]  /*12650*/  LDL R214, [R1] ;  /* 0x0000000001d67983 */ /* 0x020f6a0000100800 */
[----:B-1----:R-:W5:Y:S05]  /*12660*/  LDL R11, [R1+0x2f8] ;  /* 0x0002f800010b7983 */ /* 0x002f6a0000100800 */
        /* <DEDUP_REMOVED lines=10> */
[----:B------:R-:W5:Y:S05]  /*12710*/  LDL R138, [R1+0x2bc] ;  /* 0x0002bc00018a7983 */ /* 0x000f6a0000100800 */
[----:B------:R-:W5:Y:S05]  /*12720*/  LDL.64 R224, [R1+0x68] ;  /* 0x0000680001e07983 */ /* 0x000f6a0000100a00 */
[----:B------:R-:W5:Y:S01]  /*12730*/  LDL.64 R230, [R1+0x50] ;  /* 0x0000500001e67983 */ /* 0x000f620000100a00 */
[C---:B--2---:R-:W-:Y:S01]  /*12740*/  IMAD R4, R18.reuse, UR6, RZ ;  /* 0x0000000612047c24 */ /* 0x044fe2000f8e02ff */
[----:B------:R-:W-:Y:S01]  /*12750*/  UIADD3 UR6, UR31, -0x4498517b, URZ ;  /* 0xbb67ae851f067890 */ /* 0x000fe2000fffe03f */
[----:B------:R-:W-:Y:S04]  /*12760*/  IMAD.WIDE.U32 R6, R18, UR26, RZ ;  /* 0x0000001a12067c25 */ /* 0x000fe8000f8e00ff */
[----:B---3--:R-:W-:Y:S01]  /*12770*/  IMAD R5, R14, UR26, R4 ;  /* 0x0000001a0e057c24 */ /* 0x008fe2000f8e0204 */
[----:B----4-:R-:W-:Y:S03]  /*12780*/  LEA R4, P2, R6, R12, 0x7 ;  /* 0x0000000c06047211 */ /* 0x010fe600078438ff */
[----:B------:R-:W-:Y:S01]  /*12790*/  IMAD.IADD R5, R7, 0x1, R5 ;  /* 0x0000000107057824 */ /* 0x000fe200078e0205 */
[----:B-----5:R-:W-:Y:S01]  /*127a0*/  @P1 STS [R214+0x4000], RZ ;  /* 0x004000ffd6001388 */ /* 0x020fe20000000800 */
[-C--:B------:R-:W-:Y:S03]  /*127b0*/  @!P1 LEA R7, P0, R18, R4.reuse, 0x5 ;  /* 0x0000000412079211 */ /* 0x080fe600078028ff */
[----:B------:R-:W-:Y:S01]  /*127c0*/  LEA.HI.X R5, R6, R11, R5, 0x7, P2 ;  /* 0x0000000b06057211 */ /* 0x000fe200010f3c05 */
[----:B------:R-:W-:Y:S01]  /*127d0*/  @P1 STS [R214+0x4004], RZ ;  /* 0x004004ffd6001388 */ /* 0x000fe20000000800 */
[----:B------:R-:W-:Y:S02]  /*127e0*/  @!P1 LEA R6, P2, R18, R4, 0x6 ;  /* 0x0000000412069211 */ /* 0x000fe400078430ff */
[C---:B------:R-:W-:Y:S02]  /*127f0*/  @!P1 LEA R12, P4, R4.reuse, R10, 0x1 ;  /* 0x0000000a040c9211 */ /* 0x040fe400078808ff */
[----:B------:R-:W-:Y:S02]  /*12800*/  @P1 STS.64 [R214+0x4008], RZ ;  /* 0x004008ffd6001388 */ /* 0x000fe40000000a00 */
        /* <DEDUP_REMOVED lines=30> */
[----:B------:R-:W-:Y:S01]  /*129f0*/  LDSM.16.M88.4 R128, [R203] ;  /* 0x00000000cb80783b */ /* 0x000fe20000000200 */
[----:B------:R-:W-:Y:S04]  /*12a00*/  IMAD R137, R137, -0x80, R138 ;  /* 0xffffff8089897824 */ /* 0x000fe800078e028a */
[----:B------:R-:W1:Y:S01]  /*12a10*/  LDSM.16.M88.4 R16, [R200+0x2000] ;  /* 0x00200000c810783b */ /* 0x000e620000000200 */
[C---:B------:R-:W-:Y:S02]  /*12a20*/  VIADD R138, R137.reuse, 0x37 ;  /* 0x00000037898a7836 */ /* 0x040fe40000000000 */
[----:B------:R-:W-:Y:S02]  /*12a30*/  VIADD R139, R137, 0x38 ;  /* 0x00000038898b7836 */ /* 0x000fe40000000000 */
[----:B------:R-:W2:Y:S01]  /*12a40*/  LDSM.16.M88.4 R124, [R203+0x1000] ;  /* 0x00100000cb7c783b */ /* 0x000ea20000000200 */
[----:B------:R-:W-:Y:S04]  /*12a50*/  LOP3.LUT R218, R225, UR6, R230, 0x96, !PT ;  /* 0x00000006e1da7c12 */ /* 0x000fe8000f8e96e6 */
        /* <DEDUP_REMOVED lines=54> */
[C---:B------:R-:W-:Y:S06]  /*12dc0*/  HMMA.16816.F32.BF16 R24, R180.reuse, R184, R24 ;  /* 0x000000b8b418723c */ /* 0x040fec0000041818 */
[-C--:B------:R-:W-:Y:S05]  /*12dd0*/  HMMA.16816.F32.BF16 R28, R180, R186.reuse, R28 ;  /* 0x000000bab41c723c */ /* 0x080fea000004181c */
[----:B------:R-:W-:Y:S01]  /*12de0*/  VIADD R185, R137, 0x48 ;  /* 0x0000004889b97836 */ /* 0x000fe20000000000 */
[C---:B------:R-:W-:Y:S04]  /*12df0*/  HMMA.16816.F32.BF16 R32, R172.reuse, R186, R32 ;  /* 0x000000baac20723c */ /* 0x040fe80000041820 */
[----:B------:R-:W-:Y:S01]  /*12e00*/  ISETP.GE.AND P2, PT, R185, RZ, PT ;  /* 0x000000ffb900720c */ /* 0x000fe20003f46270 */
[C---:B------:R-:W-:Y:S01]  /*12e10*/  VIADD R184, R137.reuse, 0x47 ;  /* 0x0000004789b87836 */ /* 0x040fe20000000000 */
[-C--:B------:R-:W-:Y:S04]  /*12e20*/  HMMA.16816.F32.BF16 R36, R172, R188.reuse, R36 ;  /* 0x000000bcac24723c */ /* 0x080fe80000041824 */
[----:B------:R-:W-:Y:S01]  /*12e30*/  ISETP.GE.AND P0, PT, R184, RZ, PT ;  /* 0x000000ffb800720c */ /* 0x000fe20003f06270 */
[----:B------:R-:W-:Y:S01]  /*12e40*/  VIADD R187, R137, 0x40 ;  /* 0x0000004089bb7836 */ /* 0x000fe20000000000 */
[C---:B------:R-:W-:Y:S04]  /*12e50*/  HMMA.16816.F32.BF16 R40, R180.reuse, R188, R40 ;  /* 0x000000bcb428723c */ /* 0x040fe80000041828 */
[----:B------:R-:W-:Y:S02]  /*12e60*/  ISETP.GE.AND P4, PT, R187, RZ, PT ;  /* 0x000000ffbb00720c */ /* 0x000fe40003f86270 */
[-C--:B------:R-:W-:Y:S05]  /*12e70*/  HMMA.16816.F32.BF16 R44, R180, R190.reuse, R44 ;  /* 0x000000beb42c723c */ /* 0x080fea000004182c */
[C---:B------:R-:W-:Y:S01]  /*12e80*/  IADD3 R186, R137.reuse, 0x3f, RZ ;  /* 0x0000003f89ba7810 */ /* 0x040fe20007ffe0ff */
[C---:B------:R-:W-:Y:S04]  /*12e90*/  HMMA.16816.F32.BF16 R48, R172.reuse, R190, R48 ;  /* 0x000000beac30723c */ /* 0x040fe80000041830 */
[----:B------:R-:W-:Y:S02]  /*12ea0*/  ISETP.GE.AND P3, PT, R186, RZ, PT ;  /* 0x000000ffba00720c */ /* 0x000fe40003f66270 */
[-C--:B------:R-:W-:Y:S05]  /*12eb0*/  HMMA.16816.F32.BF16 R52, R172, R192.reuse, R52 ;  /* 0x000000c0ac34723c */ /* 0x080fea0000041834 */
[----:B------:R-:W-:Y:S01]  /*12ec0*/  @!P2 IADD3 R185, -R137, -0x48, RZ ;  /* 0xffffffb889b9a810 */ /* 0x000fe20007ffe1ff */
[C---:B------:R-:W-:Y:S04]  /*12ed0*/  HMMA.16816.F32.BF16 R56, R180.reuse, R192, R56 ;  /* 0x000000c0b438723c */ /* 0x040fe80000041838 */
[----:B------:R-:W-:Y:S01]  /*12ee0*/  ISETP.GE.AND P2, PT, R139, RZ, PT ;  /* 0x000000ff8b00720c */ /* 0x000fe20003f46270 */
[C---:B------:R-:W-:Y:S01]  /*12ef0*/  VIADD R191, R137.reuse, 0xffffffd8 ;  /* 0xffffffd889bf7836 */ /* 0x040fe20000000000 */
[-C--:B------:R-:W-:Y:S05]  /*12f00*/  HMMA.16816.F32.BF16 R60, R180, R194.reuse, R60 ;  /* 0x000000c2b43c723c */ /* 0x080fea000004183c */
[----:B------:R-:W-:Y:S01]  /*12f10*/  I2FP.F32.S32 R185, R185 ;  /* 0x000000b900b97245 */ /* 0x000fe20000201400 */
[C---:B------:R-:W-:Y:S05]  /*12f20*/  HMMA.16816.F32.BF16 R64, R172.reuse, R194, R64 ;  /* 0x000000c2ac40723c */ /* 0x040fea0000041840 */
[----:B------:R-:W-:Y:S01]  /*12f30*/  @!P3 IADD3 R186, -R137, -0x3f, RZ ;  /* 0xffffffc189bab810 */ /* 0x000fe20007ffe1ff */
[-C--:B------:R-:W-:Y:S05]  /*12f40*/  HMMA.16816.F32.BF16 R68, R172, R196.reuse, R68 ;  /* 0x000000c4ac44723c */ /* 0x080fea0000041844 */
[----:B------:R-:W-:Y:S01]  /*12f50*/  FFMA.FTZ R10, R185, -UR5, R10 ;  /* 0x80000005b90a7c23 */ /* 0x000fe2000801000a */
[C---:B------:R-:W-:Y:S05]  /*12f60*/  HMMA.16816.F32.BF16 R72, R180.reuse, R196, R72 ;  /* 0x000000c4b448723c */ /* 0x040fea0000041848 */
[----:B------:R-:W-:Y:S01]  /*12f70*/  I2FP.F32.S32 R188, R186 ;  /* 0x000000ba00bc7245 */ /* 0x000fe20000201400 */
[-C--:B------:R-:W-:Y:S05]  /*12f80*/  HMMA.16816.F32.BF16 R76, R180, R198.reuse, R76 ;  /* 0x000000c6b44c723c */ /* 0x080fea000004184c */
[C---:B------:R-:W-:Y:S01]  /*12f90*/  @!P0 IADD3 R184, -R137.reuse, -0x47, RZ ;  /* 0xffffffb989b88810 */ /* 0x040fe20007ffe1ff */
[C---:B------:R-:W-:Y:S04]  /*12fa0*/  HMMA.16816.F32.BF16 R80, R172.reuse, R198, R80 ;  /* 0x000000c6ac50723c */ /* 0x040fe80000041850 */
[----:B------:R-:W-:Y:S01]  /*12fb0*/  ISETP.GE.AND P0, PT, R138, RZ, PT ;  /* 0x000000ff8a00720c */ /* 0x000fe20003f06270 */
[C---:B------:R-:W-:Y:S01]  /*12fc0*/  FFMA.FTZ R9, R188.reuse, -UR5, R9 ;  /* 0x80000005bc097c23 */ /* 0x040fe20008010009 */
[C---:B------:R-:W-:Y:S01]  /*12fd0*/  @!P4 IADD3 R187, -R137.reuse, -0x40, RZ ;  /* 0xffffffc089bbc810 */ /* 0x040fe20007ffe1ff */
[-C--:B-1----:R-:W-:Y:S04]  /*12fe0*/  HMMA.16816.F32.BF16 R84, R172, R132.reuse, R84 ;  /* 0x00000084ac54723c */ /* 0x082fe80000041854 */
[----:B------:R-:W-:Y:S01]  /*12ff0*/  I2FP.F32.S32 R184, R184 ;  /* 0x000000b800b87245 */ /* 0x000fe20000201400 */
[----:B------:R-:W-:Y:S01]  /*13000*/  FFMA.FTZ R15, R188, -UR5, R15 ;  /* 0x80000005bc0f7c23 */ /* 0x000fe2000801000f */
[----:B------:R-:W-:Y:S01]  /*13010*/  I2FP.F32.S32 R187, R187 ;  /* 0x000000bb00bb7245 */ /* 0x000fe20000201400 */
[C---:B------:R-:W-:Y:S04]  /*13020*/  HMMA.16816.F32.BF16 R88, R180.reuse, R132, R88 ;  /* 0x00000084b458723c */ /* 0x040fe80000041858 */
[C---:B------:R-:W-:Y:S01]  /*13030*/  @!P0 IADD3 R138, -R137.reuse, -0x37, RZ ;  /* 0xffffffc9898a8810 */ /* 0x040fe20007ffe1ff */
[----:B------:R-:W-:Y:S01]  /*13040*/  FFMA.FTZ R11, R184, -UR5, R11 ;  /* 0x80000005b80b7c23 */ /* 0x000fe2000801000b */
[----:B------:R-:W-:Y:S01]  /*13050*/  @!P2 IADD3 R139, -R137, -0x38, RZ ;  /* 0xffffffc8898ba810 */ /* 0x000fe20007ffe1ff */
[----:B------:R-:W-:Y:S01]  /*13060*/  FFMA.FTZ R8, R187, -UR5, R8 ;  /* 0x80000005bb087c23 */ /* 0x000fe20008010008 */
[----:B------:R-:W-:Y:S01]  /*13070*/  I2FP.F32.S32 R190, R138 ;  /* 0x0000008a00be7245 */ /* 0x000fe20000201400 */
[-C--:B------:R-:W-:Y:S03]  /*13080*/  HMMA.16816.F32.BF16 R92, R180, R134.reuse, R92 ;  /* 0x00000086b45c723c */ /* 0x080fe6000004185c */
[----:B------:R-:W-:Y:S01]  /*13090*/  IADD3 R138, R137, 0x27, RZ ;  /* 0x00000027898a7810 */ /* 0x000fe20007ffe0ff */
[----:B------:R-:W-:Y:S01]  /*130a0*/  FFMA.FTZ R14, R187, -UR5, R14 ;  /* 0x80000005bb0e7c23 */ /* 0x000fe2000801000e */
[----:B------:R-:W-:Y:S01]  /*130b0*/  I2FP.F32.S32 R139, R139 ;  /* 0x0000008b008b7245 */ /* 0x000fe20000201400 */
[----:B------:R-:W1:Y:S01]  /*130c0*/  LDSM.16.M88.4 R184, [R206] ;  /* 0x00000000ceb8783b */ /* 0x000e620000000200 */
[C---:B------:R-:W-:Y:S01]  /*130d0*/  IADD3 R194, R137.reuse, -0x19, RZ ;  /* 0xffffffe789c27810 */ /* 0x040fe20007ffe0ff */
[C---:B------:R-:W-:Y:S01]  /*130e0*/  HMMA.16816.F32.BF16 R96, R172.reuse, R134, R96 ;  /* 0x00000086ac60723c */ /* 0x040fe20000041860 */
[----:B------:R-:W-:Y:S04]  /*130f0*/  DEPBAR.LE SB0, 0x0 ;  /* 0x000080000000791a */ /* 0x000fe80000000000 */
[C---:B------:R-:W-:Y:S01]  /*13100*/  VIADD R132, R137.reuse, 0x2f ;  /* 0x0000002f89847836 */ /* 0x040fe20000000000 */
[-C--:B--2---:R-:W-:Y:S01]  /*13110*/  HMMA.16816.F32.BF16 R100, R172, R176.reuse, R100 ;  /* 0x000000b0ac64723c */ /* 0x084fe20000041864 */
[----:B------:R-:W-:Y:S04]  /*13120*/  BAR.SYNC.DEFER_BLOCKING 0x0 ;  /* 0x0000000000007b1d */ /* 0x000fe80000010000 */
[----:B------:R-:W-:Y:S01]  /*13130*/  ISETP.GE.AND P3, PT, R132, RZ, PT ;  /* 0x000000ff8400720c */ /* 0x000fe20003f66270 */
[----:B------:R-:W-:Y:S01]  /*13140*/  VIADD R133, R137, 0x30 ;  /* 0x0000003089857836 */ /* 0x000fe20000000000 */
[C---:B------:R-:W-:Y:S04]  /*13150*/  HMMA.16816.F32.BF16 R104, R180.reuse, R176, R104 ;  /* 0x000000b0b468723c */ /* 0x040fe80000041868 */
[----:B------:R-:W-:Y:S01]  /*13160*/  ISETP.GE.AND P4, PT, R133, RZ, PT ;  /* 0x000000ff8500720c */ /* 0x000fe20003f86270 */
[----:B------:R-:W-:Y:S01]  /*13170*/  FFMA.FTZ R12, R139, -UR5, R12 ;  /* 0x800000058b0c7c23 */ /* 0x000fe2000801000c */
[-C--:B------:R-:W-:Y:S05]  /*13180*/  HMMA.16816.F32.BF16 R108, R180, R178.reuse, R108 ;  /* 0x000000b2b46c723c */ /* 0x080fea000004186c */
[C---:B------:R-:W-:Y:S01]  /*13190*/  @!P3 IADD3 R132, -R137.reuse, -0x2f, RZ ;  /* 0xffffffd18984b810 */ /* 0x040fe20007ffe1ff */
[C---:B------:R-:W-:Y:S05]  /*131a0*/  HMMA.16816.F32.BF16 R112, R172.reuse, R178, R112 ;  /* 0x000000b2ac70723c */ /* 0x040fea0000041870 */
[C---:B------:R-:W-:Y:S01]  /*131b0*/  @!P4 IADD3 R133, -R137.reuse, -0x30, RZ ;  /* 0xffffffd08985c810 */ /* 0x040fe20007ffe1ff */
[C---:B------:R-:W-:Y:S01]  /*131c0*/  VIADD R135, R137.reuse, 0x18 ;  /* 0x0000001889877836 */ /* 0x040fe20000000000 */
[----:B------:R-:W-:Y:S01]  /*131d0*/  I2FP.F32.S32 R188, R132 ;  /* 0x0000008400bc7245 */ /* 0x000fe20000201400 */
[----:B------:R-:W-:Y:S01]  /*131e0*/  VIADD R132, R137, 0x1f ;  /* 0x0000001f89847836 */ /* 0x000fe20000000000 */
[----:B------:R-:W-:Y:S02]  /*131f0*/  ISETP.GE.AND P4, PT, R138, RZ, PT ;  /* 0x000000ff8a00720c */ /* 0x000fe40003f86270 */
[----:B------:R-:W-:Y:S01]  /*13200*/  ISETP.GE.AND P0, PT, R135, RZ, PT ;  /* 0x000000ff8700720c */ /* 0x000fe20003f06270 */
[----:B------:R-:W-:Y:S01]  /*13210*/  FFMA.FTZ R26, R139, -UR5, R26 ;  /* 0x800000058b1a7c23 */ /* 0x000fe2000801001a */
[----:B------:R-:W-:Y:S01]  /*13220*/  ISETP.GE.AND P2, PT, R132, RZ, PT ;  /* 0x000000ff8400720c */ /* 0x000fe20003f46270 */
[-C--:B-1----:R-:W-:Y:S03]  /*13230*/  HMMA.16816.F32.BF16 R116, R172, R184.reuse, R116 ;  /* 0x000000b8ac74723c */ /* 0x082fe60000041874 */
[----:B------:R-:W-:Y:S01]  /*13240*/  I2FP.F32.S32 R189, R133 ;  /* 0x0000008500bd7245 */ /* 0x000fe20000201400 */
[----:B------:R-:W-:Y:S02]  /*13250*/  VIADD R139, R137, 0x28 ;  /* 0x00000028898b7836 */ /* 0x000fe40000000000 */
[C---:B------:R-:W-:Y:S01]  /*13260*/  FFMA.FTZ R25, R188.reuse, -UR5, R25 ;  /* 0x80000005bc197c23 */ /* 0x040fe20008010019 */
[C---:B------:R-:W-:Y:S04]  /*13270*/  HMMA.16816.F32.BF16 R120, R180.reuse, R184, R120 ;  /* 0x000000b8b478723c */ /* 0x040fe80000041878 */
[----:B------:R-:W-:Y:S01]  /*13280*/  ISETP.GE.AND P5, PT, R139, RZ, PT ;  /* 0x000000ff8b00720c */ /* 0x000fe20003fa6270 */
[C---:B------:R-:W-:Y:S01]  /*13290*/  VIADD R133, R137.reuse, 0x20 ;  /* 0x0000002089857836 */ /* 0x040fe20000000000 */
[C---:B------:R-:W-:Y:S01]  /*132a0*/  @!P4 IADD3 R138, -R137.reuse, -0x27, RZ ;  /* 0xffffffd9898ac810 */ /* 0x040fe20007ffe1ff */
[C---:B------:R-:W-:Y:S01]  /*132b0*/  VIADD R134, R137.reuse, 0x17 ;  /* 0x0000001789867836 */ /* 0x040fe20000000000 */
[----:B------:R-:W-:Y:S01]  /*132c0*/  @!P2 IADD3 R132, -R137, -0x1f, RZ ;  /* 0xffffffe18984a810 */ /* 0x000fe20007ffe1ff */
[-C--:B------:R-:W-:Y:S03]  /*132d0*/  HMMA.16816.F32.BF16 R124, R180, R186.reuse, R124 ;  /* 0x000000bab47c723c */ /* 0x080fe6000004187c */
[----:B------:R-:W-:Y:S01]  /*132e0*/  ISETP.GE.AND P3, PT, R133, RZ, PT ;  /* 0x000000ff8500720c */ /* 0x000fe20003f66270 */
[----:B------:R-:W-:Y:S01]  /*132f0*/  FFMA.FTZ R31, R188, -UR5, R31 ;  /* 0x80000005bc1f7c23 */ /* 0x000fe2000801001f */
[----:B------:R-:W-:Y:S01]  /*13300*/  ISETP.GE.AND P4, PT, R134, RZ, PT ;  /* 0x000000ff8600720c */ /* 0x000fe20003f86270 */
[----:B------:R-:W-:Y:S05]  /*13310*/  HMMA.16816.F32.BF16 R128, R172, R186, R128 ;  /* 0x000000baac80723c */ /* 0x000fea0000041880 */
[C---:B------:R-:W-:Y:S01]  /*13320*/  @!P0 IADD3 R135, -R137.reuse, -0x18, RZ ;  /* 0xffffffe889878810 */ /* 0x040fe20007ffe1ff */
[C---:B------:R-:W-:Y:S01]  /*13330*/  VIADD R182, R137.reuse, 0xffffffff ;  /* 0xffffffff89b67836 */ /* 0x040fe20000000000 */
[----:B------:R-:W-:Y:S01]  /*13340*/  PLOP3.LUT P0, PT, PT, PT, UP0, 0x80, 0x0 ;  /* 0x000000000000781c */ /* 0x000fe20003f0f008 */
[C---:B------:R-:W-:Y:S03]  /*13350*/  VIADD R174, R137.reuse, 0x8 ;  /* 0x0000000889ae7836 */ /* 0x040fe60000000000 */
[----:B------:R-:W-:Y:S01]  /*13360*/  I2FP.F32.S32 R132, R132 ;  /* 0x0000008400847245 */ /* 0x000fe20000201400 */
[C---:B------:R-:W-:Y:S01]  /*13370*/  VIADD R173, R137.reuse, 0x7 ;  /* 0x0000000789ad7836 */ /* 0x040fe20000000000 */
[C---:B------:R-:W-:Y:S01]  /*13380*/  @!P5 IADD3 R139, -R137.reuse, -0x28, RZ ;  /* 0xffffffd8898bd810 */ /* 0x040fe20007ffe1ff */
[C---:B------:R-:W-:Y:S01]  /*13390*/  VIADD R180, R137.reuse, 0xfffffff7 ;  /* 0xfffffff789b47836 */ /* 0x040fe20000000000 */
[C---:B------:R-:W-:Y:S01]  /*133a0*/  @!P3 IADD3 R133, -R137.reuse, -0x20, RZ ;  /* 0xffffffe08985b810 */ /* 0x040fe20007ffe1ff */
[C---:B------:R-:W-:Y:S01]  /*133b0*/  VIADD R178, R137.reuse, 0xffffffc0 ;  /* 0xffffffc089b27836 */ /* 0x040fe20000000000 */
[C---:B------:R-:W-:Y:S01]  /*133c0*/  @!P4 IADD3 R134, -R137.reuse, -0x17, RZ ;  /* 0xffffffe98986c810 */ /* 0x040fe20007ffe1ff */
[C---:B------:R-:W-:Y:S01]  /*133d0*/  VIADD R177, R137.reuse, 0xffffffbf ;  /* 0xffffffbf89b17836 */ /* 0x040fe20000000000 */
[----:B------:R-:W-:Y:S01]  /*133e0*/  I2FP.F32.S32 R139, R139 ;  /* 0x0000008b008b7245 */ /* 0x000fe20000201400 */
[C---:B------:R-:W-:Y:S02]  /*133f0*/  VIADD R176, R137.reuse, 0xffffffb8 ;  /* 0xffffffb889b07836 */ /* 0x040fe40000000000 */
[C---:B------:R-:W-:Y:S01]  /*13400*/  FFMA.FTZ R41, R132.reuse, -UR5, R41 ;  /* 0x8000000584297c23 */ /* 0x040fe20008010029 */
[----:B------:R-:W-:Y:S01]  /*13410*/  I2FP.F32.S32 R138, R138 ;  /* 0x0000008a008a7245 */ /* 0x000fe20000201400 */
[----:B------:R-:W-:Y:S02]  /*13420*/  VIADD R179, R137, 0xfffffff0 ;  /* 0xfffffff089b37836 */ /* 0x000fe40000000000 */
[----:B------:R-:W-:Y:S01]  /*13430*/  FFMA.FTZ R47, R132, -UR5, R47 ;  /* 0x80000005842f7c23 */ /* 0x000fe2000801002f */
[----:B------:R-:W-:Y:S01]  /*13440*/  IMAD.U32 R132, RZ, RZ, UR31 ;  /* 0x0000001fff847e24 */ /* 0x000fe2000f8e00ff */
[----:B------:R-:W-:Y:S01]  /*13450*/  I2FP.F32.S32 R133, R133 ;  /* 0x0000008500857245 */ /* 0x000fe20000201400 */
[C---:B------:R-:W-:Y:S01]  /*13460*/  FFMA.FTZ R28, R139.reuse, -UR5, R28 ;  /* 0x800000058b1c7c23 */ /* 0x040fe2000801001c */
[----:B------:R-:W-:Y:S01]  /*13470*/  I2FP.F32.S32 R135, R135 ;  /* 0x0000008700877245 */ /* 0x000fe20000201400 */
[----:B------:R-:W-:Y:S01]  /*13480*/  FFMA.FTZ R42, R139, -UR5, R42 ;  /* 0x800000058b2a7c23 */ /* 0x000fe2000801002a */
[----:B------:R-:W-:Y:S01]  /*13490*/  I2FP.F32.S32 R134, R134 ;  /* 0x0000008600867245 */ /* 0x000fe20000201400 */
[C---:B------:R-:W-:Y:S01]  /*134a0*/  FFMA.FTZ R13, R190.reuse, -UR5, R13 ;  /* 0x80000005be0d7c23 */ /* 0x040fe2000801000d */
[----:B------:R-:W-:Y:S01]  /*134b0*/  VIADD R139, R137, 0xf ;  /* 0x0000000f898b7836 */ /* 0x000fe20000000000 */
[----:B------:R-:W-:Y:S01]  /*134c0*/  LOP3.LUT R217, R231, UR21, R132, 0x96, !PT ;  /* 0x00000015e7d97c12 */ /* 0x000fe2000f8e9684 */
[----:B------:R-:W-:Y:S01]  /*134d0*/  FFMA.FTZ R27, R190, -UR5, R27 ;  /* 0x80000005be1b7c23 */ /* 0x000fe2000801001b */
[----:B------:R-:W-:Y:S01]  /*134e0*/  FFMA.FTZ R24, R189, -UR5, R24 ;  /* 0x80000005bd187c23 */ /* 0x000fe20008010018 */
[----:B------:R-:W-:Y:S02]  /*134f0*/  VIADD R188, R137, 0xffffffef ;  /* 0xffffffef89bc7836 */ /* 0x000fe40000000000 */
[----:B------:R-:W-:Y:S01]  /*13500*/  FFMA.FTZ R30, R189, -UR5, R30 ;  /* 0x80000005bd1e7c23 */ /* 0x000fe2000801001e */
[C---:B------:R-:W-:Y:S01]  /*13510*/  FFMA.FTZ R29, R138.reuse, -UR5, R29 ;  /* 0x800000058a1d7c23 */ /* 0x040fe2000801001d */
[----:B------:R-:W-:Y:S02]  /*13520*/  VIADD R187, R137, 0xffffffb0 ;  /* 0xffffffb089bb7836 */ /* 0x000fe40000000000 */
[----:B------:R-:W-:Y:S01]  /*13530*/  FFMA.FTZ R43, R138, -UR5, R43 ;  /* 0x800000058a2b7c23 */ /* 0x000fe2000801002b */
[----:B------:R-:W-:Y:S01]  /*13540*/  FFMA.FTZ R40, R133, -UR5, R40 ;  /* 0x8000000585287c23 */ /* 0x000fe20008010028 */
[C---:B------:R-:W-:Y:S01]  /*13550*/  IADD3 R172, R137.reuse, 0x10, RZ ;  /* 0x0000001089ac7810 */ /* 0x040fe20007ffe0ff */
[----:B------:R-:W-:Y:S02]  /*13560*/  VIADD R195, R137, 0xffffffe8 ;  /* 0xffffffe889c37836 */ /* 0x000fe40000000000 */
[----:B------:R-:W-:Y:S01]  /*13570*/  FFMA.FTZ R46, R133, -UR5, R46 ;  /* 0x80000005852e7c23 */ /* 0x000fe2000801002e */
[----:B------:R-:W-:Y:S01]  /*13580*/  FFMA.FTZ R44, R135, -UR5, R44 ;  /* 0x80000005872c7c23 */ /* 0x000fe2000801002c */
[C---:B------:R-:W-:Y:S01]  /*13590*/  IADD3 R181, R137.reuse, -0x8, RZ ;  /* 0xfffffff889b57810 */ /* 0x040fe20007ffe0ff */
[----:B------:R-:W-:Y:S02]  /*135a0*/  VIADD R193, R137, 0xffffffe0 ;  /* 0xffffffe089c17836 */ /* 0x000fe40000000000 */
[C---:B------:R-:W-:Y:S01]  /*135b0*/  FFMA.FTZ R45, R134.reuse, -UR5, R45 ;  /* 0x80000005862d7c23 */ /* 0x040fe2000801002d */
[----:B------:R-:W-:Y:S01]  /*135c0*/  FFMA.FTZ R58, R135, -UR5, R58 ;  /* 0x80000005873a7c23 */ /* 0x000fe2000801003a */
[C---:B------:R-:W-:Y:S01]  /*135d0*/  IADD3 R175, R137.reuse, -0x49, RZ ;  /* 0xffffffb789af7810 */ /* 0x040fe20007ffe0ff */
[----:B------:R-:W-:Y:S02]  /*135e0*/  VIADD R192, R137, 0xffffffdf ;  /* 0xffffffdf89c07836 */ /* 0x000fe40000000000 */
[----:B------:R-:W-:Y:S01]  /*135f0*/  FFMA.FTZ R59, R134, -UR5, R59 ;  /* 0x80000005863b7c23 */ /* 0x000fe2000801003b */
[----:B------:R-:W-:Y:S06]  /*13600*/  @P0 BRA `(.L_x_767) ;  /* 0xffffffec00140947 */ /* 0x000fec000383ffff */
.L_x_766:
[----:B------:R-:W-:Y:S01]  /*13610*/  ISETP.GE.AND P2, PT, R172, RZ, PT ;  /* 0x000000ffac00720c */ /* 0x000fe20003f46270 */
[----:B------:R-:W2:Y:S01]  /*13620*/  LDL.64 R240, [R1+0x78] ;  /* 0x0000780001f07983 */ /* 0x000ea20000100a00 */
[----:B------:R-:W-:Y:S01]  /*13630*/  ISETP.GE.AND P0, PT, R139, RZ, PT ;  /* 0x000000ff8b00720c */ /* 0x000fe20003f06270 */
[----:B------:R-:W-:Y:S01]  /*13640*/  UIADD3 UR7, UR30, -0x4ab325aa, URZ ;  /* 0xb54cda561e077890 */ /* 0x000fe2000fffe03f */
        /* <DEDUP_REMOVED lines=8> */
[----:B------:R-:W-:Y:S01]  /*136d0*/  LOP3.LUT R213, R213, 0xfbffffff, RZ, 0xc0, !PT ;  /* 0xfbffffffd5d57812 */ /* 0x000fe200078ec0ff */
[----:B------:R-:W-:Y:S01]  /*136e0*/  STL [R1+0x44c], R202 ;  /* 0x00044cca01007387 */ /* 0x000fe20000100800 */
[C---:B------:R-:W-:Y:S01]  /*136f0*/  @!P2 IADD3 R172, -R137.reuse, -0x10, RZ ;  /* 0xfffffff089aca810 */ /* 0x040fe20007ffe1ff */
[----:B------:R-:W-:Y:S01]  /*13700*/  IMAD.WIDE.U32 R218, R218, -0x326172a9, RZ ;  /* 0xcd9e8d57dada7825 */ /* 0x000fe200078e00ff */
[C---:B------:R-:W-:Y:S01]  /*13710*/  @!P0 IADD3 R139, -R137.reuse, -0xf, RZ ;  /* 0xfffffff1898b8810 */ /* 0x040fe20007ffe1ff */
[----:B------:R-:W-:Y:S01]  /*13720*/  STL [R1+0x328], R212 ;  /* 0x000328d401007387 */ /* 0x000fe20000100800 */
[C---:B------:R-:W-:Y:S01]  /*13730*/  @!P4 IADD3 R174, -R137.reuse, -0x8, RZ ;  /* 0xfffffff889aec810 */ /* 0x040fe20007ffe1ff */
[C---:B------:R-:W-:Y:S01]  /*13740*/  VIADD R197, R137.reuse, 0xffffff98 ;  /* 0xffffff9889c57836 */ /* 0x040fe20000000000 */
[C---:B------:R-:W-:Y:S01]  /*13750*/  @!P3 IADD3 R173, -R137.reuse, -0x7, RZ ;  /* 0xfffffff989adb810 */ /* 0x040fe20007ffe1ff */
[----:B------:R-:W-:Y:S01]  /*13760*/  STL [R1+0x450], R212 ;  /* 0x000450d401007387 */ /* 0x000fe20000100800 */
[C---:B------:R-:W-:Y:S01]  /*13770*/  @!P6 IADD3 R182, -R137.reuse, 0x1, RZ ;  /* 0x0000000189b6e810 */ /* 0x040fe20007ffe1ff */
[C---:B------:R-:W-:Y:S01]  /*13780*/  VIADD R215, R137.reuse, 0xffffff90 ;  /* 0xffffff9089d77836 */ /* 0x040fe20000000000 */
[----:B------:R-:W-:Y:S01]  /*13790*/  ISETP.GE.AND P2, PT, R180, RZ, PT ;  /* 0x000000ffb400720c */ /* 0x000fe20003f46270 */
[----:B------:R-:W-:Y:S01]  /*137a0*/  STL [R1+0x324], R211 ;  /* 0x000324d301007387 */ /* 0x000fe20000100800 */
[----:B------:R-:W-:Y:S01]  /*137b0*/  ISETP.GE.AND P0, PT, R178, RZ, PT ;  /* 0x000000ffb200720c */ /* 0x000fe20003f06270 */
[----:B----4-:R-:W-:Y:S01]  /*137c0*/  VIADD R214, R137, 0xffffff8f ;  /* 0xffffff8f89d67836 */ /* 0x010fe20000000000 */
[----:B------:R-:W-:Y:S01]  /*137d0*/  ISETP.GE.AND P4, PT, R177, RZ, PT ;  /* 0x000000ffb100720c */ /* 0x000fe20003f86270 */
[----:B------:R-:W-:Y:S01]  /*137e0*/  STL [R1+0x320], R210 ;  /* 0x000320d201007387 */ /* 0x000fe20000100800 */
[----:B------:R-:W-:Y:S01]  /*137f0*/  ISETP.GE.AND P3, PT, R176, RZ, PT ;  /* 0x000000ffb000720c */ /* 0x000fe20003f66270 */
[----:B------:R-:W-:Y:S01]  /*13800*/  VIADD R216, R137, 0xffffff87 ;  /* 0xffffff8789d87836 */ /* 0x000fe20000000000 */
[----:B------:R-:W-:Y:S01]  /*13810*/  ISETP.GE.AND P6, PT, R175, RZ, PT ;  /* 0x000000ffaf00720c */ /* 0x000fe20003fc6270 */
[----:B------:R-:W-:Y:S01]  /*13820*/  STL [R1+0x454], R210 ;  /* 0x000454d201007387 */ /* 0x000fe20000100800 */
[----:B------:R-:W-:Y:S01]  /*13830*/  @!P5 IADD3 R181, -R137, 0x8, RZ ;  /* 0x0000000889b5d810 */ /* 0x000fe20007ffe1ff */
[----:B------:R-:W-:Y:S01]  /*13840*/  UIADD3 UR23, UR21, 0x1, URZ ;  /* 0x0000000115177890 */ /* 0x000fe2000fffe03f */
[----:B------:R-:W-:Y:S01]  /*13850*/  ISETP.GE.AND P5, PT, R179, RZ, PT ;  /* 0x000000ffb300720c */ /* 0x000fe20003fa6270 */
[----:B------:R-:W-:Y:S01]  /*13860*/  STL [R1+0x31c], R209 ;  /* 0x00031cd101007387 */ /* 0x000fe20000100800 */
[C---:B------:R-:W-:Y:S01]  /*13870*/  @!P2 IADD3 R180, -R137.reuse, 0x9, RZ ;  /* 0x0000000989b4a810 */ /* 0x040fe20007ffe1ff */
[C---:B------:R-:W-:Y:S01]  /*13880*/  VIADD R138, R137.reuse, 0xffffffd7 ;  /* 0xffffffd7898a7836 */ /* 0x040fe20000000000 */
[C---:B------:R-:W-:Y:S01]  /*13890*/  @!P0 IADD3 R178, -R137.reuse, 0x40, RZ ;  /* 0x0000004089b28810 */ /* 0x040fe20007ffe1ff */
[----:B------:R-:W-:Y:S01]  /*138a0*/  STL [R1+0x318], R208 ;  /* 0x000318d001007387 */ /* 0x000fe20000100800 */
        /* <DEDUP_REMOVED lines=15> */
[----:B------:R1:W-:Y:S01]  /*139a0*/  STL [R1+0x308], R204 ;  /* 0x000308cc01007387 */ /* 0x0003e20000100800 */
[C---:B------:R-:W-:Y:S01]  /*139b0*/  @!P5 IADD3 R179, -R137.reuse, 0x10, RZ ;  /* 0x0000001089b3d810 */ /* 0x040fe20007ffe1ff */
[C---:B------:R-:W-:Y:S01]  /*139c0*/  VIADD R189, R137.reuse, 0xffffffa7 ;  /* 0xffffffa789bd7836 */ /* 0x040fe20000000000 */
        /* <DEDUP_REMOVED lines=9> */
[----:B------:R3:W-:Y:S01]  /*13a60*/  STL [R1+0x458], R200 ;  /* 0x000458c801007387 */ /* 0x0007e20000100800 */
[----:B------:R-:W-:Y:S01]  /*13a70*/  @!P6 IADD3 R193, -R137, 0x20, RZ ;  /* 0x0000002089c1e810 */ /* 0x000fe20007ffe1ff */
[----:B------:R-:W-:Y:S01]  /*13a80*/  IMAD.WIDE.U32 R134, R217, -0x326172a9, RZ ;  /* 0xcd9e8d57d9867825 */ /* 0x000fe200078e00ff */
[----:B------:R-:W-:Y:S02]  /*13a90*/  ISETP.GE.AND P2, PT, R191, RZ, PT ;  /* 0x000000ffbf00720c */ /* 0x000fe40003f46270 */
[----:B------:R-:W-:Y:S01]  /*13aa0*/  ISETP.GE.AND P0, PT, R138, RZ, PT ;  /* 0x000000ff8a00720c */ /* 0x000fe20003f06270 */
[C---:B------:R-:W-:Y:S01]  /*13ab0*/  VIADD R198, R137.reuse, 0xffffff97 ;  /* 0xffffff9789c67836 */ /* 0x040fe20000000000 */
[----:B------:R-:W-:Y:S01]  /*13ac0*/  ISETP.GE.AND P4, PT, R132, RZ, PT ;  /* 0x000000ff8400720c */ /* 0x000fe20003f86270 */
[----:B------:R-:W-:Y:S01]  /*13ad0*/  VIADD R199, R137, 0xffffff88 ;  /* 0xffffff8889c77836 */ /* 0x000fe20000000000 */
[----:B------:R-:W-:Y:S02]  /*13ae0*/  ISETP.GE.AND P3, PT, R133, RZ, PT ;  /* 0x000000ff8500720c */ /* 0x000fe40003f66270 */
[----:B------:R-:W-:Y:S02]  /*13af0*/  ISETP.GE.AND P6, PT, R185, RZ, PT ;  /* 0x000000ffb900720c */ /* 0x000fe40003fc6270 */
[C---:B------:R-:W-:Y:S01]  /*13b00*/  @!P5 IADD3 R192, -R137.reuse, 0x21, RZ ;  /* 0x0000002189c0d810 */ /* 0x040fe20007ffe1ff */
[----:B-1----:R-:W4:Y:S01]  /*13b10*/  LDL.64 R204, [R1+0x98] ;  /* 0x0000980001cc7983 */ /* 0x002f220000100a00 */
[----:B------:R-:W-:Y:S02]  /*13b20*/  ISETP.GE.AND P5, PT, R184, RZ, PT ;  /* 0x000000ffb800720c */ /* 0x000fe40003fa6270 */
[C---:B------:R-:W-:Y:S02]  /*13b30*/  @!P2 IADD3 R191, -R137.reuse, 0x28, RZ ;  /* 0x0000002889bfa810 */ /* 0x040fe40007ffe1ff */
[C---:B------:R-:W-:Y:S02]  /*13b40*/  @!P0 IADD3 R138, -R137.reuse, 0x29, RZ ;  /* 0x00000029898a8810 */ /* 0x040fe40007ffe1ff */
[C---:B------:R-:W-:Y:S02]  /*13b50*/  @!P4 IADD3 R132, -R137.reuse, 0x30, RZ ;  /* 0x000000308984c810 */ /* 0x040fe40007ffe1ff */
[C---:B------:R-:W-:Y:S02]  /*13b60*/  @!P3 IADD3 R133, -R137.reuse, 0x31, RZ ;  /* 0x000000318985b810 */ /* 0x040fe40007ffe1ff */
[----:B------:R-:W-:Y:S01]  /*13b70*/  @!P6 IADD3 R185, -R137, 0x38, RZ ;  /* 0x0000003889b9e810 */ /* 0x000fe20007ffe1ff */
[----:B---3--:R-:W3:Y:S01]  /*13b80*/  LDL.64 R200, [R1+0x70] ;  /* 0x0000700001c87983 */ /* 0x008ee20000100a00 */
[----:B------:R-:W-:Y:S02]  /*13b90*/  ISETP.GE.AND P2, PT, R183, RZ, PT ;  /* 0x000000ffb700720c */ /* 0x000fe40003f46270 */
[----:B------:R-:W-:Y:S02]  /*13ba0*/  ISETP.GE.AND P0, PT, R186, RZ, PT ;  /* 0x000000ffba00720c */ /* 0x000fe40003f06270 */
[----:B------:R-:W-:Y:S02]  /*13bb0*/  ISETP.GE.AND P4, PT, R189, RZ, PT ;  /* 0x000000ffbd00720c */ /* 0x000fe40003f86270 */
[----:B------:R-:W-:Y:S02]  /*13bc0*/  ISETP.GE.AND P3, PT, R190, RZ, PT ;  /* 0x000000ffbe00720c */ /* 0x000fe40003f66270 */
[----:B------:R-:W-:Y:S02]  /*13bd0*/  ISETP.GE.AND P6, PT, R196, RZ, PT ;  /* 0x000000ffc400720c */ /* 0x000fe40003fc6270 */
[----:B------:R-:W-:Y:S02]  /*13be0*/  LOP3.LUT R134, R219, UR22, R134, 0x96, !PT ;  /* 0x00000016db867c12 */ /* 0x000fe4000f8e9686 */
[C---:B------:R-:W-:Y:S02]  /*13bf0*/  @!P5 IADD3 R184, -R137.reuse, 0x39, RZ ;  /* 0x0000003989b8d810 */ /* 0x040fe40007ffe1ff */
[C---:B------:R-:W-:Y:S01]  /*13c00*/  @!P2 IADD3 R183, -R137.reuse, 0x51, RZ ;  /* 0x0000005189b7a810 */ /* 0x040fe20007ffe1ff */
[----:B------:R-:W-:Y:S01]  /*13c10*/  IMAD.WIDE.U32 R222, R134, -0x2daee0ad, RZ ;  /* 0xd2511f5386de7825 */ /* 0x000fe200078e00ff */
[C---:B------:R-:W-:Y:S02]  /*13c20*/  @!P0 IADD3 R186, -R137.reuse, 0x58, RZ ;  /* 0x0000005889ba8810 */ /* 0x040fe40007ffe1ff */
[C---:B------:R-:W-:Y:S02]  /*13c30*/  @!P4 IADD3 R189, -R137.reuse, 0x59, RZ ;  /* 0x0000005989bdc810 */ /* 0x040fe40007ffe1ff */
[C---:B------:R-:W-:Y:S02]  /*13c40*/  @!P3 IADD3 R190, -R137.reuse, 0x60, RZ ;  /* 0x0000006089beb810 */ /* 0x040fe40007ffe1ff */
[----:B------:R-:W-:Y:S02]  /*13c50*/  @!P6 IADD3 R196, -R137, 0x61, RZ ;  /* 0x0000006189c4e810 */ /* 0x000fe40007ffe1ff */
[----:B------:R-:W-:Y:S02]  /*13c60*/  ISETP.GE.AND P5, PT, R197, RZ, PT ;  /* 0x000000ffc500720c */ /* 0x000fe40003fa6270 */
[----:B------:R-:W-:Y:S02]  /*13c70*/  ISETP.GE.AND P2, PT, R198, RZ, PT ;  /* 0x000000ffc600720c */ /* 0x000fe40003f46270 */
[----:B------:R-:W-:Y:S02]  /*13c80*/  ISETP.GE.AND P0, PT, R215, RZ, PT ;  /* 0x000000ffd700720c */ /* 0x000fe40003f06270 */
[----:B------:R-:W-:Y:S02]  /*13c90*/  ISETP.GE.AND P4, PT, R214, RZ, PT ;  /* 0x000000ffd600720c */ /* 0x000fe40003f86270 */
[----:B------:R-:W-:Y:S02]  /*13ca0*/  ISETP.GE.AND P3, PT, R199, RZ, PT ;  /* 0x000000ffc700720c */ /* 0x000fe40003f66270 */
[----:B------:R-:W-:Y:S02]  /*13cb0*/  ISETP.GE.AND P6, PT, R216, RZ, PT ;  /* 0x000000ffd800720c */ /* 0x000fe40003fc6270 */
[----:B------:R-:W-:Y:S02]  /*13cc0*/  I2FP.F32.S32 R172, R172 ;  /* 0x000000ac00ac7245 */ /* 0x000fe40000201400 */
[C---:B------:R-:W-:Y:S02]  /*13cd0*/  @!P5 IADD3 R197, -R137.reuse, 0x68, RZ ;  /* 0x0000006889c5d810 */ /* 0x040fe40007ffe1ff */
[C---:B------:R-:W-:Y:S01]  /*13ce0*/  @!P2 IADD3 R198, -R137.reuse, 0x69, RZ ;  /* 0x0000006989c6a810 */ /* 0x040fe20007ffe1ff */
[C---:B------:R-:W-:Y:S01]  /*13cf0*/  FFMA.FTZ R56, R172.reuse, -UR5, R56 ;  /* 0x80000005ac387c23 */ /* 0x040fe20008010038 */
[C---:B------:R-:W-:Y:S01]  /*13d00*/  @!P0 IADD3 R215, -R137.reuse, 0x70, RZ ;  /* 0x0000007089d78810 */ /* 0x040fe20007ffe1ff */
[----:B------:R-:W-:Y:S01]  /*13d10*/  FFMA.FTZ R62, R172, -UR5, R62 ;  /* 0x80000005ac3e7c23 */ /* 0x000fe2000801003e */
[C---:B------:R-:W-:Y:S02]  /*13d20*/  @!P4 IADD3 R214, -R137.reuse, 0x71, RZ ;  /* 0x0000007189d6c810 */ /* 0x040fe40007ffe1ff */
[C---:B------:R-:W-:Y:S02]  /*13d30*/  @!P3 IADD3 R199, -R137.reuse, 0x78, RZ ;  /* 0x0000007889c7b810 */ /* 0x040fe40007ffe1ff */
[----:B------:R-:W-:Y:S02]  /*13d40*/  @!P6 IADD3 R216, -R137, 0x79, RZ ;  /* 0x0000007989d8e810 */ /* 0x000fe40007ffe1ff */
[----:B------:R-:W-:Y:S02]  /*13d50*/  I2FP.F32.S32 R173, R173 ;  /* 0x000000ad00ad7245 */ /* 0x000fe40000201400 */
[----:B------:R-:W-:Y:S02]  /*13d60*/  IABS R137, R137 ;  /* 0x0000008900897213 */ /* 0x000fe40000000000 */
[----:B------:R-:W-:Y:S01]  /*13d70*/  I2FP.F32.S32 R139, R139 ;  /* 0x0000008b008b7245 */ /* 0x000fe20000201400 */
[C---:B------:R-:W-:Y:S01]  /*13d80*/  FFMA.FTZ R61, R173.reuse, -UR5, R61 ;  /* 0x80000005ad3d7c23 */ /* 0x040fe2000801003d */
[----:B------:R-:W-:Y:S01]  /*13d90*/  I2FP.F32.S32 R137, R137 ;  /* 0x0000008900897245 */ /* 0x000fe20000201400 */
[----:B------:R-:W-:Y:S01]  /*13da0*/  FFMA.FTZ R7, R173, -UR5, R7 ;  /* 0x80000005ad077c23 */ /* 0x000fe20008010007 */
[----:B------:R-:W-:Y:S01]  /*13db0*/  I2FP.F32.S32 R182, R182 ;  /* 0x000000b600b67245 */ /* 0x000fe20000201400 */
[----:B------:R-:W-:Y:S01]  /*13dc0*/  FFMA.FTZ R63, R139, -UR5, R63 ;  /* 0x800000058b3f7c23 */ /* 0x000fe2000801003f */
[----:B------:R-:W-:Y:S01]  /*13dd0*/  I2FP.F32.S32 R181, R181 ;  /* 0x000000b500b57245 */ /* 0x000fe20000201400 */
[----:B------:R-:W-:Y:S01]  /*13de0*/  FFMA.FTZ R72, R137, -UR5, R72 ;  /* 0x8000000589487c23 */ /* 0x000fe20008010048 */
[----:B------:R-:W-:Y:S01]  /*13df0*/  I2FP.F32.S32 R180, R180 ;  /* 0x000000b400b47245 */ /* 0x000fe20000201400 */
[----:B------:R-:W-:Y:S01]  /*13e00*/  FFMA.FTZ R75, R173, -UR5, R75 ;  /* 0x80000005ad4b7c23 */ /* 0x000fe2000801004b */
[----:B------:R-:W-:Y:S01]  /*13e10*/  I2FP.F32.S32 R179, R179 ;  /* 0x000000b300b37245 */ /* 0x000fe20000201400 */
[C---:B------:R-:W-:Y:S01]  /*13e20*/  FFMA.FTZ R16, R181.reuse, -UR5, R16 ;  /* 0x80000005b5107c23 */ /* 0x040fe20008010010 */
[----:B------:R-:W-:Y:S01]  /*13e30*/  I2FP.F32.S32 R188, R188 ;  /* 0x000000bc00bc7245 */ /* 0x000fe20000201400 */
[C---:B------:R-:W-:Y:S01]  /*13e40*/  FFMA.FTZ R22, R181.reuse, -UR5, R22 ;  /* 0x80000005b5167c23 */ /* 0x040fe20008010016 */
        /* <DEDUP_REMOVED lines=32> */
[----:B------:R-:W-:Y:S01]  /*14050*/  @P1 LOP3.LUT R213, R213, 0x4000000, RZ, 0xfc, !PT ;  /* 0x04000000d5d51812 */ /* 0x000fe200078efcff */
[C---:B------:R-:W-:Y:S01]  /*14060*/  FFMA.FTZ R18, R137.reuse, -UR5, R18 ;  /* 0x8000000589127c23 */ /* 0x040fe20008010012 */
[----:B------:R-:W-:Y:S01]  /*14070*/  FFMA.FTZ R78, R137, -UR5, R78 ;  /* 0x80000005894e7c23 */ /* 0x000fe2000801004e */
[----:B------:R-:W-:Y:S01]  /*14080*/  FFMA.FTZ R32, R195, -UR5, R32 ;  /* 0x80000005c3207c23 */ /* 0x000fe20008010020 */
[----:B------:R-:W-:Y:S01]  /*14090*/  LOP3.LUT R213, R213, 0x7fffffff, RZ, 0xc0, !PT ;  /* 0x7fffffffd5d57812 */ /* 0x000fe200078ec0ff */
[----:B------:R-:W-:Y:S01]  /*140a0*/  FFMA.FTZ R33, R194, -UR5, R33 ;  /* 0x80000005c2217c23 */ /* 0x000fe20008010021 */
        /* <DEDUP_REMOVED lines=13> */
[C---:B------:R-:W-:Y:S01]  /*14180*/  FFMA.FTZ R120, R132.reuse, -UR5, R120 ;  /* 0x8000000584787c23 */ /* 0x040fe20008010078 */
        /* <DEDUP_REMOVED lines=37> */
[----:B--2---:R-:W-:Y:S05]  /*143e0*/  LOP3.LUT R135, R135, UR20, R240, 0x96, !PT ;  /* 0x0000001487877c12 */ /* 0x004fea000f8e96f0 */
[----:B------:R-:W-:Y:S05]  /*143f0*/  IMAD.WIDE.U32 R220, R135, -0x2daee0ad, RZ ;  /* 0xd2511f5387dc7825 */ /* 0x000fea00078e00ff */
[----:B------:R-:W-:Y:S02]  /*14400*/  LOP3.LUT R134, R221, UR19, R224, 0x96, !PT ;  /* 0x00000013dd867c12 */ /* 0x000fe4000f8e96e0 */
[----:B------:R-:W-:Y:S03]  /*14410*/  LOP3.LUT R135, R223, UR12, R220, 0x96, !PT ;  /* 0x0000000cdf877c12 */ /* 0x000fe6000f8e96dc */
[----:B------:R-:W-:Y:S04]  /*14420*/  IMAD.WIDE.U32 R220, R134, -0x326172a9, RZ ;  /* 0xcd9e8d5786dc7825 */ /* 0x000fe800078e00ff */
[----:B------:R-:W-:Y:S01]  /*14430*/  IMAD.WIDE.U32 R226, R135, -0x326172a9, RZ ;  /* 0xcd9e8d5787e27825 */ /* 0x000fe200078e00ff */
[----:B------:R-:W-:Y:S03]  /*14440*/  LOP3.LUT R134, R221, UR13, R218, 0x96, !PT ;  /* 0x0000000ddd867c12 */ /* 0x000fe6000f8e96da */
[----:B------:R-:W-:Y:S01]  /*14450*/  IMAD.U32 R135, RZ, RZ, UR31 ;  /* 0x0000001fff877e24 */ /* 0x000fe2000f8e00ff */
[----:B------:R-:W-:Y:S01]  /*14460*/  LOP3.LUT R217, R227, UR11, R220, 0x96, !PT ;  /* 0x0000000be3d97c12 */ /* 0x000fe2000f8e96dc */
[----:B------:R-:W-:Y:S03]  /*14470*/  IMAD.WIDE.U32 R224, R134, -0x2daee0ad, RZ ;  /* 0xd2511f5386e07825 */ /* 0x000fe600078e00ff */
[----:B------:R-:W-:Y:S02]  /*14480*/  LOP3.LUT R135, R231, UR21, R135, 0x96, !PT ;  /* 0x00000015e7877c12 */ /* 0x000fe4000f8e9687 */
[----:B------:R-:W-:Y:S03]  /*14490*/  LOP3.LUT R225, R225, UR10, R222, 0x96, !PT ;  /* 0x0000000ae1e17c12 */ /* 0x000fe6000f8e96de */
[----:B------:R-:W-:Y:S05]  /*144a0*/  IMAD.WIDE.U32 R202, R135, -0x326172a9, RZ ;  /* 0xcd9e8d5787ca7825 */ /* 0x000fea00078e00ff */
[----:B------:R-:W-:Y:S01]  /*144b0*/  STL.64 [R1+0x2b0], R202 ;  /* 0x0002b0ca01007387 */ /* 0x000fe20000100a00 */
[----:B---3--:R-:W-:Y:S01]  /*144c0*/  LOP3.LUT R134, R201, UR6, R230, 0x96, !PT ;  /* 0x00000006c9867c12 */ /* 0x008fe2000f8e96e6 */
[----:B------:R-:W-:Y:S01]  /*144d0*/  UIADD3 UR6, UR31, 0x646e171e, URZ ;  /* 0x646e171e1f067890 */ /* 0x000fe2000fffe03f */
[----:B------:R-:W1:Y:S03]  /*144e0*/  LDC R230, c[0x0][0x2d8] ;  /* 0x0000b600ffe67b82 */ /* 0x000e660000000800 */
[----:B------:R-:W-:Y:S01]  /*144f0*/  IMAD.WIDE.U32 R172, R134, -0x326172a9, RZ ;  /* 0xcd9e8d5786ac7825 */ /* 0x000fe200078e00ff */
[----:B----4-:R-:W-:Y:S04]  /*14500*/  LOP3.LUT R134, R203, UR20, R204, 0x96, !PT ;  /* 0x00000014cb867c12 */ /* 0x010fe8000f8e96cc */
[----:B------:R-:W-:Y:S01]  /*14510*/  LOP3.LUT R137, R173, UR22, R202, 0x96, !PT ;  /* 0x00000016ad897c12 */ /* 0x000fe2000f8e96ca */
[----:B------:R-:W-:Y:S01]  /*14520*/  IMAD.WIDE.U32 R134, R134, -0x2daee0ad, RZ ;  /* 0xd2511f5386867825 */ /* 0x000fe200078e00ff */
[----:B------:R2:W-:Y:S03]  /*14530*/  STL.64 [R1+0x38], R172 ;  /* 0x000038ac01007387 */ /* 0x0005e60000100a00 */
[----:B------:R-:W-:Y:S01]  /*14540*/  IMAD.WIDE.U32 R222, R137, -0x2daee0ad, RZ ;  /* 0xd2511f5389de7825 */ /* 0x000fe200078e00ff */
[----:B------:R-:W-:Y:S02]  /*14550*/  I2FP.F32.S32 R137, R187 ;  /* 0x000000bb00897245 */ /* 0x000fe40000201400 */
[----:B------:R-:W-:Y:S02]  /*14560*/  LOP3.LUT R135, R135, UR19, R200, 0x96, !PT ;  /* 0x0000001387877c12 */ /* 0x000fe4000f8e96c8 */
[----:B------:R-:W-:Y:S01]  /*14570*/  LOP3.LUT R139, R223, UR12, R134, 0x96, !PT ;  /* 0x0000000cdf8b7c12 */ /* 0x000fe2000f8e9686 */
[C---:B------:R-:W-:Y:S01]  /*14580*/  FFMA.FTZ R84, R137.reuse, -UR5, R84 ;  /* 0x8000000589547c23 */ /* 0x040fe20008010054 */
[----:B------:R-:W-:Y:S01]  /*14590*/  FFMA.FTZ R98, R137, -UR5, R98 ;  /* 0x8000000589627c23 */ /* 0x000fe20008010062 */
[----:B------:R-:W-:Y:S01]  /*145a0*/  I2FP.F32.S32 R137, R183 ;  /* 0x000000b700897245 */ /* 0x000fe20000201400 */
[----:B------:R-:W-:Y:S04]  /*145b0*/  IMAD.WIDE.U32 R134, R135, -0x326172a9, RZ ;  /* 0xcd9e8d5787867825 */ /* 0x000fe800078e00ff */
[----:B------:R-:W-:Y:S01]  /*145c0*/  IMAD.WIDE.U32 R220, R139, -0x326172a9, RZ ;  /* 0xcd9e8d578bdc7825 */ /* 0x000fe200078e00ff */
[----:B------:R-:W-:Y:S03]  /*145d0*/  FMNMX.FTZ R139, R4, R3, !PT ;  /* 0x00000003048b7209 */ /* 0x000fe60007810000 */
[----:B------:R-:W-:Y:S01]  /*145e0*/  FFMA.FTZ R99, R137, -UR5, R99 ;  /* 0x8000000589637c23 */ /* 0x000fe20008010063 */
[----:B------:R-:W-:Y:S01]  /*145f0*/  IMAD.WIDE.U32 R182, R217, -0x2daee0ad, RZ ;  /* 0xd2511f53d9b67825 */ /* 0x000fe200078e00ff */
[----:B------:R-:W-:Y:S02]  /*14600*/  FMNMX.FTZ R139, R5, R139, !PT ;  /* 0x0000008b058b7209 */ /* 0x000fe40007810000 */
[----:B------:R-:W-:Y:S01]  /*14610*/  LOP3.LUT R175, R221, UR11, R134, 0x96, !PT ;  /* 0x0000000bddaf7c12 */ /* 0x000fe2000f8e9686 */
[----:B------:R-:W-:Y:S01]  /*14620*/  FFMA.FTZ R85, R137, -UR5, R85 ;  /* 0x8000000589557c23 */ /* 0x000fe20008010055 */
[----:B------:R-:W-:Y:S02]  /*14630*/  FMNMX.FTZ R139, R16, R139, !PT ;  /* 0x0000008b108b7209 */ /* 0x000fe40007810000 */
[----:B------:R-:W-:Y:S01]  /*14640*/  I2FP.F32.S32 R137, R196 ;  /* 0x000000c400897245 */ /* 0x000fe20000201400 */
[----:B------:R-:W-:Y:S01]  /*14650*/  IMAD.WIDE.U32 R200, R175, -0x2daee0ad, RZ ;  /* 0xd2511f53afc87825 */ /* 0x000fe200078e00ff */
[----:B------:R-:W-:Y:S02]  /*14660*/  FMNMX.FTZ R139, R17, R139, !PT ;  /* 0x0000008b118b7209 */ /* 0x000fe40007810000 */
[----:B--2---:R-:W-:Y:S01]  /*14670*/  LOP3.LUT R173, R135, UR13, R172, 0x96, !PT ;  /* 0x0000000d87ad7c12 */ /* 0x004fe2000f8e96ac */
[C---:B------:R-:W-:Y:S01]  /*14680*/  FFMA.FTZ R101, R137.reuse, -UR5, R101 ;  /* 0x8000000589657c23 */ /* 0x040fe20008010065 */
[----:B------:R-:W-:Y:S01]  /*14690*/  FMNMX.FTZ R139, R20, R139, !PT ;  /* 0x0000008b148b7209 */ /* 0x000fe20007810000 */
[----:B------:R-:W-:Y:S01]  /*146a0*/  STL.64 [R1+0x40], R200 ;  /* 0x000040c801007387 */ /* 0x000fe20000100a00 */
[----:B------:R-:W-:Y:S01]  /*146b0*/  I2FP.F32.S32 R135, R186 ;  /* 0x000000ba00877245 */ /* 0x000fe20000201400 */
[----:B------:R-:W-:Y:S01]  /*146c0*/  FFMA.FTZ R115, R137, -UR5, R115 ;  /* 0x8000000589737c23 */ /* 0x000fe20008010073 */
[----:B------:R-:W-:Y:S01]  /*146d0*/  FMNMX.FTZ R139, R21, R139, !PT ;  /* 0x0000008b158b7209 */ /* 0x000fe20007810000 */
[----:B------:R-:W2:Y:S01]  /*146e0*/  LDL.LU R184, [R1+0xa0] ;  /* 0x0000a00001b87983 */ /* 0x000ea20000300800 */
[----:B------:R-:W-:Y:S01]  /*146f0*/  I2FP.F32.S32 R134, R189 ;  /* 0x000000bd00867245 */ /* 0x000fe20000201400 */
[----:B------:R-:W-:Y:S01]  /*14700*/  FFMA.FTZ R96, R135, -UR5, R96 ;  /* 0x8000000587607c23 */ /* 0x000fe20008010060 */
[----:B------:R-:W-:Y:S01]  /*14710*/  FMNMX.FTZ R137, R32, R139, !PT ;  /* 0x0000008b20897209 */ /* 0x000fe20007810000 */
[----:B------:R-:W3:Y:S01]  /*14720*/  LDL.LU R181, [R1+0xa4] ;  /* 0x0000a40001b57983 */ /* 0x000ee20000300800 */
[----:B------:R-:W-:Y:S01]  /*14730*/  I2FP.F32.S32 R172, R138 ;  /* 0x0000008a00ac7245 */ /* 0x000fe20000201400 */
[C---:B------:R-:W-:Y:S01]  /*14740*/  FFMA.FTZ R97, R134.reuse, -UR5, R97 ;  /* 0x8000000586617c23 */ /* 0x040fe20008010061 */
[----:B------:R-:W-:Y:S01]  /*14750*/  FMNMX.FTZ R137, R33, R137, !PT ;  /* 0x0000008921897209 */ /* 0x000fe20007810000 */
[----:B------:R-:W-:Y:S01]  /*14760*/  FFMA.FTZ R102, R135, -UR5, R102 ;  /* 0x8000000587667c23 */ /* 0x000fe20008010066 */
[----:B------:R-:W-:Y:S01]  /*14770*/  I2FP.F32.S32 R135, R197 ;  /* 0x000000c500877245 */ /* 0x000fe20000201400 */
[----:B------:R-:W-:Y:S01]  /*14780*/  FFMA.FTZ R103, R134, -UR5, R103 ;  /* 0x8000000586677c23 */ /* 0x000fe20008010067 */
[----:B------:R-:W-:Y:S01]  /*14790*/  I2FP.F32.S32 R134, R198 ;  /* 0x000000c600867245 */ /* 0x000fe20000201400 */
[----:B------:R-:W-:Y:S01]  /*147a0*/  FFMA.FTZ R55, R172, -UR5, R55 ;  /* 0x80000005ac377c23 */ /* 0x000fe20008010037 */
[----:B------:R-:W-:Y:S01]  /*147b0*/  FMNMX.FTZ R137, R36, R137, !PT ;  /* 0x0000008924897209 */ /* 0x000fe20007810000 */
[C---:B------:R-:W-:Y:S01]  /*147c0*/  FFMA.FTZ R112, R135.reuse, -UR5, R112 ;  /* 0x8000000587707c23 */ /* 0x040fe20008010070 */
[----:B------:R-:W-:Y:S01]  /*147d0*/  I2FP.F32.S32 R138, R190 ;  /* 0x000000be008a7245 */ /* 0x000fe20000201400 */
[----:B------:R-:W-:Y:S01]  /*147e0*/  FFMA.FTZ R118, R135, -UR5, R118 ;  /* 0x8000000587767c23 */ /* 0x000fe20008010076 */
[----:B------:R-:W-:Y:S01]  /*147f0*/  I2FP.F32.S32 R135, R199 ;  /* 0x000000c700877245 */ /* 0x000fe20000201400 */
[C---:B------:R-:W-:Y:S01]  /*14800*/  FFMA.FTZ R113, R134.reuse, -UR5, R113 ;  /* 0x8000000586717c23 */ /* 0x040fe20008010071 */
[----:B------:R-:W-:Y:S01]  /*14810*/  FMNMX.FTZ R137, R37, R137, !PT ;  /* 0x0000008925897209 */ /* 0x000fe20007810000 */
[----:B------:R-:W-:Y:S01]  /*14820*/  FFMA.FTZ R119, R134, -UR5, R119 ;  /* 0x8000000586777c23 */ /* 0x000fe20008010077 */
[----:B------:R-:W-:Y:S01]  /*14830*/  I2FP.F32.S32 R134, R216 ;  /* 0x000000d800867245 */ /* 0x000fe20000201400 */
[----:B------:R-:W-:Y:S01]  /*14840*/  FFMA.FTZ R49, R172, -UR5, R49 ;  /* 0x80000005ac317c23 */ /* 0x000fe20008010031 */
[----:B------:R-:W-:Y:S01]  /*14850*/  FMNMX.FTZ R137, R48, R137, !PT ;  /* 0x0000008930897209 */ /* 0x000fe20007810000 */
[----:B------:R-:W-:Y:S01]  /*14860*/  FFMA.FTZ R128, R135, -UR5, R128 ;  /* 0x8000000587807c23 */ /* 0x000fe20008010080 */
[----:B------:R-:W-:Y:S01]  /*14870*/  FMNMX.FTZ R135, R6, R136, !PT ;  /* 0x0000008806877209 */ /* 0x000fe20007810000 */
[----:B------:R-:W-:Y:S01]  /*14880*/  FFMA.FTZ R129, R134, -UR5, R129 ;  /* 0x8000000586817c23 */ /* 0x000fe20008010081 */
[----:B------:R-:W-:Y:S01]  /*14890*/  FMNMX.FTZ R134, R8, R0, !PT ;  /* 0x0000000008867209 */ /* 0x000fe20007810000 */
[C---:B------:R-:W-:Y:S01]  /*148a0*/  FFMA.FTZ R100, R138.reuse, -UR5, R100 ;  /* 0x800000058a647c23 */ /* 0x040fe20008010064 */
[----:B------:R-:W-:Y:S01]  /*148b0*/  FMNMX.FTZ R139, R49, R137, !PT ;  /* 0x00000089318b7209 */ /* 0x000fe20007810000 */
[----:B------:R-:W-:Y:S01]  /*148c0*/  FFMA.FTZ R114, R138, -UR5, R114 ;  /* 0x800000058a727c23 */ /* 0x000fe20008010072 */
[----:B------:R-:W-:Y:S01]  /*148d0*/  FMNMX.FTZ R138, R10, R2, !PT ;  /* 0x000000020a8a7209 */ /* 0x000fe20007810000 */
[C---:B------:R-:W-:Y:S01]  /*148e0*/  FFMA.FTZ R109, R172.reuse, -UR5, R109 ;  /* 0x80000005ac6d7c23 */ /* 0x040fe2000801006d */
[----:B------:R-:W-:Y:S01]  /*148f0*/  FMNMX.FTZ R137, R7, R135, !PT ;  /* 0x0000008707897209 */ /* 0x000fe20007810000 */
[----:B------:R-:W-:Y:S01]  /*14900*/  FFMA.FTZ R123, R172, -UR5, R123 ;  /* 0x80000005ac7b7c23 */ /* 0x000fe2000801007b */
        /* <DEDUP_REMOVED lines=81> */
[----:B------:R-:W4:Y:S01]  /*14e20*/  SHFL.BFLY PT, R174, R134, 0x2, 0x1f ;  /* 0x0c401f0086ae7f89 */ /* 0x000f2200000e0000 */
        /* <DEDUP_REMOVED lines=16> */
[----:B----4-:R-:W-:Y:S02]  /*14f30*/  FMNMX.FTZ R174, R134, R174, !PT ;  /* 0x000000ae86ae7209 */ /* 0x010fe40007810000 */
        /* <DEDUP_REMOVED lines=8> */
[----:B------:R-:W-:Y:S01]  /*14fc0*/  FMNMX.FTZ R137, R125, R134, !PT ;  /* 0x000000867d897209 */ /* 0x000fe20007810000 */
[----:B------:R-:W-:Y:S01]  /*14fd0*/  IMAD.WIDE.U32 R134, R173, -0x2daee0ad, RZ ;  /* 0xd2511f53ad867825 */ /* 0x000fe200078e00ff */
[----:B------:R-:W-:Y:S01]  /*14fe0*/  FMNMX.FTZ R132, R107, R132, !PT ;  /* 0x000000846b847209 */ /* 0x000fe20007810000 */
[----:B------:R-:W-:Y:S02]  /*14ff0*/  SHFL.BFLY PT, R176, R138, 0x2, 0x1f ;  /* 0x0c401f008ab07f89 */ /* 0x000fe400000e0000 */
[----:B------:R-:W-:Y:S01]  /*15000*/  IMAD.WIDE.U32 R172, R225, -0x326172a9, RZ ;  /* 0xcd9e8d57e1ac7825 */ /* 0x000fe200078e00ff */
[----:B------:R-:W-:Y:S01]  /*15010*/  LOP3.LUT R175, R135, UR10, R222, 0x96, !PT ;  /* 0x0000000a87af7c12 */ /* 0x000fe2000f8e96de */
[----:B------:R-:W2:Y:S01]  /*15020*/  SHFL.BFLY PT, R177, R137, 0x2, 0x1f ;  /* 0x0c401f0089b17f89 */ /* 0x000ea200000e0000 */
[----:B------:R-:W-:Y:S02]  /*15030*/  LOP3.LUT R188, R201, UR8, R134, 0x96, !PT ;  /* 0x00000008c9bc7c12 */ /* 0x000fe4000f8e9686 */
[----:B------:R-:W-:Y:S01]  /*15040*/  FMNMX.FTZ R132, R110, R132, !PT ;  /* 0x000000846e847209 */ /* 0x000fe20007810000 */
[----:B------:R-:W-:Y:S01]  /*15050*/  IMAD.WIDE.U32 R200, R175, -0x326172a9, RZ ;  /* 0xcd9e8d57afc87825 */ /* 0x000fe200078e00ff */
[----:B------:R-:W-:Y:S02]  /*15060*/  LOP3.LUT R178, R173, UR9, R226, 0x96, !PT ;  /* 0x00000009adb27c12 */ /* 0x000fe4000f8e96e2 */
[----:B------:R-:W-:Y:S01]  /*15070*/  FMNMX.FTZ R132, R111, R132, !PT ;  /* 0x000000846f847209 */ /* 0x000fe20007810000 */
[----:B-1----:R-:W-:Y:S01]  /*15080*/  IMAD.SHL.U32 R175, R230, 0x8, RZ ;  /* 0x00000008e6af7824 */ /* 0x002fe200078e00ff */
[----:B----4-:R-:W-:Y:S01]  /*15090*/  FMNMX.FTZ R135, R174, R180, !PT ;  /* 0x000000b4ae877209 */ /* 0x010fe20007810000 */
[----:B------:R-:W-:Y:S01]  /*150a0*/  STL.64 [R1+0x20], R200 ;  /* 0x000020c801007387 */ /* 0x000fe20000100a00 */
[----:B------:R-:W-:Y:S01]  /*150b0*/  FMNMX.FTZ R132, R122, R132, !PT ;  /* 0x000000847a847209 */ /* 0x000fe20007810000 */
[----:B------:R-:W-:Y:S01]  /*150c0*/  IMAD.WIDE.U32 R188, R188, -0x326172a9, RZ ;  /* 0xcd9e8d57bcbc7825 */ /* 0x000fe200078e00ff */
[----:B------:R-:W-:Y:S01]  /*150d0*/  FSETP.NEU.FTZ.AND P0, PT, R135, -INF , PT ;  /* 0xff8000008700780b */ /* 0x000fe20003f1d000 */
[----:B------:R4:W4:Y:S01]  /*150e0*/  LDL.S16 R193, [R1+0xc4] ;  /* 0x0000c40001c17983 */ /* 0x0009220000100600 */
[----:B------:R-:W-:Y:S01]  /*150f0*/  FMNMX.FTZ R132, R123, R132, !PT ;  /* 0x000000847b847209 */ /* 0x000fe20007810000 */
[----:B------:R-:W-:Y:S01]  /*15100*/  FMUL.FTZ R173, R135, UR4 ;  /* 0x0000000487ad7c20 */ /* 0x000fe20008410000 */
[----:B------:R-:W-:Y:S01]  /*15110*/  LOP3.LUT R226, R201, UR9, R220, 0x96, !PT ;  /* 0x00000009c9e27c12 */ /* 0x000fe2000f8e96dc */
[----:B------:R1:W4:Y:S01]  /*15120*/  LDL.S16 R192, [R1+0xc8] ;  /* 0x0000c80001c07983 */ /* 0x0003220000100600 */
[----:B------:R-:W-:Y:S02]  /*15130*/  FMNMX.FTZ R139, R126, R132, !PT ;  /* 0x000000847e8b7209 */ /* 0x000fe40007810000 */
[----:B------:R-:W-:Y:S02]  /*15140*/  FSEL R173, R173, RZ, P0 ;  /* 0x000000ffadad7208 */ /* 0x000fe40000000000 */
[----:B------:R-:W-:Y:S02]  /*15150*/  FMNMX.FTZ R139, R127, R139, !PT ;  /* 0x0000008b7f8b7209 */ /* 0x000fe40007810000 */
[----:B------:R-:W-:Y:S01]  /*15160*/  LOP3.LUT R132, R183, UR8, R224, 0x96, !PT ;  /* 0x00000008b7847c12 */ /* 0x000fe2000f8e96e0 */
[--C-:B------:R-:W-:Y:S01]  /*15170*/  FFMA.FTZ R4, R4, UR4, -R173.reuse ;  /* 0x0000000404047c23 */ /* 0x100fe200080108ad */
[--C-:B------:R-:W-:Y:S01]  /*15180*/  FFMA.FTZ R5, R5, UR4, -R173.reuse ;  /* 0x0000000405057c23 */ /* 0x100fe200080108ad */
[----:B------:R-:W1:Y:S01]  /*15190*/  SHFL.BFLY PT, R179, R139, 0x2, 0x1f ;  /* 0x0c401f008bb37f89 */ /* 0x000e6200000e0000 */
[--C-:B------:R-:W-:Y:S01]  /*151a0*/  FFMA.FTZ R16, R16, UR4, -R173.reuse ;  /* 0x0000000410107c23 */ /* 0x100fe200080108ad */
[----:B------:R3:W-:Y:S01]  /*151b0*/  MUFU.EX2 R194, R4 ;  /* 0x0000000400c27308 */ /* 0x0007e20000000800 */
[----:B------:R-:W-:Y:S04]  /*151c0*/  IMAD.WIDE.U32 R132, R132, -0x326172a9, RZ ;  /* 0xcd9e8d5784847825 */ /* 0x000fe800078e00ff */
[--C-:B------:R-:W-:Y:S01]  /*151d0*/  FFMA.FTZ R221, R36, UR4, -R173.reuse ;  /* 0x0000000424dd7c23 */ /* 0x100fe200080108ad */
[--C-:B------:R-:W-:Y:S01]  /*151e0*/  FFMA.FTZ R220, R37, UR4, -R173.reuse ;  /* 0x0000000425dc7c23 */ /* 0x100fe200080108ad */
[--C-:B------:R-:W-:Y:S01]  /*151f0*/  FFMA.FTZ R223, R49, UR4, -R173.reuse ;  /* 0x0000000431df7c23 */ /* 0x100fe200080108ad */
[----:B------:R-:W-:Y:S01]  /*15200*/  LOP3.LUT R172, R133, UR7, R172, 0x96, !PT ;  /* 0x0000000785ac7c12 */ /* 0x000fe2000f8e96ac */
[--C-:B------:R-:W-:Y:S01]  /*15210*/  FFMA.FTZ R222, R48, UR4, -R173.reuse ;  /* 0x0000000430de7c23 */ /* 0x100fe200080108ad */
[C---:B------:R-:W-:Y:S01]  /*15220*/  LOP3.LUT R198, R132.reuse, 0xffff, RZ, 0xc0, !PT ;  /* 0x0000ffff84c67812 */ /* 0x040fe200078ec0ff */
[----:B------:R3:W3:Y:S01]  /*15230*/  MUFU.EX2 R197, R5 ;  /* 0x0000000500c57308 */ /* 0x0006e20000000800 */
[----:B------:R-:W-:Y:S01]  /*15240*/  LOP3.LUT R134, R132, 0xff, RZ, 0xc0, !PT ;  /* 0x000000ff84867812 */ /* 0x000fe200078ec0ff */
[--C-:B------:R-:W-:Y:S01]  /*15250*/  FFMA.FTZ R17, R17, UR4, -R173.reuse ;  /* 0x0000000411117c23 */ /* 0x100fe200080108ad */
[----:B--2---:R-:W-:Y:S01]  /*15260*/  FMNMX.FTZ R133, R137, R177, !PT ;  /* 0x000000b189857209 */ /* 0x004fe20007810000 */
[--C-:B------:R-:W-:Y:S01]  /*15270*/  FFMA.FTZ R217, R32, UR4, -R173.reuse ;  /* 0x0000000420d97c23 */ /* 0x100fe200080108ad */
[--C-:B------:R-:W-:Y:S01]  /*15280*/  SHF.R.U32.HI R174, RZ, 0x18, R132.reuse ;  /* 0x00000018ffae7819 */ /* 0x100fe20000011684 */
[--C-:B------:R-:W-:Y:S01]  /*15290*/  FFMA.FTZ R216, R33, UR4, -R173.reuse ;  /* 0x0000000421d87c23 */ /* 0x100fe200080108ad */
[----:B------:R-:W-:Y:S01]  /*152a0*/  SHF.R.U32.HI R191, RZ, 0x10, R132 ;  /* 0x00000010ffbf7819 */ /* 0x000fe20000011684 */
[--C-:B------:R-:W-:Y:S01]  /*152b0*/  FFMA.FTZ R203, R128, UR4, -R173.reuse ;  /* 0x0000000480cb7c23 */ /* 0x100fe200080108ad */
[----:B------:R-:W-:Y:S01]  /*152c0*/  ISETP.LE.U32.AND P3, PT, R134, UR15, PT ;  /* 0x0000000f86007c0c */ /* 0x000fe2000bf63070 */
[--C-:B------:R-:W-:Y:S01]  /*152d0*/  FFMA.FTZ R204, R117, UR4, -R173.reuse ;  /* 0x0000000475cc7c23 */ /* 0x100fe200080108ad */
[----:B------:R-:W-:Y:S01]  /*152e0*/  LOP3.LUT R137, R172, 0xff, RZ, 0xc0, !PT ;  /* 0x000000ffac897812 */ /* 0x000fe200078ec0ff */
[----:B------:R-:W-:Y:S01]  /*152f0*/  FFMA.FTZ R20, R20, UR4, -R173 ;  /* 0x0000000414147c23 */ /* 0x000fe200080108ad */
[----:B-1----:R-:W-:Y:S01]  /*15300*/  FMNMX.FTZ R132, R139, R179, !PT ;  /* 0x000000b38b847209 */ /* 0x002fe20007810000 */
[----:B---3--:R-:W-:Y:S01]  /*15310*/  IMAD.MOV.U32 R180, RZ, RZ, R181 ;  /* 0x000000ffffb47224 */ /* 0x008fe200078e00b5 */
[----:B------:R-:W-:Y:S01]  /*15320*/  FMNMX.FTZ R134, R138, R176, !PT ;  /* 0x000000b08a867209 */ /* 0x000fe20007810000 */
[----:B------:R-:W1:Y:S01]  /*15330*/  SHFL.BFLY PT, R139, R133, 0x1, 0x1f ;  /* 0x0c201f00858b7f89 */ /* 0x000e6200000e0000 */
[----:B------:R-:W-:Y:S01]  /*15340*/  ISETP.LE.U32.AND P6, PT, R137, UR15, PT ;  /* 0x0000000f89007c0c */ /* 0x000fe2000bfc3070 */
[----:B------:R-:W-:Y:S01]  /*15350*/  IMAD.MOV.U32 R181, RZ, RZ, R184 ;  /* 0x000000ffffb57224 */ /* 0x000fe200078e00b8 */
[----:B------:R-:W-:Y:S01]  /*15360*/  SHF.R.U32.HI R137, RZ, 0x18, R172 ;  /* 0x00000018ff897819 */ /* 0x000fe200000116ac */
[----:B------:R-:W-:Y:S01]  /*15370*/  MUFU.EX2 R203, R203 ;  /* 0x000000cb00cb7308 */ /* 0x000fe20000000800 */
[----:B------:R-:W-:Y:S01]  /*15380*/  LOP3.LUT R4, R172, 0xffff, RZ, 0xc0, !PT ;  /* 0x0000ffffac047812 */ /* 0x000fe200078ec0ff */
[----:B------:R-:W-:Y:S01]  /*15390*/  IMAD.WIDE.U32 R176, R178, -0x2daee0ad, RZ ;  /* 0xd2511f53b2b07825 */ /* 0x000fe200078e00ff */
[----:B------:R-:W-:Y:S01]  /*153a0*/  ISETP.LE.U32.AND P4, PT, R137, UR15, PT ;  /* 0x0000000f89007c0c */ /* 0x000fe2000bf83070 */
[----:B------:R-:W2:Y:S01]  /*153b0*/  SHFL.BFLY PT, R138, R134, 0x1, 0x1f ;  /* 0x0c201f00868a7f89 */ /* 0x000ea200000e0000 */
[----:B------:R-:W-:Y:S01]  /*153c0*/  SHF.R.U32.HI R4, RZ, 0x8, R4 ;  /* 0x00000008ff047819 */ /* 0x000fe20000011604 */
[C---:B------:R-:W-:Y:S01]  /*153d0*/  IMAD R178, R230.reuse, 0x48, RZ ;  /* 0x00000048e6b27824 */ /* 0x040fe200078e02ff */
[----:B------:R-:W-:Y:S01]  /*153e0*/  LOP3.LUT R179, R177, UR6, R182, 0x96, !PT ;  /* 0x00000006b1b37c12 */ /* 0x000fe2000f8e96b6 */
[----:B------:R-:W-:Y:S01]  /*153f0*/  IMAD R137, R230, 0x38, R175 ;  /* 0x00000038e6897824 */ /* 0x000fe200078e02af */
[----:B------:R-:W-:Y:S01]  /*15400*/  LOP3.LUT R5, R4, 0xffff, RZ, 0xc0, !PT ;  /* 0x0000ffff04057812 */ /* 0x000fe200078ec0ff */
[--C-:B------:R-:W-:Y:S01]  /*15410*/  FFMA.FTZ R21, R21, UR4, -R173.reuse ;  /* 0x0000000415157c23 */ /* 0x100fe200080108ad */
[CC--:B------:R-:W-:Y:S01]  /*15420*/  LEA R184, P0, R178.reuse, R180.reuse, 0x1 ;  /* 0x000000b4b2b87211 */ /* 0x0c0fe200078008ff */
[----:B------:R-:W-:Y:S01]  /*15430*/  VIADD R4, R137, 0x1 ;  /* 0x0000000189047836 */ /* 0x000fe20000000000 */
[-C--:B------:R-:W-:Y:S01]  /*15440*/  LEA R182, P5, R175, R180.reuse, 0x1 ;  /* 0x000000b4afb67211 */ /* 0x080fe200078a08ff */
[--C-:B------:R-:W-:Y:S01]  /*15450*/  FFMA.FTZ R247, R85, UR4, -R173.reuse ;  /* 0x0000000455f77c23 */ /* 0x100fe200080108ad */
[-C--:B------:R-:W-:Y:S01]  /*15460*/  LEA.HI.X.SX32 R185, R178, R181.reuse, 0x1, P0 ;  /* 0x000000b5b2b97211 */ /* 0x080fe200000f0eff */
[----:B------:R3:W-:Y:S01]  /*15470*/  STL [R1+0x460], R184 ;  /* 0x000460b801007387 */ /* 0x0007e20000100800 */
[C---:B------:R-:W-:Y:S01]  /*15480*/  LEA R186, P0, R4.reuse, R180, 0x1 ;  /* 0x000000b404ba7211 */ /* 0x040fe200078008ff */
[--C-:B------:R-:W-:Y:S01]  /*15490*/  FFMA.FTZ R225, R53, UR4, -R173.reuse ;  /* 0x0000000435e17c23 */ /* 0x100fe200080108ad */
[-C--:B------:R-:W-:Y:S01]  /*154a0*/  LEA.HI.X.SX32 R183, R175, R181.reuse, 0x1, P5 ;  /* 0x000000b5afb77211 */ /* 0x080fe200028f0eff */
[----:B------:R3:W-:Y:S01]  /*154b0*/  STL [R1+0x45c], R185 ;  /* 0x00045cb901007387 */ /* 0x0007e20000100800 */
[----:B------:R-:W-:Y:S01]  /*154c0*/  LEA.HI.X.SX32 R187, R4, R181, 0x1, P0 ;  /* 0x000000b504bb7211 */ /* 0x000fe200000f0eff */
[----:B------:R-:W-:Y:S01]  /*154d0*/  MUFU.EX2 R53, R16 ;  /* 0x0000001000357308 */ /* 0x000fe20000000800 */
[----:B-1----:R-:W-:Y:S01]  /*154e0*/  FMNMX.FTZ R133, R133, R139, !PT ;  /* 0x0000008b85857209 */ /* 0x002fe20007810000 */
[----:B------:R1:W-:Y:S01]  /*154f0*/  STL [R1+0x468], R186 ;  /* 0x000468ba01007387 */ /* 0x0003e20000100800 */
[----:B------:R-:W-:Y:S01]  /*15500*/  ISETP.LE.U32.AND P5, PT, R5, UR15, PT ;  /* 0x0000000f05007c0c */ /* 0x000fe2000bfa3070 */
[--C-:B------:R-:W-:Y:S01]  /*15510*/  FFMA.FTZ R228, R65, UR4, -R173.reuse ;  /* 0x0000000441e47c23 */ /* 0x100fe200080108ad */
[----:B------:R-:W-:Y:S01]  /*15520*/  F2FP.BF16.F32.PACK_AB R139, R197, R194 ;  /* 0x000000c2c58b723e */ /* 0x000fe200000010ff */
[----:B------:R1:W-:Y:S01]  /*15530*/  STL [R1+0x464], R187 ;  /* 0x000464bb01007387 */ /* 0x0003e20000100800 */
[----:B--2---:R-:W-:Y:S01]  /*15540*/  FMNMX.FTZ R134, R134, R138, !PT ;  /* 0x0000008a86867209 */ /* 0x004fe20007810000 */
[----:B------:R-:W-:Y:S01]  /*15550*/  FMUL.FTZ R175, R133, UR4 ;  /* 0x0000000485af7c20 */ /* 0x000fe20008410000 */
[----:B------:R-:W-:Y:S01]  /*15560*/  PRMT R138, R139, 0x7632, R138 ;  /* 0x000076328b8a7816 */ /* 0x000fe2000000008a */
[----:B------:R-:W-:Y:S01]  /*15570*/  STL [R1+0x32c], R133 ;  /* 0x00032c8501007387 */ /* 0x000fe20000100800 */
[----:B------:R-:W-:Y:S01]  /*15580*/  SHF.R.U32.HI R4, RZ, 0x10, R172 ;  /* 0x00000010ff047819 */ /* 0x000fe200000116ac */
[----:B------:R-:W-:Y:S01]  /*15590*/  FADD.FTZ R0, -R133, R0 ;  /* 0x0000000085007221 */ /* 0x000fe20000010100 */
[----:B------:R-:W-:Y:S01]  /*155a0*/  PRMT R172, R139, 0x5410, R138 ;  /* 0x000054108bac7816 */ /* 0x000fe2000000008a */
[--C-:B------:R-:W-:Y:S01]  /*155b0*/  FFMA.FTZ R252, R96, UR4, -R173.reuse ;  /* 0x0000000460fc7c23 */ /* 0x100fe200080108ad */
[----:B------:R-:W-:Y:S01]  /*155c0*/  ISETP.LE.U32.AND P2, PT, R174, UR15, PT ;  /* 0x0000000fae007c0c */ /* 0x000fe2000bf43070 */
[----:B------:R-:W-:Y:S01]  /*155d0*/  FMUL.FTZ R0, R0, UR4 ;  /* 0x0000000400007c20 */ /* 0x000fe20008410000 */
[----:B------:R-:W-:Y:S01]  /*155e0*/  FSETP.NEU.FTZ.AND P0, PT, R134, -INF , PT ;  /* 0xff8000008600780b */ /* 0x000fe20003f1d000 */
[----:B------:R-:W2:Y:S01]  /*155f0*/  SHFL.BFLY PT, R174, R132, 0x1, 0x1f ;  /* 0x0c201f0084ae7f89 */ /* 0x000ea200000e0000 */
[----:B------:R-:W-:Y:S01]  /*15600*/  LOP3.LUT R178, R189, UR7, R200, 0x96, !PT ;  /* 0x00000007bdb27c12 */ /* 0x000fe2000f8e96c8 */
[--C-:B---3--:R-:W-:Y:S01]  /*15610*/  FFMA.FTZ R184, R112, UR4, -R173.reuse ;  /* 0x0000000470b87c23 */ /* 0x108fe200080108ad */
[----:B------:R-:W-:Y:S01]  /*15620*/  @P3 LOP3.LUT R213, R213, 0x80000000, RZ, 0xfc, !PT ;  /* 0x80000000d5d53812 */ /* 0x000fe200078efcff */
[----:B------:R-:W3:Y:S01]  /*15630*/  MUFU.EX2 R0, R0 ;  /* 0x0000000000007308 */ /* 0x000ee20000000800 */
[----:B------:R-:W-:Y:S01]  /*15640*/  LOP3.LUT R191, R191, 0xff, RZ, 0xc0, !PT ;  /* 0x000000ffbfbf7812 */ /* 0x000fe200078ec0ff */
[--C-:B------:R-:W-:Y:S01]  /*15650*/  FFMA.FTZ R185, R113, UR4, -R173.reuse ;  /* 0x0000000471b97c23 */ /* 0x100fe200080108ad */
[----:B------:R-:W-:Y:S01]  /*15660*/  LOP3.LUT R213, R213, 0xdfffffff, RZ, 0xc0, !PT ;  /* 0xdfffffffd5d57812 */ /* 0x000fe200078ec0ff */
[--C-:B------:R-:W-:Y:S01]  /*15670*/  FFMA.FTZ R233, R69, UR4, -R173.reuse ;  /* 0x0000000445e97c23 */ /* 0x100fe200080108ad */
[----:B------:R-:W-:Y:S01]  /*15680*/  LOP3.LUT R199, R176, 0xffff, RZ, 0xc0, !PT ;  /* 0x0000ffffb0c77812 */ /* 0x000fe200078ec0ff */
[--C-:B-1----:R-:W-:Y:S01]  /*15690*/  FFMA.FTZ R186, R100, UR4, -R173.reuse ;  /* 0x0000000464ba7c23 */ /* 0x102fe200080108ad */
[----:B------:R-:W-:Y:S03]  /*156a0*/  @P2 LOP3.LUT R213, R213, 0x20000000, RZ, 0xfc, !PT ;  /* 0x20000000d5d52812 */ /* 0x000fe600078efcff */
[----:B------:R1:W1:Y:S01]  /*156b0*/  MUFU.EX2 R177, R17 ;  /* 0x0000001100b17308 */ /* 0x0002620000000800 */
[----:B------:R-:W-:Y:S01]  /*156c0*/  ISETP.LE.U32.AND P2, PT, R191, UR15, PT ;  /* 0x0000000fbf007c0c */ /* 0x000fe2000bf43070 */
[--C-:B------:R-:W-:Y:S01]  /*156d0*/  FFMA.FTZ R187, R101, UR4, -R173.reuse ;  /* 0x0000000465bb7c23 */ /* 0x100fe200080108ad */
[----:B------:R-:W-:Y:S01]  /*156e0*/  LOP3.LUT R213, R213, 0xbfffffff, RZ, 0xc0, !PT ;  /* 0xbfffffffd5d57812 */ /* 0x000fe200078ec0ff */
[--C-:B------:R-:W-:Y:S01]  /*156f0*/  FFMA.FTZ R208, R116, UR4, -R173.reuse ;  /* 0x0000000474d07c23 */ /* 0x100fe200080108ad */
[--C-:B------:R-:W-:Y:S01]  /*15700*/  SHF.R.U32.HI R195, RZ, 0x10, R176.reuse ;  /* 0x00000010ffc37819 */ /* 0x100fe200000116b0 */
[--C-:B------:R-:W-:Y:S01]  /*15710*/  FFMA.FTZ R231, R68, UR4, -R173.reuse ;  /* 0x0000000444e77c23 */ /* 0x100fe200080108ad */
[----:B------:R-:W-:Y:S01]  /*15720*/  SHF.R.U32.HI R214, RZ, 0x18, R176 ;  /* 0x00000018ffd67819 */ /* 0x000fe200000116b0 */
[----:B------:R-:W-:Y:S01]  /*15730*/  FFMA.FTZ R224, R52, UR4, -R173 ;  /* 0x0000000434e07c23 */ /* 0x000fe200080108ad */
[----:B------:R-:W-:Y:S01]  /*15740*/  LOP3.LUT R190, R178, 0xff, RZ, 0xc0, !PT ;  /* 0x000000ffb2be7812 */ /* 0x000fe200078ec0ff */
[C---:B---3--:R-:W-:Y:S01]  /*15750*/  FMUL.FTZ R16, R0.reuse, R148 ;  /* 0x0000009400107220 */ /* 0x048fe20000410000 */
[----:B------:R-:W-:Y:S01]  /*15760*/  LOP3.LUT R48, R179, 0xff, RZ, 0xc0, !PT ;  /* 0x000000ffb3307812 */ /* 0x000fe200078ec0ff */
[----:B------:R-:W-:Y:S01]  /*15770*/  FMUL.FTZ R36, R0, R140 ;  /* 0x0000008c00247220 */ /* 0x000fe20000410000 */
[----:B--2---:R-:W-:Y:S01]  /*15780*/  FMNMX.FTZ R132, R132, R174, !PT ;  /* 0x000000ae84847209 */ /* 0x004fe20007810000 */
[----:B------:R-:W-:Y:S01]  /*15790*/  FMUL.FTZ R174, R134, UR4 ;  /* 0x0000000486ae7c20 */ /* 0x000fe20008410000 */
[----:B------:R-:W-:Y:S01]  /*157a0*/  @P2 LOP3.LUT R213, R213, 0x40000000, RZ, 0xfc, !PT ;  /* 0x40000000d5d52812 */ /* 0x000fe200078efcff */
[----:B------:R-:W-:Y:S01]  /*157b0*/  FMUL.FTZ R32, R0, R144 ;  /* 0x0000009000207220 */ /* 0x000fe20000410000 */
[----:B------:R-:W-:Y:S01]  /*157c0*/  ISETP.LE.U32.AND P3, PT, R190, UR15, PT ;  /* 0x0000000fbe007c0c */ /* 0x000fe2000bf63070 */
[----:B-1----:R-:W-:Y:S01]  /*157d0*/  FMUL.FTZ R17, R0, R149 ;  /* 0x0000009500117220 */ /* 0x002fe20000410000 */
[----:B------:R-:W-:Y:S01]  /*157e0*/  FSEL R174, R174, RZ, P0 ;  /* 0x000000ffaeae7208 */ /* 0x000fe20000000000 */
[C---:B------:R-:W-:Y:S01]  /*157f0*/  FMUL.FTZ R33, R0.reuse, R145 ;  /* 0x0000009100217220 */ /* 0x040fe20000410000 */
[----:B------:R-:W-:Y:S01]  /*15800*/  FSETP.NEU.FTZ.AND P0, PT, R133, -INF , PT ;  /* 0xff8000008500780b */ /* 0x000fe20003f1d000 */
[----:B------:R-:W-:Y:S01]  /*15810*/  FMUL.FTZ R37, R0, R141 ;  /* 0x0000008d00257220 */ /* 0x000fe20000410000 */
[----:B------:R-:W-:Y:S01]  /*15820*/  LOP3.LUT R213, R213, 0xefffffff, RZ, 0xc0, !PT ;  /* 0xefffffffd5d57812 */ /* 0x000fe200078ec0ff */
[--C-:B------:R-:W-:Y:S01]  /*15830*/  FFMA.FTZ R6, R6, UR4, -R174.reuse ;  /* 0x0000000406067c23 */ /* 0x100fe200080108ae */
[----:B------:R-:W-:Y:S01]  /*15840*/  FSEL R175, R175, RZ, P0 ;  /* 0x000000ffafaf7208 */ /* 0x000fe20000000000 */
[C---:B------:R-:W-:Y:S01]  /*15850*/  FMUL.FTZ R137, R132.reuse, UR4 ;  /* 0x0000000484897c20 */ /* 0x040fe20008410000 */
[----:B------:R-:W-:Y:S01]  /*15860*/  FSETP.NEU.FTZ.AND P0, PT, R132, -INF , PT ;  /* 0xff8000008400780b */ /* 0x000fe20003f1d000 */
[----:B------:R-:W-:Y:S01]  /*15870*/  MUFU.EX2 R196, R6 ;  /* 0x0000000600c47308 */ /* 0x000fe20000000800 */
[----:B------:R-:W-:Y:S01]  /*15880*/  F2FP.BF16.F32.PACK_AB R112, R177, R53 ;  /* 0x00000035b170723e */ /* 0x000fe200000010ff */
[--C-:B------:R-:W-:Y:S01]  /*15890*/  FFMA.FTZ R8, R8, UR4, -R175.reuse ;  /* 0x0000000408087c23 */ /* 0x100fe200080108af */
[----:B------:R-:W-:Y:S01]  /*158a0*/  FSEL R137, R137, RZ, P0 ;  /* 0x000000ff89897208 */ /* 0x000fe20000000000 */
[----:B------:R-:W-:Y:S01]  /*158b0*/  FFMA.FTZ R9, R9, UR4, -R175 ;  /* 0x0000000409097c23 */ /* 0x000fe200080108af */
[----:B------:R-:W-:Y:S01]  /*158c0*/  PRMT R101, R112, 0x7632, R101 ;  /* 0x0000763270657816 */ /* 0x000fe20000000065 */
[--C-:B------:R-:W-:Y:S01]  /*158d0*/  FFMA.FTZ R7, R7, UR4, -R174.reuse ;  /* 0x0000000407077c23 */ /* 0x100fe200080108ae */
[--C-:B------:R-:W-:Y:S03]  /*158e0*/  FFMA.FTZ R19, R19, UR4, -R174.reuse ;  /* 0x0000000413137c23 */ /* 0x100fe600080108ae */
[----:B------:R1:W-:Y:S01]  /*158f0*/  MUFU.EX2 R250, R9 ;  /* 0x0000000900fa7308 */ /* 0x0003e20000000800 */
[--C-:B------:R-:W-:Y:S01]  /*15900*/  FFMA.FTZ R10, R10, UR4, -R137.reuse ;  /* 0x000000040a0a7c23 */ /* 0x100fe20008010889 */
[--C-:B------:R-:W-:Y:S01]  /*15910*/  FFMA.FTZ R18, R18, UR4, -R174.reuse ;  /* 0x0000000412127c23 */ /* 0x100fe200080108ae */
[----:B------:R-:W-:Y:S01]  /*15920*/  FFMA.FTZ R11, R11, UR4, -R137 ;  /* 0x000000040b0b7c23 */ /* 0x000fe20008010889 */
[--C-:B------:R-:W-:Y:S01]  /*15930*/  FFMA.FTZ R227, R64, UR4, -R173.reuse ;  /* 0x0000000440e37c23 */ /* 0x100fe200080108ad */
[--C-:B------:R-:W-:Y:S01]  /*15940*/  FFMA.FTZ R238, R80, UR4, -R173.reuse ;  /* 0x0000000450ee7c23 */ /* 0x100fe200080108ad */
[--C-:B------:R-:W-:Y:S01]  /*15950*/  FFMA.FTZ R239, R81, UR4, -R173.reuse ;  /* 0x0000000451ef7c23 */ /* 0x100fe200080108ad */
[----:B------:R-:W-:Y:S03]  /*15960*/  FFMA.FTZ R245, R84, UR4, -R173 ;  /* 0x0000000454f57c23 */ /* 0x000fe600080108ad */
        /* <DEDUP_REMOVED lines=9> */
[----:B-1----:R-:W-:Y:S01]  /*15a00*/  FMUL.FTZ R9, R0, R153 ;  /* 0x0000009900097220 */ /* 0x002fe20000410000 */
[----:B------:R-:W-:Y:S01]  /*15a10*/  FFMA.FTZ R153, R50, UR4, -R174 ;  /* 0x0000000432997c23 */ /* 0x000fe200080108ae */
[--C-:B------:R-:W-:Y:S01]  /*15a20*/  FFMA.FTZ R12, R12, UR4, -R175.reuse ;  /* 0x000000040c0c7c23 */ /* 0x100fe200080108af */
[--C-:B------:R-:W-:Y:S01]  /*15a30*/  FFMA.FTZ R13, R13, UR4, -R175.reuse ;  /* 0x000000040d0d7c23 */ /* 0x100fe200080108af */
[----:B------:R-:W-:Y:S02]  /*15a40*/  IMAD.MOV.U32 R148, RZ, RZ, R240 ;  /* 0x000000ffff947224 */ /* 0x000fe400078e00f0 */
[----:B------:R-:W-:Y:S01]  /*15a50*/  FFMA.FTZ R234, R89, UR4, -R175 ;  /* 0x0000000459ea7c23 */ /* 0x000fe200080108af */
[----:B------:R-:W-:Y:S02]  /*15a60*/  IMAD.MOV.U32 R149, RZ, RZ, R241 ;  /* 0x000000ffff957224 */ /* 0x000fe400078e00f1 */
[----:B------:R1:W2:Y:S01]  /*15a70*/  MUFU.EX2 R65, R18 ;  /* 0x0000001200417308 */ /* 0x0002a20000000800 */
[----:B------:R-:W-:Y:S01]  /*15a80*/  FFMA.FTZ R212, R108, UR4, -R175 ;  /* 0x000000046cd47c23 */ /* 0x000fe200080108af */
[--C-:B------:R-:W-:Y:S01]  /*15a90*/  FFMA.FTZ R14, R14, UR4, -R137.reuse ;  /* 0x000000040e0e7c23 */ /* 0x100fe20008010889 */
[--C-:B------:R-:W-:Y:S01]  /*15aa0*/  FFMA.FTZ R108, R75, UR4, -R137.reuse ;  /* 0x000000044b6c7c23 */ /* 0x100fe20008010889 */
[--C-:B------:R-:W-:Y:S01]  /*15ab0*/  FFMA.FTZ R141, R126, UR4, -R137.reuse ;  /* 0x000000047e8d7c23 */ /* 0x100fe20008010889 */
[--C-:B------:R-:W-:Y:S01]  /*15ac0*/  FFMA.FTZ R99, R62, UR4, -R137.reuse ;  /* 0x000000043e637c23 */ /* 0x100fe20008010889 */
[----:B------:R-:W-:Y:S01]  /*15ad0*/  FFMA.FTZ R103, R63, UR4, -R137 ;  /* 0x000000043f677c23 */ /* 0x000fe20008010889 */
[--C-:B------:R-:W-:Y:S03]  /*15ae0*/  FFMA.FTZ R29, R29, UR4, -R175.reuse ;  /* 0x000000041d1d7c23 */ /* 0x100fe600080108af */
[----:B------:R-:W3:Y:S01]  /*15af0*/  MUFU.EX2 R242, R11 ;  /* 0x0000000b00f27308 */ /* 0x000ee20000000800 */
[--C-:B------:R-:W-:Y:S01]  /*15b00*/  FFMA.FTZ R102, R56, UR4, -R175.reuse ;  /* 0x0000000438667c23 */ /* 0x100fe200080108af */
[--C-:B------:R-:W-:Y:S01]  /*15b10*/  FFMA.FTZ R240, R92, UR4, -R175.reuse ;  /* 0x000000045cf07c23 */ /* 0x100fe200080108af */
[--C-:B------:R-:W-:Y:S01]  /*15b20*/  FFMA.FTZ R241, R93, UR4, -R175.reuse ;  /* 0x000000045df17c23 */ /* 0x100fe200080108af */
[--C-:B------:R-:W-:Y:S01]  /*15b30*/  FFMA.FTZ R246, R104, UR4, -R175.reuse ;  /* 0x0000000468f67c23 */ /* 0x100fe200080108af */
[----:B------:R-:W-:Y:S01]  /*15b40*/  FFMA.FTZ R248, R105, UR4, -R175 ;  /* 0x0000000469f87c23 */ /* 0x000fe200080108af */
[--C-:B------:R-:W-:Y:S01]  /*15b50*/  FFMA.FTZ R15, R15, UR4, -R137.reuse ;  /* 0x000000040f0f7c23 */ /* 0x100fe20008010889 */
[--C-:B------:R-:W-:Y:S03]  /*15b60*/  FFMA.FTZ R26, R26, UR4, -R137.reuse ;  /* 0x000000041a1a7c23 */ /* 0x100fe60008010889 */
[----:B------:R-:W-:Y:S01]  /*15b70*/  MUFU.EX2 R235, R13 ;  /* 0x0000000d00eb7308 */ /* 0x000fe20000000800 */
[----:B-1----:R-:W-:Y:S01]  /*15b80*/  SHF.R.U32.HI R18, RZ, 0x8, R198 ;  /* 0x00000008ff127819 */ /* 0x002fe200000116c6 */
[----:B------:R-:W-:Y:S01]  /*15b90*/  FFMA.FTZ R198, R71, UR4, -R174 ;  /* 0x0000000447c67c23 */ /* 0x000fe200080108ae */
[----:B--2---:R-:W-:Y:S01]  /*15ba0*/  F2FP.BF16.F32.PACK_AB R113, R140, R65 ;  /* 0x000000418c71723e */ /* 0x004fe200000010ff */
[--C-:B------:R-:W-:Y:S01]  /*15bb0*/  FFMA.FTZ R31, R31, UR4, -R137.reuse ;  /* 0x000000041f1f7c23 */ /* 0x100fe20008010889 */
[--C-:B------:R-:W-:Y:S01]  /*15bc0*/  FFMA.FTZ R42, R42, UR4, -R137.reuse ;  /* 0x000000042a2a7c23 */ /* 0x100fe20008010889 */
[--C-:B------:R-:W-:Y:S01]  /*15bd0*/  FFMA.FTZ R43, R43, UR4, -R137.reuse ;  /* 0x000000042b2b7c23 */ /* 0x100fe20008010889 */
[----:B------:R-:W-:Y:S03]  /*15be0*/  PRMT R116, R113, 0x7632, R116 ;  /* 0x0000763271747816 */ /* 0x000fe60000000074 */
[----:B------:R-:W1:Y:S01]  /*15bf0*/  MUFU.EX2 R71, R12 ;  /* 0x0000000c00477308 */ /* 0x000e620000000800 */
[----:B---3--:R-:W-:Y:S01]  /*15c00*/  F2FP.BF16.F32.PACK_AB R96, R242, R19 ;  /* 0x00000013f260723e */ /* 0x008fe200000010ff */
[--C-:B------:R-:W-:Y:S01]  /*15c10*/  FFMA.FTZ R86, R58, UR4, -R137.reuse ;  /* 0x000000043a567c23 */ /* 0x100fe20008010889 */
[--C-:B------:R-:W-:Y:S01]  /*15c20*/  FFMA.FTZ R87, R59, UR4, -R137.reuse ;  /* 0x000000043b577c23 */ /* 0x100fe20008010889 */
[----:B------:R-:W-:Y:S06]  /*15c30*/  FFMA.FTZ R104, R74, UR4, -R137 ;  /* 0x000000044a687c23 */ /* 0x000fec0008010889 */
[----:B------:R-:W-:Y:S10]  /*15c40*/  MUFU.EX2 R50, R21 ;  /* 0x0000001500327308 */ /* 0x000ff40000000800 */
[----:B------:R-:W-:Y:S01]  /*15c50*/  MUFU.EX2 R126, R87 ;  /* 0x00000057007e7308 */ /* 0x000fe20000000800 */
[----:B-1----:R-:W-:Y:S04]  /*15c60*/  F2FP.BF16.F32.PACK_AB R85, R235, R71 ;  /* 0x00000047eb55723e */ /* 0x002fe800000010ff */
[C---:B------:R-:W-:Y:S05]  /*15c70*/  PRMT R84, R85.reuse, 0x7632, R84 ;  /* 0x0000763255547816 */ /* 0x040fea0000000054 */
[----:B------:R-:W-:Y:S01]  /*15c80*/  MUFU.EX2 R62, R144 ;  /* 0x00000090003e7308 */ /* 0x000fe20000000800 */
[----:B------:R-:W-:Y:S09]  /*15c90*/  PRMT R98, R85, 0x5410, R84 ;  /* 0x0000541055627816 */ /* 0x000ff20000000054 */
[----:B------:R-:W-:Y:S01]  /*15ca0*/  MUFU.EX2 R105, R224 ;  /* 0x000000e000697308 */ /* 0x000fe20000000800 */
[----:B----4-:R-:W-:Y:S02]  /*15cb0*/  @!P6 HFMA2.BF16_V2 R193, -RZ.H0_H0, RZ.H0_H0, -R139.H0_H0 ;  /* 0x200000ffffc1e231 */ /* 0x010fe4000034098b */
[----:B------:R-:W-:Y:S03]  /*15cc0*/  @!P5 HFMA2.BF16_V2 R192, -RZ.H0_H0, RZ.H0_H0, -R138.H0_H0 ;  /* 0x200000ffffc0d231 */ /* 0x000fe6000034098a */
[----:B------:R-:W-:Y:S01]  /*15cd0*/  PRMT R133, R193, 0x7610, R133 ;  /* 0x00007610c1857816 */ /* 0x000fe20000000085 */
[----:B------:R1:W-:Y:S03]  /*15ce0*/  @!P6 STL.S16 [R1+0xc4], R193 ;  /* 0x0000c4c10100e387 */ /* 0x0003e60000100600 */
[----:B------:R-:W-:Y:S01]  /*15cf0*/  @!P6 PRMT R139, R133, 0x5410, RZ ;  /* 0x00005410858be816 */ /* 0x000fe200000000ff */
[----:B------:R2:W-:Y:S01]  /*15d00*/  STL [R1+0x46c], R172 ;  /* 0x00046cac01007387 */ /* 0x0005e20000100800 */
[----:B------:R-:W-:Y:S03]  /*15d10*/  PRMT R6, R192, 0x7610, R6 ;  /* 0x00007610c0067816 */ /* 0x000fe60000000006 */
[----:B------:R3:W-:Y:S01]  /*15d20*/  @!P5 STL.S16 [R1+0xc8], R192 ;  /* 0x0000c8c00100d387 */ /* 0x0007e20000100600 */
[----:B------:R-:W-:Y:S02]  /*15d30*/  @!P5 PRMT R138, R6, 0x5410, RZ ;  /* 0x00005410068ad816 */ /* 0x000fe400000000ff */
[----:B------:R-:W-:Y:S01]  /*15d40*/  LOP3.LUT R6, R178, 0xffff, RZ, 0xc0, !PT ;  /* 0x0000ffffb2067812 */ /* 0x000fe200078ec0ff */
[----:B------:R4:W4:Y:S03]  /*15d50*/  LDL.S16 R211, [R1+0x138] ;  /* 0x0001380001d37983 */ /* 0x0009260000100600 */
[----:B------:R-:W-:Y:S01]  /*15d60*/  SHF.R.U32.HI R10, RZ, 0x8, R6 ;  /* 0x00000008ff0a7819 */ /* 0x000fe20000011606 */
[----:B------:R4:W4:Y:S01]  /*15d70*/  LDL.S16 R210, [R1+0x134] ;  /* 0x0001340001d27983 */ /* 0x0009220000100600 */
[----:B------:R-:W-:Y:S03]  /*15d80*/  LOP3.LUT R6, R18, 0xffff, RZ, 0xc0, !PT ;  /* 0x0000ffff12067812 */ /* 0x000fe600078ec0ff */
[----:B------:R4:W4:Y:S01]  /*15d90*/  LDL.S16 R209, [R1+0x120] ;  /* 0x0001200001d17983 */ /* 0x0009220000100600 */
[----:B------:R-:W-:Y:S03]  /*15da0*/  ISETP.LE.U32.AND P2, PT, R6, UR15, PT ;  /* 0x0000000f06007c0c */ /* 0x000fe6000bf43070 */
[----:B------:R4:W4:Y:S01]  /*15db0*/  LDL.S16 R207, [R1+0x11c] ;  /* 0x00011c0001cf7983 */ /* 0x0009220000100600 */
[----:B-1----:R-:W-:Y:S02]  /*15dc0*/  LOP3.LUT R193, R4, 0xff, RZ, 0xc0, !PT ;  /* 0x000000ff04c17812 */ /* 0x002fe400078ec0ff */
[----:B------:R1:W1:Y:S01]  /*15dd0*/  MUFU.EX2 R4, R8 ;  /* 0x0000000800047308 */ /* 0x0002620000000800 */
[----:B------:R4:W4:Y:S01]  /*15de0*/  LDL.S16 R206, [R1+0x118] ;  /* 0x0001180001ce7983 */ /* 0x0009220000100600 */
[----:B--2---:R-:W-:Y:S01]  /*15df0*/  FFMA.FTZ R172, R97, UR4, -R173 ;  /* 0x0000000461ac7c23 */ /* 0x004fe200080108ad */
[----:B------:R-:W-:Y:S01]  /*15e00*/  PRMT R97, R96, 0x7632, R97 ;  /* 0x0000763260617816 */ /* 0x000fe20000000061 */
[----:B------:R-:W-:Y:S01]  /*15e10*/  FFMA.FTZ R173, R129, UR4, -R173 ;  /* 0x0000000481ad7c23 */ /* 0x000fe200080108ad */
[----:B------:R-:W-:Y:S01]  /*15e20*/  PRMT R129, R112, 0x5410, R101 ;  /* 0x0000541070817816 */ /* 0x000fe20000000065 */
[----:B------:R2:W2:Y:S01]  /*15e30*/  LDL.S16 R205, [R1+0x130] ;  /* 0x0001300001cd7983 */ /* 0x0004a20000100600 */
[----:B---3--:R-:W-:Y:S03]  /*15e40*/  LOP3.LUT R192, R176, 0xff, RZ, 0xc0, !PT ;  /* 0x000000ffb0c07812 */ /* 0x008fe600078ec0ff */
[----:B------:R3:W3:Y:S01]  /*15e50*/  MUFU.EX2 R176, R7 ;  /* 0x0000000700b07308 */ /* 0x0006e20000000800 */
[----:B------:R2:W2:Y:S01]  /*15e60*/  LDL.S16 R202, [R1+0x12c] ;  /* 0x00012c0001ca7983 */ /* 0x0004a20000100600 */
[----:B------:R-:W-:Y:S01]  /*15e70*/  ISETP.LE.U32.AND P1, PT, R192, UR15, PT ;  /* 0x0000000fc0007c0c */ /* 0x000fe2000bf23070 */
[----:B------:R-:W-:Y:S02]  /*15e80*/  FFMA.FTZ R192, R66, UR4, -R174 ;  /* 0x0000000442c07c23 */ /* 0x000fe400080108ae */
[----:B------:R2:W2:Y:S01]  /*15e90*/  LDL.S16 R201, [R1+0x128] ;  /* 0x0001280001c97983 */ /* 0x0004a20000100600 */
[C---:B-1----:R-:W-:Y:S01]  /*15ea0*/  FMUL.FTZ R8, R0.reuse, R152 ;  /* 0x0000009800087220 */ /* 0x042fe20000410000 */
[----:B------:R-:W-:Y:S02]  /*15eb0*/  SHF.R.U32.HI R152, RZ, 0x18, R179 ;  /* 0x00000018ff987819 */ /* 0x000fe400000116b3 */
[----:B------:R1:W2:Y:S01]  /*15ec0*/  LDL.S16 R200, [R1+0x124] ;  /* 0x0001240001c87983 */ /* 0x0002a20000100600 */
[----:B------:R-:W-:Y:S01]  /*15ed0*/  FFMA.FTZ R215, R0, R229, R4 ;  /* 0x000000e500d77223 */ /* 0x000fe20000010004 */
[----:B------:R-:W-:Y:S01]  /*15ee0*/  F2FP.BF16.F32.PACK_AB R0, R250, R4 ;  /* 0x00000004fa00723e */ /* 0x000fe200000010ff */
[----:B------:R-:W-:Y:S01]  /*15ef0*/  FFMA.FTZ R229, R82, UR4, -R174 ;  /* 0x0000000452e57c23 */ /* 0x000fe200080108ae */
[----:B------:R1:W2:Y:S02]  /*15f00*/  LDL.S16 R133, [R1+0x144] ;  /* 0x0001440001857983 */ /* 0x0002a40000100600 */
[----:B------:R-:W-:Y:S02]  /*15f10*/  @P1 LOP3.LUT R213, R213, 0x10000000, RZ, 0xfc, !PT ;  /* 0x10000000d5d51812 */ /* 0x000fe400078efcff */
[----:B------:R-:W-:Y:S01]  /*15f20*/  ISETP.LE.U32.AND P1, PT, R193, UR15, PT ;  /* 0x0000000fc1007c0c */ /* 0x000fe2000bf23070 */
[----:B------:R-:W-:Y:S01]  /*15f30*/  STL.64 [R1+0x438], R8 ;  /* 0x0004380801007387 */ /* 0x000fe20000100a00 */
[----:B---3--:R-:W-:Y:S01]  /*15f40*/  SHF.R.U32.HI R7, RZ, 0x10, R178 ;  /* 0x00000010ff077819 */ /* 0x008fe200000116b2 */
[----:B------:R-:W-:Y:S01]  /*15f50*/  FFMA.FTZ R193, R67, UR4, -R174 ;  /* 0x0000000443c17c23 */ /* 0x000fe200080108ae */
[----:B------:R-:W-:Y:S01]  /*15f60*/  F2FP.BF16.F32.PACK_AB R5, R176, R196 ;  /* 0x000000c4b005723e */ /* 0x000fe200000010ff */
[----:B------:R-:W-:Y:S01]  /*15f70*/  STL [R1+0x38c], R16 ;  /* 0x00038c1001007387 */ /* 0x000fe20000100800 */
[----:B------:R-:W-:Y:S01]  /*15f80*/  LOP3.LUT R7, R7, 0xff, RZ, 0xc0, !PT ;  /* 0x000000ff07077812 */ /* 0x000fe200078ec0ff */
[----:B------:R-:W-:Y:S01]  /*15f90*/  FFMA.FTZ R67, R44, UR4, -R175 ;  /* 0x000000042c437c23 */ /* 0x000fe200080108af */
[----:B------:R-:W-:Y:S01]  /*15fa0*/  PRMT R4, R5, 0x7632, R4 ;  /* 0x0000763205047816 */ /* 0x000fe20000000004 */
[----:B------:R-:W-:Y:S01]  /*15fb0*/  STL [R1+0x390], R17 ;  /* 0x0003901101007387 */ /* 0x000fe20000100800 */
[----:B------:R-:W-:Y:S01]  /*15fc0*/  ISETP.LE.U32.AND P5, PT, R7, UR15, PT ;  /* 0x0000000f07007c0c */ /* 0x000fe2000bfa3070 */
[----:B------:R-:W-:Y:S01]  /*15fd0*/  MUFU.EX2 R44, R217 ;  /* 0x000000d9002c7308 */ /* 0x000fe20000000800 */
[----:B------:R-:W-:Y:S01]  /*15fe0*/  LOP3.LUT R7, R10, 0xffff, RZ, 0xc0, !PT ;  /* 0x0000ffff0a077812 */ /* 0x000fe200078ec0ff */
[----:B------:R-:W-:Y:S01]  /*15ff0*/  STL [R1+0x388], R32 ;  /* 0x0003882001007387 */ /* 0x000fe20000100800 */
[----:B------:R-:W-:Y:S02]  /*16000*/  PRMT R100, R0, 0x7632, R100 ;  /* 0x0000763200647816 */ /* 0x000fe40000000064 */
[----:B------:R-:W-:Y:S01]  /*16010*/  ISETP.LE.U32.AND P6, PT, R7, UR15, PT ;  /* 0x0000000f07007c0c */ /* 0x000fe2000bfc3070 */
[----:B------:R-:W-:Y:S01]  /*16020*/  STL [R1+0x394], R33 ;  /* 0x0003942101007387 */ /* 0x000fe20000100800 */
[----:B------:R-:W-:Y:S02]  /*16030*/  PRMT R117, R5, 0x5410, R4 ;  /* 0x0000541005757816 */ /* 0x000fe40000000004 */
[----:B------:R-:W-:Y:S01]  /*16040*/  SHF.R.U32.HI R178, RZ, 0x18, R178 ;  /* 0x00000018ffb27819 */ /* 0x000fe200000116b2 */
[----:B------:R-:W-:Y:S01]  /*16050*/  STL [R1+0x398], R36 ;  /* 0x0003982401007387 */ /* 0x000fe20000100800 */
[----:B------:R-:W-:Y:S02]  /*16060*/  SHF.R.U32.HI R10, RZ, 0x10, R179 ;  /* 0x00000010ff0a7819 */ /* 0x000fe400000116b3 */
[----:B------:R-:W-:Y:S01]  /*16070*/  ISETP.LE.U32.AND P0, PT, R178, UR15, PT ;  /* 0x0000000fb2007c0c */ /* 0x000fe2000bf03070 */
[----:B------:R-:W-:Y:S01]  /*16080*/  STL [R1+0x39c], R37 ;  /* 0x00039c2501007387 */ /* 0x000fe20000100800 */
[----:B------:R-:W-:Y:S01]  /*16090*/  LOP3.LUT R179, R179, 0xffff, RZ, 0xc0, !PT ;  /* 0x0000ffffb3b37812 */ /* 0x000fe200078ec0ff */
[----:B------:R-:W-:Y:S01]  /*160a0*/  FFMA.FTZ R178, R51, UR4, -R174 ;  /* 0x0000000433b27c23 */ /* 0x000fe200080108ae */
[----:B------:R-:W-:Y:S01]  /*160b0*/  LOP3.LUT R145, R10, 0xff, RZ, 0xc0, !PT ;  /* 0x000000ff0a917812 */ /* 0x000fe200078ec0ff */
[----:B------:R3:W-:Y:S04]  /*160c0*/  STG.E.U16 desc[UR24][R180.64], R139 ;  /* 0x0000008bb4007986 */ /* 0x0007e8000c101518 */
[----:B------:R1:W-:Y:S01]  /*160d0*/  STG.E.U16 desc[UR24][R180.64+0x2], R138 ;  /* 0x0000028ab4007986 */ /* 0x0003e2000c101518 */
[----:B---3--:R-:W-:Y:S02]  /*160e0*/  PRMT R139, R96, 0x5410, R97 ;  /* 0x00005410608b7816 */ /* 0x008fe40000000061 */
[----:B-1----:R-:W-:Y:S01]  /*160f0*/  PRMT R138, R0, 0x5410, R100 ;  /* 0x00005410008a7816 */ /* 0x002fe20000000064 */
[----:B----4-:R-:W-:Y:S02]  /*16100*/  @!P1 HFMA2.BF16_V2 R211, -RZ.H0_H0, RZ.H0_H0, -R5.H0_H0 ;  /* 0x200000ffffd39231 */ /* 0x010fe40000340905 */
[----:B------:R-:W-:Y:S03]  /*16110*/  @!P4 HFMA2.BF16_V2 R210, -RZ.H0_H0, RZ.H0_H0, -R4.H0_H0 ;  /* 0x200000ffffd2c231 */ /* 0x000fe60000340904 */
[----:B------:R-:W-:Y:S01]  /*16120*/  PRMT R128, R211, 0x7610, R128 ;  /* 0x00007610d3807816 */ /* 0x000fe20000000080 */
[----:B------:R-:W-:Y:S01]  /*16130*/  @!P1 STL.S16 [R1+0x138], R211 ;  /* 0x000138d301009387 */ /* 0x000fe20000100600 */
[----:B------:R-:W-:Y:S01]  /*16140*/  @!P3 HFMA2.BF16_V2 R209, -RZ.H0_H0, RZ.H0_H0, -R0.H0_H0 ;  /* 0x200000ffffd1b231 */ /* 0x000fe20000340900 */
        /* <DEDUP_REMOVED lines=9> */
[----:B------:R-:W-:Y:S01]  /*161e0*/  @!P6 STL.S16 [R1+0x11c], R207 ;  /* 0x00011ccf0100e387 */ /* 0x000fe20000100600 */
[----:B------:R-:W-:Y:S01]  /*161f0*/  PRMT R68, R209, 0x7610, R68 ;  /* 0x00007610d1447816 */ /* 0x000fe20000000044 */
[----:B------:R-:W-:Y:S01]  /*16200*/  FFMA.FTZ R69, R38, UR4, -R174 ;  /* 0x0000000426457c23 */ /* 0x000fe200080108ae */
[----:B------:R-:W-:Y:S01]  /*16210*/  PRMT R64, R207, 0x7610, R64 ;  /* 0x00007610cf407816 */ /* 0x000fe20000000040 */
[----:B------:R-:W-:Y:S01]  /*16220*/  @!P5 STL.S16 [R1+0x118], R206 ;  /* 0x000118ce0100d387 */ /* 0x000fe20000100600 */
[----:B------:R-:W-:Y:S01]  /*16230*/  PRMT R52, R206, 0x7610, R52 ;  /* 0x00007610ce347816 */ /* 0x000fe20000000034 */
[----:B------:R-:W-:Y:S01]  /*16240*/  MUFU.EX2 R75, R69 ;  /* 0x00000045004b7308 */ /* 0x000fe20000000800 */
[----:B------:R-:W-:Y:S01]  /*16250*/  @!P6 PRMT R100, R64, 0x5410, RZ ;  /* 0x000054104064e816 */ /* 0x000fe200000000ff */
[----:B--2---:R-:W-:Y:S01]  /*16260*/  @!P2 HFMA2.BF16_V2 R202, -RZ.H0_H0, RZ.H0_H0, -R101.H0_H0 ;  /* 0x200000ffffcaa231 */ /* 0x004fe20000340965 */
[----:B------:R-:W-:Y:S01]  /*16270*/  @!P5 PRMT R96, R52, 0x5410, RZ ;  /* 0x000054103460d816 */ /* 0x000fe200000000ff */
[----:B------:R-:W-:Y:S01]  /*16280*/  @!P3 HFMA2.BF16_V2 R205, -RZ.H0_H0, RZ.H0_H0, -R112.H0_H0 ;  /* 0x200000ffffcdb231 */ /* 0x000fe20000340970 */
[----:B------:R-:W-:Y:S01]  /*16290*/  PRMT R128, R113, 0x5410, R116 ;  /* 0x0000541071807816 */ /* 0x000fe20000000074 */
[----:B------:R-:W-:Y:S01]  /*162a0*/  STG.E.U16 desc[UR24][R182.64], R5 ;  /* 0x00000005b6007986 */ /* 0x000fe2000c101518 */
[----:B------:R-:W-:Y:S01]  /*162b0*/  @!P4 PRMT R0, R68, 0x5410, RZ ;  /* 0x000054104400c816 */ /* 0x000fe200000000ff */
[--C-:B------:R-:W-:Y:S01]  /*162c0*/  FFMA.FTZ R52, R23, UR4, -R174.reuse ;  /* 0x0000000417347c23 */ /* 0x100fe200080108ae */
[----:B------:R-:W-:Y:S01]  /*162d0*/  ISETP.LE.U32.AND P4, PT, R6, UR15, PT ;  /* 0x0000000f06007c0c */ /* 0x000fe2000bf83070 */
[----:B------:R-:W-:Y:S01]  /*162e0*/  @!P3 STL.S16 [R1+0x130], R205 ;  /* 0x000130cd0100b387 */ /* 0x000fe20000100600 */
[----:B------:R-:W-:Y:S01]  /*162f0*/  PRMT R11, R202, 0x7610, R11 ;  /* 0x00007610ca0b7816 */ /* 0x000fe2000000000b */
[----:B-1----:R-:W-:Y:S01]  /*16300*/  FFMA.FTZ R210, R115, UR4, -R174 ;  /* 0x0000000473d27c23 */ /* 0x002fe200080108ae */
[----:B------:R-:W-:Y:S01]  /*16310*/  PRMT R18, R205, 0x7610, R18 ;  /* 0x00007610cd127816 */ /* 0x000fe20000000012 */
[----:B------:R1:W-:Y:S01]  /*16320*/  @!P2 STL.S16 [R1+0x12c], R202 ;  /* 0x00012cca0100a387 */ /* 0x0003e20000100600 */
[----:B------:R-:W-:Y:S01]  /*16330*/  LOP3.LUT P2, RZ, R213, 0x40000000, RZ, 0xc0, !PT ;  /* 0x40000000d5ff7812 */ /* 0x000fe2000784c0ff */
[----:B------:R-:W-:Y:S01]  /*16340*/  @!P0 HFMA2.BF16_V2 R133, -RZ.H0_H0, RZ.H0_H0, -R97.H0_H0 ;  /* 0x200000ffff858231 */ /* 0x000fe20000340961 */
[----:B------:R-:W-:Y:S01]  /*16350*/  @!P3 PRMT R112, R18, 0x5410, RZ ;  /* 0x000054101270b816 */ /* 0x000fe200000000ff */
[----:B------:R2:W-:Y:S01]  /*16360*/  STG.E.U16 desc[UR24][R182.64+0x2], R4 ;  /* 0x00000204b6007986 */ /* 0x0005e2000c101518 */
[----:B------:R-:W-:Y:S01]  /*16370*/  ISETP.LE.U32.AND P6, PT, R48, UR15, PT ;  /* 0x0000000f30007c0c */ /* 0x000fe2000bfc3070 */
[--C-:B------:R-:W-:Y:S01]  /*16380*/  FFMA.FTZ R64, R34, UR4, -R174.reuse ;  /* 0x0000000422407c23 */ /* 0x100fe200080108ae */
[----:B------:R-:W-:Y:S01]  /*16390*/  PRMT R49, R133, 0x7610, R49 ;  /* 0x0000761085317816 */ /* 0x000fe20000000031 */
[--C-:B------:R-:W-:Y:S01]  /*163a0*/  FFMA.FTZ R68, R35, UR4, -R174.reuse ;  /* 0x0000000423447c23 */ /* 0x100fe200080108ae */
[----:B------:R-:W-:Y:S01]  /*163b0*/  @!P4 PRMT R101, R11, 0x5410, RZ ;  /* 0x000054100b65c816 */ /* 0x000fe200000000ff */
[--C-:B------:R-:W-:Y:S01]  /*163c0*/  FFMA.FTZ R190, R54, UR4, -R174.reuse ;  /* 0x0000000436be7c23 */ /* 0x100fe200080108ae */
[----:B------:R-:W-:Y:S01]  /*163d0*/  @!P0 PRMT R97, R49, 0x5410, RZ ;  /* 0x0000541031618816 */ /* 0x000fe200000000ff */
[--C-:B------:R-:W-:Y:S01]  /*163e0*/  FFMA.FTZ R49, R22, UR4, -R174.reuse ;  /* 0x0000000416317c23 */ /* 0x100fe200080108ae */
[----:B------:R-:W-:Y:S01]  /*163f0*/  ISETP.LE.U32.AND P4, PT, R191, UR15, PT ;  /* 0x0000000fbf007c0c */ /* 0x000fe2000bf83070 */
[----:B------:R-:W-:Y:S01]  /*16400*/  @!P2 HFMA2.BF16_V2 R201, -RZ.H0_H0, RZ.H0_H0, -R113.H0_H0 ;  /* 0x200000ffffc9a231 */ /* 0x000fe20000340971 */
[----:B------:R-:W-:Y:S01]  /*16410*/  LOP3.LUT P1, RZ, R213, 0x10000000, RZ, 0xc0, !PT ;  /* 0x10000000d5ff7812 */ /* 0x000fe2000782c0ff */
[--C-:B------:R-:W-:Y:S01]  /*16420*/  FFMA.FTZ R191, R55, UR4, -R174.reuse ;  /* 0x0000000437bf7c23 */ /* 0x100fe200080108ae */
[----:B---3--:R-:W-:Y:S01]  /*16430*/  FFMA.FTZ R209, R119, UR4, -R174 ;  /* 0x0000000477d17c23 */ /* 0x008fe200080108ae */
[--C-:B------:R-:W-:Y:S01]  /*16440*/  FFMA.FTZ R119, R72, UR4, -R175.reuse ;  /* 0x0000000448777c23 */ /* 0x100fe200080108af */
[----:B------:R-:W-:Y:S01]  /*16450*/  PRMT R10, R201, 0x7610, R10 ;  /* 0x00007610c90a7816 */ /* 0x000fe2000000000a */
[----:B------:R3:W-:Y:S01]  /*16460*/  @!P2 STL.S16 [R1+0x128], R201 ;  /* 0x000128c90100a387 */ /* 0x0007e20000100600 */
[C---:B------:R-:W-:Y:S01]  /*16470*/  LOP3.LUT P2, RZ, R213.reuse, 0x20000000, RZ, 0xc0, !PT ;  /* 0x20000000d5ff7812 */ /* 0x040fe2000784c0ff */
[--C-:B------:R-:W-:Y:S01]  /*16480*/  FFMA.FTZ R22, R28, UR4, -R175.reuse ;  /* 0x000000041c167c23 */ /* 0x100fe200080108af */
[----:B------:R-:W-:Y:S01]  /*16490*/  LOP3.LUT R213, R213, 0xf7ffffff, RZ, 0xc0, !PT ;  /* 0xf7ffffffd5d57812 */ /* 0x000fe200078ec0ff */
[----:B------:R-:W-:Y:S01]  /*164a0*/  MUFU.EX2 R209, R209 ;  /* 0x000000d100d17308 */ /* 0x000fe20000000800 */
[----:B-1----:R-:W-:Y:S01]  /*164b0*/  FFMA.FTZ R202, R118, UR4, -R174 ;  /* 0x0000000476ca7c23 */ /* 0x002fe200080108ae */
[----:B------:R-:W-:Y:S01]  /*164c0*/  @!P4 PRMT R113, R10, 0x5410, RZ ;  /* 0x000054100a71c816 */ /* 0x000fe200000000ff */
[--C-:B------:R-:W-:Y:S01]  /*164d0*/  FFMA.FTZ R23, R40, UR4, -R175.reuse ;  /* 0x0000000428177c23 */ /* 0x100fe200080108af */
[--C-:B------:R-:W-:Y:S01]  /*164e0*/  FFMA.FTZ R54, R41, UR4, -R175.reuse ;  /* 0x0000000429367c23 */ /* 0x100fe200080108af */
[--C-:B------:R-:W-:Y:S01]  /*164f0*/  FFMA.FTZ R115, R60, UR4, -R175.reuse ;  /* 0x000000043c737c23 */ /* 0x100fe200080108af */
[----:B------:R-:W-:Y:S01]  /*16500*/  FFMA.FTZ R118, R61, UR4, -R175 ;  /* 0x000000043d767c23 */ /* 0x000fe200080108af */
[----:B--2---:R-:W-:Y:S04]  /*16510*/  IMAD.WIDE R4, R230, 0x70, R182 ;  /* 0x00000070e6047825 */ /* 0x004fe800078e02b6 */
[----:B------:R-:W-:Y:S01]  /*16520*/  FFMA.FTZ R230, R83, UR4, -R174 ;  /* 0x0000000453e67c23 */ /* 0x000fe200080108ae */
[----:B------:R-:W-:Y:S01]  /*16530*/  MUFU.EX2 R61, R14 ;  /* 0x0000000e003d7308 */ /* 0x000fe20000000800 */
[----:B------:R-:W-:Y:S02]  /*16540*/  @!P2 HFMA2.BF16_V2 R200, -RZ.H0_H0, RZ.H0_H0, -R116.H0_H0 ;  /* 0x200000ffffc8a231 */ /* 0x000fe40000340974 */
[----:B------:R-:W-:Y:S01]  /*16550*/  FFMA.FTZ R60, R47, UR4, -R137 ;  /* 0x000000042f3c7c23 */ /* 0x000fe20008010889 */
[----:B------:R1:W-:Y:S01]  /*16560*/  STG.E.U16 desc[UR24][R4.64], R0 ;  /* 0x0000000004007986 */ /* 0x0003e2000c101518 */
[--C-:B------:R-:W-:Y:S01]  /*16570*/  FFMA.FTZ R211, R109, UR4, -R175.reuse ;  /* 0x000000046dd37c23 */ /* 0x100fe200080108af */
[----:B------:R-:W-:Y:S01]  /*16580*/  FFMA.FTZ R207, R121, UR4, -R175 ;  /* 0x0000000479cf7c23 */ /* 0x000fe200080108af */
[----:B------:R-:W-:Y:S01]  /*16590*/  PRMT R7, R200, 0x7610, R7 ;  /* 0x00007610c8077816 */ /* 0x000fe20000000007 */
[----:B------:R2:W-:Y:S02]  /*165a0*/  @!P2 STL.S16 [R1+0x124], R200 ;  /* 0x000124c80100a387 */ /* 0x0005e40000100600 */
[----:B------:R-:W4:Y:S01]  /*165b0*/  MUFU.EX2 R41, R20 ;  /* 0x0000001400297308 */ /* 0x000f220000000800 */
[----:B------:R-:W-:Y:S01]  /*165c0*/  FFMA.FTZ R109, R78, UR4, -R137 ;  /* 0x000000044e6d7c23 */ /* 0x000fe20008010889 */
[----:B------:R-:W-:Y:S01]  /*165d0*/  @!P2 PRMT R116, R7, 0x5410, RZ ;  /* 0x000054100774a816 */ /* 0x000fe200000000ff */
[----:B------:R2:W-:Y:S01]  /*165e0*/  @!P0 STL.S16 [R1+0x144], R133 ;  /* 0x0001448501008387 */ /* 0x0005e20000100600 */
[--C-:B---3--:R-:W-:Y:S01]  /*165f0*/  FFMA.FTZ R201, R120, UR4, -R175.reuse ;  /* 0x0000000478c97c23 */ /* 0x108fe200080108af */
[----:B------:R-:W-:Y:S01]  /*16600*/  FFMA.FTZ R7, R24, UR4, -R175 ;  /* 0x0000000418077c23 */ /* 0x000fe200080108af */
[--C-:B------:R-:W-:Y:S01]  /*16610*/  FFMA.FTZ R206, R122, UR4, -R137.reuse ;  /* 0x000000047ace7c23 */ /* 0x100fe20008010889 */
[----:B------:R3:W3:Y:S03]  /*16620*/  LDL.S16 R6, [R1+0x114] ;  /* 0x0001140001067983 */ /* 0x0006e60000100600 */
[----:B------:R-:W-:Y:S01]  /*16630*/  MUFU.EX2 R207, R207 ;  /* 0x000000cf00cf7308 */ /* 0x000fe20000000800 */
[----:B------:R-:W-:Y:S01]  /*16640*/  FFMA.FTZ R205, R123, UR4, -R137 ;  /* 0x000000047bcd7c23 */ /* 0x000fe20008010889 */
[----:B------:R-:W-:Y:S02]  /*16650*/  IMAD.MOV.U32 R120, RZ, RZ, R148 ;  /* 0x000000ffff787224 */ /* 0x000fe400078e0094 */
[----:B------:R-:W-:Y:S02]  /*16660*/  IMAD.MOV.U32 R121, RZ, RZ, R149 ;  /* 0x000000ffff797224 */ /* 0x000fe400078e0095 */
[----:B------:R-:W-:Y:S04]  /*16670*/  IMAD.WIDE.U32 R148, R226, -0x2daee0ad, RZ ;  /* 0xd2511f53e2947825 */ /* 0x000fe800078e00ff */
[----:B------:R-:W-:Y:S01]  /*16680*/  MUFU.EX2 R205, R205 ;  /* 0x000000cd00cd7308 */ /* 0x000fe20000000800 */
[----:B----4-:R-:W-:Y:S01]  /*16690*/  F2FP.BF16.F32.PACK_AB R82, R50, R41 ;  /* 0x000000293252723e */ /* 0x010fe200000010ff */
[----:B------:R-:W-:Y:S03]  /*166a0*/  IMAD.MOV.U32 R217, RZ, RZ, R121 ;  /* 0x000000ffffd97224 */ /* 0x000fe600078e0079 */
[----:B------:R-:W-:Y:S01]  /*166b0*/  PRMT R83, R82, 0x7632, R83 ;  /* 0x0000763252537816 */ /* 0x000fe20000000053 */
[----:B-1----:R4:W4:Y:S01]  /*166c0*/  LDL.S16 R4, [R1+0x110] ;  /* 0x0001100001047983 */ /* 0x0029220000100600 */
[----:B------:R-:W-:Y:S01]  /*166d0*/  LOP3.LUT R0, R195, 0xff, RZ, 0xc0, !PT ;  /* 0x000000ffc3007812 */ /* 0x000fe200078ec0ff */
[--C-:B--2---:R-:W-:Y:S01]  /*166e0*/  FFMA.FTZ R200, R114, UR4, -R174.reuse ;  /* 0x0000000472c87c23 */ /* 0x104fe200080108ae */
[----:B------:R-:W-:Y:S01]  /*166f0*/  PRMT R92, R82, 0x5410, R83 ;  /* 0x00005410525c7816 */ /* 0x000fe20000000053 */
[--C-:B------:R-:W-:Y:S01]  /*16700*/  FFMA.FTZ R195, R70, UR4, -R174.reuse ;  /* 0x0000000446c37c23 */ /* 0x100fe200080108ae */
[----:B------:R-:W-:Y:S01]  /*16710*/  ISETP.LE.U32.AND P0, PT, R0, UR15, PT ;  /* 0x0000000f00007c0c */ /* 0x000fe2000bf03070 */
[--C-:B------:R-:W-:Y:S01]  /*16720*/  FFMA.FTZ R0, R130, UR4, -R174.reuse ;  /* 0x0000000482007c23 */ /* 0x100fe200080108ae */
[----:B------:R-:W-:Y:S01]  /*16730*/  FFMA.FTZ R174, R131, UR4, -R174 ;  /* 0x0000000483ae7c23 */ /* 0x000fe200080108ae */
[--C-:B------:R-:W-:Y:S01]  /*16740*/  FFMA.FTZ R133, R124, UR4, -R175.reuse ;  /* 0x000000047c857c23 */ /* 0x100fe200080108af */
[--C-:B------:R-:W-:Y:S01]  /*16750*/  FFMA.FTZ R130, R73, UR4, -R175.reuse ;  /* 0x0000000449827c23 */ /* 0x100fe200080108af */
[--C-:B------:R-:W-:Y:S01]  /*16760*/  FFMA.FTZ R131, R76, UR4, -R175.reuse ;  /* 0x000000044c837c23 */ /* 0x100fe200080108af */
[--C-:B------:R-:W-:Y:S01]  /*16770*/  FFMA.FTZ R70, R45, UR4, -R175.reuse ;  /* 0x000000042d467c23 */ /* 0x100fe200080108af */
[----:B------:R-:W-:Y:S01]  /*16780*/  STL [R1+0x330], R174 ;  /* 0x000330ae01007387 */ /* 0x000fe20000100800 */
[----:B------:R-:W-:Y:S01]  /*16790*/  FFMA.FTZ R114, R57, UR4, -R175 ;  /* 0x0000000439727c23 */ /* 0x000fe200080108af */
[----:B------:R-:W-:Y:S02]  /*167a0*/  MUFU.EX2 R45, R64 ;  /* 0x00000040002d7308 */ /* 0x000fe40000000800 */
[----:B------:R1:W-:Y:S04]  /*167b0*/  STL [R1+0xa8], R0 ;  /* 0x0000a80001007387 */ /* 0x0003e80000100800 */
[----:B------:R-:W-:Y:S04]  /*167c0*/  STL [R1+0x334], R132 ;  /* 0x0003348401007387 */ /* 0x000fe80000100800 */
[----:B------:R-:W-:Y:S10]  /*167d0*/  MUFU.EX2 R64, R22 ;  /* 0x0000001600407308 */ /* 0x000ff40000000800 */
[----:B------:R-:W-:Y:S10]  /*167e0*/  MUFU.EX2 R28, R49 ;  /* 0x00000031001c7308 */ /* 0x000ff40000000800 */
[----:B------:R-:W-:Y:S01]  /*167f0*/  MUFU.EX2 R49, R7 ;  /* 0x0000000700317308 */ /* 0x000fe20000000800 */
[----:B-1----:R-:W-:Y:S01]  /*16800*/  FADD.FTZ R0, -R132, R2 ;  /* 0x0000000284007221 */ /* 0x002fe20000010100 */
[----:B------:R-:W-:Y:S03]  /*16810*/  LOP3.LUT R2, R188, 0xff, RZ, 0xc0, !PT ;  /* 0x000000ffbc027812 */ /* 0x000fe600078ec0ff */
[----:B------:R-:W-:Y:S01]  /*16820*/  FMUL.FTZ R0, R0, UR4 ;  /* 0x0000000400007c20 */ /* 0x000fe20008410000 */
[----:B------:R-:W-:Y:S04]  /*16830*/  ISETP.LE.U32.AND P2, PT, R2, UR15, PT ;  /* 0x0000000f02007c0c */ /* 0x000fe8000bf43070 */
[----:B------:R-:W-:Y:S01]  /*16840*/  MUFU.EX2 R124, R60 ;  /* 0x0000003c007c7308 */ /* 0x000fe20000000800 */
[----:B------:R-:W-:Y:S01]  /*16850*/  SHF.R.U32.HI R2, RZ, 0x8, R179 ;  /* 0x00000008ff027819 */ /* 0x000fe200000116b3 */
[----:B------:R-:W-:Y:S03]  /*16860*/  FFMA.FTZ R179, R77, UR4, -R175 ;  /* 0x000000044db37c23 */ /* 0x000fe600080108af */
[----:B------:R-:W-:Y:S05]  /*16870*/  LOP3.LUT R2, R2, 0xffff, RZ, 0xc0, !PT ;  /* 0x0000ffff02027812 */ /* 0x000fea00078ec0ff */
[----:B------:R-:W-:Y:S01]  /*16880*/  MUFU.EX2 R73, R221 ;  /* 0x000000dd00497308 */ /* 0x000fe20000000800 */
[----:B------:R-:W-:Y:S02]  /*16890*/  ISETP.LE.U32.AND P4, PT, R2, UR15, PT ;  /* 0x0000000f02007c0c */ /* 0x000fe4000bf83070 */
[----:B------:R-:W-:Y:S04]  /*168a0*/  LOP3.LUT R2, R188, 0xffff, RZ, 0xc0, !PT ;  /* 0x0000ffffbc027812 */ /* 0x000fe800078ec0ff */
[----:B------:R-:W-:Y:S03]  /*168b0*/  SHF.R.U32.HI R2, RZ, 0x8, R2 ;  /* 0x00000008ff027819 */ /* 0x000fe60000011602 */
[----:B------:R-:W-:Y:S01]  /*168c0*/  MUFU.EX2 R87, R130 ;  /* 0x0000008200577308 */ /* 0x000fe20000000800 */
[----:B------:R-:W-:Y:S09]  /*168d0*/  LOP3.LUT R2, R2, 0xffff, RZ, 0xc0, !PT ;  /* 0x0000ffff02027812 */ /* 0x000ff200078ec0ff */
[----:B------:R-:W1:Y:S10]  /*168e0*/  MUFU.EX2 R0, R0 ;  /* 0x0000000000007308 */ /* 0x000e740000000800 */
[----:B------:R-:W-:Y:S10]  /*168f0*/  MUFU.EX2 R48, R68 ;  /* 0x0000004400307308 */ /* 0x000ff40000000800 */
[----:B------:R-:W-:Y:S01]  /*16900*/  MUFU.EX2 R144, R54 ;  /* 0x0000003600907308 */ /* 0x000fe20000000800 */
[----:B-1----:R-:W-:Y:S01]  /*16910*/  FFMA.FTZ R66, R0, R232, R19 ;  /* 0x000000e800427223 */ /* 0x002fe20000010013 */
[----:B------:R-:W-:Y:S01]  /*16920*/  FFMA.FTZ R232, R88, UR4, -R175 ;  /* 0x0000000458e87c23 */ /* 0x000fe200080108af */
        /* <DEDUP_REMOVED lines=8> */
[----:B------:R-:W-:Y:S01]  /*169b0*/  SHF.R.U32.HI R0, RZ, 0x8, R199 ;  /* 0x00000008ff007819 */ /* 0x000fe200000116c7 */
[----:B------:R-:W1:Y:S01]  /*169c0*/  MUFU.EX2 R88, R15 ;  /* 0x0000000f00587308 */ /* 0x000e620000000800 */
[--C-:B------:R-:W-:Y:S01]  /*169d0*/  FFMA.FTZ R142, R90, UR4, -R137.reuse ;  /* 0x000000045a8e7c23 */ /* 0x100fe20008010889 */
[----:B------:R-:W-:Y:S01]  /*169e0*/  FFMA.FTZ R143, R91, UR4, -R137 ;  /* 0x000000045b8f7c23 */ /* 0x000fe20008010889 */
[----:B------:R-:W-:Y:S04]  /*169f0*/  LOP3.LUT R0, R0, 0xffff, RZ, 0xc0, !PT ;  /* 0x0000ffff00007812 */ /* 0x000fe800078ec0ff */
[----:B------:R-:W-:Y:S03]  /*16a00*/  ISETP.LE.U32.AND P3, PT, R0, UR15, PT ;  /* 0x0000000f00007c0c */ /* 0x000fe6000bf63070 */
[----:B------:R-:W-:Y:S01]  /*16a10*/  MUFU.EX2 R150, R43 ;  /* 0x0000002b00967308 */ /* 0x000fe20000000800 */
[----:B------:R-:W-:Y:S09]  /*16a20*/  SHF.R.U32.HI R0, RZ, 0x18, R188 ;  /* 0x00000018ff007819 */ /* 0x000ff200000116bc */
[----:B------:R-:W-:Y:S01]  /*16a30*/  MUFU.EX2 R154, R23 ;  /* 0x00000017009a7308 */ /* 0x000fe20000000800 */
[----:B-1----:R-:W-:Y:S04]  /*16a40*/  F2FP.BF16.F32.PACK_AB R81, R88, R61 ;  /* 0x0000003d5851723e */ /* 0x002fe800000010ff */
[C---:B------:R-:W-:Y:S05]  /*16a50*/  PRMT R80, R81.reuse, 0x7632, R80 ;  /* 0x0000763251507816 */ /* 0x040fea0000000050 */
[----:B------:R1:W-:Y:S01]  /*16a60*/  MUFU.EX2 R151, R42 ;  /* 0x0000002a00977308 */ /* 0x0003e20000000800 */
[----:B------:R-:W-:Y:S09]  /*16a70*/  PRMT R93, R81, 0x5410, R80 ;  /* 0x00005410515d7816 */ /* 0x000ff20000000050 */
[----:B------:R-:W2:Y:S10]  /*16a80*/  MUFU.EX2 R47, R216 ;  /* 0x000000d8002f7308 */ /* 0x000eb40000000800 */
[----:B------:R-:W-:Y:S01]  /*16a90*/  MUFU.EX2 R122, R31 ;  /* 0x0000001f007a7308 */ /* 0x000fe20000000800 */
[----:B-1----:R-:W-:Y:S04]  /*16aa0*/  FADD.FTZ R42, R242, R66 ;  /* 0x00000042f22a7221 */ /* 0x002fe80000010000 */
[----:B------:R-:W-:Y:S05]  /*16ab0*/  FADD.FTZ R42, R61, R42 ;  /* 0x0000002a3d2a7221 */ /* 0x000fea0000010000 */
[----:B------:R-:W-:Y:S01]  /*16ac0*/  MUFU.EX2 R123, R192 ;  /* 0x000000c0007b7308 */ /* 0x000fe20000000800 */
[----:B--2---:R-:W-:Y:S01]  /*16ad0*/  F2FP.BF16.F32.PACK_AB R77, R47, R44 ;  /* 0x0000002c2f4d723e */ /* 0x004fe200000010ff */
[----:B------:R-:W-:Y:S03]  /*16ae0*/  IMAD.MOV.U32 R216, RZ, RZ, R120 ;  /* 0x000000ffffd87224 */ /* 0x000fe600078e0078 */
[C---:B------:R-:W-:Y:S05]  /*16af0*/  PRMT R76, R77.reuse, 0x7632, R76 ;  /* 0x000076324d4c7816 */ /* 0x040fea000000004c */
[----:B------:R-:W-:Y:S01]  /*16b00*/  MUFU.EX2 R120, R227 ;  /* 0x000000e300787308 */ /* 0x000fe20000000800 */
[----:B------:R-:W-:Y:S09]  /*16b10*/  PRMT R91, R77, 0x5410, R76 ;  /* 0x000054104d5b7816 */ /* 0x000ff2000000004c */
[----:B------:R-:W-:Y:S01]  /*16b20*/  MUFU.EX2 R121, R193 ;  /* 0x000000c100797308 */ /* 0x000fe20000000800 */
[----:B---3--:R-:W-:Y:S05]  /*16b30*/  @!P2 HFMA2.BF16_V2 R6, -RZ.H0_H0, RZ.H0_H0, -R85.H0_H0 ;  /* 0x200000ffff06a231 */ /* 0x008fea0000340955 */
[----:B------:R-:W-:Y:S01]  /*16b40*/  PRMT R5, R6, 0x7610, R5 ;  /* 0x0000761006057816 */ /* 0x000fe20000000005 */
[----:B------:R1:W-:Y:S03]  /*16b50*/  @!P2 STL.S16 [R1+0x114], R6 ;  /* 0x000114060100a387 */ /* 0x0003e60000100600 */
[----:B------:R-:W-:Y:S02]  /*16b60*/  @!P2 PRMT R85, R5, 0x5410, RZ ;  /* 0x000054100555a816 */ /* 0x000fe400000000ff */
[----:B------:R-:W-:Y:S11]  /*16b70*/  ISETP.LE.U32.AND P2, PT, R2, UR15, PT ;  /* 0x0000000f02007c0c */ /* 0x000ff6000bf43070 */
[----:B------:R-:W-:Y:S02]  /*16b80*/  @!UPT UIADD3 URZ, URZ, URZ, URZ ;  /* 0x0000003f3f3ff290 */ /* 0x000fe4000fffe03f */
[----:B----4-:R-:W-:Y:S05]  /*16b90*/  @!P2 HFMA2.BF16_V2 R4, -RZ.H0_H0, RZ.H0_H0, -R84.H0_H0 ;  /* 0x200000ffff04a231 */ /* 0x010fea0000340954 */
[----:B------:R-:W-:Y:S01]  /*16ba0*/  PRMT R2, R4, 0x7610, R2 ;  /* 0x0000761004027816 */ /* 0x000fe20000000002 */
[----:B------:R2:W-:Y:S01]  /*16bb0*/  @!P2 STL.S16 [R1+0x110], R4 ;  /* 0x000110040100a387 */ /* 0x0005e20000100600 */
[--C-:B-1----:R-:W-:Y:S01]  /*16bc0*/  FFMA.FTZ R6, R25, UR4, -R175.reuse ;  /* 0x0000000419067c23 */ /* 0x102fe200080108af */
[----:B------:R-:W-:Y:S01]  /*16bd0*/  FFMA.FTZ R175, R125, UR4, -R175 ;  /* 0x000000047daf7c23 */ /* 0x000fe200080108af */
[----:B------:R-:W-:Y:S01]  /*16be0*/  @!P2 PRMT R84, R2, 0x5410, RZ ;  /* 0x000054100254a816 */ /* 0x000fe200000000ff */
[----:B------:R-:W-:Y:S01]  /*16bf0*/  FADD.FTZ R2, -R135, R3 ;  /* 0x0000000387027221 */ /* 0x000fe20000010100 */
[----:B------:R-:W-:Y:S01]  /*16c00*/  SHF.R.U32.HI R3, RZ, 0x10, R188 ;  /* 0x00000010ff037819 */ /* 0x000fe200000116bc */
[--C-:B------:R-:W-:Y:S01]  /*16c10*/  FFMA.FTZ R125, R79, UR4, -R137.reuse ;  /* 0x000000044f7d7c23 */ /* 0x100fe20008010889 */
[----:B------:R-:W1:Y:S01]  /*16c20*/  MUFU.EX2 R78, R6 ;  /* 0x00000006004e7308 */ /* 0x000e620000000800 */
[----:B------:R-:W-:Y:S01]  /*16c30*/  FMUL.FTZ R2, R2, UR4 ;  /* 0x0000000402027c20 */ /* 0x000fe20008410000 */
[----:B------:R-:W-:Y:S04]  /*16c40*/  LOP3.LUT R3, R3, 0xff, RZ, 0xc0, !PT ;  /* 0x000000ff03037812 */ /* 0x000fe800078ec0ff */
[----:B------:R-:W-:Y:S04]  /*16c50*/  ISETP.LE.U32.AND P2, PT, R3, UR15, PT ;  /* 0x0000000f03007c0c */ /* 0x000fe8000bf43070 */
[----:B------:R-:W3:Y:S01]  /*16c60*/  MUFU.EX2 R2, R2 ;  /* 0x0000000200027308 */ /* 0x000ee20000000800 */
[----:B-1----:R-:W-:Y:S01]  /*16c70*/  F2FP.BF16.F32.PACK_AB R57, R78, R49 ;  /* 0x000000314e39723e */ /* 0x002fe200000010ff */
[----:B--2---:R-:W2:Y:S03]  /*16c80*/  LDL.LU R4, [R1+0x8] ;  /* 0x0000080001047983 */ /* 0x004ea60000300800 */
[----:B------:R-:W-:Y:S01]  /*16c90*/  PRMT R56, R57, 0x7632, R56 ;  /* 0x0000763239387816 */ /* 0x000fe20000000038 */
[----:B------:R4:W4:Y:S01]  /*16ca0*/  LDL.S16 R55, [R1+0x100] ;  /* 0x0001000001377983 */ /* 0x0009220000100600 */
[C---:B---3--:R-:W-:Y:S03]  /*16cb0*/  FMUL.FTZ R12, R2.reuse, R164 ;  /* 0x000000a4020c7220 */ /* 0x048fe60000410000 */
[----:B------:R3:W3:Y:S01]  /*16cc0*/  LDL.S16 R51, [R1+0x108] ;  /* 0x0001080001337983 */ /* 0x0006e20000100600 */
[C---:B------:R-:W-:Y:S01]  /*16cd0*/  FMUL.FTZ R13, R2.reuse, R165 ;  /* 0x000000a5020d7220 */ /* 0x040fe20000410000 */
[C---:B------:R-:W-:Y:S01]  /*16ce0*/  FMUL.FTZ R20, R2.reuse, R160 ;  /* 0x000000a002147220 */ /* 0x040fe20000410000 */
[C---:B------:R-:W-:Y:S01]  /*16cf0*/  FMUL.FTZ R21, R2.reuse, R161 ;  /* 0x000000a102157220 */ /* 0x040fe20000410000 */
[----:B------:R-:W-:Y:S01]  /*16d00*/  STL [R1+0x338], R133 ;  /* 0x0003388501007387 */ /* 0x000fe20000100800 */
[C---:B------:R-:W-:Y:S01]  /*16d10*/  FMUL.FTZ R24, R2.reuse, R156 ;  /* 0x0000009c02187220 */ /* 0x040fe20000410000 */
[C---:B------:R-:W-:Y:S01]  /*16d20*/  FMUL.FTZ R25, R2.reuse, R157 ;  /* 0x0000009d02197220 */ /* 0x040fe20000410000 */
[----:B------:R-:W-:Y:S01]  /*16d30*/  FMUL.FTZ R5, R2, R169 ;  /* 0x000000a902057220 */ /* 0x000fe20000410000 */
[----:B------:R-:W-:Y:S01]  /*16d40*/  STL [R1+0x33c], R175 ;  /* 0x00033caf01007387 */ /* 0x000fe20000100800 */
[--C-:B------:R-:W-:Y:S01]  /*16d50*/  FFMA.FTZ R157, R94, UR4, -R137.reuse ;  /* 0x000000045e9d7c23 */ /* 0x100fe20008010889 */
[--C-:B------:R-:W-:Y:S01]  /*16d60*/  FFMA.FTZ R160, R95, UR4, -R137.reuse ;  /* 0x000000045fa07c23 */ /* 0x100fe20008010889 */
[----:B------:R-:W-:Y:S01]  /*16d70*/  PRMT R95, R57, 0x5410, R56 ;  /* 0x00005410395f7816 */ /* 0x000fe20000000038 */
[----:B------:R1:W-:Y:S01]  /*16d80*/  STL.64 [R1+0x440], R10 ;  /* 0x0004400a01007387 */ /* 0x0003e20000100a00 */
[--C-:B------:R-:W-:Y:S01]  /*16d90*/  FFMA.FTZ R164, R106, UR4, -R137.reuse ;  /* 0x000000046aa47c23 */ /* 0x100fe20008010889 */
[--C-:B------:R-:W-:Y:S01]  /*16da0*/  FFMA.FTZ R165, R107, UR4, -R137.reuse ;  /* 0x000000046ba57c23 */ /* 0x100fe20008010889 */
[--C-:B------:R-:W-:Y:S01]  /*16db0*/  FFMA.FTZ R169, R111, UR4, -R137.reuse ;  /* 0x000000046fa97c23 */ /* 0x100fe20008010889 */
[----:B------:R-:W-:Y:S01]  /*16dc0*/  STL [R1+0x3a0], R18 ;  /* 0x0003a01201007387 */ /* 0x000fe20000100800 */
[----:B------:R-:W3:Y:S03]  /*16dd0*/  MUFU.EX2 R107, R29 ;  /* 0x0000001d006b7308 */ /* 0x000ee60000000800 */
[----:B------:R-:W-:Y:S04]  /*16de0*/  STL [R1+0x3a4], R19 ;  /* 0x0003a41301007387 */ /* 0x000fe80000100800 */
[----:B------:R-:W-:Y:S03]  /*16df0*/  STL [R1+0x3a8], R34 ;  /* 0x0003a82201007387 */ /* 0x000fe60000100800 */
[----:B------:R-:W-:Y:S01]  /*16e00*/  MUFU.EX2 R106, R228 ;  /* 0x000000e4006a7308 */ /* 0x000fe20000000800 */
[----:B------:R-:W-:Y:S04]  /*16e10*/  STL [R1+0x3ac], R35 ;  /* 0x0003ac2301007387 */ /* 0x000fe80000100800 */
[----:B------:R-:W-:Y:S04]  /*16e20*/  STL [R1+0x3b0], R38 ;  /* 0x0003b02601007387 */ /* 0x000fe80000100800 */
[----:B------:R-:W-:Y:S04]  /*16e30*/  STL [R1+0x3b4], R39 ;  /* 0x0003b42701007387 */ /* 0x000fe80000100800 */
[----:B------:R2:W3:Y:S04]  /*16e40*/  LDL.S16 R14, [R1+0x104] ;  /* 0x00010400010e7983 */ /* 0x0004e80000100600 */
[----:B-1----:R1:W3:Y:S04]  /*16e50*/  LDL.S16 R10, [R1+0xfc] ;  /* 0x0000fc00010a7983 */ /* 0x0022e80000100600 */
[----:B------:R-:W-:Y:S04]  /*16e60*/  STL [R1+0x3b8], R12 ;  /* 0x0003b80c01007387 */ /* 0x000fe80000100800 */
[----:B------:R-:W-:Y:S04]  /*16e70*/  STL [R1+0x3bc], R13 ;  /* 0x0003bc0d01007387 */ /* 0x000fe80000100800 */
[----:B------:R-:W-:Y:S04]  /*16e80*/  STL [R1+0x3c0], R20 ;  /* 0x0003c01401007387 */ /* 0x000fe80000100800 */
[----:B------:R-:W-:Y:S04]  /*16e90*/  STL [R1+0x3c4], R21 ;  /* 0x0003c41501007387 */ /* 0x000fe80000100800 */
[----:B------:R-:W-:Y:S04]  /*16ea0*/  STL [R1+0x3c8], R24 ;  /* 0x0003c81801007387 */ /* 0x000fe80000100800 */
[----:B------:R-:W-:Y:S01]  /*16eb0*/  STL [R1+0x3cc], R25 ;  /* 0x0003cc1901007387 */ /* 0x000fe20000100800 */
[C---:B--2---:R-:W-:Y:S01]  /*16ec0*/  FFMA.FTZ R194, R2.reuse, R4, R194 ;  /* 0x0000000402c27223 */ /* 0x044fe200000100c2 */
[----:B------:R-:W-:Y:S01]  /*16ed0*/  FMUL.FTZ R4, R2, R168 ;  /* 0x000000a802047220 */ /* 0x000fe20000410000 */
[----:B------:R-:W-:Y:S01]  /*16ee0*/  FFMA.FTZ R168, R110, UR4, -R137 ;  /* 0x000000046ea87c23 */ /* 0x000fe20008010889 */
[----:B----4-:R-:W-:Y:S02]  /*16ef0*/  @!P2 HFMA2.BF16_V2 R55, -RZ.H0_H0, RZ.H0_H0, -R81.H0_H0 ;  /* 0x200000ffff37a231 */ /* 0x010fe40000340951 */
[----:B------:R-:W-:Y:S01]  /*16f00*/  FADD.FTZ R31, R197, R194 ;  /* 0x000000c2c51f7221 */ /* 0x000fe20000010000 */
[----:B---3--:R-:W-:Y:S02]  /*16f10*/  @!P6 HFMA2.BF16_V2 R51, -RZ.H0_H0, RZ.H0_H0, -R82.H0_H0 ;  /* 0x200000ffff33e231 */ /* 0x008fe40000340952 */
[----:B------:R-:W-:Y:S01]  /*16f20*/  PRMT R11, R55, 0x7610, R11 ;  /* 0x00007610370b7816 */ /* 0x000fe2000000000b */
[----:B------:R2:W-:Y:S01]  /*16f30*/  @!P2 STL.S16 [R1+0x100], R55 ;  /* 0x000100370100a387 */ /* 0x0005e20000100600 */
[----:B------:R-:W-:Y:S01]  /*16f40*/  FADD.FTZ R31, R53, R31 ;  /* 0x0000001f351f7221 */ /* 0x000fe20000010000 */
[----:B------:R-:W-:Y:S02]  /*16f50*/  F2FP.BF16.F32.PACK_AB R53, R107, R64 ;  /* 0x000000406b35723e */ /* 0x000fe400000010ff */
[----:B------:R-:W-:Y:S01]  /*16f60*/  @!P2 PRMT R81, R11, 0x5410, RZ ;  /* 0x000054100b51a816 */ /* 0x000fe200000000ff */
[----:B------:R3:W-:Y:S01]  /*16f70*/  @!P6 STL.S16 [R1+0x108], R51 ;  /* 0x000108330100e387 */ /* 0x0007e20000100600 */
[----:B------:R-:W-:Y:S02]  /*16f80*/  ISETP.LE.U32.AND P2, PT, R0, UR15, PT ;  /* 0x0000000f00007c0c */ /* 0x000fe4000bf43070 */
[----:B------:R-:W-:Y:S04]  /*16f90*/  PRMT R3, R51, 0x7610, R3 ;  /* 0x0000761033037816 */ /* 0x000fe80000000003 */
[----:B------:R-:W-:Y:S01]  /*16fa0*/  @!P6 PRMT R82, R3, 0x5410, RZ ;  /* 0x000054100352e816 */ /* 0x000fe200000000ff */
[--C-:B------:R-:W-:Y:S01]  /*16fb0*/  FFMA.FTZ R3, R30, UR4, -R137.reuse ;  /* 0x000000041e037c23 */ /* 0x100fe20008010889 */
[----:B------:R-:W-:Y:S01]  /*16fc0*/  ISETP.LE.U32.AND P6, PT, R145, UR15, PT ;  /* 0x0000000f91007c0c */ /* 0x000fe2000bfc3070 */
[----:B------:R-:W4:Y:S10]  /*16fd0*/  MUFU.EX2 R30, R52 ;  /* 0x00000034001e7308 */ /* 0x000f340000000800 */
[----:B------:R4:W-:Y:S01]  /*16fe0*/  MUFU.EX2 R110, R3 ;  /* 0x00000003006e7308 */ /* 0x0009e20000000800 */
[----:B--2---:R-:W-:Y:S01]  /*16ff0*/  FFMA.FTZ R55, R46, UR4, -R137 ;  /* 0x000000042e377c23 */ /* 0x004fe20008010889 */
[----:B------:R-:W-:Y:S04]  /*17000*/  FADD.FTZ R46, R250, R215 ;  /* 0x000000d7fa2e7221 */ /* 0x000fe80000010000 */
[----:B------:R-:W-:Y:S04]  /*17010*/  FADD.FTZ R46, R71, R46 ;  /* 0x0000002e472e7221 */ /* 0x000fe80000010000 */
[----:B------:R-:W-:Y:S01]  /*17020*/  MUFU.EX2 R52, R26 ;  /* 0x0000001a00347308 */ /* 0x000fe20000000800 */
[----:B------:R-:W-:Y:S01]  /*17030*/  FADD.FTZ R46, R235, R46 ;  /* 0x0000002eeb2e7221 */ /* 0x000fe20000010000 */
[----:B------:R-:W-:Y:S08]  /*17040*/  @!P4 HFMA2.BF16_V2 R14, -RZ.H0_H0, RZ.H0_H0, -R83.H0_H0 ;  /* 0x200000ffff0ec231 */ /* 0x000ff00000340953 */
[----:B---3--:R-:W-:Y:S01]  /*17050*/  MUFU.EX2 R51, R220 ;  /* 0x000000dc00337308 */ /* 0x008fe20000000800 */
[----:B----4-:R-:W-:Y:S01]  /*17060*/  F2FP.BF16.F32.PACK_AB R3, R30, R28 ;  /* 0x0000001c1e03723e */ /* 0x010fe200000010ff */
[----:B------:R-:W-:Y:S01]  /*17070*/  FADD.FTZ R46, R49, R46 ;  /* 0x0000002e312e7221 */ /* 0x000fe20000010000 */
[----:B------:R-:W-:Y:S01]  /*17080*/  @!P2 HFMA2.BF16_V2 R10, -RZ.H0_H0, RZ.H0_H0, -R80.H0_H0 ;  /* 0x200000ffff0aa231 */ /* 0x000fe20000340950 */
[----:B------:R-:W-:Y:S01]  /*17090*/  PRMT R2, R14, 0x7610, R2 ;  /* 0x000076100e027816 */ /* 0x000fe20000000002 */
[----:B------:R2:W-:Y:S01]  /*170a0*/  @!P4 STL.S16 [R1+0x104], R14 ;  /* 0x0001040e0100c387 */ /* 0x0005e20000100600 */
[----:B------:R-:W-:Y:S02]  /*170b0*/  FADD.FTZ R46, R78, R46 ;  /* 0x0000002e4e2e7221 */ /* 0x000fe40000010000 */
[----:B------:R-:W-:Y:S01]  /*170c0*/  PRMT R0, R10, 0x7610, R0 ;  /* 0x000076100a007816 */ /* 0x000fe20000000000 */
[----:B------:R3:W-:Y:S01]  /*170d0*/  @!P2 STL.S16 [R1+0xfc], R10 ;  /* 0x0000fc0a0100a387 */ /* 0x0007e20000100600 */
[----:B------:R-:W-:Y:S01]  /*170e0*/  @!P4 PRMT R83, R2, 0x5410, RZ ;  /* 0x000054100253c816 */ /* 0x000fe200000000ff */
[--C-:B------:R-:W-:Y:S01]  /*170f0*/  FFMA.FTZ R2, R27, UR4, -R137.reuse ;  /* 0x000000041b027c23 */ /* 0x100fe20008010889 */
[----:B------:R-:W-:Y:S01]  /*17100*/  @!P2 PRMT R80, R0, 0x5410, RZ ;  /* 0x000054100050a816 */ /* 0x000fe200000000ff */
[----:B------:R-:W-:Y:S01]  /*17110*/  FFMA.FTZ R137, R127, UR4, -R137 ;  /* 0x000000047f897c23 */ /* 0x000fe20008010889 */
[----:B------:R-:W-:Y:S01]  /*17120*/  ISETP.LE.U32.AND P2, PT, R214, UR15, PT ;  /* 0x0000000fd6007c0c */ /* 0x000fe2000bf43070 */
[----:B------:R-:W-:Y:S01]  /*17130*/  FADD.FTZ R0, -R134, R136 ;  /* 0x0000008886007221 */ /* 0x000fe20000010100 */
[----:B------:R4:W1:Y:S03]  /*17140*/  MUFU.EX2 R79, R2 ;  /* 0x00000002004f7308 */ /* 0x0008660000000800 */
[----:B------:R-:W-:Y:S07]  /*17150*/  FMUL.FTZ R0, R0, UR4 ;  /* 0x0000000400007c20 */ /* 0x000fee0008410000 */
[----:B------:R-:W3:Y:S01]  /*17160*/  MUFU.EX2 R27, R0 ;  /* 0x00000000001b7308 */ /* 0x000ee20000000800 */
[----:B--2---:R-:W2:Y:S09]  /*17170*/  LDL.LU R14, [R1+0xc] ;  /* 0x00000c00010e7983 */ /* 0x004eb20000300800 */
[----:B------:R-:W-:Y:S01]  /*17180*/  MUFU.EX2 R127, R86 ;  /* 0x00000056007f7308 */ /* 0x000fe20000000800 */
[----:B----4-:R-:W-:Y:S01]  /*17190*/  PRMT R2, R3, 0x7632, R2 ;  /* 0x0000763203027816 */ /* 0x010fe20000000002 */
[----:B------:R4:W4:Y:S01]  /*171a0*/  LDL.S16 R89, [R1+0xf8] ;  /* 0x0000f80001597983 */ /* 0x0009220000100600 */
[----:B-1----:R-:W-:Y:S02]  /*171b0*/  F2FP.BF16.F32.PACK_AB R59, R79, R52 ;  /* 0x000000344f3b723e */ /* 0x002fe400000010ff */
[----:B------:R-:W-:Y:S01]  /*171c0*/  PRMT R90, R3, 0x5410, R2 ;  /* 0x00005410035a7816 */ /* 0x000fe20000000002 */
[----:B---3--:R-:W3:Y:S01]  /*171d0*/  LDL.LU.64 R10, [R1+0x40] ;  /* 0x00004000010a7983 */ /* 0x008ee20000300a00 */
[----:B------:R-:W-:Y:S03]  /*171e0*/  PRMT R58, R59, 0x7632, R58 ;  /* 0x000076323b3a7816 */ /* 0x000fe6000000003a */
[----:B------:R-:W-:Y:S01]  /*171f0*/  MUFU.EX2 R86, R119 ;  /* 0x0000007700567308 */ /* 0x000fe20000000800 */
[----:B------:R-:W-:Y:S01]  /*17200*/  FMUL.FTZ R15, R27, R167 ;  /* 0x000000a71b0f7220 */ /* 0x000fe20000410000 */
[----:B------:R-:W-:Y:S01]  /*17210*/  STL [R1+0x350], R141 ;  /* 0x0003508d01007387 */ /* 0x000fe20000100800 */
[----:B------:R-:W-:Y:S01]  /*17220*/  PRMT R111, R59, 0x5410, R58 ;  /* 0x000054103b6f7816 */ /* 0x000fe2000000003a */
[C---:B------:R-:W-:Y:S01]  /*17230*/  FMUL.FTZ R22, R27.reuse, R162 ;  /* 0x000000a21b167220 */ /* 0x040fe20000410000 */
[C---:B------:R-:W-:Y:S01]  /*17240*/  FMUL.FTZ R23, R27.reuse, R163 ;  /* 0x000000a31b177220 */ /* 0x040fe20000410000 */
[----:B------:R-:W-:Y:S01]  /*17250*/  STL [R1+0x354], R137 ;  /* 0x0003548901007387 */ /* 0x000fe20000100800 */
[C---:B------:R-:W-:Y:S01]  /*17260*/  FMUL.FTZ R26, R27.reuse, R158 ;  /* 0x0000009e1b1a7220 */ /* 0x040fe20000410000 */
[C---:B------:R-:W-:Y:S01]  /*17270*/  FMUL.FTZ R6, R27.reuse, R170 ;  /* 0x000000aa1b067220 */ /* 0x040fe20000410000 */
[C---:B------:R-:W-:Y:S01]  /*17280*/  FMUL.FTZ R7, R27.reuse, R171 ;  /* 0x000000ab1b077220 */ /* 0x040fe20000410000 */
[----:B------:R-:W-:Y:S01]  /*17290*/  STL.64 [R1+0x340], R134 ;  /* 0x0003408601007387 */ /* 0x000fe20000100a00 */
[----:B------:R-:W-:Y:S03]  /*172a0*/  MUFU.EX2 R71, R153 ;  /* 0x0000009900477308 */ /* 0x000fe60000000800 */
[----:B------:R1:W3:Y:S04]  /*172b0*/  LDL.S16 R69, [R1+0xec] ;  /* 0x0000ec0001457983 */ /* 0x0002e80000100600 */
[----:B------:R1:W3:Y:S03]  /*172c0*/  LDL.S16 R72, [R1+0xf0] ;  /* 0x0000f00001487983 */ /* 0x0002e60000100600 */
[----:B------:R-:W-:Y:S01]  /*172d0*/  MUFU.EX2 R145, R67 ;  /* 0x0000004300917308 */ /* 0x000fe20000000800 */
[----:B------:R1:W3:Y:S09]  /*172e0*/  LDL.S16 R63, [R1+0xdc] ;  /* 0x0000dc00013f7983 */ /* 0x0002f20000100600 */
[----:B------:R-:W-:Y:S10]  /*172f0*/  MUFU.EX2 R136, R70 ;  /* 0x0000004600887308 */ /* 0x000ff40000000800 */
[----:B------:R-:W-:Y:S10]  /*17300*/  MUFU.EX2 R67, R225 ;  /* 0x000000e100437308 */ /* 0x000ff40000000800 */
[----:B------:R-:W-:Y:S01]  /*17310*/  MUFU.EX2 R70, R102 ;  /* 0x0000006600467308 */ /* 0x000fe20000000800 */
[C---:B--2---:R-:W-:Y:S01]  /*17320*/  FFMA.FTZ R40, R27.reuse, R14, R196 ;  /* 0x0000000e1b287223 */ /* 0x044fe200000100c4 */
[C---:B------:R-:W-:Y:S01]  /*17330*/  FMUL.FTZ R14, R27.reuse, R166 ;  /* 0x000000a61b0e7220 */ /* 0x040fe20000410000 */
[----:B------:R-:W-:Y:S01]  /*17340*/  FMUL.FTZ R27, R27, R159 ;  /* 0x0000009f1b1b7220 */ /* 0x000fe20000410000 */
[----:B----4-:R-:W-:Y:S02]  /*17350*/  @!P6 HFMA2.BF16_V2 R89, -RZ.H0_H0, RZ.H0_H0, -R3.H0_H0 ;  /* 0x200000ffff59e231 */ /* 0x010fe40000340903 */
[----:B------:R-:W-:Y:S01]  /*17360*/  FADD.FTZ R40, R176, R40 ;  /* 0x00000028b0287221 */ /* 0x000fe20000010000 */
[----:B------:R-:W-:Y:S01]  /*17370*/  STL [R1+0x3d0], R14 ;  /* 0x0003d00e01007387 */ /* 0x000fe20000100800 */
[----:B---3--:R-:W-:Y:S02]  /*17380*/  LOP3.LUT R0, R149, UR6, R10, 0x96, !PT ;  /* 0x0000000695007c12 */ /* 0x008fe4000f8e960a */
[----:B------:R-:W-:Y:S01]  /*17390*/  FADD.FTZ R40, R65, R40 ;  /* 0x0000002841287221 */ /* 0x000fe20000010000 */
[----:B------:R-:W-:Y:S01]  /*173a0*/  PRMT R68, R89, 0x7610, R68 ;  /* 0x0000761059447816 */ /* 0x000fe20000000044 */
[----:B------:R-:W-:Y:S01]  /*173b0*/  STL [R1+0x3d4], R15 ;  /* 0x0003d40f01007387 */ /* 0x000fe20000100800 */
[----:B------:R-:W-:Y:S01]  /*173c0*/  LOP3.LUT R29, R0, 0xff, RZ, 0xc0, !PT ;  /* 0x000000ff001d7812 */ /* 0x000fe200078ec0ff */
[----:B------:R-:W-:Y:S01]  /*173d0*/  MUFU.EX2 R65, R178 ;  /* 0x000000b200417308 */ /* 0x000fe20000000800 */
[----:B------:R-:W-:Y:S01]  /*173e0*/  @!P6 PRMT R3, R68, 0x5410, RZ ;  /* 0x000054104403e816 */ /* 0x000fe200000000ff */
[----:B------:R-:W-:Y:S01]  /*173f0*/  STL [R1+0x3d8], R22 ;  /* 0x0003d81601007387 */ /* 0x000fe20000100800 */
[----:B------:R-:W-:Y:S02]  /*17400*/  ISETP.LE.U32.AND P5, PT, R29, UR15, PT ;  /* 0x0000000f1d007c0c */ /* 0x000fe4000bfa3070 */
[----:B------:R-:W-:Y:S01]  /*17410*/  LOP3.LUT R29, R0, 0xffff, RZ, 0xc0, !PT ;  /* 0x0000ffff001d7812 */ /* 0x000fe200078ec0ff */
[----:B------:R-:W-:Y:S03]  /*17420*/  STL [R1+0x3dc], R23 ;  /* 0x0003dc1701007387 */ /* 0x000fe60000100800 */
[----:B------:R-:W-:Y:S01]  /*17430*/  SHF.R.U32.HI R29, RZ, 0x8, R29 ;  /* 0x00000008ff1d7819 */ /* 0x000fe2000001161d */
[----:B------:R-:W-:Y:S03]  /*17440*/  STL [R1+0x3e0], R26 ;  /* 0x0003e01a01007387 */ /* 0x000fe60000100800 */
[----:B------:R-:W-:Y:S01]  /*17450*/  LOP3.LUT R29, R29, 0xffff, RZ, 0xc0, !PT ;  /* 0x0000ffff1d1d7812 */ /* 0x000fe200078ec0ff */
[----:B------:R-:W-:Y:S02]  /*17460*/  STL [R1+0x3e4], R27 ;  /* 0x0003e41b01007387 */ /* 0x000fe40000100800 */
[----:B------:R-:W-:Y:S01]  /*17470*/  @!P5 HFMA2.BF16_V2 R72, -RZ.H0_H0, RZ.H0_H0, -R57.H0_H0 ;  /* 0x200000ffff48d231 */ /* 0x000fe20000340939 */
[----:B------:R-:W-:Y:S01]  /*17480*/  ISETP.LE.U32.AND P4, PT, R29, UR15, PT ;  /* 0x0000000f1d007c0c */ /* 0x000fe2000bf83070 */
[----:B------:R-:W-:Y:S01]  /*17490*/  @!P6 STL.S16 [R1+0xf8], R89 ;  /* 0x0000f8590100e387 */ /* 0x000fe20000100600 */
[----:B------:R-:W-:Y:S02]  /*174a0*/  ISETP.LE.U32.AND P6, PT, R152, UR15, PT ;  /* 0x0000000f98007c0c */ /* 0x000fe4000bfc3070 */
[----:B------:R-:W-:Y:S01]  /*174b0*/  SHF.R.U32.HI R29, RZ, 0x10, R0 ;  /* 0x00000010ff1d7819 */ /* 0x000fe20000011600 */
[----:B------:R-:W-:Y:S01]  /*174c0*/  STL [R1+0x3e8], R90 ;  /* 0x0003e85a01007387 */ /* 0x000fe20000100800 */
[----:B------:R-:W-:Y:S02]  /*174d0*/  PRMT R74, R72, 0x7610, R74 ;  /* 0x00007610484a7816 */ /* 0x000fe4000000004a */
[----:B------:R-:W-:Y:S01]  /*174e0*/  LOP3.LUT R29, R29, 0xff, RZ, 0xc0, !PT ;  /* 0x000000ff1d1d7812 */ /* 0x000fe200078ec0ff */
[----:B------:R1:W2:Y:S01]  /*174f0*/  LDL.S16 R68, [R1+0xd8] ;  /* 0x0000d80001447983 */ /* 0x0002a20000100600 */
[----:B------:R-:W-:Y:S02]  /*17500*/  @!P5 PRMT R57, R74, 0x5410, RZ ;  /* 0x000054104a39d816 */ /* 0x000fe400000000ff */
[----:B------:R-:W-:Y:S01]  /*17510*/  SHF.R.U32.HI R0, RZ, 0x18, R0 ;  /* 0x00000018ff007819 */ /* 0x000fe20000011600 */
[----:B------:R-:W-:Y:S01]  /*17520*/  @!P4 HFMA2.BF16_V2 R63, -RZ.H0_H0, RZ.H0_H0, -R56.H0_H0 ;  /* 0x200000ffff3fc231 */ /* 0x000fe20000340938 */
[----:B------:R-:W-:Y:S01]  /*17530*/  MUFU.EX2 R74, R190 ;  /* 0x000000be004a7308 */ /* 0x000fe20000000800 */
[----:B------:R-:W-:Y:S03]  /*17540*/  @!P6 HFMA2.BF16_V2 R69, -RZ.H0_H0, RZ.H0_H0, -R2.H0_H0 ;  /* 0x200000ffff45e231 */ /* 0x000fe60000340902 */
[----:B------:R-:W-:Y:S02]  /*17550*/  PRMT R54, R63, 0x7610, R54 ;  /* 0x000076103f367816 */ /* 0x000fe40000000036 */
[----:B------:R-:W-:Y:S01]  /*17560*/  PRMT R66, R69, 0x7610, R66 ;  /* 0x0000761045427816 */ /* 0x000fe20000000042 */
[----:B------:R3:W-:Y:S01]  /*17570*/  @!P6 STL.S16 [R1+0xec], R69 ;  /* 0x0000ec450100e387 */ /* 0x0007e20000100600 */
[----:B------:R-:W-:Y:S02]  /*17580*/  @!P4 PRMT R56, R54, 0x5410, RZ ;  /* 0x000054103638c816 */ /* 0x000fe400000000ff */
[----:B------:R-:W-:Y:S02]  /*17590*/  @!P6 PRMT R2, R66, 0x5410, RZ ;  /* 0x000054104202e816 */ /* 0x000fe400000000ff */
[----:B------:R1:W4:Y:S04]  /*175a0*/  LDL.S16 R66, [R1+0xd4] ;  /* 0x0000d40001427983 */ /* 0x0003280000100600 */
[----:B------:R1:W-:Y:S01]  /*175b0*/  @!P5 STL.S16 [R1+0xf0], R72 ;  /* 0x0000f0480100d387 */ /* 0x0003e20000100600 */
[----:B------:R-:W-:Y:S03]  /*175c0*/  ISETP.LE.U32.AND P5, PT, R29, UR15, PT ;  /* 0x0000000f1d007c0c */ /* 0x000fe6000bfa3070 */
[----:B------:R-:W-:Y:S04]  /*175d0*/  STL [R1+0x3ec], R95 ;  /* 0x0003ec5f01007387 */ /* 0x000fe80000100800 */
[----:B------:R1:W-:Y:S01]  /*175e0*/  @!P4 STL.S16 [R1+0xdc], R63 ;  /* 0x0000dc3f0100c387 */ /* 0x0003e20000100600 */
[----:B------:R-:W-:Y:S02]  /*175f0*/  ISETP.LE.U32.AND P4, PT, R0, UR15, PT ;  /* 0x0000000f00007c0c */ /* 0x000fe4000bf83070 */
[----:B------:R-:W-:Y:S01]  /*17600*/  LOP3.LUT R0, R148, 0xff, RZ, 0xc0, !PT ;  /* 0x000000ff94007812 */ /* 0x000fe200078ec0ff */
[----:B------:R2:W4:Y:S01]  /*17610*/  LDL.S16 R54, [R1+0xe4] ;  /* 0x0000e40001367983 */ /* 0x0005220000100600 */
[----:B---3--:R-:W-:Y:S10]  /*17620*/  MUFU.EX2 R69, R222 ;  /* 0x000000de00457308 */ /* 0x008ff40000000800 */
[----:B-1----:R1:W-:Y:S01]  /*17630*/  MUFU.EX2 R72, R223 ;  /* 0x000000df00487308 */ /* 0x0023e20000000800 */
[----:B------:R3:W3:Y:S01]  /*17640*/  LDL.S16 R63, [R1+0xe8] ;  /* 0x0000e800013f7983 */ /* 0x0006e20000100600 */
[----:B--2---:R-:W-:Y:S05]  /*17650*/  @!P5 HFMA2.BF16_V2 R68, -RZ.H0_H0, RZ.H0_H0, -R59.H0_H0 ;  /* 0x200000ffff44d231 */ /* 0x004fea000034093b */
[----:B------:R-:W-:Y:S01]  /*17660*/  PRMT R29, R68, 0x7610, R29 ;  /* 0x00007610441d7816 */ /* 0x000fe2000000001d */
[----:B------:R2:W-:Y:S03]  /*17670*/  @!P5 STL.S16 [R1+0xd8], R68 ;  /* 0x0000d8440100d387 */ /* 0x0005e60000100600 */
[----:B------:R-:W-:Y:S01]  /*17680*/  @!P5 PRMT R59, R29, 0x5410, RZ ;  /* 0x000054101d3bd816 */ /* 0x000fe200000000ff */
[----:B------:R-:W-:Y:S01]  /*17690*/  STL [R1+0x3f0], R111 ;  /* 0x0003f06f01007387 */ /* 0x000fe20000100800 */
[----:B------:R-:W-:Y:S01]  /*176a0*/  ISETP.LE.U32.AND P5, PT, R0, UR15, PT ;  /* 0x0000000f00007c0c */ /* 0x000fe2000bfa3070 */
[----:B------:R-:W-:Y:S01]  /*176b0*/  FADD.FTZ R29, R177, R31 ;  /* 0x0000001fb11d7221 */ /* 0x000fe20000010000 */
[----:B------:R-:W-:Y:S01]  /*176c0*/  LOP3.LUT R0, R148, 0xffff, RZ, 0xc0, !PT ;  /* 0x0000ffff94007812 */ /* 0x000fe200078ec0ff */
[----:B-1----:R-:W3:Y:S01]  /*176d0*/  LDL.64 R222, [R1+0x50] ;  /* 0x0000500001de7983 */ /* 0x002ee20000100a00 */
[----:B------:R-:W-:Y:S02]  /*176e0*/  FADD.FTZ R31, R140, R40 ;  /* 0x000000288c1f7221 */ /* 0x000fe40000010000 */
[----:B------:R-:W-:Y:S01]  /*176f0*/  SHF.R.U32.HI R0, RZ, 0x8, R0 ;  /* 0x00000008ff007819 */ /* 0x000fe20000011600 */
[----:B----4-:R-:W-:Y:S01]  /*17700*/  @!P4 HFMA2.BF16_V2 R66, -RZ.H0_H0, RZ.H0_H0, -R58.H0_H0 ;  /* 0x200000ffff42c231 */ /* 0x010fe2000034093a */
[----:B------:R1:W-:Y:S01]  /*17710*/  MUFU.EX2 R140, R55 ;  /* 0x00000037008c7308 */ /* 0x0003e20000000800 */
[----:B------:R-:W-:Y:S01]  /*17720*/  FADD.FTZ R31, R28, R31 ;  /* 0x0000001f1c1f7221 */ /* 0x000fe20000010000 */
[----:B------:R-:W-:Y:S02]  /*17730*/  LOP3.LUT R0, R0, 0xffff, RZ, 0xc0, !PT ;  /* 0x0000ffff00007812 */ /* 0x000fe400078ec0ff */
[----:B------:R-:W-:Y:S01]  /*17740*/  PRMT R61, R66, 0x7610, R61 ;  /* 0x00007610423d7816 */ /* 0x000fe2000000003d */
[----:B------:R4:W-:Y:S03]  /*17750*/  @!P4 STL.S16 [R1+0xd4], R66 ;  /* 0x0000d4420100c387 */ /* 0x0009e60000100600 */
[----:B------:R-:W-:Y:S01]  /*17760*/  @!P4 PRMT R58, R61, 0x5410, RZ ;  /* 0x000054103d3ac816 */ /* 0x000fe200000000ff */
[----:B------:R-:W4:Y:S01]  /*17770*/  LDL.64 R174, [R1+0x68] ;  /* 0x0000680001ae7983 */ /* 0x000f220000100a00 */
[----:B------:R-:W-:Y:S01]  /*17780*/  ISETP.LE.U32.AND P4, PT, R0, UR15, PT ;  /* 0x0000000f00007c0c */ /* 0x000fe2000bf83070 */
[----:B------:R-:W-:Y:S01]  /*17790*/  MUFU.EX2 R61, R191 ;  /* 0x000000bf003d7308 */ /* 0x000fe20000000800 */
[----:B------:R-:W-:Y:S01]  /*177a0*/  SHF.R.U32.HI R0, RZ, 0x10, R148 ;  /* 0x00000010ff007819 */ /* 0x000fe20000011694 */
[----:B------:R-:W-:Y:S03]  /*177b0*/  @!P3 HFMA2.BF16_V2 R54, -RZ.H0_H0, RZ.H0_H0, -R76.H0_H0 ;  /* 0x200000ffff36b231 */ /* 0x000fe6000034094c */
[----:B------:R-:W-:Y:S02]  /*177c0*/  LOP3.LUT R0, R0, 0xff, RZ, 0xc0, !PT ;  /* 0x000000ff00007812 */ /* 0x000fe400078ec0ff */
[----:B-1----:R-:W-:Y:S03]  /*177d0*/  F2FP.BF16.F32.PACK_AB R55, R122, R110 ;  /* 0x0000006e7a37723e */ /* 0x002fe600000010ff */
[----:B--2---:R-:W-:Y:S01]  /*177e0*/  MUFU.EX2 R68, R115 ;  /* 0x0000007300447308 */ /* 0x004fe20000000800 */
[----:B------:R-:W-:Y:S02]  /*177f0*/  PRMT R40, R54, 0x7610, R40 ;  /* 0x0000761036287816 */ /* 0x000fe40000000028 */
[----:B------:R-:W-:Y:S02]  /*17800*/  ISETP.LE.U32.AND P6, PT, R0, UR15, PT ;  /* 0x0000000f00007c0c */ /* 0x000fe4000bfc3070 */
[----:B------:R-:W-:Y:S02]  /*17810*/  SHF.R.U32.HI R0, RZ, 0x18, R148 ;  /* 0x00000018ff007819 */ /* 0x000fe40000011694 */
[----:B------:R-:W-:Y:S01]  /*17820*/  @!P3 PRMT R76, R40, 0x5410, RZ ;  /* 0x00005410284cb816 */ /* 0x000fe200000000ff */
[----:B------:R-:W-:Y:S04]  /*17830*/  FADD.FTZ R40, R88, R42 ;  /* 0x0000002a58287221 */ /* 0x000fe80000010000 */
[----:B------:R-:W-:Y:S01]  /*17840*/  FADD.FTZ R49, R52, R40 ;  /* 0x0000002834317221 */ /* 0x000fe20000010000 */
[----:B------:R-:W-:Y:S01]  /*17850*/  PRMT R52, R53, 0x7632, R52 ;  /* 0x0000763235347816 */ /* 0x000fe20000000034 */
[----:B---3--:R-:W-:Y:S02]  /*17860*/  @!P1 HFMA2.BF16_V2 R63, -RZ.H0_H0, RZ.H0_H0, -R77.H0_H0 ;  /* 0x200000ffff3f9231 */ /* 0x008fe4000034094d */
[----:B------:R-:W-:Y:S01]  /*17870*/  FADD.FTZ R49, R79, R49 ;  /* 0x000000314f317221 */ /* 0x000fe20000010000 */
[----:B------:R-:W-:Y:S02]  /*17880*/  F2FP.BF16.F32.PACK_AB R79, R48, R45 ;  /* 0x0000002d304f723e */ /* 0x000fe400000010ff */
[----:B------:R-:W-:Y:S01]  /*17890*/  PRMT R43, R63, 0x7610, R43 ;  /* 0x000076103f2b7816 */ /* 0x000fe2000000002b */
[----:B------:R1:W-:Y:S01]  /*178a0*/  @!P1 STL.S16 [R1+0xe8], R63 ;  /* 0x0000e83f01009387 */ /* 0x0003e20000100600 */
[----:B------:R-:W-:Y:S02]  /*178b0*/  PRMT R78, R79, 0x7632, R78 ;  /* 0x000076324f4e7816 */ /* 0x000fe4000000004e */
[----:B------:R-:W-:Y:S01]  /*178c0*/  @!P1 PRMT R77, R43, 0x5410, RZ ;  /* 0x000054102b4d9816 */ /* 0x000fe200000000ff */
[----:B------:R2:W-:Y:S01]  /*178d0*/  @!P3 STL.S16 [R1+0xe4], R54 ;  /* 0x0000e4360100b387 */ /* 0x0005e20000100600 */
[----:B------:R-:W-:Y:S01]  /*178e0*/  ISETP.LE.U32.AND P3, PT, R0, UR15, PT ;  /* 0x0000000f00007c0c */ /* 0x000fe2000bf63070 */
[----:B------:R-:W-:Y:S02]  /*178f0*/  IMAD.U32 R0, RZ, RZ, UR31 ;  /* 0x0000001fff007e24 */ /* 0x000fe4000f8e00ff */
[----:B------:R-:W-:Y:S04]  /*17900*/  STL [R1+0x3f4], R91 ;  /* 0x0003f45b01007387 */ /* 0x000fe80000100800 */
[----:B------:R3:W3:Y:S04]  /*17910*/  LDL.S16 R94, [R1+0xf4] ;  /* 0x0000f400015e7983 */ /* 0x0006e80000100600 */
[----:B----4-:R4:W4:Y:S04]  /*17920*/  LDL.S16 R66, [R1+0xe0] ;  /* 0x0000e00001427983 */ /* 0x0109280000100600 */
[----:B------:R3:W4:Y:S04]  /*17930*/  LDL.S16 R60, [R1+0xd0] ;  /* 0x0000d000013c7983 */ /* 0x0007280000100600 */
[----:B------:R-:W4:Y:S01]  /*17940*/  LDL.64 R214, [R1+0x98] ;  /* 0x0000980001d67983 */ /* 0x000f220000100a00 */
[----:B-1----:R1:W-:Y:S03]  /*17950*/  MUFU.EX2 R63, R114 ;  /* 0x00000072003f7308 */ /* 0x0023e60000000800 */
[----:B--2---:R2:W2:Y:S04]  /*17960*/  LDL.S16 R54, [R1+0xcc] ;  /* 0x0000cc0001367983 */ /* 0x0044a80000100600 */
[----:B------:R-:W2:Y:S01]  /*17970*/  LDL.LU.64 R134, [R1+0x38] ;  /* 0x0000380001867983 */ /* 0x000ea20000300a00 */
[----:B-1----:R-:W-:Y:S02]  /*17980*/  PRMT R114, R53, 0x5410, R52 ;  /* 0x0000541035727816 */ /* 0x002fe40000000034 */
[----:B------:R-:W-:Y:S01]  /*17990*/  LOP3.LUT R0, R223, UR23, R0, 0x96, !PT ;  /* 0x00000017df007c12 */ /* 0x000fe2000f8e9600 */
[----:B------:R-:W-:Y:S02]  /*179a0*/  UIADD3 UR23, UR21, 0x2, URZ ;  /* 0x0000000215177890 */ /* 0x000fe4000fffe03f */
[----:B------:R-:W-:Y:S02]  /*179b0*/  UIADD3 UR21, UR21, 0x3, URZ ;  /* 0x0000000315157890 */ /* 0x000fe4000fffe03f */
[----:B------:R-:W-:Y:S04]  /*179c0*/  IMAD.WIDE.U32 R88, R0, -0x326172a9, RZ ;  /* 0xcd9e8d5700587825 */ /* 0x000fe800078e00ff */
[----:B------:R-:W-:Y:S01]  /*179d0*/  FADD.FTZ R0, R41, R29 ;  /* 0x0000001d29007221 */ /* 0x000fe20000010000 */
[----:B------:R-:W-:Y:S03]  /*179e0*/  LOP3.LUT R29, R89, UR20, R216, 0x96, !PT ;  /* 0x00000014591d7c12 */ /* 0x000fe6000f8e96d8 */
[----:B------:R-:W-:Y:S01]  /*179f0*/  FADD.FTZ R50, R50, R0 ;  /* 0x0000000032327221 */ /* 0x000fe20000010000 */
[----:B------:R-:W-:Y:S01]  /*17a00*/  LOP3.LUT R42, R219, UR22, R88, 0x96, !PT ;  /* 0x00000016db2a7c12 */ /* 0x000fe2000f8e9658 */
[----:B------:R-:W-:Y:S01]  /*17a10*/  FADD.FTZ R0, R30, R31 ;  /* 0x0000001f1e007221 */ /* 0x000fe20000010000 */
[----:B------:R-:W-:Y:S04]  /*17a20*/  IMAD.WIDE.U32 R28, R29, -0x2daee0ad, RZ ;  /* 0xd2511f531d1c7825 */ /* 0x000fe800078e00ff */
[----:B------:R-:W-:Y:S01]  /*17a30*/  FADD.FTZ R44, R44, R50 ;  /* 0x000000322c2c7221 */ /* 0x000fe20000010000 */
[----:B------:R-:W-:Y:S01]  /*17a40*/  IMAD.WIDE.U32 R42, R42, -0x2daee0ad, RZ ;  /* 0xd2511f532a2a7825 */ /* 0x000fe200078e00ff */
[----:B------:R-:W-:Y:S03]  /*17a50*/  LOP3.LUT R40, R29, UR19, R174, 0x96, !PT ;  /* 0x000000131d287c12 */ /* 0x000fe6000f8e96ae */
[----:B------:R-:W-:Y:S01]  /*17a60*/  FADD.FTZ R47, R47, R44 ;  /* 0x0000002c2f2f7221 */ /* 0x000fe20000010000 */
[----:B------:R-:W-:Y:S01]  /*17a70*/  LOP3.LUT R28, R43, UR12, R28, 0x96, !PT ;  /* 0x0000000c2b1c7c12 */ /* 0x000fe2000f8e961c */
[----:B------:R-:W-:Y:S01]  /*17a80*/  IMAD.WIDE.U32 R40, R40, -0x326172a9, RZ ;  /* 0xcd9e8d5728287825 */ /* 0x000fe200078e00ff */
[----:B------:R-:W-:Y:S03]  /*17a90*/  MUFU.EX2 R44, R231 ;  /* 0x000000e7002c7308 */ /* 0x000fe60000000800 */
[----:B------:R-:W-:Y:S01]  /*17aa0*/  IMAD.WIDE.U32 R28, R28, -0x326172a9, RZ ;  /* 0xcd9e8d571c1c7825 */ /* 0x000fe200078e00ff */
[----:B------:R-:W-:Y:S04]  /*17ab0*/  LOP3.LUT R30, R41, UR13, R218, 0x96, !PT ;  /* 0x0000000d291e7c12 */ /* 0x000fe8000f8e96da */
[----:B------:R-:W-:Y:S01]  /*17ac0*/  LOP3.LUT R40, R29, UR11, R40, 0x96, !PT ;  /* 0x0000000b1d287c12 */ /* 0x000fe2000f8e9628 */
[----:B------:R-:W-:Y:S04]  /*17ad0*/  IMAD.WIDE.U32 R30, R30, -0x2daee0ad, RZ ;  /* 0xd2511f531e1e7825 */ /* 0x000fe800078e00ff */
[----:B------:R-:W-:Y:S01]  /*17ae0*/  FADD.FTZ R29, R45, R0 ;  /* 0x000000002d1d7221 */ /* 0x000fe20000010000 */
[----:B------:R-:W-:Y:S01]  /*17af0*/  IMAD.WIDE.U32 R170, R40, -0x2daee0ad, RZ ;  /* 0xd2511f5328aa7825 */ /* 0x000fe200078e00ff */
[----:B------:R-:W-:Y:S01]  /*17b00*/  LOP3.LUT R42, R31, UR10, R42, 0x96, !PT ;  /* 0x0000000a1f2a7c12 */ /* 0x000fe2000f8e962a */
[----:B------:R-:W-:Y:S02]  /*17b10*/  MUFU.EX2 R40, R103 ;  /* 0x0000006700287308 */ /* 0x000fe40000000800 */
[----:B------:R-:W-:Y:S01]  /*17b20*/  FADD.FTZ R45, R48, R29 ;  /* 0x0000001d302d7221 */ /* 0x000fe20000010000 */
[----:B------:R-:W-:Y:S01]  /*17b30*/  FADD.FTZ R29, R64, R46 ;  /* 0x0000002e401d7221 */ /* 0x000fe20000010000 */
[----:B------:R-:W-:Y:S01]  /*17b40*/  LOP3.LUT R146, R171, UR8, R30, 0x96, !PT ;  /* 0x00000008ab927c12 */ /* 0x000fe2000f8e961e */
[----:B------:R-:W-:Y:S01]  /*17b50*/  STL.64 [R1+0x28], R170 ;  /* 0x000028aa01007387 */ /* 0x000fe20000100a00 */
[----:B------:R-:W-:Y:S04]  /*17b60*/  IMAD.WIDE.U32 R132, R42, -0x326172a9, RZ ;  /* 0xcd9e8d572a847825 */ /* 0x000fe800078e00ff */
[----:B------:R-:W-:Y:S01]  /*17b70*/  FADD.FTZ R43, R107, R29 ;  /* 0x0000001d6b2b7221 */ /* 0x000fe20000010000 */
[----:B------:R-:W-:Y:S01]  /*17b80*/  MUFU.EX2 R64, R108 ;  /* 0x0000006c00407308 */ /* 0x000fe20000000800 */
[----:B------:R-:W-:Y:S01]  /*17b90*/  IMAD.WIDE.U32 R146, R146, -0x326172a9, RZ ;  /* 0xcd9e8d5792927825 */ /* 0x000fe200078e00ff */
[----:B------:R-:W-:Y:S04]  /*17ba0*/  LOP3.LUT R152, R133, UR9, R28, 0x96, !PT ;  /* 0x0000000985987c12 */ /* 0x000fe8000f8e961c */
[----:B------:R-:W-:Y:S01]  /*17bb0*/  LOP3.LUT R0, R147, UR7, R132, 0x96, !PT ;  /* 0x0000000793007c12 */ /* 0x000fe2000f8e9684 */
[----:B------:R-:W-:Y:S03]  /*17bc0*/  IMAD.WIDE.U32 R152, R152, -0x2daee0ad, RZ ;  /* 0xd2511f5398987825 */ /* 0x000fe600078e00ff */
[----:B------:R-:W-:Y:S01]  /*17bd0*/  MUFU.EX2 R103, R131 ;  /* 0x0000008300677308 */ /* 0x000fe20000000800 */
[----:B------:R-:W-:Y:S01]  /*17be0*/  LOP3.LUT R28, R0, 0xff, RZ, 0xc0, !PT ;  /* 0x000000ff001c7812 */ /* 0x000fe200078ec0ff */
[----:B---3--:R-:W-:Y:S02]  /*17bf0*/  @!P0 HFMA2.BF16_V2 R94, -RZ.H0_H0, RZ.H0_H0, -R79.H0_H0 ;  /* 0x200000ffff5e8231 */ /* 0x008fe4000034094f */
[----:B----4-:R-:W-:Y:S03]  /*17c00*/  @!P2 HFMA2.BF16_V2 R66, -RZ.H0_H0, RZ.H0_H0, -R78.H0_H0 ;  /* 0x200000ffff42a231 */ /* 0x010fe6000034094e */
[----:B------:R-:W-:Y:S01]  /*17c10*/  PRMT R31, R94, 0x7610, R31 ;  /* 0x000076105e1f7816 */ /* 0x000fe2000000001f */
[----:B------:R1:W-:Y:S01]  /*17c20*/  @!P0 STL.S16 [R1+0xf4], R94 ;  /* 0x0000f45e01008387 */ /* 0x0003e20000100600 */
[----:B------:R-:W-:Y:S01]  /*17c30*/  PRMT R41, R66, 0x7610, R41 ;  /* 0x0000761042297816 */ /* 0x000fe20000000029 */
[----:B------:R-:W-:Y:S01]  /*17c40*/  @!P5 HFMA2.BF16_V2 R60, -RZ.H0_H0, RZ.H0_H0, -R53.H0_H0 ;  /* 0x200000ffff3cd231 */ /* 0x000fe20000340935 */
[----:B------:R-:W-:Y:S04]  /*17c50*/  MUFU.EX2 R30, R118 ;  /* 0x00000076001e7308 */ /* 0x000fe80000000800 */
[----:B------:R-:W-:Y:S01]  /*17c60*/  PRMT R9, R60, 0x7610, R9 ;  /* 0x000076103c097816 */ /* 0x000fe20000000009 */
[----:B--2---:R-:W-:Y:S03]  /*17c70*/  @!P4 HFMA2.BF16_V2 R54, -RZ.H0_H0, RZ.H0_H0, -R52.H0_H0 ;  /* 0x200000ffff36c231 */ /* 0x004fe60000340934 */
[----:B------:R-:W-:Y:S02]  /*17c80*/  @!P5 PRMT R53, R9, 0x5410, RZ ;  /* 0x000054100935d816 */ /* 0x000fe400000000ff */
[----:B------:R-:W-:Y:S01]  /*17c90*/  MUFU.EX2 R42, R233 ;  /* 0x000000e9002a7308 */ /* 0x000fe20000000800 */
[----:B------:R-:W-:Y:S02]  /*17ca0*/  LOP3.LUT R29, R135, UR22, R88, 0x96, !PT ;  /* 0x00000016871d7c12 */ /* 0x000fe4000f8e9658 */
[----:B------:R-:W-:Y:S04]  /*17cb0*/  PRMT R8, R54, 0x7610, R8 ;  /* 0x0000761036087816 */ /* 0x000fe80000000008 */
[----:B------:R-:W-:Y:S03]  /*17cc0*/  @!P4 PRMT R52, R8, 0x5410, RZ ;  /* 0x000054100834c816 */ /* 0x000fe600000000ff */
[----:B------:R-:W-:Y:S01]  /*17cd0*/  MUFU.EX2 R88, R195 ;  /* 0x000000c300587308 */ /* 0x000fe20000000800 */
[----:B-1----:R-:W-:Y:S02]  /*17ce0*/  PRMT R94, R79, 0x5410, R78 ;  /* 0x000054104f5e7816 */ /* 0x002fe4000000004e */
[----:B------:R-:W-:Y:S02]  /*17cf0*/  @!P0 PRMT R79, R31, 0x5410, RZ ;  /* 0x000054101f4f8816 */ /* 0x000fe400000000ff */
[----:B------:R-:W-:Y:S01]  /*17d00*/  ISETP.LE.U32.AND P0, PT, R28, UR15, PT ;  /* 0x0000000f1c007c0c */ /* 0x000fe2000bf03070 */
[----:B------:R-:W-:Y:S01]  /*17d10*/  STL [R1+0x3f8], R94 ;  /* 0x0003f85e01007387 */ /* 0x000fe20000100800 */
[----:B------:R-:W-:Y:S03]  /*17d20*/  LOP3.LUT R28, R0, 0xffff, RZ, 0xc0, !PT ;  /* 0x0000ffff001c7812 */ /* 0x000fe600078ec0ff */
[----:B------:R1:W-:Y:S01]  /*17d30*/  MUFU.EX2 R31, R99 ;  /* 0x00000063001f7308 */ /* 0x0003e20000000800 */
[----:B------:R-:W-:Y:S01]  /*17d40*/  @!P2 PRMT R78, R41, 0x5410, RZ ;  /* 0x00005410294ea816 */ /* 0x000fe200000000ff */
[----:B------:R-:W2:Y:S01]  /*17d50*/  LDL.64 R220, [R1+0x70] ;  /* 0x0000700001dc7983 */ /* 0x000ea20000100a00 */
[----:B------:R-:W-:Y:S02]  /*17d60*/  SHF.R.U32.HI R28, RZ, 0x8, R28 ;  /* 0x00000008ff1c7819 */ /* 0x000fe4000001161c */
[----:B------:R-:W-:Y:S01]  /*17d70*/  LOP3.LUT R41, R89, UR20, R214, 0x96, !PT ;  /* 0x0000001459297c12 */ /* 0x000fe2000f8e96d6 */
[----:B------:R3:W-:Y:S01]  /*17d80*/  @!P2 STL.S16 [R1+0xe0], R66 ;  /* 0x0000e0420100a387 */ /* 0x0007e20000100600 */
[----:B------:R-:W-:Y:S03]  /*17d90*/  LOP3.LUT R28, R28, 0xffff, RZ, 0xc0, !PT ;  /* 0x0000ffff1c1c7812 */ /* 0x000fe600078ec0ff */
[----:B------:R-:W-:Y:S01]  /*17da0*/  @!P5 STL.S16 [R1+0xd0], R60 ;  /* 0x0000d03c0100d387 */ /* 0x000fe20000100600 */
[----:B------:R-:W-:Y:S01]  /*17db0*/  ISETP.LE.U32.AND P2, PT, R28, UR15, PT ;  /* 0x0000000f1c007c0c */ /* 0x000fe2000bf43070 */
[----:B------:R-:W-:Y:S02]  /*17dc0*/  FADD.FTZ R28, R110, R49 ;  /* 0x000000316e1c7221 */ /* 0x000fe40000010000 */
[----:B------:R4:W-:Y:S04]  /*17dd0*/  @!P4 STL.S16 [R1+0xcc], R54 ;  /* 0x0000cc360100c387 */ /* 0x0009e80000100600 */
[----:B------:R-:W-:Y:S04]  /*17de0*/  STL [R1+0x3fc], R114 ;  /* 0x0003fc7201007387 */ /* 0x000fe80000100800 */
[----:B-1----:R1:W2:Y:S01]  /*17df0*/  LDL.S16 R99, [R1+0x10c] ;  /* 0x00010c0001637983 */ /* 0x0022a20000100600 */
[----:B---3--:R-:W3:Y:S01]  /*17e00*/  MUFU.EX2 R66, R104 ;  /* 0x0000006800427308 */ /* 0x008ee20000000800 */
[----:B----4-:R-:W-:Y:S01]  /*17e10*/  FADD.FTZ R54, R122, R28 ;  /* 0x0000001c7a367221 */ /* 0x010fe20000010000 */
[--C-:B------:R-:W-:Y:S02]  /*17e20*/  SHF.R.U32.HI R28, RZ, 0x18, R0.reuse ;  /* 0x00000018ff1c7819 */ /* 0x100fe40000011600 */
[----:B------:R-:W-:Y:S02]  /*17e30*/  SHF.R.U32.HI R0, RZ, 0x10, R0 ;  /* 0x00000010ff007819 */ /* 0x000fe40000011600 */
[----:B------:R-:W-:Y:S01]  /*17e40*/  ISETP.LE.U32.AND P5, PT, R28, UR15, PT ;  /* 0x0000000f1c007c0c */ /* 0x000fe2000bfa3070 */
[----:B------:R-:W-:Y:S01]  /*17e50*/  FADD.FTZ R28, R73, R47 ;  /* 0x0000002f491c7221 */ /* 0x000fe20000010000 */
[----:B------:R-:W-:Y:S01]  /*17e60*/  LOP3.LUT R0, R0, 0xff, RZ, 0xc0, !PT ;  /* 0x000000ff00007812 */ /* 0x000fe200078ec0ff */
[----:B------:R-:W-:Y:S01]  /*17e70*/  IMAD.WIDE.U32 R46, R41, -0x2daee0ad, RZ ;  /* 0xd2511f53292e7825 */ /* 0x000fe200078e00ff */
[C---:B------:R-:W-:Y:S02]  /*17e80*/  F2FP.BF16.F32.PACK_AB R73, R51.reuse, R73 ;  /* 0x000000493349723e */ /* 0x040fe400000010ff */
[----:B------:R-:W-:Y:S01]  /*17e90*/  ISETP.LE.U32.AND P4, PT, R0, UR15, PT ;  /* 0x0000000f00007c0c */ /* 0x000fe2000bf83070 */
[----:B------:R-:W-:Y:S01]  /*17ea0*/  FADD.FTZ R60, R51, R28 ;  /* 0x0000001c333c7221 */ /* 0x000fe20000010000 */
[----:B---3--:R-:W-:Y:S01]  /*17eb0*/  F2FP.BF16.F32.PACK_AB R199, R64, R66 ;  /* 0x0000004240c7723e */ /* 0x008fe200000010ff */
[----:B------:R-:W-:Y:S05]  /*17ec0*/  IMAD.WIDE.U32 R50, R29, -0x2daee0ad, RZ ;  /* 0xd2511f531d327825 */ /* 0x000fea00078e00ff */
[----:B------:R-:W-:Y:S02]  /*17ed0*/  LOP3.LUT R41, R51, UR12, R46, 0x96, !PT ;  /* 0x0000000c33297c12 */ /* 0x000fe4000f8e962e */
[----:B------:R-:W-:Y:S01]  /*17ee0*/  MUFU.EX2 R46, R198 ;  /* 0x000000c6002e7308 */ /* 0x000fe20000000800 */
[----:B--2---:R-:W-:Y:S05]  /*17ef0*/  LOP3.LUT R0, R47, UR19, R220, 0x96, !PT ;  /* 0x000000132f007c12 */ /* 0x004fea000f8e96dc */
[----:B------:R-:W-:Y:S04]  /*17f00*/  IMAD.WIDE.U32 R48, R0, -0x326172a9, RZ ;  /* 0xcd9e8d5700307825 */ /* 0x000fe800078e00ff */
[----:B------:R-:W-:Y:S01]  /*17f10*/  FADD.FTZ R0, R75, R45 ;  /* 0x0000002d4b007221 */ /* 0x000fe20000010000 */
[C---:B------:R-:W-:Y:S02]  /*17f20*/  F2FP.BF16.F32.PACK_AB R75, R62.reuse, R75 ;  /* 0x0000004b3e4b723e */ /* 0x040fe400000010ff */
[----:B------:R-:W-:Y:S01]  /*17f30*/  LOP3.LUT R28, R49, UR13, R134, 0x96, !PT ;  /* 0x0000000d311c7c12 */ /* 0x000fe2000f8e9686 */
[----:B------:R-:W-:Y:S01]  /*17f40*/  FADD.FTZ R45, R62, R0 ;  /* 0x000000003e2d7221 */ /* 0x000fe20000010000 */
[----:B------:R-:W-:Y:S01]  /*17f50*/  F2FP.BF16.F32.PACK_AB R49, R144, R154 ;  /* 0x0000009a9031723e */ /* 0x000fe200000010ff */
[----:B------:R-:W-:Y:S01]  /*17f60*/  FADD.FTZ R0, R154, R43 ;  /* 0x0000002b9a007221 */ /* 0x000fe20000010000 */
[----:B------:R-:W-:Y:S01]  /*17f70*/  MUFU.EX2 R62, R238 ;  /* 0x000000ee003e7308 */ /* 0x000fe20000000800 */
[----:B------:R-:W-:Y:S04]  /*17f80*/  IMAD.WIDE.U32 R28, R28, -0x2daee0ad, RZ ;  /* 0xd2511f531c1c7825 */ /* 0x000fe800078e00ff */
[----:B------:R-:W-:Y:S01]  /*17f90*/  FADD.FTZ R47, R144, R0 ;  /* 0x00000000902f7221 */ /* 0x000fe20000010000 */
[----:B------:R-:W-:Y:S01]  /*17fa0*/  LOP3.LUT R29, R29, UR10, R50, 0x96, !PT ;  /* 0x0000000a1d1d7c12 */ /* 0x000fe2000f8e9632 */
[----:B------:R-:W-:Y:S04]  /*17fb0*/  IMAD.WIDE.U32 R50, R41, -0x326172a9, RZ ;  /* 0xcd9e8d5729327825 */ /* 0x000fe800078e00ff */
[----:B------:R-:W-:Y:S01]  /*17fc0*/  @!P6 HFMA2.BF16_V2 R99, -RZ.H0_H0, RZ.H0_H0, -R55.H0_H0 ;  /* 0x200000ffff63e231 */ /* 0x000fe20000340937 */
[----:B------:R-:W-:Y:S02]  /*17fd0*/  LOP3.LUT R0, R51, UR11, R48, 0x96, !PT ;  /* 0x0000000b33007c12 */ /* 0x000fe4000f8e9630 */
[----:B------:R-:W-:Y:S03]  /*17fe0*/  F2FP.BF16.F32.PACK_AB R51, R150, R151 ;  /* 0x000000979633723e */ /* 0x000fe600000010ff */
[----:B------:R-:W-:Y:S04]  /*17ff0*/  IMAD.WIDE.U32 R8, R0, -0x2daee0ad, RZ ;  /* 0xd2511f5300087825 */ /* 0x000fe800078e00ff */
[--C-:B------:R-:W-:Y:S01]  /*18000*/  FADD.FTZ R0, R151, R54.reuse ;  /* 0x0000003697007221 */ /* 0x100fe20000010000 */
[----:B------:R-:W-:Y:S02]  /*18010*/  PRMT R54, R55, 0x7632, R54 ;  /* 0x0000763237367816 */ /* 0x000fe40000000036 */
[----:B------:R-:W-:Y:S01]  /*18020*/  LOP3.LUT R154, R9, UR8, R28, 0x96, !PT ;  /* 0x00000008099a7c12 */ /* 0x000fe2000f8e961c */
[----:B------:R2:W-:Y:S01]  /*18030*/  STL.64 [R1+0x58], R8 ;  /* 0x0000580801007387 */ /* 0x0005e20000100a00 */
[----:B------:R-:W-:Y:S01]  /*18040*/  PRMT R115, R55, 0x5410, R54 ;  /* 0x0000541037737816 */ /* 0x000fe20000000036 */
[----:B------:R-:W-:Y:S01]  /*18050*/  FADD.FTZ R41, R150, R0 ;  /* 0x0000000096297221 */ /* 0x000fe20000010000 */
[----:B------:R-:W-:Y:S01]  /*18060*/  FADD.FTZ R0, R69, R60 ;  /* 0x0000003c45007221 */ /* 0x000fe20000010000 */
[----:B------:R-:W-:Y:S01]  /*18070*/  F2FP.BF16.F32.PACK_AB R69, R72, R69 ;  /* 0x000000454845723e */ /* 0x000fe200000010ff */
[----:B------:R1:W3:Y:S01]  /*18080*/  LDL.S16 R89, [R1+0x13c] ;  /* 0x00013c0001597983 */ /* 0x0002e20000100600 */
[----:B------:R-:W-:Y:S04]  /*18090*/  IMAD.WIDE.U32 R154, R154, -0x326172a9, RZ ;  /* 0xcd9e8d579a9a7825 */ /* 0x000fe800078e00ff */
[----:B------:R-:W-:Y:S01]  /*180a0*/  FADD.FTZ R48, R72, R0 ;  /* 0x0000000048307221 */ /* 0x000fe20000010000 */
[----:B------:R-:W4:Y:S01]  /*180b0*/  MUFU.EX2 R60, R239 ;  /* 0x000000ef003c7308 */ /* 0x000f220000000800 */
[----:B------:R-:W-:Y:S01]  /*180c0*/  PRMT R72, R73, 0x7632, R72 ;  /* 0x0000763249487816 */ /* 0x000fe20000000048 */
[----:B------:R1:W3:Y:S01]  /*180d0*/  LDL.S16 R107, [R1+0x140] ;  /* 0x00014000016b7983 */ /* 0x0002e20000100600 */
[----:B------:R-:W-:Y:S01]  /*180e0*/  FADD.FTZ R28, R71, R45 ;  /* 0x0000002d471c7221 */ /* 0x000fe20000010000 */
[----:B------:R-:W-:Y:S02]  /*180f0*/  F2FP.BF16.F32.PACK_AB R71, R65, R71 ;  /* 0x000000474147723e */ /* 0x000fe400000010ff */
[----:B------:R-:W-:Y:S01]  /*18100*/  PRMT R118, R73, 0x5410, R72 ;  /* 0x0000541049767816 */ /* 0x000fe20000000048 */
[----:B------:R1:W-:Y:S01]  /*18110*/  @!P6 STL.S16 [R1+0x10c], R99 ;  /* 0x00010c630100e387 */ /* 0x0003e20000100600 */
[----:B------:R-:W-:Y:S01]  /*18120*/  F2FP.BF16.F32.PACK_AB R45, R136, R145 ;  /* 0x00000091882d723e */ /* 0x000fe200000010ff */
[----:B------:R-:W-:Y:S01]  /*18130*/  FADD.FTZ R43, R65, R28 ;  /* 0x0000001c412b7221 */ /* 0x000fe20000010000 */
[----:B------:R-:W-:Y:S01]  /*18140*/  F2FP.BF16.F32.PACK_AB R65, R67, R105 ;  /* 0x000000694341723e */ /* 0x000fe200000010ff */
[----:B------:R-:W-:Y:S01]  /*18150*/  STL [R1+0x400], R115 ;  /* 0x0004007301007387 */ /* 0x000fe20000100800 */
[----:B------:R-:W-:Y:S01]  /*18160*/  FADD.FTZ R28, R145, R47 ;  /* 0x0000002f911c7221 */ /* 0x000fe20000010000 */
[----:B------:R-:W-:Y:S02]  /*18170*/  F2FP.BF16.F32.PACK_AB R47, R124, R140 ;  /* 0x0000008c7c2f723e */ /* 0x000fe400000010ff */
[----:B------:R3:W3:Y:S01]  /*18180*/  LDL.S16 R130, [R1+0x150] ;  /* 0x0001500001827983 */ /* 0x0006e20000100600 */
[----:B------:R-:W-:Y:S01]  /*18190*/  FADD.FTZ R104, R136, R28 ;  /* 0x0000001c88687221 */ /* 0x000fe20000010000 */
[----:B----4-:R-:W-:Y:S01]  /*181a0*/  F2FP.BF16.F32.PACK_AB R196, R60, R62 ;  /* 0x0000003e3cc4723e */ /* 0x010fe200000010ff */
[----:B------:R-:W-:Y:S01]  /*181b0*/  MUFU.EX2 R136, R232 ;  /* 0x000000e800887308 */ /* 0x000fe20000000800 */
[----:B------:R4:W4:Y:S01]  /*181c0*/  LDL.S16 R119, [R1+0x14c] ;  /* 0x00014c0001777983 */ /* 0x0009220000100600 */
[----:B--2---:R-:W-:Y:S03]  /*181d0*/  IMAD.WIDE.U32 R8, R29, -0x326172a9, RZ ;  /* 0xcd9e8d571d087825 */ /* 0x004fe600078e00ff */
[----:B------:R-:W-:Y:S02]  /*181e0*/  LOP3.LUT R0, R155, UR7, R8, 0x96, !PT ;  /* 0x000000079b007c12 */ /* 0x000fe4000f8e9608 */
[--C-:B------:R-:W-:Y:S02]  /*181f0*/  LOP3.LUT R156, R9, UR9, R50.reuse, 0x96, !PT ;  /* 0x00000009099c7c12 */ /* 0x100fe4000f8e9632 */
[----:B------:R-:W-:Y:S02]  /*18200*/  PRMT R50, R99, 0x7610, R50 ;  /* 0x0000761063327816 */ /* 0x000fe40000000032 */
[C---:B------:R-:W-:Y:S01]  /*18210*/  LOP3.LUT R29, R0.reuse, 0xff, RZ, 0xc0, !PT ;  /* 0x000000ff001d7812 */ /* 0x040fe200078ec0ff */
[----:B-1----:R-:W-:Y:S01]  /*18220*/  MUFU.EX2 R99, R229 ;  /* 0x000000e500637308 */ /* 0x002fe20000000800 */
[----:B------:R-:W-:Y:S02]  /*18230*/  LOP3.LUT R28, R0, 0xffff, RZ, 0xc0, !PT ;  /* 0x0000ffff001c7812 */ /* 0x000fe400078ec0ff */
[----:B------:R-:W-:Y:S02]  /*18240*/  @!P6 PRMT R55, R50, 0x5410, RZ ;  /* 0x000054103237e816 */ /* 0x000fe400000000ff */
[----:B------:R-:W-:Y:S01]  /*18250*/  ISETP.LE.U32.AND P6, PT, R29, UR15, PT ;  /* 0x0000000f1d007c0c */ /* 0x000fe2000bfc3070 */
[----:B------:R-:W-:Y:S01]  /*18260*/  FADD.FTZ R29, R140, R41 ;  /* 0x000000298c1d7221 */ /* 0x000fe20000010000 */
[----:B------:R-:W-:Y:S02]  /*18270*/  SHF.R.U32.HI R28, RZ, 0x8, R28 ;  /* 0x00000008ff1c7819 */ /* 0x000fe4000001161c */
[----:B------:R-:W-:Y:S01]  /*18280*/  F2FP.BF16.F32.PACK_AB R41, R63, R70 ;  /* 0x000000463f29723e */ /* 0x000fe200000010ff */
[----:B------:R-:W-:Y:S01]  /*18290*/  FADD.FTZ R50, R124, R29 ;  /* 0x0000001d7c327221 */ /* 0x000fe20000010000 */
[----:B------:R-:W-:Y:S01]  /*182a0*/  LOP3.LUT R28, R28, 0xffff, RZ, 0xc0, !PT ;  /* 0x0000ffff1c1c7812 */ /* 0x000fe200078ec0ff */
[--C-:B------:R-:W-:Y:S01]  /*182b0*/  FADD.FTZ R29, R105, R48.reuse ;  /* 0x00000030691d7221 */ /* 0x100fe20000010000 */
[----:B------:R-:W-:Y:S01]  /*182c0*/  PRMT R48, R49, 0x7632, R48 ;  /* 0x0000763231307816 */ /* 0x000fe20000000030 */
[----:B------:R-:W-:Y:S01]  /*182d0*/  MUFU.EX2 R105, R125 ;  /* 0x0000007d00697308 */ /* 0x000fe20000000800 */
[----:B------:R-:W-:Y:S01]  /*182e0*/  ISETP.LE.U32.AND P1, PT, R28, UR15, PT ;  /* 0x0000000f1c007c0c */ /* 0x000fe2000bf23070 */
[----:B------:R-:W-:Y:S01]  /*182f0*/  FADD.FTZ R110, R67, R29 ;  /* 0x0000001d436e7221 */ /* 0x000fe20000010000 */
[----:B------:R-:W-:Y:S01]  /*18300*/  F2FP.BF16.F32.PACK_AB R67, R61, R74 ;  /* 0x0000004a3d43723e */ /* 0x000fe200000010ff */
[----:B------:R-:W-:Y:S01]  /*18310*/  FADD.FTZ R28, R74, R43 ;  /* 0x0000002b4a1c7221 */ /* 0x000fe20000010000 */
[----:B------:R-:W-:Y:S02]  /*18320*/  PRMT R74, R75, 0x7632, R74 ;  /* 0x000076324b4a7816 */ /* 0x000fe4000000004a */
[----:B------:R-:W-:Y:S01]  /*18330*/  F2FP.BF16.F32.PACK_AB R43, R126, R127 ;  /* 0x0000007f7e2b723e */ /* 0x000fe200000010ff */
[----:B------:R-:W-:Y:S01]  /*18340*/  FADD.FTZ R124, R61, R28 ;  /* 0x0000001c3d7c7221 */ /* 0x000fe20000010000 */
[--C-:B------:R-:W-:Y:S02]  /*18350*/  SHF.R.U32.HI R28, RZ, 0x18, R0.reuse ;  /* 0x00000018ff1c7819 */ /* 0x100fe40000011600 */
[----:B------:R-:W-:Y:S02]  /*18360*/  SHF.R.U32.HI R0, RZ, 0x10, R0 ;  /* 0x00000010ff007819 */ /* 0x000fe40000011600 */
[----:B------:R-:W-:Y:S02]  /*18370*/  F2FP.BF16.F32.PACK_AB R61, R106, R120 ;  /* 0x000000786a3d723e */ /* 0x000fe400000010ff */
[----:B------:R-:W-:Y:S01]  /*18380*/  LOP3.LUT R0, R0, 0xff, RZ, 0xc0, !PT ;  /* 0x000000ff00007812 */ /* 0x000fe200078ec0ff */
[----:B---3--:R-:W-:Y:S05]  /*18390*/  @!P3 HFMA2.BF16_V2 R89, -RZ.H0_H0, RZ.H0_H0, -R54.H0_H0 ;  /* 0x200000ffff59b231 */ /* 0x008fea0000340936 */
[----:B------:R-:W-:Y:S01]  /*183a0*/  PRMT R102, R89, 0x7610, R102 ;  /* 0x0000761059667816 */ /* 0x000fe20000000066 */
[----:B------:R-:W-:Y:S01]  /*183b0*/  @!P3 STL.S16 [R1+0x13c], R89 ;  /* 0x00013c590100b387 */ /* 0x000fe20000100600 */
[----:B------:R-:W-:Y:S02]  /*183c0*/  @!P0 HFMA2.BF16_V2 R107, -RZ.H0_H0, RZ.H0_H0, -R73.H0_H0 ;  /* 0x200000ffff6b8231 */ /* 0x000fe40000340949 */
[----:B------:R-:W-:Y:S01]  /*183d0*/  @!P3 PRMT R54, R102, 0x5410, RZ ;  /* 0x000054106636b816 */ /* 0x000fe200000000ff */
[----:B------:R2:W3:Y:S01]  /*183e0*/  LDL.S16 R108, [R1+0x148] ;  /* 0x00014800016c7983 */ /* 0x0004e20000100600 */
[----:B------:R-:W-:Y:S01]  /*183f0*/  ISETP.LE.U32.AND P3, PT, R28, UR15, PT ;  /* 0x0000000f1c007c0c */ /* 0x000fe2000bf63070 */
[----:B------:R-:W1:Y:S01]  /*18400*/  MUFU.EX2 R102, R179 ;  /* 0x000000b300667308 */ /* 0x000e620000000800 */
[----:B------:R-:W-:Y:S01]  /*18410*/  PRMT R122, R107, 0x7610, R122 ;  /* 0x000076106b7a7816 */ /* 0x000fe2000000007a */
[----:B------:R2:W-:Y:S01]  /*18420*/  @!P0 STL.S16 [R1+0x140], R107 ;  /* 0x0001406b01008387 */ /* 0x0005e20000100600 */
[----:B------:R-:W-:Y:S02]  /*18430*/  LOP3.LUT R28, R146, 0xff, RZ, 0xc0, !PT ;  /* 0x000000ff921c7812 */ /* 0x000fe400078ec0ff */
[----:B------:R-:W-:Y:S01]  /*18440*/  @!P0 PRMT R73, R122, 0x5410, RZ ;  /* 0x000054107a498816 */ /* 0x000fe200000000ff */
[----:B------:R-:W-:Y:S01]  /*18450*/  STL [R1+0x358], R118 ;  /* 0x0003587601007387 */ /* 0x000fe20000100800 */
[----:B------:R-:W-:Y:S01]  /*18460*/  ISETP.LE.U32.AND P0, PT, R0, UR15, PT ;  /* 0x0000000f00007c0c */ /* 0x000fe2000bf03070 */
[----:B------:R-:W-:Y:S02]  /*18470*/  @!P2 HFMA2.BF16_V2 R130, -RZ.H0_H0, RZ.H0_H0, -R72.H0_H0 ;  /* 0x200000ffff82a231 */ /* 0x000fe40000340948 */
[--C-:B------:R-:W-:Y:S01]  /*18480*/  FADD.FTZ R0, R127, R50.reuse ;  /* 0x000000327f007221 */ /* 0x100fe20000010000 */
[----:B------:R-:W-:Y:S01]  /*18490*/  PRMT R50, R51, 0x7632, R50 ;  /* 0x0000763233327816 */ /* 0x000fe20000000032 */
[----:B------:R3:W3:Y:S01]  /*184a0*/  LDL.S16 R131, [R1+0x15c] ;  /* 0x00015c0001837983 */ /* 0x0006e20000100600 */
[----:B----4-:R-:W-:Y:S01]  /*184b0*/  @!P4 HFMA2.BF16_V2 R119, -RZ.H0_H0, RZ.H0_H0, -R75.H0_H0 ;  /* 0x200000ffff77c231 */ /* 0x010fe2000034094b */
[----:B------:R-:W-:Y:S01]  /*184c0*/  PRMT R29, R130, 0x7610, R29 ;  /* 0x00007610821d7816 */ /* 0x000fe2000000001d */
[----:B------:R-:W-:Y:S01]  /*184d0*/  MUFU.EX2 R127, R236 ;  /* 0x000000ec007f7308 */ /* 0x000fe20000000800 */
[----:B------:R4:W4:Y:S02]  /*184e0*/  LDL.S16 R122, [R1+0x158] ;  /* 0x00015800017a7983 */ /* 0x0009240000100600 */
[----:B------:R-:W-:Y:S01]  /*184f0*/  @!P2 PRMT R72, R29, 0x5410, RZ ;  /* 0x000054101d48a816 */ /* 0x000fe200000000ff */
[----:B------:R-:W-:Y:S01]  /*18500*/  FADD.FTZ R29, R70, R104 ;  /* 0x00000068461d7221 */ /* 0x000fe20000010000 */
[----:B-1----:R-:W-:Y:S01]  /*18510*/  F2FP.BF16.F32.PACK_AB R179, R102, R103 ;  /* 0x0000006766b3723e */ /* 0x002fe200000010ff */
[----:B------:R-:W-:Y:S01]  /*18520*/  @!P2 STL.S16 [R1+0x150], R130 ;  /* 0x000150820100a387 */ /* 0x000fe20000100600 */
[----:B------:R-:W-:Y:S01]  /*18530*/  ISETP.LE.U32.AND P2, PT, R28, UR15, PT ;  /* 0x0000000f1c007c0c */ /* 0x000fe2000bf43070 */
[----:B------:R-:W-:Y:S01]  /*18540*/  FADD.FTZ R104, R126, R0 ;  /* 0x000000007e687221 */ /* 0x000fe20000010000 */
[----:B------:R-:W-:Y:S01]  /*18550*/  LOP3.LUT R0, R146, 0xffff, RZ, 0xc0, !PT ;  /* 0x0000ffff92007812 */ /* 0x000fe200078ec0ff */
[----:B------:R1:W-:Y:S01]  /*18560*/  @!P4 STL.S16 [R1+0x14c], R119 ;  /* 0x00014c770100c387 */ /* 0x0003e20000100600 */
[----:B------:R-:W-:Y:S01]  /*18570*/  SHF.R.U32.HI R28, RZ, 0x10, R146 ;  /* 0x00000010ff1c7819 */ /* 0x000fe20000011692 */
[----:B------:R-:W-:Y:S01]  /*18580*/  FADD.FTZ R29, R63, R29 ;  /* 0x0000001d3f1d7221 */ /* 0x000fe20000010000 */
[----:B------:R-:W-:Y:S01]  /*18590*/  SHF.R.U32.HI R0, RZ, 0x8, R0 ;  /* 0x00000008ff007819 */ /* 0x000fe20000011600 */
[----:B--2---:R2:W2:Y:S01]  /*185a0*/  MUFU.EX2 R107, R109 ;  /* 0x0000006d006b7308 */ /* 0x0044a20000000800 */
[----:B------:R-:W-:Y:S02]  /*185b0*/  LOP3.LUT R28, R28, 0xff, RZ, 0xc0, !PT ;  /* 0x000000ff1c1c7812 */ /* 0x000fe400078ec0ff */
[----:B------:R-:W-:Y:S02]  /*185c0*/  LOP3.LUT R0, R0, 0xffff, RZ, 0xc0, !PT ;  /* 0x0000ffff00007812 */ /* 0x000fe400078ec0ff */
[----:B------:R-:W-:Y:S05]  /*185d0*/  F2FP.BF16.F32.PACK_AB R63, R121, R123 ;  /* 0x0000007b793f723e */ /* 0x000fea00000010ff */
[----:B------:R-:W1:Y:S01]  /*185e0*/  MUFU.EX2 R89, R230 ;  /* 0x000000e600597308 */ /* 0x000e620000000800 */
[----:B--2---:R-:W-:Y:S02]  /*185f0*/  PRMT R109, R119, 0x7610, R109 ;  /* 0x00007610776d7816 */ /* 0x004fe4000000006d */
[----:B------:R-:W-:Y:S02]  /*18600*/  F2FP.BF16.F32.PACK_AB R167, R105, R107 ;  /* 0x0000006b69a7723e */ /* 0x000fe400000010ff */
[----:B-1----:R-:W-:Y:S02]  /*18610*/  PRMT R119, R75, 0x5410, R74 ;  /* 0x000054104b777816 */ /* 0x002fe4000000004a */
[----:B------:R-:W-:Y:S02]  /*18620*/  @!P4 PRMT R75, R109, 0x5410, RZ ;  /* 0x000054106d4bc816 */ /* 0x000fe400000000ff */
[----:B------:R-:W-:Y:S01]  /*18630*/  ISETP.LE.U32.AND P4, PT, R28, UR15, PT ;  /* 0x0000000f1c007c0c */ /* 0x000fe2000bf83070 */
[----:B------:R-:W-:Y:S01]  /*18640*/  STL [R1+0x35c], R119 ;  /* 0x00035c7701007387 */ /* 0x000fe20000100800 */
[----:B------:R-:W-:Y:S01]  /*18650*/  F2FP.BF16.F32.PACK_AB R193, R89, R99 ;  /* 0x0000006359c1723e */ /* 0x000fe200000010ff */
[----:B------:R-:W-:Y:S01]  /*18660*/  FADD.FTZ R28, R120, R110 ;  /* 0x0000006e781c7221 */ /* 0x000fe20000010000 */
[----:B------:R-:W-:Y:S01]  /*18670*/  MUFU.EX2 R109, R245 ;  /* 0x000000f5006d7308 */ /* 0x000fe20000000800 */
[----:B------:R2:W2:Y:S02]  /*18680*/  LDL.S16 R130, [R1+0x154] ;  /* 0x0001540001827983 */ /* 0x0004a40000100600 */
[----:B------:R-:W-:Y:S04]  /*18690*/  FADD.FTZ R28, R106, R28 ;  /* 0x0000001c6a1c7221 */ /* 0x000fe80000010000 */
[----:B------:R-:W-:Y:S01]  /*186a0*/  FADD.FTZ R28, R44, R28 ;  /* 0x0000001c2c1c7221 */ /* 0x000fe20000010000 */
[----:B---3--:R-:W-:Y:S05]  /*186b0*/  @!P5 HFMA2.BF16_V2 R108, -RZ.H0_H0, RZ.H0_H0, -R74.H0_H0 ;  /* 0x200000ffff6cd231 */ /* 0x008fea000034094a */
[----:B------:R-:W-:Y:S01]  /*186c0*/  PRMT R70, R108, 0x7610, R70 ;  /* 0x000076106c467816 */ /* 0x000fe20000000046 */
[----:B------:R1:W-:Y:S03]  /*186d0*/  @!P5 STL.S16 [R1+0x148], R108 ;  /* 0x0001486c0100d387 */ /* 0x0003e60000100600 */
[----:B------:R-:W-:Y:S02]  /*186e0*/  @!P5 PRMT R74, R70, 0x5410, RZ ;  /* 0x00005410464ad816 */ /* 0x000fe400000000ff */
[----:B------:R3:W3:Y:S01]  /*186f0*/  LDL.S16 R70, [R1+0x160] ;  /* 0x0001600001467983 */ /* 0x0006e20000100600 */
[----:B------:R-:W-:Y:S02]  /*18700*/  @!P6 HFMA2.BF16_V2 R131, -RZ.H0_H0, RZ.H0_H0, -R49.H0_H0 ;  /* 0x200000ffff83e231 */ /* 0x000fe40000340931 */
[----:B----4-:R-:W-:Y:S03]  /*18710*/  @!P1 HFMA2.BF16_V2 R122, -RZ.H0_H0, RZ.H0_H0, -R48.H0_H0 ;  /* 0x200000ffff7a9231 */ /* 0x010fe60000340930 */
[----:B------:R-:W-:Y:S01]  /*18720*/  PRMT R126, R131, 0x7610, R126 ;  /* 0x00007610837e7816 */ /* 0x000fe2000000007e */
[----:B------:R4:W-:Y:S01]  /*18730*/  @!P6 STL.S16 [R1+0x15c], R131 ;  /* 0x00015c830100e387 */ /* 0x0009e20000100600 */
[----:B------:R-:W-:Y:S03]  /*18740*/  PRMT R125, R122, 0x7610, R125 ;  /* 0x000076107a7d7816 */ /* 0x000fe6000000007d */
[----:B------:R4:W-:Y:S01]  /*18750*/  @!P1 STL.S16 [R1+0x158], R122 ;  /* 0x0001587a01009387 */ /* 0x0009e20000100600 */
[----:B-1----:R-:W1:Y:S10]  /*18760*/  MUFU.EX2 R108, R247 ;  /* 0x000000f7006c7308 */ /* 0x002e740000000800 */
[----:B----4-:R-:W-:Y:S01]  /*18770*/  MUFU.EX2 R131, R142 ;  /* 0x0000008e00837308 */ /* 0x010fe20000000800 */
[----:B------:R-:W-:Y:S02]  /*18780*/  PRMT R122, R49, 0x5410, R48 ;  /* 0x00005410317a7816 */ /* 0x000fe40000000030 */
[----:B------:R-:W-:Y:S02]  /*18790*/  @!P6 PRMT R49, R126, 0x5410, RZ ;  /* 0x000054107e31e816 */ /* 0x000fe400000000ff */
[----:B------:R-:W-:Y:S01]  /*187a0*/  ISETP.LE.U32.AND P6, PT, R0, UR15, PT ;  /* 0x0000000f00007c0c */ /* 0x000fe2000bfc3070 */
[----:B------:R-:W-:Y:S01]  /*187b0*/  STL [R1+0x360], R122 ;  /* 0x0003607a01007387 */ /* 0x000fe20000100800 */
[----:B------:R-:W-:Y:S03]  /*187c0*/  SHF.R.U32.HI R0, RZ, 0x18, R146 ;  /* 0x00000018ff007819 */ /* 0x000fe60000011692 */
[----:B------:R-:W-:Y:S01]  /*187d0*/  MUFU.EX2 R142, R172 ;  /* 0x000000ac008e7308 */ /* 0x000fe20000000800 */
[----:B------:R-:W-:Y:S01]  /*187e0*/  @!P1 PRMT R48, R125, 0x5410, RZ ;  /* 0x000054107d309816 */ /* 0x000fe200000000ff */
[----:B------:R4:W4:Y:S01]  /*187f0*/  LDL.S16 R110, [R1+0x168] ;  /* 0x00016800016e7983 */ /* 0x0009220000100600 */
[----:B------:R-:W-:Y:S01]  /*18800*/  ISETP.LE.U32.AND P1, PT, R0, UR15, PT ;  /* 0x0000000f00007c0c */ /* 0x000fe2000bf23070 */
[----:B------:R-:W-:Y:S01]  /*18810*/  FADD.FTZ R0, R123, R124 ;  /* 0x0000007c7b007221 */ /* 0x000fe20000010000 */
[----:B------:R-:W-:Y:S01]  /*18820*/  PRMT R123, R51, 0x5410, R50 ;  /* 0x00005410337b7816 */ /* 0x000fe20000000032 */
[----:B--2---:R-:W-:Y:S01]  /*18830*/  @!P0 HFMA2.BF16_V2 R130, -RZ.H0_H0, RZ.H0_H0, -R51.H0_H0 ;  /* 0x200000ffff828231 */ /* 0x004fe20000340933 */
[----:B-1----:R-:W-:Y:S01]  /*18840*/  F2FP.BF16.F32.PACK_AB R161, R108, R109 ;  /* 0x0000006d6ca1723e */ /* 0x002fe200000010ff */
[----:B------:R2:W2:Y:S01]  /*18850*/  LDL.S16 R125, [R1+0x170] ;  /* 0x00017000017d7983 */ /* 0x0004a20000100600 */
[----:B------:R-:W-:Y:S01]  /*18860*/  FADD.FTZ R121, R121, R0 ;  /* 0x0000000079797221 */ /* 0x000fe20000010000 */
[----:B------:R-:W-:Y:S01]  /*18870*/  LOP3.LUT R0, R154, 0xff, RZ, 0xc0, !PT ;  /* 0x000000ff9a007812 */ /* 0x000fe200078ec0ff */
[----:B------:R-:W1:Y:S01]  /*18880*/  MUFU.EX2 R126, R237 ;  /* 0x000000ed007e7308 */ /* 0x000e620000000800 */
[----:B------:R-:W-:Y:S01]  /*18890*/  PRMT R106, R130, 0x7610, R106 ;  /* 0x00007610826a7816 */ /* 0x000fe2000000006a */
[----:B------:R1:W-:Y:S03]  /*188a0*/  @!P0 STL.S16 [R1+0x154], R130 ;  /* 0x0001548201008387 */ /* 0x0003e60000100600 */
[----:B------:R-:W-:Y:S01]  /*188b0*/  @!P0 PRMT R51, R106, 0x5410, RZ ;  /* 0x000054106a338816 */ /* 0x000fe200000000ff */
[----:B------:R-:W-:Y:S01]  /*188c0*/  STL [R1+0x370], R123 ;  /* 0x0003707b01007387 */ /* 0x000fe20000100800 */
[----:B------:R-:W-:Y:S01]  /*188d0*/  ISETP.LE.U32.AND P0, PT, R0, UR15, PT ;  /* 0x0000000f00007c0c */ /* 0x000fe2000bf03070 */
[----:B------:R-:W-:Y:S01]  /*188e0*/  FADD.FTZ R0, R68, R29 ;  /* 0x0000001d44007221 */ /* 0x000fe20000010000 */
[C---:B------:R-:W-:Y:S01]  /*188f0*/  F2FP.BF16.F32.PACK_AB R29, R30.reuse, R68 ;  /* 0x000000441e1d723e */ /* 0x040fe200000010ff */
[----:B------:R2:W2:Y:S01]  /*18900*/  LDL.S16 R106, [R1+0x16c] ;  /* 0x00016c00016a7983 */ /* 0x0004a20000100600 */
[----:B------:R-:W-:Y:S01]  /*18910*/  PRMT R68, R69, 0x7632, R68 ;  /* 0x0000763245447816 */ /* 0x000fe20000000044 */
[----:B------:R-:W-:Y:S04]  /*18920*/  FADD.FTZ R30, R30, R0 ;  /* 0x000000001e1e7221 */ /* 0x000fe80000010000 */
[----:B------:R-:W-:Y:S01]  /*18930*/  FADD.FTZ R30, R86, R30 ;  /* 0x0000001e561e7221 */ /* 0x000fe20000010000 */
[----:B------:R-:W-:Y:S02]  /*18940*/  F2FP.BF16.F32.PACK_AB R86, R87, R86 ;  /* 0x000000565756723e */ /* 0x000fe400000010ff */
[----:B-1----:R-:W-:Y:S01]  /*18950*/  F2FP.BF16.F32.PACK_AB R159, R126, R127 ;  /* 0x0000007f7e9f723e */ /* 0x002fe200000010ff */
[----:B------:R-:W1:Y:S02]  /*18960*/  MUFU.EX2 R130, R234 ;  /* 0x000000ea00827308 */ /* 0x000e640000000800 */
[----:B-1----:R-:W-:Y:S01]  /*18970*/  F2FP.BF16.F32.PACK_AB R197, R130, R136 ;  /* 0x0000008882c5723e */ /* 0x002fe200000010ff */
[----:B---3--:R-:W-:Y:S05]  /*18980*/  @!P3 HFMA2.BF16_V2 R70, -RZ.H0_H0, RZ.H0_H0, -R50.H0_H0 ;  /* 0x200000ffff46b231 */ /* 0x008fea0000340932 */
[----:B------:R-:W-:Y:S01]  /*18990*/  PRMT R120, R70, 0x7610, R120 ;  /* 0x0000761046787816 */ /* 0x000fe20000000078 */
[----:B------:R1:W-:Y:S03]  /*189a0*/  @!P3 STL.S16 [R1+0x160], R70 ;  /* 0x000160460100b387 */ /* 0x0003e60000100600 */
[----:B------:R-:W-:Y:S02]  /*189b0*/  @!P3 PRMT R50, R120, 0x5410, RZ ;  /* 0x000054107832b816 */ /* 0x000fe400000000ff */
[----:B------:R-:W-:Y:S02]  /*189c0*/  PRMT R120, R69, 0x5410, R68 ;  /* 0x0000541045787816 */ /* 0x000fe40000000044 */
[----:B-1----:R-:W-:Y:S04]  /*189d0*/  LOP3.LUT R70, R154, 0xffff, RZ, 0xc0, !PT ;  /* 0x0000ffff9a467812 */ /* 0x002fe800078ec0ff */
[----:B------:R-:W-:Y:S04]  /*189e0*/  SHF.R.U32.HI R70, RZ, 0x8, R70 ;  /* 0x00000008ff467819 */ /* 0x000fe80000011646 */
[----:B------:R-:W-:Y:S02]  /*189f0*/  LOP3.LUT R0, R70, 0xffff, RZ, 0xc0, !PT ;  /* 0x0000ffff46007812 */ /* 0x000fe400078ec0ff */
[----:B------:R-:W-:Y:S02]  /*18a00*/  SHF.R.U32.HI R70, RZ, 0x10, R154 ;  /* 0x00000010ff467819 */ /* 0x000fe4000001169a */
[----:B------:R-:W-:Y:S01]  /*18a10*/  ISETP.LE.U32.AND P5, PT, R0, UR15, PT ;  /* 0x0000000f00007c0c */ /* 0x000fe2000bfa3070 */
[----:B------:R-:W-:Y:S01]  /*18a20*/  FADD.FTZ R0, R31, R104 ;  /* 0x000000681f007221 */ /* 0x000fe20000010000 */
[C---:B------:R-:W-:Y:S01]  /*18a30*/  F2FP.BF16.F32.PACK_AB R31, R40.reuse, R31 ;  /* 0x0000001f281f723e */ /* 0x040fe200000010ff */
[----:B----4-:R-:W-:Y:S02]  /*18a40*/  @!P2 HFMA2.BF16_V2 R110, -RZ.H0_H0, RZ.H0_H0, -R69.H0_H0 ;  /* 0x200000ffff6ea231 */ /* 0x010fe40000340945 */
[----:B------:R-:W-:Y:S01]  /*18a50*/  FADD.FTZ R40, R40, R0 ;  /* 0x0000000028287221 */ /* 0x000fe20000010000 */
[----:B------:R-:W-:Y:S02]  /*18a60*/  LOP3.LUT R0, R70, 0xff, RZ, 0xc0, !PT ;  /* 0x000000ff46007812 */ /* 0x000fe400078ec0ff */
[----:B------:R-:W-:Y:S01]  /*18a70*/  PRMT R140, R110, 0x7610, R140 ;  /* 0x000076106e8c7816 */ /* 0x000fe2000000008c */
[----:B------:R1:W-:Y:S01]  /*18a80*/  @!P2 STL.S16 [R1+0x168], R110 ;  /* 0x0001686e0100a387 */ /* 0x0003e20000100600 */
[----:B------:R-:W-:Y:S01]  /*18a90*/  PRMT R70, R71, 0x7632, R70 ;  /* 0x0000763247467816 */ /* 0x000fe20000000046 */
[----:B--2---:R-:W-:Y:S01]  /*18aa0*/  @!P6 HFMA2.BF16_V2 R125, -RZ.H0_H0, RZ.H0_H0, -R68.H0_H0 ;  /* 0x200000ffff7de231 */ /* 0x004fe20000340944 */
[----:B------:R-:W-:Y:S01]  /*18ab0*/  @!P2 PRMT R69, R140, 0x5410, RZ ;  /* 0x000054108c45a816 */ /* 0x000fe200000000ff */
[----:B------:R2:W3:Y:S01]  /*18ac0*/  LDL.S16 R104, [R1+0x17c] ;  /* 0x00017c0001687983 */ /* 0x0004e20000100600 */
[----:B------:R-:W-:Y:S02]  /*18ad0*/  ISETP.LE.U32.AND P2, PT, R0, UR15, PT ;  /* 0x0000000f00007c0c */ /* 0x000fe4000bf43070 */
[----:B------:R-:W-:Y:S01]  /*18ae0*/  PRMT R124, R125, 0x7610, R124 ;  /* 0x000076107d7c7816 */ /* 0x000fe2000000007c */
[----:B------:R4:W-:Y:S01]  /*18af0*/  @!P6 STL.S16 [R1+0x170], R125 ;  /* 0x0001707d0100e387 */ /* 0x0009e20000100600 */
[C---:B------:R-:W-:Y:S01]  /*18b00*/  F2FP.BF16.F32.PACK_AB R0, R42.reuse, R44 ;  /* 0x0000002c2a00723e */ /* 0x040fe200000010ff */
[----:B------:R-:W-:Y:S01]  /*18b10*/  FADD.FTZ R42, R42, R28 ;  /* 0x0000001c2a2a7221 */ /* 0x000fe20000010000 */
[----:B------:R-:W-:Y:S02]  /*18b20*/  @!P6 PRMT R68, R124, 0x5410, RZ ;  /* 0x000054107c44e816 */ /* 0x000fe400000000ff */
[----:B------:R-:W-:Y:S01]  /*18b30*/  SHF.R.U32.HI R28, RZ, 0x18, R154 ;  /* 0x00000018ff1c7819 */ /* 0x000fe2000001169a */
[----:B------:R-:W-:Y:S01]  /*18b40*/  @!P4 HFMA2.BF16_V2 R106, -RZ.H0_H0, RZ.H0_H0, -R71.H0_H0 ;  /* 0x200000ffff6ac231 */ /* 0x000fe20000340947 */
[----:B------:R-:W-:Y:S01]  /*18b50*/  PRMT R44, R45, 0x7632, R44 ;  /* 0x000076322d2c7816 */ /* 0x000fe2000000002c */
[----:B------:R-:W-:Y:S01]  /*18b60*/  FADD.FTZ R42, R62, R42 ;  /* 0x0000002a3e2a7221 */ /* 0x000fe20000010000 */
[----:B------:R-:W-:Y:S01]  /*18b70*/  ISETP.LE.U32.AND P6, PT, R28, UR15, PT ;  /* 0x0000000f1c007c0c */ /* 0x000fe2000bfc3070 */
[----:B------:R-:W-:Y:S01]  /*18b80*/  FADD.FTZ R28, R88, R121 ;  /* 0x00000079581c7221 */ /* 0x000fe20000010000 */
[----:B------:R-:W-:Y:S01]  /*18b90*/  PRMT R121, R71, 0x5410, R70 ;  /* 0x0000541047797816 */ /* 0x000fe20000000046 */
[----:B------:R2:W-:Y:S01]  /*18ba0*/  @!P4 STL.S16 [R1+0x16c], R106 ;  /* 0x00016c6a0100c387 */ /* 0x0005e20000100600 */
[----:B------:R-:W-:Y:S01]  /*18bb0*/  PRMT R145, R106, 0x7610, R145 ;  /* 0x000076106a917816 */ /* 0x000fe20000000091 */
[----:B------:R-:W-:Y:S01]  /*18bc0*/  FADD.FTZ R62, R60, R42 ;  /* 0x0000002a3c3e7221 */ /* 0x000fe20000010000 */
[C---:B------:R-:W-:Y:S01]  /*18bd0*/  F2FP.BF16.F32.PACK_AB R88, R46.reuse, R88 ;  /* 0x000000582e58723e */ /* 0x040fe200000010ff */
[----:B------:R-:W3:Y:S01]  /*18be0*/  LDL.LU R172, [R1+0x46c] ;  /* 0x00046c0001ac7983 */ /* 0x000ee20000300800 */
[----:B------:R-:W-:Y:S01]  /*18bf0*/  @!P4 PRMT R71, R145, 0x5410, RZ ;  /* 0x000054109147c816 */ /* 0x000fe200000000ff */
[----:B------:R-:W-:Y:S01]  /*18c00*/  FADD.FTZ R46, R46, R28 ;  /* 0x0000001c2e2e7221 */ /* 0x000fe20000010000 */
[----:B------:R-:W-:Y:S01]  /*18c10*/  LOP3.LUT R28, R153, UR6, R170, 0x96, !PT ;  /* 0x00000006991c7c12 */ /* 0x000fe2000f8e96aa */
[----:B------:R3:W3:Y:S01]  /*18c20*/  LDL.S16 R140, [R1+0x178] ;  /* 0x00017800018c7983 */ /* 0x0006e20000100600 */
[----:B-1----:R-:W1:Y:S03]  /*18c30*/  MUFU.EX2 R110, R143 ;  /* 0x0000008f006e7308 */ /* 0x002e660000000800 */
[----:B------:R3:W3:Y:S01]  /*18c40*/  LDL.S16 R124, [R1+0x174] ;  /* 0x00017400017c7983 */ /* 0x0006e20000100600 */
[----:B----4-:R-:W-:Y:S01]  /*18c50*/  FADD.FTZ R125, R87, R30 ;  /* 0x0000001e577d7221 */ /* 0x010fe20000010000 */
[----:B------:R-:W-:Y:S01]  /*18c60*/  FADD.FTZ R30, R66, R40 ;  /* 0x00000028421e7221 */ /* 0x000fe20000010000 */
[----:B------:R-:W-:Y:S01]  /*18c70*/  LOP3.LUT R40, R28, 0xff, RZ, 0xc0, !PT ;  /* 0x000000ff1c287812 */ /* 0x000fe200078ec0ff */
[----:B------:R4:W-:Y:S03]  /*18c80*/  STL.64 [R1+0x368], R120 ;  /* 0x0003687801007387 */ /* 0x0009e60000100a00 */
[----:B------:R-:W-:Y:S01]  /*18c90*/  MUFU.EX2 R42, R241 ;  /* 0x000000f1002a7308 */ /* 0x000fe20000000800 */
[----:B------:R-:W-:Y:S01]  /*18ca0*/  FADD.FTZ R64, R64, R30 ;  /* 0x0000001e40407221 */ /* 0x000fe20000010000 */
[----:B------:R-:W-:Y:S01]  /*18cb0*/  LOP3.LUT R30, R28, 0xffff, RZ, 0xc0, !PT ;  /* 0x0000ffff1c1e7812 */ /* 0x000fe200078ec0ff */
[----:B------:R3:W3:Y:S01]  /*18cc0*/  LDL.S16 R145, [R1+0x180] ;  /* 0x0001800001917983 */ /* 0x0006e20000100600 */
[----:B------:R-:W-:Y:S02]  /*18cd0*/  ISETP.LE.U32.AND P4, PT, R40, UR15, PT ;  /* 0x0000000f28007c0c */ /* 0x000fe4000bf83070 */
[----:B------:R-:W-:Y:S04]  /*18ce0*/  SHF.R.U32.HI R30, RZ, 0x8, R30 ;  /* 0x00000008ff1e7819 */ /* 0x000fe8000001161e */
[----:B--2---:R-:W-:Y:S01]  /*18cf0*/  MUFU.EX2 R106, R243 ;  /* 0x000000f3006a7308 */ /* 0x004fe20000000800 */
[----:B-1----:R-:W-:Y:S02]  /*18d00*/  F2FP.BF16.F32.PACK_AB R198, R110, R131 ;  /* 0x000000836ec6723e */ /* 0x002fe400000010ff */
[----:B------:R-:W-:Y:S04]  /*18d10*/  LOP3.LUT R30, R30, 0xffff, RZ, 0xc0, !PT ;  /* 0x0000ffff1e1e7812 */ /* 0x000fe800078ec0ff */
[----:B------:R-:W-:Y:S01]  /*18d20*/  ISETP.LE.U32.AND P3, PT, R30, UR15, PT ;  /* 0x0000000f1e007c0c */ /* 0x000fe2000bf63070 */
[--C-:B------:R-:W-:Y:S01]  /*18d30*/  FADD.FTZ R30, R99, R46.reuse ;  /* 0x0000002e631e7221 */ /* 0x100fe20000010000 */
[----:B------:R-:W-:Y:S01]  /*18d40*/  PRMT R46, R47, 0x7632, R46 ;  /* 0x000076322f2e7816 */ /* 0x000fe2000000002e */
[----:B------:R-:W1:Y:S01]  /*18d50*/  MUFU.EX2 R40, R244 ;  /* 0x000000f400287308 */ /* 0x000e620000000800 */
[----:B----4-:R-:W2:Y:S09]  /*18d60*/  LDL.LU.64 R120, [R1+0x58] ;  /* 0x0000580001787983 */ /* 0x010eb20000300a00 */
[----:B------:R-:W4:Y:S01]  /*18d70*/  MUFU.EX2 R143, R252 ;  /* 0x000000fc008f7308 */ /* 0x000f220000000800 */
[----:B-1----:R-:W-:Y:S02]  /*18d80*/  F2FP.BF16.F32.PACK_AB R192, R40, R106 ;  /* 0x0000006a28c0723e */ /* 0x002fe400000010ff */
[----:B----4-:R-:W-:Y:S01]  /*18d90*/  F2FP.BF16.F32.PACK_AB R194, R142, R143 ;  /* 0x0000008f8ec2723e */ /* 0x010fe200000010ff */
[----:B---3--:R-:W-:Y:S05]  /*18da0*/  @!P1 HFMA2.BF16_V2 R104, -RZ.H0_H0, RZ.H0_H0, -R70.H0_H0 ;  /* 0x200000ffff689231 */ /* 0x008fea0000340946 */
[----:B------:R-:W-:Y:S01]  /*18db0*/  PRMT R66, R104, 0x7610, R66 ;  /* 0x0000761068427816 */ /* 0x000fe20000000042 */
[----:B------:R1:W-:Y:S03]  /*18dc0*/  @!P1 STL.S16 [R1+0x17c], R104 ;  /* 0x00017c6801009387 */ /* 0x0003e60000100600 */
[----:B------:R-:W-:Y:S01]  /*18dd0*/  @!P1 PRMT R70, R66, 0x5410, RZ ;  /* 0x0000541042469816 */ /* 0x000fe200000000ff */
[----:B------:R-:W-:Y:S01]  /*18de0*/  FADD.FTZ R66, R89, R30 ;  /* 0x0000001e59427221 */ /* 0x000fe20000010000 */
[--C-:B------:R-:W-:Y:S02]  /*18df0*/  SHF.R.U32.HI R30, RZ, 0x18, R28.reuse ;  /* 0x00000018ff1e7819 */ /* 0x100fe4000001161c */
[----:B------:R-:W-:Y:S01]  /*18e00*/  SHF.R.U32.HI R28, RZ, 0x10, R28 ;  /* 0x00000010ff1c7819 */ /* 0x000fe2000001161c */
[----:B------:R-:W-:Y:S03]  /*18e10*/  FADD.FTZ R66, R127, R66 ;  /* 0x000000427f427221 */ /* 0x000fe60000010000 */
[----:B------:R-:W-:Y:S01]  /*18e20*/  LOP3.LUT R28, R28, 0xff, RZ, 0xc0, !PT ;  /* 0x000000ff1c1c7812 */ /* 0x000fe200078ec0ff */
[----:B------:R-:W-:Y:S02]  /*18e30*/  @!P0 HFMA2.BF16_V2 R140, -RZ.H0_H0, RZ.H0_H0, -R45.H0_H0 ;  /* 0x200000ffff8c8231 */ /* 0x000fe4000034092d */
[----:B------:R-:W-:Y:S03]  /*18e40*/  @!P5 HFMA2.BF16_V2 R124, -RZ.H0_H0, RZ.H0_H0, -R44.H0_H0 ;  /* 0x200000ffff7cd231 */ /* 0x000fe6000034092c */
[----:B------:R-:W-:Y:S01]  /*18e50*/  PRMT R87, R140, 0x7610, R87 ;  /* 0x000076108c577816 */ /* 0x000fe20000000057 */
[----:B------:R-:W-:Y:S01]  /*18e60*/  @!P0 STL.S16 [R1+0x178], R140 ;  /* 0x0001788c01008387 */ /* 0x000fe20000100600 */
[----:B-1----:R-:W1:Y:S01]  /*18e70*/  MUFU.EX2 R104, R240 ;  /* 0x000000f000687308 */ /* 0x002e620000000800 */
[----:B------:R-:W-:Y:S02]  /*18e80*/  PRMT R60, R124, 0x7610, R60 ;  /* 0x000076107c3c7816 */ /* 0x000fe4000000003c */
[----:B------:R3:W-:Y:S01]  /*18e90*/  @!P5 STL.S16 [R1+0x174], R124 ;  /* 0x0001747c0100d387 */ /* 0x0007e20000100600 */
[----:B------:R-:W-:Y:S01]  /*18ea0*/  @!P2 HFMA2.BF16_V2 R145, -RZ.H0_H0, RZ.H0_H0, -R47.H0_H0 ;  /* 0x200000ffff91a231 */ /* 0x000fe2000034092f */
[----:B-1----:R-:W-:Y:S02]  /*18eb0*/  F2FP.BF16.F32.PACK_AB R178, R42, R104 ;  /* 0x000000682ab2723e */ /* 0x002fe400000010ff */
[----:B---3--:R-:W-:Y:S02]  /*18ec0*/  PRMT R124, R45, 0x5410, R44 ;  /* 0x000054102d7c7816 */ /* 0x008fe4000000002c */
[----:B------:R-:W-:Y:S01]  /*18ed0*/  @!P5 PRMT R44, R60, 0x5410, RZ ;  /* 0x000054103c2cd816 */ /* 0x000fe200000000ff */
[----:B------:R-:W-:Y:S01]  /*18ee0*/  FADD.FTZ R60, R107, R64 ;  /* 0x000000406b3c7221 */ /* 0x000fe20000010000 */
[----:B------:R-:W-:Y:S01]  /*18ef0*/  @!P0 PRMT R45, R87, 0x5410, RZ ;  /* 0x00005410572d8816 */ /* 0x000fe200000000ff */
[----:B------:R-:W-:Y:S01]  /*18f00*/  STL [R1+0x374], R124 ;  /* 0x0003747c01007387 */ /* 0x000fe20000100800 */
[----:B------:R-:W-:Y:S01]  /*18f10*/  ISETP.LE.U32.AND P0, PT, R30, UR15, PT ;  /* 0x0000000f1e007c0c */ /* 0x000fe2000bf03070 */
[----:B------:R-:W-:Y:S01]  /*18f20*/  FADD.FTZ R105, R105, R60 ;  /* 0x0000003c69697221 */ /* 0x000fe20000010000 */
[----:B------:R-:W-:Y:S01]  /*18f30*/  ISETP.LE.U32.AND P5, PT, R28, UR15, PT ;  /* 0x0000000f1c007c0c */ /* 0x000fe2000bfa3070 */
[----:B------:R3:W4:Y:S01]  /*18f40*/  LDL.S16 R140, [R1+0x184] ;  /* 0x00018400018c7983 */ /* 0x0007220000100600 */
[----:B------:R-:W-:Y:S01]  /*18f50*/  FADD.FTZ R60, R109, R62 ;  /* 0x0000003e6d3c7221 */ /* 0x000fe20000010000 */
[----:B------:R-:W-:Y:S01]  /*18f60*/  FADD.FTZ R30, R103, R125 ;  /* 0x0000007d671e7221 */ /* 0x000fe20000010000 */
[----:B------:R-:W-:Y:S01]  /*18f70*/  PRMT R125, R47, 0x5410, R46 ;  /* 0x000054102f7d7816 */ /* 0x000fe2000000002e */
[----:B------:R3:W3:Y:S01]  /*18f80*/  LDL.S16 R158, [R1+0x188] ;  /* 0x00018800019e7983 */ /* 0x0006e20000100600 */
[----:B------:R-:W-:Y:S01]  /*18f90*/  PRMT R103, R145, 0x7610, R103 ;  /* 0x0000761091677816 */ /* 0x000fe20000000067 */
[----:B------:R1:W-:Y:S01]  /*18fa0*/  MUFU.EX2 R62, R186 ;  /* 0x000000ba003e7308 */ /* 0x0003e20000000800 */
[----:B------:R-:W-:Y:S01]  /*18fb0*/  FADD.FTZ R99, R108, R60 ;  /* 0x0000003c6c637221 */ /* 0x000fe20000010000 */
[----:B------:R3:W-:Y:S01]  /*18fc0*/  @!P2 STL.S16 [R1+0x180], R145 ;  /* 0x000180910100a387 */ /* 0x0007e20000100600 */
[----:B------:R-:W-:Y:S01]  /*18fd0*/  @!P2 PRMT R47, R103, 0x5410, RZ ;  /* 0x00005410672fa816 */ /* 0x000fe200000000ff */
[----:B------:R-:W-:Y:S01]  /*18fe0*/  FADD.FTZ R107, R126, R66 ;  /* 0x000000427e6b7221 */ /* 0x000fe20000010000 */
[----:B------:R-:W-:Y:S01]  /*18ff0*/  FADD.FTZ R66, R131, R105 ;  /* 0x0000006983427221 */ /* 0x000fe20000010000 */
[----:B--2---:R-:W-:Y:S01]  /*19000*/  STL [R1+0x37c], R120 ;  /* 0x00037c7801007387 */ /* 0x004fe20000100800 */
[----:B------:R-:W-:Y:S03]  /*19010*/  FADD.FTZ R89, R102, R30 ;  /* 0x0000001e66597221 */ /* 0x000fe60000010000 */
[----:B------:R-:W2:Y:S01]  /*19020*/  MUFU.EX2 R60, R187 ;  /* 0x000000bb003c7308 */ /* 0x000ea20000000800 */
[----:B------:R-:W-:Y:S01]  /*19030*/  FADD.FTZ R110, R110, R66 ;  /* 0x000000426e6e7221 */ /* 0x000fe20000010000 */
[----:B------:R-:W-:Y:S01]  /*19040*/  STL [R1+0x378], R121 ;  /* 0x0003787901007387 */ /* 0x000fe20000100800 */
[----:B------:R-:W-:Y:S01]  /*19050*/  FADD.FTZ R89, R136, R89 ;  /* 0x0000005988597221 */ /* 0x000fe20000010000 */
[----:B------:R-:W-:Y:S03]  /*19060*/  FADD.FTZ R99, R143, R99 ;  /* 0x000000638f637221 */ /* 0x000fe60000010000 */
[----:B------:R-:W-:Y:S01]  /*19070*/  FADD.FTZ R130, R130, R89 ;  /* 0x0000005982827221 */ /* 0x000fe20000010000 */
[----:B------:R-:W-:Y:S01]  /*19080*/  LOP3.LUT R89, R152, 0xff, RZ, 0xc0, !PT ;  /* 0x000000ff98597812 */ /* 0x000fe200078ec0ff */
[----:B-1----:R-:W3:Y:S01]  /*19090*/  LDL.LU R186, [R1+0x468] ;  /* 0x0004680001ba7983 */ /* 0x002ee20000300800 */
[----:B------:R1:W-:Y:S01]  /*190a0*/  MUFU.EX2 R87, R157 ;  /* 0x0000009d00577308 */ /* 0x0003e20000000800 */
[----:B------:R-:W-:Y:S02]  /*190b0*/  FADD.FTZ R142, R142, R99 ;  /* 0x000000638e8e7221 */ /* 0x000fe40000010000 */
[----:B------:R-:W-:Y:S01]  /*190c0*/  STL [R1+0x380], R125 ;  /* 0x0003807d01007387 */ /* 0x000fe20000100800 */
[----:B--2---:R-:W-:Y:S06]  /*190d0*/  F2FP.BF16.F32.PACK_AB R163, R60, R62 ;  /* 0x0000003e3ca3723e */ /* 0x004fec00000010ff */
[----:B------:R-:W2:Y:S10]  /*190e0*/  MUFU.EX2 R30, R160 ;  /* 0x000000a0001e7308 */ /* 0x000eb40000000800 */
[----:B------:R2:W-:Y:S01]  /*190f0*/  MUFU.EX2 R99, R165 ;  /* 0x000000a500637308 */ /* 0x0005e20000000800 */
[----:B-1----:R-:W-:Y:S05]  /*19100*/  IMAD.WIDE.U32 R156, R156, -0x2daee0ad, RZ ;  /* 0xd2511f539c9c7825 */ /* 0x002fea00078e00ff */
[----:B------:R-:W-:Y:S04]  /*19110*/  LOP3.LUT R28, R157, UR6, R120, 0x96, !PT ;  /* 0x000000069d1c7c12 */ /* 0x000fe8000f8e9678 */
[----:B------:R-:W-:Y:S01]  /*19120*/  MUFU.EX2 R109, R246 ;  /* 0x000000f6006d7308 */ /* 0x000fe20000000800 */
[----:B------:R-:W-:Y:S02]  /*19130*/  LOP3.LUT R64, R28, 0xff, RZ, 0xc0, !PT ;  /* 0x000000ff1c407812 */ /* 0x000fe400078ec0ff */
[--C-:B------:R-:W-:Y:S02]  /*19140*/  SHF.R.U32.HI R66, RZ, 0x18, R28.reuse ;  /* 0x00000018ff427819 */ /* 0x100fe4000001161c */
[----:B------:R-:W-:Y:S02]  /*19150*/  ISETP.LE.U32.AND P2, PT, R64, UR15, PT ;  /* 0x0000000f40007c0c */ /* 0x000fe4000bf43070 */
[----:B------:R-:W-:Y:S02]  /*19160*/  LOP3.LUT R64, R28, 0xffff, RZ, 0xc0, !PT ;  /* 0x0000ffff1c407812 */ /* 0x000fe400078ec0ff */
[----:B------:R-:W-:Y:S02]  /*19170*/  SHF.R.U32.HI R28, RZ, 0x10, R28 ;  /* 0x00000010ff1c7819 */ /* 0x000fe4000001161c */
[----:B------:R-:W-:Y:S02]  /*19180*/  SHF.R.U32.HI R64, RZ, 0x8, R64 ;  /* 0x00000008ff407819 */ /* 0x000fe40000011640 */
[----:B------:R-:W-:Y:S02]  /*19190*/  LOP3.LUT R28, R28, 0xff, RZ, 0xc0, !PT ;  /* 0x000000ff1c1c7812 */ /* 0x000fe400078ec0ff */
[----:B------:R-:W-:Y:S02]  /*191a0*/  LOP3.LUT R64, R64, 0xffff, RZ, 0xc0, !PT ;  /* 0x0000ffff40407812 */ /* 0x000fe400078ec0ff */
[----:B--2---:R-:W-:Y:S01]  /*191b0*/  F2FP.BF16.F32.PACK_AB R165, R30, R87 ;  /* 0x000000571ea5723e */ /* 0x004fe200000010ff */
[----:B----4-:R-:W-:Y:S02]  /*191c0*/  @!P6 HFMA2.BF16_V2 R140, -RZ.H0_H0, RZ.H0_H0, -R46.H0_H0 ;  /* 0x200000ffff8ce231 */ /* 0x010fe4000034092e */
[----:B---3--:R-:W-:Y:S03]  /*191d0*/  @!P4 HFMA2.BF16_V2 R158, -RZ.H0_H0, RZ.H0_H0, -R65.H0_H0 ;  /* 0x200000ffff9ec231 */ /* 0x008fe60000340941 */
[----:B------:R-:W-:Y:S01]  /*191e0*/  PRMT R102, R140, 0x7610, R102 ;  /* 0x000076108c667816 */ /* 0x000fe20000000066 */
[----:B------:R1:W-:Y:S03]  /*191f0*/  @!P6 STL.S16 [R1+0x184], R140 ;  /* 0x0001848c0100e387 */ /* 0x0003e60000100600 */
[----:B------:R-:W-:Y:S01]  /*19200*/  @!P6 PRMT R46, R102, 0x5410, RZ ;  /* 0x00005410662ee816 */ /* 0x000fe200000000ff */
[----:B------:R-:W2:Y:S01]  /*19210*/  LDL.LU R187, [R1+0x464] ;  /* 0x0004640001bb7983 */ /* 0x000ea20000300800 */
[----:B------:R-:W-:Y:S01]  /*19220*/  ISETP.LE.U32.AND P6, PT, R64, UR15, PT ;  /* 0x0000000f40007c0c */ /* 0x000fe2000bfc3070 */
[----:B------:R-:W-:Y:S01]  /*19230*/  MUFU.EX2 R102, R251 ;  /* 0x000000fb00667308 */ /* 0x000fe20000000800 */
[C---:B------:R-:W-:Y:S01]  /*19240*/  PRMT R64, R65.reuse, 0x7632, R64 ;  /* 0x0000763241407816 */ /* 0x040fe20000000040 */
[----:B------:R3:W4:Y:S01]  /*19250*/  LDL.S16 R150, [R1+0x194] ;  /* 0x0001940001967983 */ /* 0x0007220000100600 */
[----:B------:R-:W-:Y:S02]  /*19260*/  PRMT R151, R158, 0x7610, R151 ;  /* 0x000076109e977816 */ /* 0x000fe40000000097 */
[----:B------:R-:W-:Y:S01]  /*19270*/  PRMT R126, R65, 0x5410, R64 ;  /* 0x00005410417e7816 */ /* 0x000fe20000000040 */
[----:B------:R3:W3:Y:S01]  /*19280*/  LDL.S16 R103, [R1+0x190] ;  /* 0x0001900001677983 */ /* 0x0006e20000100600 */
[----:B------:R-:W-:Y:S03]  /*19290*/  @!P4 PRMT R65, R151, 0x5410, RZ ;  /* 0x000054109741c816 */ /* 0x000fe600000000ff */
[----:B------:R2:W3:Y:S04]  /*192a0*/  LDL.S16 R145, [R1+0x18c] ;  /* 0x00018c0001917983 */ /* 0x0004e80000100600 */
[----:B------:R-:W-:Y:S01]  /*192b0*/  @!P4 STL.S16 [R1+0x188], R158 ;  /* 0x0001889e0100c387 */ /* 0x000fe20000100600 */
[----:B------:R-:W-:Y:S02]  /*192c0*/  ISETP.LE.U32.AND P4, PT, R66, UR15, PT ;  /* 0x0000000f42007c0c */ /* 0x000fe4000bf83070 */
[----:B------:R-:W-:Y:S01]  /*192d0*/  PRMT R66, R67, 0x7632, R66 ;  /* 0x0000763243427816 */ /* 0x000fe20000000042 */
[----:B------:R2:W3:Y:S01]  /*192e0*/  LDL.S16 R131, [R1+0x1a0] ;  /* 0x0001a00001837983 */ /* 0x0004e20000100600 */
[----:B-1----:R-:W1:Y:S03]  /*192f0*/  MUFU.EX2 R140, R249 ;  /* 0x000000f9008c7308 */ /* 0x002e660000000800 */
[----:B------:R2:W3:Y:S01]  /*19300*/  LDL.S16 R105, [R1+0x19c] ;  /* 0x00019c0001697983 */ /* 0x0004e20000100600 */
[----:B-1----:R-:W-:Y:S03]  /*19310*/  F2FP.BF16.F32.PACK_AB R195, R102, R140 ;  /* 0x0000008c66c3723e */ /* 0x002fe600000010ff */
[----:B--2---:R-:W-:Y:S01]  /*19320*/  STG.E.U16 desc[UR24][R186.64], R100 ;  /* 0x00000064ba007986 */ /* 0x004fe2000c101518 */
[----:B----4-:R-:W-:Y:S02]  /*19330*/  @!P3 HFMA2.BF16_V2 R150, -RZ.H0_H0, RZ.H0_H0, -R64.H0_H0 ;  /* 0x200000ffff96b231 */ /* 0x010fe40000340940 */
[----:B---3--:R-:W-:Y:S03]  /*19340*/  @!P5 HFMA2.BF16_V2 R103, -RZ.H0_H0, RZ.H0_H0, -R67.H0_H0 ;  /* 0x200000ffff67d231 */ /* 0x008fe60000340943 */
[----:B------:R-:W-:Y:S01]  /*19350*/  PRMT R127, R150, 0x7610, R127 ;  /* 0x00007610967f7816 */ /* 0x000fe2000000007f */
[----:B------:R-:W-:Y:S01]  /*19360*/  @!P3 STL.S16 [R1+0x194], R150 ;  /* 0x000194960100b387 */ /* 0x000fe20000100600 */
[----:B------:R-:W-:Y:S02]  /*19370*/  @!P0 HFMA2.BF16_V2 R145, -RZ.H0_H0, RZ.H0_H0, -R66.H0_H0 ;  /* 0x200000ffff918231 */ /* 0x000fe40000340942 */
[----:B------:R-:W-:Y:S01]  /*19380*/  @!P3 PRMT R64, R127, 0x5410, RZ ;  /* 0x000054107f40b816 */ /* 0x000fe200000000ff */
[----:B------:R-:W-:Y:S01]  /*19390*/  @!P5 STL.S16 [R1+0x190], R103 ;  /* 0x000190670100d387 */ /* 0x000fe20000100600 */
[----:B------:R-:W-:Y:S02]  /*193a0*/  PRMT R127, R67, 0x5410, R66 ;  /* 0x00005410437f7816 */ /* 0x000fe40000000042 */
[----:B------:R-:W-:Y:S02]  /*193b0*/  PRMT R137, R145, 0x7610, R137 ;  /* 0x0000761091897816 */ /* 0x000fe40000000089 */
[----:B------:R-:W-:Y:S01]  /*193c0*/  PRMT R108, R103, 0x7610, R108 ;  /* 0x00007610676c7816 */ /* 0x000fe2000000006c */
[----:B------:R1:W-:Y:S01]  /*193d0*/  STL.64 [R1+0x348], R126 ;  /* 0x0003487e01007387 */ /* 0x0003e20000100a00 */
[----:B------:R-:W-:Y:S01]  /*193e0*/  @!P0 PRMT R66, R137, 0x5410, RZ ;  /* 0x0000541089428816 */ /* 0x000fe200000000ff */
[----:B------:R-:W-:Y:S01]  /*193f0*/  @!P2 HFMA2.BF16_V2 R131, -RZ.H0_H0, RZ.H0_H0, -R41.H0_H0 ;  /* 0x200000ffff83a231 */ /* 0x000fe20000340929 */
[----:B------:R-:W-:Y:S01]  /*19400*/  @!P5 PRMT R67, R108, 0x5410, RZ ;  /* 0x000054106c43d816 */ /* 0x000fe200000000ff */
[----:B------:R2:W3:Y:S01]  /*19410*/  LDL.S16 R136, [R1+0x198] ;  /* 0x0001980001887983 */ /* 0x0004e20000100600 */
[----:B------:R-:W-:Y:S01]  /*19420*/  ISETP.LE.U32.AND P5, PT, R28, UR15, PT ;  /* 0x0000000f1c007c0c */ /* 0x000fe2000bfa3070 */
[----:B------:R-:W-:Y:S01]  /*19430*/  FADD.FTZ R28, R106, R107 ;  /* 0x0000006b6a1c7221 */ /* 0x000fe20000010000 */
[----:B------:R-:W-:Y:S01]  /*19440*/  ISETP.LE.U32.AND P3, PT, R89, UR15, PT ;  /* 0x0000000f59007c0c */ /* 0x000fe2000bf63070 */
[----:B------:R-:W-:Y:S01]  /*19450*/  @!P0 STL.S16 [R1+0x18c], R145 ;  /* 0x00018c9101008387 */ /* 0x000fe20000100600 */
[----:B------:R-:W-:Y:S01]  /*19460*/  SHF.R.U32.HI R89, RZ, 0x10, R152 ;  /* 0x00000010ff597819 */ /* 0x000fe20000011698 */
[----:B------:R-:W-:Y:S01]  /*19470*/  FADD.FTZ R106, R40, R28 ;  /* 0x0000001c286a7221 */ /* 0x000fe20000010000 */
[----:B------:R-:W-:Y:S01]  /*19480*/  PRMT R40, R41, 0x7632, R40 ;  /* 0x0000763229287816 */ /* 0x000fe20000000028 */
[----:B------:R2:W4:Y:S01]  /*19490*/  LDL.S16 R137, [R1+0x1a4] ;  /* 0x0001a40001897983 */ /* 0x0005220000100600 */
[----:B------:R-:W-:Y:S01]  /*194a0*/  LOP3.LUT R89, R89, 0xff, RZ, 0xc0, !PT ;  /* 0x000000ff59597812 */ /* 0x000fe200078ec0ff */
[----:B------:R-:W1:Y:S01]  /*194b0*/  MUFU.EX2 R108, R248 ;  /* 0x000000f8006c7308 */ /* 0x000e620000000800 */
[----:B------:R-:W-:Y:S01]  /*194c0*/  LOP3.LUT R28, R152, 0xffff, RZ, 0xc0, !PT ;  /* 0x0000ffff981c7812 */ /* 0x000fe200078ec0ff */
[----:B------:R-:W-:Y:S01]  /*194d0*/  @!P6 HFMA2.BF16_V2 R105, -RZ.H0_H0, RZ.H0_H0, -R40.H0_H0 ;  /* 0x200000ffff69e231 */ /* 0x000fe20000340928 */
[----:B------:R-:W-:Y:S01]  /*194e0*/  ISETP.LE.U32.AND P0, PT, R89, UR15, PT ;  /* 0x0000000f59007c0c */ /* 0x000fe2000bf03070 */
[----:B------:R2:W-:Y:S01]  /*194f0*/  @!P2 STL.S16 [R1+0x1a0], R131 ;  /* 0x0001a0830100a387 */ /* 0x0005e20000100600 */
[----:B------:R-:W-:Y:S01]  /*19500*/  SHF.R.U32.HI R28, RZ, 0x8, R28 ;  /* 0x00000008ff1c7819 */ /* 0x000fe2000001161c */
[----:B------:R-:W-:Y:S01]  /*19510*/  FADD.FTZ R89, R104, R130 ;  /* 0x0000008268597221 */ /* 0x000fe20000010000 */
[----:B------:R-:W-:Y:S01]  /*19520*/  PRMT R144, R105, 0x7610, R144 ;  /* 0x0000761069907816 */ /* 0x000fe20000000090 */
[----:B------:R2:W-:Y:S01]  /*19530*/  @!P6 STL.S16 [R1+0x19c], R105 ;  /* 0x00019c690100e387 */ /* 0x0005e20000100600 */
[----:B------:R-:W-:Y:S01]  /*19540*/  LOP3.LUT R28, R28, 0xffff, RZ, 0xc0, !PT ;  /* 0x0000ffff1c1c7812 */ /* 0x000fe200078ec0ff */
[----:B------:R-:W-:Y:S01]  /*19550*/  FADD.FTZ R143, R42, R89 ;  /* 0x000000592a8f7221 */ /* 0x000fe20000010000 */
[----:B------:R-:W-:Y:S01]  /*19560*/  PRMT R42, R43, 0x7632, R42 ;  /* 0x000076322b2a7816 */ /* 0x000fe2000000002a */
[----:B------:R-:W-:Y:S01]  /*19570*/  MUFU.EX2 R89, R185 ;  /* 0x000000b900597308 */ /* 0x000fe20000000800 */
[----:B-1----:R-:W-:Y:S02]  /*19580*/  PRMT R127, R131, 0x7610, R127 ;  /* 0x00007610837f7816 */ /* 0x002fe4000000007f */
[----:B------:R-:W-:Y:S07]  /*19590*/  F2FP.BF16.F32.PACK_AB R191, R108, R109 ;  /* 0x0000006d6cbf723e */ /* 0x000fee00000010ff */
[----:B------:R-:W1:Y:S01]  /*195a0*/  MUFU.EX2 R103, R164 ;  /* 0x000000a400677308 */ /* 0x000e620000000800 */
[----:B--2---:R-:W-:Y:S02]  /*195b0*/  PRMT R131, R41, 0x5410, R40 ;  /* 0x0000541029837816 */ /* 0x004fe40000000028 */
[----:B------:R-:W-:Y:S02]  /*195c0*/  @!P2 PRMT R41, R127, 0x5410, RZ ;  /* 0x000054107f29a816 */ /* 0x000fe400000000ff */
[----:B------:R-:W-:Y:S05]  /*195d0*/  ISETP.LE.U32.AND P2, PT, R28, UR15, PT ;  /* 0x0000000f1c007c0c */ /* 0x000fea000bf43070 */
[----:B------:R2:W2:Y:S01]  /*195e0*/  MUFU.EX2 R105, R184 ;  /* 0x000000b800697308 */ /* 0x0004a20000000800 */
[----:B------:R-:W-:Y:S02]  /*195f0*/  SHF.R.U32.HI R28, RZ, 0x18, R152 ;  /* 0x00000018ff1c7819 */ /* 0x000fe40000011698 */
[----:B------:R-:W-:Y:S02]  /*19600*/  @!P6 PRMT R40, R144, 0x5410, RZ ;  /* 0x000054109028e816 */ /* 0x000fe400000000ff */
[----:B------:R-:W-:Y:S01]  /*19610*/  ISETP.LE.U32.AND P6, PT, R28, UR15, PT ;  /* 0x0000000f1c007c0c */ /* 0x000fe2000bfc3070 */
[----:B------:R-:W-:Y:S01]  /*19620*/  FADD.FTZ R28, R87, R110 ;  /* 0x0000006e571c7221 */ /* 0x000fe20000010000 */
[----:B-1----:R-:W-:Y:S03]  /*19630*/  F2FP.BF16.F32.PACK_AB R190, R99, R103 ;  /* 0x0000006763be723e */ /* 0x002fe600000010ff */
[----:B------:R-:W-:Y:S01]  /*19640*/  MUFU.EX2 R110, R200 ;  /* 0x000000c8006e7308 */ /* 0x000fe20000000800 */
[----:B------:R-:W-:Y:S01]  /*19650*/  FADD.FTZ R104, R30, R28 ;  /* 0x0000001c1e687221 */ /* 0x000fe20000010000 */
[----:B------:R-:W-:Y:S01]  /*19660*/  LOP3.LUT R28, R156, 0xff, RZ, 0xc0, !PT ;  /* 0x000000ff9c1c7812 */ /* 0x000fe200078ec0ff */
[----:B------:R-:W-:Y:S01]  /*19670*/  FADD.FTZ R30, R62, R142 ;  /* 0x0000008e3e1e7221 */ /* 0x000fe20000010000 */
[----:B------:R-:W-:Y:S01]  /*19680*/  FADD.FTZ R62, R140, R106 ;  /* 0x0000006a8c3e7221 */ /* 0x000fe20000010000 */
[----:B------:R-:W-:Y:S01]  /*19690*/  FADD.FTZ R106, R109, R143 ;  /* 0x0000008f6d6a7221 */ /* 0x000fe20000010000 */
[----:B------:R-:W-:Y:S04]  /*196a0*/  FADD.FTZ R104, R103, R104 ;  /* 0x0000006867687221 */ /* 0x000fe80000010000 */
[----:B------:R-:W-:Y:S01]  /*196b0*/  MUFU.EX2 R87, R210 ;  /* 0x000000d200577308 */ /* 0x000fe20000000800 */
[----:B--2---:R-:W2:Y:S01]  /*196c0*/  LDL.LU R184, [R1+0x460] ;  /* 0x0004600001b87983 */ /* 0x004ea20000300800 */
[----:B------:R-:W-:Y:S01]  /*196d0*/  FADD.FTZ R142, R60, R30 ;  /* 0x0000001e3c8e7221 */ /* 0x000fe20000010000 */
[----:B------:R-:W-:Y:S01]  /*196e0*/  PRMT R60, R61, 0x7632, R60 ;  /* 0x000076323d3c7816 */ /* 0x000fe2000000003c */
[----:B------:R-:W-:Y:S01]  /*196f0*/  FADD.FTZ R140, R102, R62 ;  /* 0x0000003e668c7221 */ /* 0x000fe20000010000 */
[----:B------:R-:W-:Y:S01]  /*19700*/  STL [R1+0x404], R131 ;  /* 0x0004048301007387 */ /* 0x000fe20000100800 */
[----:B------:R-:W-:Y:S01]  /*19710*/  FADD.FTZ R108, R108, R106 ;  /* 0x0000006a6c6c7221 */ /* 0x000fe20000010000 */
[----:B------:R-:W-:Y:S03]  /*19720*/  FADD.FTZ R106, R99, R104 ;  /* 0x00000068636a7221 */ /* 0x000fe60000010000 */
[----:B------:R-:W1:Y:S01]  /*19730*/  MUFU.EX2 R30, R168 ;  /* 0x000000a8001e7308 */ /* 0x000e620000000800 */
[----:B------:R2:W2:Y:S01]  /*19740*/  LDL.S16 R130, [R1+0x1ac] ;  /* 0x0001ac0001827983 */ /* 0x0004a20000100600 */
[----:B------:R-:W-:Y:S01]  /*19750*/  FADD.FTZ R103, R105, R142 ;  /* 0x0000008e69677221 */ /* 0x000fe20000010000 */
[C---:B------:R-:W-:Y:S02]  /*19760*/  F2FP.BF16.F32.PACK_AB R105, R89.reuse, R105 ;  /* 0x000000695969723e */ /* 0x040fe400000010ff */
[----:B------:R-:W-:Y:S01]  /*19770*/  STL [R1+0x40c], R152 ;  /* 0x00040c9801007387 */ /* 0x000fe20000100800 */
[----:B------:R-:W-:Y:S04]  /*19780*/  FADD.FTZ R109, R89, R103 ;  /* 0x00000067596d7221 */ /* 0x000fe80000010000 */
[----:B------:R-:W-:Y:S01]  /*19790*/  MUFU.EX2 R62, R211 ;  /* 0x000000d3003e7308 */ /* 0x000fe20000000800 */
[----:B------:R-:W-:Y:S04]  /*197a0*/  STL [R1+0x408], R153 ;  /* 0x0004089901007387 */ /* 0x000fe80000100800 */
[----:B------:R-:W2:Y:S05]  /*197b0*/  LDL.LU R185, [R1+0x45c] ;  /* 0x00045c0001b97983 */ /* 0x000eaa0000300800 */
[----:B------:R-:W-:Y:S01]  /*197c0*/  MUFU.EX2 R99, R208 ;  /* 0x000000d000637308 */ /* 0x000fe20000000800 */
[----:B------:R2:W2:Y:S01]  /*197d0*/  LDL.S16 R127, [R1+0x1a8] ;  /* 0x0001a800017f7983 */ /* 0x0004a20000100600 */
[----:B-1----:R-:W-:Y:S01]  /*197e0*/  FADD.FTZ R89, R30, R106 ;  /* 0x0000006a1e597221 */ /* 0x002fe20000010000 */
[----:B---3--:R-:W-:Y:S05]  /*197f0*/  @!P5 HFMA2.BF16_V2 R136, -RZ.H0_H0, RZ.H0_H0, -R43.H0_H0 ;  /* 0x200000ffff88d231 */ /* 0x008fea000034092b */
[----:B------:R-:W-:Y:S01]  /*19800*/  PRMT R141, R136, 0x7610, R141 ;  /* 0x00007610888d7816 */ /* 0x000fe2000000008d */
[----:B------:R1:W-:Y:S01]  /*19810*/  @!P5 STL.S16 [R1+0x198], R136 ;  /* 0x000198880100d387 */ /* 0x0003e20000100600 */
[----:B----4-:R-:W-:Y:S03]  /*19820*/  @!P4 HFMA2.BF16_V2 R137, -RZ.H0_H0, RZ.H0_H0, -R42.H0_H0 ;  /* 0x200000ffff89c231 */ /* 0x010fe6000034092a */
[----:B------:R-:W3:Y:S02]  /*19830*/  LDL.LU R200, [R1+0x458] ;  /* 0x0004580001c87983 */ /* 0x000ee40000300800 */
[----:B------:R-:W-:Y:S02]  /*19840*/  PRMT R107, R137, 0x7610, R107 ;  /* 0x00007610896b7816 */ /* 0x000fe4000000006b */
[----:B-1----:R-:W-:Y:S02]  /*19850*/  PRMT R136, R43, 0x5410, R42 ;  /* 0x000054102b887816 */ /* 0x002fe4000000002a */
[----:B------:R-:W-:Y:S02]  /*19860*/  @!P4 PRMT R42, R107, 0x5410, RZ ;  /* 0x000054106b2ac816 */ /* 0x000fe400000000ff */
[----:B------:R-:W-:Y:S01]  /*19870*/  @!P5 PRMT R43, R141, 0x5410, RZ ;  /* 0x000054108d2bd816 */ /* 0x000fe200000000ff */
[----:B------:R-:W-:Y:S01]  /*19880*/  STL [R1+0x410], R136 ;  /* 0x0004108801007387 */ /* 0x000fe20000100800 */
[----:B------:R-:W-:Y:S01]  /*19890*/  ISETP.LE.U32.AND P5, PT, R28, UR15, PT ;  /* 0x0000000f1c007c0c */ /* 0x000fe2000bfa3070 */
[----:B------:R1:W4:Y:S01]  /*198a0*/  MUFU.EX2 R107, R212 ;  /* 0x000000d4006b7308 */ /* 0x0003220000000800 */
[----:B------:R-:W-:Y:S01]  /*198b0*/  LOP3.LUT R28, R156, 0xffff, RZ, 0xc0, !PT ;  /* 0x0000ffff9c1c7812 */ /* 0x000fe200078ec0ff */
[----:B------:R4:W-:Y:S03]  /*198c0*/  @!P4 STL.S16 [R1+0x1a4], R137 ;  /* 0x0001a4890100c387 */ /* 0x0009e60000100600 */
[----:B------:R-:W-:Y:S01]  /*198d0*/  SHF.R.U32.HI R28, RZ, 0x8, R28 ;  /* 0x00000008ff1c7819 */ /* 0x000fe2000001161c */
[----:B------:R-:W3:Y:S03]  /*198e0*/  LDL.LU R210, [R1+0x454] ;  /* 0x0004540001d27983 */ /* 0x000ee60000300800 */
[----:B------:R-:W-:Y:S04]  /*198f0*/  LOP3.LUT R28, R28, 0xffff, RZ, 0xc0, !PT ;  /* 0x0000ffff1c1c7812 */ /* 0x000fe800078ec0ff */
[----:B------:R-:W-:Y:S02]  /*19900*/  ISETP.LE.U32.AND P4, PT, R28, UR15, PT ;  /* 0x0000000f1c007c0c */ /* 0x000fe4000bf83070 */
[----:B------:R-:W-:Y:S01]  /*19910*/  SHF.R.U32.HI R28, RZ, 0x10, R156 ;  /* 0x00000010ff1c7819 */ /* 0x000fe2000001169c */
[----:B-1----:R-:W3:Y:S01]  /*19920*/  LDL.LU R212, [R1+0x450] ;  /* 0x0004500001d47983 */ /* 0x002ee20000300800 */
[----:B----4-:R-:W-:Y:S02]  /*19930*/  FADD.FTZ R104, R107, R108 ;  /* 0x0000006c6b687221 */ /* 0x010fe40000010000 */
[----:B------:R-:W-:Y:S02]  /*19940*/  LOP3.LUT R28, R28, 0xff, RZ, 0xc0, !PT ;  /* 0x000000ff1c1c7812 */ /* 0x000fe400078ec0ff */
[C---:B------:R-:W-:Y:S04]  /*19950*/  F2FP.BF16.F32.PACK_AB R107, R62.reuse, R107 ;  /* 0x0000006b3e6b723e */ /* 0x040fe800000010ff */
[----:B------:R-:W-:Y:S01]  /*19960*/  PRMT R106, R107, 0x7632, R106 ;  /* 0x000076326b6a7816 */ /* 0x000fe2000000006a */
[----:B------:R-:W-:Y:S01]  /*19970*/  FADD.FTZ R137, R62, R104 ;  /* 0x000000683e897221 */ /* 0x000fe20000010000 */
[----:B------:R-:W-:Y:S01]  /*19980*/  PRMT R62, R63, 0x7632, R62 ;  /* 0x000076323f3e7816 */ /* 0x000fe2000000003e */
[----:B--2---:R-:W-:Y:S05]  /*19990*/  @!P3 HFMA2.BF16_V2 R130, -RZ.H0_H0, RZ.H0_H0, -R61.H0_H0 ;  /* 0x200000ffff82b231 */ /* 0x004fea000034093d */
[----:B------:R-:W-:Y:S01]  /*199a0*/  PRMT R126, R130, 0x7610, R126 ;  /* 0x00007610827e7816 */ /* 0x000fe2000000007e */
[----:B------:R1:W-:Y:S04]  /*199b0*/  @!P3 STL.S16 [R1+0x1ac], R130 ;  /* 0x0001ac820100b387 */ /* 0x0003e80000100600 */
[----:B------:R-:W-:Y:S01]  /*199c0*/  STG.E.U16 desc[UR24][R184.64], R96 ;  /* 0x00000060b8007986 */ /* 0x000fe2000c101518 */
[----:B------:R-:W-:Y:S03]  /*199d0*/  @!P2 HFMA2.BF16_V2 R127, -RZ.H0_H0, RZ.H0_H0, -R60.H0_H0 ;  /* 0x200000ffff7fa231 */ /* 0x000fe6000034093c */
[----:B------:R-:W-:Y:S02]  /*199e0*/  STG.E.U16 desc[UR24][R184.64+0x2], R97 ;  /* 0x00000261b8007986 */ /* 0x000fe4000c101518 */
[----:B------:R-:W-:Y:S02]  /*199f0*/  PRMT R125, R127, 0x7610, R125 ;  /* 0x000076107f7d7816 */ /* 0x000fe4000000007d */
[----:B------:R2:W-:Y:S04]  /*19a00*/  @!P2 STL.S16 [R1+0x1a8], R127 ;  /* 0x0001a87f0100a387 */ /* 0x0005e80000100600 */
[----:B------:R4:W-:Y:S04]  /*19a10*/  STG.E.U16 desc[UR24][R180.64+0x10], R112 ;  /* 0x00001070b4007986 */ /* 0x0009e8000c101518 */
[----:B------:R-:W-:Y:S01]  /*19a20*/  STG.E.U16 desc[UR24][R180.64+0x12], R101 ;  /* 0x00001265b4007986 */ /* 0x000fe2000c101518 */
[----:B-1----:R-:W-:Y:S02]  /*19a30*/  PRMT R130, R61, 0x5410, R60 ;  /* 0x000054103d827816 */ /* 0x002fe4000000003c */
[----:B------:R-:W-:Y:S01]  /*19a40*/  @!P3 PRMT R61, R126, 0x5410, RZ ;  /* 0x000054107e3db816 */ /* 0x000fe200000000ff */
[----:B------:R-:W-:Y:S01]  /*19a50*/  STG.E.U16 desc[UR24][R182.64+0x10], R113 ;  /* 0x00001071b6007986 */ /* 0x000fe2000c101518 */
[----:B------:R-:W-:Y:S02]  /*19a60*/  ISETP.LE.U32.AND P3, PT, R28, UR15, PT ;  /* 0x0000000f1c007c0c */ /* 0x000fe4000bf63070 */
[----:B------:R-:W-:Y:S01]  /*19a70*/  SHF.R.U32.HI R28, RZ, 0x18, R156 ;  /* 0x00000018ff1c7819 */ /* 0x000fe2000001169c */
[----:B------:R-:W-:Y:S01]  /*19a80*/  STL [R1+0x414], R130 ;  /* 0x0004148201007387 */ /* 0x000fe20000100800 */
[----:B------:R-:W-:Y:S02]  /*19a90*/  @!P2 PRMT R60, R125, 0x5410, RZ ;  /* 0x000054107d3ca816 */ /* 0x000fe400000000ff */
[----:B------:R-:W-:Y:S01]  /*19aa0*/  ISETP.LE.U32.AND P2, PT, R28, UR15, PT ;  /* 0x0000000f1c007c0c */ /* 0x000fe2000bf43070 */
[----:B------:R-:W-:Y:S01]  /*19ab0*/  IMAD.U32 R28, RZ, RZ, UR31 ;  /* 0x0000001fff1c7e24 */ /* 0x000fe2000f8e00ff */
[----:B------:R-:W-:Y:S04]  /*19ac0*/  STL [R1+0x41c], R156 ;  /* 0x00041c9c01007387 */ /* 0x000fe80000100800 */
[----:B------:R-:W-:Y:S01]  /*19ad0*/  LOP3.LUT R102, R223, UR23, R28, 0x96, !PT ;  /* 0x00000017df667c12 */ /* 0x000fe2000f8e961c */
[----:B------:R-:W-:Y:S01]  /*19ae0*/  STL [R1+0x418], R157 ;  /* 0x0004189d01007387 */ /* 0x000fe20000100800 */
[----:B------:R-:W1:Y:S03]  /*19af0*/  MUFU.EX2 R28, R169 ;  /* 0x000000a9001c7308 */ /* 0x000e660000000800 */
[----:B--2---:R2:W2:Y:S01]  /*19b00*/  LDL.S16 R127, [R1+0x1f0] ;  /* 0x0001f000017f7983 */ /* 0x0044a20000100600 */
[----:B----4-:R-:W-:Y:S01]  /*19b10*/  PRMT R112, R63, 0x5410, R62 ;  /* 0x000054103f707816 */ /* 0x010fe2000000003e */
[----:B------:R-:W-:Y:S04]  /*19b20*/  IMAD.WIDE.U32 R150, R102, -0x326172a9, RZ ;  /* 0xcd9e8d5766967825 */ /* 0x000fe800078e00ff */
[----:B------:R-:W-:Y:S01]  /*19b30*/  FADD.FTZ R102, R110, R140 ;  /* 0x0000008c6e667221 */ /* 0x000fe20000010000 */
[----:B------:R4:W4:Y:S01]  /*19b40*/  LDL.S16 R126, [R1+0x1d8] ;  /* 0x0001d800017e7983 */ /* 0x0009220000100600 */
[----:B------:R-:W-:Y:S02]  /*19b50*/  F2FP.BF16.F32.PACK_AB R110, R87, R110 ;  /* 0x0000006e576e723e */ /* 0x000fe400000010ff */
[----:B------:R-:W-:Y:S01]  /*19b60*/  LOP3.LUT R103, R151, UR20, R216, 0x96, !PT ;  /* 0x0000001497677c12 */ /* 0x000fe2000f8e96d8 */
[----:B------:R2:W4:Y:S01]  /*19b70*/  LDL.S16 R104, [R1+0x1ec] ;  /* 0x0001ec0001687983 */ /* 0x0005220000100600 */
[----:B------:R-:W-:Y:S01]  /*19b80*/  LOP3.LUT R142, R219, UR22, R150, 0x96, !PT ;  /* 0x00000016db8e7c12 */ /* 0x000fe2000f8e9696 */
[----:B------:R-:W-:Y:S02]  /*19b90*/  FADD.FTZ R208, R87, R102 ;  /* 0x0000006657d07221 */ /* 0x000fe40000010000 */
[----:B------:R-:W-:Y:S01]  /*19ba0*/  STG.E.U16 desc[UR24][R182.64+0x12], R116 ;  /* 0x00001274b6007986 */ /* 0x000fe2000c101518 */
[----:B------:R-:W1:Y:S02]  /*19bb0*/  MUFU.EX2 R87, R204 ;  /* 0x000000cc00577308 */ /* 0x000e640000000800 */
[C---:B-1----:R-:W-:Y:S01]  /*19bc0*/  F2FP.BF16.F32.PACK_AB R119, R28.reuse, R30 ;  /* 0x0000001e1c77723e */ /* 0x042fe200000010ff */
[--C-:B------:R-:W-:Y:S01]  /*19bd0*/  FADD.FTZ R125, R28, R89.reuse ;  /* 0x000000591c7d7221 */ /* 0x100fe20000010000 */
[----:B------:R-:W-:Y:S01]  /*19be0*/  PRMT R89, R0, 0x7632, R89 ;  /* 0x0000763200597816 */ /* 0x000fe20000000059 */
[----:B------:R-:W-:Y:S01]  /*19bf0*/  STG.E.U16 desc[UR24][R186.64+0x10], R84 ;  /* 0x00001054ba007986 */ /* 0x000fe2000c101518 */
[----:B------:R-:W-:Y:S01]  /*19c00*/  FADD.FTZ R28, R99, R109 ;  /* 0x0000006d631c7221 */ /* 0x000fe20000010000 */
[----:B------:R-:W-:Y:S02]  /*19c10*/  IMAD.WIDE.U32 R102, R103, -0x2daee0ad, RZ ;  /* 0xd2511f5367667825 */ /* 0x000fe400078e00ff */
[----:B------:R-:W-:Y:S02]  /*19c20*/  STG.E.U16 desc[UR24][R186.64+0xe], R85 ;  /* 0x00000e55ba007986 */ /* 0x000fe4000c101518 */
[----:B------:R-:W-:Y:S01]  /*19c30*/  IMAD.WIDE.U32 R142, R142, -0x2daee0ad, RZ ;  /* 0xd2511f538e8e7825 */ /* 0x000fe200078e00ff */
[----:B------:R-:W-:Y:S01]  /*19c40*/  LOP3.LUT R144, R103, UR19, R174, 0x96, !PT ;  /* 0x0000001367907c12 */ /* 0x000fe2000f8e96ae */
[----:B------:R-:W-:Y:S03]  /*19c50*/  STG.E.U16 desc[UR24][R184.64+0x10], R81 ;  /* 0x00001051b8007986 */ /* 0x000fe6000c101518 */
[----:B------:R-:W-:Y:S01]  /*19c60*/  LOP3.LUT R143, R143, UR12, R102, 0x96, !PT ;  /* 0x0000000c8f8f7c12 */ /* 0x000fe2000f8e9666 */
[----:B------:R1:W-:Y:S01]  /*19c70*/  STG.E.U16 desc[UR24][R184.64+0x12], R80 ;  /* 0x00001250b8007986 */ /* 0x0003e2000c101518 */
[C---:B------:R-:W-:Y:S01]  /*19c80*/  F2FP.BF16.F32.PACK_AB R102, R87.reuse, R99 ;  /* 0x000000635766723e */ /* 0x040fe200000010ff */
[----:B------:R-:W-:Y:S01]  /*19c90*/  FADD.FTZ R204, R87, R28 ;  /* 0x0000001c57cc7221 */ /* 0x000fe20000010000 */
[----:B------:R-:W-:Y:S01]  /*19ca0*/  IMAD.WIDE.U32 R144, R144, -0x326172a9, RZ ;  /* 0xcd9e8d5790907825 */ /* 0x000fe200078e00ff */
[----:B------:R-:W-:Y:S04]  /*19cb0*/  STG.E.U16 desc[UR24][R180.64+0x20], R82 ;  /* 0x00002052b4007986 */ /* 0x000fe8000c101518 */
[----:B------:R-:W-:Y:S01]  /*19cc0*/  LOP3.LUT R108, R145, UR13, R218, 0x96, !PT ;  /* 0x0000000d916c7c12 */ /* 0x000fe2000f8e96da */
[----:B------:R-:W-:Y:S04]  /*19cd0*/  STG.E.U16 desc[UR24][R180.64+0x22], R83 ;  /* 0x00002253b4007986 */ /* 0x000fe8000c101518 */
[----:B------:R-:W-:Y:S01]  /*19ce0*/  STG.E.U16 desc[UR24][R182.64+0x22], R2 ;  /* 0x00002202b6007986 */ /* 0x000fe2000c101518 */
[----:B------:R-:W-:Y:S03]  /*19cf0*/  IMAD.WIDE.U32 R108, R108, -0x2daee0ad, RZ ;  /* 0xd2511f536c6c7825 */ /* 0x000fe600078e00ff */
[----:B------:R-:W-:Y:S02]  /*19d00*/  STG.E.U16 desc[UR24][R182.64+0x20], R3 ;  /* 0x00002003b6007986 */ /* 0x000fe4000c101518 */
[----:B------:R-:W-:Y:S01]  /*19d10*/  LOP3.LUT R170, R109, UR10, R142, 0x96, !PT ;  /* 0x0000000a6daa7c12 */ /* 0x000fe2000f8e968e */
[----:B------:R-:W-:Y:S01]  /*19d20*/  IMAD.WIDE.U32 R142, R143, -0x326172a9, RZ ;  /* 0xcd9e8d578f8e7825 */ /* 0x000fe200078e00ff */
[----:B------:R-:W-:Y:S03]  /*19d30*/  STG.E.U16 desc[UR24][R186.64+0x20], R56 ;  /* 0x00002038ba007986 */ /* 0x000fe6000c101518 */
[----:B------:R-:W-:Y:S01]  /*19d40*/  IMAD.WIDE.U32 R170, R170, -0x326172a9, RZ ;  /* 0xcd9e8d57aaaa7825 */ /* 0x000fe200078e00ff */
[----:B------:R-:W-:Y:S01]  /*19d50*/  LOP3.LUT R144, R143, UR11, R144, 0x96, !PT ;  /* 0x0000000b8f907c12 */ /* 0x000fe2000f8e9690 */
[----:B------:R-:W-:Y:S01]  /*19d60*/  STG.E.U16 desc[UR24][R186.64+0x1e], R57 ;  /* 0x00001e39ba007986 */ /* 0x000fe2000c101518 */
[----:B-1----:R-:W-:Y:S02]  /*19d70*/  PRMT R80, R196, 0x7610, R80 ;  /* 0x00007610c4507816 */ /* 0x002fe40000000050 */
[----:B------:R-:W-:Y:S01]  /*19d80*/  LOP3.LUT R158, R171, UR9, R142, 0x96, !PT ;  /* 0x00000009ab9e7c12 */ /* 0x000fe2000f8e968e */
[----:B------:R-:W-:Y:S01]  /*19d90*/  STG.E.U16 desc[UR24][R184.64+0x22], R58 ;  /* 0x0000223ab8007986 */ /* 0x000fe2000c101518 */
[----:B------:R-:W-:Y:S03]  /*19da0*/  IMAD.WIDE.U32 R246, R144, -0x2daee0ad, RZ ;  /* 0xd2511f5390f67825 */ /* 0x000fe600078e00ff */
[----:B------:R-:W-:Y:S02]  /*19db0*/  STG.E.U16 desc[UR24][R184.64+0x20], R59 ;  /* 0x0000203bb8007986 */ /* 0x000fe4000c101518 */
[----:B------:R-:W-:Y:S02]  /*19dc0*/  LOP3.LUT R143, R247, UR8, R108, 0x96, !PT ;  /* 0x00000008f78f7c12 */ /* 0x000fe4000f8e966c */
[----:B------:R1:W-:Y:S03]  /*19dd0*/  STG.E.U16 desc[UR24][R180.64+0x30], R77 ;  /* 0x0000304db4007986 */ /* 0x0003e6000c101518 */
[----:B------:R-:W-:Y:S01]  /*19de0*/  IMAD.WIDE.U32 R142, R143, -0x326172a9, RZ ;  /* 0xcd9e8d578f8e7825 */ /* 0x000fe200078e00ff */
[----:B------:R1:W-:Y:S04]  /*19df0*/  STG.E.U16 desc[UR24][R180.64+0x32], R76 ;  /* 0x0000324cb4007986 */ /* 0x0003e8000c101518 */
[----:B------:R-:W-:Y:S01]  /*19e00*/  LOP3.LUT R30, R143, UR7, R170, 0x96, !PT ;  /* 0x000000078f1e7c12 */ /* 0x000fe2000f8e96aa */
[----:B------:R1:W-:Y:S01]  /*19e10*/  STG.E.U16 desc[UR24][R182.64+0x30], R79 ;  /* 0x0000304fb6007986 */ /* 0x0003e2000c101518 */
[----:B------:R-:W-:Y:S02]  /*19e20*/  LOP3.LUT R241, R142, 0xff, RZ, 0xc0, !PT ;  /* 0x000000ff8ef17812 */ /* 0x000fe400078ec0ff */
[----:B------:R-:W-:Y:S01]  /*19e30*/  LOP3.LUT R28, R30, 0xff, RZ, 0xc0, !PT ;  /* 0x000000ff1e1c7812 */ /* 0x000fe200078ec0ff */
[----:B------:R1:W-:Y:S01]  /*19e40*/  STG.E.U16 desc[UR24][R182.64+0x32], R78 ;  /* 0x0000324eb6007986 */ /* 0x0003e2000c101518 */
[----:B------:R-:W-:Y:S02]  /*19e50*/  SHF.R.U32.HI R211, RZ, 0x18, R30 ;  /* 0x00000018ffd37819 */ /* 0x000fe4000001161e */
[----:B------:R-:W-:Y:S01]  /*19e60*/  SHF.R.U32.HI R238, RZ, 0x18, R142 ;  /* 0x00000018ffee7819 */ /* 0x000fe2000001168e */
[----:B------:R-:W-:Y:S04]  /*19e70*/  STG.E.U16 desc[UR24][R186.64+0x30], R52 ;  /* 0x00003034ba007986 */ /* 0x000fe8000c101518 */
[----:B------:R-:W-:Y:S04]  /*19e80*/  STG.E.U16 desc[UR24][R186.64+0x2e], R53 ;  /* 0x00002e35ba007986 */ /* 0x000fe8000c101518 */
[----:B------:R1:W-:Y:S02]  /*19e90*/  STG.E.U16 desc[UR24][R184.64+0x30], R55 ;  /* 0x00003037b8007986 */ /* 0x0003e4000c101518 */
[----:B-1----:R-:W-:Y:S02]  /*19ea0*/  PRMT R77, R179, 0x7632, R77 ;  /* 0x00007632b34d7816 */ /* 0x002fe4000000004d */
[----:B------:R1:W-:Y:S01]  /*19eb0*/  STG.E.U16 desc[UR24][R184.64+0x32], R54 ;  /* 0x00003236b8007986 */ /* 0x0003e2000c101518 */
[----:B------:R-:W-:Y:S03]  /*19ec0*/  PRMT R76, R161, 0x7610, R76 ;  /* 0x00007610a14c7816 */ /* 0x000fe6000000004c */
[----:B------:R1:W-:Y:S01]  /*19ed0*/  STG.E.U16 desc[UR24][R180.64+0x40], R73 ;  /* 0x00004049b4007986 */ /* 0x0003e2000c101518 */
[----:B------:R-:W-:Y:S03]  /*19ee0*/  PRMT R79, R196, 0x7632, R79 ;  /* 0x00007632c44f7816 */ /* 0x000fe6000000004f */
[----:B------:R1:W-:Y:S01]  /*19ef0*/  STG.E.U16 desc[UR24][R180.64+0x42], R72 ;  /* 0x00004248b4007986 */ /* 0x0003e2000c101518 */
[----:B------:R-:W-:Y:S03]  /*19f00*/  PRMT R78, R179, 0x7610, R78 ;  /* 0x00007610b34e7816 */ /* 0x000fe6000000004e */
[----:B------:R1:W-:Y:S04]  /*19f10*/  STG.E.U16 desc[UR24][R182.64+0x40], R75 ;  /* 0x0000404bb6007986 */ /* 0x0003e8000c101518 */
[----:B------:R1:W-:Y:S04]  /*19f20*/  STG.E.U16 desc[UR24][R182.64+0x42], R74 ;  /* 0x0000424ab6007986 */ /* 0x0003e8000c101518 */
[----:B------:R-:W-:Y:S01]  /*19f30*/  STG.E.U16 desc[UR24][R186.64+0x40], R48 ;  /* 0x00004030ba007986 */ /* 0x000fe2000c101518 */
[----:B------:R-:W-:Y:S03]  /*19f40*/  PRMT R55, R198, 0x7632, R55 ;  /* 0x00007632c6377816 */ /* 0x000fe60000000037 */
        /* <DEDUP_REMOVED lines=8> */
[----:B------:R1:W-:Y:S01]  /*19fd0*/  STG.E.U16 desc[UR24][R180.64+0x52], R68 ;  /* 0x00005244b4007986 */ /* 0x0003e2000c101518 */
[----:B------:R-:W-:Y:S03]  /*19fe0*/  PRMT R74, R167, 0x7610, R74 ;  /* 0x00007610a74a7816 */ /* 0x000fe6000000004a */
[----:B------:R1:W-:Y:S04]  /*19ff0*/  STG.E.U16 desc[UR24][R182.64+0x50], R71 ;  /* 0x00005047b6007986 */ /* 0x0003e8000c101518 */
[----:B------:R3:W-:Y:S01]  /*1a000*/  STG.E.U16 desc[UR24][R182.64+0x52], R70 ;  /* 0x00005246b6007986 */ /* 0x0007e2000c101518 */
[C---:B------:R-:W-:Y:S03]  /*1a010*/  PRMT R49, R165.reuse, 0x7632, R49 ;  /* 0x00007632a5317816 */ /* 0x040fe60000000031 */
[----:B------:R-:W-:Y:S01]  /*1a020*/  STG.E.U16 desc[UR24][R186.64+0x50], R44 ;  /* 0x0000502cba007986 */ /* 0x000fe2000c101518 */
[----:B-1----:R-:W-:Y:S03]  /*1a030*/  PRMT R51, R192, 0x7632, R51 ;  /* 0x00007632c0337816 */ /* 0x002fe60000000033 */
[----:B------:R-:W-:Y:S01]  /*1a040*/  STG.E.U16 desc[UR24][R186.64+0x4e], R45 ;  /* 0x00004e2dba007986 */ /* 0x000fe2000c101518 */
[----:B------:R-:W-:Y:S03]  /*1a050*/  PRMT R50, R165, 0x7610, R50 ;  /* 0x00007610a5327816 */ /* 0x000fe60000000032 */
[----:B------:R-:W-:Y:S01]  /*1a060*/  STG.E.U16 desc[UR24][R184.64+0x50], R47 ;  /* 0x0000502fb8007986 */ /* 0x000fe2000c101518 */
[----:B------:R-:W-:Y:S03]  /*1a070*/  PRMT R69, R191, 0x7632, R69 ;  /* 0x00007632bf457816 */ /* 0x000fe60000000045 */
[----:B------:R-:W-:Y:S01]  /*1a080*/  STG.E.U16 desc[UR24][R184.64+0x52], R46 ;  /* 0x0000522eb8007986 */ /* 0x000fe2000c101518 */
[----:B------:R-:W-:Y:S03]  /*1a090*/  PRMT R68, R163, 0x7632, R68 ;  /* 0x00007632a3447816 */ /* 0x000fe60000000044 */
[----:B------:R1:W-:Y:S01]  /*1a0a0*/  STG.E.U16 desc[UR24][R180.64+0x60], R65 ;  /* 0x00006041b4007986 */ /* 0x0003e2000c101518 */
[C---:B------:R-:W-:Y:S03]  /*1a0b0*/  PRMT R71, R190.reuse, 0x7632, R71 ;  /* 0x00007632be477816 */ /* 0x040fe60000000047 */
[----:B------:R1:W-:Y:S01]  /*1a0c0*/  STG.E.U16 desc[UR24][R180.64+0x62], R64 ;  /* 0x00006240b4007986 */ /* 0x0003e2000c101518 */
[----:B---3--:R-:W-:Y:S03]  /*1a0d0*/  PRMT R70, R190, 0x7610, R70 ;  /* 0x00007610be467816 */ /* 0x008fe60000000046 */
[----:B------:R3:W-:Y:S04]  /*1a0e0*/  STG.E.U16 desc[UR24][R182.64+0x60], R67 ;  /* 0x00006043b6007986 */ /* 0x0007e8000c101518 */
[----:B------:R3:W-:Y:S04]  /*1a0f0*/  STG.E.U16 desc[UR24][R182.64+0x62], R66 ;  /* 0x00006242b6007986 */ /* 0x0007e8000c101518 */
[----:B------:R-:W-:Y:S04]  /*1a100*/  STG.E.U16 desc[UR24][R186.64+0x5e], R41 ;  /* 0x00005e29ba007986 */ /* 0x000fe8000c101518 */
[----:B------:R-:W-:Y:S04]  /*1a110*/  STG.E.U16 desc[UR24][R186.64+0x60], R40 ;  /* 0x00006028ba007986 */ /* 0x000fe8000c101518 */
[----:B------:R-:W-:Y:S01]  /*1a120*/  STG.E.U16 desc[UR24][R184.64+0x60], R43 ;  /* 0x0000602bb8007986 */ /* 0x000fe2000c101518 */
[----:B------:R-:W-:Y:S02]  /*1a130*/  PRMT R200, R119, 0x7632, R200 ;  /* 0x0000763277c87816 */ /* 0x000fe400000000c8 */
[----:B-1----:R-:W-:Y:S01]  /*1a140*/  PRMT R65, R163, 0x7610, R65 ;  /* 0x00007610a3417816 */ /* 0x002fe20000000041 */
[----:B------:R-:W-:Y:S01]  /*1a150*/  STG.E.U16 desc[UR24][R184.64+0x62], R42 ;  /* 0x0000622ab8007986 */ /* 0x000fe2000c101518 */
[----:B------:R-:W-:Y:S02]  /*1a160*/  PRMT R99, R200, 0x7610, R99 ;  /* 0x00007610c8637816 */ /* 0x000fe40000000063 */
[C---:B------:R-:W-:Y:S01]  /*1a170*/  PRMT R64, R195.reuse, 0x7610, R64 ;  /* 0x00007610c3407816 */ /* 0x040fe20000000040 */
[----:B------:R1:W-:Y:S01]  /*1a180*/  STG.E.U16 desc[UR24][R180.64+0x70], R61 ;  /* 0x0000703db4007986 */ /* 0x0003e2000c101518 */
[----:B------:R-:W4:Y:S01]  /*1a190*/  MUFU.EX2 R200, R173 ;  /* 0x000000ad00c87308 */ /* 0x000f220000000800 */
[----:B---3--:R-:W-:Y:S02]  /*1a1a0*/  PRMT R67, R195, 0x7632, R67 ;  /* 0x00007632c3437816 */ /* 0x008fe40000000043 */
[----:B------:R-:W-:Y:S01]  /*1a1b0*/  STG.E.U16 desc[UR24][R180.64+0x72], R60 ;  /* 0x0000723cb4007986 */ /* 0x000fe2000c101518 */
[----:B------:R-:W-:Y:S02]  /*1a1c0*/  PRMT R66, R191, 0x7610, R66 ;  /* 0x00007610bf427816 */ /* 0x000fe40000000042 */
[----:B------:R-:W-:Y:S04]  /*1a1d0*/  PRMT R210, R119, 0x7610, R210 ;  /* 0x0000761077d27816 */ /* 0x000fe800000000d2 */
[----:B-1----:R-:W-:Y:S01]  /*1a1e0*/  MUFU.EX2 R61, R201 ;  /* 0x000000c9003d7308 */ /* 0x002fe20000000800 */
[----:B------:R3:W3:Y:S04]  /*1a1f0*/  LDL.S16 R119, [R1+0x1e4] ;  /* 0x0001e40001777983 */ /* 0x0006e80000100600 */
[----:B------:R-:W-:Y:S01]  /*1a200*/  STL [R1+0x420], R204 ;  /* 0x000420cc01007387 */ /* 0x000fe20000100800 */
[----:B--2---:R-:W-:Y:S02]  /*1a210*/  @!P0 HFMA2.BF16_V2 R127, -RZ.H0_H0, RZ.H0_H0, -R63.H0_H0 ;  /* 0x200000ffff7f8231 */ /* 0x004fe4000034093f */
[----:B----4-:R-:W-:Y:S03]  /*1a220*/  @!P5 HFMA2.BF16_V2 R126, -RZ.H0_H0, RZ.H0_H0, -R29.H0_H0 ;  /* 0x200000ffff7ed231 */ /* 0x010fe6000034091d */
[----:B------:R-:W-:Y:S01]  /*1a230*/  PRMT R108, R127, 0x7610, R108 ;  /* 0x000076107f6c7816 */ /* 0x000fe2000000006c */
[----:B------:R-:W-:Y:S03]  /*1a240*/  @!P0 STL.S16 [R1+0x1f0], R127 ;  /* 0x0001f07f01008387 */ /* 0x000fe60000100600 */
[----:B------:R-:W-:Y:S01]  /*1a250*/  @!P0 PRMT R63, R108, 0x5410, RZ ;  /* 0x000054106c3f8816 */ /* 0x000fe200000000ff */
[----:B------:R-:W-:Y:S01]  /*1a260*/  STL [R1+0x424], R112 ;  /* 0x0004247001007387 */ /* 0x000fe20000100800 */
[----:B------:R-:W-:Y:S02]  /*1a270*/  ISETP.LE.U32.AND P0, PT, R28, UR15, PT ;  /* 0x0000000f1c007c0c */ /* 0x000fe4000bf03070 */
[----:B------:R-:W-:Y:S01]  /*1a280*/  LOP3.LUT R28, R30, 0xffff, RZ, 0xc0, !PT ;  /* 0x0000ffff1e1c7812 */ /* 0x000fe200078ec0ff */
[----:B------:R-:W-:Y:S01]  /*1a290*/  STG.E.U16 desc[UR24][R182.64+0x70], R63 ;  /* 0x0000703fb6007986 */ /* 0x000fe2000c101518 */
[----:B------:R-:W-:Y:S02]  /*1a2a0*/  PRMT R87, R126, 0x7610, R87 ;  /* 0x000076107e577816 */ /* 0x000fe40000000057 */
[----:B------:R-:W-:Y:S02]  /*1a2b0*/  SHF.R.U32.HI R28, RZ, 0x8, R28 ;  /* 0x00000008ff1c7819 */ /* 0x000fe4000001161c */
[----:B------:R-:W-:Y:S04]  /*1a2c0*/  SHF.R.U32.HI R30, RZ, 0x10, R30 ;  /* 0x00000010ff1e7819 */ /* 0x000fe8000001161e */
[----:B------:R-:W-:Y:S02]  /*1a2d0*/  LOP3.LUT R141, R30, 0xff, RZ, 0xc0, !PT ;  /* 0x000000ff1e8d7812 */ /* 0x000fe400078ec0ff */
[----:B------:R-:W-:Y:S05]  /*1a2e0*/  LOP3.LUT R30, R135, UR22, R150, 0x96, !PT ;  /* 0x00000016871e7c12 */ /* 0x000fea000f8e9696 */
[----:B------:R-:W-:Y:S04]  /*1a2f0*/  IMAD.WIDE.U32 R108, R30, -0x2daee0ad, RZ ;  /* 0xd2511f531e6c7825 */ /* 0x000fe800078e00ff */
[----:B---3--:R-:W-:Y:S05]  /*1a300*/  @!P6 HFMA2.BF16_V2 R119, -RZ.H0_H0, RZ.H0_H0, -R62.H0_H0 ;  /* 0x200000ffff77e231 */ /* 0x008fea000034093e */
[----:B------:R-:W-:Y:S01]  /*1a310*/  PRMT R96, R119, 0x7610, R96 ;  /* 0x0000761077607816 */ /* 0x000fe20000000060 */
[----:B------:R1:W-:Y:S03]  /*1a320*/  @!P6 STL.S16 [R1+0x1e4], R119 ;  /* 0x0001e4770100e387 */ /* 0x0003e60000100600 */
[----:B------:R-:W-:Y:S01]  /*1a330*/  @!P6 PRMT R62, R96, 0x5410, RZ ;  /* 0x00005410603ee816 */ /* 0x000fe200000000ff */
[----:B------:R-:W-:Y:S04]  /*1a340*/  @!P5 STL.S16 [R1+0x1d8], R126 ;  /* 0x0001d87e0100d387 */ /* 0x000fe80000100600 */
[----:B------:R2:W3:Y:S04]  /*1a350*/  LDL.S16 R113, [R1+0x1fc] ;  /* 0x0001fc0001717983 */ /* 0x0004e80000100600 */
[----:B------:R-:W-:Y:S01]  /*1a360*/  STG.E.U16 desc[UR24][R182.64+0x72], R62 ;  /* 0x0000723eb6007986 */ /* 0x000fe2000c101518 */
[----:B-1----:R-:W-:Y:S02]  /*1a370*/  LOP3.LUT R119, R28, 0xffff, RZ, 0xc0, !PT ;  /* 0x0000ffff1c777812 */ /* 0x002fe400078ec0ff */
[C---:B------:R-:W-:Y:S04]  /*1a380*/  PRMT R28, R29.reuse, 0x7632, R28 ;  /* 0x000076321d1c7816 */ /* 0x040fe8000000001c */
[----:B------:R-:W-:Y:S01]  /*1a390*/  PRMT R116, R29, 0x5410, R28 ;  /* 0x000054101d747816 */ /* 0x000fe2000000001c */
[----:B------:R-:W-:Y:S01]  /*1a3a0*/  @!P4 HFMA2.BF16_V2 R104, -RZ.H0_H0, RZ.H0_H0, -R28.H0_H0 ;  /* 0x200000ffff68c231 */ /* 0x000fe2000034091c */
[----:B------:R-:W-:Y:S02]  /*1a3b0*/  @!P5 PRMT R29, R87, 0x5410, RZ ;  /* 0x00005410571dd816 */ /* 0x000fe400000000ff */
[----:B------:R-:W-:Y:S01]  /*1a3c0*/  LOP3.LUT R87, R151, UR20, R214, 0x96, !PT ;  /* 0x0000001497577c12 */ /* 0x000fe2000f8e96d6 */
[----:B------:R-:W-:Y:S01]  /*1a3d0*/  STL [R1+0x428], R116 ;  /* 0x0004287401007387 */ /* 0x000fe20000100800 */
[----:B------:R-:W-:Y:S03]  /*1a3e0*/  PRMT R100, R104, 0x7610, R100 ;  /* 0x0000761068647816 */ /* 0x000fe60000000064 */
[----:B------:R1:W-:Y:S01]  /*1a3f0*/  @!P4 STL.S16 [R1+0x1ec], R104 ;  /* 0x0001ec680100c387 */ /* 0x0003e20000100600 */
[----:B------:R-:W-:Y:S01]  /*1a400*/  @!P4 PRMT R28, R100, 0x5410, RZ ;  /* 0x00005410641cc816 */ /* 0x000fe200000000ff */
[----:B------:R-:W-:Y:S01]  /*1a410*/  IMAD.WIDE.U32 R96, R87, -0x2daee0ad, RZ ;  /* 0xd2511f5357607825 */ /* 0x000fe200078e00ff */
[----:B------:R-:W-:Y:S01]  /*1a420*/  ISETP.LE.U32.AND P4, PT, R211, UR15, PT ;  /* 0x0000000fd3007c0c */ /* 0x000fe2000bf83070 */
[----:B------:R2:W4:Y:S03]  /*1a430*/  LDL.S16 R140, [R1+0x1f8] ;  /* 0x0001f800018c7983 */ /* 0x0005260000100600 */
[----:B------:R-:W-:Y:S01]  /*1a440*/  LOP3.LUT R30, R97, UR19, R220, 0x96, !PT ;  /* 0x00000013611e7c12 */ /* 0x000fe2000f8e96dc */
[----:B------:R-:W-:Y:S01]  /*1a450*/  STG.E.U16 desc[UR24][R186.64+0x6e], R29 ;  /* 0x00006e1dba007986 */ /* 0x000fe2000c101518 */
[----:B------:R-:W-:Y:S02]  /*1a460*/  LOP3.LUT R87, R109, UR12, R96, 0x96, !PT ;  /* 0x0000000c6d577c12 */ /* 0x000fe4000f8e9660 */
[----:B------:R-:W-:Y:S01]  /*1a470*/  PRMT R109, R110, 0x7632, R109 ;  /* 0x000076326e6d7816 */ /* 0x000fe2000000006d */
[----:B------:R-:W-:Y:S01]  /*1a480*/  IMAD.WIDE.U32 R100, R30, -0x326172a9, RZ ;  /* 0xcd9e8d571e647825 */ /* 0x000fe200078e00ff */
[----:B------:R-:W-:Y:S03]  /*1a490*/  STG.E.U16 desc[UR24][R186.64+0x70], R28 ;  /* 0x0000701cba007986 */ /* 0x000fe6000c101518 */
[----:B------:R-:W-:Y:S01]  /*1a4a0*/  IMAD.WIDE.U32 R96, R87, -0x326172a9, RZ ;  /* 0xcd9e8d5757607825 */ /* 0x000fe200078e00ff */
[----:B------:R-:W-:Y:S02]  /*1a4b0*/  LOP3.LUT R84, R101, UR13, R134, 0x96, !PT ;  /* 0x0000000d65547c12 */ /* 0x000fe4000f8e9686 */
[----:B------:R-:W-:Y:S02]  /*1a4c0*/  PRMT R87, R88, 0x7632, R87 ;  /* 0x0000763258577816 */ /* 0x000fe40000000057 */
[--C-:B------:R-:W-:Y:S01]  /*1a4d0*/  LOP3.LUT R30, R97, UR11, R100.reuse, 0x96, !PT ;  /* 0x0000000b611e7c12 */ /* 0x100fe2000f8e9664 */
[----:B------:R-:W-:Y:S01]  /*1a4e0*/  IMAD.WIDE.U32 R84, R84, -0x2daee0ad, RZ ;  /* 0xd2511f5354547825 */ /* 0x000fe200078e00ff */
[----:B------:R-:W-:Y:S02]  /*1a4f0*/  PRMT R100, R210, 0x7610, R100 ;  /* 0x00007610d2647816 */ /* 0x000fe40000000064 */
[----:B------:R-:W-:Y:S01]  /*1a500*/  PRMT R101, R102, 0x7632, R101 ;  /* 0x0000763266657816 */ /* 0x000fe20000000065 */
[----:B-1----:R2:W2:Y:S01]  /*1a510*/  LDL.S16 R104, [R1+0x200] ;  /* 0x0002000001687983 */ /* 0x0024a20000100600 */
[----:B------:R-:W-:Y:S01]  /*1a520*/  LOP3.LUT R81, R85, UR10, R108, 0x96, !PT ;  /* 0x0000000a55517c12 */ /* 0x000fe2000f8e966c */
[----:B------:R-:W-:Y:S01]  /*1a530*/  IMAD.WIDE.U32 R126, R30, -0x2daee0ad, RZ ;  /* 0xd2511f531e7e7825 */ /* 0x000fe200078e00ff */
[----:B------:R-:W-:Y:S02]  /*1a540*/  PRMT R30, R31, 0x7632, R30 ;  /* 0x000076321f1e7816 */ /* 0x000fe4000000001e */
[----:B------:R-:W-:Y:S01]  /*1a550*/  PRMT R85, R86, 0x7632, R85 ;  /* 0x0000763256557816 */ /* 0x000fe20000000055 */
[----:B------:R-:W-:Y:S01]  /*1a560*/  IMAD.WIDE.U32 R176, R81, -0x326172a9, RZ ;  /* 0xcd9e8d5751b07825 */ /* 0x000fe200078e00ff */
[--C-:B------:R-:W-:Y:S02]  /*1a570*/  LOP3.LUT R150, R127, UR8, R84.reuse, 0x96, !PT ;  /* 0x000000087f967c12 */ /* 0x100fe4000f8e9654 */
[----:B------:R-:W-:Y:S02]  /*1a580*/  PRMT R84, R199, 0x7610, R84 ;  /* 0x00007610c7547816 */ /* 0x000fe40000000054 */
[----:B------:R-:W-:Y:S01]  /*1a590*/  LOP3.LUT R160, R177, UR9, R96, 0x96, !PT ;  /* 0x00000009b1a07c12 */ /* 0x000fe2000f8e9660 */
[----:B------:R-:W-:Y:S01]  /*1a5a0*/  IMAD.WIDE.U32 R150, R150, -0x326172a9, RZ ;  /* 0xcd9e8d5796967825 */ /* 0x000fe200078e00ff */
[----:B------:R-:W-:Y:S02]  /*1a5b0*/  PRMT R108, R105, 0x7632, R108 ;  /* 0x00007632696c7816 */ /* 0x000fe4000000006c */
[----:B------:R-:W-:Y:S02]  /*1a5c0*/  F2FP.BF16.F32.PACK_AB R97, R200, R203 ;  /* 0x000000cbc861723e */ /* 0x000fe400000010ff */
[----:B------:R-:W-:Y:S04]  /*1a5d0*/  LOP3.LUT R81, R151, UR7, R176, 0x96, !PT ;  /* 0x0000000797517c12 */ /* 0x000fe8000f8e96b0 */
        /* <DEDUP_REMOVED lines=12> */
[----:B------:R-:W-:Y:S01]  /*1a6a0*/  PRMT R81, R193, 0x7632, R81 ;  /* 0x00007632c1517816 */ /* 0x000fe20000000051 */
[----:B---3--:R-:W-:Y:S05]  /*1a6b0*/  @!P3 HFMA2.BF16_V2 R113, -RZ.H0_H0, RZ.H0_H0, -R31.H0_H0 ;  /* 0x200000ffff71b231 */ /* 0x008fea000034091f */
[----:B------:R-:W-:Y:S01]  /*1a6c0*/  PRMT R96, R113, 0x7610, R96 ;  /* 0x0000761071607816 */ /* 0x000fe20000000060 */
[----:B------:R1:W-:Y:S02]  /*1a6d0*/  @!P3 STL.S16 [R1+0x1fc], R113 ;  /* 0x0001fc710100b387 */ /* 0x0003e40000100600 */
[----:B-1----:R-:W-:Y:S02]  /*1a6e0*/  PRMT R113, R31, 0x5410, R30 ;  /* 0x000054101f717816 */ /* 0x002fe4000000001e */
[----:B------:R-:W-:Y:S02]  /*1a6f0*/  @!P3 PRMT R31, R96, 0x5410, RZ ;  /* 0x00005410601fb816 */ /* 0x000fe400000000ff */
[----:B------:R-:W-:Y:S01]  /*1a700*/  ISETP.LE.U32.AND P3, PT, R141, UR15, PT ;  /* 0x0000000f8d007c0c */ /* 0x000fe2000bf63070 */
[----:B----4-:R-:W-:Y:S01]  /*1a710*/  @!P2 HFMA2.BF16_V2 R140, -RZ.H0_H0, RZ.H0_H0, -R30.H0_H0 ;  /* 0x200000ffff8ca231 */ /* 0x010fe2000034091e */
[----:B------:R-:W-:Y:S04]  /*1a720*/  STL [R1+0x42c], R113 ;  /* 0x00042c7101007387 */ /* 0x000fe80000100800 */
[----:B------:R-:W-:Y:S01]  /*1a730*/  PRMT R82, R140, 0x7610, R82 ;  /* 0x000076108c527816 */ /* 0x000fe20000000052 */
[----:B------:R1:W-:Y:S03]  /*1a740*/  @!P2 STL.S16 [R1+0x1f8], R140 ;  /* 0x0001f88c0100a387 */ /* 0x0003e60000100600 */
[----:B------:R-:W-:Y:S01]  /*1a750*/  @!P2 PRMT R30, R82, 0x5410, RZ ;  /* 0x00005410521ea816 */ /* 0x000fe200000000ff */
[----:B------:R-:W-:Y:S01]  /*1a760*/  IMAD.WIDE.U32 R82, R2, -0x326172a9, RZ ;  /* 0xcd9e8d5702527825 */ /* 0x000fe200078e00ff */
[----:B------:R-:W-:Y:S01]  /*1a770*/  ISETP.LE.U32.AND P2, PT, R119, UR15, PT ;  /* 0x0000000f77007c0c */ /* 0x000fe2000bf43070 */
[----:B------:R-:W-:Y:S03]  /*1a780*/  STG.E.U16 desc[UR24][R184.64+0x70], R31 ;  /* 0x0000701fb8007986 */ /* 0x000fe6000c101518 */
[----:B------:R-:W-:Y:S01]  /*1a790*/  LOP3.LUT R56, R83, UR20, R216, 0x96, !PT ;  /* 0x0000001453387c12 */ /* 0x000fe2000f8e96d8 */
[----:B------:R-:W-:Y:S01]  /*1a7a0*/  STG.E.U16 desc[UR24][R184.64+0x72], R30 ;  /* 0x0000721eb8007986 */ /* 0x000fe2000c101518 */
[----:B------:R-:W-:Y:S03]  /*1a7b0*/  LOP3.LUT R2, R219, UR22, R82, 0x96, !PT ;  /* 0x00000016db027c12 */ /* 0x000fe6000f8e9652 */
[----:B------:R-:W-:Y:S04]  /*1a7c0*/  IMAD.WIDE.U32 R56, R56, -0x2daee0ad, RZ ;  /* 0xd2511f5338387825 */ /* 0x000fe800078e00ff */
[----:B--2---:R-:W-:Y:S01]  /*1a7d0*/  @!P0 HFMA2.BF16_V2 R104, -RZ.H0_H0, RZ.H0_H0, -R0.H0_H0 ;  /* 0x200000ffff688231 */ /* 0x004fe20000340900 */
[----:B------:R-:W-:Y:S04]  /*1a7e0*/  LOP3.LUT R58, R57, UR19, R174, 0x96, !PT ;  /* 0x00000013393a7c12 */ /* 0x000fe8000f8e96ae */
[----:B------:R-:W-:Y:S01]  /*1a7f0*/  PRMT R3, R104, 0x7610, R3 ;  /* 0x0000761068037816 */ /* 0x000fe20000000003 */
[----:B------:R2:W-:Y:S01]  /*1a800*/  @!P0 STL.S16 [R1+0x200], R104 ;  /* 0x0002006801008387 */ /* 0x0005e20000100600 */
[----:B------:R-:W-:Y:S01]  /*1a810*/  IMAD.WIDE.U32 R58, R58, -0x326172a9, RZ ;  /* 0xcd9e8d573a3a7825 */ /* 0x000fe200078e00ff */
[----:B-1----:R-:W-:Y:S02]  /*1a820*/  PRMT R140, R0, 0x5410, R89 ;  /* 0x00005410008c7816 */ /* 0x002fe40000000059 */
[----:B------:R-:W-:Y:S01]  /*1a830*/  @!P0 PRMT R0, R3, 0x5410, RZ ;  /* 0x0000541003008816 */ /* 0x000fe200000000ff */
[----:B------:R-:W-:Y:S01]  /*1a840*/  IMAD.WIDE.U32 R2, R2, -0x2daee0ad, RZ ;  /* 0xd2511f5302027825 */ /* 0x000fe200078e00ff */
[----:B------:R-:W-:Y:S01]  /*1a850*/  ISETP.LE.U32.AND P0, PT, R242, UR15, PT ;  /* 0x0000000ff2007c0c */ /* 0x000fe2000bf03070 */
[----:B------:R-:W-:Y:S03]  /*1a860*/  STL [R1+0x430], R140 ;  /* 0x0004308c01007387 */ /* 0x000fe60000100800 */
[----:B------:R-:W-:Y:S01]  /*1a870*/  LOP3.LUT R3, R3, UR12, R56, 0x96, !PT ;  /* 0x0000000c03037c12 */ /* 0x000fe2000f8e9638 */
[----:B------:R3:W4:Y:S01]  /*1a880*/  LDL.S16 R222, [R1+0x1d0] ;  /* 0x0001d00001de7983 */ /* 0x0007220000100600 */
[----:B------:R-:W-:Y:S02]  /*1a890*/  LOP3.LUT R56, R59, UR13, R218, 0x96, !PT ;  /* 0x0000000d3b387c12 */ /* 0x000fe4000f8e96da */
[----:B------:R-:W-:Y:S01]  /*1a8a0*/  PRMT R59, R159, 0x7632, R59 ;  /* 0x000076329f3b7816 */ /* 0x000fe2000000003b */
[----:B------:R3:W3:Y:S01]  /*1a8b0*/  LDL.S16 R221, [R1+0x1cc] ;  /* 0x0001cc0001dd7983 */ /* 0x0006e20000100600 */
[----:B------:R-:W-:Y:S03]  /*1a8c0*/  IMAD.WIDE.U32 R158, R158, -0x2daee0ad, RZ ;  /* 0xd2511f539e9e7825 */ /* 0x000fe600078e00ff */
[----:B------:R1:W3:Y:S01]  /*1a8d0*/  LDL.S16 R215, [R1+0x1bc] ;  /* 0x0001bc0001d77983 */ /* 0x0002e20000100600 */
[----:B------:R-:W-:Y:S01]  /*1a8e0*/  IMAD.WIDE.U32 R56, R56, -0x2daee0ad, RZ ;  /* 0xd2511f5338387825 */ /* 0x000fe200078e00ff */
[----:B------:R-:W-:Y:S02]  /*1a8f0*/  LOP3.LUT R228, R158, 0xff, RZ, 0xc0, !PT ;  /* 0x000000ff9ee47812 */ /* 0x000fe400078ec0ff */
[----:B------:R-:W-:Y:S01]  /*1a900*/  SHF.R.U32.HI R44, RZ, 0x10, R158 ;  /* 0x00000010ff2c7819 */ /* 0x000fe2000001169e */
[----:B------:R1:W3:Y:S01]  /*1a910*/  LDL.S16 R171, [R1+0x1b8] ;  /* 0x0001b80001ab7983 */ /* 0x0002e20000100600 */
[----:B------:R-:W-:Y:S01]  /*1a920*/  LOP3.LUT R144, R57, UR10, R2, 0x96, !PT ;  /* 0x0000000a39907c12 */ /* 0x000fe2000f8e9602 */
[----:B------:R-:W-:Y:S01]  /*1a930*/  IMAD.WIDE.U32 R2, R3, -0x326172a9, RZ ;  /* 0xcd9e8d5703027825 */ /* 0x000fe200078e00ff */
[----:B------:R-:W-:Y:S01]  /*1a940*/  LOP3.LUT R227, R44, 0xff, RZ, 0xc0, !PT ;  /* 0x000000ff2ce37812 */ /* 0x000fe200078ec0ff */
[----:B--2---:R1:W2:Y:S01]  /*1a950*/  LDL.S16 R104, [R1+0x1b0] ;  /* 0x0001b00001687983 */ /* 0x0042a20000100600 */
[----:B------:R-:W-:Y:S01]  /*1a960*/  SHF.R.U32.HI R226, RZ, 0x18, R158 ;  /* 0x00000018ffe27819 */ /* 0x000fe2000001169e */
[----:B------:R-:W-:Y:S01]  /*1a970*/  IMAD.WIDE.U32 R144, R144, -0x326172a9, RZ ;  /* 0xcd9e8d5790907825 */ /* 0x000fe200078e00ff */
[----:B------:R-:W-:Y:S01]  /*1a980*/  LOP3.LUT R58, R3, UR11, R58, 0x96, !PT ;  /* 0x0000000b033a7c12 */ /* 0x000fe2000f8e963a */
[----:B------:R1:W2:Y:S01]  /*1a990*/  LDL.S16 R177, [R1+0x1c4] ;  /* 0x0001c40001b17983 */ /* 0x0002a20000100600 */
[----:B------:R-:W-:Y:S02]  /*1a9a0*/  LOP3.LUT R3, R135, UR22, R82, 0x96, !PT ;  /* 0x0000001687037c12 */ /* 0x000fe4000f8e9652 */
[----:B------:R-:W-:Y:S01]  /*1a9b0*/  LOP3.LUT R162, R145, UR9, R2, 0x96, !PT ;  /* 0x0000000991a27c12 */ /* 0x000fe2000f8e9602 */
[----:B------:R-:W-:Y:S01]  /*1a9c0*/  IMAD.WIDE.U32 R244, R58, -0x2daee0ad, RZ ;  /* 0xd2511f533af47825 */ /* 0x000fe200078e00ff */
[----:B------:R-:W-:Y:S01]  /*1a9d0*/  LOP3.LUT R2, R83, UR20, R214, 0x96, !PT ;  /* 0x0000001453027c12 */ /* 0x000fe2000f8e96d6 */
[----:B------:R-:W-:Y:S01]  /*1a9e0*/  STG.E.U16 desc[UR24][R180.64+0x80], R0 ;  /* 0x00008000b4007986 */ /* 0x000fe2000c101518 */
[----:B------:R-:W-:Y:S01]  /*1a9f0*/  PRMT R83, R199, 0x7632, R83 ;  /* 0x00007632c7537816 */ /* 0x000fe20000000053 */
[----:B------:R-:W-:Y:S01]  /*1aa00*/  IMAD.WIDE.U32 R168, R3, -0x2daee0ad, RZ ;  /* 0xd2511f5303a87825 */ /* 0x000fe200078e00ff */
[----:B------:R-:W-:Y:S01]  /*1aa10*/  LOP3.LUT R96, R245, UR8, R56, 0x96, !PT ;  /* 0x00000008f5607c12 */ /* 0x000fe2000f8e9638 */
[----:B------:R1:W2:Y:S01]  /*1aa20*/  LDL.S16 R214, [R1+0x1b4] ;  /* 0x0001b40001d67983 */ /* 0x0002a20000100600 */
[----:B------:R-:W-:Y:S01]  /*1aa30*/  PRMT R82, R193, 0x7610, R82 ;  /* 0x00007610c1527816 */ /* 0x000fe20000000052 */
[----:B------:R-:W-:Y:S01]  /*1aa40*/  IMAD.WIDE.U32 R56, R2, -0x2daee0ad, RZ ;  /* 0xd2511f5302387825 */ /* 0x000fe200078e00ff */
[----:B------:R-:W-:Y:S03]  /*1aa50*/  PRMT R58, R194, 0x7610, R58 ;  /* 0x00007610c23a7816 */ /* 0x000fe6000000003a */
[----:B------:R-:W-:Y:S01]  /*1aa60*/  IMAD.MOV.U32 R193, RZ, RZ, R217 ;  /* 0x000000ffffc17224 */ /* 0x000fe200078e00d9 */
[----:B------:R-:W-:Y:S02]  /*1aa70*/  LOP3.LUT R52, R57, UR19, R220, 0x96, !PT ;  /* 0x0000001339347c12 */ /* 0x000fe4000f8e96dc */
[----:B------:R1:W2:Y:S03]  /*1aa80*/  LDL.S16 R220, [R1+0x1c8] ;  /* 0x0001c80001dc7983 */ /* 0x0002a60000100600 */
[----:B------:R-:W-:Y:S05]  /*1aa90*/  IMAD.WIDE.U32 R52, R52, -0x326172a9, RZ ;  /* 0xcd9e8d5734347825 */ /* 0x000fea00078e00ff */
[----:B------:R-:W-:Y:S02]  /*1aaa0*/  LOP3.LUT R2, R53, UR13, R134, 0x96, !PT ;  /* 0x0000000d35027c12 */ /* 0x000fe4000f8e9686 */
[----:B------:R-:W-:Y:S03]  /*1aab0*/  LOP3.LUT R53, R169, UR12, R56, 0x96, !PT ;  /* 0x0000000ca9357c12 */ /* 0x000fe6000f8e9638 */
[----:B------:R-:W-:Y:S04]  /*1aac0*/  IMAD.WIDE.U32 R2, R2, -0x2daee0ad, RZ ;  /* 0xd2511f5302027825 */ /* 0x000fe800078e00ff */
[----:B------:R-:W-:Y:S01]  /*1aad0*/  IMAD.WIDE.U32 R56, R53, -0x326172a9, RZ ;  /* 0xcd9e8d5735387825 */ /* 0x000fe200078e00ff */
[----:B------:R-:W-:Y:S02]  /*1aae0*/  LOP3.LUT R168, R3, UR10, R168, 0x96, !PT ;  /* 0x0000000a03a87c12 */ /* 0x000fe4000f8e96a8 */
[----:B------:R-:W-:Y:S02]  /*1aaf0*/  SHF.R.U32.HI R3, RZ, 0x10, R142 ;  /* 0x00000010ff037819 */ /* 0x000fe4000001168e */
[----:B------:R-:W-:Y:S01]  /*1ab00*/  LOP3.LUT R52, R57, UR11, R52, 0x96, !PT ;  /* 0x0000000b39347c12 */ /* 0x000fe2000f8e9634 */
[----:B------:R-:W-:Y:S01]  /*1ab10*/  IMAD.WIDE.U32 R168, R168, -0x326172a9, RZ ;  /* 0xcd9e8d57a8a87825 */ /* 0x000fe200078e00ff */
[----:B------:R-:W-:Y:S02]  /*1ab20*/  LOP3.LUT R239, R3, 0xff, RZ, 0xc0, !PT ;  /* 0x000000ff03ef7812 */ /* 0x000fe400078ec0ff */
[----:B------:R-:W-:Y:S01]  /*1ab30*/  LOP3.LUT R3, R150, 0xff, RZ, 0xc0, !PT ;  /* 0x000000ff96037812 */ /* 0x000fe200078ec0ff */
[----:B------:R-:W-:Y:S01]  /*1ab40*/  IMAD.WIDE.U32 R134, R52, -0x2daee0ad, RZ ;  /* 0xd2511f5334867825 */ /* 0x000fe200078e00ff */
[----:B------:R-:W-:Y:S02]  /*1ab50*/  PRMT R53, R197, 0x7632, R53 ;  /* 0x00007632c5357816 */ /* 0x000fe40000000035 */
[----:B------:R-:W-:Y:S02]  /*1ab60*/  LOP3.LUT R164, R169, UR9, R56, 0x96, !PT ;  /* 0x00000009a9a47c12 */ /* 0x000fe4000f8e9638 */
[----:B------:R-:W-:Y:S02]  /*1ab70*/  LOP3.LUT R166, R135, UR8, R2, 0x96, !PT ;  /* 0x0000000887a67c12 */ /* 0x000fe4000f8e9602 */
[----:B------:R-:W-:Y:S02]  /*1ab80*/  LOP3.LUT R2, R142, 0xffff, RZ, 0xc0, !PT ;  /* 0x0000ffff8e027812 */ /* 0x000fe400078ec0ff */
[----:B------:R-:W-:Y:S02]  /*1ab90*/  PRMT R56, R198, 0x7610, R56 ;  /* 0x00007610c6387816 */ /* 0x000fe40000000038 */
[----:B------:R-:W-:Y:S02]  /*1aba0*/  SHF.R.U32.HI R2, RZ, 0x8, R2 ;  /* 0x00000008ff027819 */ /* 0x000fe40000011602 */
[----:B------:R-:W-:Y:S02]  /*1abb0*/  PRMT R57, R194, 0x7632, R57 ;  /* 0x00007632c2397816 */ /* 0x000fe40000000039 */
[----:B------:R-:W-:Y:S02]  /*1abc0*/  LOP3.LUT R237, R2, 0xffff, RZ, 0xc0, !PT ;  /* 0x0000ffff02ed7812 */ /* 0x000fe400078ec0ff */
[----:B------:R-:W-:Y:S02]  /*1abd0*/  LOP3.LUT R2, R150, 0xffff, RZ, 0xc0, !PT ;  /* 0x0000ffff96027812 */ /* 0x000fe400078ec0ff */
[----:B------:R-:W-:Y:S01]  /*1abe0*/  PRMT R52, R192, 0x7610, R52 ;  /* 0x00007610c0347816 */ /* 0x000fe20000000034 */
[----:B------:R-:W-:Y:S01]  /*1abf0*/  IMAD.MOV.U32 R192, RZ, RZ, R216 ;  /* 0x000000ffffc07224 */ /* 0x000fe200078e00d8 */
[----:B------:R-:W-:Y:S04]  /*1ac00*/  SHF.R.U32.HI R2, RZ, 0x8, R2 ;  /* 0x00000008ff027819 */ /* 0x000fe80000011602 */
[----:B------:R-:W-:Y:S02]  /*1ac10*/  LOP3.LUT R245, R2, 0xffff, RZ, 0xc0, !PT ;  /* 0x0000ffff02f57812 */ /* 0x000fe400078ec0ff */
[----:B------:R-:W-:Y:S04]  /*1ac20*/  LOP3.LUT R2, R159, UR6, R246, 0x96, !PT ;  /* 0x000000069f027c12 */ /* 0x000fe8000f8e96f6 */
[----:B------:R-:W-:Y:S02]  /*1ac30*/  LOP3.LUT R236, R2, 0xff, RZ, 0xc0, !PT ;  /* 0x000000ff02ec7812 */ /* 0x000fe400078ec0ff */
[----:B------:R-:W-:Y:S01]  /*1ac40*/  SHF.R.U32.HI R233, RZ, 0x18, R2 ;  /* 0x00000018ffe97819 */ /* 0x000fe20000011602 */
[----:B----4-:R-:W-:Y:S02]  /*1ac50*/  @!P2 HFMA2.BF16_V2 R222, -RZ.H0_H0, RZ.H0_H0, -R89.H0_H0 ;  /* 0x200000ffffdea231 */ /* 0x010fe40000340959 */
[----:B---3--:R-:W-:Y:S03]  /*1ac60*/  @!P3 HFMA2.BF16_V2 R221, -RZ.H0_H0, RZ.H0_H0, -R88.H0_H0 ;  /* 0x200000ffffddb231 */ /* 0x008fe60000340958 */
[----:B------:R-:W-:Y:S01]  /*1ac70*/  PRMT R123, R222, 0x7610, R123 ;  /* 0x00007610de7b7816 */ /* 0x000fe2000000007b */
[----:B------:R-:W-:Y:S01]  /*1ac80*/  @!P2 STL.S16 [R1+0x1d0], R222 ;  /* 0x0001d0de0100a387 */ /* 0x000fe20000100600 */
[----:B------:R-:W-:Y:S01]  /*1ac90*/  @!P5 HFMA2.BF16_V2 R215, -RZ.H0_H0, RZ.H0_H0, -R86.H0_H0 ;  /* 0x200000ffffd7d231 */ /* 0x000fe20000340956 */
[----:B------:R-:W-:Y:S02]  /*1aca0*/  PRMT R212, R221, 0x7610, R212 ;  /* 0x00007610ddd47816 */ /* 0x000fe400000000d4 */
[----:B------:R-:W-:Y:S02]  /*1acb0*/  @!P3 STL.S16 [R1+0x1cc], R221 ;  /* 0x0001ccdd0100b387 */ /* 0x000fe40000100600 */
[----:B------:R-:W-:Y:S01]  /*1acc0*/  PRMT R118, R215, 0x7610, R118 ;  /* 0x00007610d7767816 */ /* 0x000fe20000000076 */
[----:B------:R-:W-:Y:S02]  /*1acd0*/  @!P6 HFMA2.BF16_V2 R171, -RZ.H0_H0, RZ.H0_H0, -R85.H0_H0 ;  /* 0x200000ffffabe231 */ /* 0x000fe40000340955 */
[----:B--2---:R-:W-:Y:S03]  /*1ace0*/  @!P0 HFMA2.BF16_V2 R104, -RZ.H0_H0, RZ.H0_H0, -R83.H0_H0 ;  /* 0x200000ffff688231 */ /* 0x004fe60000340953 */
[----:B------:R-:W-:Y:S02]  /*1acf0*/  PRMT R121, R171, 0x7610, R121 ;  /* 0x00007610ab797816 */ /* 0x000fe40000000079 */
[----:B------:R-:W-:Y:S01]  /*1ad00*/  PRMT R122, R104, 0x7610, R122 ;  /* 0x00007610687a7816 */ /* 0x000fe2000000007a */
[----:B------:R-:W-:Y:S05]  /*1ad10*/  @!P1 HFMA2.BF16_V2 R214, -RZ.H0_H0, RZ.H0_H0, -R84.H0_H0 ;  /* 0x200000ffffd69231 */ /* 0x000fea0000340954 */
[----:B------:R-:W-:Y:S01]  /*1ad20*/  PRMT R124, R214, 0x7610, R124 ;  /* 0x00007610d67c7816 */ /* 0x000fe2000000007c */
[----:B------:R-:W-:Y:S05]  /*1ad30*/  @!P4 HFMA2.BF16_V2 R220, -RZ.H0_H0, RZ.H0_H0, -R87.H0_H0 ;  /* 0x200000ffffdcc231 */ /* 0x000fea0000340957 */
[----:B------:R-:W-:Y:S01]  /*1ad40*/  PRMT R120, R220, 0x7610, R120 ;  /* 0x00007610dc787816 */ /* 0x000fe20000000078 */
[----:B------:R-:W-:Y:S04]  /*1ad50*/  @!P4 STL.S16 [R1+0x1c8], R220 ;  /* 0x0001c8dc0100c387 */ /* 0x000fe80000100600 */
[----:B------:R-:W-:Y:S04]  /*1ad60*/  @!P5 STL.S16 [R1+0x1bc], R215 ;  /* 0x0001bcd70100d387 */ /* 0x000fe80000100600 */
[----:B------:R1:W2:Y:S04]  /*1ad70*/  LDL.S16 R199, [R1+0x1c0] ;  /* 0x0001c00001c77983 */ /* 0x0002a80000100600 */
[----:B------:R3:W-:Y:S04]  /*1ad80*/  @!P6 STL.S16 [R1+0x1b8], R171 ;  /* 0x0001b8ab0100e387 */ /* 0x0007e80000100600 */
[----:B---3--:R1:W3:Y:S04]  /*1ad90*/  LDL.S16 R171, [R1+0x1e0] ;  /* 0x0001e00001ab7983 */ /* 0x0082e80000100600 */
[----:B------:R-:W-:Y:S04]  /*1ada0*/  @!P1 STL.S16 [R1+0x1b4], R214 ;  /* 0x0001b4d601009387 */ /* 0x000fe80000100600 */
[----:B------:R1:W4:Y:S04]  /*1adb0*/  LDL.S16 R196, [R1+0x1dc] ;  /* 0x0001dc0001c47983 */ /* 0x0003280000100600 */
[----:B------:R1:W-:Y:S01]  /*1adc0*/  @!P0 STL.S16 [R1+0x1b0], R104 ;  /* 0x0001b06801008387 */ /* 0x0003e20000100600 */
[----:B------:R-:W-:Y:S11]  /*1add0*/  ISETP.LE.U32.AND P0, PT, R241, UR15, PT ;  /* 0x0000000ff1007c0c */ /* 0x000ff6000bf03070 */
[----:B------:R-:W-:Y:S02]  /*1ade0*/  @!UPT UIADD3 URZ, URZ, URZ, URZ ;  /* 0x0000003f3f3ff290 */ /* 0x000fe4000fffe03f */
[----:B------:R-:W-:Y:S01]  /*1adf0*/  @!P0 HFMA2.BF16_V2 R177, -RZ.H0_H0, RZ.H0_H0, -R80.H0_H0 ;  /* 0x200000ffffb18231 */ /* 0x000fe20000340950 */
[----:B-1----:R1:W4:Y:S04]  /*1ae00*/  LDL.S16 R104, [R1+0x1d4] ;  /* 0x0001d40001687983 */ /* 0x0023280000100600 */
[----:B------:R1:W-:Y:S01]  /*1ae10*/  @!P0 STL.S16 [R1+0x1c4], R177 ;  /* 0x0001c4b101008387 */ /* 0x0003e20000100600 */
[----:B------:R-:W-:Y:S03]  /*1ae20*/  ISETP.LE.U32.AND P0, PT, R237, UR15, PT ;  /* 0x0000000fed007c0c */ /* 0x000fe6000bf03070 */
[----:B-1----:R1:W4:Y:S10]  /*1ae30*/  LDL.S16 R177, [R1+0x1e8] ;  /* 0x0001e80001b17983 */ /* 0x0023340000100600 */
[----:B--2---:R-:W-:Y:S05]  /*1ae40*/  @!P0 HFMA2.BF16_V2 R199, -RZ.H0_H0, RZ.H0_H0, -R79.H0_H0 ;  /* 0x200000ffffc78231 */ /* 0x004fea000034094f */
[----:B------:R-:W-:Y:S01]  /*1ae50*/  @!P0 STL.S16 [R1+0x1c0], R199 ;  /* 0x0001c0c701008387 */ /* 0x000fe20000100600 */
[----:B------:R-:W-:Y:S11]  /*1ae60*/  ISETP.LE.U32.AND P0, PT, R239, UR15, PT ;  /* 0x0000000fef007c0c */ /* 0x000ff6000bf03070 */
[----:B------:R-:W-:Y:S02]  /*1ae70*/  @!UPT UIADD3 URZ, URZ, URZ, URZ ;  /* 0x0000003f3f3ff290 */ /* 0x000fe4000fffe03f */
[----:B---3--:R-:W-:Y:S05]  /*1ae80*/  @!P0 HFMA2.BF16_V2 R171, -RZ.H0_H0, RZ.H0_H0, -R82.H0_H0 ;  /* 0x200000ffffab8231 */ /* 0x008fea0000340952 */
[----:B------:R2:W-:Y:S01]  /*1ae90*/  @!P0 STL.S16 [R1+0x1e0], R171 ;  /* 0x0001e0ab01008387 */ /* 0x0005e20000100600 */
[----:B------:R-:W-:Y:S03]  /*1aea0*/  ISETP.LE.U32.AND P0, PT, R238, UR15, PT ;  /* 0x0000000fee007c0c */ /* 0x000fe6000bf03070 */
[----:B------:R1:W3:Y:S10]  /*1aeb0*/  LDL.S16 R48, [R1+0x204] ;  /* 0x0002040001307983 */ /* 0x0002f40000100600 */
[----:B----4-:R-:W-:Y:S01]  /*1aec0*/  @!P0 HFMA2.BF16_V2 R196, -RZ.H0_H0, RZ.H0_H0, -R81.H0_H0 ;  /* 0x200000ffffc48231 */ /* 0x010fe20000340951 */
[----:B--2---:R1:W2:Y:S04]  /*1aed0*/  LDL.S16 R171, [R1+0x1f4] ;  /* 0x0001f40001ab7983 */ /* 0x0042a80000100600 */
[----:B------:R-:W-:Y:S01]  /*1aee0*/  @!P0 STL.S16 [R1+0x1dc], R196 ;  /* 0x0001dcc401008387 */ /* 0x000fe20000100600 */
[----:B------:R-:W-:Y:S03]  /*1aef0*/  ISETP.LE.U32.AND P0, PT, R3, UR15, PT ;  /* 0x0000000f03007c0c */ /* 0x000fe6000bf03070 */
[----:B------:R4:W-:Y:S04]  /*1af00*/  STL [R1+0x10], R3 ;  /* 0x0000100301007387 */ /* 0x0009e80000100800 */
[----:B------:R1:W3:Y:S06]  /*1af10*/  LDL.S16 R161, [R1+0x208] ;  /* 0x0002080001a17983 */ /* 0x0002ec0000100600 */
[----:B------:R-:W-:Y:S05]  /*1af20*/  @!P0 HFMA2.BF16_V2 R104, -RZ.H0_H0, RZ.H0_H0, -R78.H0_H0 ;  /* 0x200000ffff688231 */ /* 0x000fea000034094e */
[----:B------:R1:W-:Y:S01]  /*1af30*/  @!P0 STL.S16 [R1+0x1d4], R104 ;  /* 0x0001d46801008387 */ /* 0x0003e20000100600 */
[----:B------:R-:W-:Y:S03]  /*1af40*/  ISETP.LE.U32.AND P0, PT, R245, UR15, PT ;  /* 0x0000000ff5007c0c */ /* 0x000fe6000bf03070 */
[----:B------:R2:W3:Y:S04]  /*1af50*/  LDL.S16 R179, [R1+0x210] ;  /* 0x0002100001b37983 */ /* 0x0004e80000100600 */
[----:B------:R2:W3:Y:S01]  /*1af60*/  LDL.S16 R167, [R1+0x218] ;  /* 0x0002180001a77983 */ /* 0x0004e20000100600 */
[--C-:B----4-:R-:W-:Y:S05]  /*1af70*/  SHF.R.U32.HI R3, RZ, 0x10, R150.reuse ;  /* 0x00000010ff037819 */ /* 0x110fea0000011696 */
[----:B------:R-:W-:Y:S01]  /*1af80*/  @!P0 HFMA2.BF16_V2 R177, -RZ.H0_H0, RZ.H0_H0, -R77.H0_H0 ;  /* 0x200000ffffb18231 */ /* 0x000fe2000034094d */
[----:B-1----:R4:W4:Y:S04]  /*1af90*/  LDL.S16 R104, [R1+0x20c] ;  /* 0x00020c0001687983 */ /* 0x0029280000100600 */
[----:B------:R1:W-:Y:S04]  /*1afa0*/  @!P0 STL.S16 [R1+0x1e8], R177 ;  /* 0x0001e8b101008387 */ /* 0x0003e80000100600 */
[----:B------:R1:W-:Y:S02]  /*1afb0*/  STL [R1+0x434], R246 ;  /* 0x000434f601007387 */ /* 0x0003e40000100800 */
[----:B-1----:R-:W-:Y:S02]  /*1afc0*/  LOP3.LUT R177, R3, 0xff, RZ, 0xc0, !PT ;  /* 0x000000ff03b17812 */ /* 0x002fe400078ec0ff */
[----:B------:R-:W-:Y:S02]  /*1afd0*/  LOP3.LUT R3, R2, 0xffff, RZ, 0xc0, !PT ;  /* 0x0000ffff02037812 */ /* 0x000fe400078ec0ff */
[----:B------:R-:W-:Y:S01]  /*1afe0*/  ISETP.LE.U32.AND P0, PT, R177, UR15, PT ;  /* 0x0000000fb1007c0c */ /* 0x000fe2000bf03070 */
[----:B------:R1:W-:Y:S01]  /*1aff0*/  STL [R1+0x4], R177 ;  /* 0x000004b101007387 */ /* 0x0003e20000100800 */
[----:B------:R-:W-:Y:S02]  /*1b000*/  SHF.R.U32.HI R246, RZ, 0x18, R150 ;  /* 0x00000018fff67819 */ /* 0x000fe40000011696 */
[----:B------:R-:W-:Y:S04]  /*1b010*/  SHF.R.U32.HI R3, RZ, 0x8, R3 ;  /* 0x00000008ff037819 */ /* 0x000fe80000011603 */
[----:B------:R-:W-:Y:S05]  /*1b020*/  LOP3.LUT R235, R3, 0xffff, RZ, 0xc0, !PT ;  /* 0x0000ffff03eb7812 */ /* 0x000fea00078ec0ff */
[----:B--2---:R-:W-:Y:S05]  /*1b030*/  @!P0 HFMA2.BF16_V2 R171, -RZ.H0_H0, RZ.H0_H0, -R74.H0_H0 ;  /* 0x200000ffffab8231 */ /* 0x004fea000034094a */
[----:B------:R-:W-:Y:S01]  /*1b040*/  PRMT R140, R171, 0x7610, R140 ;  /* 0x00007610ab8c7816 */ /* 0x000fe2000000008c */
[----:B------:R2:W-:Y:S01]  /*1b050*/  @!P0 STL.S16 [R1+0x1f4], R171 ;  /* 0x0001f4ab01008387 */ /* 0x0005e20000100600 */
[----:B------:R-:W-:Y:S11]  /*1b060*/  ISETP.LE.U32.AND P0, PT, R246, UR15, PT ;  /* 0x0000000ff6007c0c */ /* 0x000ff6000bf03070 */
[----:B------:R-:W-:Y:S02]  /*1b070*/  @!UPT UIADD3 URZ, URZ, URZ, URZ ;  /* 0x0000003f3f3ff290 */ /* 0x000fe4000fffe03f */
[----:B---3--:R-:W-:Y:S05]  /*1b080*/  @!P0 HFMA2.BF16_V2 R48, -RZ.H0_H0, RZ.H0_H0, -R73.H0_H0 ;  /* 0x200000ffff308231 */ /* 0x008fea0000340949 */
[----:B------:R-:W-:Y:S01]  /*1b090*/  PRMT R113, R48, 0x7610, R113 ;  /* 0x0000761030717816 */ /* 0x000fe20000000071 */
[----:B------:R3:W-:Y:S01]  /*1b0a0*/  @!P0 STL.S16 [R1+0x204], R48 ;  /* 0x0002043001008387 */ /* 0x0007e20000100600 */
[----:B------:R-:W-:Y:S03]  /*1b0b0*/  ISETP.LE.U32.AND P0, PT, R236, UR15, PT ;  /* 0x0000000fec007c0c */ /* 0x000fe6000bf03070 */
[----:B-1----:R1:W4:Y:S04]  /*1b0c0*/  LDL.S16 R177, [R1+0x214] ;  /* 0x0002140001b17983 */ /* 0x0023280000100600 */
[----:B--2---:R1:W2:Y:S06]  /*1b0d0*/  LDL.S16 R171, [R1+0x224] ;  /* 0x0002240001ab7983 */ /* 0x0042ac0000100600 */
[----:B------:R-:W-:Y:S05]  /*1b0e0*/  @!P0 HFMA2.BF16_V2 R161, -RZ.H0_H0, RZ.H0_H0, -R76.H0_H0 ;  /* 0x200000ffffa18231 */ /* 0x000fea000034094c */
[----:B------:R-:W-:Y:S01]  /*1b0f0*/  PRMT R116, R161, 0x7610, R116 ;  /* 0x00007610a1747816 */ /* 0x000fe20000000074 */
[----:B------:R1:W-:Y:S01]  /*1b100*/  @!P0 STL.S16 [R1+0x208], R161 ;  /* 0x000208a101008387 */ /* 0x0003e20000100600 */
[----:B------:R-:W-:Y:S02]  /*1b110*/  ISETP.LE.U32.AND P0, PT, R235, UR15, PT ;  /* 0x0000000feb007c0c */ /* 0x000fe4000bf03070 */
[----:B---3--:R-:W-:Y:S04]  /*1b120*/  SHF.R.U32.HI R48, RZ, 0x10, R2 ;  /* 0x00000010ff307819 */ /* 0x008fe80000011602 */
[----:B------:R-:W-:Y:S07]  /*1b130*/  LOP3.LUT R234, R48, 0xff, RZ, 0xc0, !PT ;  /* 0x000000ff30ea7812 */ /* 0x000fee00078ec0ff */
[----:B----4-:R-:W-:Y:S05]  /*1b140*/  @!P0 HFMA2.BF16_V2 R104, -RZ.H0_H0, RZ.H0_H0, -R75.H0_H0 ;  /* 0x200000ffff688231 */ /* 0x010fea000034094b */
[----:B------:R-:W-:Y:S01]  /*1b150*/  PRMT R112, R104, 0x7610, R112 ;  /* 0x0000761068707816 */ /* 0x000fe20000000070 */
[----:B------:R3:W-:Y:S01]  /*1b160*/  @!P0 STL.S16 [R1+0x20c], R104 ;  /* 0x00020c6801008387 */ /* 0x0007e20000100600 */
[----:B------:R-:W-:Y:S01]  /*1b170*/  ISETP.LE.U32.AND P0, PT, R234, UR15, PT ;  /* 0x0000000fea007c0c */ /* 0x000fe2000bf03070 */
[----:B-1----:R-:W-:Y:S05]  /*1b180*/  IMAD.WIDE.U32 R160, R160, -0x2daee0ad, RZ ;  /* 0xd2511f53a0a07825 */ /* 0x002fea00078e00ff */
[----:B------:R-:W-:Y:S02]  /*1b190*/  LOP3.LUT R3, R161, UR6, R126, 0x96, !PT ;  /* 0x00000006a1037c12 */ /* 0x000fe4000f8e967e */
[C---:B------:R-:W-:Y:S02]  /*1b1a0*/  LOP3.LUT R224, R160.reuse, 0xff, RZ, 0xc0, !PT ;  /* 0x000000ffa0e07812 */ /* 0x040fe400078ec0ff */
[C---:B------:R-:W-:Y:S03]  /*1b1b0*/  LOP3.LUT R232, R3.reuse, 0xff, RZ, 0xc0, !PT ;  /* 0x000000ff03e87812 */ /* 0x040fe600078ec0ff */
[----:B------:R-:W-:Y:S01]  /*1b1c0*/  @!P0 HFMA2.BF16_V2 R179, -RZ.H0_H0, RZ.H0_H0, -R72.H0_H0 ;  /* 0x200000ffffb38231 */ /* 0x000fe20000340948 */
[----:B------:R-:W-:Y:S02]  /*1b1d0*/  LOP3.LUT R2, R3, 0xffff, RZ, 0xc0, !PT ;  /* 0x0000ffff03027812 */ /* 0x000fe400078ec0ff */
[--C-:B------:R-:W-:Y:S02]  /*1b1e0*/  SHF.R.U32.HI R229, RZ, 0x18, R3.reuse ;  /* 0x00000018ffe57819 */ /* 0x100fe40000011603 */
[----:B------:R-:W-:Y:S02]  /*1b1f0*/  SHF.R.U32.HI R2, RZ, 0x8, R2 ;  /* 0x00000008ff027819 */ /* 0x000fe40000011602 */
[----:B------:R-:W-:Y:S02]  /*1b200*/  LOP3.LUT R44, R160, 0xffff, RZ, 0xc0, !PT ;  /* 0x0000ffffa02c7812 */ /* 0x000fe400078ec0ff */
[----:B------:R-:W-:Y:S01]  /*1b210*/  LOP3.LUT R230, R2, 0xffff, RZ, 0xc0, !PT ;  /* 0x0000ffff02e67812 */ /* 0x000fe200078ec0ff */
[----:B---3--:R3:W4:Y:S01]  /*1b220*/  LDL.S16 R104, [R1+0x220] ;  /* 0x0002200001687983 */ /* 0x0087220000100600 */
[--C-:B------:R-:W-:Y:S02]  /*1b230*/  SHF.R.U32.HI R2, RZ, 0x10, R3.reuse ;  /* 0x00000010ff027819 */ /* 0x100fe40000011603 */
[----:B------:R-:W-:Y:S01]  /*1b240*/  PRMT R3, R178, 0x7610, R3 ;  /* 0x00007610b2037816 */ /* 0x000fe20000000003 */
[----:B------:R1:W-:Y:S01]  /*1b250*/  @!P0 STL.S16 [R1+0x210], R179 ;  /* 0x000210b301008387 */ /* 0x0003e20000100600 */
[----:B------:R-:W-:Y:S02]  /*1b260*/  ISETP.LE.U32.AND P0, PT, R233, UR15, PT ;  /* 0x0000000fe9007c0c */ /* 0x000fe4000bf03070 */
[----:B------:R-:W-:Y:S01]  /*1b270*/  LOP3.LUT R231, R2, 0xff, RZ, 0xc0, !PT ;  /* 0x000000ff02e77812 */ /* 0x000fe200078ec0ff */
[----:B------:R3:W3:Y:S01]  /*1b280*/  LDL.S16 R48, [R1+0x21c] ;  /* 0x00021c0001307983 */ /* 0x0006e20000100600 */
[----:B------:R-:W-:Y:S02]  /*1b290*/  LOP3.LUT R2, R158, 0xffff, RZ, 0xc0, !PT ;  /* 0x0000ffff9e027812 */ /* 0x000fe400078ec0ff */
[----:B------:R-:W-:Y:S02]  /*1b2a0*/  SHF.R.U32.HI R44, RZ, 0x8, R44 ;  /* 0x00000008ff2c7819 */ /* 0x000fe4000001162c */
[----:B------:R-:W-:Y:S02]  /*1b2b0*/  SHF.R.U32.HI R2, RZ, 0x8, R2 ;  /* 0x00000008ff027819 */ /* 0x000fe40000011602 */
[----:B------:R-:W-:Y:S02]  /*1b2c0*/  LOP3.LUT R223, R44, 0xffff, RZ, 0xc0, !PT ;  /* 0x0000ffff2cdf7812 */ /* 0x000fe400078ec0ff */
[----:B------:R-:W-:Y:S01]  /*1b2d0*/  LOP3.LUT R225, R2, 0xffff, RZ, 0xc0, !PT ;  /* 0x0000ffff02e17812 */ /* 0x000fe200078ec0ff */
[----:B------:R-:W-:Y:S01]  /*1b2e0*/  @!P0 HFMA2.BF16_V2 R167, -RZ.H0_H0, RZ.H0_H0, -R59.H0_H0 ;  /* 0x200000ffffa78231 */ /* 0x000fe2000034093b */
[----:B------:R-:W-:Y:S02]  /*1b2f0*/  PRMT R2, R178, 0x7632, R2 ;  /* 0x00007632b2027816 */ /* 0x000fe40000000002 */
[----:B------:R-:W-:Y:S02]  /*1b300*/  SHF.R.U32.HI R46, RZ, 0x10, R160 ;  /* 0x00000010ff2e7819 */ /* 0x000fe400000116a0 */
[----:B------:R-:W-:Y:S01]  /*1b310*/  PRMT R156, R167, 0x7610, R156 ;  /* 0x00007610a79c7816 */ /* 0x000fe2000000009c */
[----:B------:R1:W-:Y:S01]  /*1b320*/  @!P0 STL.S16 [R1+0x218], R167 ;  /* 0x000218a701008387 */ /* 0x0003e20000100600 */
[----:B------:R-:W-:Y:S02]  /*1b330*/  ISETP.LE.U32.AND P0, PT, R232, UR15, PT ;  /* 0x0000000fe8007c0c */ /* 0x000fe4000bf03070 */
[----:B------:R-:W-:Y:S02]  /*1b340*/  LOP3.LUT R221, R46, 0xff, RZ, 0xc0, !PT ;  /* 0x000000ff2edd7812 */ /* 0x000fe400078ec0ff */
[----:B------:R-:W-:Y:S02]  /*1b350*/  SHF.R.U32.HI R220, RZ, 0x18, R160 ;  /* 0x00000018ffdc7819 */ /* 0x000fe400000116a0 */
[----:B------:R-:W-:Y:S01]  /*1b360*/  PRMT R204, R179, 0x7610, R204 ;  /* 0x00007610b3cc7816 */ /* 0x000fe200000000cc */
[----:B-1----:R-:W-:Y:S01]  /*1b370*/  IMAD.MOV.U32 R179, RZ, RZ, R193 ;  /* 0x000000ffffb37224 */ /* 0x002fe200078e00c1 */
[----:B------:R1:W3:Y:S05]  /*1b380*/  LDL.S16 R167, [R1+0x22c] ;  /* 0x00022c0001a77983 */ /* 0x0002ea0000100600 */
[----:B------:R-:W-:Y:S05]  /*1b390*/  @!P0 HFMA2.BF16_V2 R177, -RZ.H0_H0, RZ.H0_H0, -R54.H0_H0 ;  /* 0x200000ffffb18231 */ /* 0x000fea0000340936 */
[----:B------:R-:W-:Y:S01]  /*1b3a0*/  PRMT R157, R177, 0x7610, R157 ;  /* 0x00007610b19d7816 */ /* 0x000fe2000000009d */
[----:B------:R-:W-:Y:S01]  /*1b3b0*/  @!P0 STL.S16 [R1+0x214], R177 ;  /* 0x000214b101008387 */ /* 0x000fe20000100600 */
[----:B------:R-:W-:Y:S11]  /*1b3c0*/  ISETP.LE.U32.AND P0, PT, R230, UR15, PT ;  /* 0x0000000fe6007c0c */ /* 0x000ff6000bf03070 */
[----:B------:R-:W-:Y:S02]  /*1b3d0*/  @!UPT UIADD3 URZ, URZ, URZ, URZ ;  /* 0x0000003f3f3ff290 */ /* 0x000fe4000fffe03f */
[----:B--2---:R-:W-:Y:S05]  /*1b3e0*/  @!P0 HFMA2.BF16_V2 R171, -RZ.H0_H0, RZ.H0_H0, -R53.H0_H0 ;  /* 0x200000ffffab8231 */ /* 0x004fea0000340935 */
[----:B------:R-:W-:Y:S01]  /*1b3f0*/  PRMT R130, R171, 0x7610, R130 ;  /* 0x00007610ab827816 */ /* 0x000fe20000000082 */
[----:B------:R2:W-:Y:S01]  /*1b400*/  @!P0 STL.S16 [R1+0x224], R171 ;  /* 0x000224ab01008387 */ /* 0x0005e20000100600 */
[----:B------:R-:W-:Y:S03]  /*1b410*/  ISETP.LE.U32.AND P0, PT, R231, UR15, PT ;  /* 0x0000000fe7007c0c */ /* 0x000fe6000bf03070 */
[----:B--2---:R1:W2:Y:S10]  /*1b420*/  LDL.S16 R171, [R1+0x228] ;  /* 0x0002280001ab7983 */ /* 0x0042b40000100600 */
[----:B----4-:R-:W-:Y:S05]  /*1b430*/  @!P0 HFMA2.BF16_V2 R104, -RZ.H0_H0, RZ.H0_H0, -R56.H0_H0 ;  /* 0x200000ffff688231 */ /* 0x010fea0000340938 */
[----:B------:R-:W-:Y:S01]  /*1b440*/  PRMT R136, R104, 0x7610, R136 ;  /* 0x0000761068887816 */ /* 0x000fe20000000088 */
[----:B------:R4:W-:Y:S01]  /*1b450*/  @!P0 STL.S16 [R1+0x220], R104 ;  /* 0x0002206801008387 */ /* 0x0009e20000100600 */
[----:B------:R-:W-:Y:S11]  /*1b460*/  ISETP.LE.U32.AND P0, PT, R229, UR15, PT ;  /* 0x0000000fe5007c0c */ /* 0x000ff6000bf03070 */
[----:B------:R-:W-:Y:S02]  /*1b470*/  @!UPT UIADD3 URZ, URZ, URZ, URZ ;  /* 0x0000003f3f3ff290 */ /* 0x000fe4000fffe03f */
[----:B---3--:R-:W-:Y:S05]  /*1b480*/  @!P0 HFMA2.BF16_V2 R48, -RZ.H0_H0, RZ.H0_H0, -R55.H0_H0 ;  /* 0x200000ffff308231 */ /* 0x008fea0000340937 */
[----:B------:R-:W-:Y:S01]  /*1b490*/  PRMT R152, R48, 0x7610, R152 ;  /* 0x0000761030987816 */ /* 0x000fe20000000098 */
[----:B----4-:R1:W3:Y:S04]  /*1b4a0*/  LDL.S16 R104, [R1+0x238] ;  /* 0x0002380001687983 */ /* 0x0102e80000100600 */
[----:B------:R4:W-:Y:S01]  /*1b4b0*/  @!P0 STL.S16 [R1+0x21c], R48 ;  /* 0x00021c3001008387 */ /* 0x0009e20000100600 */
[----:B------:R-:W-:Y:S11]  /*1b4c0*/  ISETP.LE.U32.AND P0, PT, R228, UR15, PT ;  /* 0x0000000fe4007c0c */ /* 0x000ff6000bf03070 */
[----:B------:R-:W-:Y:S02]  /*1b4d0*/  @!UPT UIADD3 URZ, URZ, URZ, URZ ;  /* 0x0000003f3f3ff290 */ /* 0x000fe4000fffe03f */
[----:B------:R-:W-:Y:S05]  /*1b4e0*/  @!P0 HFMA2.BF16_V2 R167, -RZ.H0_H0, RZ.H0_H0, -R58.H0_H0 ;  /* 0x200000ffffa78231 */ /* 0x000fea000034093a */
[----:B------:R-:W-:Y:S01]  /*1b4f0*/  PRMT R153, R167, 0x7610, R153 ;  /* 0x00007610a7997816 */ /* 0x000fe20000000099 */
[----:B----4-:R1:W4:Y:S04]  /*1b500*/  LDL.S16 R48, [R1+0x234] ;  /* 0x0002340001307983 */ /* 0x0103280000100600 */
[----:B------:R1:W-:Y:S01]  /*1b510*/  @!P0 STL.S16 [R1+0x22c], R167 ;  /* 0x00022ca701008387 */ /* 0x0003e20000100600 */
[----:B------:R-:W-:Y:S03]  /*1b520*/  ISETP.LE.U32.AND P0, PT, R225, UR15, PT ;  /* 0x0000000fe1007c0c */ /* 0x000fe6000bf03070 */
[----:B------:R2:W4:Y:S04]  /*1b530*/  LDL.S16 R45, [R1+0x230] ;  /* 0x00023000012d7983 */ /* 0x0005280000100600 */
[----:B-1----:R1:W4:Y:S06]  /*1b540*/  LDL.S16 R167, [R1+0x23c] ;  /* 0x00023c0001a77983 */ /* 0x00232c0000100600 */
[----:B--2---:R-:W-:Y:S05]  /*1b550*/  @!P0 HFMA2.BF16_V2 R171, -RZ.H0_H0, RZ.H0_H0, -R57.H0_H0 ;  /* 0x200000ffffab8231 */ /* 0x004fea0000340939 */
[----:B------:R-:W-:Y:S01]  /*1b560*/  PRMT R131, R171, 0x7610, R131 ;  /* 0x00007610ab837816 */ /* 0x000fe20000000083 */
[----:B------:R-:W-:Y:S01]  /*1b570*/  @!P0 STL.S16 [R1+0x228], R171 ;  /* 0x000228ab01008387 */ /* 0x000fe20000100600 */
[----:B------:R-:W-:Y:S11]  /*1b580*/  ISETP.LE.U32.AND P0, PT, R227, UR15, PT ;  /* 0x0000000fe3007c0c */ /* 0x000ff6000bf03070 */
[----:B------:R-:W-:Y:S02]  /*1b590*/  @!UPT UIADD3 URZ, URZ, URZ, URZ ;  /* 0x0000003f3f3ff290 */ /* 0x000fe4000fffe03f */
[----:B---3--:R-:W-:Y:S05]  /*1b5a0*/  @!P0 HFMA2.BF16_V2 R104, -RZ.H0_H0, RZ.H0_H0, -R52.H0_H0 ;  /* 0x200000ffff688231 */ /* 0x008fea0000340934 */
[----:B------:R-:W-:Y:S01]  /*1b5b0*/  PRMT R115, R104, 0x7610, R115 ;  /* 0x0000761068737816 */ /* 0x000fe20000000073 */
[----:B------:R2:W-:Y:S01]  /*1b5c0*/  @!P0 STL.S16 [R1+0x238], R104 ;  /* 0x0002386801008387 */ /* 0x0005e20000100600 */
[----:B------:R-:W-:Y:S03]  /*1b5d0*/  ISETP.LE.U32.AND P0, PT, R226, UR15, PT ;  /* 0x0000000fe2007c0c */ /* 0x000fe6000bf03070 */
[----:B------:R1:W3:Y:S10]  /*1b5e0*/  LDL.S16 R47, [R1+0x244] ;  /* 0x00024400012f7983 */ /* 0x0002f40000100600 */
[----:B----4-:R-:W-:Y:S01]  /*1b5f0*/  @!P0 HFMA2.BF16_V2 R48, -RZ.H0_H0, RZ.H0_H0, -R51.H0_H0 ;  /* 0x200000ffff308231 */ /* 0x010fe20000340933 */
[----:B--2---:R1:W2:Y:S04]  /*1b600*/  LDL.S16 R104, [R1+0x240] ;  /* 0x0002400001687983 */ /* 0x0042a80000100600 */
[----:B------:R-:W-:Y:S01]  /*1b610*/  PRMT R114, R48, 0x7610, R114 ;  /* 0x0000761030727816 */ /* 0x000fe20000000072 */
[----:B------:R4:W-:Y:S01]  /*1b620*/  @!P0 STL.S16 [R1+0x234], R48 ;  /* 0x0002343001008387 */ /* 0x0009e20000100600 */
[----:B------:R-:W-:Y:S11]  /*1b630*/  ISETP.LE.U32.AND P0, PT, R224, UR15, PT ;  /* 0x0000000fe0007c0c */ /* 0x000ff6000bf03070 */
[----:B------:R-:W-:Y:S02]  /*1b640*/  @!UPT UIADD3 URZ, URZ, URZ, URZ ;  /* 0x0000003f3f3ff290 */ /* 0x000fe4000fffe03f */
[----:B------:R-:W-:Y:S05]  /*1b650*/  @!P0 HFMA2.BF16_V2 R45, -RZ.H0_H0, RZ.H0_H0, -R3.H0_H0 ;  /* 0x200000ffff2d8231 */ /* 0x000fea0000340903 */
[----:B------:R-:W-:Y:S01]  /*1b660*/  PRMT R94, R45, 0x7610, R94 ;  /* 0x000076102d5e7816 */ /* 0x000fe2000000005e */
[----:B----4-:R1:W4:Y:S04]  /*1b670*/  LDL.S16 R48, [R1+0x248] ;  /* 0x0002480001307983 */ /* 0x0103280000100600 */
[----:B------:R1:W-:Y:S01]  /*1b680*/  @!P0 STL.S16 [R1+0x230], R45 ;  /* 0x0002302d01008387 */ /* 0x0003e20000100600 */
[----:B------:R-:W-:Y:S11]  /*1b690*/  ISETP.LE.U32.AND P0, PT, R223, UR15, PT ;  /* 0x0000000fdf007c0c */ /* 0x000ff6000bf03070 */
[----:B------:R-:W-:Y:S02]  /*1b6a0*/  @!UPT UIADD3 URZ, URZ, URZ, URZ ;  /* 0x0000003f3f3ff290 */ /* 0x000fe4000fffe03f */
[----:B------:R-:W-:Y:S05]  /*1b6b0*/  @!P0 HFMA2.BF16_V2 R167, -RZ.H0_H0, RZ.H0_H0, -R2.H0_H0 ;  /* 0x200000ffffa78231 */ /* 0x000fea0000340902 */
[----:B------:R-:W-:Y:S01]  /*1b6c0*/  PRMT R91, R167, 0x7610, R91 ;  /* 0x00007610a75b7816 */ /* 0x000fe2000000005b */
[----:B------:R1:W-:Y:S01]  /*1b6d0*/  @!P0 STL.S16 [R1+0x23c], R167 ;  /* 0x00023ca701008387 */ /* 0x0003e20000100600 */
[----:B------:R-:W-:Y:S01]  /*1b6e0*/  ISETP.LE.U32.AND P0, PT, R221, UR15, PT ;  /* 0x0000000fdd007c0c */ /* 0x000fe2000bf03070 */
[----:B-1----:R-:W-:Y:S01]  /*1b6f0*/  IMAD.WIDE.U32 R44, R96, -0x326172a9, RZ ;  /* 0xcd9e8d57602c7825 */ /* 0x002fe200078e00ff */
[----:B------:R-:W-:Y:S04]  /*1b700*/  PRMT R96, R97, 0x7632, R96 ;  /* 0x0000763261607816 */ /* 0x000fe80000000060 */
[----:B------:R-:W-:Y:S02]  /*1b710*/  LOP3.LUT R46, R45, UR7, R144, 0x96, !PT ;  /* 0x000000072d2e7c12 */ /* 0x000fe4000f8e9690 */
[----:B------:R-:W-:Y:S02]  /*1b720*/  LOP3.LUT R40, R44, 0xffff, RZ, 0xc0, !PT ;  /* 0x0000ffff2c287812 */ /* 0x000fe400078ec0ff */
[----:B------:R-:W-:Y:S02]  /*1b730*/  LOP3.LUT R222, R46, 0xff, RZ, 0xc0, !PT ;  /* 0x000000ff2ede7812 */ /* 0x000fe400078ec0ff */
[----:B------:R-:W-:Y:S02]  /*1b740*/  SHF.R.U32.HI R217, RZ, 0x18, R46 ;  /* 0x00000018ffd97819 */ /* 0x000fe4000001162e */
[----:B------:R-:W-:Y:S02]  /*1b750*/  LOP3.LUT R196, R44, 0xff, RZ, 0xc0, !PT ;  /* 0x000000ff2cc47812 */ /* 0x000fe400078ec0ff */
[----:B------:R-:W-:Y:S02]  /*1b760*/  ISETP.LE.U32.AND P3, PT, R217, UR15, PT ;  /* 0x0000000fd9007c0c */ /* 0x000fe4000bf63070 */
[----:B------:R-:W-:Y:S02]  /*1b770*/  SHF.R.U32.HI R40, RZ, 0x8, R40 ;  /* 0x00000008ff287819 */ /* 0x000fe40000011628 */
[----:B------:R-:W-:Y:S01]  /*1b780*/  ISETP.LE.U32.AND P4, PT, R196, UR15, PT ;  /* 0x0000000fc4007c0c */ /* 0x000fe2000bf83070 */
[----:B------:R-:W-:Y:S01]  /*1b790*/  IMAD.WIDE.U32 R166, R166, -0x326172a9, RZ ;  /* 0xcd9e8d57a6a67825 */ /* 0x000fe200078e00ff */
[----:B------:R-:W-:Y:S02]  /*1b7a0*/  LOP3.LUT R193, R40, 0xffff, RZ, 0xc0, !PT ;  /* 0x0000ffff28c17812 */ /* 0x000fe400078ec0ff */
[----:B------:R-:W-:Y:S02]  /*1b7b0*/  SHF.R.U32.HI R194, RZ, 0x18, R44 ;  /* 0x00000018ffc27819 */ /* 0x000fe4000001162c */
[----:B------:R-:W-:Y:S01]  /*1b7c0*/  LOP3.LUT R41, R167, UR7, R168, 0x96, !PT ;  /* 0x00000007a7297c12 */ /* 0x000fe2000f8e96a8 */
[----:B------:R-:W-:Y:S01]  /*1b7d0*/  UIADD3 UR7, UR31, 0x646e171e, URZ ;  /* 0x646e171e1f077890 */ /* 0x000fe2000fffe03f */
[----:B------:R-:W-:Y:S02]  /*1b7e0*/  LOP3.LUT R252, R166, 0xff, RZ, 0xc0, !PT ;  /* 0x000000ffa6fc7812 */ /* 0x000fe400078ec0ff */
[----:B------:R-:W-:Y:S02]  /*1b7f0*/  LOP3.LUT R216, R41, 0xff, RZ, 0xc0, !PT ;  /* 0x000000ff29d87812 */ /* 0x000fe400078ec0ff */
[----:B------:R-:W-:Y:S02]  /*1b800*/  SHF.R.U32.HI R197, RZ, 0x18, R41 ;  /* 0x00000018ffc57819 */ /* 0x000fe40000011629 */
[----:B------:R-:W-:Y:S02]  /*1b810*/  ISETP.LE.U32.AND P2, PT, R216, UR15, PT ;  /* 0x0000000fd8007c0c */ /* 0x000fe4000bf43070 */
[--C-:B------:R-:W-:Y:S02]  /*1b820*/  SHF.R.U32.HI R42, RZ, 0x10, R166.reuse ;  /* 0x00000010ff2a7819 */ /* 0x100fe400000116a6 */
[----:B------:R-:W-:Y:S02]  /*1b830*/  SHF.R.U32.HI R248, RZ, 0x18, R166 ;  /* 0x00000018fff87819 */ /* 0x000fe400000116a6 */
[----:B------:R-:W-:Y:S02]  /*1b840*/  LOP3.LUT R243, R42, 0xff, RZ, 0xc0, !PT ;  /* 0x000000ff2af37812 */ /* 0x000fe400078ec0ff */
[C---:B------:R-:W-:Y:S02]  /*1b850*/  LOP3.LUT R175, R44.reuse, 0xffff, RZ, 0xc0, !PT ;  /* 0x0000ffff2caf7812 */ /* 0x040fe400078ec0ff */
[----:B------:R-:W-:Y:S01]  /*1b860*/  LOP3.LUT R133, R44, 0xff, RZ, 0xc0, !PT ;  /* 0x000000ff2c857812 */ /* 0x000fe200078ec0ff */
[----:B--2---:R-:W-:Y:S05]  /*1b870*/  @!P0 HFMA2.BF16_V2 R104, -RZ.H0_H0, RZ.H0_H0, -R50.H0_H0 ;  /* 0x200000ffff688231 */ /* 0x004fea0000340932 */
[----:B------:R-:W-:Y:S01]  /*1b880*/  PRMT R111, R104, 0x7610, R111 ;  /* 0x00007610686f7816 */ /* 0x000fe2000000006f */
[----:B------:R-:W-:Y:S01]  /*1b890*/  @!P0 STL.S16 [R1+0x240], R104 ;  /* 0x0002406801008387 */ /* 0x000fe20000100600 */
[----:B------:R-:W-:Y:S03]  /*1b8a0*/  ISETP.LE.U32.AND P0, PT, R220, UR15, PT ;  /* 0x0000000fdc007c0c */ /* 0x000fe6000bf03070 */
[----:B------:R2:W2:Y:S10]  /*1b8b0*/  LDL.S16 R178, [R1+0x24c] ;  /* 0x00024c0001b27983 */ /* 0x0004b40000100600 */
[----:B---3--:R-:W-:Y:S05]  /*1b8c0*/  @!P0 HFMA2.BF16_V2 R47, -RZ.H0_H0, RZ.H0_H0, -R49.H0_H0 ;  /* 0x200000ffff2f8231 */ /* 0x008fea0000340931 */
[----:B------:R-:W-:Y:S01]  /*1b8d0*/  PRMT R95, R47, 0x7610, R95 ;  /* 0x000076102f5f7816 */ /* 0x000fe2000000005f */
[----:B------:R1:W-:Y:S01]  /*1b8e0*/  @!P0 STL.S16 [R1+0x244], R47 ;  /* 0x0002442f01008387 */ /* 0x0003e20000100600 */
[----:B------:R-:W-:Y:S03]  /*1b8f0*/  ISETP.LE.U32.AND P0, PT, R222, UR15, PT ;  /* 0x0000000fde007c0c */ /* 0x000fe6000bf03070 */
[----:B------:R3:W3:Y:S10]  /*1b900*/  LDL.S16 R177, [R1+0x264] ;  /* 0x0002640001b17983 */ /* 0x0006f40000100600 */
[----:B----4-:R-:W-:Y:S05]  /*1b910*/  @!P0 HFMA2.BF16_V2 R48, -RZ.H0_H0, RZ.H0_H0, -R65.H0_H0 ;  /* 0x200000ffff308231 */ /* 0x010fea0000340941 */
[----:B------:R-:W-:Y:S01]  /*1b920*/  PRMT R90, R48, 0x7610, R90 ;  /* 0x00007610305a7816 */ /* 0x000fe2000000005a */
[----:B------:R4:W-:Y:S04]  /*1b930*/  @!P0 STL.S16 [R1+0x248], R48 ;  /* 0x0002483001008387 */ /* 0x0009e80000100600 */
[----:B------:R2:W3:Y:S01]  /*1b940*/  LDL.S16 R171, [R1+0x260] ;  /* 0x0002600001ab7983 */ /* 0x0004e20000100600 */
[----:B-1----:R-:W-:Y:S03]  /*1b950*/  LOP3.LUT R47, R46, 0xffff, RZ, 0xc0, !PT ;  /* 0x0000ffff2e2f7812 */ /* 0x002fe600078ec0ff */
[----:B------:R1:W3:Y:S04]  /*1b960*/  LDL.S16 R165, [R1+0x25c] ;  /* 0x00025c0001a57983 */ /* 0x0002e80000100600 */
[----:B------:R1:W3:Y:S04]  /*1b970*/  LDL.S16 R163, [R1+0x258] ;  /* 0x0002580001a37983 */ /* 0x0002e80000100600 */
[----:B------:R1:W3:Y:S04]  /*1b980*/  LDL.S16 R145, [R1+0x254] ;  /* 0x0002540001917983 */ /* 0x0002e80000100600 */
[----:B------:R1:W3:Y:S01]  /*1b990*/  LDL.S16 R104, [R1+0x250] ;  /* 0x0002500001687983 */ /* 0x0002e20000100600 */
[----:B----4-:R-:W-:Y:S02]  /*1b9a0*/  SHF.R.U32.HI R48, RZ, 0x8, R47 ;  /* 0x00000008ff307819 */ /* 0x010fe4000001162f */
[----:B------:R-:W-:Y:S02]  /*1b9b0*/  SHF.R.U32.HI R47, RZ, 0x10, R46 ;  /* 0x00000010ff2f7819 */ /* 0x000fe4000001162e */
[----:B------:R-:W-:Y:S02]  /*1b9c0*/  LOP3.LUT R215, R48, 0xffff, RZ, 0xc0, !PT ;  /* 0x0000ffff30d77812 */ /* 0x000fe400078ec0ff */
[----:B------:R-:W-:Y:S02]  /*1b9d0*/  LOP3.LUT R214, R47, 0xff, RZ, 0xc0, !PT ;  /* 0x000000ff2fd67812 */ /* 0x000fe400078ec0ff */
[----:B------:R-:W-:Y:S02]  /*1b9e0*/  ISETP.LE.U32.AND P1, PT, R215, UR15, PT ;  /* 0x0000000fd7007c0c */ /* 0x000fe4000bf23070 */
[----:B------:R-:W-:Y:S02]  /*1b9f0*/  ISETP.LE.U32.AND P0, PT, R214, UR15, PT ;  /* 0x0000000fd6007c0c */ /* 0x000fe4000bf03070 */
[----:B------:R-:W-:Y:S02]  /*1ba00*/  LOP3.LUT R46, R41, 0xffff, RZ, 0xc0, !PT ;  /* 0x0000ffff292e7812 */ /* 0x000fe400078ec0ff */
[----:B------:R-:W-:Y:S02]  /*1ba10*/  SHF.R.U32.HI R47, RZ, 0x10, R41 ;  /* 0x00000010ff2f7819 */ /* 0x000fe40000011629 */
[----:B------:R-:W-:Y:S02]  /*1ba20*/  SHF.R.U32.HI R46, RZ, 0x8, R46 ;  /* 0x00000008ff2e7819 */ /* 0x000fe4000001162e */
[----:B------:R-:W-:Y:S02]  /*1ba30*/  LOP3.LUT R199, R47, 0xff, RZ, 0xc0, !PT ;  /* 0x000000ff2fc77812 */ /* 0x000fe400078ec0ff */
[----:B------:R-:W-:Y:S02]  /*1ba40*/  LOP3.LUT R198, R46, 0xffff, RZ, 0xc0, !PT ;  /* 0x0000ffff2ec67812 */ /* 0x000fe400078ec0ff */
[----:B------:R-:W-:Y:S04]  /*1ba50*/  SHF.R.U32.HI R41, RZ, 0x10, R44 ;  /* 0x00000010ff297819 */ /* 0x000fe8000001162c */
[----:B------:R-:W-:Y:S02]  /*1ba60*/  LOP3.LUT R195, R41, 0xff, RZ, 0xc0, !PT ;  /* 0x000000ff29c37812 */ /* 0x000fe400078ec0ff */
[----:B------:R-:W-:Y:S04]  /*1ba70*/  LOP3.LUT R41, R166, 0xffff, RZ, 0xc0, !PT ;  /* 0x0000ffffa6297812 */ /* 0x000fe800078ec0ff */
[----:B------:R-:W-:Y:S04]  /*1ba80*/  SHF.R.U32.HI R41, RZ, 0x8, R41 ;  /* 0x00000008ff297819 */ /* 0x000fe80000011629 */
[----:B------:R-:W-:Y:S01]  /*1ba90*/  LOP3.LUT R240, R41, 0xffff, RZ, 0xc0, !PT ;  /* 0x0000ffff29f07812 */ /* 0x000fe200078ec0ff */
[----:B--2---:R-:W-:Y:S05]  /*1baa0*/  @!P1 HFMA2.BF16_V2 R178, -RZ.H0_H0, RZ.H0_H0, -R68.H0_H0 ;  /* 0x200000ffffb29231 */ /* 0x004fea0000340944 */
[----:B------:R-:W-:Y:S01]  /*1bab0*/  PRMT R27, R178, 0x7610, R27 ;  /* 0x00007610b21b7816 */ /* 0x000fe2000000001b */
[----:B------:R2:W-:Y:S01]  /*1bac0*/  @!P1 STL.S16 [R1+0x24c], R178 ;  /* 0x00024cb201009387 */ /* 0x0005e20000100600 */
[----:B------:R-:W-:Y:S01]  /*1bad0*/  ISETP.LE.U32.AND P1, PT, R198, UR15, PT ;  /* 0x0000000fc6007c0c */ /* 0x000fe2000bf23070 */
[----:B---3--:R-:W-:Y:S05]  /*1bae0*/  @!P0 HFMA2.BF16_V2 R177, -RZ.H0_H0, RZ.H0_H0, -R64.H0_H0 ;  /* 0x200000ffffb18231 */ /* 0x008fea0000340940 */
[----:B------:R-:W-:Y:S01]  /*1baf0*/  PRMT R26, R177, 0x7610, R26 ;  /* 0x00007610b11a7816 */ /* 0x000fe2000000001a */
[----:B------:R-:W-:Y:S01]  /*1bb00*/  @!P0 STL.S16 [R1+0x264], R177 ;  /* 0x000264b101008387 */ /* 0x000fe20000100600 */
[----:B------:R-:W-:Y:S01]  /*1bb10*/  ISETP.LE.U32.AND P0, PT, R199, UR15, PT ;  /* 0x0000000fc7007c0c */ /* 0x000fe2000bf03070 */
[----:B--2---:R-:W-:Y:S02]  /*1bb20*/  IMAD.MOV.U32 R178, RZ, RZ, R192 ;  /* 0x000000ffffb27224 */ /* 0x004fe400078e00c0 */
[----:B------:R-:W-:Y:S02]  /*1bb30*/  @!P3 HFMA2.BF16_V2 R171, -RZ.H0_H0, RZ.H0_H0, -R67.H0_H0 ;  /* 0x200000ffffabb231 */ /* 0x000fe40000340943 */
[----:B------:R-:W-:Y:S03]  /*1bb40*/  @!P2 HFMA2.BF16_V2 R165, -RZ.H0_H0, RZ.H0_H0, -R66.H0_H0 ;  /* 0x200000ffffa5a231 */ /* 0x000fe60000340942 */
[----:B------:R-:W-:Y:S01]  /*1bb50*/  PRMT R23, R171, 0x7610, R23 ;  /* 0x00007610ab177816 */ /* 0x000fe20000000017 */
[----:B------:R-:W-:Y:S01]  /*1bb60*/  @!P3 STL.S16 [R1+0x260], R171 ;  /* 0x000260ab0100b387 */ /* 0x000fe20000100600 */
[----:B------:R-:W-:Y:S01]  /*1bb70*/  ISETP.LE.U32.AND P3, PT, R193, UR15, PT ;  /* 0x0000000fc1007c0c */ /* 0x000fe2000bf63070 */
[----:B------:R-:W-:Y:S01]  /*1bb80*/  @!P1 HFMA2.BF16_V2 R163, -RZ.H0_H0, RZ.H0_H0, -R69.H0_H0 ;  /* 0x200000ffffa39231 */ /* 0x000fe20000340945 */
[----:B------:R-:W-:Y:S01]  /*1bb90*/  PRMT R22, R165, 0x7610, R22 ;  /* 0x00007610a5167816 */ /* 0x000fe20000000016 */
[----:B------:R2:W-:Y:S01]  /*1bba0*/  @!P2 STL.S16 [R1+0x25c], R165 ;  /* 0x00025ca50100a387 */ /* 0x0005e20000100600 */
[----:B------:R-:W-:Y:S01]  /*1bbb0*/  ISETP.LE.U32.AND P2, PT, R195, UR15, PT ;  /* 0x0000000fc3007c0c */ /* 0x000fe2000bf43070 */
[----:B------:R-:W-:Y:S01]  /*1bbc0*/  @!P0 HFMA2.BF16_V2 R145, -RZ.H0_H0, RZ.H0_H0, -R70.H0_H0 ;  /* 0x200000ffff918231 */ /* 0x000fe20000340946 */
[----:B------:R-:W-:Y:S01]  /*1bbd0*/  PRMT R15, R163, 0x7610, R15 ;  /* 0x00007610a30f7816 */ /* 0x000fe2000000000f */
[----:B------:R3:W-:Y:S01]  /*1bbe0*/  @!P1 STL.S16 [R1+0x258], R163 ;  /* 0x000258a301009387 */ /* 0x0007e20000100600 */
[----:B------:R-:W-:Y:S02]  /*1bbf0*/  ISETP.LE.U32.AND P1, PT, R194, UR15, PT ;  /* 0x0000000fc2007c0c */ /* 0x000fe4000bf23070 */
[----:B------:R-:W-:Y:S01]  /*1bc00*/  PRMT R14, R145, 0x7610, R14 ;  /* 0x00007610910e7816 */ /* 0x000fe2000000000e */
[----:B------:R4:W-:Y:S01]  /*1bc10*/  @!P0 STL.S16 [R1+0x254], R145 ;  /* 0x0002549101008387 */ /* 0x0009e20000100600 */
[----:B------:R-:W-:Y:S03]  /*1bc20*/  ISETP.LE.U32.AND P0, PT, R197, UR15, PT ;  /* 0x0000000fc5007c0c */ /* 0x000fe6000bf03070 */
[----:B------:R1:W4:Y:S10]  /*1bc30*/  LDL.S16 R46, [R1+0x270] ;  /* 0x00027000012e7983 */ /* 0x0003340000100600 */
[----:B------:R-:W-:Y:S02]  /*1bc40*/  @!P0 HFMA2.BF16_V2 R104, -RZ.H0_H0, RZ.H0_H0, -R71.H0_H0 ;  /* 0x200000ffff688231 */ /* 0x000fe40000340947 */
[----:B--2---:R-:W-:Y:S03]  /*1bc50*/  IMAD.WIDE.U32 R164, R164, -0x2daee0ad, RZ ;  /* 0xd2511f53a4a47825 */ /* 0x004fe600078e00ff */
[----:B------:R-:W-:Y:S01]  /*1bc60*/  PRMT R25, R104, 0x7610, R25 ;  /* 0x0000761068197816 */ /* 0x000fe20000000019 */
[----:B---3--:R1:W2:Y:S01]  /*1bc70*/  LDL.S16 R163, [R1+0x278] ;  /* 0x0002780001a37983 */ /* 0x0082a20000100600 */
[----:B------:R-:W-:Y:S03]  /*1bc80*/  LOP3.LUT R28, R165, UR6, R134, 0x96, !PT ;  /* 0x00000006a51c7c12 */ /* 0x000fe6000f8e9686 */
[----:B----4-:R1:W3:Y:S01]  /*1bc90*/  LDL.S16 R145, [R1+0x274] ;  /* 0x0002740001917983 */ /* 0x0102e20000100600 */
[----:B------:R-:W-:Y:S02]  /*1bca0*/  SHF.R.U32.HI R0, RZ, 0x10, R28 ;  /* 0x00000010ff007819 */ /* 0x000fe4000001161c */
[----:B------:R-:W-:Y:S01]  /*1bcb0*/  LOP3.LUT R177, R28, 0xff, RZ, 0xc0, !PT ;  /* 0x000000ff1cb17812 */ /* 0x000fe200078ec0ff */
[----:B------:R4:W-:Y:S01]  /*1bcc0*/  @!P0 STL.S16 [R1+0x250], R104 ;  /* 0x0002506801008387 */ /* 0x0009e20000100600 */
[----:B------:R-:W-:Y:S02]  /*1bcd0*/  ISETP.LE.U32.AND P0, PT, R252, UR15, PT ;  /* 0x0000000ffc007c0c */ /* 0x000fe4000bf03070 */
[----:B------:R-:W-:Y:S01]  /*1bce0*/  LOP3.LUT R173, R0, 0xff, RZ, 0xc0, !PT ;  /* 0x000000ff00ad7812 */ /* 0x000fe200078ec0ff */
[----:B------:R1:W3:Y:S04]  /*1bcf0*/  LDL.S16 R48, [R1+0x26c] ;  /* 0x00026c0001307983 */ /* 0x0002e80000100600 */
[----:B------:R1:W3:Y:S01]  /*1bd00*/  LDL.S16 R47, [R1+0x268] ;  /* 0x00026800012f7983 */ /* 0x0002e20000100600 */
[----:B----4-:R4:W1:Y:S03]  /*1bd10*/  MUFU.EX2 R104, R202 ;  /* 0x000000ca00687308 */ /* 0x0108660000000800 */
[----:B----4-:R-:W4:Y:S01]  /*1bd20*/  LDL.LU R202, [R1+0x44c] ;  /* 0x00044c0001ca7983 */ /* 0x010f220000300800 */
[----:B-1----:R-:W-:Y:S01]  /*1bd30*/  FADD.FTZ R210, R104, R208 ;  /* 0x000000d068d27221 */ /* 0x002fe20000010000 */
[----:B------:R-:W-:Y:S01]  /*1bd40*/  F2FP.BF16.F32.PACK_AB R104, R209, R104 ;  /* 0x00000068d168723e */ /* 0x000fe200000010ff */
[----:B------:R-:W-:Y:S01]  /*1bd50*/  FADD.FTZ R208, R61, R137 ;  /* 0x000000893dd07221 */ /* 0x000fe20000010000 */
[----:B------:R-:W-:Y:S02]  /*1bd60*/  F2FP.BF16.F32.PACK_AB R61, R207, R61 ;  /* 0x0000003dcf3d723e */ /* 0x000fe400000010ff */
[----:B------:R-:W-:Y:S02]  /*1bd70*/  PRMT R103, R104, 0x7632, R103 ;  /* 0x0000763268677816 */ /* 0x000fe40000000067 */
[----:B------:R-:W-:Y:S02]  /*1bd80*/  PRMT R60, R61, 0x7632, R60 ;  /* 0x000076323d3c7816 */ /* 0x000fe4000000003c */
[----:B------:R-:W-:Y:S01]  /*1bd90*/  SHF.R.U32.HI R137, RZ, 0x18, R142 ;  /* 0x00000018ff897819 */ /* 0x000fe2000001168e */
[----:B------:R-:W-:Y:S05]  /*1bda0*/  @!P2 HFMA2.BF16_V2 R46, -RZ.H0_H0, RZ.H0_H0, -R110.H0_H0 ;  /* 0x200000ffff2ea231 */ /* 0x000fea000034096e */
[----:B------:R-:W-:Y:S01]  /*1bdb0*/  PRMT R20, R46, 0x7610, R20 ;  /* 0x000076102e147816 */ /* 0x000fe20000000014 */
[----:B--2---:R-:W-:Y:S02]  /*1bdc0*/  @!P4 HFMA2.BF16_V2 R163, -RZ.H0_H0, RZ.H0_H0, -R105.H0_H0 ;  /* 0x200000ffffa3c231 */ /* 0x004fe40000340969 */
[----:B---3--:R-:W-:Y:S03]  /*1bdd0*/  @!P3 HFMA2.BF16_V2 R145, -RZ.H0_H0, RZ.H0_H0, -R108.H0_H0 ;  /* 0x200000ffff91b231 */ /* 0x008fe6000034096c */
[----:B------:R-:W-:Y:S01]  /*1bde0*/  PRMT R24, R163, 0x7610, R24 ;  /* 0x00007610a3187816 */ /* 0x000fe20000000018 */
[----:B------:R1:W-:Y:S01]  /*1bdf0*/  @!P4 STL.S16 [R1+0x278], R163 ;  /* 0x000278a30100c387 */ /* 0x0003e20000100600 */
[----:B------:R-:W-:Y:S03]  /*1be00*/  PRMT R21, R145, 0x7610, R21 ;  /* 0x0000761091157816 */ /* 0x000fe60000000015 */
[----:B------:R-:W-:Y:S01]  /*1be10*/  @!P3 STL.S16 [R1+0x274], R145 ;  /* 0x000274910100b387 */ /* 0x000fe20000100600 */
[----:B------:R-:W-:Y:S01]  /*1be20*/  ISETP.LE.U32.AND P3, PT, R248, UR15, PT ;  /* 0x0000000ff8007c0c */ /* 0x000fe2000bf63070 */
[----:B------:R-:W-:Y:S02]  /*1be30*/  @!P1 HFMA2.BF16_V2 R48, -RZ.H0_H0, RZ.H0_H0, -R109.H0_H0 ;  /* 0x200000ffff309231 */ /* 0x000fe4000034096d */
[----:B------:R2:W-:Y:S01]  /*1be40*/  @!P2 STL.S16 [R1+0x270], R46 ;  /* 0x0002702e0100a387 */ /* 0x0005e20000100600 */
[----:B------:R-:W-:Y:S02]  /*1be50*/  @!P0 HFMA2.BF16_V2 R47, -RZ.H0_H0, RZ.H0_H0, -R107.H0_H0 ;  /* 0x200000ffff2f8231 */ /* 0x000fe4000034096b */
[----:B------:R-:W-:Y:S03]  /*1be60*/  PRMT R13, R48, 0x7610, R13 ;  /* 0x00007610300d7816 */ /* 0x000fe6000000000d */
[----:B------:R-:W-:Y:S01]  /*1be70*/  PRMT R12, R47, 0x7610, R12 ;  /* 0x000076102f0c7816 */ /* 0x000fe2000000000c */
[----:B-1----:R-:W-:Y:S05]  /*1be80*/  IMAD.WIDE.U32 R162, R162, -0x2daee0ad, RZ ;  /* 0xd2511f53a2a27825 */ /* 0x002fea00078e00ff */
[----:B------:R-:W-:Y:S01]  /*1be90*/  LOP3.LUT R40, R163, UR6, R244, 0x96, !PT ;  /* 0x00000006a3287c12 */ /* 0x000fe2000f8e96f4 */
[----:B------:R-:W-:Y:S01]  /*1bea0*/  UIADD3 UR6, UR30, -0x61c88647, URZ ;  /* 0x9e3779b91e067890 */ /* 0x000fe2000fffe03f */
[----:B------:R-:W-:Y:S01]  /*1beb0*/  LOP3.LUT R29, R162, 0xffff, RZ, 0xc0, !PT ;  /* 0x0000ffffa21d7812 */ /* 0x000fe200078ec0ff */
[----:B--2---:R2:W3:Y:S01]  /*1bec0*/  LDL.S16 R46, [R1+0x280] ;  /* 0x00028000012e7983 */ /* 0x0044e20000100600 */
[C---:B------:R-:W-:Y:S02]  /*1bed0*/  LOP3.LUT R41, R40.reuse, 0xffff, RZ, 0xc0, !PT ;  /* 0x0000ffff28297812 */ /* 0x040fe400078ec0ff */
[----:B------:R-:W-:Y:S01]  /*1bee0*/  LOP3.LUT R192, R40, 0xff, RZ, 0xc0, !PT ;  /* 0x000000ff28c07812 */ /* 0x000fe200078ec0ff */
[----:B------:R1:W-:Y:S01]  /*1bef0*/  @!P1 STL.S16 [R1+0x26c], R48 ;  /* 0x00026c3001009387 */ /* 0x0003e20000100600 */
[----:B------:R-:W-:Y:S02]  /*1bf00*/  ISETP.LE.U32.AND P1, PT, R240, UR15, PT ;  /* 0x0000000ff0007c0c */ /* 0x000fe4000bf23070 */
[----:B------:R-:W-:Y:S01]  /*1bf10*/  SHF.R.U32.HI R41, RZ, 0x8, R41 ;  /* 0x00000008ff297819 */ /* 0x000fe20000011629 */
[----:B------:R2:W4:Y:S01]  /*1bf20*/  LDL.S16 R43, [R1+0x27c] ;  /* 0x00027c00012b7983 */ /* 0x0005220000100600 */
[----:B------:R-:W-:Y:S02]  /*1bf30*/  ISETP.LE.U32.AND P2, PT, R192, UR15, PT ;  /* 0x0000000fc0007c0c */ /* 0x000fe4000bf43070 */
[----:B------:R-:W-:Y:S01]  /*1bf40*/  LOP3.LUT R190, R41, 0xffff, RZ, 0xc0, !PT ;  /* 0x0000ffff29be7812 */ /* 0x000fe200078ec0ff */
[----:B------:R2:W-:Y:S01]  /*1bf50*/  @!P0 STL.S16 [R1+0x268], R47 ;  /* 0x0002682f01008387 */ /* 0x0005e20000100600 */
[----:B------:R-:W-:Y:S02]  /*1bf60*/  ISETP.LE.U32.AND P0, PT, R243, UR15, PT ;  /* 0x0000000ff3007c0c */ /* 0x000fe4000bf03070 */
[--C-:B------:R-:W-:Y:S01]  /*1bf70*/  SHF.R.U32.HI R41, RZ, 0x10, R40.reuse ;  /* 0x00000010ff297819 */ /* 0x100fe20000011628 */
[----:B------:R-:W4:Y:S01]  /*1bf80*/  LDL.LU R201, [R1+0x448] ;  /* 0x0004480001c97983 */ /* 0x000f220000300800 */
[----:B------:R-:W-:Y:S02]  /*1bf90*/  SHF.R.U32.HI R29, RZ, 0x8, R29 ;  /* 0x00000008ff1d7819 */ /* 0x000fe4000001161d */
[----:B------:R-:W-:Y:S01]  /*1bfa0*/  LOP3.LUT R191, R41, 0xff, RZ, 0xc0, !PT ;  /* 0x000000ff29bf7812 */ /* 0x000fe200078ec0ff */
[----:B------:R3:W4:Y:S01]  /*1bfb0*/  LDL.S16 R145, [R1+0x284] ;  /* 0x0002840001917983 */ /* 0x0007220000100600 */
[----:B------:R-:W-:Y:S03]  /*1bfc0*/  LOP3.LUT R171, R29, 0xffff, RZ, 0xc0, !PT ;  /* 0x0000ffff1dab7812 */ /* 0x000fe600078ec0ff */
[----:B------:R3:W4:Y:S04]  /*1bfd0*/  LDL.S16 R63, [R1+0x294] ;  /* 0x00029400013f7983 */ /* 0x0007280000100600 */
[----:B-1----:R1:W4:Y:S01]  /*1bfe0*/  LDL.S16 R48, [R1+0x290] ;  /* 0x0002900001307983 */ /* 0x0023220000100600 */
[----:B--2---:R-:W-:Y:S01]  /*1bff0*/  IMAD.MOV.U32 R47, RZ, RZ, R179 ;  /* 0x000000ffff2f7224 */ /* 0x004fe200078e00b3 */
[----:B------:R-:W-:Y:S01]  /*1c000*/  SHF.R.U32.HI R179, RZ, 0x18, R40 ;  /* 0x00000018ffb37819 */ /* 0x000fe20000011628 */
[----:B---3--:R-:W-:Y:S05]  /*1c010*/  @!P1 HFMA2.BF16_V2 R46, -RZ.H0_H0, RZ.H0_H0, -R106.H0_H0 ;  /* 0x200000ffff2e9231 */ /* 0x008fea000034096a */
[----:B------:R-:W-:Y:S01]  /*1c020*/  PRMT R39, R46, 0x7610, R39 ;  /* 0x000076102e277816 */ /* 0x000fe20000000027 */
[----:B------:R2:W-:Y:S01]  /*1c030*/  @!P1 STL.S16 [R1+0x280], R46 ;  /* 0x0002802e01009387 */ /* 0x0005e20000100600 */
[----:B------:R-:W-:Y:S01]  /*1c040*/  ISETP.LE.U32.AND P1, PT, R190, UR15, PT ;  /* 0x0000000fbe007c0c */ /* 0x000fe2000bf23070 */
[----:B----4-:R-:W-:Y:S05]  /*1c050*/  @!P0 HFMA2.BF16_V2 R43, -RZ.H0_H0, RZ.H0_H0, -R100.H0_H0 ;  /* 0x200000ffff2b8231 */ /* 0x010fea0000340964 */
[----:B------:R-:W-:Y:S01]  /*1c060*/  PRMT R38, R43, 0x7610, R38 ;  /* 0x000076102b267816 */ /* 0x000fe20000000026 */
[----:B------:R3:W-:Y:S01]  /*1c070*/  @!P0 STL.S16 [R1+0x27c], R43 ;  /* 0x00027c2b01008387 */ /* 0x0007e20000100600 */
[----:B------:R-:W-:Y:S03]  /*1c080*/  ISETP.LE.U32.AND P0, PT, R191, UR15, PT ;  /* 0x0000000fbf007c0c */ /* 0x000fe6000bf03070 */
[----:B------:R1:W4:Y:S01]  /*1c090*/  LDL.S16 R42, [R1+0x288] ;  /* 0x00028800012a7983 */ /* 0x0003220000100600 */
[----:B------:R-:W-:Y:S02]  /*1c0a0*/  @!P3 HFMA2.BF16_V2 R145, -RZ.H0_H0, RZ.H0_H0, -R99.H0_H0 ;  /* 0x200000ffff91b231 */ /* 0x000fe40000340963 */
[----:B------:R-:W-:Y:S03]  /*1c0b0*/  @!P2 HFMA2.BF16_V2 R63, -RZ.H0_H0, RZ.H0_H0, -R102.H0_H0 ;  /* 0x200000ffff3fa231 */ /* 0x000fe60000340966 */
[----:B------:R-:W-:Y:S02]  /*1c0c0*/  PRMT R35, R145, 0x7610, R35 ;  /* 0x0000761091237816 */ /* 0x000fe40000000023 */
[----:B------:R-:W-:Y:S01]  /*1c0d0*/  PRMT R34, R63, 0x7610, R34 ;  /* 0x000076103f227816 */ /* 0x000fe20000000022 */
[----:B------:R-:W-:Y:S02]  /*1c0e0*/  @!P1 HFMA2.BF16_V2 R48, -RZ.H0_H0, RZ.H0_H0, -R101.H0_H0 ;  /* 0x200000ffff309231 */ /* 0x000fe40000340965 */
[----:B--2---:R-:W-:Y:S01]  /*1c0f0*/  IMAD.MOV.U32 R46, RZ, RZ, R178 ;  /* 0x000000ffff2e7224 */ /* 0x004fe200078e00b2 */
[----:B------:R-:W-:Y:S02]  /*1c100*/  LOP3.LUT R178, R162, 0xff, RZ, 0xc0, !PT ;  /* 0x000000ffa2b27812 */ /* 0x000fe400078ec0ff */
[----:B------:R-:W-:Y:S01]  /*1c110*/  PRMT R19, R48, 0x7610, R19 ;  /* 0x0000761030137816 */ /* 0x000fe20000000013 */
[----:B---3--:R1:W2:Y:S04]  /*1c120*/  LDL.S16 R43, [R1+0x28c] ;  /* 0x00028c00012b7983 */ /* 0x0082a80000100600 */
[----:B------:R3:W-:Y:S04]  /*1c130*/  @!P3 STL.S16 [R1+0x284], R145 ;  /* 0x000284910100b387 */ /* 0x0007e80000100600 */
[----:B------:R1:W-:Y:S01]  /*1c140*/  @!P2 STL.S16 [R1+0x294], R63 ;  /* 0x0002943f0100a387 */ /* 0x0003e20000100600 */
[----:B------:R-:W-:Y:S03]  /*1c150*/  ISETP.LE.U32.AND P2, PT, R177, UR15, PT ;  /* 0x0000000fb1007c0c */ /* 0x000fe6000bf43070 */
[----:B------:R4:W-:Y:S01]  /*1c160*/  @!P1 STL.S16 [R1+0x290], R48 ;  /* 0x0002903001009387 */ /* 0x0009e20000100600 */
[----:B------:R-:W-:Y:S01]  /*1c170*/  ISETP.LE.U32.AND P1, PT, R178, UR15, PT ;  /* 0x0000000fb2007c0c */ /* 0x000fe2000bf23070 */
[----:B---3--:R-:W-:Y:S01]  /*1c180*/  IMAD.U32 R145, RZ, RZ, UR15 ;  /* 0x0000000fff917e24 */ /* 0x008fe2000f8e00ff */
[----:B-1----:R-:W1:Y:S02]  /*1c190*/  MUFU.EX2 R63, R206 ;  /* 0x000000ce003f7308 */ /* 0x002e640000000800 */
[----:B-1----:R-:W-:Y:S01]  /*1c1a0*/  FADD.FTZ R206, R63, R125 ;  /* 0x0000007d3fce7221 */ /* 0x002fe20000010000 */
[----:B------:R-:W-:Y:S02]  /*1c1b0*/  F2FP.BF16.F32.PACK_AB R63, R205, R63 ;  /* 0x0000003fcd3f723e */ /* 0x000fe400000010ff */
[----:B------:R-:W-:Y:S02]  /*1c1c0*/  LOP3.LUT R125, R146, 0xffff, RZ, 0xc0, !PT ;  /* 0x0000ffff927d7812 */ /* 0x000fe400078ec0ff */
[----:B------:R-:W-:Y:S01]  /*1c1d0*/  PRMT R62, R63, 0x7632, R62 ;  /* 0x000076323f3e7816 */ /* 0x000fe2000000003e */
[----:B--2---:R-:W-:Y:S05]  /*1c1e0*/  @!P0 HFMA2.BF16_V2 R43, -RZ.H0_H0, RZ.H0_H0, -R104.H0_H0 ;  /* 0x200000ffff2b8231 */ /* 0x004fea0000340968 */
        /* <DEDUP_REMOVED lines=8> */
[----:B------:R3:W4:Y:S01]  /*1c270*/  LDL.S16 R48, [R1+0x2a0] ;  /* 0x0002a00001307983 */ /* 0x0007220000100600 */
[----:B-1----:R-:W-:Y:S03]  /*1c280*/  IMAD.MOV.U32 R43, RZ, RZ, R47 ;  /* 0x000000ffff2b7224 */ /* 0x002fe600078e002f */
[----:B------:R3:W3:Y:S04]  /*1c290*/  LDL.S16 R41, [R1+0x2a8] ;  /* 0x0002a80001297983 */ /* 0x0006e80000100600 */
[----:B------:R1:W3:Y:S04]  /*1c2a0*/  LDL.S16 R0, [R1+0x298] ;  /* 0x0002980001007983 */ /* 0x0002e80000100600 */
[----:B------:R1:W3:Y:S04]  /*1c2b0*/  LDL.S16 R40, [R1+0x2a4] ;  /* 0x0002a40001287983 */ /* 0x0002e80000100600 */
[----:B------:R1:W3:Y:S01]  /*1c2c0*/  LDL.S16 R31, [R1+0x29c] ;  /* 0x00029c00011f7983 */ /* 0x0002e20000100600 */
[----:B--2---:R-:W-:Y:S03]  /*1c2d0*/  IMAD.MOV.U32 R42, RZ, RZ, R46 ;  /* 0x000000ffff2a7224 */ /* 0x004fe600078e002e */
[----:B------:R-:W2:Y:S04]  /*1c2e0*/  LDL.LU.64 R46, [R1+0x2b0] ;  /* 0x0002b000012e7983 */ /* 0x000ea80000300a00 */
[----:B------:R1:W2:Y:S01]  /*1c2f0*/  LDL.S16 R30, [R1+0x2ac] ;  /* 0x0002ac00011e7983 */ /* 0x0002a20000100600 */
[----:B----4-:R-:W-:Y:S02]  /*1c300*/  @!P2 HFMA2.BF16_V2 R48, -RZ.H0_H0, RZ.H0_H0, -R61.H0_H0 ;  /* 0x200000ffff30a231 */ /* 0x010fe4000034093d */
[----:B---3--:R-:W-:Y:S03]  /*1c310*/  @!P1 HFMA2.BF16_V2 R41, -RZ.H0_H0, RZ.H0_H0, -R97.H0_H0 ;  /* 0x200000ffff299231 */ /* 0x008fe60000340961 */
[----:B------:R-:W-:Y:S01]  /*1c320*/  PRMT R36, R48, 0x7610, R36 ;  /* 0x0000761030247816 */ /* 0x000fe20000000024 */
[----:B------:R3:W-:Y:S01]  /*1c330*/  @!P2 STL.S16 [R1+0x2a0], R48 ;  /* 0x0002a0300100a387 */ /* 0x0007e20000100600 */
[----:B------:R-:W-:Y:S01]  /*1c340*/  @!P0 HFMA2.BF16_V2 R0, -RZ.H0_H0, RZ.H0_H0, -R63.H0_H0 ;  /* 0x200000ffff008231 */ /* 0x000fe2000034093f */
[----:B------:R-:W-:Y:S02]  /*1c350*/  PRMT R32, R41, 0x7610, R32 ;  /* 0x0000761029207816 */ /* 0x000fe40000000020 */
[----:B------:R-:W-:Y:S02]  /*1c360*/  @!P1 STL.S16 [R1+0x2a8], R41 ;  /* 0x0002a82901009387 */ /* 0x000fe40000100600 */
[----:B------:R-:W-:Y:S02]  /*1c370*/  PRMT R17, R0, 0x7610, R17 ;  /* 0x0000761000117816 */ /* 0x000fe40000000011 */
[----:B------:R4:W-:Y:S01]  /*1c380*/  @!P0 STL.S16 [R1+0x298], R0 ;  /* 0x0002980001008387 */ /* 0x0009e20000100600 */
[----:B------:R-:W-:Y:S11]  /*1c390*/  ISETP.LE.U32.AND P0, PT, R171, UR15, PT ;  /* 0x0000000fab007c0c */ /* 0x000ff6000bf03070 */
[----:B------:R-:W-:Y:S02]  /*1c3a0*/  @!UPT UIADD3 URZ, URZ, URZ, URZ ;  /* 0x0000003f3f3ff290 */ /* 0x000fe4000fffe03f */
[----:B------:R-:W-:Y:S02]  /*1c3b0*/  @!P0 HFMA2.BF16_V2 R40, -RZ.H0_H0, RZ.H0_H0, -R96.H0_H0 ;  /* 0x200000ffff288231 */ /* 0x000fe40000340960 */
[----:B---3--:R-:W-:Y:S03]  /*1c3c0*/  IMAD.MOV.U32 R48, RZ, RZ, 0x7054 ;  /* 0x00007054ff307424 */ /* 0x008fe600078e00ff */
[----:B------:R-:W-:Y:S01]  /*1c3d0*/  PRMT R202, R40, 0x7610, R202 ;  /* 0x0000761028ca7816 */ /* 0x000fe200000000ca */
[----:B------:R3:W-:Y:S01]  /*1c3e0*/  @!P0 STL.S16 [R1+0x2a4], R40 ;  /* 0x0002a42801008387 */ /* 0x0007e20000100600 */
[----:B------:R-:W-:Y:S02]  /*1c3f0*/  PRMT R145, R145, R48, UR15 ;  /* 0x0000000f91917e16 */ /* 0x000fe40008000030 */
[----:B----4-:R-:W-:Y:S04]  /*1c400*/  LOP3.LUT R0, R28, 0xffff, RZ, 0xc0, !PT ;  /* 0x0000ffff1c007812 */ /* 0x010fe800078ec0ff */
[----:B------:R-:W-:Y:S04]  /*1c410*/  SHF.R.U32.HI R0, RZ, 0x8, R0 ;  /* 0x00000008ff007819 */ /* 0x000fe80000011600 */
[----:B------:R-:W-:Y:S04]  /*1c420*/  LOP3.LUT R0, R0, 0xffff, RZ, 0xc0, !PT ;  /* 0x0000ffff00007812 */ /* 0x000fe800078ec0ff */
[----:B------:R-:W-:Y:S02]  /*1c430*/  ISETP.LE.U32.AND P1, PT, R0, UR15, PT ;  /* 0x0000000f00007c0c */ /* 0x000fe4000bf23070 */
[----:B------:R-:W-:Y:S02]  /*1c440*/  SHF.R.U32.HI R0, RZ, 0x18, R28 ;  /* 0x00000018ff007819 */ /* 0x000fe4000001161c */
[----:B--2---:R-:W-:Y:S01]  /*1c450*/  LOP3.LUT R28, R47, UR6, R42, 0x96, !PT ;  /* 0x000000062f1c7c12 */ /* 0x004fe2000f8e962a */
[----:B------:R-:W-:Y:S01]  /*1c460*/  UIADD3 UR6, UR30, -0x4ab325aa, URZ ;  /* 0xb54cda561e067890 */ /* 0x000fe2000fffe03f */
[----:B------:R-:W-:Y:S02]  /*1c470*/  ISETP.LE.U32.AND P6, PT, R0, UR15, PT ;  /* 0x0000000f00007c0c */ /* 0x000fe4000bfc3070 */
[----:B---3--:R-:W-:Y:S01]  /*1c480*/  LOP3.LUT R40, R219, UR22, R46, 0x96, !PT ;  /* 0x00000016db287c12 */ /* 0x008fe2000f8e962e */
[----:B------:R-:W-:Y:S03]  /*1c490*/  IMAD.WIDE.U32 R28, R28, -0x2daee0ad, RZ ;  /* 0xd2511f531c1c7825 */ /* 0x000fe600078e00ff */
[----:B------:R-:W-:Y:S01]  /*1c4a0*/  LOP3.LUT R169, R147, UR6, R132, 0x96, !PT ;  /* 0x0000000693a97c12 */ /* 0x000fe2000f8e9684 */
[----:B------:R-:W-:Y:S01]  /*1c4b0*/  @!P1 HFMA2.BF16_V2 R31, -RZ.H0_H0, RZ.H0_H0, -R60.H0_H0 ;  /* 0x200000ffff1f9231 */ /* 0x000fe2000034093c */
[----:B------:R-:W-:Y:S01]  /*1c4c0*/  LOP3.LUT R147, R45, UR6, R144, 0x96, !PT ;  /* 0x000000062d937c12 */ /* 0x000fe2000f8e9690 */
[----:B------:R-:W-:Y:S01]  /*1c4d0*/  IMAD.WIDE.U32 R40, R40, -0x2daee0ad, RZ ;  /* 0xd2511f5328287825 */ /* 0x000fe200078e00ff */
[----:B------:R-:W-:Y:S02]  /*1c4e0*/  SHF.R.U32.HI R132, RZ, 0x10, R44 ;  /* 0x00000010ff847819 */ /* 0x000fe4000001162c */
[----:B------:R-:W-:Y:S01]  /*1c4f0*/  PRMT R33, R31, 0x7610, R33 ;  /* 0x000076101f217816 */ /* 0x000fe20000000021 */
[----:B------:R-:W-:Y:S01]  /*1c500*/  @!P6 HFMA2.BF16_V2 R30, -RZ.H0_H0, RZ.H0_H0, -R62.H0_H0 ;  /* 0x200000ffff1ee231 */ /* 0x000fe2000034093e */
[----:B------:R-:W-:Y:S01]  /*1c510*/  LOP3.LUT R0, R41, UR12, R28, 0x96, !PT ;  /* 0x0000000c29007c12 */ /* 0x000fe2000f8e961c */
[----:B------:R-:W-:Y:S01]  /*1c520*/  @!P1 STL.S16 [R1+0x29c], R31 ;  /* 0x00029c1f01009387 */ /* 0x000fe20000100600 */
[----:B------:R-:W-:Y:S02]  /*1c530*/  LOP3.LUT R170, R143, UR6, R170, 0x96, !PT ;  /* 0x000000068faa7c12 */ /* 0x000fe4000f8e96aa */
[----:B------:R-:W-:Y:S01]  /*1c540*/  PRMT R16, R30, 0x7610, R16 ;  /* 0x000076101e107816 */ /* 0x000fe20000000010 */
[----:B------:R2:W-:Y:S01]  /*1c550*/  @!P6 STL.S16 [R1+0x2ac], R30 ;  /* 0x0002ac1e0100e387 */ /* 0x0005e20000100600 */
[----:B------:R-:W-:Y:S01]  /*1c560*/  @P1 LOP3.LUT R213, R213, 0x8000000, RZ, 0xfc, !PT ;  /* 0x08000000d5d51812 */ /* 0x000fe200078efcff */
[----:B------:R-:W-:Y:S01]  /*1c570*/  IMAD.WIDE.U32 R46, R0, -0x326172a9, RZ ;  /* 0xcd9e8d57002e7825 */ /* 0x000fe200078e00ff */
[----:B------:R-:W-:Y:S02]  /*1c580*/  LOP3.LUT R168, R167, UR6, R168, 0x96, !PT ;  /* 0x00000006a7a87c12 */ /* 0x000fe4000f8e96a8 */
[----:B------:R-:W-:Y:S02]  /*1c590*/  LOP3.LUT R167, R166, 0xffff, RZ, 0xc0, !PT ;  /* 0x0000ffffa6a77812 */ /* 0x000fe400078ec0ff */
[----:B--2---:R-:W-:Y:S02]  /*1c5a0*/  LOP3.LUT R30, R29, UR19, R174, 0x96, !PT ;  /* 0x000000131d1e7c12 */ /* 0x004fe4000f8e96ae */
[----:B------:R-:W-:Y:S02]  /*1c5b0*/  SHF.R.U32.HI R174, RZ, 0x18, R44 ;  /* 0x00000018ffae7819 */ /* 0x000fe4000001162c */
[----:B------:R-:W2:Y:S01]  /*1c5c0*/  LDL.LU.64 R44, [R1+0x20] ;  /* 0x00002000012c7983 */ /* 0x000ea20000300a00 */
[----:B------:R-:W-:Y:S05]  /*1c5d0*/  IMAD.WIDE.U32 R30, R30, -0x326172a9, RZ ;  /* 0xcd9e8d571e1e7825 */ /* 0x000fea00078e00ff */
[----:B------:R-:W-:Y:S02]  /*1c5e0*/  LOP3.LUT R29, R31, UR13, R218, 0x96, !PT ;  /* 0x0000000d1f1d7c12 */ /* 0x000fe4000f8e96da */
[----:B------:R-:W-:Y:S02]  /*1c5f0*/  LOP3.LUT R30, R47, UR11, R30, 0x96, !PT ;  /* 0x0000000b2f1e7c12 */ /* 0x000fe4000f8e961e */
[----:B------:R-:W-:Y:S01]  /*1c600*/  PRMT R47, R122, 0x7610, R47 ;  /* 0x000076107a2f7816 */ /* 0x000fe2000000002f */
[----:B------:R-:W-:Y:S01]  /*1c610*/  IMAD.WIDE.U32 R28, R29, -0x2daee0ad, RZ ;  /* 0xd2511f531d1c7825 */ /* 0x000fe200078e00ff */
[----:B------:R-:W-:Y:S02]  /*1c620*/  LOP3.LUT R122, R142, 0xffff, RZ, 0xc0, !PT ;  /* 0x0000ffff8e7a7812 */ /* 0x000fe400078ec0ff */
[----:B------:R-:W-:Y:S01]  /*1c630*/  LOP3.LUT R143, R155, UR6, R8, 0x96, !PT ;  /* 0x000000069b8f7c12 */ /* 0x000fe2000f8e9608 */
[----:B------:R-:W-:Y:S01]  /*1c640*/  IMAD.WIDE.U32 R42, R30, -0x2daee0ad, RZ ;  /* 0xd2511f531e2a7825 */ /* 0x000fe200078e00ff */
[----:B------:R-:W-:Y:S02]  /*1c650*/  LOP3.LUT R29, R29, UR10, R40, 0x96, !PT ;  /* 0x0000000a1d1d7c12 */ /* 0x000fe4000f8e9628 */
[----:B------:R-:W-:Y:S02]  /*1c660*/  LOP3.LUT R155, R154, 0xffff, RZ, 0xc0, !PT ;  /* 0x0000ffff9a9b7812 */ /* 0x000fe400078ec0ff */
        /* <DEDUP_REMOVED lines=24> */
[--C-:B------:R-:W-:Y:S02]  /*1c7f0*/  HSET2.LE.AND R31, R31, R145.reuse, PT ;  /* 0x000000911f1f7233 */ /* 0x100fe40003803000 */
[C---:B------:R-:W-:Y:S02]  /*1c800*/  LOP3.LUT R42, R0.reuse, 0xffff, RZ, 0xc0, !PT ;  /* 0x0000ffff002a7812 */ /* 0x040fe400078ec0ff */
[----:B------:R-:W-:Y:S02]  /*1c810*/  LOP3.LUT R48, R0, 0xff, RZ, 0xc0, !PT ;  /* 0x000000ff00307812 */ /* 0x000fe400078ec0ff */
        /* <DEDUP_REMOVED lines=13> */
[----:B------:R-:W-:Y:S01]  /*1c8f0*/  PRMT R218, R42, 0x5410, R41 ;  /* 0x000054102ada7816 */ /* 0x000fe20000000029 */
[----:B------:R-:W-:Y:S01]  /*1c900*/  IMAD.MOV.U32 R41, RZ, RZ, R119 ;  /* 0x000000ffff297224 */ /* 0x000fe200078e0077 */
[----:B------:R-:W-:Y:S02]  /*1c910*/  PRMT R247, R0, 0x5410, R40 ;  /* 0x0000541000f77816 */ /* 0x000fe40000000028 */
[----:B------:R-:W-:Y:S02]  /*1c920*/  LOP3.LUT R40, R149, UR7, R10, 0x96, !PT ;  /* 0x0000000795287c12 */ /* 0x000fe4000f8e960a */
[----:B------:R-:W-:Y:S01]  /*1c930*/  PRMT R46, R124, 0x7610, R46 ;  /* 0x000076107c2e7816 */ /* 0x000fe2000000002e */
[----:B------:R-:W3:Y:S01]  /*1c940*/  LDL.LU.64 R10, [R1+0x440] ;  /* 0x00044000010a7983 */ /* 0x000ee20000300a00 */
[----:B------:R-:W-:Y:S02]  /*1c950*/  PRMT R172, R121, 0x7610, R172 ;  /* 0x0000761079ac7816 */ /* 0x000fe400000000ac */
[----:B------:R-:W-:Y:S01]  /*1c960*/  PRMT R42, R120, 0x7610, R42 ;  /* 0x00007610782a7816 */ /* 0x000fe2000000002a */
[----:B------:R-:W3:Y:S01]  /*1c970*/  LDL.LU.64 R8, [R1+0x438] ;  /* 0x0004380001087983 */ /* 0x000ee20000300a00 */
[--C-:B------:R-:W-:Y:S02]  /*1c980*/  SHF.R.U32.HI R120, RZ, 0x10, R146.reuse ;  /* 0x00000010ff787819 */ /* 0x100fe40000011692 */
[----:B------:R-:W-:Y:S02]  /*1c990*/  LOP3.LUT R121, R146, 0xff, RZ, 0xc0, !PT ;  /* 0x000000ff92797812 */ /* 0x000fe400078ec0ff */
[--C-:B------:R-:W-:Y:S02]  /*1c9a0*/  SHF.R.U32.HI R124, RZ, 0x18, R146.reuse ;  /* 0x00000018ff7c7819 */ /* 0x100fe40000011692 */
[----:B------:R-:W-:Y:S02]  /*1c9b0*/  PRMT R146, R118, 0x7610, R146 ;  /* 0x0000761076927816 */ /* 0x000fe40000000092 */
[----:B------:R-:W-:Y:S02]  /*1c9c0*/  LOP3.LUT R31, R31, R128, RZ, 0xc0, !PT ;  /* 0x000000801f1f7212 */ /* 0x000fe400078ec0ff */
[----:B------:R-:W-:Y:S01]  /*1c9d0*/  PRMT R128, R146, 0x7610, R128 ;  /* 0x0000761092807816 */ /* 0x000fe20000000080 */
[----:B------:R-:W-:Y:S01]  /*1c9e0*/  IMAD.MOV.U32 R146, RZ, RZ, R41 ;  /* 0x000000ffff927224 */ /* 0x000fe200078e0029 */
[--C-:B------:R-:W-:Y:S02]  /*1c9f0*/  HSET2.LE.AND R48, R48, R145.reuse, PT ;  /* 0x0000009130307233 */ /* 0x100fe40003803000 */
[--C-:B------:R-:W-:Y:S02]  /*1ca00*/  HSET2.LE.AND R30, R30, R145.reuse, PT ;  /* 0x000000911e1e7233 */ /* 0x100fe40003803000 */
[--C-:B------:R-:W-:Y:S02]  /*1ca10*/  HSET2.LE.AND R29, R29, R145.reuse, PT ;  /* 0x000000911d1d7233 */ /* 0x100fe40003803000 */
[----:B------:R-:W-:Y:S02]  /*1ca20*/  LOP3.LUT R48, R48, R92, RZ, 0xc0, !PT ;  /* 0x0000005c30307212 */ /* 0x000fe400078ec0ff */
[----:B------:R-:W-:Y:S02]  /*1ca30*/  PRMT R92, R42, 0x7610, R92 ;  /* 0x000076102a5c7816 */ /* 0x000fe4000000005c */
[----:B------:R-:W-:Y:S02]  /*1ca40*/  LOP3.LUT R30, R30, R129, RZ, 0xc0, !PT ;  /* 0x000000811e1e7212 */ /* 0x000fe400078ec0ff */
[----:B------:R-:W-:Y:S02]  /*1ca50*/  PRMT R129, R212, 0x7610, R129 ;  /* 0x00007610d4817816 */ /* 0x000fe40000000081 */
[----:B------:R-:W-:Y:S02]  /*1ca60*/  LOP3.LUT R29, R29, R117, RZ, 0xc0, !PT ;  /* 0x000000751d1d7212 */ /* 0x000fe400078ec0ff */
[--C-:B------:R-:W-:Y:S02]  /*1ca70*/  SHF.R.U32.HI R119, RZ, 0x10, R142.reuse ;  /* 0x00000010ff777819 */ /* 0x100fe4000001168e */
[----:B------:R-:W-:Y:S02]  /*1ca80*/  LOP3.LUT R118, R142, 0xff, RZ, 0xc0, !PT ;  /* 0x000000ff8e767812 */ /* 0x000fe400078ec0ff */
[----:B------:R-:W-:Y:S02]  /*1ca90*/  PRMT R142, R123, 0x7610, R142 ;  /* 0x000076107b8e7816 */ /* 0x000fe4000000008e */
[----:B------:R-:W-:Y:S01]  /*1caa0*/  PRMT R117, R92, 0x7610, R117 ;  /* 0x000076105c757816 */ /* 0x000fe20000000075 */
[----:B------:R-:W-:Y:S01]  /*1cab0*/  IMAD.MOV.U32 R92, RZ, RZ, R141 ;  /* 0x000000ffff5c7224 */ /* 0x000fe200078e008d */
[----:B------:R-:W-:Y:S01]  /*1cac0*/  PRMT R144, R128, 0x7610, R144 ;  /* 0x0000761080907816 */ /* 0x000fe20000000090 */
[----:B------:R-:W-:Y:S01]  /*1cad0*/  IMAD.MOV.U32 R128, RZ, RZ, R211 ;  /* 0x000000ffff807224 */ /* 0x000fe200078e00d3 */
[----:B------:R-:W-:Y:S02]  /*1cae0*/  LOP3.LUT R123, R154, 0xff, RZ, 0xc0, !PT ;  /* 0x000000ff9a7b7812 */ /* 0x000fe400078ec0ff */
[----:B------:R-:W-:Y:S02]  /*1caf0*/  SHF.R.U32.HI R141, RZ, 0x10, R150 ;  /* 0x00000010ff8d7819 */ /* 0x000fe40000011696 */
[----:B------:R-:W-:Y:S02]  /*1cb00*/  SHF.R.U32.HI R211, RZ, 0x18, R162 ;  /* 0x00000018ffd37819 */ /* 0x000fe400000116a2 */
[----:B--2---:R-:W-:Y:S04]  /*1cb10*/  LOP3.LUT R0, R189, UR6, R44, 0x96, !PT ;  /* 0x00000006bd007c12 */ /* 0x004fe8000f8e962c */
[C---:B------:R-:W-:Y:S02]  /*1cb20*/  LOP3.LUT R41, R0.reuse, 0xffff, RZ, 0xc0, !PT ;  /* 0x0000ffff00297812 */ /* 0x040fe400078ec0ff */
[----:B------:R-:W-:Y:S02]  /*1cb30*/  LOP3.LUT R44, R0, 0xff, RZ, 0xc0, !PT ;  /* 0x000000ff002c7812 */ /* 0x000fe400078ec0ff */
[----:B------:R-:W-:Y:S02]  /*1cb40*/  SHF.R.U32.HI R41, RZ, 0x8, R41 ;  /* 0x00000008ff297819 */ /* 0x000fe40000011629 */
[--C-:B------:R-:W-:Y:S02]  /*1cb50*/  SHF.R.U32.HI R42, RZ, 0x10, R0.reuse ;  /* 0x00000010ff2a7819 */ /* 0x100fe40000011600 */
[----:B------:R-:W-:Y:S02]  /*1cb60*/  PRMT R44, R44, 0x5410, R41 ;  /* 0x000054102c2c7816 */ /* 0x000fe40000000029 */
[----:B------:R-:W-:Y:S02]  /*1cb70*/  SHF.R.U32.HI R41, RZ, 0x18, R0 ;  /* 0x00000018ff297819 */ /* 0x000fe40000011600 */
[----:B------:R-:W-:Y:S02]  /*1cb80*/  LOP3.LUT R0, R42, 0xff, RZ, 0xc0, !PT ;  /* 0x000000ff2a007812 */ /* 0x000fe400078ec0ff */
[--C-:B------:R-:W-:Y:S02]  /*1cb90*/  HSET2.LE.AND R44, R44, R145.reuse, PT ;  /* 0x000000912c2c7233 */ /* 0x100fe40003803000 */
[----:B------:R-:W-:Y:S02]  /*1cba0*/  PRMT R45, R0, 0x5410, R41 ;  /* 0x00005410002d7816 */ /* 0x000fe40000000029 */
[C---:B------:R-:W-:Y:S02]  /*1cbb0*/  LOP3.LUT R0, R188.reuse, 0xffff, RZ, 0xc0, !PT ;  /* 0x0000ffffbc007812 */ /* 0x040fe400078ec0ff */
[----:B------:R-:W-:Y:S02]  /*1cbc0*/  LOP3.LUT R41, R188, 0xff, RZ, 0xc0, !PT ;  /* 0x000000ffbc297812 */ /* 0x000fe400078ec0ff */
[----:B------:R-:W-:Y:S02]  /*1cbd0*/  SHF.R.U32.HI R0, RZ, 0x8, R0 ;  /* 0x00000008ff007819 */ /* 0x000fe40000011600 */
[----:B------:R-:W-:Y:S02]  /*1cbe0*/  LOP3.LUT R44, R44, R138, RZ, 0xc0, !PT ;  /* 0x0000008a2c2c7212 */ /* 0x000fe400078ec0ff */
[----:B------:R-:W-:Y:S02]  /*1cbf0*/  PRMT R138, R46, 0x7610, R138 ;  /* 0x000076102e8a7816 */ /* 0x000fe4000000008a */
[----:B------:R-:W-:Y:S02]  /*1cc00*/  PRMT R46, R41, 0x5410, R0 ;  /* 0x00005410292e7816 */ /* 0x000fe40000000000 */
[--C-:B------:R-:W-:Y:S02]  /*1cc10*/  SHF.R.U32.HI R0, RZ, 0x10, R188.reuse ;  /* 0x00000010ff007819 */ /* 0x100fe400000116bc */
[----:B------:R-:W-:Y:S02]  /*1cc20*/  SHF.R.U32.HI R188, RZ, 0x18, R188 ;  /* 0x00000018ffbc7819 */ /* 0x000fe400000116bc */
[----:B------:R-:W-:Y:S02]  /*1cc30*/  LOP3.LUT R0, R0, 0xff, RZ, 0xc0, !PT ;  /* 0x000000ff00007812 */ /* 0x000fe400078ec0ff */
[----:B------:R-:W-:Y:S02]  /*1cc40*/  PRMT R189, R47, 0x7610, R189 ;  /* 0x000076102fbd7816 */ /* 0x000fe400000000bd */
[----:B------:R-:W-:Y:S02]  /*1cc50*/  PRMT R47, R0, 0x5410, R188 ;  /* 0x00005410002f7816 */ /* 0x000fe400000000bc */
[C---:B------:R-:W-:Y:S02]  /*1cc60*/  LOP3.LUT R0, R40.reuse, 0xffff, RZ, 0xc0, !PT ;  /* 0x0000ffff28007812 */ /* 0x040fe400078ec0ff */
[----:B------:R-:W-:Y:S02]  /*1cc70*/  LOP3.LUT R41, R40, 0xff, RZ, 0xc0, !PT ;  /* 0x000000ff28297812 */ /* 0x000fe400078ec0ff */
[----:B------:R-:W-:Y:S02]  /*1cc80*/  SHF.R.U32.HI R0, RZ, 0x8, R0 ;  /* 0x00000008ff007819 */ /* 0x000fe40000011600 */
        /* <DEDUP_REMOVED lines=10> */
[----:B------:R-:W-:Y:S02]  /*1cd30*/  SHF.R.U32.HI R41, RZ, 0x10, R162 ;  /* 0x00000010ff297819 */ /* 0x000fe400000116a2 */
[----:B------:R-:W-:Y:S02]  /*1cd40*/  PRMT R149, R40, 0x5410, R0 ;  /* 0x0000541028957816 */ /* 0x000fe40000000000 */
[--C-:B------:R-:W-:Y:S02]  /*1cd50*/  SHF.R.U32.HI R0, RZ, 0x10, R148.reuse ;  /* 0x00000010ff007819 */ /* 0x100fe40000011694 */
[----:B------:R-:W-:Y:S02]  /*1cd60*/  SHF.R.U32.HI R148, RZ, 0x18, R148 ;  /* 0x00000018ff947819 */ /* 0x000fe40000011694 */
[----:B------:R-:W-:Y:S02]  /*1cd70*/  LOP3.LUT R0, R0, 0xff, RZ, 0xc0, !PT ;  /* 0x000000ff00007812 */ /* 0x000fe400078ec0ff */
[----:B------:R-:W-:Y:S02]  /*1cd80*/  SHF.R.U32.HI R40, RZ, 0x10, R164 ;  /* 0x00000010ff287819 */ /* 0x000fe400000116a4 */
[----:B------:R-:W-:Y:S02]  /*1cd90*/  PRMT R148, R0, 0x5410, R148 ;  /* 0x0000541000947816 */ /* 0x000fe40000000094 */
[----:B------:R-:W-:Y:S02]  /*1cda0*/  SHF.R.U32.HI R0, RZ, 0x18, R164 ;  /* 0x00000018ff007819 */ /* 0x000fe400000116a4 */
[----:B------:R-:W-:Y:S02]  /*1cdb0*/  LOP3.LUT R40, R40, 0xff, RZ, 0xc0, !PT ;  /* 0x000000ff28287812 */ /* 0x000fe400078ec0ff */
[----:B------:R-:W-:Y:S02]  /*1cdc0*/  ISETP.LE.U32.AND P2, PT, R0, UR15, PT ;  /* 0x0000000f00007c0c */ /* 0x000fe4000bf43070 */
[----:B------:R-:W-:Y:S02]  /*1cdd0*/  LOP3.LUT R0, R164, 0xffff, RZ, 0xc0, !PT ;  /* 0x0000ffffa4007812 */ /* 0x000fe400078ec0ff */
[----:B------:R-:W-:Y:S02]  /*1cde0*/  ISETP.LE.U32.AND P3, PT, R40, UR15, PT ;  /* 0x0000000f28007c0c */ /* 0x000fe4000bf63070 */
[----:B------:R-:W-:Y:S02]  /*1cdf0*/  SHF.R.U32.HI R0, RZ, 0x8, R0 ;  /* 0x00000008ff007819 */ /* 0x000fe40000011600 */
[----:B------:R-:W-:Y:S02]  /*1ce00*/  LOP3.LUT R40, R164, 0xff, RZ, 0xc0, !PT ;  /* 0x000000ffa4287812 */ /* 0x000fe400078ec0ff */
[----:B------:R-:W-:Y:S02]  /*1ce10*/  LOP3.LUT R0, R0, 0xffff, RZ, 0xc0, !PT ;  /* 0x0000ffff00007812 */ /* 0x000fe400078ec0ff */
[----:B------:R-:W-:Y:S02]  /*1ce20*/  LOP3.LUT R212, R41, 0xff, RZ, 0xc0, !PT ;  /* 0x000000ff29d47812 */ /* 0x000fe400078ec0ff */
[----:B------:R-:W-:Y:S02]  /*1ce30*/  ISETP.LE.U32.AND P4, PT, R0, UR15, PT ;  /* 0x0000000f00007c0c */ /* 0x000fe4000bf83070 */
[----:B------:R-:W-:Y:S02]  /*1ce40*/  ISETP.LE.U32.AND P5, PT, R40, UR15, PT ;  /* 0x0000000f28007c0c */ /* 0x000fe4000bfa3070 */
[----:B------:R-:W-:Y:S02]  /*1ce50*/  PRMT R0, R43, 0x7610, R0 ;  /* 0x000076102b007816 */ /* 0x000fe40000000000 */
[--C-:B------:R-:W-:Y:S01]  /*1ce60*/  HSET2.LE.AND R47, R47, R145.reuse, PT ;  /* 0x000000912f2f7233 */ /* 0x100fe20003803000 */
[----:B------:R-:W2:Y:S01]  /*1ce70*/  LDSM.16.MT88.4 R40, [R201+0x4000] ;  /* 0x00400000c928783b */ /* 0x000ea20000004200 */
[--C-:B------:R-:W-:Y:S02]  /*1ce80*/  HSET2.LE.AND R45, R45, R145.reuse, PT ;  /* 0x000000912d2d7233 */ /* 0x100fe40003803000 */
[--C-:B------:R-:W-:Y:S02]  /*1ce90*/  HSET2.LE.AND R46, R46, R145.reuse, PT ;  /* 0x000000912e2e7233 */ /* 0x100fe40003803000 */
[----:B------:R-:W-:Y:S02]  /*1cea0*/  LOP3.LUT R47, R47, R93, RZ, 0xc0, !PT ;  /* 0x0000005d2f2f7212 */ /* 0x000fe400078ec0ff */
[----:B------:R-:W-:Y:S01]  /*1ceb0*/  PRMT R93, R138, 0x7610, R93 ;  /* 0x000076108a5d7816 */ /* 0x000fe2000000005d */
[----:B------:R-:W-:Y:S01]  /*1cec0*/  IMAD.MOV.U32 R138, RZ, RZ, R146 ;  /* 0x000000ffff8a7224 */ /* 0x000fe200078e0092 */
[----:B------:R-:W-:Y:S02]  /*1ced0*/  LOP3.LUT R45, R45, R139, RZ, 0xc0, !PT ;  /* 0x0000008b2d2d7212 */ /* 0x000fe400078ec0ff */
[----:B------:R-:W-:Y:S01]  /*1cee0*/  LOP3.LUT R46, R46, R98, RZ, 0xc0, !PT ;  /* 0x000000622e2e7212 */ /* 0x000fe200078ec0ff */
[----:B------:R-:W4:Y:S01]  /*1cef0*/  LDL.S16 R139, [R1+0x1c4] ;  /* 0x0001c400018b7983 */ /* 0x000f220000100600 */
[----:B------:R-:W-:Y:S02]  /*1cf00*/  ISETP.LE.U32.AND P1, PT, R138, UR15, PT ;  /* 0x0000000f8a007c0c */ /* 0x000fe4000bf23070 */
[----:B------:R-:W-:Y:S02]  /*1cf10*/  IADD3 R138, P0, R180, -0x100, RZ ;  /* 0xffffff00b48a7810 */ /* 0x000fe40007f1e0ff */
[----:B------:R-:W-:Y:S02]  /*1cf20*/  PRMT R98, R189, 0x7610, R98 ;  /* 0x00007610bd627816 */ /* 0x000fe40000000062 */
[--C-:B------:R-:W-:Y:S01]  /*1cf30*/  SHF.R.U32.HI R189, RZ, 0x10, R154.reuse ;  /* 0x00000010ffbd7819 */ /* 0x100fe2000001169a */
[----:B------:R1:W-:Y:S01]  /*1cf40*/  STL [R1+0xa4], R138 ;  /* 0x0000a48a01007387 */ /* 0x0003e20000100800 */
[----:B------:R-:W-:Y:S02]  /*1cf50*/  SHF.R.U32.HI R154, RZ, 0x18, R154 ;  /* 0x00000018ff9a7819 */ /* 0x000fe4000001169a */
[----:B------:R-:W-:Y:S02]  /*1cf60*/  LOP3.LUT R146, R151, UR6, R176, 0x96, !PT ;  /* 0x0000000697927c12 */ /* 0x000fe4000f8e96b0 */
[----:B------:R-:W-:Y:S02]  /*1cf70*/  LOP3.LUT R151, R150, 0xffff, RZ, 0xc0, !PT ;  /* 0x0000ffff96977812 */ /* 0x000fe400078ec0ff */
[----:B------:R-:W-:Y:S02]  /*1cf80*/  @!P1 PRMT R89, R142, 0x5410, RZ ;  /* 0x000054108e599816 */ /* 0x000fe400000000ff */
[----:B------:R-:W-:Y:S02]  /*1cf90*/  ISETP.LE.U32.AND P1, PT, R128, UR15, PT ;  /* 0x0000000f80007c0c */ /* 0x000fe4000bf23070 */
[----:B------:R-:W-:Y:S01]  /*1cfa0*/  LOP3.LUT R176, R150, 0xff, RZ, 0xc0, !PT ;  /* 0x000000ff96b07812 */ /* 0x000fe200078ec0ff */
[----:B------:R3:W-:Y:S01]  /*1cfb0*/  STG.E.U16 desc[UR24][R180.64+0x82], R89 ;  /* 0x00008259b4007986 */ /* 0x0007e2000c101518 */
[----:B------:R-:W-:Y:S01]  /*1cfc0*/  SHF.R.U32.HI R150, RZ, 0x18, R150 ;  /* 0x00000018ff967819 */ /* 0x000fe20000011696 */
[-C--:B--2---:R-:W-:Y:S02]  /*1cfd0*/  HMMA.16816.F32.BF16 R4, R28, R40.reuse, R4 ;  /* 0x000000281c04723c */ /* 0x084fe40000041804 */
[----:B-1----:R-:W2:Y:S04]  /*1cfe0*/  LDL.S16 R138, [R1+0x1c0] ;  /* 0x0001c000018a7983 */ /* 0x002ea80000100600 */
[C---:B---3--:R-:W-:Y:S07]  /*1cff0*/  HMMA.16816.F32.BF16 R8, R44.reuse, R40, R8 ;  /* 0x000000282c08723c */ /* 0x048fee0000041808 */
[----:B------:R-:W-:Y:S02]  /*1d000*/  IADD3.X R40, R181, -0x1, RZ, P0, !PT ;  /* 0xffffffffb5287810 */ /* 0x000fe400007fe4ff */
[----:B------:R-:W-:Y:S02]  /*1d010*/  ISETP.LE.U32.AND P0, PT, R92, UR15, PT ;  /* 0x0000000f5c007c0c */ /* 0x000fe4000bf03070 */
[----:B------:R-:W-:Y:S01]  /*1d020*/  PRMT R41, R144, 0x7610, R41 ;  /* 0x0000761090297816 */ /* 0x000fe20000000029 */
[----:B------:R-:W-:Y:S01]  /*1d030*/  STL [R1+0xa0], R40 ;  /* 0x0000a02801007387 */ /* 0x000fe20000100800 */
[----:B------:R-:W-:Y:S02]  /*1d040*/  PRMT R89, R88, 0x5410, R87 ;  /* 0x0000541058597816 */ /* 0x000fe40000000057 */
[----:B------:R-:W-:Y:S01]  /*1d050*/  @!P1 PRMT R87, R117, 0x5410, RZ ;  /* 0x0000541075579816 */ /* 0x000fe200000000ff */
[----:B------:R-:W3:Y:S01]  /*1d060*/  LDL.S16 R144, [R1+0x1e0] ;  /* 0x0001e00001907983 */ /* 0x000ee20000100600 */
[----:B------:R-:W-:Y:S03]  /*1d070*/  ISETP.LE.U32.AND P1, PT, R250, UR15, PT ;  /* 0x0000000ffa007c0c */ /* 0x000fe6000bf23070 */
[----:B------:R-:W3:Y:S02]  /*1d080*/  LDL.S16 R142, [R1+0x1dc] ;  /* 0x0001dc00018e7983 */ /* 0x000ee40000100600 */
[----:B------:R-:W-:Y:S02]  /*1d090*/  @!P0 PRMT R88, R129, 0x5410, RZ ;  /* 0x0000541081588816 */ /* 0x000fe400000000ff */
[----:B------:R-:W-:Y:S01]  /*1d0a0*/  ISETP.LE.U32.AND P0, PT, R251, UR15, PT ;  /* 0x0000000ffb007c0c */ /* 0x000fe2000bf03070 */
[----:B------:R-:W3:Y:S04]  /*1d0b0*/  LDL.LU R92, [R1+0x10] ;  /* 0x00001000015c7983 */ /* 0x000ee80000300800 */
[----:B------:R-:W3:Y:S04]  /*1d0c0*/  LDL.S16 R128, [R1+0x1d4] ;  /* 0x0001d40001807983 */ /* 0x000ee80000100600 */
[----:B------:R-:W3:Y:S04]  /*1d0d0*/  LDL.S16 R129, [R1+0x1e8] ;  /* 0x0001e80001817983 */ /* 0x000ee80000100600 */
[----:B------:R-:W3:Y:S04]  /*1d0e0*/  LDL.LU R117, [R1+0x4] ;  /* 0x0000040001757983 */ /* 0x000ee80000300800 */
[----:B------:R1:W-:Y:S04]  /*1d0f0*/  STG.E.U16 desc[UR24][R182.64+0x80], R88 ;  /* 0x00008058b6007986 */ /* 0x0003e8000c101518 */
[----:B------:R1:W-:Y:S02]  /*1d100*/  STG.E.U16 desc[UR24][R182.64+0x82], R87 ;  /* 0x00008257b6007986 */ /* 0x0003e4000c101518 */
[----:B-1----:R-:W-:Y:S02]  /*1d110*/  PRMT R88, R86, 0x5410, R85 ;  /* 0x0000541056587816 */ /* 0x002fe40000000055 */
[----:B------:R-:W-:Y:S02]  /*1d120*/  @!P0 PRMT R86, R41, 0x5410, RZ ;  /* 0x0000541029568816 */ /* 0x000fe400000000ff */
[----:B------:R-:W-:Y:S02]  /*1d130*/  ISETP.LE.U32.AND P0, PT, R249, UR15, PT ;  /* 0x0000000ff9007c0c */ /* 0x000fe4000bf03070 */
[----:B------:R-:W-:Y:S01]  /*1d140*/  @!P1 PRMT R85, R0, 0x5410, RZ ;  /* 0x0000541000559816 */ /* 0x000fe200000000ff */
[----:B------:R1:W-:Y:S01]  /*1d150*/  STG.E.U16 desc[UR24][R186.64+0x7e], R86 ;  /* 0x00007e56ba007986 */ /* 0x0003e2000c101518 */
[----:B------:R-:W-:Y:S02]  /*1d160*/  ISETP.LE.U32.AND P1, PT, R242, UR15, PT ;  /* 0x0000000ff2007c0c */ /* 0x000fe4000bf23070 */
[----:B------:R-:W-:Y:S01]  /*1d170*/  PRMT R87, R84, 0x5410, R83 ;  /* 0x0000541054577816 */ /* 0x000fe20000000053 */
[----:B------:R1:W-:Y:S01]  /*1d180*/  STG.E.U16 desc[UR24][R186.64+0x80], R85 ;  /* 0x00008055ba007986 */ /* 0x0003e2000c101518 */
[----:B------:R-:W-:Y:S05]  /*1d190*/  LOP3.LUT R0, R120, 0xff, RZ, 0xc0, !PT ;  /* 0x000000ff78007812 */ /* 0x000fea00078ec0ff */
        /* <DEDUP_REMOVED lines=8> */
[----:B-1----:R-:W-:Y:S02]  /*1d220*/  PRMT R86, R80, 0x5410, R79 ;  /* 0x0000541050567816 */ /* 0x002fe4000000004f */
[----:B------:R-:W-:Y:S02]  /*1d230*/  PRMT R85, R82, 0x5410, R81 ;  /* 0x0000541052557816 */ /* 0x000fe40000000051 */
[----:B------:R-:W-:Y:S02]  /*1d240*/  PRMT R84, R78, 0x5410, R77 ;  /* 0x000054104e547816 */ /* 0x000fe4000000004d */
[----:B------:R-:W-:Y:S02]  /*1d250*/  PRMT R83, R74, 0x5410, R73 ;  /* 0x000054104a537816 */ /* 0x000fe40000000049 */
[----:B----4-:R-:W-:Y:S02]  /*1d260*/  @!P0 PRMT R80, R139, 0x5410, RZ ;  /* 0x000054108b508816 */ /* 0x010fe400000000ff */
[----:B------:R-:W-:Y:S02]  /*1d270*/  ISETP.LE.U32.AND P0, PT, R239, UR15, PT ;  /* 0x0000000fef007c0c */ /* 0x000fe4000bf03070 */
[----:B------:R-:W-:Y:S01]  /*1d280*/  PRMT R139, R97, 0x5410, R96 ;  /* 0x00005410618b7816 */ /* 0x000fe20000000060 */
[----:B------:R1:W-:Y:S02]  /*1d290*/  STG.E.U16 desc[UR24][R180.64+0x90], R80 ;  /* 0x00009050b4007986 */ /* 0x0003e4000c101518 */
[----:B-1----:R-:W-:Y:S02]  /*1d2a0*/  PRMT R80, R76, 0x5410, R75 ;  /* 0x000054104c507816 */ /* 0x002fe4000000004b */
[----:B--2---:R-:W-:Y:S02]  /*1d2b0*/  @!P1 PRMT R79, R138, 0x5410, RZ ;  /* 0x000054108a4f9816 */ /* 0x004fe400000000ff */
[----:B------:R-:W-:Y:S02]  /*1d2c0*/  ISETP.LE.U32.AND P1, PT, R238, UR15, PT ;  /* 0x0000000fee007c0c */ /* 0x000fe4000bf23070 */
[----:B------:R-:W-:Y:S01]  /*1d2d0*/  PRMT R138, R102, 0x5410, R101 ;  /* 0x00005410668a7816 */ /* 0x000fe20000000065 */
[----:B------:R1:W-:Y:S01]  /*1d2e0*/  STG.E.U16 desc[UR24][R180.64+0x92], R79 ;  /* 0x0000924fb4007986 */ /* 0x0003e2000c101518 */
[----:B---3--:R-:W-:Y:S02]  /*1d2f0*/  @!P0 PRMT R82, R144, 0x5410, RZ ;  /* 0x0000541090528816 */ /* 0x008fe400000000ff */
[----:B------:R-:W-:Y:S07]  /*1d300*/  PRMT R144, R61, 0x5410, R60 ;  /* 0x000054103d907816 */ /* 0x000fee000000003c */
[----:B------:R-:W-:Y:S01]  /*1d310*/  @!P1 PRMT R81, R142, 0x5410, RZ ;  /* 0x000054108e519816 */ /* 0x000fe200000000ff */
[----:B------:R2:W-:Y:S01]  /*1d320*/  STG.E.U16 desc[UR24][R182.64+0x90], R82 ;  /* 0x00009052b6007986 */ /* 0x0005e2000c101518 */
[----:B------:R-:W-:Y:S02]  /*1d330*/  ISETP.LE.U32.AND P1, PT, R245, UR15, PT ;  /* 0x0000000ff5007c0c */ /* 0x000fe4000bf23070 */
[----:B------:R-:W-:Y:S01]  /*1d340*/  PRMT R142, R63, 0x5410, R62 ;  /* 0x000054103f8e7816 */ /* 0x000fe2000000003e */
[----:B------:R3:W-:Y:S01]  /*1d350*/  STG.E.U16 desc[UR24][R182.64+0x92], R81 ;  /* 0x00009251b6007986 */ /* 0x0007e2000c101518 */
[----:B------:R-:W-:Y:S02]  /*1d360*/  ISETP.LE.U32.AND P0, PT, R92, UR15, PT ;  /* 0x0000000f5c007c0c */ /* 0x000fe4000bf03070 */
[----:B------:R-:W-:Y:S02]  /*1d370*/  PRMT R92, R105, 0x5410, R108 ;  /* 0x00005410695c7816 */ /* 0x000fe4000000006c */
[----:B------:R-:W-:Y:S02]  /*1d380*/  @!P6 PRMT R62, R16, 0x5410, RZ ;  /* 0x00005410103ee816 */ /* 0x000fe400000000ff */
[----:B-1----:R-:W-:Y:S02]  /*1d390*/  PRMT R79, R72, 0x5410, R59 ;  /* 0x00005410484f7816 */ /* 0x002fe4000000003b */
[----:B------:R-:W-:Y:S02]  /*1d3a0*/  ISETP.LE.U32.AND P6, PT, R178, UR15, PT ;  /* 0x0000000fb2007c0c */ /* 0x000fe4000bfc3070 */
[----:B------:R-:W-:Y:S02]  /*1d3b0*/  @!P1 PRMT R77, R129, 0x5410, RZ ;  /* 0x00005410814d9816 */ /* 0x000fe400000000ff */
[----:B------:R-:W-:Y:S02]  /*1d3c0*/  ISETP.LE.U32.AND P1, PT, R246, UR15, PT ;  /* 0x0000000ff6007c0c */ /* 0x000fe4000bf23070 */
[----:B------:R-:W-:Y:S01]  /*1d3d0*/  @!P0 PRMT R78, R128, 0x5410, RZ ;  /* 0x00005410804e8816 */ /* 0x000fe200000000ff */
[----:B------:R-:W4:Y:S01]  /*1d3e0*/  LDL.LU R246, [R1+0x434] ;  /* 0x0004340001f67983 */ /* 0x000f220000300800 */
[----:B------:R-:W-:Y:S02]  /*1d3f0*/  ISETP.LE.U32.AND P0, PT, R117, UR15, PT ;  /* 0x0000000f75007c0c */ /* 0x000fe4000bf03070 */
[----:B------:R-:W-:Y:S01]  /*1d400*/  PRMT R128, R66, 0x5410, R69 ;  /* 0x0000541042807816 */ /* 0x000fe20000000045 */
[----:B------:R1:W-:Y:S01]  /*1d410*/  STG.E.U16 desc[UR24][R186.64+0x8e], R78 ;  /* 0x00008e4eba007986 */ /* 0x0003e2000c101518 */
[----:B------:R-:W-:Y:S02]  /*1d420*/  PRMT R117, R70, 0x5410, R71 ;  /* 0x0000541046757816 */ /* 0x000fe40000000047 */
[----:B--2---:R-:W-:Y:S01]  /*1d430*/  PRMT R82, R54, 0x5410, R53 ;  /* 0x0000541036527816 */ /* 0x004fe20000000035 */
[----:B------:R2:W-:Y:S01]  /*1d440*/  STG.E.U16 desc[UR24][R186.64+0x90], R77 ;  /* 0x0000904dba007986 */ /* 0x0005e2000c101518 */
[----:B------:R-:W-:Y:S02]  /*1d450*/  PRMT R129, R104, 0x5410, R103 ;  /* 0x0000541068817816 */ /* 0x000fe40000000067 */
[----:B------:R-:W-:Y:S02]  /*1d460*/  @!P1 PRMT R73, R113, 0x5410, RZ ;  /* 0x0000541071499816 */ /* 0x000fe400000000ff */
[----:B------:R-:W-:Y:S02]  /*1d470*/  ISETP.LE.U32.AND P1, PT, R235, UR15, PT ;  /* 0x0000000feb007c0c */ /* 0x000fe4000bf23070 */
[----:B------:R-:W-:Y:S01]  /*1d480*/  @!P0 PRMT R74, R140, 0x5410, RZ ;  /* 0x000054108c4a8816 */ /* 0x000fe200000000ff */
[----:B------:R2:W-:Y:S01]  /*1d490*/  STG.E.U16 desc[UR24][R184.64+0x92], R73 ;  /* 0x00009249b8007986 */ /* 0x0005e2000c101518 */
[----:B------:R-:W-:Y:S02]  /*1d4a0*/  ISETP.LE.U32.AND P0, PT, R236, UR15, PT ;  /* 0x0000000fec007c0c */ /* 0x000fe4000bf03070 */
[----:B---3--:R-:W-:Y:S01]  /*1d4b0*/  PRMT R81, R56, 0x5410, R55 ;  /* 0x0000541038517816 */ /* 0x008fe20000000037 */
[----:B------:R-:W3:Y:S01]  /*1d4c0*/  LDL.LU R140, [R1+0x430] ;  /* 0x00043000018c7983 */ /* 0x000ee20000300800 */
[----:B------:R-:W-:Y:S02]  /*1d4d0*/  @!P6 PRMT R97, R32, 0x5410, RZ ;  /* 0x000054102061e816 */ /* 0x000fe400000000ff */
[----:B------:R-:W-:Y:S01]  /*1d4e0*/  ISETP.LE.U32.AND P6, PT, R212, UR15, PT ;  /* 0x0000000fd4007c0c */ /* 0x000fe2000bfc3070 */
[----:B------:R-:W3:Y:S02]  /*1d4f0*/  LDL.LU R113, [R1+0x42c] ;  /* 0x00042c0001717983 */ /* 0x000ee40000300800 */
[----:B------:R-:W-:Y:S02]  /*1d500*/  @!P1 PRMT R75, R112, 0x5410, RZ ;  /* 0x00005410704b9816 */ /* 0x000fe400000000ff */
[----:B------:R-:W-:Y:S01]  /*1d510*/  ISETP.LE.U32.AND P1, PT, R233, UR15, PT ;  /* 0x0000000fe9007c0c */ /* 0x000fe2000bf23070 */
[----:B------:R2:W-:Y:S01]  /*1d520*/  STG.E.U16 desc[UR24][R184.64+0x90], R74 ;  /* 0x0000904ab8007986 */ /* 0x0005e2000c101518 */
[----:B------:R-:W-:Y:S02]  /*1d530*/  @!P0 PRMT R76, R116, 0x5410, RZ ;  /* 0x00005410744c8816 */ /* 0x000fe400000000ff */
[----:B------:R-:W-:Y:S01]  /*1d540*/  ISETP.LE.U32.AND P0, PT, R234, UR15, PT ;  /* 0x0000000fea007c0c */ /* 0x000fe2000bf03070 */
[----:B------:R-:W3:Y:S01]  /*1d550*/  LDL.LU R116, [R1+0x428] ;  /* 0x0004280001747983 */ /* 0x000ee20000300800 */
[----:B-1----:R-:W-:Y:S02]  /*1d560*/  PRMT R78, R58, 0x5410, R57 ;  /* 0x000054103a4e7816 */ /* 0x002fe40000000039 */
[----:B--2---:R-:W-:Y:S01]  /*1d570*/  PRMT R77, R52, 0x5410, R51 ;  /* 0x00005410344d7816 */ /* 0x004fe20000000033 */
[----:B------:R-:W2:Y:S04]  /*1d580*/  LDL.LU R112, [R1+0x424] ;  /* 0x0004240001707983 */ /* 0x000ea80000300800 */
[----:B------:R-:W-:Y:S01]  /*1d590*/  @!P1 PRMT R59, R156, 0x5410, RZ ;  /* 0x000054109c3b9816 */ /* 0x000fe200000000ff */
[----:B------:R1:W-:Y:S01]  /*1d5a0*/  STG.E.U16 desc[UR24][R180.64+0xa0], R76 ;  /* 0x0000a04cb4007986 */ /* 0x0003e2000c101518 */
[----:B------:R-:W-:Y:S02]  /*1d5b0*/  ISETP.LE.U32.AND P1, PT, R230, UR15, PT ;  /* 0x0000000fe6007c0c */ /* 0x000fe4000bf23070 */
[----:B------:R-:W-:Y:S01]  /*1d5c0*/  @!P0 PRMT R72, R204, 0x5410, RZ ;  /* 0x00005410cc488816 */ /* 0x000fe200000000ff */
[----:B------:R1:W-:Y:S01]  /*1d5d0*/  STG.E.U16 desc[UR24][R180.64+0xa2], R75 ;  /* 0x0000a24bb4007986 */ /* 0x0003e2000c101518 */
[----:B------:R-:W-:Y:S02]  /*1d5e0*/  ISETP.LE.U32.AND P0, PT, R232, UR15, PT ;  /* 0x0000000fe8007c0c */ /* 0x000fe4000bf03070 */
[----:B------:R-:W-:Y:S01]  /*1d5f0*/  PRMT R73, R50, 0x5410, R49 ;  /* 0x0000541032497816 */ /* 0x000fe20000000031 */
[----:B------:R-:W3:Y:S04]  /*1d600*/  LDL.LU R204, [R1+0x420] ;  /* 0x0004200001cc7983 */ /* 0x000ee80000300800 */
[----:B------:R-:W4:Y:S02]  /*1d610*/  LDL.LU R156, [R1+0x41c] ;  /* 0x00041c00019c7983 */ /* 0x000f240000300800 */
[----:B------:R-:W-:Y:S02]  /*1d620*/  @!P1 PRMT R53, R130, 0x5410, RZ ;  /* 0x0000541082359816 */ /* 0x000fe400000000ff */
[----:B------:R-:W-:Y:S01]  /*1d630*/  ISETP.LE.U32.AND P1, PT, R229, UR15, PT ;  /* 0x0000000fe5007c0c */ /* 0x000fe2000bf23070 */
[----:B------:R1:W-:Y:S01]  /*1d640*/  STG.E.U16 desc[UR24][R182.64+0xa0], R72 ;  /* 0x0000a048b6007986 */ /* 0x0003e2000c101518 */
[----:B------:R-:W-:Y:S02]  /*1d650*/  @!P0 PRMT R54, R157, 0x5410, RZ ;  /* 0x000054109d368816 */ /* 0x000fe400000000ff */
[----:B------:R-:W-:Y:S01]  /*1d660*/  ISETP.LE.U32.AND P0, PT, R231, UR15, PT ;  /* 0x0000000fe7007c0c */ /* 0x000fe2000bf03070 */
[----:B------:R-:W2:Y:S01]  /*1d670*/  LDL.LU R157, [R1+0x418] ;  /* 0x00041800019d7983 */ /* 0x000ea20000300800 */
[----:B------:R-:W-:Y:S03]  /*1d680*/  PRMT R74, R3, 0x5410, R2 ;  /* 0x00005410034a7816 */ /* 0x000fe60000000002 */
[----:B------:R-:W3:Y:S01]  /*1d690*/  LDL.LU R130, [R1+0x414] ;  /* 0x0004140001827983 */ /* 0x000ee20000300800 */
[----:B-1----:R-:W-:Y:S03]  /*1d6a0*/  PRMT R76, R65, 0x5410, R68 ;  /* 0x00005410414c7816 */ /* 0x002fe60000000044 */
[----:B------:R-:W-:Y:S01]  /*1d6b0*/  @!P1 PRMT R55, R152, 0x5410, RZ ;  /* 0x0000541098379816 */ /* 0x000fe200000000ff */
[----:B------:R1:W-:Y:S01]  /*1d6c0*/  STG.E.U16 desc[UR24][R182.64+0xa2], R59 ;  /* 0x0000a23bb6007986 */ /* 0x0003e2000c101518 */
[----:B------:R-:W-:Y:S02]  /*1d6d0*/  ISETP.LE.U32.AND P1, PT, R225, UR15, PT ;  /* 0x0000000fe1007c0c */ /* 0x000fe4000bf23070 */
[----:B------:R-:W-:Y:S01]  /*1d6e0*/  @!P0 PRMT R56, R136, 0x5410, RZ ;  /* 0x0000541088388816 */ /* 0x000fe200000000ff */
[----:B------:R-:W-:Y:S01]  /*1d6f0*/  STG.E.U16 desc[UR24][R186.64+0x9e], R54 ;  /* 0x00009e36ba007986 */ /* 0x000fe2000c101518 */
[----:B------:R-:W-:Y:S02]  /*1d700*/  ISETP.LE.U32.AND P0, PT, R228, UR15, PT ;  /* 0x0000000fe4007c0c */ /* 0x000fe4000bf03070 */
[----:B------:R-:W-:Y:S01]  /*1d710*/  PRMT R75, R64, 0x5410, R67 ;  /* 0x00005410404b7816 */ /* 0x000fe20000000043 */
[----:B------:R-:W3:Y:S04]  /*1d720*/  LDL.LU R136, [R1+0x410] ;  /* 0x0004100001887983 */ /* 0x000ee80000300800 */
[----:B------:R-:W4:Y:S02]  /*1d730*/  LDL.LU R152, [R1+0x40c] ;  /* 0x00040c0001987983 */ /* 0x000f240000300800 */
[----:B------:R-:W-:Y:S02]  /*1d740*/  @!P1 PRMT R57, R131, 0x5410, RZ ;  /* 0x0000541083399816 */ /* 0x000fe400000000ff */
[----:B------:R-:W-:Y:S01]  /*1d750*/  ISETP.LE.U32.AND P1, PT, R226, UR15, PT ;  /* 0x0000000fe2007c0c */ /* 0x000fe2000bf23070 */
[----:B------:R-:W-:Y:S01]  /*1d760*/  STG.E.U16 desc[UR24][R186.64+0xa0], R53 ;  /* 0x0000a035ba007986 */ /* 0x000fe2000c101518 */
[----:B------:R-:W-:Y:S02]  /*1d770*/  @!P0 PRMT R58, R153, 0x5410, RZ ;  /* 0x00005410993a8816 */ /* 0x000fe400000000ff */
[----:B------:R-:W-:Y:S01]  /*1d780*/  ISETP.LE.U32.AND P0, PT, R227, UR15, PT ;  /* 0x0000000fe3007c0c */ /* 0x000fe2000bf03070 */
[----:B------:R-:W3:Y:S01]  /*1d790*/  LDL.LU R153, [R1+0x408] ;  /* 0x0004080001997983 */ /* 0x000ee20000300800 */
[----:B------:R-:W-:Y:S03]  /*1d7a0*/  PRMT R72, R110, 0x5410, R109 ;  /* 0x000054106e487816 */ /* 0x000fe6000000006d */
[----:B------:R-:W3:Y:S01]  /*1d7b0*/  LDL.LU R131, [R1+0x404] ;  /* 0x0004040001837983 */ /* 0x000ee20000300800 */
[--C-:B-1----:R-:W-:Y:S03]  /*1d7c0*/  HSET2.LE.AND R59, R148, R145.reuse, PT ;  /* 0x00000091943b7233 */ /* 0x102fe60003803000 */
[----:B------:R-:W-:Y:S01]  /*1d7d0*/  @!P1 PRMT R51, R114, 0x5410, RZ ;  /* 0x0000541072339816 */ /* 0x000fe200000000ff */
[----:B------:R1:W-:Y:S01]  /*1d7e0*/  STG.E.U16 desc[UR24][R184.64+0xa0], R56 ;  /* 0x0000a038b8007986 */ /* 0x0003e2000c101518 */
[----:B------:R-:W-:Y:S02]  /*1d7f0*/  ISETP.LE.U32.AND P1, PT, R223, UR15, PT ;  /* 0x0000000fdf007c0c */ /* 0x000fe4000bf23070 */
[----:B------:R-:W-:Y:S01]  /*1d800*/  @!P0 PRMT R52, R115, 0x5410, RZ ;  /* 0x0000541073348816 */ /* 0x000fe200000000ff */
[----:B------:R-:W-:Y:S01]  /*1d810*/  STG.E.U16 desc[UR24][R184.64+0xa2], R55 ;  /* 0x0000a237b8007986 */ /* 0x000fe2000c101518 */
[----:B------:R-:W-:Y:S03]  /*1d820*/  ISETP.LE.U32.AND P0, PT, R224, UR15, PT ;  /* 0x0000000fe0007c0c */ /* 0x000fe6000bf03070 */
[----:B------:R-:W2:Y:S04]  /*1d830*/  LDL.LU R115, [R1+0x400] ;  /* 0x0004000001737983 */ /* 0x000ea80000300800 */
[----:B------:R-:W3:Y:S02]  /*1d840*/  LDL.LU R114, [R1+0x3fc] ;  /* 0x0003fc0001727983 */ /* 0x000ee40000300800 */
[----:B------:R-:W-:Y:S02]  /*1d850*/  @!P1 PRMT R2, R91, 0x5410, RZ ;  /* 0x000054105b029816 */ /* 0x000fe400000000ff */
[----:B------:R-:W-:Y:S01]  /*1d860*/  ISETP.LE.U32.AND P1, PT, R220, UR15, PT ;  /* 0x0000000fdc007c0c */ /* 0x000fe2000bf23070 */
[----:B------:R1:W-:Y:S01]  /*1d870*/  STG.E.U16 desc[UR24][R180.64+0xb0], R58 ;  /* 0x0000b03ab4007986 */ /* 0x0003e2000c101518 */
[----:B------:R-:W-:Y:S02]  /*1d880*/  @!P0 PRMT R3, R94, 0x5410, RZ ;  /* 0x000054105e038816 */ /* 0x000fe400000000ff */
[----:B------:R-:W-:Y:S01]  /*1d890*/  ISETP.LE.U32.AND P0, PT, R221, UR15, PT ;  /* 0x0000000fdd007c0c */ /* 0x000fe2000bf03070 */
[----:B------:R-:W3:Y:S04]  /*1d8a0*/  LDL.LU R94, [R1+0x3f8] ;  /* 0x0003f800015e7983 */ /* 0x000ee80000300800 */
[----:B------:R-:W3:Y:S01]  /*1d8b0*/  LDL.LU R91, [R1+0x3f4] ;  /* 0x0003f400015b7983 */ /* 0x000ee20000300800 */
[--C-:B-1----:R-:W-:Y:S03]  /*1d8c0*/  HSET2.LE.AND R56, R172, R145.reuse, PT ;  /* 0x00000091ac387233 */ /* 0x102fe60003803000 */
[----:B------:R-:W-:Y:S01]  /*1d8d0*/  @!P1 PRMT R49, R95, 0x5410, RZ ;  /* 0x000054105f319816 */ /* 0x000fe200000000ff */
[----:B------:R1:W-:Y:S01]  /*1d8e0*/  STG.E.U16 desc[UR24][R180.64+0xb2], R57 ;  /* 0x0000b239b4007986 */ /* 0x0003e2000c101518 */
[----:B------:R-:W-:Y:S02]  /*1d8f0*/  ISETP.LE.U32.AND P1, PT, R215, UR15, PT ;  /* 0x0000000fd7007c0c */ /* 0x000fe4000bf23070 */
[----:B------:R-:W-:Y:S01]  /*1d900*/  @!P0 PRMT R50, R111, 0x5410, RZ ;  /* 0x000054106f328816 */ /* 0x000fe200000000ff */
[----:B------:R-:W-:Y:S01]  /*1d910*/  STG.E.U16 desc[UR24][R182.64+0xb0], R52 ;  /* 0x0000b034b6007986 */ /* 0x000fe2000c101518 */
[----:B------:R-:W-:Y:S02]  /*1d920*/  ISETP.LE.U32.AND P0, PT, R222, UR15, PT ;  /* 0x0000000fde007c0c */ /* 0x000fe4000bf03070 */
[----:B------:R-:W-:Y:S01]  /*1d930*/  LOP3.LUT R172, R166, 0xff, RZ, 0xc0, !PT ;  /* 0x000000ffa6ac7812 */ /* 0x000fe200078ec0ff */
[----:B------:R-:W3:Y:S04]  /*1d940*/  LDL.LU R111, [R1+0x3f0] ;  /* 0x0003f000016f7983 */ /* 0x000ee80000300800 */
[----:B------:R-:W3:Y:S02]  /*1d950*/  LDL.LU R95, [R1+0x3ec] ;  /* 0x0003ec00015f7983 */ /* 0x000ee40000300800 */
[----:B------:R-:W-:Y:S02]  /*1d960*/  @!P1 PRMT R68, R27, 0x5410, RZ ;  /* 0x000054101b449816 */ /* 0x000fe400000000ff */
[----:B------:R-:W-:Y:S01]  /*1d970*/  ISETP.LE.U32.AND P1, PT, R217, UR15, PT ;  /* 0x0000000fd9007c0c */ /* 0x000fe2000bf23070 */
[----:B------:R-:W-:Y:S01]  /*1d980*/  LDSM.16.MT88.4 R52, [R201+0x4400] ;  /* 0x00440000c934783b */ /* 0x000fe20000004200 */
[----:B------:R-:W-:Y:S02]  /*1d990*/  @!P0 PRMT R65, R90, 0x5410, RZ ;  /* 0x000054105a418816 */ /* 0x000fe400000000ff */
[----:B------:R-:W-:Y:S01]  /*1d9a0*/  ISETP.LE.U32.AND P0, PT, R214, UR15, PT ;  /* 0x0000000fd6007c0c */ /* 0x000fe2000bf03070 */
[----:B------:R-:W3:Y:S01]  /*1d9b0*/  LDL.LU R90, [R1+0x3e8] ;  /* 0x0003e800015a7983 */ /* 0x000ee20000300800 */
[--C-:B------:R-:W-:Y:S03]  /*1d9c0*/  HSET2.LE.AND R58, R149, R145.reuse, PT ;  /* 0x00000091953a7233 */ /* 0x100fe60003803000 */
[----:B------:R-:W3:Y:S01]  /*1d9d0*/  LDL.LU R27, [R1+0x3e4] ;  /* 0x0003e400011b7983 */ /* 0x000ee20000300800 */
[--C-:B-1----:R-:W-:Y:S03]  /*1d9e0*/  HSET2.LE.AND R57, R188, R145.reuse, PT ;  /* 0x00000091bc397233 */ /* 0x102fe60003803000 */
[----:B------:R-:W-:Y:S01]  /*1d9f0*/  @!P1 PRMT R67, R23, 0x5410, RZ ;  /* 0x0000541017439816 */ /* 0x000fe200000000ff */
[----:B------:R1:W-:Y:S01]  /*1da00*/  STG.E.U16 desc[UR24][R182.64+0xb2], R51 ;  /* 0x0000b233b6007986 */ /* 0x0003e2000c101518 */
[----:B------:R-:W-:Y:S02]  /*1da10*/  ISETP.LE.U32.AND P1, PT, R198, UR15, PT ;  /* 0x0000000fc6007c0c */ /* 0x000fe4000bf23070 */
[----:B------:R-:W-:Y:S01]  /*1da20*/  @!P0 PRMT R64, R26, 0x5410, RZ ;  /* 0x000054101a408816 */ /* 0x000fe200000000ff */
[----:B------:R1:W-:Y:S01]  /*1da30*/  STG.E.U16 desc[UR24][R186.64+0xae], R3 ;  /* 0x0000ae03ba007986 */ /* 0x0003e2000c101518 */
[----:B------:R-:W-:Y:S03]  /*1da40*/  ISETP.LE.U32.AND P0, PT, R216, UR15, PT ;  /* 0x0000000fd8007c0c */ /* 0x000fe6000bf03070 */
[----:B------:R-:W3:Y:S04]  /*1da50*/  LDL.LU R26, [R1+0x3e0] ;  /* 0x0003e000011a7983 */ /* 0x000ee80000300800 */
        /* <DEDUP_REMOVED lines=13> */
[----:B------:R1:W-:Y:S01]  /*1db30*/  STG.E.U16 desc[UR24][R184.64+0xb2], R49 ;  /* 0x0000b231b8007986 */ /* 0x0003e2000c101518 */
[----:B------:R-:W-:Y:S02]  /*1db40*/  ISETP.LE.U32.AND P0, PT, R196, UR15, PT ;  /* 0x0000000fc4007c0c */ /* 0x000fe4000bf03070 */
[----:B------:R-:W-:Y:S01]  /*1db50*/  LOP3.LUT R3, R189, 0xff, RZ, 0xc0, !PT ;  /* 0x000000ffbd037812 */ /* 0x000fe200078ec0ff */
[----:B------:R-:W3:Y:S04]  /*1db60*/  LDL.LU R14, [R1+0x3d0] ;  /* 0x0003d000010e7983 */ /* 0x000ee80000300800 */
[----:B------:R-:W3:Y:S02]  /*1db70*/  LDL.LU R25, [R1+0x3cc] ;  /* 0x0003cc0001197983 */ /* 0x000ee40000300800 */
[----:B------:R-:W-:Y:S02]  /*1db80*/  @!P1 PRMT R108, R21, 0x5410, RZ ;  /* 0x00005410156c9816 */ /* 0x000fe400000000ff */
[----:B------:R-:W-:Y:S01]  /*1db90*/  ISETP.LE.U32.AND P1, PT, R194, UR15, PT ;  /* 0x0000000fc2007c0c */ /* 0x000fe2000bf23070 */
[----:B------:R-:W-:Y:S01]  /*1dba0*/  STG.E.U16 desc[UR24][R180.64+0xc0], R65 ;  /* 0x0000c041b4007986 */ /* 0x000fe2000c101518 */
[----:B------:R-:W-:Y:S02]  /*1dbb0*/  @!P0 PRMT R105, R24, 0x5410, RZ ;  /* 0x0000541018698816 */ /* 0x000fe400000000ff */
[----:B------:R-:W-:Y:S01]  /*1dbc0*/  ISETP.LE.U32.AND P0, PT, R195, UR15, PT ;  /* 0x0000000fc3007c0c */ /* 0x000fe2000bf03070 */
[----:B------:R-:W3:Y:S01]  /*1dbd0*/  LDL.LU R24, [R1+0x3c8] ;  /* 0x0003c80001187983 */ /* 0x000ee20000300800 */
[----:B------:R-:W-:Y:S03]  /*1dbe0*/  SHF.R.U32.HI R2, RZ, 0x8, R125 ;  /* 0x00000008ff027819 */ /* 0x000fe6000001167d */
[----:B------:R-:W3:Y:S01]  /*1dbf0*/  LDL.LU R21, [R1+0x3c4] ;  /* 0x0003c40001157983 */ /* 0x000ee20000300800 */
[--C-:B-1----:R-:W-:Y:S03]  /*1dc00*/  HSET2.LE.AND R50, R218, R145.reuse, PT ;  /* 0x00000091da327233 */ /* 0x102fe60003803000 */
[----:B------:R-:W-:Y:S01]  /*1dc10*/  @!P1 PRMT R109, R13, 0x5410, RZ ;  /* 0x000054100d6d9816 */ /* 0x000fe200000000ff */
[----:B------:R-:W-:Y:S01]  /*1dc20*/  STG.E.U16 desc[UR24][R180.64+0xc2], R68 ;  /* 0x0000c244b4007986 */ /* 0x000fe2000c101518 */
[----:B------:R-:W-:Y:S02]  /*1dc30*/  ISETP.LE.U32.AND P1, PT, R240, UR15, PT ;  /* 0x0000000ff0007c0c */ /* 0x000fe4000bf23070 */
[----:B------:R-:W-:Y:S01]  /*1dc40*/  @!P0 PRMT R110, R20, 0x5410, RZ ;  /* 0x00005410146e8816 */ /* 0x000fe200000000ff */
[----:B------:R-:W-:Y:S01]  /*1dc50*/  STG.E.U16 desc[UR24][R182.64+0xc0], R64 ;  /* 0x0000c040b6007986 */ /* 0x000fe2000c101518 */
[----:B------:R-:W-:Y:S02]  /*1dc60*/  ISETP.LE.U32.AND P0, PT, R252, UR15, PT ;  /* 0x0000000ffc007c0c */ /* 0x000fe4000bf03070 */
[--C-:B------:R-:W-:Y:S01]  /*1dc70*/  HSET2.LE.AND R49, R219, R145.reuse, PT ;  /* 0x00000091db317233 */ /* 0x100fe20003803000 */
[----:B------:R-:W3:Y:S04]  /*1dc80*/  LDL.LU R20, [R1+0x3c0] ;  /* 0x0003c00001147983 */ /* 0x000ee80000300800 */
[----:B------:R-:W3:Y:S02]  /*1dc90*/  LDL.LU R13, [R1+0x3bc] ;  /* 0x0003bc00010d7983 */ /* 0x000ee40000300800 */
[----:B------:R-:W-:Y:S02]  /*1dca0*/  @!P1 PRMT R106, R39, 0x5410, RZ ;  /* 0x00005410276a9816 */ /* 0x000fe400000000ff */
[----:B------:R-:W-:Y:S01]  /*1dcb0*/  ISETP.LE.U32.AND P1, PT, R248, UR15, PT ;  /* 0x0000000ff8007c0c */ /* 0x000fe2000bf23070 */
[----:B------:R-:W-:Y:S01]  /*1dcc0*/  STG.E.U16 desc[UR24][R182.64+0xc2], R67 ;  /* 0x0000c243b6007986 */ /* 0x000fe2000c101518 */
[----:B------:R-:W-:Y:S02]  /*1dcd0*/  @!P0 PRMT R107, R12, 0x5410, RZ ;  /* 0x000054100c6b8816 */ /* 0x000fe400000000ff */
[----:B------:R-:W-:Y:S01]  /*1dce0*/  ISETP.LE.U32.AND P0, PT, R243, UR15, PT ;  /* 0x0000000ff3007c0c */ /* 0x000fe2000bf03070 */
[----:B------:R-:W3:Y:S04]  /*1dcf0*/  LDL.LU R12, [R1+0x3b8] ;  /* 0x0003b800010c7983 */ /* 0x000ee80000300800 */
[----:B------:R-:W3:Y:S04]  /*1dd00*/  LDL.LU R39, [R1+0x3b4] ;  /* 0x0003b40001277983 */ /* 0x000ee80000300800 */
[----:B------:R-:W-:Y:S01]  /*1dd10*/  @!P1 PRMT R99, R35, 0x5410, RZ ;  /* 0x0000541023639816 */ /* 0x000fe200000000ff */
[----:B------:R-:W-:Y:S01]  /*1dd20*/  STG.E.U16 desc[UR24][R186.64+0xbe], R66 ;  /* 0x0000be42ba007986 */ /* 0x000fe2000c101518 */
[----:B------:R-:W-:Y:S02]  /*1dd30*/  ISETP.LE.U32.AND P1, PT, R190, UR15, PT ;  /* 0x0000000fbe007c0c */ /* 0x000fe4000bf23070 */
[----:B------:R-:W-:Y:S01]  /*1dd40*/  @!P0 PRMT R100, R38, 0x5410, RZ ;  /* 0x0000541026648816 */ /* 0x000fe200000000ff */
[----:B------:R-:W-:Y:S01]  /*1dd50*/  STG.E.U16 desc[UR24][R186.64+0xc0], R69 ;  /* 0x0000c045ba007986 */ /* 0x000fe2000c101518 */
[----:B------:R-:W-:Y:S03]  /*1dd60*/  ISETP.LE.U32.AND P0, PT, R192, UR15, PT ;  /* 0x0000000fc0007c0c */ /* 0x000fe6000bf03070 */
        /* <DEDUP_REMOVED lines=11> */
[----:B------:R-:W-:Y:S02]  /*1de20*/  LOP3.LUT P1, RZ, R213, 0x8000000, RZ, 0xc0, !PT ;  /* 0x08000000d5ff7812 */ /* 0x000fe4000782c0ff */
[----:B------:R-:W-:Y:S01]  /*1de30*/  @!P0 PRMT R104, R18, 0x5410, RZ ;  /* 0x0000541012688816 */ /* 0x000fe200000000ff */
[----:B------:R-:W-:Y:S01]  /*1de40*/  STG.E.U16 desc[UR24][R180.64+0xd0], R105 ;  /* 0x0000d069b4007986 */ /* 0x000fe2000c101518 */
[----:B------:R-:W-:Y:S03]  /*1de50*/  ISETP.LE.U32.AND P0, PT, R177, UR15, PT ;  /* 0x0000000fb1007c0c */ /* 0x000fe6000bf03070 */
[----:B------:R-:W3:Y:S04]  /*1de60*/  LDL.LU R18, [R1+0x3a0] ;  /* 0x0003a00001127983 */ /* 0x000ee80000300800 */
[----:B------:R-:W3:Y:S02]  /*1de70*/  LDL.LU R37, [R1+0x39c] ;  /* 0x00039c0001257983 */ /* 0x000ee40000300800 */
[----:B------:R-:W-:Y:S02]  /*1de80*/  @!P1 PRMT R60, R33, 0x5410, RZ ;  /* 0x00005410213c9816 */ /* 0x000fe400000000ff */
[----:B------:R-:W-:Y:S01]  /*1de90*/  LOP3.LUT P1, RZ, R213, 0x4000000, RZ, 0xc0, !PT ;  /* 0x04000000d5ff7812 */ /* 0x000fe2000782c0ff */
[----:B------:R-:W-:Y:S01]  /*1dea0*/  STG.E.U16 desc[UR24][R180.64+0xd2], R108 ;  /* 0x0000d26cb4007986 */ /* 0x000fe2000c101518 */
[----:B------:R-:W-:Y:S02]  /*1deb0*/  @!P0 PRMT R61, R36, 0x5410, RZ ;  /* 0x00005410243d8816 */ /* 0x000fe400000000ff */
[----:B------:R-:W-:Y:S01]  /*1dec0*/  ISETP.LE.U32.AND P0, PT, R173, UR15, PT ;  /* 0x0000000fad007c0c */ /* 0x000fe2000bf03070 */
[----:B------:R-:W3:Y:S04]  /*1ded0*/  LDL.LU R36, [R1+0x398] ;  /* 0x0003980001247983 */ /* 0x000ee80000300800 */
[----:B------:R-:W3:Y:S04]  /*1dee0*/  LDL.LU R33, [R1+0x394] ;  /* 0x0003940001217983 */ /* 0x000ee80000300800 */
[----:B------:R-:W-:Y:S04]  /*1def0*/  STG.E.U16 desc[UR24][R182.64+0xd0], R110 ;  /* 0x0000d06eb6007986 */ /* 0x000fe8000c101518 */
[----:B------:R-:W-:Y:S01]  /*1df00*/  @!P0 PRMT R63, R17, 0x5410, RZ ;  /* 0x00005410113f8816 */ /* 0x000fe200000000ff */
[----:B------:R-:W-:Y:S01]  /*1df10*/  STG.E.U16 desc[UR24][R182.64+0xd2], R109 ;  /* 0x0000d26db6007986 */ /* 0x000fe2000c101518 */
[----:B------:R-:W-:Y:S02]  /*1df20*/  ISETP.LE.U32.AND P0, PT, R171, UR15, PT ;  /* 0x0000000fab007c0c */ /* 0x000fe4000bf03070 */
[--C-:B------:R-:W-:Y:S01]  /*1df30*/  SHF.R.U32.HI R171, RZ, 0x10, R166.reuse ;  /* 0x00000010ffab7819 */ /* 0x100fe200000116a6 */
[----:B------:R-:W3:Y:S01]  /*1df40*/  LDL.LU R17, [R1+0x390] ;  /* 0x0003900001117983 */ /* 0x000ee20000300800 */
[----:B------:R-:W-:Y:S03]  /*1df50*/  SHF.R.U32.HI R166, RZ, 0x18, R166 ;  /* 0x00000018ffa67819 */ /* 0x000fe600000116a6 */
[----:B------:R-:W3:Y:S04]  /*1df60*/  LDL.LU R16, [R1+0x38c] ;  /* 0x00038c0001107983 */ /* 0x000ee80000300800 */
[----:B------:R-:W3:Y:S02]  /*1df70*/  LDL.LU R32, [R1+0x388] ;  /* 0x0003880001207983 */ /* 0x000ee40000300800 */
[----:B------:R-:W-:Y:S02]  /*1df80*/  @!P0 PRMT R96, R202, 0x5410, RZ ;  /* 0x00005410ca608816 */ /* 0x000fe400000000ff */
[----:B------:R-:W-:Y:S01]  /*1df90*/  ISETP.LE.U32.AND P0, PT, R211, UR15, PT ;  /* 0x0000000fd3007c0c */ /* 0x000fe2000bf03070 */
[----:B------:R-:W3:Y:S04]  /*1dfa0*/  LDL.LU R202, [R1+0x384] ;  /* 0x0003840001ca7983 */ /* 0x000ee80000300800 */
[----:B------:R-:W3:Y:S04]  /*1dfb0*/  LDL.LU.64 R250, [R1+0x28] ;  /* 0x0000280001fa7983 */ /* 0x000ee80000300a00 */
[----:B------:R-:W3:Y:S04]  /*1dfc0*/  LDL.LU R125, [R1+0x380] ;  /* 0x00038000017d7983 */ /* 0x000ee80000300800 */
[----:B------:R-:W3:Y:S04]  /*1dfd0*/  LDL.LU R120, [R1+0x37c] ;  /* 0x00037c0001787983 */ /* 0x000ee80000300800 */
        /* <DEDUP_REMOVED lines=14> */
[----:B--2---:R-:W-:Y:S02]  /*1e0c0*/  LOP3.LUT R59, R59, R115, RZ, 0xc0, !PT ;  /* 0x000000733b3b7212 */ /* 0x004fe400078ec0ff */
[----:B----4-:R-:W-:Y:S02]  /*1e0d0*/  LOP3.LUT R115, R152, 0xff, RZ, 0xc0, !PT ;  /* 0x000000ff98737812 */ /* 0x010fe400078ec0ff */
[----:B---3--:R-:W-:Y:S02]  /*1e0e0*/  LOP3.LUT R58, R58, R114, RZ, 0xc0, !PT ;  /* 0x000000723a3a7212 */ /* 0x008fe400078ec0ff */
        /* <DEDUP_REMOVED lines=16> */
[----:B------:R-:W1:Y:S05]  /*1e1f0*/  LDSM.16.MT88.4 R40, [R202+0x4000] ;  /* 0x00400000ca28783b */ /* 0x000e6a0000004200 */
[-C--:B-1----:R-:W-:Y:S06]  /*1e200*/  HMMA.16816.F32.BF16 R20, R28, R40.reuse, R20 ;  /* 0x000000281c14723c */ /* 0x082fec0000041814 */
[C---:B------:R-:W-:Y:S06]  /*1e210*/  HMMA.16816.F32.BF16 R32, R44.reuse, R40, R32 ;  /* 0x000000282c20723c */ /* 0x040fec0000041820 */
[-C--:B------:R-:W-:Y:S01]  /*1e220*/  HMMA.16816.F32.BF16 R36, R44, R42.reuse, R36 ;  /* 0x0000002a2c24723c */ /* 0x080fe20000041824 */
[----:B------:R-:W1:Y:S05]  /*1e230*/  LDSM.16.MT88.4 R44, [R202+0x4400] ;  /* 0x00440000ca2c783b */ /* 0x000e6a0000004200 */
[----:B------:R-:W-:Y:S01]  /*1e240*/  HMMA.16816.F32.BF16 R24, R28, R42, R24 ;  /* 0x0000002a1c18723c */ /* 0x000fe20000041818 */
[----:B------:R-:W2:Y:S05]  /*1e250*/  LDSM.16.MT88.4 R40, [R201+0x4800] ;  /* 0x00480000c928783b */ /* 0x000eaa0000004200 */
[-C--:B------:R-:W-:Y:S05]  /*1e260*/  HMMA.16816.F32.BF16 R4, R48, R52.reuse, R4 ;  /* 0x000000343004723c */ /* 0x080fea0000041804 */
[----:B------:R-:W-:Y:S01]  /*1e270*/  SHF.R.U32.HI R28, RZ, 0x8, R155 ;  /* 0x00000008ff1c7819 */ /* 0x000fe2000001169b */
[C---:B------:R-:W-:Y:S05]  /*1e280*/  HMMA.16816.F32.BF16 R8, R56.reuse, R52, R8 ;  /* 0x000000343808723c */ /* 0x040fea0000041808 */
[----:B------:R-:W-:Y:S01]  /*1e290*/  PRMT R91, R123, 0x5410, R28 ;  /* 0x000054107b5b7816 */ /* 0x000fe2000000001c */
[-C--:B------:R-:W-:Y:S05]  /*1e2a0*/  HMMA.16816.F32.BF16 R16, R56, R54.reuse, R16 ;  /* 0x000000363810723c */ /* 0x080fea0000041810 */
[----:B------:R-:W-:Y:S01]  /*1e2b0*/  PRMT R53, R121, 0x5410, R2 ;  /* 0x0000541079357816 */ /* 0x000fe20000000002 */
[C---:B------:R-:W-:Y:S01]  /*1e2c0*/  HMMA.16816.F32.BF16 R12, R48.reuse, R54, R12 ;  /* 0x00000036300c723c */ /* 0x040fe2000004180c */
[----:B------:R3:W4:Y:S04]  /*1e2d0*/  LDL.LU R121, [R1+0x378] ;  /* 0x0003780001797983 */ /* 0x0007280000300800 */
[----:B------:R-:W-:Y:S02]  /*1e2e0*/  PRMT R52, R0, 0x5410, R124 ;  /* 0x0000541000347816 */ /* 0x000fe4000000007c */
[----:B------:R-:W-:Y:S01]  /*1e2f0*/  LOP3.LUT R2, R157, UR7, R120, 0x96, !PT ;  /* 0x000000079d027c12 */ /* 0x000fe2000f8e9678 */
[----:B------:R-:W2:Y:S03]  /*1e300*/  LDL.LU R124, [R1+0x374] ;  /* 0x00037400017c7983 */ /* 0x000ea60000300800 */
[----:B------:R-:W-:Y:S01]  /*1e310*/  SHF.R.U32.HI R28, RZ, 0x8, R122 ;  /* 0x00000008ff1c7819 */ /* 0x000fe2000001167a */
[----:B------:R-:W3:Y:S01]  /*1e320*/  LDL.LU R123, [R1+0x370] ;  /* 0x00037000017b7983 */ /* 0x000ee20000300800 */
[----:B------:R-:W-:Y:S01]  /*1e330*/  SHF.R.U32.HI R29, RZ, 0x8, R151 ;  /* 0x00000008ff1d7819 */ /* 0x000fe20000011697 */
[-C--:B-1----:R-:W-:Y:S03]  /*1e340*/  HMMA.16816.F32.BF16 R20, R48, R44.reuse, R20 ;  /* 0x0000002c3014723c */ /* 0x082fe60000041814 */
[----:B------:R-:W-:Y:S02]  /*1e350*/  PRMT R148, R118, 0x5410, R28 ;  /* 0x0000541076947816 */ /* 0x000fe4000000001c */
[----:B------:R-:W-:Y:S01]  /*1e360*/  PRMT R151, R176, 0x5410, R29 ;  /* 0x00005410b0977816 */ /* 0x000fe2000000001d */
[C---:B------:R-:W-:Y:S05]  /*1e370*/  HMMA.16816.F32.BF16 R32, R56.reuse, R44, R32 ;  /* 0x0000002c3820723c */ /* 0x040fea0000041820 */
[--C-:B------:R-:W-:Y:S01]  /*1e380*/  SHF.R.U32.HI R29, RZ, 0x10, R169.reuse ;  /* 0x00000010ff1d7819 */ /* 0x100fe200000116a9 */
[-C--:B------:R-:W-:Y:S05]  /*1e390*/  HMMA.16816.F32.BF16 R36, R56, R46.reuse, R36 ;  /* 0x0000002e3824723c */ /* 0x080fea0000041824 */
[----:B------:R-:W-:Y:S01]  /*1e3a0*/  LOP3.LUT R44, R141, 0xff, RZ, 0xc0, !PT ;  /* 0x000000ff8d2c7812 */ /* 0x000fe200078ec0ff */
[----:B------:R-:W-:Y:S01]  /*1e3b0*/  HMMA.16816.F32.BF16 R24, R48, R46, R24 ;  /* 0x0000002e3018723c */ /* 0x000fe20000041818 */
[----:B------:R-:W1:Y:S04]  /*1e3c0*/  LDSM.16.MT88.4 R48, [R202+0x4800] ;  /* 0x00480000ca30783b */ /* 0x000e680000004200 */
[----:B------:R-:W-:Y:S02]  /*1e3d0*/  LOP3.LUT R31, R169, 0xff, RZ, 0xc0, !PT ;  /* 0x000000ffa91f7812 */ /* 0x000fe400078ec0ff */
[--C-:B------:R-:W-:Y:S04]  /*1e3e0*/  HSET2.LE.AND R47, R90, R145.reuse, PT ;  /* 0x000000915a2f7233 */ /* 0x100fe80003803000 */
[----:B------:R-:W-:Y:S02]  /*1e3f0*/  LOP3.LUT R90, R161, UR7, R126, 0x96, !PT ;  /* 0x00000007a15a7c12 */ /* 0x000fe4000f8e967e */
[----:B------:R-:W-:Y:S02]  /*1e400*/  SHF.R.U32.HI R169, RZ, 0x18, R169 ;  /* 0x00000018ffa97819 */ /* 0x000fe400000116a9 */
[----:B------:R-:W-:Y:S02]  /*1e410*/  LOP3.LUT R28, R143, 0xffff, RZ, 0xc0, !PT ;  /* 0x0000ffff8f1c7812 */ /* 0x000fe400078ec0ff */
[----:B------:R-:W-:Y:S02]  /*1e420*/  LOP3.LUT R29, R29, 0xff, RZ, 0xc0, !PT ;  /* 0x000000ff1d1d7812 */ /* 0x000fe400078ec0ff */
[----:B------:R-:W-:Y:S02]  /*1e430*/  SHF.R.U32.HI R30, RZ, 0x8, R3 ;  /* 0x00000008ff1e7819 */ /* 0x000fe40000011603 */
[----:B------:R-:W-:Y:S02]  /*1e440*/  LOP3.LUT R3, R143, 0xff, RZ, 0xc0, !PT ;  /* 0x000000ff8f037812 */ /* 0x000fe400078ec0ff */
[----:B------:R-:W-:Y:S02]  /*1e450*/  SHF.R.U32.HI R28, RZ, 0x8, R28 ;  /* 0x00000008ff1c7819 */ /* 0x000fe4000001161c */
[----:B------:R-:W-:Y:S02]  /*1e460*/  PRMT R169, R29, 0x5410, R169 ;  /* 0x000054101da97816 */ /* 0x000fe400000000a9 */
[--C-:B------:R-:W-:Y:S02]  /*1e470*/  SHF.R.U32.HI R29, RZ, 0x10, R143.reuse ;  /* 0x00000010ff1d7819 */ /* 0x100fe4000001168f */
        /* <DEDUP_REMOVED lines=14> */
[C---:B------:R-:W-:Y:S02]  /*1e560*/  LOP3.LUT R54, R156.reuse, 0xffff, RZ, 0xc0, !PT ;  /* 0x0000ffff9c367812 */ /* 0x040fe400078ec0ff */
[----:B------:R-:W-:Y:S02]  /*1e570*/  LOP3.LUT R55, R156, 0xff, RZ, 0xc0, !PT ;  /* 0x000000ff9c377812 */ /* 0x000fe400078ec0ff */
[----:B------:R-:W-:Y:S02]  /*1e580*/  SHF.R.U32.HI R3, RZ, 0x8, R54 ;  /* 0x00000008ff037819 */ /* 0x000fe40000011636 */
[----:B------:R-:W-:Y:S02]  /*1e590*/  LOP3.LUT R0, R153, UR7, R250, 0x96, !PT ;  /* 0x0000000799007c12 */ /* 0x000fe4000f8e96fa */
[----:B------:R-:W-:Y:S02]  /*1e5a0*/  LOP3.LUT R56, R2, 0xff, RZ, 0xc0, !PT ;  /* 0x000000ff02387812 */ /* 0x000fe400078ec0ff */
[----:B------:R-:W-:Y:S02]  /*1e5b0*/  SHF.R.U32.HI R156, RZ, 0x18, R156 ;  /* 0x00000018ff9c7819 */ /* 0x000fe4000001169c */
[----:B------:R-:W-:Y:S02]  /*1e5c0*/  LOP3.LUT R91, R159, UR7, R246, 0x96, !PT ;  /* 0x000000079f5b7c12 */ /* 0x000fe4000f8e96f6 */
[----:B------:R-:W-:Y:S01]  /*1e5d0*/  SHF.R.U32.HI R143, RZ, 0x18, R164 ;  /* 0x00000018ff8f7819 */ /* 0x000fe200000116a4 */
[----:B----4-:R-:W4:Y:S04]  /*1e5e0*/  LDL.LU.64 R120, [R1+0x368] ;  /* 0x0003680001787983 */ /* 0x010f280000300a00 */
[----:B------:R-:W4:Y:S01]  /*1e5f0*/  LDL.LU R122, [R1+0x360] ;  /* 0x00036000017a7983 */ /* 0x000f220000300800 */
[----:B--2---:R-:W-:Y:S03]  /*1e600*/  LOP3.LUT R46, R46, R124, RZ, 0xc0, !PT ;  /* 0x0000007c2e2e7212 */ /* 0x004fe600078ec0ff */
[----:B------:R-:W2:Y:S01]  /*1e610*/  LDL.LU R119, [R1+0x35c] ;  /* 0x00035c0001777983 */ /* 0x000ea20000300800 */
[----:B------:R-:W-:Y:S02]  /*1e620*/  LOP3.LUT R124, R162, 0xff, RZ, 0xc0, !PT ;  /* 0x000000ffa27c7812 */ /* 0x000fe400078ec0ff */
[----:B---3--:R-:W-:Y:S01]  /*1e630*/  LOP3.LUT R45, R45, R123, RZ, 0xc0, !PT ;  /* 0x0000007b2d2d7212 */ /* 0x008fe200078ec0ff */
[----:B------:R-:W3:Y:S01]  /*1e640*/  LDL.LU R118, [R1+0x358] ;  /* 0x0003580001767983 */ /* 0x000ee20000300800 */
[----:B------:R-:W-:Y:S03]  /*1e650*/  LOP3.LUT R123, R160, 0xff, RZ, 0xc0, !PT ;  /* 0x000000ffa07b7812 */ /* 0x000fe600078ec0ff */
[----:B------:R-:W3:Y:S04]  /*1e660*/  LDL.LU R137, [R1+0x354] ;  /* 0x0003540001897983 */ /* 0x000ee80000300800 */
[----:B------:R-:W3:Y:S04]  /*1e670*/  LDL.LU R141, [R1+0x350] ;  /* 0x00035000018d7983 */ /* 0x000ee80000300800 */
[----:B------:R-:W3:Y:S01]  /*1e680*/  LDL.LU.64 R126, [R1+0x348] ;  /* 0x00034800017e7983 */ /* 0x000ee20000300a00 */
[----:B----4-:R-:W-:Y:S02]  /*1e690*/  LOP3.LUT R30, R30, R120, RZ, 0xc0, !PT ;  /* 0x000000781e1e7212 */ /* 0x010fe400078ec0ff */
[----:B------:R-:W-:Y:S02]  /*1e6a0*/  LOP3.LUT R31, R31, R121, RZ, 0xc0, !PT ;  /* 0x000000791f1f7212 */ /* 0x000fe400078ec0ff */
[----:B------:R-:W-:Y:S02]  /*1e6b0*/  LOP3.LUT R44, R44, R122, RZ, 0xc0, !PT ;  /* 0x0000007a2c2c7212 */ /* 0x000fe400078ec0ff */
[----:B------:R-:W-:Y:S02]  /*1e6c0*/  LOP3.LUT R120, R160, 0xffff, RZ, 0xc0, !PT ;  /* 0x0000ffffa0787812 */ /* 0x000fe400078ec0ff */
[----:B--2---:R-:W-:Y:S02]  /*1e6d0*/  LOP3.LUT R29, R29, R119, RZ, 0xc0, !PT ;  /* 0x000000771d1d7212 */ /* 0x004fe400078ec0ff */
[----:B------:R-:W-:Y:S02]  /*1e6e0*/  LOP3.LUT R119, R158, 0xff, RZ, 0xc0, !PT ;  /* 0x000000ff9e777812 */ /* 0x000fe400078ec0ff */
[----:B---3--:R-:W-:Y:S02]  /*1e6f0*/  LOP3.LUT R28, R28, R118, RZ, 0xc0, !PT ;  /* 0x000000761c1c7212 */ /* 0x008fe400078ec0ff */
[----:B------:R-:W-:Y:S02]  /*1e700*/  LOP3.LUT R118, R158, 0xffff, RZ, 0xc0, !PT ;  /* 0x0000ffff9e767812 */ /* 0x000fe400078ec0ff */
[----:B------:R-:W-:Y:S01]  /*1e710*/  SHF.R.U32.HI R121, RZ, 0x10, R160 ;  /* 0x00000010ff797819 */ /* 0x000fe200000116a0 */
[----:B------:R-:W-:Y:S01]  /*1e720*/  MUFU.EX2 R137, R137 ;  /* 0x0000008900897308 */ /* 0x000fe20000000800 */
[----:B------:R-:W-:Y:S01]  /*1e730*/  SHF.R.U32.HI R122, RZ, 0x10, R158 ;  /* 0x00000010ff7a7819 */ /* 0x000fe2000001169e */
[-C--:B------:R-:W-:Y:S05]  /*1e740*/  HMMA.16816.F32.BF16 R4, R28, R40.reuse, R4 ;  /* 0x000000281c04723c */ /* 0x080fea0000041804 */
[----:B------:R-:W-:Y:S01]  /*1e750*/  SHF.R.U32.HI R160, RZ, 0x18, R160 ;  /* 0x00000018ffa07819 */ /* 0x000fe200000116a0 */
[C---:B------:R-:W-:Y:S05]  /*1e760*/  HMMA.16816.F32.BF16 R8, R44.reuse, R40, R8 ;  /* 0x000000282c08723c */ /* 0x040fea0000041808 */
[----:B------:R-:W-:Y:S01]  /*1e770*/  SHF.R.U32.HI R158, RZ, 0x18, R158 ;  /* 0x00000018ff9e7819 */ /* 0x000fe2000001169e */
[-C--:B------:R-:W-:Y:S05]  /*1e780*/  HMMA.16816.F32.BF16 R16, R44, R42.reuse, R16 ;  /* 0x0000002a2c10723c */ /* 0x080fea0000041810 */
[----:B------:R-:W-:Y:S01]  /*1e790*/  SHF.R.U32.HI R41, RZ, 0x8, R94 ;  /* 0x00000008ff297819 */ /* 0x000fe2000001165e */
[C---:B------:R-:W-:Y:S05]  /*1e7a0*/  HMMA.16816.F32.BF16 R12, R28.reuse, R42, R12 ;  /* 0x0000002a1c0c723c */ /* 0x040fea000004180c */
[----:B------:R-:W-:Y:S01]  /*1e7b0*/  LOP3.LUT R40, R95, 0xff, RZ, 0xc0, !PT ;  /* 0x000000ff5f287812 */ /* 0x000fe200078ec0ff */
[-C--:B-1----:R-:W-:Y:S05]  /*1e7c0*/  HMMA.16816.F32.BF16 R20, R28, R48.reuse, R20 ;  /* 0x000000301c14723c */ /* 0x082fea0000041814 */
[----:B------:R-:W-:Y:S01]  /*1e7d0*/  PRMT R94, R55, 0x5410, R3 ;  /* 0x00005410375e7816 */ /* 0x000fe20000000003 */
[C---:B------:R-:W-:Y:S01]  /*1e7e0*/  HMMA.16816.F32.BF16 R32, R44.reuse, R48, R32 ;  /* 0x000000302c20723c */ /* 0x040fe20000041820 */
[----:B------:R-:W1:Y:S04]  /*1e7f0*/  LDSM.16.MT88.4 R52, [R201+0x4c00] ;  /* 0x004c0000c934783b */ /* 0x000e680000004200 */
        /* <DEDUP_REMOVED lines=10> */
[----:B------:R-:W-:Y:S02]  /*1e8a0*/  SHF.R.U32.HI R0, RZ, 0x8, R0 ;  /* 0x00000008ff007819 */ /* 0x000fe40000011600 */
[----:B------:R-:W-:Y:S02]  /*1e8b0*/  PRMT R42, R42, 0x5410, R3 ;  /* 0x000054102a2a7816 */ /* 0x000fe40000000003 */
[----:B------:R-:W-:Y:S02]  /*1e8c0*/  SHF.R.U32.HI R3, RZ, 0x10, R2 ;  /* 0x00000010ff037819 */ /* 0x000fe40000011602 */
[----:B------:R-:W-:Y:S02]  /*1e8d0*/  PRMT R56, R56, 0x5410, R0 ;  /* 0x0000541038387816 */ /* 0x000fe40000000000 */
[----:B------:R-:W-:Y:S02]  /*1e8e0*/  SHF.R.U32.HI R2, RZ, 0x18, R2 ;  /* 0x00000018ff027819 */ /* 0x000fe40000011602 */
[----:B------:R-:W-:Y:S02]  /*1e8f0*/  LOP3.LUT R0, R3, 0xff, RZ, 0xc0, !PT ;  /* 0x000000ff03007812 */ /* 0x000fe400078ec0ff */
[--C-:B------:R-:W-:Y:S02]  /*1e900*/  HSET2.LE.AND R3, R94, R145.reuse, PT ;  /* 0x000000915e037233 */ /* 0x100fe40003803000 */
[----:B------:R-:W-:Y:S02]  /*1e910*/  PRMT R2, R0, 0x5410, R2 ;  /* 0x0000541000027816 */ /* 0x000fe40000000002 */
[--C-:B------:R-:W-:Y:S02]  /*1e920*/  HSET2.LE.AND R0, R56, R145.reuse, PT ;  /* 0x0000009138007233 */ /* 0x100fe40003803000 */
[----:B------:R-:W-:Y:S02]  /*1e930*/  LOP3.LUT R94, R165, UR7, R134, 0x96, !PT ;  /* 0x00000007a55e7c12 */ /* 0x000fe4000f8e9686 */
[----:B------:R-:W-:Y:S01]  /*1e940*/  PRMT R58, R115, 0x5410, R41 ;  /* 0x00005410733a7816 */ /* 0x000fe20000000029 */
[----:B------:R-:W3:Y:S01]  /*1e950*/  LDL.LU.64 R134, [R1+0x340] ;  /* 0x0003400001867983 */ /* 0x000ee20000300a00 */
[----:B------:R-:W-:Y:S02]  /*1e960*/  LOP3.LUT R28, R0, R131, RZ, 0xc0, !PT ;  /* 0x00000083001c7212 */ /* 0x000fe400078ec0ff */
[----:B------:R-:W-:Y:S02]  /*1e970*/  SHF.R.U32.HI R0, RZ, 0x8, R175 ;  /* 0x00000008ff007819 */ /* 0x000fe400000116af */
[----:B------:R-:W-:Y:S01]  /*1e980*/  LOP3.LUT R41, R114, 0xff, RZ, 0xc0, !PT ;  /* 0x000000ff72297812 */ /* 0x000fe200078ec0ff */
[----:B------:R-:W4:Y:S01]  /*1e990*/  LDL.LU R175, [R1+0x33c] ;  /* 0x00033c0001af7983 */ /* 0x000f220000300800 */
[----:B------:R-:W-:Y:S02]  /*1e9a0*/  PRMT R125, R133, 0x5410, R0 ;  /* 0x00005410857d7816 */ /* 0x000fe40000000000 */
[----:B------:R-:W-:Y:S01]  /*1e9b0*/  LOP3.LUT R40, R40, 0xff, RZ, 0xc0, !PT ;  /* 0x000000ff28287812 */ /* 0x000fe200078ec0ff */
[----:B------:R-:W4:Y:S01]  /*1e9c0*/  LDL.LU R133, [R1+0x338] ;  /* 0x0003380001857983 */ /* 0x000f220000300800 */
[----:B------:R-:W-:Y:S02]  /*1e9d0*/  PRMT R59, R41, 0x5410, R156 ;  /* 0x00005410293b7816 */ /* 0x000fe4000000009c */
[----:B------:R-:W-:Y:S02]  /*1e9e0*/  PRMT R41, R40, 0x5410, R43 ;  /* 0x0000541028297816 */ /* 0x000fe4000000002b */
[--C-:B------:R-:W-:Y:S02]  /*1e9f0*/  HSET2.LE.AND R40, R42, R145.reuse, PT ;  /* 0x000000912a287233 */ /* 0x100fe40003803000 */
        /* <DEDUP_REMOVED lines=10> */
[----:B------:R-:W2:Y:S01]  /*1eaa0*/  LDSM.16.MT88.4 R56, [R201+0x5000] ;  /* 0x00500000c938783b */ /* 0x000ea20000004200 */
[----:B------:R-:W-:Y:S01]  /*1eab0*/  LOP3.LUT R29, R2, R136, RZ, 0xc0, !PT ;  /* 0x00000088021d7212 */ /* 0x000fe200078ec0ff */
[-C--:B-1----:R-:W-:Y:S05]  /*1eac0*/  HMMA.16816.F32.BF16 R4, R40, R52.reuse, R4 ;  /* 0x000000342804723c */ /* 0x082fea0000041804 */
[----:B------:R-:W-:Y:S02]  /*1ead0*/  LOP3.LUT R31, R48, R113, RZ, 0xc0, !PT ;  /* 0x00000071301f7212 */ /* 0x000fe400078ec0ff */
[C---:B------:R-:W-:Y:S04]  /*1eae0*/  LOP3.LUT R3, R170.reuse, 0xffff, RZ, 0xc0, !PT ;  /* 0x0000ffffaa037812 */ /* 0x040fe800078ec0ff */
[----:B------:R-:W-:Y:S01]  /*1eaf0*/  LOP3.LUT R2, R170, 0xff, RZ, 0xc0, !PT ;  /* 0x000000ffaa027812 */ /* 0x000fe200078ec0ff */
[C---:B------:R-:W-:Y:S04]  /*1eb00*/  HMMA.16816.F32.BF16 R8, R28.reuse, R52, R8 ;  /* 0x000000341c08723c */ /* 0x040fe80000041808 */
[----:B------:R-:W-:Y:S02]  /*1eb10*/  SHF.R.U32.HI R3, RZ, 0x8, R3 ;  /* 0x00000008ff037819 */ /* 0x000fe40000011603 */
[--C-:B------:R-:W-:Y:S01]  /*1eb20*/  SHF.R.U32.HI R0, RZ, 0x10, R170.reuse ;  /* 0x00000010ff007819 */ /* 0x100fe200000116aa */
[-C--:B------:R-:W-:Y:S04]  /*1eb30*/  HMMA.16816.F32.BF16 R16, R28, R54.reuse, R16 ;  /* 0x000000361c10723c */ /* 0x080fe80000041810 */
[----:B------:R-:W-:Y:S02]  /*1eb40*/  PRMT R52, R2, 0x5410, R3 ;  /* 0x0000541002347816 */ /* 0x000fe40000000003 */
[----:B------:R-:W-:Y:S01]  /*1eb50*/  SHF.R.U32.HI R48, RZ, 0x18, R170 ;  /* 0x00000018ff307819 */ /* 0x000fe200000116aa */
[C---:B------:R-:W-:Y:S04]  /*1eb60*/  HMMA.16816.F32.BF16 R12, R40.reuse, R54, R12 ;  /* 0x00000036280c723c */ /* 0x040fe8000004180c */
[----:B------:R-:W-:Y:S02]  /*1eb70*/  LOP3.LUT R0, R0, 0xff, RZ, 0xc0, !PT ;  /* 0x000000ff00007812 */ /* 0x000fe400078ec0ff */
[----:B------:R-:W-:Y:S01]  /*1eb80*/  LOP3.LUT R2, R146, 0xffff, RZ, 0xc0, !PT ;  /* 0x0000ffff92027812 */ /* 0x000fe200078ec0ff */
[-C--:B--2---:R-:W-:Y:S04]  /*1eb90*/  HMMA.16816.F32.BF16 R20, R40, R44.reuse, R20 ;  /* 0x0000002c2814723c */ /* 0x084fe80000041814 */
[----:B------:R-:W-:Y:S02]  /*1eba0*/  SHF.R.U32.HI R3, RZ, 0x10, R146 ;  /* 0x00000010ff037819 */ /* 0x000fe40000011692 */
[----:B------:R-:W-:Y:S01]  /*1ebb0*/  PRMT R0, R0, 0x5410, R48 ;  /* 0x0000541000007816 */ /* 0x000fe20000000030 */
[C---:B------:R-:W-:Y:S04]  /*1ebc0*/  HMMA.16816.F32.BF16 R32, R28.reuse, R44, R32 ;  /* 0x0000002c1c20723c */ /* 0x040fe80000041820 */
[--C-:B------:R-:W-:Y:S02]  /*1ebd0*/  HSET2.LE.AND R48, R52, R145.reuse, PT ;  /* 0x0000009134307233 */ /* 0x100fe40003803000 */
[----:B------:R-:W-:Y:S01]  /*1ebe0*/  LOP3.LUT R51, R146, 0xff, RZ, 0xc0, !PT ;  /* 0x000000ff92337812 */ /* 0x000fe200078ec0ff */
[----:B------:R-:W1:Y:S01]  /*1ebf0*/  LDSM.16.MT88.4 R52, [R202+0x5000] ;  /* 0x00500000ca34783b */ /* 0x000e620000004200 */
[----:B------:R-:W-:Y:S01]  /*1ec00*/  SHF.R.U32.HI R50, RZ, 0x18, R146 ;  /* 0x00000018ff327819 */ /* 0x000fe20000011692 */
[-C--:B------:R-:W-:Y:S03]  /*1ec10*/  HMMA.16816.F32.BF16 R36, R28, R46.reuse, R36 ;  /* 0x0000002e1c24723c */ /* 0x080fe60000041824 */
[----:B------:R-:W-:Y:S02]  /*1ec20*/  SHF.R.U32.HI R49, RZ, 0x8, R2 ;  /* 0x00000008ff317819 */ /* 0x000fe40000011602 */
[----:B------:R-:W-:Y:S01]  /*1ec30*/  LOP3.LUT R3, R3, 0xff, RZ, 0xc0, !PT ;  /* 0x000000ff03037812 */ /* 0x000fe200078ec0ff */
[----:B------:R-:W-:Y:S01]  /*1ec40*/  HMMA.16816.F32.BF16 R24, R40, R46, R24 ;  /* 0x0000002e2818723c */ /* 0x000fe20000041818 */
[----:B------:R-:W2:Y:S04]  /*1ec50*/  LDSM.16.MT88.4 R44, [R201+0x5400] ;  /* 0x00540000c92c783b */ /* 0x000ea80000004200 */
[----:B------:R-:W-:Y:S02]  /*1ec60*/  PRMT R95, R51, 0x5410, R49 ;  /* 0x00005410335f7816 */ /* 0x000fe40000000031 */
[----:B------:R-:W-:Y:S04]  /*1ec70*/  PRMT R3, R3, 0x5410, R50 ;  /* 0x0000541003037816 */ /* 0x000fe80000000032 */
        /* <DEDUP_REMOVED lines=10> */
[-C--:B------:R-:W-:Y:S05]  /*1ed20*/  HMMA.16816.F32.BF16 R4, R48, R56.reuse, R4 ;  /* 0x000000383004723c */ /* 0x080fea0000041804 */
[--C-:B------:R-:W-:Y:S02]  /*1ed30*/  HSET2.LE.AND R31, R150, R145.reuse, PT ;  /* 0x00000091961f7233 */ /* 0x100fe40003803000 */
[----:B------:R-:W-:Y:S04]  /*1ed40*/  LOP3.LUT R28, R28, R88, RZ, 0xc0, !PT ;  /* 0x000000581c1c7212 */ /* 0x000fe800078ec0ff */
[----:B------:R-:W-:Y:S02]  /*1ed50*/  LOP3.LUT R29, R29, R87, RZ, 0xc0, !PT ;  /* 0x000000571d1d7212 */ /* 0x000fe400078ec0ff */
[----:B------:R-:W-:Y:S02]  /*1ed60*/  LOP3.LUT R30, R30, R84, RZ, 0xc0, !PT ;  /* 0x000000541e1e7212 */ /* 0x000fe400078ec0ff */
[----:B------:R-:W-:Y:S02]  /*1ed70*/  LOP3.LUT R31, R31, R83, RZ, 0xc0, !PT ;  /* 0x000000531f1f7212 */ /* 0x000fe400078ec0ff */
[----:B------:R-:W-:Y:S02]  /*1ed80*/  SHF.R.U32.HI R2, RZ, 0x8, R118 ;  /* 0x00000008ff027819 */ /* 0x000fe40000011676 */
[----:B------:R-:W-:Y:S02]  /*1ed90*/  LOP3.LUT R0, R91, 0xffff, RZ, 0xc0, !PT ;  /* 0x0000ffff5b007812 */ /* 0x000fe400078ec0ff */
[----:B------:R-:W-:Y:S01]  /*1eda0*/  SHF.R.U32.HI R3, RZ, 0x8, R120 ;  /* 0x00000008ff037819 */ /* 0x000fe20000011678 */
[C---:B------:R-:W-:Y:S04]  /*1edb0*/  HMMA.16816.F32.BF16 R8, R28.reuse, R56, R8 ;  /* 0x000000381c08723c */ /* 0x040fe80000041808 */
[----:B------:R-:W-:Y:S02]  /*1edc0*/  PRMT R112, R119, 0x5410, R2 ;  /* 0x0000541077707816 */ /* 0x000fe40000000002 */
[----:B------:R-:W-:Y:S01]  /*1edd0*/  LOP3.LUT R2, R121, 0xff, RZ, 0xc0, !PT ;  /* 0x000000ff79027812 */ /* 0x000fe200078ec0ff */
[-C--:B------:R-:W-:Y:S04]  /*1ede0*/  HMMA.16816.F32.BF16 R16, R28, R58.reuse, R16 ;  /* 0x0000003a1c10723c */ /* 0x080fe80000041810 */
[----:B------:R-:W-:Y:S02]  /*1edf0*/  LOP3.LUT R41, R91, 0xff, RZ, 0xc0, !PT ;  /* 0x000000ff5b297812 */ /* 0x000fe400078ec0ff */
[----:B------:R-:W-:Y:S01]  /*1ee00*/  SHF.R.U32.HI R0, RZ, 0x8, R0 ;  /* 0x00000008ff007819 */ /* 0x000fe20000011600 */
[C---:B------:R-:W-:Y:S04]  /*1ee10*/  HMMA.16816.F32.BF16 R12, R48.reuse, R58, R12 ;  /* 0x0000003a300c723c */ /* 0x040fe8000004180c */
[----:B------:R-:W-:Y:S02]  /*1ee20*/  PRMT R83, R123, 0x5410, R3 ;  /* 0x000054107b537816 */ /* 0x000fe40000000003 */
[--C-:B------:R-:W-:Y:S01]  /*1ee30*/  SHF.R.U32.HI R3, RZ, 0x10, R91.reuse ;  /* 0x00000010ff037819 */ /* 0x100fe2000001165b */
[-C--:B-1----:R-:W-:Y:S04]  /*1ee40*/  HMMA.16816.F32.BF16 R20, R48, R52.reuse, R20 ;  /* 0x000000343014723c */ /* 0x082fe80000041814 */
[----:B------:R-:W-:Y:S02]  /*1ee50*/  LOP3.LUT R40, R122, 0xff, RZ, 0xc0, !PT ;  /* 0x000000ff7a287812 */ /* 0x000fe400078ec0ff */
[----:B------:R-:W-:Y:S01]  /*1ee60*/  PRMT R56, R2, 0x5410, R160 ;  /* 0x0000541002387816 */ /* 0x000fe200000000a0 */
[C---:B------:R-:W-:Y:S04]  /*1ee70*/  HMMA.16816.F32.BF16 R32, R28.reuse, R52, R32 ;  /* 0x000000341c20723c */ /* 0x040fe80000041820 */
[----:B------:R-:W-:Y:S02]  /*1ee80*/  PRMT R42, R41, 0x5410, R0 ;  /* 0x00005410292a7816 */ /* 0x000fe40000000000 */
[----:B------:R-:W-:Y:S01]  /*1ee90*/  LOP3.LUT R0, R90, 0xffff, RZ, 0xc0, !PT ;  /* 0x0000ffff5a007812 */ /* 0x000fe200078ec0ff */
[-C--:B------:R-:W-:Y:S04]  /*1eea0*/  HMMA.16816.F32.BF16 R36, R28, R54.reuse, R36 ;  /* 0x000000361c24723c */ /* 0x080fe80000041824 */
[----:B------:R-:W-:Y:S02]  /*1eeb0*/  SHF.R.U32.HI R91, RZ, 0x18, R91 ;  /* 0x00000018ff5b7819 */ /* 0x000fe4000001165b */
[----:B------:R-:W-:Y:S01]  /*1eec0*/  LOP3.LUT R41, R3, 0xff, RZ, 0xc0, !PT ;  /* 0x000000ff03297812 */ /* 0x000fe200078ec0ff */
[----:B------:R-:W-:Y:S04]  /*1eed0*/  HMMA.16816.F32.BF16 R24, R48, R54, R24 ;  /* 0x000000363018723c */ /* 0x000fe80000041818 */
[----:B------:R-:W-:Y:S02]  /*1eee0*/  PRMT R43, R40, 0x5410, R158 ;  /* 0x00005410282b7816 */ /* 0x000fe4000000009e */
[----:B------:R-:W-:Y:S02]  /*1eef0*/  SHF.R.U32.HI R2, RZ, 0x10, R90 ;  /* 0x00000010ff027819 */ /* 0x000fe4000001165a */
[----:B------:R-:W-:Y:S03]  /*1ef00*/  LOP3.LUT R40, R90, 0xff, RZ, 0xc0, !PT ;  /* 0x000000ff5a287812 */ /* 0x000fe600078ec0ff */
[----:B------:R-:W-:Y:S02]  /*1ef10*/  SHF.R.U32.HI R3, RZ, 0x8, R0 ;  /* 0x00000008ff037819 */ /* 0x000fe40000011600 */
[--C-:B------:R-:W-:Y:S02]  /*1ef20*/  HSET2.LE.AND R31, R56, R145.reuse, PT ;  /* 0x00000091381f7233 */ /* 0x100fe40003803000 */
[----:B------:R-:W-:Y:S01]  /*1ef30*/  PRMT R41, R41, 0x5410, R91 ;  /* 0x0000541029297816 */ /* 0x000fe2000000005b */
[----:B------:R-:W1:Y:S01]  /*1ef40*/  LDSM.16.MT88.4 R56, [R202+0x5400] ;  /* 0x00540000ca38783b */ /* 0x000e620000004200 */
[----:B------:R-:W-:Y:S02]  /*1ef50*/  SHF.R.U32.HI R90, RZ, 0x18, R90 ;  /* 0x00000018ff5a7819 */ /* 0x000fe4000001165a */
[----:B------:R-:W-:Y:S02]  /*1ef60*/  LOP3.LUT R0, R2, 0xff, RZ, 0xc0, !PT ;  /* 0x000000ff02007812 */ /* 0x000fe400078ec0ff */
[----:B------:R-:W-:Y:S02]  /*1ef70*/  PRMT R3, R40, 0x5410, R3 ;  /* 0x0000541028037816 */ /* 0x000fe40000000003 */
        /* <DEDUP_REMOVED lines=12> */
[-C--:B--2---:R-:W-:Y:S05]  /*1f040*/  HMMA.16816.F32.BF16 R4, R40, R44.reuse, R4 ;  /* 0x0000002c2804723c */ /* 0x084fea0000041804 */
[----:B------:R-:W-:Y:S02]  /*1f050*/  LOP3.LUT R28, R0, R82, RZ, 0xc0, !PT ;  /* 0x00000052001c7212 */ /* 0x000fe400078ec0ff */
[----:B------:R-:W-:Y:S04]  /*1f060*/  LOP3.LUT R29, R2, R81, RZ, 0xc0, !PT ;  /* 0x00000051021d7212 */ /* 0x000fe800078ec0ff */
[----:B------:R-:W-:Y:S02]  /*1f070*/  LOP3.LUT R30, R30, R74, RZ, 0xc0, !PT ;  /* 0x0000004a1e1e7212 */ /* 0x000fe400078ec0ff */
[----:B------:R-:W-:Y:S02]  /*1f080*/  LOP3.LUT R31, R31, R73, RZ, 0xc0, !PT ;  /* 0x000000491f1f7212 */ /* 0x000fe400078ec0ff */
[----:B------:R-:W-:Y:S02]  /*1f090*/  LOP3.LUT R3, R132, 0xff, RZ, 0xc0, !PT ;  /* 0x000000ff84037812 */ /* 0x000fe400078ec0ff */
        /* <DEDUP_REMOVED lines=9> */
[----:B------:R-:W-:Y:S02]  /*1f130*/  SHF.R.U32.HI R48, RZ, 0x18, R147 ;  /* 0x00000018ff307819 */ /* 0x000fe40000011693 */
[----:B------:R-:W-:Y:S01]  /*1f140*/  SHF.R.U32.HI R0, RZ, 0x8, R0 ;  /* 0x00000008ff007819 */ /* 0x000fe20000011600 */
[C---:B------:R-:W-:Y:S04]  /*1f150*/  HMMA.16816.F32.BF16 R12, R40.reuse, R46, R12 ;  /* 0x0000002e280c723c */ /* 0x040fe8000004180c */
[----:B------:R-:W-:Y:S02]  /*1f160*/  LOP3.LUT R2, R2, 0xff, RZ, 0xc0, !PT ;  /* 0x000000ff02027812 */ /* 0x000fe400078ec0ff */
[----:B------:R-:W-:Y:S01]  /*1f170*/  PRMT R55, R49, 0x5410, R0 ;  /* 0x0000541031377816 */ /* 0x000fe20000000000 */
[-C--:B-1----:R-:W-:Y:S04]  /*1f180*/  HMMA.16816.F32.BF16 R20, R40, R56.reuse, R20 ;  /* 0x000000382814723c */ /* 0x082fe80000041814 */
[--C-:B------:R-:W-:Y:S02]  /*1f190*/  HSET2.LE.AND R47, R73, R145.reuse, PT ;  /* 0x00000091492f7233 */ /* 0x100fe40003803000 */
[----:B------:R-:W-:Y:S01]  /*1f1a0*/  PRMT R53, R2, 0x5410, R48 ;  /* 0x0000541002357816 */ /* 0x000fe20000000030 */
[C---:B------:R-:W-:Y:S04]  /*1f1b0*/  HMMA.16816.F32.BF16 R32, R28.reuse, R56, R32 ;  /* 0x000000381c20723c */ /* 0x040fe80000041820 */
[C---:B------:R-:W-:Y:S02]  /*1f1c0*/  LOP3.LUT R0, R168.reuse, 0xffff, RZ, 0xc0, !PT ;  /* 0x0000ffffa8007812 */ /* 0x040fe400078ec0ff */
[--C-:B------:R-:W-:Y:S01]  /*1f1d0*/  SHF.R.U32.HI R2, RZ, 0x10, R168.reuse ;  /* 0x00000010ff027819 */ /* 0x100fe200000116a8 */
[-C--:B------:R-:W-:Y:S04]  /*1f1e0*/  HMMA.16816.F32.BF16 R36, R28, R58.reuse, R36 ;  /* 0x0000003a1c24723c */ /* 0x080fe80000041824 */
[----:B------:R-:W-:Y:S02]  /*1f1f0*/  LOP3.LUT R48, R168, 0xff, RZ, 0xc0, !PT ;  /* 0x000000ffa8307812 */ /* 0x000fe400078ec0ff */
[----:B------:R-:W-:Y:S01]  /*1f200*/  SHF.R.U32.HI R45, RZ, 0x18, R168 ;  /* 0x00000018ff2d7819 */ /* 0x000fe200000116a8 */
[----:B------:R-:W-:Y:S01]  /*1f210*/  HMMA.16816.F32.BF16 R24, R40, R58, R24 ;  /* 0x0000003a2818723c */ /* 0x000fe20000041818 */
[----:B------:R-:W-:Y:S01]  /*1f220*/  LDSM.16.MT88.4 R40, [R202+0x5800] ;  /* 0x00580000ca28783b */ /* 0x000fe20000004200 */
[----:B------:R-:W-:Y:S02]  /*1f230*/  MUFU.EX2 R58, R141 ;  /* 0x0000008d003a7308 */ /* 0x000fe40000000800 */
[----:B------:R-:W-:Y:S01]  /*1f240*/  SHF.R.U32.HI R44, RZ, 0x8, R0 ;  /* 0x00000008ff2c7819 */ /* 0x000fe20000011600 */
[----:B---3--:R-:W-:Y:S01]  /*1f250*/  IMAD.MOV.U32 R136, RZ, RZ, R134 ;  /* 0x000000ffff887224 */ /* 0x008fe200078e0086 */
[----:B------:R-:W-:Y:S02]  /*1f260*/  LOP3.LUT R2, R2, 0xff, RZ, 0xc0, !PT ;  /* 0x000000ff02027812 */ /* 0x000fe400078ec0ff */
[----:B------:R-:W-:Y:S03]  /*1f270*/  PRMT R54, R48, 0x5410, R44 ;  /* 0x0000541030367816 */ /* 0x000fe6000000002c */
[----:B------:R-:W-:Y:S01]  /*1f280*/  PRMT R52, R2, 0x5410, R45 ;  /* 0x0000541002347816 */ /* 0x000fe2000000002d */
[----:B----4-:R-:W-:Y:S01]  /*1f290*/  MUFU.EX2 R175, R175 ;  /* 0x000000af00af7308 */ /* 0x010fe20000000800 */
[----:B------:R-:W-:Y:S02]  /*1f2a0*/  LOP3.LUT R50, R171, 0xff, RZ, 0xc0, !PT ;  /* 0x000000ffab327812 */ /* 0x000fe400078ec0ff */
[--C-:B------:R-:W-:Y:S02]  /*1f2b0*/  HSET2.LE.AND R44, R55, R145.reuse, PT ;  /* 0x00000091372c7233 */ /* 0x100fe40003803000 */
[--C-:B------:R-:W-:Y:S02]  /*1f2c0*/  HSET2.LE.AND R45, R53, R145.reuse, PT ;  /* 0x00000091352d7233 */ /* 0x100fe40003803000 */
[----:B------:R-:W-:Y:S03]  /*1f2d0*/  PRMT R74, R50, 0x5410, R166 ;  /* 0x00005410324a7816 */ /* 0x000fe600000000a6 */
[----:B------:R1:W3:Y:S01]  /*1f2e0*/  MUFU.EX2 R59, R133 ;  /* 0x00000085003b7308 */ /* 0x0002e20000000800 */
[----:B------:R-:W-:Y:S02]  /*1f2f0*/  LOP3.LUT R44, R44, R76, RZ, 0xc0, !PT ;  /* 0x0000004c2c2c7212 */ /* 0x000fe400078ec0ff */
[----:B------:R-:W-:Y:S02]  /*1f300*/  SHF.R.U32.HI R51, RZ, 0x8, R167 ;  /* 0x00000008ff337819 */ /* 0x000fe400000116a7 */
[----:B------:R-:W-:Y:S02]  /*1f310*/  LOP3.LUT R45, R45, R75, RZ, 0xc0, !PT ;  /* 0x0000004b2d2d7212 */ /* 0x000fe400078ec0ff */
[----:B------:R-:W-:Y:S02]  /*1f320*/  PRMT R77, R172, 0x5410, R51 ;  /* 0x00005410ac4d7816 */ /* 0x000fe40000000033 */
[--C-:B------:R-:W-:Y:S01]  /*1f330*/  HSET2.LE.AND R31, R74, R145.reuse, PT ;  /* 0x000000914a1f7233 */ /* 0x100fe20003803000 */
[----:B------:R-:W4:Y:S01]  /*1f340*/  LDSM.16.MT88.4 R48, [R201+0x5800] ;  /* 0x00580000c930783b */ /* 0x000f220000004200 */
[----:B------:R-:W-:Y:S02]  /*1f350*/  SHF.R.U32.HI R113, RZ, 0x10, R164 ;  /* 0x00000010ff717819 */ /* 0x000fe400000116a4 */
[--C-:B------:R-:W-:Y:S02]  /*1f360*/  HSET2.LE.AND R30, R77, R145.reuse, PT ;  /* 0x000000914d1e7233 */ /* 0x100fe40003803000 */
[----:B------:R-:W-:Y:S02]  /*1f370*/  LOP3.LUT R0, R113, 0xff, RZ, 0xc0, !PT ;  /* 0x000000ff71007812 */ /* 0x000fe400078ec0ff */
[--C-:B------:R-:W-:Y:S01]  /*1f380*/  SHF.R.U32.HI R116, RZ, 0x10, R162.reuse ;  /* 0x00000010ff747819 */ /* 0x100fe200000116a2 */
[----:B-1----:R-:W2:Y:S01]  /*1f390*/  LDL.LU R133, [R1+0x32c] ;  /* 0x00032c0001857983 */ /* 0x002ea20000300800 */
[----:B------:R-:W-:Y:S02]  /*1f3a0*/  LOP3.LUT R114, R164, 0xffff, RZ, 0xc0, !PT ;  /* 0x0000ffffa4727812 */ /* 0x000fe400078ec0ff */
[----:B------:R-:W-:Y:S01]  /*1f3b0*/  LOP3.LUT R115, R162, 0xffff, RZ, 0xc0, !PT ;  /* 0x0000ffffa2737812 */ /* 0x000fe200078ec0ff */
[----:B------:R1:W2:Y:S01]  /*1f3c0*/  LDL.S16 R76, [R1+0xb8] ;  /* 0x0000b800014c7983 */ /* 0x0002a20000100600 */
[----:B------:R-:W-:Y:S02]  /*1f3d0*/  PRMT R143, R0, 0x5410, R143 ;  /* 0x00005410008f7816 */ /* 0x000fe4000000008f */
[----:B------:R-:W-:Y:S01]  /*1f3e0*/  SHF.R.U32.HI R162, RZ, 0x18, R162 ;  /* 0x00000018ffa27819 */ /* 0x000fe200000116a2 */
[----:B------:R1:W2:Y:S01]  /*1f3f0*/  LDL.S16 R75, [R1+0xb4] ;  /* 0x0000b400014b7983 */ /* 0x0002a20000100600 */
[----:B------:R-:W-:Y:S02]  /*1f400*/  LOP3.LUT R164, R164, 0xff, RZ, 0xc0, !PT ;  /* 0x000000ffa4a47812 */ /* 0x000fe400078ec0ff */
[----:B------:R-:W-:Y:S01]  /*1f410*/  LOP3.LUT R2, R116, 0xff, RZ, 0xc0, !PT ;  /* 0x000000ff74027812 */ /* 0x000fe200078ec0ff */
[----:B------:R1:W2:Y:S01]  /*1f420*/  LDL.S16 R74, [R1+0xb0] ;  /* 0x0000b000014a7983 */ /* 0x0002a20000100600 */
[----:B------:R-:W-:Y:S02]  /*1f430*/  SHF.R.U32.HI R0, RZ, 0x8, R114 ;  /* 0x00000008ff007819 */ /* 0x000fe40000011672 */
[----:B------:R-:W-:Y:S01]  /*1f440*/  PRMT R79, R2, 0x5410, R162 ;  /* 0x00005410024f7816 */ /* 0x000fe200000000a2 */
[----:B------:R1:W2:Y:S01]  /*1f450*/  LDL.S16 R80, [R1+0xc0] ;  /* 0x0000c00001507983 */ /* 0x0002a20000100600 */
[----:B------:R-:W-:Y:S02]  /*1f460*/  PRMT R78, R164, 0x5410, R0 ;  /* 0x00005410a44e7816 */ /* 0x000fe40000000000 */
[--C-:B------:R-:W-:Y:S01]  /*1f470*/  HSET2.LE.AND R0, R54, R145.reuse, PT ;  /* 0x0000009136007233 */ /* 0x100fe20003803000 */
[----:B------:R1:W2:Y:S01]  /*1f480*/  LDL.S16 R73, [R1+0xac] ;  /* 0x0000ac0001497983 */ /* 0x0002a20000100600 */
[--C-:B------:R-:W-:Y:S02]  /*1f490*/  HSET2.LE.AND R2, R52, R145.reuse, PT ;  /* 0x0000009134027233 */ /* 0x100fe40003803000 */
[----:B------:R-:W-:Y:S01]  /*1f4a0*/  SHF.R.U32.HI R3, RZ, 0x8, R115 ;  /* 0x00000008ff037819 */ /* 0x000fe20000011673 */
[----:B------:R1:W2:Y:S01]  /*1f4b0*/  LDL.S16 R77, [R1+0xbc] ;  /* 0x0000bc00014d7983 */ /* 0x0002a20000100600 */
[----:B------:R-:W-:Y:S02]  /*1f4c0*/  LOP3.LUT R28, R0, R128, RZ, 0xc0, !PT ;  /* 0x00000080001c7212 */ /* 0x000fe400078ec0ff */
[----:B------:R-:W-:Y:S01]  /*1f4d0*/  LOP3.LUT R29, R2, R117, RZ, 0xc0, !PT ;  /* 0x00000075021d7212 */ /* 0x000fe200078ec0ff */
[----:B------:R-:W1:Y:S01]  /*1f4e0*/  LDSM.16.MT88.4 R164, [R201+0x5c00] ;  /* 0x005c0000c9a4783b */ /* 0x000e620000004200 */
[----:B------:R-:W-:Y:S02]  /*1f4f0*/  PRMT R158, R124, 0x5410, R3 ;  /* 0x000054107c9e7816 */ /* 0x000fe40000000003 */
[--C-:B------:R-:W-:Y:S02]  /*1f500*/  SHF.R.U32.HI R3, RZ, 0x10, R94.reuse ;  /* 0x00000010ff037819 */ /* 0x100fe4000001165e */
[----:B------:R-:W-:Y:S02]  /*1f510*/  LOP3.LUT R2, R111, 0xffff, RZ, 0xc0, !PT ;  /* 0x0000ffff6f027812 */ /* 0x000fe400078ec0ff */
[--C-:B------:R-:W-:Y:S02]  /*1f520*/  SHF.R.U32.HI R52, RZ, 0x10, R111.reuse ;  /* 0x00000010ff347819 */ /* 0x100fe4000001166f */
[----:B------:R-:W-:Y:S02]  /*1f530*/  SHF.R.U32.HI R54, RZ, 0x18, R94 ;  /* 0x00000018ff367819 */ /* 0x000fe4000001165e */
[----:B------:R-:W-:Y:S02]  /*1f540*/  LOP3.LUT R3, R3, 0xff, RZ, 0xc0, !PT ;  /* 0x000000ff03037812 */ /* 0x000fe400078ec0ff */
[----:B------:R-:W-:Y:S02]  /*1f550*/  LOP3.LUT R53, R111, 0xff, RZ, 0xc0, !PT ;  /* 0x000000ff6f357812 */ /* 0x000fe400078ec0ff */
[--C-:B------:R-:W-:Y:S02]  /*1f560*/  HSET2.LE.AND R46, R125, R145.reuse, PT ;  /* 0x000000917d2e7233 */ /* 0x100fe40003803000 */
[----:B------:R-:W-:Y:S02]  /*1f570*/  LOP3.LUT R47, R47, R72, RZ, 0xc0, !PT ;  /* 0x000000482f2f7212 */ /* 0x000fe400078ec0ff */
[----:B------:R-:W-:Y:S02]  /*1f580*/  LOP3.LUT R30, R30, R98, RZ, 0xc0, !PT ;  /* 0x000000621e1e7212 */ /* 0x000fe400078ec0ff */
[----:B------:R-:W-:Y:S02]  /*1f590*/  LOP3.LUT R46, R46, R92, RZ, 0xc0, !PT ;  /* 0x0000005c2e2e7212 */ /* 0x000fe400078ec0ff */
[----:B------:R-:W-:Y:S02]  /*1f5a0*/  LOP3.LUT R31, R31, R93, RZ, 0xc0, !PT ;  /* 0x0000005d1f1f7212 */ /* 0x000fe400078ec0ff */
[----:B------:R-:W-:Y:S02]  /*1f5b0*/  SHF.R.U32.HI R2, RZ, 0x8, R2 ;  /* 0x00000008ff027819 */ /* 0x000fe40000011602 */
[----:B------:R-:W-:Y:S01]  /*1f5c0*/  LOP3.LUT R0, R94, 0xffff, RZ, 0xc0, !PT ;  /* 0x0000ffff5e007812 */ /* 0x000fe200078ec0ff */
[-C--:B----4-:R-:W-:Y:S05]  /*1f5d0*/  HMMA.16816.F32.BF16 R4, R44, R48.reuse, R4 ;  /* 0x000000302c04723c */ /* 0x090fea0000041804 */
[----:B------:R-:W-:Y:S01]  /*1f5e0*/  PRMT R3, R3, 0x5410, R54 ;  /* 0x0000541003037816 */ /* 0x000fe20000000036 */
[C---:B------:R-:W-:Y:S05]  /*1f5f0*/  HMMA.16816.F32.BF16 R8, R28.reuse, R48, R8 ;  /* 0x000000301c08723c */ /* 0x040fea0000041808 */
[----:B------:R-:W-:Y:S01]  /*1f600*/  SHF.R.U32.HI R56, RZ, 0x18, R111 ;  /* 0x00000018ff387819 */ /* 0x000fe2000001166f */
[-C--:B------:R-:W-:Y:S05]  /*1f610*/  HMMA.16816.F32.BF16 R16, R28, R50.reuse, R16 ;  /* 0x000000321c10723c */ /* 0x080fea0000041810 */
[----:B------:R-:W-:Y:S01]  /*1f620*/  LOP3.LUT R52, R52, 0xff, RZ, 0xc0, !PT ;  /* 0x000000ff34347812 */ /* 0x000fe200078ec0ff */
[C---:B------:R-:W-:Y:S05]  /*1f630*/  HMMA.16816.F32.BF16 R12, R44.reuse, R50, R12 ;  /* 0x000000322c0c723c */ /* 0x040fea000004180c */
[----:B------:R-:W-:Y:S01]  /*1f640*/  LOP3.LUT R55, R94, 0xff, RZ, 0xc0, !PT ;  /* 0x000000ff5e377812 */ /* 0x000fe200078ec0ff */
[-C--:B------:R-:W-:Y:S05]  /*1f650*/  HMMA.16816.F32.BF16 R20, R44, R40.reuse, R20 ;  /* 0x000000282c14723c */ /* 0x080fea0000041814 */
[----:B------:R-:W-:Y:S01]  /*1f660*/  PRMT R2, R53, 0x5410, R2 ;  /* 0x0000541035027816 */ /* 0x000fe20000000002 */
[C---:B------:R-:W-:Y:S05]  /*1f670*/  HMMA.16816.F32.BF16 R32, R28.reuse, R40, R32 ;  /* 0x000000281c20723c */ /* 0x040fea0000041820 */
[----:B------:R-:W-:Y:S01]  /*1f680*/  SHF.R.U32.HI R0, RZ, 0x8, R0 ;  /* 0x00000008ff007819 */ /* 0x000fe20000011600 */
[-C--:B------:R-:W-:Y:S05]  /*1f690*/  HMMA.16816.F32.BF16 R36, R28, R42.reuse, R36 ;  /* 0x0000002a1c24723c */ /* 0x080fea0000041824 */
[----:B------:R-:W-:Y:S01]  /*1f6a0*/  PRMT R52, R52, 0x5410, R56 ;  /* 0x0000541034347816 */ /* 0x000fe20000000038 */
[----:B------:R-:W-:Y:S05]  /*1f6b0*/  HMMA.16816.F32.BF16 R24, R44, R42, R24 ;  /* 0x0000002a2c18723c */ /* 0x000fea0000041818 */
[--C-:B------:R-:W-:Y:S02]  /*1f6c0*/  HSET2.LE.AND R141, R3, R145.reuse, PT ;  /* 0x00000091038d7233 */ /* 0x100fe40003803000 */
[----:B------:R-:W-:Y:S04]  /*1f6d0*/  PRMT R0, R55, 0x5410, R0 ;  /* 0x0000541037007816 */ /* 0x000fe80000000000 */
[--C-:B------:R-:W-:Y:S02]  /*1f6e0*/  HSET2.LE.AND R156, R2, R145.reuse, PT ;  /* 0x00000091029c7233 */ /* 0x100fe40003803000 */
[----:B---3--:R-:W-:Y:S02]  /*1f6f0*/  F2FP.BF16.F32.PACK_AB R2, R175, R59 ;  /* 0x0000003baf02723e */ /* 0x008fe400000010ff */
[--C-:B------:R-:W-:Y:S02]  /*1f700*/  HSET2.LE.AND R157, R52, R145.reuse, PT ;  /* 0x00000091349d7233 */ /* 0x100fe40003803000 */
[----:B------:R-:W3:Y:S01]  /*1f710*/  LDSM.16.MT88.4 R52, [R202+0x5c00] ;  /* 0x005c0000ca34783b */ /* 0x000ee20000004200 */
[--C-:B------:R-:W-:Y:S02]  /*1f720*/  HSET2.LE.AND R158, R158, R145.reuse, PT ;  /* 0x000000919e9e7233 */ /* 0x100fe40003803000 */
[--C-:B------:R-:W-:Y:S02]  /*1f730*/  HSET2.LE.AND R56, R79, R145.reuse, PT ;  /* 0x000000914f387233 */ /* 0x100fe40003803000 */
[--C-:B------:R-:W-:Y:S02]  /*1f740*/  HSET2.LE.AND R140, R0, R145.reuse, PT ;  /* 0x00000091008c7233 */ /* 0x100fe40003803000 */
[----:B------:R-:W-:Y:S02]  /*1f750*/  PRMT R0, R2, 0x7632, R0 ;  /* 0x0000763202007816 */ /* 0x000fe40000000000 */
[----:B------:R-:W-:Y:S02]  /*1f760*/  LOP3.LUT R156, R156, R138, RZ, 0xc0, !PT ;  /* 0x0000008a9c9c7212 */ /* 0x000fe400078ec0ff */
[----:B------:R-:W-:Y:S02]  /*1f770*/  LOP3.LUT R157, R157, R129, RZ, 0xc0, !PT ;  /* 0x000000819d9d7212 */ /* 0x000fe400078ec0ff */
[----:B------:R-:W-:Y:S02]  /*1f780*/  LOP3.LUT R158, R158, R139, RZ, 0xc0, !PT ;  /* 0x0000008b9e9e7212 */ /* 0x000fe400078ec0ff */
[--C-:B------:R-:W-:Y:S02]  /*1f790*/  HSET2.LE.AND R143, R143, R145.reuse, PT ;  /* 0x000000918f8f7233 */ /* 0x100fe40003803000 */
[----:B------:R-:W-:Y:S02]  /*1f7a0*/  LOP3.LUT R141, R141, R142, RZ, 0xc0, !PT ;  /* 0x0000008e8d8d7212 */ /* 0x000fe400078ec0ff */
[----:B------:R-:W-:Y:S02]  /*1f7b0*/  HSET2.LE.AND R57, R78, R145, PT ;  /* 0x000000914e397233 */ /* 0x000fe40003803000 */
[----:B------:R-:W-:Y:S02]  /*1f7c0*/  F2FP.BF16.F32.PACK_AB R49, R137, R58 ;  /* 0x0000003a8931723e */ /* 0x000fe400000010ff */
[----:B------:R-:W-:Y:S02]  /*1f7d0*/  PRMT R142, R2, 0x5410, R0 ;  /* 0x00005410028e7816 */ /* 0x000fe40000000000 */
[----:B------:R-:W-:Y:S02]  /*1f7e0*/  LOP3.LUT R143, R143, R49, RZ, 0xc0, !PT ;  /* 0x000000318f8f7212 */ /* 0x000fe400078ec0ff */
[----:B------:R-:W-:Y:S02]  /*1f7f0*/  LOP3.LUT R140, R140, R144, RZ, 0xc0, !PT ;  /* 0x000000908c8c7212 */ /* 0x000fe400078ec0ff */
[----:B------:R-:W-:Y:S01]  /*1f800*/  LOP3.LUT R142, R57, R142, RZ, 0xc0, !PT ;  /* 0x0000008e398e7212 */ /* 0x000fe200078ec0ff */
[----:B--2---:R-:W-:Y:S10]  /*1f810*/  MUFU.EX2 R174, R174 ;  /* 0x000000ae00ae7308 */ /* 0x004ff40000000800 */
[----:B------:R-:W2:Y:S02]  /*1f820*/  MUFU.EX2 R72, R251 ;  /* 0x000000fb00487308 */ /* 0x000ea40000000800 */
[----:B--2---:R-:W-:Y:S04]  /*1f830*/  F2FP.BF16.F32.PACK_AB R48, R174, R72 ;  /* 0x00000048ae30723e */ /* 0x004fe800000010ff */
[C---:B------:R-:W-:Y:S04]  /*1f840*/  PRMT R3, R48.reuse, 0x7632, R3 ;  /* 0x0000763230037816 */ /* 0x040fe80000000003 */
[----:B------:R-:W-:Y:S04]  /*1f850*/  PRMT R159, R48, 0x5410, R3 ;  /* 0x00005410309f7816 */ /* 0x000fe80000000003 */
[----:B------:R-:W-:Y:S07]  /*1f860*/  LOP3.LUT R159, R56, R159, RZ, 0xc0, !PT ;  /* 0x0000009f389f7212 */ /* 0x000fee00078ec0ff */
[-C--:B-1----:R-:W-:Y:S06]  /*1f870*/  HMMA.16816.F32.BF16 R168, R156, R164.reuse, R4 ;  /* 0x000000a49ca8723c */ /* 0x082fec0000041804 */
[C---:B------:R-:W-:Y:S05]  /*1f880*/  HMMA.16816.F32.BF16 R152, R140.reuse, R164, R8 ;  /* 0x000000a48c98723c */ /* 0x040fea0000041808 */
[----:B------:R-:W-:Y:S01]  /*1f890*/  @P2 PRMT R4, R49, 0x7632, R4 ;  /* 0x0000763231042816 */ /* 0x000fe20000000004 */
[-C--:B------:R-:W-:Y:S06]  /*1f8a0*/  HMMA.16816.F32.BF16 R148, R140, R166.reuse, R16 ;  /* 0x000000a68c94723c */ /* 0x080fec0000041810 */
[C---:B------:R-:W-:Y:S06]  /*1f8b0*/  HMMA.16816.F32.BF16 R164, R156.reuse, R166, R12 ;  /* 0x000000a69ca4723c */ /* 0x040fec000004180c */
[-C--:B---3--:R-:W-:Y:S06]  /*1f8c0*/  HMMA.16816.F32.BF16 R160, R156, R52.reuse, R20 ;  /* 0x000000349ca0723c */ /* 0x088fec0000041814 */
[C---:B------:R-:W-:Y:S06]  /*1f8d0*/  HMMA.16816.F32.BF16 R144, R140.reuse, R52, R32 ;  /* 0x000000348c90723c */ /* 0x040fec0000041820 */
[-C--:B------:R-:W-:Y:S05]  /*1f8e0*/  HMMA.16816.F32.BF16 R140, R140, R54.reuse, R36 ;  /* 0x000000368c8c723c */ /* 0x080fea0000041824 */
[----:B------:R-:W-:Y:S01]  /*1f8f0*/  @!P6 HFMA2.BF16_V2 R76, -RZ.H0_H0, RZ.H0_H0, -R48.H0_H0 ;  /* 0x200000ffff4ce231 */ /* 0x000fe20000340930 */
[----:B------:R-:W-:Y:S05]  /*1f900*/  HMMA.16816.F32.BF16 R156, R156, R54, R24 ;  /* 0x000000369c9c723c */ /* 0x000fea0000041818 */
[----:B------:R-:W-:Y:S01]  /*1f910*/  @!P0 HFMA2.BF16_V2 R75, -RZ.H0_H0, RZ.H0_H0, -R3.H0_H0 ;  /* 0x200000ffff4b8231 */ /* 0x000fe20000340903 */
[----:B------:R-:W-:Y:S01]  /*1f920*/  PRMT R10, R76, 0x7610, R10 ;  /* 0x000076104c0a7816 */ /* 0x000fe2000000000a */
[----:B------:R-:W-:Y:S04]  /*1f930*/  @!P5 HFMA2.BF16_V2 R74, -RZ.H0_H0, RZ.H0_H0, -R2.H0_H0 ;  /* 0x200000ffff4ad231 */ /* 0x000fe80000340902 */
[----:B------:R-:W-:Y:S01]  /*1f940*/  PRMT R9, R75, 0x7610, R9 ;  /* 0x000076104b097816 */ /* 0x000fe20000000009 */
[--C-:B------:R-:W-:Y:S01]  /*1f950*/  @!P3 HFMA2.BF16_V2 R80, -RZ.H0_H0, RZ.H0_H0, -R49.reuse.H0_H0 ;  /* 0x200000ffff50b231 */ /* 0x100fe20000340931 */
[----:B------:R-:W-:Y:S01]  /*1f960*/  @!P6 PRMT R48, R10, 0x5410, RZ ;  /* 0x000054100a30e816 */ /* 0x000fe200000000ff */
[----:B------:R-:W-:Y:S01]  /*1f970*/  @!P4 HFMA2.BF16_V2 R73, -RZ.H0_H0, RZ.H0_H0, -R0.H0_H0 ;  /* 0x200000ffff49c231 */ /* 0x000fe20000340900 */
[----:B------:R-:W-:Y:S01]  /*1f980*/  @!P0 PRMT R3, R9, 0x5410, RZ ;  /* 0x0000541009038816 */ /* 0x000fe200000000ff */
[----:B------:R-:W-:Y:S01]  /*1f990*/  @!P2 HFMA2.BF16_V2 R77, -RZ.H0_H0, RZ.H0_H0, -R49.H1_H1 ;  /* 0x200000ffff4da231 */ /* 0x000fe20000360931 */
[----:B------:R-:W-:Y:S01]  /*1f9a0*/  @!P3 STL.S16 [R1+0xc0], R80 ;  /* 0x0000c0500100b387 */ /* 0x000fe20000100600 */
[----:B------:R-:W-:Y:S02]  /*1f9b0*/  PRMT R8, R74, 0x7610, R8 ;  /* 0x000076104a087816 */ /* 0x000fe40000000008 */
[----:B------:R-:W-:Y:S01]  /*1f9c0*/  PRMT R7, R73, 0x7610, R7 ;  /* 0x0000761049077816 */ /* 0x000fe20000000007 */
[----:B------:R-:W-:Y:S01]  /*1f9d0*/  STG.E.U16 desc[UR24][R182.64+0xf0], R48 ;  /* 0x0000f030b6007986 */ /* 0x000fe2000c101518 */
[----:B------:R-:W-:Y:S02]  /*1f9e0*/  @!P5 PRMT R2, R8, 0x5410, RZ ;  /* 0x000054100802d816 */ /* 0x000fe400000000ff */
[----:B------:R-:W-:Y:S01]  /*1f9f0*/  @!P4 PRMT R0, R7, 0x5410, RZ ;  /* 0x000054100700c816 */ /* 0x000fe200000000ff */
[----:B------:R1:W-:Y:S01]  /*1fa00*/  STG.E.U16 desc[UR24][R182.64+0xf2], R3 ;  /* 0x0000f203b6007986 */ /* 0x0003e2000c101518 */
        /* <DEDUP_REMOVED lines=8> */
[----:B------:R3:W5:Y:S04]  /*1fa90*/  LDL.LU R211, [R1+0x324] ;  /* 0x0003240001d37983 */ /* 0x0007680000300800 */
[----:B------:R-:W-:Y:S01]  /*1faa0*/  @!P6 STL.S16 [R1+0xb8], R76 ;  /* 0x0000b84c0100e387 */ /* 0x000fe20000100600 */
[----:B-1----:R-:W-:Y:S03]  /*1fab0*/  FADD.FTZ R3, R205, R206 ;  /* 0x000000cecd037221 */ /* 0x002fe60000010000 */
[----:B------:R-:W-:Y:S01]  /*1fac0*/  @!P0 STL.S16 [R1+0xb4], R75 ;  /* 0x0000b44b01008387 */ /* 0x000fe20000100600 */
[----:B------:R-:W-:Y:S01]  /*1fad0*/  ISETP.LT.AND P0, PT, RZ, UR26, PT ;  /* 0x0000001aff007c0c */ /* 0x000fe2000bf01270 */
[----:B------:R-:W-:Y:S01]  /*1fae0*/  UIADD3 UR26, UR26, -0x1, URZ ;  /* 0xffffffff1a1a7890 */ /* 0x000fe2000fffe03f */
[----:B--2---:R-:W-:Y:S01]  /*1faf0*/  FADD.FTZ R2, R209, R210 ;  /* 0x000000d2d1027221 */ /* 0x004fe20000010000 */
[----:B------:R-:W-:Y:S01]  /*1fb00*/  @!P5 STL.S16 [R1+0xb0], R74 ;  /* 0x0000b04a0100d387 */ /* 0x000fe20000100600 */
[----:B------:R-:W-:Y:S02]  /*1fb10*/  FADD.FTZ R58, R58, R3 ;  /* 0x000000033a3a7221 */ /* 0x000fe40000010000 */
[----:B------:R-:W-:Y:S01]  /*1fb20*/  FADD.FTZ R2, R72, R2 ;  /* 0x0000000248027221 */ /* 0x000fe20000010000 */
[----:B------:R1:W-:Y:S01]  /*1fb30*/  STG.E.U16 desc[UR24][R184.64+0xf2], R4 ;  /* 0x0000f204b8007986 */ /* 0x0003e2000c101518 */
[----:B------:R-:W-:Y:S02]  /*1fb40*/  FADD.FTZ R232, R137, R58 ;  /* 0x0000003a89e87221 */ /* 0x000fe40000010000 */
[----:B------:R-:W-:Y:S01]  /*1fb50*/  FADD.FTZ R2, R174, R2 ;  /* 0x00000002ae027221 */ /* 0x000fe20000010000 */
[----:B------:R-:W-:Y:S01]  /*1fb60*/  @!P4 STL.S16 [R1+0xac], R73 ;  /* 0x0000ac490100c387 */ /* 0x000fe20000100600 */
[----:B----4-:R-:W-:Y:S03]  /*1fb70*/  FADD.FTZ R0, R207, R208 ;  /* 0x000000d0cf007221 */ /* 0x010fe60000010000 */
        /* <DEDUP_REMOVED lines=20> */
.L_x_764:
[----:B------:R-:W2:Y:S04]  /*1fcc0*/  LDL.LU R6, [R1+0x8] ;  /* 0x0000080001067983 */ /* 0x000ea80000300800 */
[----:B------:R-:W4:Y:S01]  /*1fcd0*/  LDL.LU R4, [R1+0xc] ;  /* 0x00000c0001047983 */ /* 0x000f220000300800 */
[----:B------:R-:W1:Y:S01]  /*1fce0*/  S2UR UR6, SR_CgaCtaId ;  /* 0x00000000000679c3 */ /* 0x000e620000008800 */
[----:B------:R-:W-:Y:S01]  /*1fcf0*/  UISETP.NE.AND UP0, UPT, UR16, -0x1, UPT ;  /* 0xffffffff1000788c */ /* 0x000fe2000bf05270 */
[----:B------:R-:W3:Y:S01]  /*1fd00*/  S2R R36, SR_TID.X ;  /* 0x0000000000247919 */ /* 0x000ee20000002100 */
[----:B------:R-:W1:Y:S04]  /*1fd10*/  SHFL.BFLY PT, R0, R229, 0x2, 0x1f ;  /* 0x0c401f00e5007f89 */ /* 0x000e6800000e0000 */
[----:B------:R-:W-:Y:S01]  /*1fd20*/  PLOP3.LUT P2, PT, PT, PT, UP0, 0x80, 0x0 ;  /* 0x000000000000781c */ /* 0x000fe20003f4f008 */
[----:B------:R-:W3:Y:S04]  /*1fd30*/  SHFL.BFLY PT, R5, R232, 0x2, 0x1f ;  /* 0x0c401f00e8057f89 */ /* 0x000ee800000e0000 */
[----:B------:R-:W-:-:S02]  /*1fd40*/  @UP0 ULDC.64 UR4, c[0x0][0x298] ;  /* 0x0000a60000040ab9 */ /* 0x000fc40000000a00 */
[----:B------:R-:W-:-:S03]  /*1fd50*/  @UP0 UIMAD.WIDE.U32 UR8, UR16, UR4, URZ ;  /* 0x00000004100802a5 */ /* 0x000fc6000f8e003f */
[----:B------:R-:W-:Y:S01]  /*1fd60*/  UMOV UR4, 0x400 ;  /* 0x0000040000047882 */ /* 0x000fe20000000000 */
[----:B------:R-:W-:-:S03]  /*1fd70*/  @UP0 UIMAD UR7, UR16, UR5, UR9 ;  /* 0x00000005100702a4 */ /* 0x000fc6000f8e0209 */
[----:B------:R-:W-:Y:S01]  /*1fd80*/  ULDC UR5, c[0x0][0x38c] ;  /* 0x0000e30000057ab9 */ /* 0x000fe20000000800 */
[----:B-1----:R-:W-:Y:S01]  /*1fd90*/  ULEA UR4, UR6, UR4, 0x18 ;  /* 0x0000000406047291 */ /* 0x002fe2000f8ec03f */
[----:B------:R-:W-:Y:S01]  /*1fda0*/  FADD.FTZ R0, R0, R229 ;  /* 0x000000e500007221 */ /* 0x000fe20000010000 */
[----:B---3--:R-:W-:Y:S01]  /*1fdb0*/  FADD.FTZ R5, R5, R232 ;  /* 0x000000e805057221 */ /* 0x008fe20000010000 */
[----:B------:R-:W-:-:S04]  /*1fdc0*/  SHF.R.S32.HI R31, RZ, 0x1f, R36 ;  /* 0x0000001fff1f7819 */ /* 0x000fc80000011424 */
[CC--:B------:R-:W-:Y:S02]  /*1fdd0*/  LEA.HI R28, R31.reuse, R36.reuse, RZ, 0x2 ;  /* 0x000000241f1c7211 */ /* 0x0c0fe400078f10ff */
[----:B------:R-:W-:Y:S02]  /*1fde0*/  LEA.HI R31, R31, R36, RZ, 0x5 ;  /* 0x000000241f1f7211 */ /* 0x000fe400078f28ff */
[----:B------:R-:W-:Y:S01]  /*1fdf0*/  SHF.R.S32.HI R30, RZ, 0x2, R28 ;  /* 0x00000002ff1e7819 */ /* 0x000fe2000001141c */
[----:B--2---:R-:W1:Y:S04]  /*1fe00*/  SHFL.BFLY PT, R3, R6, 0x2, 0x1f ;  /* 0x0c401f0006037f89 */ /* 0x004e6800000e0000 */
[----:B----4-:R-:W2:Y:S01]  /*1fe10*/  SHFL.BFLY PT, R2, R4, 0x2, 0x1f ;  /* 0x0c401f0004027f89 */ /* 0x010ea200000e0000 */
[----:B-1----:R-:W-:-:S03]  /*1fe20*/  FADD.FTZ R3, R3, R6 ;  /* 0x0000000603037221 */ /* 0x002fc60000010000 */
[----:B------:R-:W1:Y:S01]  /*1fe30*/  SHFL.BFLY PT, R6, R5, 0x1, 0x1f ;  /* 0x0c201f0005067f89 */ /* 0x000e6200000e0000 */
[----:B--2---:R-:W-:-:S03]  /*1fe40*/  FADD.FTZ R2, R2, R4 ;  /* 0x0000000402027221 */ /* 0x004fc60000010000 */
[----:B------:R-:W2:Y:S04]  /*1fe50*/  SHFL.BFLY PT, R8, R3, 0x1, 0x1f ;  /* 0x0c201f0003087f89 */ /* 0x000ea800000e0000 */
[----:B------:R-:W3:Y:S04]  /*1fe60*/  SHFL.BFLY PT, R7, R2, 0x1, 0x1f ;  /* 0x0c201f0002077f89 */ /* 0x000ee800000e0000 */
[----:B------:R-:W4:Y:S01]  /*1fe70*/  SHFL.BFLY PT, R4, R0, 0x1, 0x1f ;  /* 0x0c201f0000047f89 */ /* 0x000f2200000e0000 */
[----:B-1----:R-:W-:Y:S01]  /*1fe80*/  FADD.FTZ R27, R5, R6 ;  /* 0x00000006051b7221 */ /* 0x002fe20000010000 */
[----:B------:R-:W-:Y:S01]  /*1fe90*/  SHF.R.S32.HI R6, RZ, 0x5, R31 ;  /* 0x00000005ff067819 */ /* 0x000fe2000001141f */
[----:B------:R-:W-:-:S02]  /*1fea0*/  IMAD.MOV.U32 R5, RZ, RZ, 0x3f800000 ;  /* 0x3f800000ff057424 */ /* 0x000fc400078e00ff */
[----:B--2---:R-:W-:Y:S01]  /*1feb0*/  FADD.FTZ R24, R3, R8 ;  /* 0x0000000803187221 */ /* 0x004fe20000010000 */
[----:B------:R-:W-:Y:S01]  /*1fec0*/  FSETP.NE.FTZ.AND P3, PT, R27, RZ, PT ;  /* 0x000000ff1b00720b */ /* 0x000fe20003f75000 */
[----:B------:R-:W-:Y:S02]  /*1fed0*/  IMAD.MOV.U32 R3, RZ, RZ, 0x3f800000 ;  /* 0x3f800000ff037424 */ /* 0x000fe400078e00ff */
[----:B---3--:R-:W-:Y:S01]  /*1fee0*/  FADD.FTZ R25, R2, R7 ;  /* 0x0000000702197221 */ /* 0x008fe20000010000 */
[----:B------:R-:W-:Y:S02]  /*1fef0*/  SHF.R.S32.HI R2, RZ, 0x1f, R30 ;  /* 0x0000001fff027819 */ /* 0x000fe4000001141e */
[----:B------:R-:W-:Y:S01]  /*1ff00*/  LOP3.LUT R7, R28, 0xfffffffc, RZ, 0xc0, !PT ;  /* 0xfffffffc1c077812 */ /* 0x000fe200078ec0ff */
[----:B----4-:R-:W-:Y:S01]  /*1ff10*/  FADD.FTZ R26, R0, R4 ;  /* 0x00000004001a7221 */ /* 0x010fe20000010000 */
[----:B------:R-:W-:Y:S01]  /*1ff20*/  LEA.HI R2, R2, R30, RZ, 0x3 ;  /* 0x0000001e02027211 */ /* 0x000fe200078f18ff */
[----:B------:R-:W-:Y:S01]  /*1ff30*/  IMAD.MOV.U32 R4, RZ, RZ, 0x3f800000 ;  /* 0x3f800000ff047424 */ /* 0x000fe200078e00ff */
[----:B------:R-:W-:Y:S01]  /*1ff40*/  FSETP.NE.FTZ.AND P6, PT, R24, RZ, PT ;  /* 0x000000ff1800720b */ /* 0x000fe20003fd5000 */
[----:B------:R-:W-:Y:S01]  /*1ff50*/  IMAD.IADD R7, R36, 0x1, -R7 ;  /* 0x0000000124077824 */ /* 0x000fe200078e0a07 */
[----:B------:R-:W-:-:S02]  /*1ff60*/  LOP3.LUT R2, R2, 0xfffffff8, RZ, 0xc0, !PT ;  /* 0xfffffff802027812 */ /* 0x000fc400078ec0ff */
[----:B------:R-:W-:Y:S01]  /*1ff70*/  FSETP.NE.FTZ.AND P5, PT, R25, RZ, PT ;  /* 0x000000ff1900720b */ /* 0x000fe20003fb5000 */
[----:B------:R-:W-:Y:S01]  /*1ff80*/  IMAD R9, R6, 0x100, R7 ;  /* 0x0000010006097824 */ /* 0x000fe200078e0207 */
[----:B------:R-:W-:Y:S01]  /*1ff90*/  FSETP.NE.FTZ.AND P4, PT, R26, RZ, PT ;  /* 0x000000ff1a00720b */ /* 0x000fe20003f95000 */
[----:B------:R-:W-:Y:S02]  /*1ffa0*/  IMAD.IADD R2, R30, 0x1, -R2 ;  /* 0x000000011e027824 */ /* 0x000fe400078e0a02 */
[----:B------:R-:W-:-:S03]  /*1ffb0*/  IMAD.MOV.U32 R6, RZ, RZ, 0x3f800000 ;  /* 0x3f800000ff067424 */ /* 0x000fc600078e00ff */
[----:B------:R-:W-:Y:S01]  /*1ffc0*/  LEA.HI R0, R2, R2, RZ, 0x1 ;  /* 0x0000000202007211 */ /* 0x000fe200078f08ff */
[----:B------:R-:W1:Y:S03]  /*1ffd0*/  @P6 MUFU.RCP R4, R24 ;  /* 0x0000001800046308 */ /* 0x000e660000001000 */
[----:B------:R-:W-:Y:S02]  /*1ffe0*/  LOP3.LUT R8, R0, 0x3fffffe, RZ, 0xc0, !PT ;  /* 0x03fffffe00087812 */ /* 0x000fe400078ec0ff */
[----:B------:R-:W-:-:S03]  /*1fff0*/  SHF.R.S32.HI R0, RZ, 0x1, R0 ;  /* 0x00000001ff007819 */ /* 0x000fc60000011400 */
[----:B------:R-:W-:Y:S01]  /*20000*/  IMAD.IADD R8, R2, 0x1, -R8 ;  /* 0x0000000102087824 */ /* 0x000fe200078e0a08 */
[----:B------:R-:W2:Y:S01]  /*20010*/  @P5 MUFU.RCP R3, R25 ;  /* 0x0000001900035308 */ /* 0x000ea20000001000 */
[C---:B------:R-:W-:Y:S01]  /*20020*/  IMAD.SHL.U32 R2, R0.reuse, 0x40, RZ ;  /* 0x0000004000027824 */ /* 0x040fe200078e00ff */
[C---:B------:R-:W-:Y:S02]  /*20030*/  LOP3.LUT P1, RZ, R0.reuse, 0x2, RZ, 0xc0, !PT ;  /* 0x0000000200ff7812 */ /* 0x040fe4000782c0ff */
[----:B------:R-:W-:Y:S02]  /*20040*/  LOP3.LUT R7, R0, 0x1, RZ, 0xc0, !PT ;  /* 0x0000000100077812 */ /* 0x000fe400078ec0ff */
[----:B------:R-:W-:Y:S01]  /*20050*/  LOP3.LUT R0, R2, 0xc0, RZ, 0xc0, !PT ;  /* 0x000000c002007812 */ /* 0x000fe200078ec0ff */
[----:B------:R-:W-:Y:S01]  /*20060*/  IMAD R2, R8, 0x10, R9 ;  /* 0x0000001008027824 */ /* 0x000fe200078e0209 */
[----:B------:R-:W3:Y:S01]  /*20070*/  @P4 MUFU.RCP R5, R26 ;  /* 0x0000001a00054308 */ /* 0x000ee20000001000 */
[----:B-1----:R-:W-:Y:S01]  /*20080*/  FMUL.FTZ R4, R4, UR5 ;  /* 0x0000000504047c20 */ /* 0x002fe20008410000 */
[----:B------:R-:W-:-:S02]  /*20090*/  LEA.HI R0, R0, R0, RZ, 0x1d ;  /* 0x0000000000007211 */ /* 0x000fc400078fe8ff */
[----:B------:R-:W-:-:S03]  /*200a0*/  ISETP.NE.U32.AND P0, PT, R7, 0x1, PT ;  /* 0x000000010700780c */ /* 0x000fc60003f05070 */
[----:B------:R-:W-:Y:S01]  /*200b0*/  IMAD.U32 R15, R2, 0x2, R0 ;  /* 0x00000002020f7824 */ /* 0x000fe200078e0000 */
[----:B------:R-:W1:Y:S01]  /*200c0*/  @P3 MUFU.RCP R6, R27 ;  /* 0x0000001b00063308 */ /* 0x000e620000001000 */
[----:B--2---:R-:W-:-:S03]  /*200d0*/  FMUL.FTZ R3, R3, UR5 ;  /* 0x0000000503037c20 */ /* 0x004fc60008410000 */
[----:B------:R-:W-:Y:S01]  /*200e0*/  LEA R15, R15, UR4, 0x1 ;  /* 0x000000040f0f7c11 */ /* 0x000fe2000f8e08ff */
[----:B---3--:R-:W-:Y:S01]  /*200f0*/  FMUL.FTZ R2, R5, UR5 ;  /* 0x0000000505027c20 */ /* 0x008fe20008410000 */
        /* <DEDUP_REMOVED lines=9> */
.L_x_768:
[----:B------:R-:W-:Y:S01]  /*20190*/  ULDC.U8 UR4, c[0x0][0x3d8] ;  /* 0x0000f60000047ab9 */ /* 0x000fe20000000000 */
[----:B------:R-:W-:Y:S01]  /*201a0*/  IMAD.MOV.U32 R21, RZ, RZ, 0x10 ;  /* 0x00000010ff157424 */ /* 0x000fe200078e00ff */
[----:B------:R-:W-:Y:S01]  /*201b0*/  ISETP.NE.AND P2, PT, RZ, UR4, PT ;  /* 0x00000004ff007c0c */ /* 0x000fe2000bf45270 */
[----:B------:R-:W-:Y:S01]  /*201c0*/  ULDC.U8 UR6, c[0x0][0x3d9] ;  /* 0x0000f64000067ab9 */ /* 0x000fe20000000000 */
[----:B------:R-:W-:Y:S01]  /*201d0*/  VIADD R20, R15, 0x20 ;  /* 0x000000200f147836 */ /* 0x000fe20000000000 */
        /* <DEDUP_REMOVED lines=16> */
.L_x_769:
[----:B------:R-:W2:Y:S01]  /*202e0*/  LDL R39, [R1] ;  /* 0x0000000001277983 */ /* 0x000ea20000100800 */
        /* <DEDUP_REMOVED lines=37> */
[C---:B------:R-:W-:Y:S01]  /*20540*/  FMUL.FTZ R13, R0.reuse, R147 ;  /* 0x00000093000d7220 */ /* 0x040fe20000410000 */
        /* <DEDUP_REMOVED lines=12> */
[----:B------:R-:W4:Y:S01]  /*20610*/  S2UR UR4, SR_CTAID.X ;  /* 0x00000000000479c3 */ /* 0x000f220000002500 */
        /* <DEDUP_REMOVED lines=12> */
[----:B------:R4:W-:Y:S04]  /*206e0*/  STS [R15+0x1200], R5 ;  /* 0x001200050f007388 */ /* 0x0009e80000000800 */
[----:B------:R1:W-:Y:S01]  /*206f0*/  STS [R2+0x1000], R0 ;  /* 0x0010000002007388 */ /* 0x0003e20000000800 */
[----:B---3--:R-:W3:Y:S03]  /*20700*/  @!P1 LDC R7, c[0x0][0x270] ;  /* 0x00009c00ff079b82 */ /* 0x008ee60000000800 */
[----:B------:R3:W-:Y:S04]  /*20710*/  STS [R2+0x1200], R18 ;  /* 0x0012001202007388 */ /* 0x0007e80000000800 */
[----:B------:R-:W-:Y:S01]  /*20720*/  STS [R20], R17 ;  /* 0x0000001114007388 */ /* 0x000fe20000000800 */
[----:B----4-:R-:W-:Y:S01]  /*20730*/  LOP3.LUT R4, R31, 0xffffffe0, RZ, 0xc0, !PT ;  /* 0xffffffe01f047812 */ /* 0x010fe200078ec0ff */
[----:B------:R-:W4:Y:S02]  /*20740*/  @P5 LDC R8, c[0x0][0x2e8] ;  /* 0x0000ba00ff085b82 */ /* 0x000f240000000800 */
[----:B------:R-:W-:Y:S01]  /*20750*/  STS [R20+0x200], R16 ;  /* 0x0002001014007388 */ /* 0x000fe20000000800 */
[----:B------:R-:W-:-:S02]  /*20760*/  SHF.R.S32.HI R29, RZ, 0x1f, R37 ;  /* 0x0000001fff1d7819 */ /* 0x000fc40000011425 */
[----:B------:R-:W-:Y:S01]  /*20770*/  @P1 MOV R3, 0x1 ;  /* 0x0000000100031802 */ /* 0x000fe20000000f00 */
[----:B------:R-:W4:Y:S01]  /*20780*/  S2R R38, SR_CTAID.Z ;  /* 0x0000000000267919 */ /* 0x000f220000002700 */
[----:B------:R-:W-:Y:S01]  /*20790*/  LEA.HI R29, R29, R37, RZ, 0x2 ;  /* 0x000000251d1d7211 */ /* 0x000fe200078f10ff */
[----:B------:R-:W3:Y:S01]  /*207a0*/  @P6 MUFU.LG2 R6, R24 ;  /* 0x0000001800066308 */ /* 0x000ee20000000c00 */
[----:B------:R-:W-:Y:S01]  /*207b0*/  IADD3 R4, R36, -R4, RZ ;  /* 0x8000000424047210 */ /* 0x000fe20007ffe0ff */
[----:B------:R-:W4:Y:S03]  /*207c0*/  S2R R15, SR_CTAID.Y ;  /* 0x00000000000f7919 */ /* 0x000f260000002600 */
[----:B------:R-:W-:Y:S02]  /*207d0*/  LOP3.LUT P0, RZ, R4, 0x3, RZ, 0xc0, !PT ;  /* 0x0000000304ff7812 */ /* 0x000fe4000780c0ff */
[----:B-1----:R-:W-:Y:S01]  /*207e0*/  IADD3 R0, R21, R20, RZ ;  /* 0x0000001415007210 */ /* 0x002fe20007ffe0ff */
[----:B------:R-:W1:Y:S01]  /*207f0*/  @P5 MUFU.LG2 R5, R25 ;  /* 0x0000001900055308 */ /* 0x000e620000000c00 */
[----:B---3--:R-:W-:Y:S01]  /*20800*/  @!P1 IMAD R3, R12, R7, RZ ;  /* 0x000000070c039224 */ /* 0x008fe200078e02ff */
[----:B------:R-:W3:Y:S02]  /*20810*/  @P1 LDC R2, c[0x0][0x2c0] ;  /* 0x0000b000ff021b82 */ /* 0x000ee40000000800 */
        /* <DEDUP_REMOVED lines=8> */
[----:B-1----:R-:W-:Y:S01]  /*208a0*/  @P5 FMUL.FTZ R5, R5, 0.69314718246459960938 ;  /* 0x3f31721805055820 */ /* 0x002fe20000410000 */
[----:B------:R-:W-:-:S02]  /*208b0*/  MOV R25, 0x7f800000 ;  /* 0x7f80000000197802 */ /* 0x000fc40000000f00 */
[----:B------:R1:W-:Y:S01]  /*208c0*/  STS [R0+0x1000], R9 ;  /* 0x0010000900007388 */ /* 0x0003e20000000800 */
[----:B----45:R-:W-:-:S03]  /*208d0*/  @P5 FFMA.FTZ R25, R134, R8, R5 ;  /* 0x0000000886195223 */ /* 0x030fc60000010005 */
[----:B------:R4:W-:Y:S01]  /*208e0*/  STS [R0+0x1200], R19 ;  /* 0x0012001300007388 */ /* 0x0009e20000000800 */
[----:B------:R-:W-:Y:S01]  /*208f0*/  IMAD R3, R15, R3, RZ ;  /* 0x000000030f037224 */ /* 0x000fe200078e02ff */
[----:B------:R-:W-:Y:S01]  /*20900*/  BAR.SYNC.DEFER_BLOCKING 0x0 ;  /* 0x0000000000007b1d */ /* 0x000fe20000010000 */
[----:B------:R-:W-:-:S03]  /*20910*/  @!P1 MOV R2, 0x1 ;  /* 0x0000000100029802 */ /* 0x000fc60000000f00 */
[----:B------:R-:W-:-:S04]  /*20920*/  SEL R3, R3, RZ, !P2 ;  /* 0x000000ff03037207 */ /* 0x000fc80005000000 */
[----:B---3--:R-:W3:Y:S01]  /*20930*/  @P1 LDC.64 R10, c[0x0][0x2c0] ;  /* 0x0000b000ff0a1b82 */ /* 0x008ee20000000a00 */
[----:B------:R-:W-:Y:S01]  /*20940*/  IMAD R4, R2, UR4, RZ ;  /* 0x0000000402047c24 */ /* 0x000fe2000f8e02ff */
[----:B------:R-:W3:Y:S06]  /*20950*/  @P4 MUFU.LG2 R13, R26 ;  /* 0x0000001a000d4308 */ /* 0x000eec0000000c00 */
[----:B-1----:R-:W1:Y:S01]  /*20960*/  @P6 LDC R9, c[0x0][0x2e8] ;  /* 0x0000ba00ff096b82 */ /* 0x002e620000000800 */
[----:B----4-:R-:W-:Y:S02]  /*20970*/  LOP3.LUT R0, R29, 0xfffffffc, RZ, 0xc0, !PT ;  /* 0xfffffffc1d007812 */ /* 0x010fe400078ec0ff */
[----:B------:R-:W-:-:S02]  /*20980*/  MOV R19, 0x7f800000 ;  /* 0x7f80000000137802 */ /* 0x000fc40000000f00 */
[----:B------:R-:W-:Y:S01]  /*20990*/  IADD3 R14, -R0, R37, RZ ;  /* 0x00000025000e7210 */ /* 0x000fe20007ffe1ff */
[----:B---3--:R-:W-:Y:S01]  /*209a0*/  @P1 IMAD R0, R11, R10, RZ ;  /* 0x0000000a0b001224 */ /* 0x008fe200078e02ff */
[----:B------:R-:W-:Y:S01]  /*209b0*/  @!P1 MOV R0, R12 ;  /* 0x0000000c00009202 */ /* 0x000fe20000000f00 */
[----:B------:R-:W3:Y:S01]  /*209c0*/  @P3 LDC R10, c[0x0][0x2e8] ;  /* 0x0000ba00ff0a3b82 */ /* 0x000ee20000000800 */
[----:B------:R-:W-:-:S03]  /*209d0*/  @P4 FMUL.FTZ R5, R13, 0.69314718246459960938 ;  /* 0x3f3172180d054820 */ /* 0x000fc60000410000 */
[----:B------:R-:W-:Y:S01]  /*209e0*/  IMAD R0, R38, R0, R3 ;  /* 0x0000000026007224 */ /* 0x000fe200078e0203 */
[----:B------:R-:W-:Y:S01]  /*209f0*/  SHF.L.U32 R3, R4, 0x7, RZ ;  /* 0x0000000704037819 */ /* 0x000fe200000006ff */
[----:B------:R-:W-:Y:S02]  /*20a00*/  @P3 FMUL.FTZ R4, R7, 0.69314718246459960938 ;  /* 0x3f31721807043820 */ /* 0x000fe40000410000 */
[----:B------:R-:W4:Y:S01]  /*20a10*/  @P4 LDC R11, c[0x0][0x2e8] ;  /* 0x0000ba00ff0b4b82 */ /* 0x000f220000000800 */
[----:B-1----:R-:W-:Y:S01]  /*20a20*/  @P6 FFMA.FTZ R24, R135, R9, R6 ;  /* 0x0000000987186223 */ /* 0x002fe20000010006 */
[----:B------:R-:W-:Y:S02]  /*20a30*/  SHF.R.S32.HI R6, RZ, 0x1f, R3 ;  /* 0x0000001fff067819 */ /* 0x000fe40000011403 */
[--C-:B------:R-:W-:Y:S02]  /*20a40*/  IADD3 R3, P2, P1, R3, R22, R0.reuse ;  /* 0x0000001603037210 */ /* 0x100fe4000795e000 */
[----:B------:R-:W-:Y:S01]  /*20a50*/  SHF.R.S32.HI R0, RZ, 0x1f, R0 ;  /* 0x0000001fff007819 */ /* 0x000fe20000011400 */
[----:B---3--:R-:W-:Y:S01]  /*20a60*/  @P3 FFMA.FTZ R18, R132, R10, R4 ;  /* 0x0000000a84123223 */ /* 0x008fe20000010004 */
[----:B------:R-:W-:-:S02]  /*20a70*/  SHF.L.U32 R10, R14, 0x3, RZ ;  /* 0x000000030e0a7819 */ /* 0x000fc400000006ff */
[----:B------:R-:W-:Y:S01]  /*20a80*/  IADD3.X R4, R6, R23, R0, P2, P1 ;  /* 0x0000001706047210 */ /* 0x000fe200017e2400 */
[----:B----4-:R-:W-:Y:S01]  /*20a90*/  @P4 FFMA.FTZ R19, R133, R11, R5 ;  /* 0x0000000b85134223 */ /* 0x010fe20000010005 */
[----:B--2---:R1:W2:Y:S01]  /*20aa0*/  LDS.128 R32, [R39+0x1800] ;  /* 0x0018000027207984 */ /* 0x0042a20000000c00 */
[----:B------:R-:W-:Y:S05]  /*20ab0*/  @P0 BRA `(.L_x_771) ;  /* 0x0000000000900947 */ /* 0x000fea0003800000 */
[----:B------:R-:W3:Y:S02]  /*20ac0*/  LDL.LU R40, [R1+0x2fc] ;  /* 0x0002fc0001287983 */ /* 0x000ee40000300800 */
[C---:B---3--:R-:W-:Y:S01]  /*20ad0*/  VIADD R0, R40.reuse, 0x8 ;  /* 0x0000000828007836 */ /* 0x048fe20000000000 */
        /* <DEDUP_REMOVED lines=14> */
[----:B------:R-:W-:Y:S02]  /*20bc0*/  @!P4 IADD3 R11, P1, R6, R3, RZ ;  /* 0x00000003060bc210 */ /* 0x000fe40007f3e0ff */
[----:B------:R-:W-:-:S02]  /*20bd0*/  @!P5 LEA.HI.X.SX32 R0, R0, R4, 0x1, P2 ;  /* 0x000000040000d211 */ /* 0x000fc400010f0eff */
[----:B------:R-:W5:Y:S01]  /*20be0*/  @!P4 LDC.64 R20, c[0x0][0x2b0] ;  /* 0x0000ac00ff14cb82 */ /* 0x000f620000000a00 */
[-C--:B------:R-:W-:Y:S02]  /*20bf0*/  @!P6 LEA.HI.X.SX32 R7, R7, R4.reuse, 0x1, P0 ;  /* 0x000000040707e211 */ /* 0x080fe400000f0eff */
[----:B------:R-:W-:Y:S02]  /*20c00*/  @!P4 LEA.HI.X.SX32 R13, R6, R4, 0x1, P1 ;  /* 0x00000004060dc211 */ /* 0x000fe400008f0eff */
[----:B------:R-:W-:-:S03]  /*20c10*/  @!P3 IADD3 R3, P0, R5, R3, RZ ;  /* 0x000000030503b210 */ /* 0x000fc60007f1e0ff */
[----:B------:R-:W1:Y:S01]  /*20c20*/  @!P3 LDC.64 R22, c[0x0][0x2b0] ;  /* 0x0000ac00ff16bb82 */ /* 0x000e620000000a00 */
[----:B---3--:R-:W-:Y:S02]  /*20c30*/  @!P6 LEA R8, P2, R9, R14, 0x2 ;  /* 0x0000000e0908e211 */ /* 0x008fe400078410ff */
        /* <DEDUP_REMOVED lines=12> */
.L_x_771:
[----:B------:R-:W-:Y:S05]  /*20d00*/  BSYNC B0 ;  /* 0x0000000000007941 */ /* 0x000fea0003800000 */
.L_x_770:
[----:B------:R4:W1:Y:S01]  /*20d10*/  LDS.128 R12, [R39] ;  /* 0x00000000270c7984 */ /* 0x0008620000000c00 */
[----:B------:R-:W-:Y:S01]  /*20d20*/  UIMAD UR18, UR4, -0x80, UR18 ;  /* 0xffffff80041278a4 */ /* 0x000fe2000f8e0212 */
[C---:B------:R-:W-:Y:S01]  /*20d30*/  LEA.HI.SX32 R0, R28.reuse, 0x40, 0x1e ;  /* 0x000000401c007811 */ /* 0x040fe200078ff2ff */
[----:B------:R-:W-:Y:S01]  /*20d40*/  BSSY B0, `(.L_x_772) ;  /* 0x0000021000007945 */ /* 0x000fe20003800000 */
[----:B------:R-:W-:Y:S01]  /*20d50*/  ULDC UR4, c[0x0][0x2d0] ;  /* 0x0000b40000047ab9 */ /* 0x000fe20000000800 */
[----:B---3--:R-:W-:Y:S02]  /*20d60*/  LEA.HI.SX32 R2, R28, 0x20, 0x1e ;  /* 0x000000201c027811 */ /* 0x008fe400078ff2ff */
        /* <DEDUP_REMOVED lines=19> */
[----:B-1--4-:R-:W-:Y:S06]  /*20ea0*/  @P3 BRA `(.L_x_773) ;  /* 0x0000000000283947 */ /* 0x012fec0003800000 */
        /* <DEDUP_REMOVED lines=10> */
.L_x_773:
[----:B------:R-:W-:Y:S05]  /*20f50*/  BSYNC B0 ;  /* 0x0000000000007941 */ /* 0x000fea0003800000 */
.L_x_772:
[----:B-1----:R1:W3:Y:S01]  /*20f60*/  LDS.128 R12, [R39+0x800] ;  /* 0x00080000270c7984 */ /* 0x0022e20000000c00 */
        /* <DEDUP_REMOVED lines=15> */
.L_x_775:
[----:B------:R-:W-:Y:S05]  /*21060*/  BSYNC B0 ;  /* 0x0000000000007941 */ /* 0x000fea0003800000 */
.L_x_774:
        /* <DEDUP_REMOVED lines=16> */
.L_x_777:
[----:B------:R-:W-:Y:S05]  /*21170*/  BSYNC B0 ;  /* 0x0000000000007941 */ /* 0x000fea0003800000 */
.L_x_776:
        /* <DEDUP_REMOVED lines=15> */
.L_x_734:
[----:B------:R-:W-:Y:S01]  /*21270*/  UISETP.NE.AND UP2, UPT, UR16, -0x1, UPT ;  /* 0xffffffff1000788c */ /* 0x000fe2000bf45270 */
[----:B------:R-:W1:Y:S01]  /*21280*/  S2R R2, SR_TID.X ;  /* 0x0000000000027919 */ /* 0x000e620000002100 */
[----:B------:R-:W-:Y:S01]  /*21290*/  ULDC.U8 UR7, c[0x0][0x3d8] ;  /* 0x0000f60000077ab9 */ /* 0x000fe20000000000 */
[----:B------:R-:W-:Y:S02]  /*212a0*/  UIADD3 UR18, -UR27, UR18, URZ ;  /* 0x000000121b127290 */ /* 0x000fe4000fffe13f */
[----:B------:R-:W-:-:S06]  /*212b0*/  UISETP.NE.AND UP3, UPT, UR7, URZ, UPT ;  /* 0x0000003f0700728c */ /* 0x000fcc000bf65270 */
[----:B------:R-:W-:Y:S01]  /*212c0*/  @UP2 ULDC.64 UR4, c[0x0][0x298] ;  /* 0x0000a60000042ab9 */ /* 0x000fe20000000a00 */
[----:B------:R-:W-:Y:S02]  /*212d0*/  @!UP2 USHF.R.S32.HI UR10, URZ, 0x1f, UR33 ;  /* 0x0000001f3f0aa899 */ /* 0x000fe40008011421 */
[----:B------:R-:W-:-:S04]  /*212e0*/  @UP2 UIMAD.WIDE.U32 UR8, UR16, UR4, URZ ;  /* 0x00000004100822a5 */ /* 0x000fc8000f8e003f */
[----:B------:R-:W-:-:S03]  /*212f0*/  @UP2 UIMAD UR6, UR16, UR5, UR9 ;  /* 0x00000005100622a4 */ /* 0x000fc6000f8e0209 */
[----:B------:R-:W-:Y:S01]  /*21300*/  ULDC.U8 UR9, c[0x0][0x3d9] ;  /* 0x0000f64000097ab9 */ /* 0x000fe20000000000 */
[----:B------:R-:W-:Y:S01]  /*21310*/  @!UP2 ULDC.64 UR4, c[0x0][0x290] ;  /* 0x0000a4000004aab9 */ /* 0x000fe20000000a00 */
[----:B------:R-:W-:Y:S02]  /*21320*/  UISETP.NE.AND UP1, UPT, UR9, URZ, UPT ;  /* 0x0000003f0900728c */ /* 0x000fe4000bf25270 */
[----:B------:R-:W-:Y:S02]  /*21330*/  UISETP.EQ.AND UP3, UPT, UR9, URZ, UP3 ;  /* 0x0000003f0900728c */ /* 0x000fe40009f62270 */
[----:B------:R-:W-:Y:S02]  /*21340*/  @!UP2 UIMAD UR10, UR10, UR4, URZ ;  /* 0x000000040a0aa2a4 */ /* 0x000fe4000f8e023f */
[----:B------:R-:W-:Y:S01]  /*21350*/  UISETP.NE.OR UP0, UPT, UR16, -0x1, !UP3 ;  /* 0xffffffff1000788c */ /* 0x000fe2000df05670 */
[----:B------:R-:W-:Y:S01]  /*21360*/  PLOP3.LUT P0, PT, PT, PT, UP1, 0x80, 0x0 ;  /* 0x000000000000781c */ /* 0x000fe20003f0f018 */
[----:B------:R-:W-:-:S02]  /*21370*/  @!UP2 UIMAD.WIDE.U32 UR14, UR33, UR4, URZ ;  /* 0x00000004210ea2a5 */ /* 0x000fc4000f8e003f */
[----:B------:R-:W-:Y:S01]  /*21380*/  @!UP2 UIMAD UR9, UR33, UR5, UR10 ;  /* 0x000000052109a2a4 */ /* 0x000fe2000f8e020a */
[----:B-1----:R-:W-:Y:S01]  /*21390*/  LEA.HI R8, R19, R2, RZ, 0x2 ;  /* 0x0000000213087211 */ /* 0x002fe200078f10ff */
[----:B------:R-:W-:Y:S01]  /*213a0*/  @UP1 ULDC UR12, c[0x0][0x2c0] ;  /* 0x0000b000000c1ab9 */ /* 0x000fe20000000800 */
[----:B------:R-:W-:Y:S01]  /*213b0*/  @UP1 ULDC.64 UR4, c[0x0][0x2c0] ;  /* 0x0000b00000041ab9 */ /* 0x000fe20000000a00 */
[----:B------:R-:W-:Y:S01]  /*213c0*/  @!UP3 UMOV UR20, URZ ;  /* 0x0000003f0014bc82 */ /* 0x000fe20008000000 */
[----:B------:R-:W-:Y:S01]  /*213d0*/  @UP1 UIMAD UR11, UR5, UR4, URZ ;  /* 0x00000004050b12a4 */ /* 0x000fe2000f8e023f */
[----:B------:R-:W-:Y:S01]  /*213e0*/  LOP3.LUT R0, R8, 0xfffffffc, RZ, 0xc0, !PT ;  /* 0xfffffffc08007812 */ /* 0x000fe200078ec0ff */
[----:B------:R-:W-:Y:S01]  /*213f0*/  @!UP3 UMOV UR21, URZ ;  /* 0x0000003f0015bc82 */ /* 0x000fe20008000000 */
[----:B------:R-:W-:Y:S01]  /*21400*/  @UP3 ULDC UR4, c[0x0][0x2c4] ;  /* 0x0000b10000043ab9 */ /* 0x000fe20000000800 */
[----:B------:R-:W-:Y:S01]  /*21410*/  SHF.R.S32.HI R8, RZ, 0x2, R8 ;  /* 0x00000002ff087819 */ /* 0x000fe20000011408 */
[----:B------:R-:W-:Y:S01]  /*21420*/  @!UP0 UIMAD UR16, UR33, UR4, URZ ;  /* 0x00000004211082a4 */ /* 0x000fe2000f8e023f */
[----:B------:R-:W-:Y:S01]  /*21430*/  IMAD.IADD R0, R2, 0x1, -R0 ;  /* 0x0000000102007824 */ /* 0x000fe200078e0a00 */
[----:B------:R-:W-:Y:S01]  /*21440*/  @UP1 UMOV UR10, 0x1 ;  /* 0x00000001000a1882 */ /* 0x000fe20000000000 */
[C---:B------:R-:W-:Y:S01]  /*21450*/  ISETP.GE.AND P4, PT, R8.reuse, UR18, PT ;  /* 0x0000001208007c0c */ /* 0x040fe2000bf86270 */
[----:B------:R-:W-:Y:S01]  /*21460*/  @UP3 USHF.R.S32.HI UR4, URZ, 0x1f, UR16 ;  /* 0x0000001f3f043899 */ /* 0x000fe20008011410 */
[C---:B------:R-:W-:Y:S01]  /*21470*/  VIADD R14, R8.reuse, 0x20 ;  /* 0x00000020080e7836 */ /* 0x040fe20000000000 */
[----:B------:R-:W-:Y:S01]  /*21480*/  @!UP2 UIADD3 UR6, UR15, UR9, URZ ;  /* 0x000000090f06a290 */ /* 0x000fe2000fffe03f */
[C---:B------:R-:W-:Y:S01]  /*21490*/  VIADD R15, R8.reuse, 0x40 ;  /* 0x00000040080f7836 */ /* 0x040fe20000000000 */
[----:B------:R-:W-:Y:S01]  /*214a0*/  @!UP2 UMOV UR8, UR14 ;  /* 0x0000000e0008ac82 */ /* 0x000fe20008000000 */
[----:B------:R-:W-:Y:S01]  /*214b0*/  VIADD R16, R8, 0x60 ;  /* 0x0000006008107836 */ /* 0x000fe20000000000 */
[----:B------:R-:W-:Y:S01]  /*214c0*/  @UP3 UMOV UR20, UR16 ;  /* 0x0000001000143c82 */ /* 0x000fe20008000000 */
[----:B------:R-:W-:Y:S01]  /*214d0*/  @UP3 UMOV UR21, UR4 ;  /* 0x0000000400153c82 */ /* 0x000fe20008000000 */
[----:B------:R-:W-:-:S02]  /*214e0*/  ISETP.GE.AND P3, PT, R14, UR18, PT ;  /* 0x000000120e007c0c */ /* 0x000fc4000bf66270 */
[----:B------:R-:W-:Y:S02]  /*214f0*/  ISETP.GE.AND P2, PT, R15, UR18, PT ;  /* 0x000000120f007c0c */ /* 0x000fe4000bf46270 */
[----:B------:R-:W-:Y:S02]  /*21500*/  ISETP.GE.AND P1, PT, R16, UR18, PT ;  /* 0x0000001210007c0c */ /* 0x000fe4000bf26270 */
[----:B------:R-:W-:Y:S01]  /*21510*/  ISETP.NE.OR P4, PT, R0, RZ, P4 ;  /* 0x000000ff0000720c */ /* 0x000fe20002785670 */
[----:B------:R-:W-:-:S12]  /*21520*/  @P0 BRA `(.L_x_778) ;  /* 0x0000000000180947 */ /* 0x000fd80003800000 */
[----:B------:R-:W-:Y:S01]  /*21530*/  UISETP.NE.AND UP0, UPT, UR7, URZ, UPT ;  /* 0x0000003f0700728c */ /* 0x000fe2000bf05270 */
[----:B------:R-:W-:Y:S01]  /*21540*/  ULDC UR11, c[0x0][0x2c4] ;  /* 0x0000b100000b7ab9 */ /* 0x000fe20000000800 */
[----:B------:R-:W-:Y:S01]  /*21550*/  ULDC UR10, c[0x0][0x270] ;  /* 0x00009c00000a7ab9 */ /* 0x000fe20000000800 */
[----:B------:R-:W-:-:S08]  /*21560*/  UMOV UR12, 0x1 ;  /* 0x00000001000c7882 */ /* 0x000fd00000000000 */
[----:B------:R-:W-:Y:S02]  /*21570*/  @UP0 ULDC UR11, c[0x0][0x2e4] ;  /* 0x0000b900000b0ab9 */ /* 0x000fe40000000800 */
[----:B------:R-:W-:-:S12]  /*21580*/  UIMAD UR10, UR11, UR10, URZ ;  /* 0x0000000a0b0a72a4 */ /* 0x000fd8000f8e023f */
.L_x_778:
[----:B------:R-:W-:Y:S01]  /*21590*/  USHF.R.S32.HI UR7, URZ, 0x1f, UR32 ;  /* 0x0000001f3f077899 */ /* 0x000fe20008011420 */
[C---:B------:R-:W-:Y:S01]  /*215a0*/  ISETP.NE.OR P3, PT, R0.reuse, RZ, P3 ;  /* 0x000000ff0000720c */ /* 0x040fe20001f65670 */
[----:B------:R-:W-:Y:S01]  /*215b0*/  ULDC.64 UR4, c[0x0][0x2a0] ;  /* 0x0000a80000047ab9 */ /* 0x000fe20000000a00 */
[C---:B------:R-:W-:Y:S01]  /*215c0*/  ISETP.NE.OR P2, PT, R0.reuse, RZ, P2 ;  /* 0x000000ff0000720c */ /* 0x040fe20001745670 */
[----:B------:R-:W-:Y:S01]  /*215d0*/  UIMAD UR7, UR7, UR4, URZ ;  /* 0x00000004070772a4 */ /* 0x000fe2000f8e023f */
[C---:B------:R-:W-:Y:S01]  /*215e0*/  ISETP.NE.OR P1, PT, R0.reuse, RZ, P1 ;  /* 0x000000ff0000720c */ /* 0x040fe20000f25670 */
[----:B------:R-:W-:Y:S01]  /*215f0*/  IMAD.SHL.U32 R0, R0, 0x8, RZ ;  /* 0x0000000800007824 */ /* 0x000fe200078e00ff */
[----:B------:R-:W-:Y:S01]  /*21600*/  UIMAD UR10, UR33, UR10, URZ ;  /* 0x0000000a210a72a4 */ /* 0x000fe2000f8e023f */
[----:B------:R-:W-:Y:S01]  /*21610*/  IMAD.U32 R6, RZ, RZ, UR4 ;  /* 0x00000004ff067e24 */ /* 0x000fe2000f8e00ff */
[----:B------:R-:W-:Y:S01]  /*21620*/  ULDC UR4, c[0x0][0x2d0] ;  /* 0x0000b40000047ab9 */ /* 0x000fe20000000800 */
[----:B------:R-:W-:Y:S01]  /*21630*/  UIMAD UR27, UR27, UR12, URZ ;  /* 0x0000000c1b1b72a4 */ /* 0x000fe2000f8e023f */
[C---:B------:R-:W-:Y:S01]  /*21640*/  ISETP.GE.AND P5, PT, R0.reuse, UR4, PT ;  /* 0x0000000400007c0c */ /* 0x040fe2000bfa6270 */
[----:B------:R-:W-:Y:S01]  /*21650*/  USEL UR10, UR10, URZ, !UP3 ;  /* 0x0000003f0a0a7287 */ /* 0x000fe2000d800000 */
[----:B------:R-:W-:Y:S01]  /*21660*/  IADD3 R2, P0, R0, UR8, RZ ;  /* 0x0000000800027c10 */ /* 0x000fe2000ff1e0ff */
[----:B------:R-:W-:Y:S01]  /*21670*/  UIMAD UR5, UR32, UR5, UR7 ;  /* 0x00000005200572a4 */ /* 0x000fe2000f8e0207 */
[----:B------:R-:W-:Y:S01]  /*21680*/  ISETP.GE.OR P6, PT, R8, UR18, P5 ;  /* 0x0000001208007c0c */ /* 0x000fe2000afc6670 */
[----:B------:R-:W-:Y:S01]  /*21690*/  UIMAD UR10, UR32, UR11, UR10 ;  /* 0x0000000b200a72a4 */ /* 0x000fe2000f8e020a */
[----:B------:R-:W-:Y:S01]  /*216a0*/  LEA.HI.X.SX32 R3, R0, UR6, 0x1, P0 ;  /* 0x0000000600037c11 */ /* 0x000fe200080f0eff */
[----:B------:R-:W-:Y:S01]  /*216b0*/  USHF.R.S32.HI UR4, URZ, 0x1f, UR27 ;  /* 0x0000001f3f047899 */ /* 0x000fe2000801141b */
[----:B------:R-:W-:Y:S01]  /*216c0*/  SHF.R.S32.HI R9, RZ, 0x1f, R8 ;  /* 0x0000001fff097819 */ /* 0x000fe20000011408 */
[----:B------:R-:W-:Y:S01]  /*216d0*/  USHF.R.S32.HI UR7, URZ, 0x1f, UR10 ;  /* 0x0000001f3f077899 */ /* 0x000fe2000801140a */
[----:B------:R-:W-:Y:S01]  /*216e0*/  IMAD.U32 R4, RZ, RZ, UR17 ;  /* 0x00000011ff047e24 */ /* 0x000fe2000f8e00ff */
[----:B------:R-:W-:Y:S01]  /*216f0*/  UIADD3 UR6, UP1, UP0, UR27, UR20, UR10 ;  /* 0x000000141b067290 */ /* 0x000fe2000f83e00a */
[----:B------:R-:W-:Y:S01]  /*21700*/  IMAD.WIDE.U32 R6, R6, UR32, R2 ;  /* 0x0000002006067c25 */ /* 0x000fe2000f8e0002 */
[----:B------:R-:W-:Y:S01]  /*21710*/  BSSY B0, `(.L_x_779) ;  /* 0x0000010000007945 */ /* 0x000fe20003800000 */
[----:B------:R-:W-:Y:S01]  /*21720*/  ISETP.GE.OR P0, PT, R14, UR18, P5 ;  /* 0x000000120e007c0c */ /* 0x000fe2000af06670 */
[----:B------:R-:W-:Y:S01]  /*21730*/  UIADD3.X UR20, UR4, UR21, UR7, UP1, UP0 ;  /* 0x0000001504147290 */ /* 0x000fe20008fe0407 */
[----:B------:R-:W-:-:S02]  /*21740*/  VIADD R5, R7, UR5 ;  /* 0x0000000507057c36 */ /* 0x000fc40008000000 */
[----:B------:R-:W-:Y:S01]  /*21750*/  IMAD.WIDE R2, R4, 0x80, R8 ;  /* 0x0000008004027825 */ /* 0x000fe200078e0208 */
[----:B------:R-:W-:Y:S08]  /*21760*/  @P6 BRA `(.L_x_780) ;  /* 0x0000000000286947 */ /* 0x000ff00003800000 */
        /* <DEDUP_REMOVED lines=10> */
.L_x_780:
[----:B------:R-:W-:Y:S05]  /*21810*/  BSYNC B0 ;  /* 0x0000000000007941 */ /* 0x000fea0003800000 */
.L_x_779:
        /* <DEDUP_REMOVED lines=17> */
.L_x_782:
[----:B------:R-:W-:Y:S05]  /*21930*/  BSYNC B0 ;  /* 0x0000000000007941 */ /* 0x000fea0003800000 */
.L_x_781:
        /* <DEDUP_REMOVED lines=15> */
.L_x_784:
[----:B------:R-:W-:Y:S05]  /*21a30*/  BSYNC B0 ;  /* 0x0000000000007941 */ /* 0x000fea0003800000 */
.L_x_783:
        /* <DEDUP_REMOVED lines=14> */
.L_x_786:
[----:B------:R-:W-:Y:S05]  /*21b20*/  BSYNC B0 ;  /* 0x0000000000007941 */ /* 0x000fea0003800000 */
.L_x_785:
        /* <DEDUP_REMOVED lines=10> */
.L_x_788:
[----:B------:R-:W-:Y:S05]  /*21bd0*/  BSYNC B0 ;  /* 0x0000000000007941 */ /* 0x000fea0003800000 */
.L_x_787:
        /* <DEDUP_REMOVED lines=10> */
.L_x_790:
[----:B------:R-:W-:Y:S05]  /*21c80*/  BSYNC B0 ;  /* 0x0000000000007941 */ /* 0x000fea0003800000 */
.L_x_789:
        /* <DEDUP_REMOVED lines=10> */
.L_x_792:
[----:B------:R-:W-:Y:S05]  /*21d30*/  BSYNC B0 ;  /* 0x0000000000007941 */ /* 0x000fea0003800000 */
.L_x_791:
        /* <DEDUP_REMOVED lines=10> */
.L_x_793:
        /* <DEDUP_REMOVED lines=10> */
.L_x_1320:


//--------------------- .text._ZN5flash16flash_fwd_kernelI23Flash_fwd_kernel_traitsILi32ELi128ELi128ELi4ELb0ELb0EN7cutlass10bfloat16_tE19Flash_kernel_traitsILi32ELi128ELi128ELi4ES3_EELb0ELb0ELb0ELb1ELb0ELb0ELb1ELb0EEEvNS_16Flash_fwd_paramsE --------------------------
	.section	.text._ZN5flash16flash_fwd_kernelI23Flash_fwd_kernel_traitsILi32ELi128ELi128ELi4ELb0ELb0EN7cutlass10bfloat16_tE19Flash_kernel_traitsILi32ELi128ELi128ELi4ES3_EELb0ELb0ELb0ELb1ELb0ELb0ELb1ELb0EEEvNS_16Flash_fwd_paramsE,"ax",@progbits
	.align	128
        .global         _ZN5flash16flash_fwd_kernelI23Flash_fwd_kernel_traitsILi32ELi128ELi128ELi4ELb0ELb0EN7cutlass10bfloat16_tE19Flash_kernel_traitsILi32ELi128ELi128ELi4ES3_EELb0ELb0ELb0ELb1ELb0ELb0ELb1ELb0EEEvNS_16Flash_fwd_paramsE
        .type           _ZN5flash16flash_fwd_kernelI23Flash_fwd_kernel_traitsILi32ELi128ELi128ELi4ELb0ELb0EN7cutlass10bfloat16_tE19Flash_kernel_traitsILi32ELi128ELi128ELi4ES3_EELb0ELb0ELb0ELb1ELb0ELb0ELb1ELb0EEEvNS_16Flash_fwd_paramsE,@function
        .size           _ZN5flash16flash_fwd_kernelI23Flash_fwd_kernel_traitsILi32ELi128ELi128ELi4ELb0ELb0EN7cutlass10bfloat16_tE19Flash_kernel_traitsILi32ELi128ELi128ELi4ES3_EELb0ELb0ELb0ELb1ELb0ELb0ELb1ELb0EEEvNS_16Flash_fwd_paramsE,(.L_x_1321 - _ZN5flash16flash_fwd_kernelI23Flash_fwd_kernel_traitsILi32ELi128ELi128ELi4ELb0ELb0EN7cutlass10bfloat16_tE19Flash_kernel_traitsILi32ELi128ELi128ELi4ES3_EELb0ELb0ELb0ELb1ELb0ELb0ELb1ELb0EEEvNS_16Flash_fwd_paramsE)
        .other          _ZN5flash16flash_fwd_kernelI23Flash_fwd_kernel_traitsILi32ELi128ELi128ELi4ELb0ELb0EN7cutlass10bfloat16_tE19Flash_kernel_traitsILi32ELi128ELi128ELi4ES3_EELb0ELb0ELb0ELb1ELb0ELb0ELb1ELb0EEEvNS_16Flash_fwd_paramsE,@"STO_CUDA_ENTRY STV_DEFAULT"
_ZN5flash16flash_fwd_kernelI23Flash_fwd_kernel_traitsILi32ELi128ELi128ELi4ELb0ELb0EN7cutlass10bfloat16_tE19Flash_kernel_traitsILi32ELi128ELi128ELi4ES3_EELb0ELb0ELb0ELb1ELb0ELb0ELb1ELb0EEEvNS_16Flash_fwd_paramsE:
.text._ZN5flash16flash_fwd_kernelI23Flash_fwd_kernel_traitsILi32ELi128ELi128ELi4ELb0ELb0EN7cutlass10bfloat16_tE19Flash_kernel_traitsILi32ELi128ELi128ELi4ES3_EELb0ELb0ELb0ELb1ELb0ELb0ELb1ELb0EEEvNS_16Flash_fwd_paramsE:
        /* <DEDUP_REMOVED lines=41> */
.L_x_794:
[----:B-1----:R-:W1:Y:S02]  /*0290*/  LDC R4, c[0x0][0x2c8] ;  /* 0x0000b200ff047b82 */ /* 0x002e640000000800 */
.L_x_795:
        /* <DEDUP_REMOVED lines=19> */
[----:B------:R-:W-:Y:S01]  /*03d0*/  SHF.R.S32.HI R26, RZ, 0x1f, R233 ;  /* 0x0000001fff1a7819 */ /* 0x000fe200000114e9 */
[----:B------:R-:W-:Y:S01]  /*03e0*/  IMAD.MOV.U32 R239, RZ, RZ, R29 ;  /* 0x000000ffffef7224 */ /* 0x000fe200078e001d */
[----:B------:R-:W-:Y:S02]  /*03f0*/  ISETP.NE.AND P1, PT, R31, -0x1, PT ;  /* 0xffffffff1f00780c */ /* 0x000fe40003f25270 */
[CC--:B------:R-:W-:Y:S02]  /*0400*/  LEA.HI R6, R26.reuse, R233.reuse, RZ, 0x4 ;  /* 0x000000e91a067211 */ /* 0x0c0fe400078f20ff */
[----:B------:R-:W-:Y:S02]  /*0410*/  LEA.HI R25, R26, R233, RZ, 0x2 ;  /* 0x000000e91a197211 */ /* 0x000fe400078f10ff */
[----:B------:R-:W-:Y:S02]  /*0420*/  SHF.R.S32.HI R5, RZ, 0x4, R6 ;  /* 0x00000004ff057819 */ /* 0x000fe40000011406 */
[----:B------:R-:W-:-:S02]  /*0430*/  SHF.R.S32.HI R10, RZ, 0x2, R25 ;  /* 0x00000002ff0a7819 */ /* 0x000fc40000011419 */
[----:B------:R-:W-:Y:S02]  /*0440*/  LEA.HI R7, R6, R5, RZ, 0x1 ;  /* 0x0000000506077211 */ /* 0x000fe400078f08ff */
[----:B------:R-:W-:Y:S01]  /*0450*/  ISETP.NE.AND P0, PT, R14, -0x1, PT ;  /* 0xffffffff0e00780c */ /* 0x000fe20003f05270 */
[----:B------:R-:W2:Y:S01]  /*0460*/  @!P1 LDC.64 R16, c[0x0][0x228] ;  /* 0x00008a00ff109b82 */ /* 0x000ea20000000a00 */
[--C-:B------:R-:W-:Y:S02]  /*0470*/  SHF.R.S32.HI R11, RZ, 0x1f, R10.reuse ;  /* 0x0000001fff0b7819 */ /* 0x100fe4000001140a */
[----:B------:R-:W-:Y:S01]  /*0480*/  LEA.HI R196, R26, R233, RZ, 0x5 ;  /* 0x000000e91ac47211 */ /* 0x000fe200078f28ff */
[----:B------:R-:W-:-:S03]  /*0490*/  IMAD.WIDE R38, R15, 0x80, R10 ;  /* 0x000000800f267825 */ /* 0x000fc600078e020a */
[----:B------:R-:W-:Y:S01]  /*04a0*/  SHF.R.S32.HI R191, RZ, 0x5, R196 ;  /* 0x00000005ffbf7819 */ /* 0x000fe200000114c4 */
[----:B------:R-:W3:Y:S01]  /*04b0*/  @P1 LDC.64 R18, c[0x0][0x240] ;  /* 0x00009000ff121b82 */ /* 0x000ee20000000a00 */
[----:B-1----:R-:W-:Y:S01]  /*04c0*/  IABS R0, R35 ;  /* 0x0000002300007213 */ /* 0x002fe20000000000 */
[----:B------:R-:W-:Y:S04]  /*04d0*/  STL.64 [R1+0x70], R38 ;  /* 0x0000702601007387 */ /* 0x000fe80000100a00 */
[----:B------:R-:W-:Y:S02]  /*04e0*/  IMAD.MOV.U32 R33, RZ, RZ, R0 ;  /* 0x000000ffff217224 */ /* 0x000fe400078e0000 */
[----:B------:R-:W-:Y:S01]  /*04f0*/  VIADD R0, R77, 0x7f ;  /* 0x0000007f4d007836 */ /* 0x000fe20000000000 */
[----:B------:R-:W1:Y:S01]  /*0500*/  @P0 LDC.64 R208, c[0x0][0x250] ;  /* 0x00009400ffd00b82 */ /* 0x000e620000000a00 */
[----:B------:R-:W4:Y:S03]  /*0510*/  I2F.RP R2, R33 ;  /* 0x0000002100027306 */ /* 0x000f260000209400 */
[----:B------:R-:W-:-:S04]  /*0520*/  SHF.R.S32.HI R4, RZ, 0x1f, R0 ;  /* 0x0000001fff047819 */ /* 0x000fc80000011400 */
[----:B------:R-:W-:Y:S01]  /*0530*/  LEA.HI R226, R4, R0, RZ, 0x7 ;  /* 0x0000000004e27211 */ /* 0x000fe200078f38ff */
[----:B------:R-:W5:Y:S01]  /*0540*/  @P0 LDC.64 R78, c[0x0][0x248] ;  /* 0x00009200ff4e0b82 */ /* 0x000f620000000a00 */
[----:B------:R-:W-:-:S05]  /*0550*/  LOP3.LUT R0, R7, 0xfffffffe, RZ, 0xc0, !PT ;  /* 0xfffffffe07007812 */ /* 0x000fca00078ec0ff */
[----:B------:R-:W-:Y:S01]  /*0560*/  IMAD.IADD R27, R5, 0x1, -R0 ;  /* 0x00000001051b7824 */ /* 0x000fe200078e0a00 */
[----:B----4-:R-:W4:Y:S01]  /*0570*/  MUFU.RCP R2, R2 ;  /* 0x0000000200027308 */ /* 0x010f220000001000 */
[----:B------:R-:W-:-:S05]  /*0580*/  IABS R0, R20 ;  /* 0x0000001400007213 */ /* 0x000fca0000000000 */
[----:B------:R-:W-:Y:S01]  /*0590*/  IMAD.MOV.U32 R8, RZ, RZ, R0 ;  /* 0x000000ffff087224 */ /* 0x000fe200078e0000 */
[----:B------:R-:W-:-:S05]  /*05a0*/  LOP3.LUT R0, R6, 0xfffffff0, RZ, 0xc0, !PT ;  /* 0xfffffff006007812 */ /* 0x000fca00078ec0ff */
[----:B------:R-:W-:Y:S02]  /*05b0*/  IMAD.IADD R0, R233, 0x1, -R0 ;  /* 0x00000001e9007824 */ /* 0x000fe400078e0a00 */
[----:B----4-:R-:W-:-:S03]  /*05c0*/  VIADD R2, R2, 0xffffffe ;  /* 0x0ffffffe02027836 */ /* 0x010fc60000000000 */
[----:B------:R-:W-:Y:S01]  /*05d0*/  SHF.R.S32.HI R22, RZ, 0x1f, R0 ;  /* 0x0000001fff167819 */ /* 0x000fe20000011400 */
[----:B------:R-:W4:Y:S03]  /*05e0*/  F2I.FTZ.U32.TRUNC.NTZ R3, R2 ;  /* 0x0000000200037305 */ /* 0x000f26000021f000 */
[----:B------:R-:W-:Y:S01]  /*05f0*/  LEA.HI R32, R22, R0, RZ, 0x3 ;  /* 0x0000000016207211 */ /* 0x000fe200078f18ff */
[----:B----4-:R-:W-:-:S04]  /*0600*/  IMAD.MOV R2, RZ, RZ, -R3 ;  /* 0x000000ffff027224 */ /* 0x010fc800078e0a03 */
[----:B------:R-:W-:Y:S02]  /*0610*/  IMAD R4, R2, R33, RZ ;  /* 0x0000002102047224 */ /* 0x000fe400078e02ff */
[----:B------:R-:W-:-:S04]  /*0620*/  IMAD.MOV.U32 R2, RZ, RZ, RZ ;  /* 0x000000ffff027224 */ /* 0x000fc800078e00ff */
[----:B------:R-:W-:Y:S01]  /*0630*/  IMAD.HI.U32 R5, R3, R4, R2 ;  /* 0x0000000403057227 */ /* 0x000fe200078e0002 */
[----:B------:R-:W-:Y:S02]  /*0640*/  LOP3.LUT R2, R25, 0xfffffffc, RZ, 0xc0, !PT ;  /* 0xfffffffc19027812 */ /* 0x000fe400078ec0ff */
[----:B------:R-:W-:-:S03]  /*0650*/  LEA.HI R3, R26, R233, RZ, 0x3 ;  /* 0x000000e91a037211 */ /* 0x000fc600078f18ff */
[----:B------:R-:W-:Y:S01]  /*0660*/  IMAD.IADD R2, R233, 0x1, -R2 ;  /* 0x00000001e9027824 */ /* 0x000fe200078e0a02 */
[----:B------:R-:W-:Y:S01]  /*0670*/  SHF.R.S32.HI R24, RZ, 0x3, R3 ;  /* 0x00000003ff187819 */ /* 0x000fe20000011403 */
[----:B------:R-:W-:Y:S01]  /*0680*/  IMAD.HI.U32 R13, R5, R8, RZ ;  /* 0x00000008050d7227 */ /* 0x000fe200078e00ff */
[----:B------:R-:W-:Y:S02]  /*0690*/  LOP3.LUT R3, R3, 0xfffffff8, RZ, 0xc0, !PT ;  /* 0xfffffff803037812 */ /* 0x000fe400078ec0ff */
[----:B------:R-:W-:Y:S01]  /*06a0*/  SHF.L.U32 R28, R2, 0x3, RZ ;  /* 0x00000003021c7819 */ /* 0x000fe200000006ff */
[----:B------:R-:W-:Y:S01]  /*06b0*/  IMAD.SHL.U32 R4, R24, 0x40, RZ ;  /* 0x0000004018047824 */ /* 0x000fe200078e00ff */
[----:B------:R-:W-:Y:S01]  /*06c0*/  LEA.HI R2, R0, R0, RZ, 0x1 ;  /* 0x0000000000027211 */ /* 0x000fe200078f08ff */
[----:B------:R-:W-:Y:S02]  /*06d0*/  IMAD.IADD R3, R233, 0x1, -R3 ;  /* 0x00000001e9037824 */ /* 0x000fe400078e0a03 */
[--C-:B------:R-:W-:Y:S01]  /*06e0*/  IMAD.MOV.U32 R238, RZ, RZ, R28.reuse ;  /* 0x000000ffffee7224 */ /* 0x100fe200078e001c */
[----:B------:R-:W-:Y:S01]  /*06f0*/  LOP3.LUT R6, R2, 0x7fffffe, RZ, 0xc0, !PT ;  /* 0x07fffffe02067812 */ /* 0x000fe200078ec0ff */
[----:B------:R-:W-:Y:S01]  /*0700*/  IMAD.MOV.U32 R238, RZ, RZ, R28 ;  /* 0x000000ffffee7224 */ /* 0x000fe200078e001c */
[----:B------:R-:W-:Y:S01]  /*0710*/  LEA.HI R23, R3, R3, RZ, 0x1 ;  /* 0x0000000303177211 */ /* 0x000fe200078f08ff */
[----:B------:R4:W-:Y:S01]  /*0720*/  STL [R1+0x48], R28 ;  /* 0x0000481c01007387 */ /* 0x0009e20000100800 */
[----:B------:R-:W-:Y:S01]  /*0730*/  LOP3.LUT R4, R4, 0xc0, RZ, 0xc0, !PT ;  /* 0x000000c004047812 */ /* 0x000fe200078ec0ff */
[----:B------:R-:W-:Y:S01]  /*0740*/  IMAD.IADD R138, R0, 0x1, -R6 ;  /* 0x00000001008a7824 */ /* 0x000fe200078e0a06 */
[----:B------:R-:W-:-:S02]  /*0750*/  LOP3.LUT R5, R23, 0x3fffffe, RZ, 0xc0, !PT ;  /* 0x03fffffe17057812 */ /* 0x000fc400078ec0ff */
[----:B------:R-:W-:Y:S02]  /*0760*/  LOP3.LUT R9, R4, 0x18, R238, 0xf8, !PT ;  /* 0x0000001804097812 */ /* 0x000fe400078ef8ee */
[----:B------:R-:W-:Y:S01]  /*0770*/  SHF.R.U32.HI R7, RZ, 0x3, R4 ;  /* 0x00000003ff077819 */ /* 0x000fe20000011604 */
[----:B------:R-:W-:Y:S01]  /*0780*/  IMAD.MOV R4, RZ, RZ, -R13 ;  /* 0x000000ffff047224 */ /* 0x000fe200078e0a0d */
[----:B------:R-:W-:Y:S01]  /*0790*/  LEA.HI R0, R25, R10, RZ, 0x1 ;  /* 0x0000000a19007211 */ /* 0x000fe200078f08ff */
[----:B------:R-:W-:Y:S01]  /*07a0*/  IMAD.IADD R30, R3, 0x1, -R5 ;  /* 0x00000001031e7824 */ /* 0x000fe200078e0a05 */
[----:B------:R-:W-:Y:S01]  /*07b0*/  @!P1 SHF.R.S32.HI R3, RZ, 0x1f, R34 ;  /* 0x0000001fff039819 */ /* 0x000fe20000011422 */
[----:B------:R-:W-:Y:S01]  /*07c0*/  IMAD R5, R33, R4, R8 ;  /* 0x0000000421057224 */ /* 0x000fe200078e0208 */
[----:B------:R-:W-:Y:S01]  /*07d0*/  LOP3.LUT R6, R0, 0x7fffffe, RZ, 0xc0, !PT ;  /* 0x07fffffe00067812 */ /* 0x000fe200078ec0ff */
[----:B------:R-:W-:Y:S01]  /*07e0*/  IMAD.IADD R25, R210, 0x1, -R250 ;  /* 0x00000001d2197824 */ /* 0x000fe200078e0afa */
[----:B------:R-:W-:-:S02]  /*07f0*/  SHF.R.S32.HI R4, RZ, 0x1, R2 ;  /* 0x00000001ff047819 */ /* 0x000fc40000011402 */
[----:B------:R-:W-:Y:S01]  /*0800*/  SHF.R.S32.HI R0, RZ, 0x1f, R2 ;  /* 0x0000001fff007819 */ /* 0x000fe20000011402 */
[----:B------:R-:W-:Y:S01]  /*0810*/  IMAD.IADD R6, R10, 0x1, -R6 ;  /* 0x000000010a067824 */ /* 0x000fe200078e0a06 */
[----:B------:R-:W-:Y:S01]  /*0820*/  ISETP.GT.U32.AND P3, PT, R33, R5, PT ;  /* 0x000000052100720c */ /* 0x000fe20003f64070 */
[----:B--2---:R-:W-:Y:S01]  /*0830*/  @!P1 IMAD R2, R3, R16, RZ ;  /* 0x0000001003029224 */ /* 0x004fe200078e02ff */
[----:B------:R-:W-:Y:S01]  /*0840*/  LEA.HI R0, R0, R4, RZ, 0x2 ;  /* 0x0000000400007211 */ /* 0x000fe200078f10ff */
[----:B------:R2:W-:Y:S01]  /*0850*/  STL [R1+0x7c], R25 ;  /* 0x00007c1901007387 */ /* 0x0005e20000100800 */
[----:B------:R-:W-:Y:S01]  /*0860*/  LOP3.LUT R15, R9, R7, RZ, 0x3c, !PT ;  /* 0x00000007090f7212 */ /* 0x000fe200078e3cff */
[----:B------:R-:W-:Y:S01]  /*0870*/  @!P1 IMAD R7, R34, R17, R2 ;  /* 0x0000001122079224 */ /* 0x000fe200078e0202 */
[----:B----4-:R-:W4:Y:S01]  /*0880*/  LDC.64 R28, c[0x0][0x3c8] ;  /* 0x0000f200ff1c7b82 */ /* 0x010f220000000a00 */
[----:B------:R-:W-:Y:S01]  /*0890*/  LEA R6, R191, R6, 0x3 ;  /* 0x00000006bf067211 */ /* 0x000fe200078e18ff */
[----:B---3--:R-:W-:Y:S01]  /*08a0*/  @P1 IMAD.WIDE.U32 R2, R31, R18, RZ ;  /* 0x000000121f021225 */ /* 0x008fe200078e00ff */
[----:B------:R-:W-:-:S03]  /*08b0*/  LOP3.LUT R0, R0, 0xfffffffc, RZ, 0xc0, !PT ;  /* 0xfffffffc00007812 */ /* 0x000fc600078ec0ff */
[----:B------:R-:W-:-:S04]  /*08c0*/  @!P1 IMAD.WIDE.U32 R8, R34, R16, RZ ;  /* 0x0000001022089225 */ /* 0x000fc800078e00ff */
[----:B------:R-:W-:Y:S02]  /*08d0*/  IMAD.U32 R198, R6, 0x20, R15 ;  /* 0x0000002006c67824 */ /* 0x000fe400078e000f */
[----:B------:R-:W-:Y:S02]  /*08e0*/  @P1 IMAD R16, R31, R19, R3 ;  /* 0x000000131f101224 */ /* 0x000fe400078e0203 */
[----:B------:R-:W-:Y:S01]  /*08f0*/  @P1 IMAD.MOV.U32 R15, RZ, RZ, R2 ;  /* 0x000000ffff0f1224 */ /* 0x000fe200078e0002 */
[----:B------:R-:W-:Y:S01]  /*0900*/  LOP3.LUT R2, R20, R35, RZ, 0x3c, !PT ;  /* 0x0000002314027212 */ /* 0x000fe200078e3cff */
[----:B------:R-:W-:Y:S01]  /*0910*/  IMAD.IADD R31, R4, 0x1, -R0 ;  /* 0x00000001041f7824 */ /* 0x000fe200078e0a00 */
[----:B------:R-:W-:Y:S01]  /*0920*/  @!P1 MOV R15, R8 ;  /* 0x00000008000f9202 */ /* 0x000fe20000000f00 */
[----:B------:R-:W-:Y:S01]  /*0930*/  @!P3 IMAD.IADD R5, R5, 0x1, -R33 ;  /* 0x000000010505b824 */ /* 0x000fe200078e0a21 */
[----:B------:R-:W-:Y:S01]  /*0940*/  ISETP.GE.AND P6, PT, R2, RZ, PT ;  /* 0x000000ff0200720c */ /* 0x000fe20003fc6270 */
[----:B------:R-:W-:-:S02]  /*0950*/  @P0 IMAD.IADD R0, R12, 0x1, R14 ;  /* 0x000000010c000824 */ /* 0x000fc400078e020e */
[----:B------:R-:W-:Y:S01]  /*0960*/  @P0 IMAD.IADD R4, R12, 0x1, R14 ;  /* 0x000000010c040824 */ /* 0x000fe200078e020e */
[----:B------:R-:W-:Y:S01]  /*0970*/  ISETP.GE.U32.AND P5, PT, R5, R33, PT ;  /* 0x000000210500720c */ /* 0x000fe20003fa6070 */
[----:B-1----:R-:W-:Y:S01]  /*0980*/  @P0 IMAD R6, R0, R209, RZ ;  /* 0x000000d100060224 */ /* 0x002fe200078e02ff */
[----:B----4-:R-:W-:Y:S01]  /*0990*/  ISETP.NE.U32.AND P2, PT, R28, RZ, PT ;  /* 0x000000ff1c00720c */ /* 0x010fe20003f45070 */
[----:B------:R-:W-:-:S03]  /*09a0*/  @P0 IMAD.WIDE.U32 R2, R0, R208, RZ ;  /* 0x000000d000020225 */ /* 0x000fc600078e00ff */
[----:B------:R-:W-:Y:S01]  /*09b0*/  ISETP.NE.AND.EX P4, PT, R29, RZ, PT, P2 ;  /* 0x000000ff1d00720c */ /* 0x000fe20003f85320 */
[C---:B-----5:R-:W-:Y:S02]  /*09c0*/  @P0 IMAD R0, R4.reuse, R79, RZ ;  /* 0x0000004f04000224 */ /* 0x060fe400078e02ff */
[----:B------:R-:W-:-:S04]  /*09d0*/  @P0 IMAD.WIDE.U32 R4, R4, R78, RZ ;  /* 0x0000004e04040225 */ /* 0x000fc800078e00ff */
[----:B------:R-:W-:Y:S02]  /*09e0*/  @!P1 IMAD.IADD R16, R9, 0x1, R7 ;  /* 0x0000000109109824 */ /* 0x000fe400078e0207 */
[----:B------:R-:W-:Y:S02]  /*09f0*/  @P0 IMAD.IADD R19, R3, 0x1, R6 ;  /* 0x0000000103130824 */ /* 0x000fe400078e0206 */
[----:B------:R-:W-:Y:S02]  /*0a00*/  @P0 IMAD.MOV.U32 R17, RZ, RZ, R2 ;  /* 0x000000ffff110224 */ /* 0x000fe400078e0002 */
[----:B------:R-:W-:Y:S02]  /*0a10*/  @P0 IMAD.IADD R18, R5, 0x1, R0 ;  /* 0x0000000105120824 */ /* 0x000fe400078e0200 */
[----:B------:R-:W-:Y:S01]  /*0a20*/  @P0 IMAD.MOV.U32 R14, RZ, RZ, R4 ;  /* 0x000000ffff0e0224 */ /* 0x000fe200078e0004 */
[----:B--2---:R-:W-:Y:S06]  /*0a30*/  @P0 BRA `(.L_x_797) ;  /* 0x0000000000340947 */ /* 0x004fec0003800000 */
        /* <DEDUP_REMOVED lines=13> */
.L_x_797:
        /* <DEDUP_REMOVED lines=14> */
.L_x_798:
[----:B------:R-:W1:Y:S01]  /*0bf0*/  S2UR UR4, SR_CgaCtaId ;  /* 0x00000000000479c3 */ /* 0x000e620000008800 */
[C---:B------:R-:W-:Y:S01]  /*0c00*/  VIADD R37, R10.reuse, 0x20 ;  /* 0x000000200a257836 */ /* 0x040fe20000000000 */
[----:B------:R-:W-:Y:S01]  /*0c10*/  SHF.R.S32.HI R239, RZ, 0x1f, R238 ;  /* 0x0000001fffef7819 */ /* 0x000fe200000114ee */
[C---:B------:R-:W-:Y:S01]  /*0c20*/  VIADD R36, R10.reuse, 0x40 ;  /* 0x000000400a247836 */ /* 0x040fe20000000000 */
[----:B------:R-:W-:Y:S01]  /*0c30*/  SHF.R.S32.HI R26, RZ, 0x1, R23 ;  /* 0x00000001ff1a7819 */ /* 0x000fe20000011417 */
[----:B------:R-:W-:Y:S01]  /*0c40*/  VIADD R33, R10, 0x60 ;  /* 0x000000600a217836 */ /* 0x000fe20000000000 */
[----:B------:R2:W-:Y:S01]  /*0c50*/  STL [R1+0x80], R37 ;  /* 0x0000802501007387 */ /* 0x0005e20000100800 */
[----:B------:R-:W-:Y:S01]  /*0c60*/  IADD3 R2, P0, R238, R15, RZ ;  /* 0x0000000fee027210 */ /* 0x000fe20007f1e0ff */
[----:B------:R-:W3:Y:S01]  /*0c70*/  @P4 LDC.64 R22, c[0x0][0x3d0] ;  /* 0x0000f400ff164b82 */ /* 0x000ee20000000a00 */
[----:B------:R-:W-:Y:S01]  /*0c80*/  IMAD.SHL.U32 R0, R26, 0x40, RZ ;  /* 0x000000401a007824 */ /* 0x000fe200078e00ff */
[----:B------:R2:W-:Y:S01]  /*0c90*/  STL [R1+0x88], R36 ;  /* 0x0000882401007387 */ /* 0x0005e20000100800 */
[-C--:B------:R-:W-:Y:S01]  /*0ca0*/  ISETP.GE.AND P1, PT, R10, R25.reuse, PT ;  /* 0x000000190a00720c */ /* 0x080fe20003f26270 */
[----:B------:R-:W-:Y:S01]  /*0cb0*/  IMAD.SHL.U32 R5, R24, 0x8, RZ ;  /* 0x0000000818057824 */ /* 0x000fe200078e00ff */
[----:B------:R-:W-:Y:S01]  /*0cc0*/  SHF.R.S32.HI R21, RZ, 0x1f, R20 ;  /* 0x0000001fff157819 */ /* 0x000fe20000011414 */
[----:B------:R2:W-:Y:S01]  /*0cd0*/  STL [R1+0x84], R33 ;  /* 0x0000842101007387 */ /* 0x0005e20000100800 */
[----:B------:R-:W-:Y:S01]  /*0ce0*/  IMAD.X R3, R239, 0x1, R16, P0 ;  /* 0x00000001ef037824 */ /* 0x000fe200000e0610 */
[----:B------:R-:W-:Y:S01]  /*0cf0*/  LOP3.LUT R0, R0, 0xc0, RZ, 0xc0, !PT ;  /* 0x000000c000007812 */ /* 0x000fe200078ec0ff */
[----:B------:R-:W-:Y:S01]  /*0d00*/  @!P3 VIADD R13, R13, 0x1 ;  /* 0x000000010d0db836 */ /* 0x000fe20000000000 */
[----:B------:R2:W-:Y:S01]  /*0d10*/  STL [R1+0x4c], R239 ;  /* 0x00004cef01007387 */ /* 0x0005e20000100800 */
[----:B------:R-:W-:Y:S01]  /*0d20*/  ISETP.NE.AND P0, PT, R35, RZ, PT ;  /* 0x000000ff2300720c */ /* 0x000fe20003f05270 */
[----:B------:R-:W-:Y:S01]  /*0d30*/  ULDC.64 UR6, c[0x0][0x258] ;  /* 0x0000960000067ab9 */ /* 0x000fe20000000a00 */
[----:B------:R-:W-:Y:S01]  /*0d40*/  @P5 VIADD R13, R13, 0x1 ;  /* 0x000000010d0d5836 */ /* 0x000fe20000000000 */
[----:B------:R-:W-:Y:S01]  /*0d50*/  LOP3.LUT R5, R0, 0x8, R5, 0xf8, !PT ;  /* 0x0000000800057812 */ /* 0x000fe200078ef805 */
[----:B------:R-:W-:Y:S01]  /*0d60*/  UMOV UR5, 0x400 ;  /* 0x0000040000057882 */ /* 0x000fe20000000000 */
[----:B------:R-:W-:Y:S01]  /*0d70*/  SHF.R.U32.HI R4, RZ, 0x3, R0 ;  /* 0x00000003ff047819 */ /* 0x000fe20000011600 */
[----:B------:R-:W-:Y:S01]  /*0d80*/  IMAD R0, R21, UR6, RZ ;  /* 0x0000000615007c24 */ /* 0x000fe2000f8e02ff */
[----:B-1----:R-:W-:Y:S01]  /*0d90*/  ULEA UR4, UR4, UR5, 0x18 ;  /* 0x0000000504047291 */ /* 0x002fe2000f8ec03f */
[----:B------:R-:W-:Y:S01]  /*0da0*/  LEA.HI.SX32 R76, R226, 0xffffffff, 0x19 ;  /* 0xffffffffe24c7811 */ /* 0x000fe200078fcaff */
[----:B------:R-:W-:Y:S01]  /*0db0*/  IMAD.MOV.U32 R12, RZ, RZ, R13 ;  /* 0x000000ffff0c7224 */ /* 0x000fe200078e000d */
[----:B------:R-:W-:Y:S01]  /*0dc0*/  BSSY B0, `(.L_x_799) ;  /* 0x0000020000007945 */ /* 0x000fe20003800000 */
[----:B------:R-:W-:Y:S01]  /*0dd0*/  IMAD.WIDE.U32 R8, R20, UR6, R2 ;  /* 0x0000000614087c25 */ /* 0x000fe2000f8e0002 */
[----:B------:R-:W-:-:S02]  /*0de0*/  ISETP.GE.AND P2, PT, R37, R25, PT ;  /* 0x000000192500720c */ /* 0x000fc40003f46270 */
[-C--:B------:R-:W-:Y:S01]  /*0df0*/  ISETP.GE.AND P3, PT, R36, R25.reuse, PT ;  /* 0x000000192400720c */ /* 0x080fe20003f66270 */
[----:B------:R-:W-:Y:S01]  /*0e00*/  IMAD R0, R20, UR7, R0 ;  /* 0x0000000714007c24 */ /* 0x000fe2000f8e0200 */
[----:B------:R-:W-:Y:S01]  /*0e10*/  ISETP.GE.AND P5, PT, R33, R25, PT ;  /* 0x000000192100720c */ /* 0x000fe20003fa6270 */
[----:B------:R-:W-:Y:S01]  /*0e20*/  @!P6 IMAD.MOV R12, RZ, RZ, -R12 ;  /* 0x000000ffff0ce224 */ /* 0x000fe200078e0a0c */
[----:B------:R-:W-:Y:S01]  /*0e30*/  LOP3.LUT R25, R5, R4, RZ, 0x3c, !PT ;  /* 0x0000000405197212 */ /* 0x000fe200078e3cff */
[----:B------:R-:W-:Y:S01]  /*0e40*/  IMAD R13, R76, -0x80, R77 ;  /* 0xffffff804c0d7824 */ /* 0x000fe200078e024d */
[----:B------:R-:W-:Y:S01]  /*0e50*/  @!P0 LOP3.LUT R12, RZ, R35, RZ, 0x33, !PT ;  /* 0x00000023ff0c8212 */ /* 0x000fe200078e33ff */
[----:B------:R-:W-:Y:S01]  /*0e60*/  IMAD.IADD R7, R9, 0x1, R0 ;  /* 0x0000000109077824 */ /* 0x000fe200078e0200 */
[----:B------:R-:W-:Y:S01]  /*0e70*/  LEA R198, R198, UR4, 0x1 ;  /* 0x00000004c6c67c11 */ /* 0x000fe2000f8e08ff */
        /* <DEDUP_REMOVED lines=20> */
.L_x_800:
[----:B------:R-:W-:Y:S05]  /*0fc0*/  BSYNC B0 ;  /* 0x0000000000007941 */ /* 0x000fea0003800000 */
.L_x_799:
[----:B------:R-:W-:Y:S04]  /*0fd0*/  BSSY B0, `(.L_x_801) ;  /* 0x0000016000007945 */ /* 0x000fe80003800000 */
[----:B------:R-:W-:Y:S05]  /*0fe0*/  @P2 BRA `(.L_x_802) ;  /* 0x0000000000502947 */ /* 0x000fea0003800000 */
[----:B------:R-:W-:Y:S02]  /*0ff0*/  ULDC UR5, c[0x0][0x2d0] ;  /* 0x0000b40000057ab9 */ /* 0x000fe40000000800 */
[----:B------:R-:W-:-:S13]  /*1000*/  ISETP.GE.AND P0, PT, R238, UR5, PT ;  /* 0x00000005ee007c0c */ /* 0x000fda000bf06270 */
[----:B------:R1:W-:Y:S01]  /*1010*/  @P0 STS.128 [R198+0x800], RZ ;  /* 0x000800ffc6000388 */ /* 0x0003e20000000c00 */
[----:B------:R-:W-:Y:S05]  /*1020*/  @P0 BRA `(.L_x_802) ;  /* 0x0000000000400947 */ /* 0x000fea0003800000 */
[----:B----4-:R-:W-:Y:S01]  /*1030*/  IADD3 R4, P0, R38, 0x20, RZ ;  /* 0x0000002026047810 */ /* 0x010fe20007f1e0ff */
        /* <DEDUP_REMOVED lines=15> */
.L_x_802:
[----:B------:R-:W-:Y:S05]  /*1130*/  BSYNC B0 ;  /* 0x0000000000007941 */ /* 0x000fea0003800000 */
.L_x_801:
        /* <DEDUP_REMOVED lines=22> */
.L_x_804:
[----:B------:R-:W-:Y:S05]  /*12a0*/  BSYNC B0 ;  /* 0x0000000000007941 */ /* 0x000fea0003800000 */
.L_x_803:
        /* <DEDUP_REMOVED lines=22> */
.L_x_806:
[----:B------:R-:W-:Y:S05]  /*1410*/  BSYNC B0 ;  /* 0x0000000000007941 */ /* 0x000fea0003800000 */
.L_x_805:
[----:B------:R-:W-:Y:S01]  /*1420*/  IMAD.SHL.U32 R0, R31, 0x40, RZ ;  /* 0x000000401f007824 */ /* 0x000fe200078e00ff */
[----:B------:R-:W-:Y:S01]  /*1430*/  SHF.L.U32 R8, R27, 0x3, RZ ;  /* 0x000000031b087819 */ /* 0x000fe200000006ff */
[C---:B------:R-:W-:Y:S01]  /*1440*/  IMAD R7, R11.reuse, R78, RZ ;  /* 0x0000004e0b077224 */ /* 0x040fe200078e02ff */
[-C--:B------:R-:W-:Y:S01]  /*1450*/  ISETP.GE.AND P2, PT, R10, R13.reuse, PT ;  /* 0x0000000d0a00720c */ /* 0x080fe20003f46270 */
[----:B------:R-:W-:Y:S01]  /*1460*/  IMAD R6, R11, R208, RZ ;  /* 0x000000d00b067224 */ /* 0x000fe200078e02ff */
[----:B------:R-:W-:Y:S01]  /*1470*/  LOP3.LUT R0, R0, 0xc0, RZ, 0xc0, !PT ;  /* 0x000000c000007812 */ /* 0x000fe200078ec0ff */
[C---:B----4-:R-:W-:Y:S01]  /*1480*/  IMAD.WIDE.U32 R4, R10.reuse, R78, R238 ;  /* 0x0000004e0a047225 */ /* 0x050fe200078e00ee */
[C---:B------:R-:W-:Y:S01]  /*1490*/  ISETP.GE.AND P3, PT, R10.reuse, R13, PT ;  /* 0x0000000d0a00720c */ /* 0x040fe20003f66270 */
[----:B------:R-:W-:Y:S01]  /*14a0*/  ULDC.64 UR6, c[0x0][0x260] ;  /* 0x0000980000067ab9 */ /* 0x000fe20000000a00 */
[----:B------:R-:W-:Y:S01]  /*14b0*/  @P4 SHF.R.S32.HI R11, RZ, 0x1f, R34 ;  /* 0x0000001fff0b4819 */ /* 0x000fe20000011422 */
[----:B------:R-:W-:Y:S01]  /*14c0*/  IMAD R9, R10, R79, R7 ;  /* 0x0000004f0a097224 */ /* 0x000fe200078e0207 */
[----:B------:R-:W-:Y:S01]  /*14d0*/  LOP3.LUT R7, R0, 0x8, R8, 0xf8, !PT ;  /* 0x0000000800077812 */ /* 0x000fe200078ef808 */
[C---:B------:R-:W-:Y:S01]  /*14e0*/  IMAD.WIDE.U32 R2, R10.reuse, R208, R238 ;  /* 0x000000d00a027225 */ /* 0x040fe200078e00ee */
[----:B------:R-:W-:Y:S01]  /*14f0*/  SHF.R.U32.HI R0, RZ, 0x3, R0 ;  /* 0x00000003ff007819 */ /* 0x000fe20000011600 */
[----:B------:R-:W-:Y:S01]  /*1500*/  BSSY B0, `(.L_x_807) ;  /* 0x0000033000007945 */ /* 0x000fe20003800000 */
[----:B------:R-:W-:Y:S01]  /*1510*/  SHF.R.S32.HI R8, RZ, 0x1f, R12 ;  /* 0x0000001fff087819 */ /* 0x000fe2000001140c */
[----:B------:R-:W-:Y:S01]  /*1520*/  IMAD R10, R10, R209, R6 ;  /* 0x000000d10a0a7224 */ /* 0x000fe200078e0206 */
[----:B------:R-:W-:Y:S01]  /*1530*/  IADD3 R6, P1, R14, R4, RZ ;  /* 0x000000040e067210 */ /* 0x000fe20007f3e0ff */
[----:B------:R-:W-:Y:S01]  /*1540*/  IMAD.SHL.U32 R199, R78, 0x80, RZ ;  /* 0x000000804ec77824 */ /* 0x000fe200078e00ff */
[----:B------:R-:W-:Y:S01]  /*1550*/  LOP3.LUT R197, R7, R0, RZ, 0x3c, !PT ;  /* 0x0000000007c57212 */ /* 0x000fe200078e3cff */
[----:B---3--:R-:W-:Y:S01]  /*1560*/  @P4 IMAD R0, R11, R22, RZ ;  /* 0x000000160b004224 */ /* 0x008fe200078e02ff */
[----:B------:R-:W-:Y:S01]  /*1570*/  IADD3 R4, P0, R17, R2, RZ ;  /* 0x0000000211047210 */ /* 0x000fe20007f1e0ff */
[----:B------:R-:W-:Y:S01]  /*1580*/  IMAD R2, R8, UR6, RZ ;  /* 0x0000000608027c24 */ /* 0x000fe2000f8e02ff */
[----:B------:R-:W-:Y:S01]  /*1590*/  IADD3.X R7, R18, R5, R9, P1, !PT ;  /* 0x0000000512077210 */ /* 0x000fe20000ffe409 */
[----:B------:R-:W-:Y:S01]  /*15a0*/  @P4 IMAD R9, R34, R23, R0 ;  /* 0x0000001722094224 */ /* 0x000fe200078e0200 */
[----:B------:R-:W-:Y:S01]  /*15b0*/  IADD3.X R5, R19, R3, R10, P0, !PT ;  /* 0x0000000313057210 */ /* 0x000fe200007fe40a */
[----:B------:R-:W-:Y:S01]  /*15c0*/  IMAD R2, R12, UR7, R2 ;  /* 0x000000070c027c24 */ /* 0x000fe2000f8e0202 */
[----:B------:R-:W-:Y:S01]  /*15d0*/  SHF.L.U64.HI R211, R78, 0x7, R79 ;  /* 0x000000074ed37819 */ /* 0x000fe2000001024f */
[----:B------:R-:W-:Y:S01]  /*15e0*/  IMAD.WIDE.U32 R38, R12, UR6, R6 ;  /* 0x000000060c267c25 */ /* 0x000fe2000f8e0006 */
[----:B------:R-:W-:Y:S01]  /*15f0*/  ULDC.64 UR6, c[0x0][0x268] ;  /* 0x00009a0000067ab9 */ /* 0x000fe20000000a00 */
[----:B------:R-:W-:-:S02]  /*1600*/  SHF.R.S32.HI R16, RZ, 0x1f, R76 ;  /* 0x0000001fff107819 */ /* 0x000fc4000001144c */
[----:B------:R-:W-:Y:S01]  /*1610*/  IMAD.MOV.U32 R236, RZ, RZ, R38 ;  /* 0x000000ffffec7224 */ /* 0x000fe200078e0026 */
[----:B------:R-:W-:Y:S01]  /*1620*/  IADD3 R237, R39, R2, RZ ;  /* 0x0000000227ed7210 */ /* 0x000fe20007ffe0ff */
[----:B------:R-:W-:Y:S01]  /*1630*/  IMAD.WIDE.U32 R18, R12, UR6, R4 ;  /* 0x000000060c127c25 */ /* 0x000fe2000f8e0004 */
[----:B------:R3:W-:Y:S01]  /*1640*/  STL.64 [R1+0x60], R38 ;  /* 0x0000602601007387 */ /* 0x0007e20000100a00 */
[-C--:B------:R-:W-:Y:S02]  /*1650*/  ISETP.GE.AND P1, PT, R37, R13.reuse, PT ;  /* 0x0000000d2500720c */ /* 0x080fe40003f26270 */
[----:B------:R-:W-:Y:S01]  /*1660*/  @P4 IMAD.WIDE.U32 R10, R34, R22, R20 ;  /* 0x00000016220a4225 */ /* 0x000fe200078e0014 */
[----:B------:R3:W-:Y:S01]  /*1670*/  STL.64 [R1+0x50], R236 ;  /* 0x000050ec01007387 */ /* 0x0007e20000100a00 */
[----:B------:R-:W-:Y:S02]  /*1680*/  ISETP.GE.AND P5, PT, R36, R13, PT ;  /* 0x0000000d2400720c */ /* 0x000fe40003fa6270 */
[----:B------:R-:W-:Y:S01]  /*1690*/  IMAD R0, R211, R76, RZ ;  /* 0x0000004cd3007224 */ /* 0x000fe200078e02ff */
[----:B------:R3:W-:Y:S01]  /*16a0*/  STL.64 [R1+0x58], R18 ;  /* 0x0000581201007387 */ /* 0x0007e20000100a00 */
[----:B------:R-:W-:Y:S01]  /*16b0*/  IMAD R6, R8, UR6, RZ ;  /* 0x0000000608067c24 */ /* 0x000fe2000f8e02ff */
[----:B------:R-:W-:Y:S01]  /*16c0*/  @P4 LEA R14, P0, R10, R28, 0x2 ;  /* 0x0000001c0a0e4211 */ /* 0x000fe200078010ff */
[----:B------:R-:W-:Y:S01]  /*16d0*/  IMAD R0, R16, R199, R0 ;  /* 0x000000c710007224 */ /* 0x000fe200078e0200 */
[----:B------:R-:W-:Y:S01]  /*16e0*/  ISETP.GE.AND P6, PT, R33, R13, PT ;  /* 0x0000000d2100720c */ /* 0x000fe20003fc6270 */
[----:B------:R-:W-:Y:S01]  /*16f0*/  IMAD.WIDE.U32 R2, R76, R199, R236 ;  /* 0x000000c74c027225 */ /* 0x000fe200078e00ec */
[----:B------:R-:W-:-:S02]  /*1700*/  P2R R17, PR, RZ, 0x1 ;  /* 0x00000001ff117803 */ /* 0x000fc40000000000 */
[----:B------:R-:W-:Y:S01]  /*1710*/  @P4 IADD3 R9, R11, R9, RZ ;  /* 0x000000090b094210 */ /* 0x000fe20007ffe0ff */
[----:B------:R-:W-:Y:S01]  /*1720*/  IMAD R8, R12, UR7, R6 ;  /* 0x000000070c087c24 */ /* 0x000fe2000f8e0206 */
[----:B------:R-:W-:Y:S01]  /*1730*/  IADD3 R5, R3, R0, RZ ;  /* 0x0000000003057210 */ /* 0x000fe20007ffe0ff */
[----:B------:R-:W-:Y:S01]  /*1740*/  IMAD R24, R27, 0x8, R30 ;  /* 0x000000081b187824 */ /* 0x000fe200078e021e */
        /* <DEDUP_REMOVED lines=14> */
.L_x_808:
[----:B------:R-:W-:Y:S05]  /*1830*/  BSYNC B0 ;  /* 0x0000000000007941 */ /* 0x000fea0003800000 */
.L_x_807:
        /* <DEDUP_REMOVED lines=19> */
.L_x_810:
[----:B------:R-:W-:Y:S05]  /*1970*/  BSYNC B0 ;  /* 0x0000000000007941 */ /* 0x000fea0003800000 */
.L_x_809:
        /* <DEDUP_REMOVED lines=15> */
.L_x_812:
[----:B------:R-:W-:Y:S05]  /*1a70*/  BSYNC B0 ;  /* 0x0000000000007941 */ /* 0x000fea0003800000 */
.L_x_811:
        /* <DEDUP_REMOVED lines=17> */
.L_x_814:
[----:B------:R-:W-:Y:S05]  /*1b90*/  BSYNC B0 ;  /* 0x0000000000007941 */ /* 0x000fea0003800000 */
.L_x_813:
[----:B------:R-:W0:Y:S01]  /*1ba0*/  LDGDEPBAR ;  /* 0x00000000000079af */ /* 0x000e220000000000 */
[----:B------:R-:W-:Y:S01]  /*1bb0*/  ISETP.NE.AND P0, PT, R17, RZ, PT ;  /* 0x000000ff1100720c */ /* 0x000fe20003f05270 */
[----:B-1----:R-:W-:Y:S01]  /*1bc0*/  IMAD.IADD R7, R19, 0x1, R8 ;  /* 0x0000000113077824 */ /* 0x002fe200078e0208 */
[----:B------:R-:W-:Y:S01]  /*1bd0*/  ISETP.GE.AND P1, PT, R37, R13, PT ;  /* 0x0000000d2500720c */ /* 0x000fe20003f26270 */
[----:B------:R-:W-:Y:S01]  /*1be0*/  IMAD.SHL.U32 R0, R32, 0x20, RZ ;  /* 0x0000002020007824 */ /* 0x000fe200078e00ff */
[----:B------:R-:W-:Y:S01]  /*1bf0*/  @P4 LEA.HI.X R15, R10, R29, R9, 0x2, P0 ;  /* 0x0000001d0a0f4211 */ /* 0x000fe200000f1409 */
[-C--:B------:R-:W-:Y:S01]  /*1c00*/  IMAD R4, R16, R208.reuse, RZ ;  /* 0x000000d010047224 */ /* 0x080fe200078e02ff */
[----:B------:R1:W-:Y:S01]  /*1c10*/  STL [R1+0x6c], R7 ;  /* 0x00006c0701007387 */ /* 0x0003e20000100800 */
[----:B------:R-:W-:Y:S01]  /*1c20*/  IMAD.WIDE.U32 R2, R76, R208, RZ ;  /* 0x000000d04c027225 */ /* 0x000fe200078e00ff */
[----:B------:R-:W-:Y:S02]  /*1c30*/  LOP3.LUT R136, R0, 0xffffff00, RZ, 0xc0, !PT ;  /* 0xffffff0000887812 */ /* 0x000fe400078ec0ff */
[----:B------:R1:W5:Y:S01]  /*1c40*/  @P4 LDG.E R139, desc[UR8][R14.64] ;  /* 0x000000080e8b4981 */ /* 0x000362000c1e1900 */
[----:B------:R-:W-:Y:S01]  /*1c50*/  IMAD R0, R76, R209, R4 ;  /* 0x000000d14c007224 */ /* 0x000fe200078e0204 */
[----:B------:R-:W-:Y:S01]  /*1c60*/  LEA R4, P0, R2, R18, 0x7 ;  /* 0x0000001202047211 */ /* 0x000fe200078038ff */
[----:B------:R-:W-:Y:S01]  /*1c70*/  IMAD R5, R191, 0x200, R136 ;  /* 0x00000200bf057824 */ /* 0x000fe200078e0288 */
[-C--:B------:R-:W-:Y:S01]  /*1c80*/  ISETP.GE.AND P2, PT, R36, R13.reuse, PT ;  /* 0x0000000d2400720c */ /* 0x080fe20003f46270 */
[----:B------:R-:W-:Y:S01]  /*1c90*/  IMAD.IADD R6, R3, 0x1, R0 ;  /* 0x0000000103067824 */ /* 0x000fe200078e0200 */
[----:B------:R-:W-:Y:S01]  /*1ca0*/  ISETP.GE.AND P5, PT, R33, R13, PT ;  /* 0x0000000d2100720c */ /* 0x000fe20003fa6270 */
[----:B------:R-:W-:-:S02]  /*1cb0*/  IMAD R3, R138, 0x20, R5 ;  /* 0x000000208a037824 */ /* 0x000fc400078e0205 */
[----:B------:R-:W-:Y:S01]  /*1cc0*/  IMAD.U32 R0, R24, 0x20, R25 ;  /* 0x0000002018007824 */ /* 0x000fe200078e0019 */
[----:B------:R-:W-:Y:S01]  /*1cd0*/  LEA.HI.X R5, R2, R7, R6, 0x7, P0 ;  /* 0x0000000702057211 */ /* 0x000fe200000f3c06 */
[----:B------:R-:W-:Y:S01]  /*1ce0*/  IMAD.IADD R2, R197, 0x1, R3 ;  /* 0x00000001c5027824 */ /* 0x000fe200078e0203 */
[----:B------:R-:W-:-:S04]  /*1cf0*/  DEPBAR.LE SB0, 0x0 ;  /* 0x000080000000791a */ /* 0x000fc80000000000 */
[----:B------:R-:W-:Y:S01]  /*1d00*/  BAR.SYNC.DEFER_BLOCKING 0x0 ;  /* 0x0000000000007b1d */ /* 0x000fe20000010000 */
[----:B------:R-:W-:Y:S02]  /*1d10*/  LEA R137, R0, UR4, 0x1 ;  /* 0x0000000400897c11 */ /* 0x000fe4000f8e08ff */
[----:B------:R-:W-:-:S03]  /*1d20*/  LEA R188, R2, UR4, 0x1 ;  /* 0x0000000402bc7c11 */ /* 0x000fc6000f8e08ff */
        /* <DEDUP_REMOVED lines=18> */
.L_x_816:
[----:B------:R-:W-:Y:S05]  /*1e50*/  BSYNC B0 ;  /* 0x0000000000007941 */ /* 0x000fea0003800000 */
.L_x_815:
        /* <DEDUP_REMOVED lines=16> */
.L_x_818:
[----:B------:R-:W-:Y:S05]  /*1f60*/  BSYNC B0 ;  /* 0x0000000000007941 */ /* 0x000fea0003800000 */
.L_x_817:
        /* <DEDUP_REMOVED lines=16> */
.L_x_820:
[----:B------:R-:W-:Y:S05]  /*2070*/  BSYNC B0 ;  /* 0x0000000000007941 */ /* 0x000fea0003800000 */
.L_x_819:
        /* <DEDUP_REMOVED lines=17> */
.L_x_822:
[----:B------:R-:W-:Y:S05]  /*2190*/  BSYNC B0 ;  /* 0x0000000000007941 */ /* 0x000fea0003800000 */
.L_x_821:
[----:B---3--:R-:W-:Y:S01]  /*21a0*/  LDSM.16.M88.4 R16, [R188] ;  /* 0x00000000bc10783b */ /* 0x008fe20000000200 */
[----:B------:R-:W-:Y:S01]  /*21b0*/  LOP3.LUT P0, RZ, R26, 0x2, RZ, 0xc0, !PT ;  /* 0x000000021aff7812 */ /* 0x000fe2000780c0ff */
[----:B------:R-:W-:Y:S01]  /*21c0*/  IMAD.MOV.U32 R0, RZ, RZ, 0x10 ;  /* 0x00000010ff007424 */ /* 0x000fe200078e00ff */
[----:B------:R-:W-:Y:S01]  /*21d0*/  LOP3.LUT P1, RZ, R31, 0x2, RZ, 0xc0, !PT ;  /* 0x000000021fff7812 */ /* 0x000fe2000782c0ff */
[----:B-1----:R-:W1:Y:S01]  /*21e0*/  LDSM.16.M88.4 R4, [R137+0x2000] ;  /* 0x002000008904783b */ /* 0x002e620000000200 */
[C---:B------:R-:W-:Y:S01]  /*21f0*/  VIADD R2, R137.reuse, 0x2000 ;  /* 0x0000200089027836 */ /* 0x040fe20000000000 */
[----:B------:R-:W-:Y:S01]  /*2200*/  ULDC UR5, c[0x0][0x39c] ;  /* 0x0000e70000057ab9 */ /* 0x000fe20000000800 */
[----:B------:R-:W-:Y:S01]  /*2210*/  SEL R0, R0, 0xfffffff0, !P1 ;  /* 0xfffffff000007807 */ /* 0x000fe20004800000 */
[----:B------:R-:W3:Y:S01]  /*2220*/  LDSM.16.M88.4 R12, [R188+0x1000] ;  /* 0x00100000bc0c783b */ /* 0x000ee20000000200 */
[----:B------:R-:W-:-:S03]  /*2230*/  VIADD R190, R137, 0x2020 ;  /* 0x0000202089be7836 */ /* 0x000fc60000000000 */
[----:B------:R-:W4:Y:S01]  /*2240*/  LDSM.16.M88.4 R56, [R137+0x2400] ;  /* 0x002400008938783b */ /* 0x000f220000000200 */
[----:B------:R-:W-:Y:S02]  /*2250*/  IMAD R189, R0, 0x2, R188 ;  /* 0x0000000200bd7824 */ /* 0x000fe400078e02bc */
[----:B------:R-:W-:Y:S01]  /*2260*/  @P0 VIADD R190, R2, 0xffffffe0 ;  /* 0xffffffe002be0836 */ /* 0x000fe20000000000 */
[----:B------:R-:W4:Y:S01]  /*2270*/  LDSM.16.M88.4 R52, [R137+0x2800] ;  /* 0x002800008934783b */ /* 0x000f220000000200 */
[----:B------:R-:W-:-:S03]  /*2280*/  LOP3.LUT R2, R196, 0xffffffe0, RZ, 0xc0, !PT ;  /* 0xffffffe0c4027812 */ /* 0x000fc600078ec0ff */
[----:B------:R-:W4:Y:S01]  /*2290*/  LDSM.16.M88.4 R48, [R137+0x2c00] ;  /* 0x002c00008930783b */ /* 0x000f220000000200 */
[----:B------:R-:W-:-:S03]  /*22a0*/  IADD3 R2, -R2, R233, RZ ;  /* 0x000000e902027210 */ /* 0x000fc60007ffe1ff */
[----:B------:R-:W4:Y:S01]  /*22b0*/  LDSM.16.M88.4 R44, [R137+0x3000] ;  /* 0x00300000892c783b */ /* 0x000f220000000200 */
[----:B------:R-:W-:-:S03]  /*22c0*/  SHF.R.S32.HI R3, RZ, 0x1f, R2 ;  /* 0x0000001fff037819 */ /* 0x000fc60000011402 */
[----:B------:R-:W4:Y:S01]  /*22d0*/  LDSM.16.M88.4 R40, [R137+0x3400] ;  /* 0x003400008928783b */ /* 0x000f220000000200 */
[----:B------:R-:W-:Y:S02]  /*22e0*/  LEA.HI R3, R3, R2, RZ, 0x2 ;  /* 0x0000000203037211 */ /* 0x000fe400078f10ff */
[----:B------:R-:W-:Y:S01]  /*22f0*/  SHF.R.S32.HI R2, RZ, 0x1f, R191 ;  /* 0x0000001fff027819 */ /* 0x000fe200000114bf */
[----:B--2---:R-:W2:Y:S01]  /*2300*/  LDSM.16.M88.4 R36, [R137+0x3800] ;  /* 0x003800008924783b */ /* 0x004ea20000000200 */
[----:B------:R-:W-:Y:S02]  /*2310*/  SHF.R.S32.HI R220, RZ, 0x2, R3 ;  /* 0x00000002ffdc7819 */ /* 0x000fe40000011403 */
[----:B------:R-:W-:Y:S01]  /*2320*/  LEA.HI R2, R2, R191, RZ, 0x2 ;  /* 0x000000bf02027211 */ /* 0x000fe200078f10ff */
[----:B------:R-:W2:Y:S02]  /*2330*/  LDSM.16.M88.4 R32, [R137+0x3c00] ;  /* 0x003c00008920783b */ /* 0x000ea40000000200 */
[C---:B------:R-:W-:Y:S01]  /*2340*/  IMAD R3, R191.reuse, 0x10, R220 ;  /* 0x00000010bf037824 */ /* 0x040fe200078e02dc */
[----:B------:R-:W-:Y:S01]  /*2350*/  LOP3.LUT R2, R2, 0xfffffffc, RZ, 0xc0, !PT ;  /* 0xfffffffc02027812 */ /* 0x000fe200078ec0ff */
[----:B------:R-:W-:Y:S02]  /*2360*/  LDSM.16.M88.4 R24, [R190+0x400] ;  /* 0x00040000be18783b */ /* 0x000fe40000000200 */
[----:B------:R-:W-:Y:S01]  /*2370*/  IMAD.IADD R250, R250, 0x1, R3 ;  /* 0x00000001fafa7824 */ /* 0x000fe200078e0203 */
[----:B-1----:R-:W-:Y:S01]  /*2380*/  HMMA.16816.F32.BF16 R156, R16, R4, RZ ;  /* 0x00000004109c723c */ /* 0x002fe200000418ff */
[----:B------:R-:W-:Y:S01]  /*2390*/  LDSM.16.M88.4 R20, [R190+0x800] ;  /* 0x00080000be14783b */ /* 0x000fe20000000200 */
[----:B------:R-:W-:-:S03]  /*23a0*/  IMAD.IADD R2, R191, 0x1, -R2 ;  /* 0x00000001bf027824 */ /* 0x000fc600078e0a02 */
[----:B------:R-:W-:Y:S01]  /*23b0*/  LDSM.16.M88.4 R60, [R190+0xc00] ;  /* 0x000c0000be3c783b */ /* 0x000fe20000000200 */
[C---:B---3--:R-:W-:Y:S03]  /*23c0*/  HMMA.16816.F32.BF16 R140, R12.reuse, R4, RZ ;  /* 0x000000040c8c723c */ /* 0x048fe600000418ff */
[----:B------:R-:W-:Y:S03]  /*23d0*/  LDSM.16.M88.4 R64, [R190+0x1000] ;  /* 0x00100000be40783b */ /* 0x000fe60000000200 */
[-C--:B------:R-:W-:Y:S01]  /*23e0*/  HMMA.16816.F32.BF16 R132, R12, R6.reuse, RZ ;  /* 0x000000060c84723c */ /* 0x080fe200000418ff */
[----:B------:R-:W-:Y:S04]  /*23f0*/  LDSM.16.M88.4 R68, [R190+0x1400] ;  /* 0x00140000be44783b */ /* 0x000fe80000000200 */
[----:B------:R-:W-:Y:S01]  /*2400*/  LDSM.16.M88.4 R28, [R190] ;  /* 0x00000000be1c783b */ /* 0x000fe20000000200 */
[----:B------:R-:W-:Y:S03]  /*2410*/  HMMA.16816.F32.BF16 R192, R16, R6, RZ ;  /* 0x0000000610c0723c */ /* 0x000fe600000418ff */
[----:B------:R-:W1:Y:S03]  /*2420*/  LDSM.16.M88.4 R4, [R189+0x1000] ;  /* 0x00100000bd04783b */ /* 0x000e660000000200 */
[C---:B----4-:R-:W-:Y:S01]  /*2430*/  HMMA.16816.F32.BF16 R124, R12.reuse, R56, RZ ;  /* 0x000000380c7c723c */ /* 0x050fe200000418ff */
[----:B------:R-:W3:Y:S04]  /*2440*/  LDSM.16.M88.4 R72, [R190+0x1800] ;  /* 0x00180000be48783b */ /* 0x000ee80000000200 */
[----:B------:R-:W4:Y:S01]  /*2450*/  LDSM.16.M88.4 R80, [R190+0x1c00] ;  /* 0x001c0000be50783b */ /* 0x000f220000000200 */
[C---:B------:R-:W-:Y:S03]  /*2460*/  HMMA.16816.F32.BF16 R120, R12.reuse, R52, RZ ;  /* 0x000000340c78723c */ /* 0x040fe600000418ff */
[----:B------:R-:W4:Y:S03]  /*2470*/  LDSM.16.M88.4 R8, [R189] ;  /* 0x00000000bd08783b */ /* 0x000f260000000200 */
[C---:B------:R-:W-:Y:S01]  /*2480*/  HMMA.16816.F32.BF16 R108, R12.reuse, R48, RZ ;  /* 0x000000300c6c723c */ /* 0x040fe200000418ff */
[----:B------:R4:W-:Y:S04]  /*2490*/  STL [R1+0x8c], R220 ;  /* 0x00008cdc01007387 */ /* 0x0009e80000100800 */
[----:B------:R4:W-:Y:S01]  /*24a0*/  STL [R1+0x90], R2 ;  /* 0x0000900201007387 */ /* 0x0009e20000100800 */
[C---:B------:R-:W-:Y:S03]  /*24b0*/  HMMA.16816.F32.BF16 R100, R12.reuse, R44, RZ ;  /* 0x0000002c0c64723c */ /* 0x040fe600000418ff */
[----:B------:R-:W0:Y:S03]  /*24c0*/  LDGDEPBAR ;  /* 0x00000000000079af */ /* 0x000e260000000000 */
[C---:B------:R-:W-:Y:S06]  /*24d0*/  HMMA.16816.F32.BF16 R92, R12.reuse, R40, RZ ;  /* 0x000000280c5c723c */ /* 0x040fec00000418ff */
[C---:B--2---:R-:W-:Y:S06]  /*24e0*/  HMMA.16816.F32.BF16 R88, R12.reuse, R36, RZ ;  /* 0x000000240c58723c */ /* 0x044fec00000418ff */
        /* <DEDUP_REMOVED lines=28> */
[C---:B---3--:R-:W-:Y:S06]  /*26b0*/  HMMA.16816.F32.BF16 R108, R4.reuse, R72, R88 ;  /* 0x00000048046c723c */ /* 0x048fec0000041858 */
[C---:B----4-:R-:W-:Y:S06]  /*26c0*/  HMMA.16816.F32.BF16 R100, R4.reuse, R80, R84 ;  /* 0x000000500464723c */ /* 0x050fec0000041854 */
[----:B------:R-:W-:Y:S01]  /*26d0*/  HMMA.16816.F32.BF16 R132, R4, R30, R132 ;  /* 0x0000001e0484723c */ /* 0x000fe20000041884 */
[----:B------:R-:W-:-:S05]  /*26e0*/  FMUL.FTZ R191, R123, UR5 ;  /* 0x000000057bbf7c20 */ /* 0x000fca0008410000 */
[C---:B------:R-:W-:Y:S06]  /*26f0*/  HMMA.16816.F32.BF16 R116, R4.reuse, R26, R116 ;  /* 0x0000001a0474723c */ /* 0x040fec0000041874 */
[----:B------:R-:W-:Y:S01]  /*2700*/  HMMA.16816.F32.BF16 R112, R4, R22, R112 ;  /* 0x000000160470723c */ /* 0x000fe20000041870 */
[----:B------:R-:W-:Y:S01]  /*2710*/  FMUL.FTZ R222, R109, UR5 ;  /* 0x000000056dde7c20 */ /* 0x000fe20008410000 */
[----:B------:R-:W-:Y:S01]  /*2720*/  FMUL.FTZ R220, R110, UR5 ;  /* 0x000000056edc7c20 */ /* 0x000fe20008410000 */
[----:B------:R-:W-:-:S03]  /*2730*/  FMUL.FTZ R223, R111, UR5 ;  /* 0x000000056fdf7c20 */ /* 0x000fc60008410000 */
[C---:B------:R-:W-:Y:S01]  /*2740*/  HMMA.16816.F32.BF16 R104, R4.reuse, R62, R104 ;  /* 0x0000003e0468723c */ /* 0x040fe20000041868 */
[----:B------:R-:W-:Y:S01]  /*2750*/  FMUL.FTZ R229, R100, UR5 ;  /* 0x0000000564e57c20 */ /* 0x000fe20008410000 */
[----:B------:R-:W-:Y:S01]  /*2760*/  FMUL.FTZ R230, R101, UR5 ;  /* 0x0000000565e67c20 */ /* 0x000fe20008410000 */
[----:B------:R-:W-:Y:S01]  /*2770*/  FMUL.FTZ R232, R103, UR5 ;  /* 0x0000000567e87c20 */ /* 0x000fe20008410000 */
[----:B------:R-:W-:Y:S02]  /*2780*/  FMUL.FTZ R231, R102, UR5 ;  /* 0x0000000566e77c20 */ /* 0x000fe40008410000 */
[----:B------:R-:W-:Y:S01]  /*2790*/  HMMA.16816.F32.BF16 R96, R4, R66, R96 ;  /* 0x000000420460723c */ /* 0x000fe20000041860 */
[----:B------:R-:W-:-:S05]  /*27a0*/  FMUL.FTZ R100, R135, UR5 ;  /* 0x0000000587647c20 */ /* 0x000fca0008410000 */
        /* <DEDUP_REMOVED lines=8> */
[----:B------:R-:W-:Y:S01]  /*2830*/  FMUL.FTZ R129, R202, UR5 ;  /* 0x00000005ca817c20 */ /* 0x000fe20008410000 */
[----:B------:R-:W-:Y:S01]  /*2840*/  FMUL.FTZ R128, R201, UR5 ;  /* 0x00000005c9807c20 */ /* 0x000fe20008410000 */
[----:B------:R-:W-:Y:S01]  /*2850*/  HMMA.16816.F32.BF16 R212, R4, R82, R12 ;  /* 0x0000005204d4723c */ /* 0x000fe2000004180c */
[----:B------:R-:W-:Y:S01]  /*2860*/  FMUL.FTZ R119, R105, UR5 ;  /* 0x0000000569777c20 */ /* 0x000fe20008410000 */
[----:B------:R-:W-:Y:S01]  /*2870*/  FMUL.FTZ R116, R115, UR5 ;  /* 0x0000000573747c20 */ /* 0x000fe20008410000 */
[----:B------:R-:W-:Y:S01]  /*2880*/  FMUL.FTZ R109, R112, UR5 ;  /* 0x00000005706d7c20 */ /* 0x000fe20008410000 */
[----:B------:R-:W-:Y:S01]  /*2890*/  FMUL.FTZ R110, R113, UR5 ;  /* 0x00000005716e7c20 */ /* 0x000fe20008410000 */
[----:B------:R-:W-:Y:S01]  /*28a0*/  FMUL.FTZ R155, R125, UR5 ;  /* 0x000000057d9b7c20 */ /* 0x000fe20008410000 */
[C---:B------:R-:W-:Y:S01]  /*28b0*/  HMMA.16816.F32.BF16 R4, R8.reuse, R28, R156 ;  /* 0x0000001c0804723c */ /* 0x040fe2000004189c */
[----:B------:R-:W-:Y:S01]  /*28c0*/  FMUL.FTZ R135, R96, UR5 ;  /* 0x0000000560877c20 */ /* 0x000fe20008410000 */
[----:B------:R-:W-:Y:S01]  /*28d0*/  FMUL.FTZ R153, R97, UR5 ;  /* 0x0000000561997c20 */ /* 0x000fe20008410000 */
[----:B------:R-:W-:Y:S01]  /*28e0*/  FMUL.FTZ R111, R114, UR5 ;  /* 0x00000005726f7c20 */ /* 0x000fe20008410000 */
[----:B------:R-:W-:Y:S01]  /*28f0*/  FMUL.FTZ R104, R104, UR5 ;  /* 0x0000000568687c20 */ /* 0x000fe20008410000 */
[----:B------:R-:W-:Y:S01]  /*2900*/  FMUL.FTZ R106, R106, UR5 ;  /* 0x000000056a6a7c20 */ /* 0x000fe20008410000 */
[C---:B------:R-:W-:Y:S01]  /*2910*/  HMMA.16816.F32.BF16 R56, R8.reuse, R60, R56 ;  /* 0x0000003c0838723c */ /* 0x040fe20000041838 */
[----:B------:R-:W1:Y:S01]  /*2920*/  @P4 LDC R60, c[0x0][0x2e8] ;  /* 0x0000ba00ff3c4b82 */ /* 0x000e620000000800 */
[----:B------:R-:W-:Y:S01]  /*2930*/  FMUL.FTZ R157, R98, UR5 ;  /* 0x00000005629d7c20 */ /* 0x000fe20008410000 */
[----:B------:R-:W-:Y:S01]  /*2940*/  LEA R156, R138, R136, 0x5 ;  /* 0x000000888a9c7211 */ /* 0x000fe200078e28ff */
[----:B------:R-:W-:Y:S01]  /*2950*/  FMUL.FTZ R159, R99, UR5 ;  /* 0x00000005639f7c20 */ /* 0x000fe20008410000 */
[----:B------:R-:W-:Y:S01]  /*2960*/  FMUL.FTZ R138, R184, UR5 ;  /* 0x00000005b88a7c20 */ /* 0x000fe20008410000 */
[----:B------:R-:W-:Y:S01]  /*2970*/  HMMA.16816.F32.BF16 R12, R8, R80, R36 ;  /* 0x00000050080c723c */ /* 0x000fe20000041824 */
[----:B------:R-:W-:Y:S01]  /*2980*/  FMUL.FTZ R184, R94, UR5 ;  /* 0x000000055eb87c20 */ /* 0x000fe20008410000 */
[----:B------:R-:W-:Y:S01]  /*2990*/  FMUL.FTZ R201, R95, UR5 ;  /* 0x000000055fc97c20 */ /* 0x000fe20008410000 */
[----:B------:R-:W-:-:S03]  /*29a0*/  FMUL.FTZ R158, R126, UR5 ;  /* 0x000000057e9e7c20 */ /* 0x000fc60008410000 */
[----:B------:R-:W-:Y:S01]  /*29b0*/  HMMA.16816.F32.BF16 R88, R8, R24, R148 ;  /* 0x000000180858723c */ /* 0x000fe20000041894 */
[----:B------:R-:W-:-:S05]  /*29c0*/  FMUL.FTZ R80, R133, UR5 ;  /* 0x0000000585507c20 */ /* 0x000fca0008410000 */
[----:B------:R-:W-:Y:S01]  /*29d0*/  HMMA.16816.F32.BF16 R28, R8, R30, R192 ;  /* 0x0000001e081c723c */ /* 0x000fe200000418c0 */
[----:B------:R-:W-:Y:S01]  /*29e0*/  FMUL.FTZ R148, R179, UR5 ;  /* 0x00000005b3947c20 */ /* 0x000fe20008410000 */
[----:B------:R-:W-:-:S04]  /*29f0*/  FMUL.FTZ R151, R124, UR5 ;  /* 0x000000057c977c20 */ /* 0x000fc80008410000 */
[----:B------:R-:W-:Y:S01]  /*2a00*/  HMMA.16816.F32.BF16 R164, R16, R34, RZ ;  /* 0x0000002210a4723c */ /* 0x000fe200000418ff */
[----:B------:R-:W-:Y:S01]  /*2a10*/  FMUL.FTZ R57, R57, UR5 ;  /* 0x0000000539397c20 */ /* 0x000fe20008410000 */
[----:B------:R-:W-:-:S04]  /*2a20*/  FMUL.FTZ R56, R56, UR5 ;  /* 0x0000000538387c20 */ /* 0x000fc80008410000 */
[C---:B------:R-:W-:Y:S01]  /*2a30*/  HMMA.16816.F32.BF16 R44, R8.reuse, R68, R44 ;  /* 0x00000044082c723c */ /* 0x040fe2000004182c */
[----:B------:R-:W-:Y:S01]  /*2a40*/  FMUL.FTZ R228, R15, UR5 ;  /* 0x000000050fe47c20 */ /* 0x000fe20008410000 */
[----:B------:R-:W-:Y:S01]  /*2a50*/  IADD3 R15, R77, R250, -R210 ;  /* 0x000000fa4d0f7210 */ /* 0x000fe20007ffe8d2 */
[----:B------:R-:W-:Y:S01]  /*2a60*/  FMUL.FTZ R225, R13, UR5 ;  /* 0x000000050de17c20 */ /* 0x000fe20008410000 */
[----:B------:R-:W-:Y:S01]  /*2a70*/  FMUL.FTZ R227, R14, UR5 ;  /* 0x000000050ee37c20 */ /* 0x000fe20008410000 */
[----:B------:R-:W-:Y:S01]  /*2a80*/  FMUL.FTZ R224, R12, UR5 ;  /* 0x000000050ce07c20 */ /* 0x000fe20008410000 */
[C---:B------:R-:W-:Y:S01]  /*2a90*/  HMMA.16816.F32.BF16 R40, R8.reuse, R72, R40 ;  /* 0x000000480828723c */ /* 0x040fe20000041828 */
[----:B------:R-:W-:Y:S01]  /*2aa0*/  FMUL.FTZ R3, R89, UR5 ;  /* 0x0000000559037c20 */ /* 0x000fe20008410000 */
[----:B------:R-:W-:Y:S01]  /*2ab0*/  FMUL.FTZ R2, R90, UR5 ;  /* 0x000000055a027c20 */ /* 0x000fe20008410000 */
[----:B------:R-:W-:Y:S03]  /*2ac0*/  MUFU.TANH R12, R57 ;  /* 0x00000039000c7308 */ /* 0x000fe60000002400 */
[C---:B------:R-:W-:Y:S06]  /*2ad0*/  HMMA.16816.F32.BF16 R84, R8.reuse, R20, R144 ;  /* 0x000000140854723c */ /* 0x040fec0000041890 */
[----:B------:R-:W-:Y:S01]  /*2ae0*/  HMMA.16816.F32.BF16 R20, R8, R22, R52 ;  /* 0x000000160814723c */ /* 0x000fe20000041834 */
[----:B------:R-:W-:Y:S01]  /*2af0*/  FMUL.FTZ R144, R59, UR5 ;  /* 0x000000053b907c20 */ /* 0x000fe20008410000 */
[----:B------:R-:W-:Y:S01]  /*2b00*/  FMUL.FTZ R147, R178, UR5 ;  /* 0x00000005b2937c20 */ /* 0x000fe20008410000 */
[----:B------:R-:W-:Y:S01]  /*2b10*/  FMUL.FTZ R146, R177, UR5 ;  /* 0x00000005b1927c20 */ /* 0x000fe20008410000 */
[----:B------:R-:W-:-:S02]  /*2b20*/  FMUL.FTZ R145, R176, UR5 ;  /* 0x00000005b0917c20 */ /* 0x000fc40008410000 */
[C---:B------:R-:W-:Y:S01]  /*2b30*/  HMMA.16816.F32.BF16 R24, R8.reuse, R26, R160 ;  /* 0x0000001a0818723c */ /* 0x040fe200000418a0 */
[----:B------:R-:W-:Y:S02]  /*2b40*/  IMAD.SHL.U32 R52, R233, 0x2, RZ ;  /* 0x00000002e9347824 */ /* 0x000fe400078e00ff */
[----:B------:R-:W-:Y:S01]  /*2b50*/  FMUL.FTZ R53, R6, UR5 ;  /* 0x0000000506357c20 */ /* 0x000fe20008410000 */
[----:B------:R-:W-:Y:S01]  /*2b60*/  FMUL.FTZ R6, R143, UR5 ;  /* 0x000000058f067c20 */ /* 0x000fe20008410000 */
[----:B------:R-:W-:Y:S01]  /*2b70*/  FMUL.FTZ R55, R4, UR5 ;  /* 0x0000000504377c20 */ /* 0x000fe20008410000 */
[----:B------:R-:W-:Y:S01]  /*2b80*/  FMUL.FTZ R54, R5, UR5 ;  /* 0x0000000505367c20 */ /* 0x000fe20008410000 */
[C---:B------:R-:W-:Y:S01]  /*2b90*/  HMMA.16816.F32.BF16 R16, R8.reuse, R62, R168 ;  /* 0x0000003e0810723c */ /* 0x040fe200000418a8 */
[----:B------:R-:W-:Y:S01]  /*2ba0*/  LOP3.LUT R52, R52, 0x6, RZ, 0xc0, !PT ;  /* 0x0000000634347812 */ /* 0x000fe200078ec0ff */
[----:B-1----:R-:W1:Y:S01]  /*2bb0*/  @P4 MUFU.RCP R4, R60 ;  /* 0x0000003c00044308 */ /* 0x002e620000001000 */
[----:B------:R-:W-:Y:S01]  /*2bc0*/  FMUL.FTZ R69, R45, UR5 ;  /* 0x000000052d457c20 */ /* 0x000fe20008410000 */
[----:B------:R-:W-:Y:S01]  /*2bd0*/  FMUL.FTZ R45, R40, UR5 ;  /* 0x00000005282d7c20 */ /* 0x000fe20008410000 */
[----:B------:R-:W-:Y:S01]  /*2be0*/  FMUL.FTZ R5, R88, UR5 ;  /* 0x0000000558057c20 */ /* 0x000fe20008410000 */
[----:B------:R-:W-:Y:S01]  /*2bf0*/  HMMA.16816.F32.BF16 R48, R8, R64, R48 ;  /* 0x000000400830723c */ /* 0x000fe20000041830 */
[----:B------:R-:W-:-:S02]  /*2c00*/  IMAD R52, R76, 0x80, R52 ;  /* 0x000000804c347824 */ /* 0x000fc400078e0234 */
[----:B------:R-:W-:Y:S01]  /*2c10*/  FMUL.FTZ R163, R46, UR5 ;  /* 0x000000052ea37c20 */ /* 0x000fe20008410000 */
[----:B------:R-:W-:Y:S01]  /*2c20*/  FMUL.FTZ R46, R132, UR5 ;  /* 0x00000005842e7c20 */ /* 0x000fe20008410000 */
[----:B------:R2:W-:Y:S01]  /*2c30*/  MUFU.TANH R76, R6 ;  /* 0x00000006004c7308 */ /* 0x0005e20000002400 */
[----:B------:R-:W-:Y:S01]  /*2c40*/  FMUL.FTZ R62, R85, UR5 ;  /* 0x00000005553e7c20 */ /* 0x000fe20008410000 */
[C---:B------:R-:W-:Y:S01]  /*2c50*/  HMMA.16816.F32.BF16 R32, R8.reuse, R66, R172 ;  /* 0x000000420820723c */ /* 0x040fe200000418ac */
[----:B------:R-:W-:Y:S01]  /*2c60*/  FMUL.FTZ R14, R20, UR5 ;  /* 0x00000005140e7c20 */ /* 0x000fe20008410000 */
[----:B------:R-:W-:Y:S02]  /*2c70*/  IMAD.MOV.U32 R132, RZ, RZ, RZ ;  /* 0x000000ffff847224 */ /* 0x000fe400078e00ff */
[----:B------:R-:W-:Y:S01]  /*2c80*/  FMUL.FTZ R196, R41, UR5 ;  /* 0x0000000529c47c20 */ /* 0x000fe20008410000 */
[C---:B------:R-:W-:Y:S01]  /*2c90*/  IADD3 R20, R52.reuse, 0x9, RZ ;  /* 0x0000000934147810 */ /* 0x040fe20007ffe0ff */
[----:B------:R-:W-:Y:S01]  /*2ca0*/  FMUL.FTZ R98, R23, UR5 ;  /* 0x0000000517627c20 */ /* 0x000fe20008410000 */
[----:B------:R-:W-:Y:S01]  /*2cb0*/  HMMA.16816.F32.BF16 R36, R8, R70, R180 ;  /* 0x000000460824723c */ /* 0x000fe200000418b4 */
[----:B------:R-:W3:Y:S01]  /*2cc0*/  MUFU.TANH R55, R55 ;  /* 0x0000003700377308 */ /* 0x000ee20000002400 */
[----:B------:R-:W-:Y:S01]  /*2cd0*/  FMUL.FTZ R13, R25, UR5 ;  /* 0x00000005190d7c20 */ /* 0x000fe20008410000 */
[----:B-1---5:R-:W-:Y:S01]  /*2ce0*/  @P4 FMUL.FTZ R132, R139, R4 ;  /* 0x000000048b844220 */ /* 0x022fe20000410000 */
[----:B------:R-:W-:-:S02]  /*2cf0*/  VIADD R23, R52, 0x10 ;  /* 0x0000001034177836 */ /* 0x000fc40000000000 */
[----:B------:R-:W-:Y:S01]  /*2d00*/  FMUL.FTZ R66, R44, UR5 ;  /* 0x000000052c427c20 */ /* 0x000fe20008410000 */
[C---:B------:R-:W-:Y:S01]  /*2d10*/  HMMA.16816.F32.BF16 R204, R8.reuse, R74, R204 ;  /* 0x0000004a08cc723c */ /* 0x040fe200000418cc */
[----:B------:R-:W-:Y:S01]  /*2d20*/  FMUL.FTZ R25, R17, UR5 ;  /* 0x0000000511197c20 */ /* 0x000fe20008410000 */
[----:B------:R-:W-:Y:S02]  /*2d30*/  VIADD R17, R52, 0x8 ;  /* 0x0000000834117836 */ /* 0x000fe40000000000 */
[----:B--2---:R-:W-:Y:S01]  /*2d40*/  FMUL.FTZ R6, R28, UR5 ;  /* 0x000000051c067c20 */ /* 0x004fe20008410000 */
[----:B------:R-:W-:Y:S01]  /*2d50*/  VIADD R28, R52, 0x1 ;  /* 0x00000001341c7836 */ /* 0x000fe20000000000 */
[----:B------:R-:W1:Y:S01]  /*2d60*/  MUFU.TANH R54, R54 ;  /* 0x0000003600367308 */ /* 0x000e620000002400 */
[----:B------:R-:W-:Y:S01]  /*2d70*/  HMMA.16816.F32.BF16 R192, R8, R82, R164 ;  /* 0x0000005208c0723c */ /* 0x000fe200000418a4 */
[----:B------:R-:W-:Y:S01]  /*2d80*/  FMUL.FTZ R149, R50, UR5 ;  /* 0x0000000532957c20 */ /* 0x000fe20008410000 */
[----:B------:R-:W-:Y:S01]  /*2d90*/  FMUL.FTZ R105, R19, UR5 ;  /* 0x0000000513697c20 */ /* 0x000fe20008410000 */
[----:B------:R-:W-:-:S02]  /*2da0*/  VIADD R50, R52, 0x11 ;  /* 0x0000001134327836 */ /* 0x000fc40000000000 */
[----:B------:R-:W-:Y:S01]  /*2db0*/  FMUL.FTZ R136, R87, UR5 ;  /* 0x0000000557887c20 */ /* 0x000fe20008410000 */
[----:B------:R-:W-:Y:S01]  /*2dc0*/  FMUL.FTZ R131, R86, UR5 ;  /* 0x0000000556837c20 */ /* 0x000fe20008410000 */
[----:B------:R-:W-:Y:S01]  /*2dd0*/  FMUL.FTZ R60, R200, UR5 ;  /* 0x00000005c83c7c20 */ /* 0x000fe20008410000 */
[----:B------:R-:W-:Y:S01]  /*2de0*/  FMUL.FTZ R11, R7, UR5 ;  /* 0x00000005070b7c20 */ /* 0x000fe20008410000 */
[----:B------:R-:W-:Y:S01]  /*2df0*/  FMUL.FTZ R7, R91, UR5 ;  /* 0x000000055b077c20 */ /* 0x000fe20008410000 */
[----:B------:R2:W-:Y:S01]  /*2e00*/  MUFU.TANH R40, R3 ;  /* 0x0000000300287308 */ /* 0x0005e20000002400 */
[----:B------:R-:W-:Y:S01]  /*2e10*/  FMUL.FTZ R10, R140, UR5 ;  /* 0x000000058c0a7c20 */ /* 0x000fe20008410000 */
[----:B------:R-:W-:Y:S01]  /*2e20*/  FMUL.FTZ R9, R141, UR5 ;  /* 0x000000058d097c20 */ /* 0x000fe20008410000 */
        /* <DEDUP_REMOVED lines=9> */
[----:B------:R-:W-:-:S02]  /*2ec0*/  VIADD R26, R52, 0x19 ;  /* 0x00000019341a7836 */ /* 0x000fc40000000000 */
[----:B------:R-:W-:Y:S01]  /*2ed0*/  FMUL.FTZ R202, R42, UR5 ;  /* 0x000000052aca7c20 */ /* 0x000fe20008410000 */
[----:B------:R-:W-:Y:S02]  /*2ee0*/  VIADD R37, R52, 0x20 ;  /* 0x0000002034257836 */ /* 0x000fe40000000000 */
[----:B------:R-:W-:Y:S01]  /*2ef0*/  FMUL.FTZ R21, R21, UR5 ;  /* 0x0000000515157c20 */ /* 0x000fe20008410000 */
[----:B------:R1:W-:Y:S01]  /*2f00*/  MUFU.TANH R41, R5 ;  /* 0x0000000500297308 */ /* 0x0003e20000002400 */
[----:B--2---:R-:W-:Y:S02]  /*2f10*/  IMAD.IADD R3, R15, 0x1, -R52 ;  /* 0x000000010f037824 */ /* 0x004fe400078e0a34 */
[----:B------:R-:W-:Y:S01]  /*2f20*/  FMUL.FTZ R96, R22, UR5 ;  /* 0x0000000516607c20 */ /* 0x000fe20008410000 */
[----:B------:R-:W-:Y:S02]  /*2f30*/  VIADD R38, R52, 0x21 ;  /* 0x0000002134267836 */ /* 0x000fe40000000000 */
[----:B------:R-:W-:Y:S01]  /*2f40*/  FMUL.FTZ R143, R58, UR5 ;  /* 0x000000053a8f7c20 */ /* 0x000fe20008410000 */
[C---:B------:R-:W-:Y:S01]  /*2f50*/  VIADD R42, R52.reuse, 0x28 ;  /* 0x00000028342a7836 */ /* 0x040fe20000000000 */
[----:B------:R-:W-:Y:S01]  /*2f60*/  IABS R3, R3 ;  /* 0x0000000300037213 */ /* 0x000fe20000000000 */
[----:B------:R-:W-:Y:S01]  /*2f70*/  FMUL.FTZ R67, R49, UR5 ;  /* 0x0000000531437c20 */ /* 0x000fe20008410000 */
[----:B------:R2:W-:Y:S01]  /*2f80*/  MUFU.TANH R19, R62 ;  /* 0x0000003e00137308 */ /* 0x0005e20000002400 */
[----:B----4-:R-:W-:Y:S01]  /*2f90*/  IMAD.IADD R2, R15, 0x1, -R28 ;  /* 0x000000010f027824 */ /* 0x010fe200078e0a1c */
[----:B------:R-:W-:Y:S01]  /*2fa0*/  I2FP.F32.S32 R3, R3 ;  /* 0x0000000300037245 */ /* 0x000fe20000201400 */
[----:B------:R-:W-:Y:S01]  /*2fb0*/  FMUL.FTZ R150, R51, UR5 ;  /* 0x0000000533967c20 */ /* 0x000fe20008410000 */
[C---:B------:R-:W-:Y:S01]  /*2fc0*/  IADD3 R58, R52.reuse, 0x30, RZ ;  /* 0x00000030343a7810 */ /* 0x040fe20007ffe0ff */
[----:B------:R-:W-:Y:S01]  /*2fd0*/  VIADD R49, R52, 0x38 ;  /* 0x0000003834317836 */ /* 0x000fe20000000000 */
[----:B------:R-:W-:Y:S01]  /*2fe0*/  IABS R2, R2 ;  /* 0x0000000200027213 */ /* 0x000fe20000000000 */
[----:B---3--:R-:W-:Y:S01]  /*2ff0*/  FFMA.FTZ R44, R3, -R132, R55 ;  /* 0x80000084032c7223 */ /* 0x008fe20000010037 */
[----:B------:R3:W-:Y:S01]  /*3000*/  MUFU.TANH R89, R7 ;  /* 0x0000000700597308 */ /* 0x0007e20000002400 */
[----:B-1----:R-:W-:Y:S01]  /*3010*/  FMUL.FTZ R5, R29, UR5 ;  /* 0x000000051d057c20 */ /* 0x002fe20008410000 */
[----:B------:R-:W-:Y:S01]  /*3020*/  I2FP.F32.S32 R2, R2 ;  /* 0x0000000200027245 */ /* 0x000fe20000201400 */
[----:B------:R-:W-:-:S02]  /*3030*/  IMAD.IADD R3, R15, 0x1, -R17 ;  /* 0x000000010f037824 */ /* 0x000fc400078e0a11 */
[----:B------:R-:W-:Y:S01]  /*3040*/  FMUL.FTZ R99, R18, UR5 ;  /* 0x0000000512637c20 */ /* 0x000fe20008410000 */
[----:B------:R-:W-:Y:S02]  /*3050*/  VIADD R55, R52, 0x18 ;  /* 0x0000001834377836 */ /* 0x000fe40000000000 */
[----:B------:R-:W-:Y:S01]  /*3060*/  FMUL.FTZ R182, R92, UR5 ;  /* 0x000000055cb67c20 */ /* 0x000fe20008410000 */
[----:B------:R-:W-:Y:S01]  /*3070*/  VIADD R51, R52, 0x39 ;  /* 0x0000003934337836 */ /* 0x000fe20000000000 */
[----:B------:R-:W-:Y:S01]  /*3080*/  MUFU.TANH R90, R11 ;  /* 0x0000000b005a7308 */ /* 0x000fe20000002400 */
[----:B--2---:R-:W-:Y:S01]  /*3090*/  FFMA.FTZ R62, R2, -R132, R54 ;  /* 0x80000084023e7223 */ /* 0x004fe20000010036 */
[----:B------:R-:W-:Y:S01]  /*30a0*/  IMAD.IADD R2, R15, 0x1, -R20 ;  /* 0x000000010f027824 */ /* 0x000fe200078e0a14 */
[C---:B------:R-:W-:Y:S01]  /*30b0*/  IADD3 R57, R52.reuse, 0x49, RZ ;  /* 0x0000004934397810 */ /* 0x040fe20007ffe0ff */
[----:B------:R-:W-:Y:S02]  /*30c0*/  VIADD R54, R52, 0x41 ;  /* 0x0000004134367836 */ /* 0x000fe40000000000 */
[----:B------:R-:W-:Y:S01]  /*30d0*/  FMUL.FTZ R29, R33, UR5 ;  /* 0x00000005211d7c20 */ /* 0x000fe20008410000 */
[----:B------:R-:W-:Y:S01]  /*30e0*/  FMUL.FTZ R95, R27, UR5 ;  /* 0x000000051b5f7c20 */ /* 0x000fe20008410000 */
[----:B------:R-:W-:Y:S01]  /*30f0*/  IABS R4, R2 ;  /* 0x0000000200047213 */ /* 0x000fe20000000000 */
[----:B------:R-:W-:Y:S01]  /*3100*/  MUFU.TANH R87, R10 ;  /* 0x0000000a00577308 */ /* 0x000fe20000002400 */
[----:B---3--:R-:W-:Y:S01]  /*3110*/  FMUL.FTZ R7, R24, UR5 ;  /* 0x0000000518077c20 */ /* 0x008fe20008410000 */
[----:B------:R-:W-:Y:S01]  /*3120*/  FMUL.FTZ R24, R16, UR5 ;  /* 0x0000000510187c20 */ /* 0x000fe20008410000 */
[----:B------:R-:W-:Y:S01]  /*3130*/  FMUL.FTZ R27, R32, UR5 ;  /* 0x00000005201b7c20 */ /* 0x000fe20008410000 */
[----:B------:R-:W-:Y:S01]  /*3140*/  FMUL.FTZ R140, R185, UR5 ;  /* 0x00000005b98c7c20 */ /* 0x000fe20008410000 */
[----:B------:R-:W-:-:S02]  /*3150*/  VIADD R70, R52, 0x59 ;  /* 0x0000005934467836 */ /* 0x000fc40000000000 */
[----:B------:R-:W-:Y:S01]  /*3160*/  FMUL.FTZ R185, R120, UR5 ;  /* 0x0000000578b97c20 */ /* 0x000fe20008410000 */
[----:B------:R-:W-:Y:S01]  /*3170*/  VIADD R73, R52, 0x60 ;  /* 0x0000006034497836 */ /* 0x000fe20000000000 */
[----:B------:R1:W-:Y:S01]  /*3180*/  MUFU.TANH R11, R6 ;  /* 0x00000006000b7308 */ /* 0x0003e20000002400 */
[----:B------:R-:W-:Y:S01]  /*3190*/  FMUL.FTZ R221, R43, UR5 ;  /* 0x000000052bdd7c20 */ /* 0x000fe20008410000 */
[----:B------:R-:W-:Y:S01]  /*31a0*/  FMUL.FTZ R43, R30, UR5 ;  /* 0x000000051e2b7c20 */ /* 0x000fe20008410000 */
[----:B------:R-:W-:Y:S01]  /*31b0*/  FMUL.FTZ R30, R36, UR5 ;  /* 0x00000005241e7c20 */ /* 0x000fe20008410000 */
[----:B------:R-:W-:Y:S01]  /*31c0*/  FMUL.FTZ R142, R187, UR5 ;  /* 0x00000005bb8e7c20 */ /* 0x000fe20008410000 */
[----:B------:R-:W-:Y:S01]  /*31d0*/  FMUL.FTZ R187, R122, UR5 ;  /* 0x000000057abb7c20 */ /* 0x000fe20008410000 */
[----:B------:R-:W-:Y:S01]  /*31e0*/  FMUL.FTZ R83, R134, UR5 ;  /* 0x0000000586537c20 */ /* 0x000fe20008410000 */
[-C--:B------:R-:W-:Y:S01]  /*31f0*/  ISETP.GE.AND P3, PT, R17, R77.reuse, PT ;  /* 0x0000004d1100720c */ /* 0x080fe20003f66270 */
[----:B------:R2:W3:Y:S01]  /*3200*/  MUFU.TANH R10, R5 ;  /* 0x00000005000a7308 */ /* 0x0004e20000002400 */
[----:B------:R-:W-:Y:S01]  /*3210*/  FMUL.FTZ R134, R34, UR5 ;  /* 0x0000000522867c20 */ /* 0x000fe20008410000 */
[----:B------:R-:W-:Y:S01]  /*3220*/  FMUL.FTZ R152, R35, UR5 ;  /* 0x0000000523987c20 */ /* 0x000fe20008410000 */
[----:B------:R-:W-:Y:S01]  /*3230*/  FMUL.FTZ R181, R39, UR5 ;  /* 0x0000000527b57c20 */ /* 0x000fe20008410000 */
[-C--:B------:R-:W-:Y:S01]  /*3240*/  ISETP.GE.AND P4, PT, R20, R77.reuse, PT ;  /* 0x0000004d1400720c */ /* 0x080fe20003f86270 */
[----:B------:R-:W-:Y:S01]  /*3250*/  FMUL.FTZ R141, R186, UR5 ;  /* 0x00000005ba8d7c20 */ /* 0x000fe20008410000 */
[-C--:B------:R-:W-:Y:S01]  /*3260*/  ISETP.GE.AND P6, PT, R23, R77.reuse, PT ;  /* 0x0000004d1700720c */ /* 0x080fe20003fc6270 */
[----:B------:R-:W-:Y:S01]  /*3270*/  FMUL.FTZ R186, R121, UR5 ;  /* 0x0000000579ba7c20 */ /* 0x000fe20008410000 */
[----:B------:R-:W-:Y:S01]  /*3280*/  MUFU.TANH R86, R9 ;  /* 0x0000000900567308 */ /* 0x000fe20000002400 */
[----:B-1----:R-:W-:Y:S01]  /*3290*/  IMAD.IADD R6, R15, 0x1, -R50 ;  /* 0x000000010f067824 */ /* 0x002fe200078e0a32 */
[-C--:B------:R-:W-:Y:S01]  /*32a0*/  ISETP.GE.AND P1, PT, R52, R77.reuse, PT ;  /* 0x0000004d3400720c */ /* 0x080fe20003f26270 */
[----:B------:R-:W-:Y:S01]  /*32b0*/  FMUL.FTZ R160, R127, UR5 ;  /* 0x000000057fa07c20 */ /* 0x000fe20008410000 */
[----:B------:R-:W-:Y:S01]  /*32c0*/  ISETP.GE.AND P0, PT, R28, R77, PT ;  /* 0x0000004d1c00720c */ /* 0x000fe20003f06270 */
[----:B------:R-:W-:Y:S01]  /*32d0*/  FMUL.FTZ R121, R107, UR5 ;  /* 0x000000056b797c20 */ /* 0x000fe20008410000 */
[----:B------:R-:W-:Y:S01]  /*32e0*/  IABS R2, R6 ;  /* 0x0000000600027213 */ /* 0x000fe20000000000 */
[----:B------:R-:W-:Y:S01]  /*32f0*/  IMAD.MOV.U32 R6, RZ, RZ, R4 ;  /* 0x000000ffff067224 */ /* 0x000fe200078e0004 */
[----:B------:R1:W-:Y:S01]  /*3300*/  MUFU.TANH R82, R8 ;  /* 0x0000000800527308 */ /* 0x0003e20000002400 */
[----:B--2---:R-:W-:-:S02]  /*3310*/  IADD3 R5, R15, -R23, RZ ;  /* 0x800000170f057210 */ /* 0x004fc40007ffe0ff */
[-C--:B------:R-:W-:Y:S02]  /*3320*/  ISETP.GE.AND P5, PT, R26, R77.reuse, PT ;  /* 0x0000004d1a00720c */ /* 0x080fe40003fa6270 */
[----:B------:R-:W-:Y:S02]  /*3330*/  I2FP.F32.S32 R6, R6 ;  /* 0x0000000600067245 */ /* 0x000fe40000201400 */
[----:B------:R-:W-:Y:S01]  /*3340*/  ISETP.GE.AND P2, PT, R37, R77, PT ;  /* 0x0000004d2500720c */ /* 0x000fe20003f46270 */
[----:B------:R2:W4:Y:S01]  /*3350*/  MUFU.TANH R9, R7 ;  /* 0x0000000700097308 */ /* 0x0005220000002400 */
[----:B------:R-:W-:Y:S01]  /*3360*/  FSEL R123, R62, -INF , !P0 ;  /* 0xff8000003e7b7808 */ /* 0x000fe20004000000 */
[----:B---3--:R-:W-:Y:S01]  /*3370*/  FFMA.FTZ R63, R6, -R132, R10 ;  /* 0x80000084063f7223 */ /* 0x008fe2000001000a */
[----:B------:R-:W-:-:S04]  /*3380*/  IMAD.IADD R6, R15, 0x1, -R42 ;  /* 0x000000010f067824 */ /* 0x000fc800078e0a2a */
[----:B------:R-:W-:Y:S01]  /*3390*/  FSEL R114, R63, -INF , !P4 ;  /* 0xff8000003f727808 */ /* 0x000fe20006000000 */
[----:B------:R3:W-:Y:S01]  /*33a0*/  MUFU.TANH R84, R53 ;  /* 0x0000003500547308 */ /* 0x0007e20000002400 */
[----:B-1----:R-:W-:-:S07]  /*33b0*/  IMAD.IADD R8, R15, 0x1, -R55 ;  /* 0x000000010f087824 */ /* 0x002fce00078e0a37 */
[----:B------:R-:W-:Y:S01]  /*33c0*/  MUFU.TANH R10, R14 ;  /* 0x0000000e000a7308 */ /* 0x000fe20000002400 */
[----:B--2---:R-:W-:Y:S02]  /*33d0*/  IABS R7, R3 ;  /* 0x0000000300077213 */ /* 0x004fe40000000000 */
[----:B------:R-:W-:Y:S02]  /*33e0*/  IABS R3, R5 ;  /* 0x0000000500037213 */ /* 0x000fe40000000000 */
[----:B------:R-:W-:Y:S02]  /*33f0*/  IABS R5, R8 ;  /* 0x0000000800057213 */ /* 0x000fe40000000000 */
[----:B------:R-:W-:Y:S01]  /*3400*/  I2FP.F32.S32 R7, R7 ;  /* 0x0000000700077245 */ /* 0x000fe20000201400 */
[----:B------:R-:W-:Y:S02]  /*3410*/  IMAD.MOV.U32 R4, RZ, RZ, R3 ;  /* 0x000000ffff047224 */ /* 0x000fe400078e0003 */
[----:B---3--:R-:W-:Y:S01]  /*3420*/  FMUL.FTZ R53, R48, UR5 ;  /* 0x0000000530357c20 */ /* 0x008fe20008410000 */
[----:B------:R-:W-:Y:S01]  /*3430*/  IMAD.MOV.U32 R3, RZ, RZ, R2 ;  /* 0x000000ffff037224 */ /* 0x000fe200078e0002 */
[----:B------:R-:W-:Y:S01]  /*3440*/  MOV R2, R5 ;  /* 0x0000000500027202 */ /* 0x000fe20000000f00 */
[----:B------:R-:W-:Y:S01]  /*3450*/  IMAD.IADD R5, R15, 0x1, -R38 ;  /* 0x000000010f057824 */ /* 0x000fe200078e0a26 */
[----:B------:R-:W-:Y:S01]  /*3460*/  IADD3 R48, R52, 0x29, RZ ;  /* 0x0000002934307810 */ /* 0x000fe20007ffe0ff */
[----:B------:R-:W-:Y:S01]  /*3470*/  FFMA.FTZ R59, R7, -R132, R11 ;  /* 0x80000084073b7223 */ /* 0x000fe2000001000b */
[----:B------:R-:W-:Y:S01]  /*3480*/  I2FP.F32.S32 R3, R3 ;  /* 0x0000000300037245 */ /* 0x000fe20000201400 */
[----:B------:R1:W2:Y:S01]  /*3490*/  MUFU.TANH R22, R61 ;  /* 0x0000003d00167308 */ /* 0x0002a20000002400 */
[----:B------:R-:W-:-:S02]  /*34a0*/  I2FP.F32.S32 R2, R2 ;  /* 0x0000000200027245 */ /* 0x000fc40000201400 */
[----:B------:R-:W-:Y:S01]  /*34b0*/  I2FP.F32.S32 R4, R4 ;  /* 0x0000000400047245 */ /* 0x000fe20000201400 */
[-C--:B------:R-:W-:Y:S01]  /*34c0*/  FFMA.FTZ R64, R3, -R132.reuse, R40 ;  /* 0x8000008403407223 */ /* 0x080fe20000010028 */
[C---:B------:R-:W-:Y:S02]  /*34d0*/  IMAD.IADD R3, R15.reuse, 0x1, -R26 ;  /* 0x000000010f037824 */ /* 0x040fe400078e0a1a */
[----:B----4-:R-:W-:Y:S01]  /*34e0*/  FFMA.FTZ R71, R2, -R132, R9 ;  /* 0x8000008402477223 */ /* 0x010fe20000010009 */
[C---:B------:R-:W-:Y:S01]  /*34f0*/  IMAD.IADD R2, R15.reuse, 0x1, -R37 ;  /* 0x000000010f027824 */ /* 0x040fe200078e0a25 */
[----:B------:R-:W-:Y:S01]  /*3500*/  IADD3 R8, R15, -R48, RZ ;  /* 0x800000300f087210 */ /* 0x000fe20007ffe0ff */
[----:B------:R-:W-:Y:S01]  /*3510*/  FFMA.FTZ R65, R4, -R132, R41 ;  /* 0x8000008404417223 */ /* 0x000fe20000010029 */
[----:B------:R-:W-:Y:S01]  /*3520*/  IABS R7, R3 ;  /* 0x0000000300077213 */ /* 0x000fe20000000000 */
[----:B------:R-:W-:Y:S01]  /*3530*/  MUFU.TANH R9, R13 ;  /* 0x0000000d00097308 */ /* 0x000fe20000002400 */
[----:B------:R-:W-:-:S02]  /*3540*/  IABS R4, R2 ;  /* 0x0000000200047213 */ /* 0x000fc40000000000 */
[----:B------:R-:W-:Y:S02]  /*3550*/  IABS R3, R5 ;  /* 0x0000000500037213 */ /* 0x000fe40000000000 */
[----:B------:R-:W-:Y:S01]  /*3560*/  IABS R5, R8 ;  /* 0x0000000800057213 */ /* 0x000fe20000000000 */
[----:B-1----:R-:W-:Y:S01]  /*3570*/  VIADD R61, R52, 0x31 ;  /* 0x00000031343d7836 */ /* 0x002fe20000000000 */
[----:B------:R-:W-:Y:S01]  /*3580*/  IABS R2, R6 ;  /* 0x0000000600027213 */ /* 0x000fe20000000000 */
[----:B------:R-:W1:Y:S01]  /*3590*/  MUFU.TANH R8, R21 ;  /* 0x0000001500087308 */ /* 0x000e620000002400 */
[----:B------:R-:W-:Y:S01]  /*35a0*/  IMAD.MOV.U32 R6, RZ, RZ, R4 ;  /* 0x000000ffff067224 */ /* 0x000fe200078e0004 */
[----:B------:R-:W-:Y:S01]  /*35b0*/  FSEL R124, R59, -INF , !P3 ;  /* 0xff8000003b7c7808 */ /* 0x000fe20005800000 */
[----:B------:R-:W-:Y:S02]  /*35c0*/  IMAD.MOV.U32 R4, RZ, RZ, R3 ;  /* 0x000000ffff047224 */ /* 0x000fe400078e0003 */
[----:B------:R-:W-:Y:S01]  /*35d0*/  IMAD.MOV.U32 R3, RZ, RZ, R2 ;  /* 0x000000ffff037224 */ /* 0x000fe200078e0002 */
[----:B------:R-:W-:Y:S01]  /*35e0*/  I2FP.F32.S32 R6, R6 ;  /* 0x0000000600067245 */ /* 0x000fe20000201400 */
[----:B------:R-:W-:Y:S01]  /*35f0*/  IMAD.MOV.U32 R2, RZ, RZ, R5 ;  /* 0x000000ffff027224 */ /* 0x000fe200078e0005 */
[----:B------:R-:W-:Y:S01]  /*3600*/  I2FP.F32.S32 R4, R4 ;  /* 0x0000000400047245 */ /* 0x000fe20000201400 */
[----:B------:R3:W-:Y:S01]  /*3610*/  MUFU.TANH R18, R56 ;  /* 0x0000003800127308 */ /* 0x0007e20000002400 */
[----:B------:R-:W-:Y:S01]  /*3620*/  I2FP.F32.S32 R3, R3 ;  /* 0x0000000300037245 */ /* 0x000fe20000201400 */
[----:B--2---:R-:W-:Y:S01]  /*3630*/  FFMA.FTZ R72, R6, -R132, R22 ;  /* 0x8000008406487223 */ /* 0x004fe20000010016 */
[----:B------:R-:W-:Y:S01]  /*3640*/  I2FP.F32.S32 R2, R2 ;  /* 0x0000000200027245 */ /* 0x000fe20000201400 */
[-C--:B------:R-:W-:Y:S01]  /*3650*/  FFMA.FTZ R74, R4, -R132.reuse, R19 ;  /* 0x80000084044a7223 */ /* 0x080fe20000010013 */
[----:B------:R-:W-:Y:S01]  /*3660*/  I2FP.F32.S32 R5, R7 ;  /* 0x0000000700057245 */ /* 0x000fe20000201400 */
[----:B------:R-:W-:Y:S01]  /*3670*/  FFMA.FTZ R75, R3, -R132, R10 ;  /* 0x80000084034b7223 */ /* 0x000fe2000001000a */
[----:B------:R-:W-:-:S02]  /*3680*/  IMAD.IADD R3, R15, 0x1, -R58 ;  /* 0x000000010f037824 */ /* 0x000fc400078e0a3a */
[-C--:B-1----:R-:W-:Y:S01]  /*3690*/  FFMA.FTZ R81, R2, -R132.reuse, R8 ;  /* 0x8000008402517223 */ /* 0x082fe20000010008 */
[C---:B------:R-:W-:Y:S01]  /*36a0*/  IADD3 R2, R15.reuse, -R61, RZ ;  /* 0x8000003d0f027210 */ /* 0x040fe20007ffe0ff */
[----:B------:R-:W-:Y:S02]  /*36b0*/  IMAD.IADD R4, R15, 0x1, -R49 ;  /* 0x000000010f047824 */ /* 0x000fe400078e0a31 */
[----:B------:R-:W-:Y:S01]  /*36c0*/  FFMA.FTZ R68, R5, -R132, R9 ;  /* 0x8000008405447223 */ /* 0x000fe20000010009 */
[----:B------:R-:W-:Y:S01]  /*36d0*/  IMAD.IADD R6, R15, 0x1, -R51 ;  /* 0x000000010f067824 */ /* 0x000fe200078e0a33 */
[----:B------:R-:W-:Y:S01]  /*36e0*/  IABS R5, R3 ;  /* 0x0000000300057213 */ /* 0x000fe20000000000 */
[----:B------:R-:W1:Y:S01]  /*36f0*/  MUFU.TANH R9, R24 ;  /* 0x0000001800097308 */ /* 0x000e620000002400 */
[----:B------:R-:W-:Y:S02]  /*3700*/  IABS R3, R2 ;  /* 0x0000000200037213 */ /* 0x000fe40000000000 */
[----:B------:R-:W-:Y:S01]  /*3710*/  IABS R2, R4 ;  /* 0x0000000400027213 */ /* 0x000fe20000000000 */
[----:B---3--:R-:W-:Y:S01]  /*3720*/  VIADD R56, R52, 0x48 ;  /* 0x0000004834387836 */ /* 0x008fe20000000000 */
[----:B------:R-:W-:Y:S01]  /*3730*/  IABS R4, R6 ;  /* 0x0000000600047213 */ /* 0x000fe20000000000 */
[----:B------:R-:W-:-:S02]  /*3740*/  IMAD.MOV.U32 R6, RZ, RZ, R5 ;  /* 0x000000ffff067224 */ /* 0x000fc400078e0005 */
[----:B------:R-:W2:Y:S01]  /*3750*/  MUFU.TANH R7, R25 ;  /* 0x0000001900077308 */ /* 0x000ea20000002400 */
[----:B------:R-:W-:Y:S01]  /*3760*/  IMAD.MOV.U32 R5, RZ, RZ, R3 ;  /* 0x000000ffff057224 */ /* 0x000fe200078e0003 */
[----:B------:R-:W-:Y:S01]  /*3770*/  MOV R3, R2 ;  /* 0x0000000200037202 */ /* 0x000fe20000000f00 */
[----:B------:R-:W-:Y:S01]  /*3780*/  IMAD.MOV.U32 R2, RZ, RZ, R4 ;  /* 0x000000ffff027224 */ /* 0x000fe200078e0004 */
[----:B------:R-:W-:Y:S02]  /*3790*/  I2FP.F32.S32 R6, R6 ;  /* 0x0000000600067245 */ /* 0x000fe40000201400 */
[----:B------:R-:W-:Y:S02]  /*37a0*/  I2FP.F32.S32 R3, R3 ;  /* 0x0000000300037245 */ /* 0x000fe40000201400 */
[----:B------:R-:W-:Y:S01]  /*37b0*/  I2FP.F32.S32 R2, R2 ;  /* 0x0000000200027245 */ /* 0x000fe20000201400 */
[----:B------:R3:W4:Y:S01]  /*37c0*/  MUFU.TANH R16, R53 ;  /* 0x0000003500107308 */ /* 0x0007220000002400 */
[----:B------:R-:W-:Y:S01]  /*37d0*/  I2FP.F32.S32 R5, R5 ;  /* 0x0000000500057245 */ /* 0x000fe20000201400 */
[----:B-1----:R-:W-:-:S04]  /*37e0*/  FFMA.FTZ R92, R3, -R132, R9 ;  /* 0x80000084035c7223 */ /* 0x002fc80000010009 */
[-C--:B------:R-:W-:Y:S01]  /*37f0*/  FFMA.FTZ R85, R5, -R132.reuse, R12 ;  /* 0x8000008405557223 */ /* 0x080fe2000001000c */
[C---:B------:R-:W-:Y:S01]  /*3800*/  IMAD.IADD R5, R15.reuse, 0x1, -R56 ;  /* 0x000000010f057824 */ /* 0x040fe200078e0a38 */
[----:B------:R1:W-:Y:S01]  /*3810*/  MUFU.TANH R88, R60 ;  /* 0x0000003c00587308 */ /* 0x0003e20000002400 */
[----:B--2---:R-:W-:Y:S01]  /*3820*/  FFMA.FTZ R94, R2, -R132, R7 ;  /* 0x80000084025e7223 */ /* 0x004fe20000010007 */
[----:B------:R-:W-:-:S05]  /*3830*/  IMAD.IADD R2, R15, 0x1, -R54 ;  /* 0x000000010f027824 */ /* 0x000fca00078e0a36 */
[----:B------:R-:W-:Y:S01]  /*3840*/  IABS R4, R2 ;  /* 0x0000000200047213 */ /* 0x000fe20000000000 */
[----:B------:R2:W4:Y:S01]  /*3850*/  MUFU.TANH R13, R67 ;  /* 0x00000043000d7308 */ /* 0x0005220000002400 */
[----:B---3--:R-:W-:-:S04]  /*3860*/  VIADD R53, R52, 0x40 ;  /* 0x0000004034357836 */ /* 0x008fc80000000000 */
[----:B------:R-:W-:-:S03]  /*3870*/  IMAD.IADD R3, R15, 0x1, -R53 ;  /* 0x000000010f037824 */ /* 0x000fc600078e0a35 */
[----:B------:R3:W3:Y:S01]  /*3880*/  MUFU.TANH R11, R66 ;  /* 0x00000042000b7308 */ /* 0x0006e20000002400 */
[----:B-1----:R-:W-:Y:S01]  /*3890*/  VIADD R60, R52, 0x50 ;  /* 0x00000050343c7836 */ /* 0x002fe20000000000 */
[----:B------:R-:W-:Y:S02]  /*38a0*/  IABS R7, R3 ;  /* 0x0000000300077213 */ /* 0x000fe40000000000 */
[----:B------:R-:W-:Y:S01]  /*38b0*/  IABS R3, R5 ;  /* 0x0000000500037213 */ /* 0x000fe20000000000 */
[C---:B------:R-:W-:Y:S01]  /*38c0*/  IMAD.IADD R8, R15.reuse, 0x1, -R60 ;  /* 0x000000010f087824 */ /* 0x040fe200078e0a3c */
[----:B------:R-:W-:Y:S02]  /*38d0*/  I2FP.F32.S32 R7, R7 ;  /* 0x0000000700077245 */ /* 0x000fe40000201400 */
[----:B------:R-:W1:Y:S01]  /*38e0*/  MUFU.TANH R9, R29 ;  /* 0x0000001d00097308 */ /* 0x000e620000002400 */
[-C--:B--2---:R-:W-:Y:S01]  /*38f0*/  FFMA.FTZ R67, R6, -R132.reuse, R18 ;  /* 0x8000008406437223 */ /* 0x084fe20000010012 */
[----:B------:R-:W-:Y:S01]  /*3900*/  IADD3 R6, R15, -R57, RZ ;  /* 0x800000390f067210 */ /* 0x000fe20007ffe0ff */
[----:B----4-:R-:W-:Y:S01]  /*3910*/  FFMA.FTZ R97, R7, -R132, R16 ;  /* 0x8000008407617223 */ /* 0x010fe20000010010 */
[----:B------:R-:W-:Y:S01]  /*3920*/  IABS R5, R8 ;  /* 0x0000000800057213 */ /* 0x000fe20000000000 */
[----:B------:R-:W-:Y:S01]  /*3930*/  IMAD.IADD R7, R15, 0x1, -R73 ;  /* 0x000000010f077824 */ /* 0x000fe200078e0a49 */
[----:B------:R-:W-:Y:S01]  /*3940*/  IABS R2, R6 ;  /* 0x0000000600027213 */ /* 0x000fe20000000000 */
[----:B------:R-:W-:Y:S01]  /*3950*/  IMAD.MOV.U32 R6, RZ, RZ, R4 ;  /* 0x000000ffff067224 */ /* 0x000fe200078e0004 */
[----:B------:R-:W2:Y:S01]  /*3960*/  MUFU.TANH R10, R27 ;  /* 0x0000001b000a7308 */ /* 0x000ea20000002400 */
[----:B------:R-:W-:-:S02]  /*3970*/  IMAD.MOV.U32 R4, RZ, RZ, R3 ;  /* 0x000000ffff047224 */ /* 0x000fc400078e0003 */
[----:B------:R-:W-:Y:S01]  /*3980*/  IMAD.MOV.U32 R3, RZ, RZ, R2 ;  /* 0x000000ffff037224 */ /* 0x000fe200078e0002 */
[----:B------:R-:W-:Y:S01]  /*3990*/  MOV R2, R5 ;  /* 0x0000000500027202 */ /* 0x000fe20000000f00 */
[----:B---3--:R-:W-:Y:S01]  /*39a0*/  VIADD R66, R52, 0x51 ;  /* 0x0000005134427836 */ /* 0x008fe20000000000 */
[----:B------:R-:W-:Y:S01]  /*39b0*/  I2FP.F32.S32 R6, R6 ;  /* 0x0000000600067245 */ /* 0x000fe20000201400 */
[C---:B------:R-:W-:Y:S01]  /*39c0*/  IMAD.IADD R5, R15.reuse, 0x1, -R70 ;  /* 0x000000010f057824 */ /* 0x040fe200078e0a46 */
[----:B------:R-:W-:Y:S01]  /*39d0*/  I2FP.F32.S32 R2, R2 ;  /* 0x0000000200027245 */ /* 0x000fe20000201400 */
[----:B------:R3:W4:Y:S01]  /*39e0*/  MUFU.TANH R14, R69 ;  /* 0x00000045000e7308 */ /* 0x0007220000002400 */
[----:B------:R-:W-:Y:S01]  /*39f0*/  I2FP.F32.S32 R3, R3 ;  /* 0x0000000300037245 */ /* 0x000fe20000201400 */
[----:B------:R-:W-:Y:S01]  /*3a00*/  FFMA.FTZ R112, R6, -R132, R13 ;  /* 0x8000008406707223 */ /* 0x000fe2000001000d */
[----:B------:R-:W-:Y:S01]  /*3a10*/  I2FP.F32.S32 R4, R4 ;  /* 0x0000000400047245 */ /* 0x000fe20000201400 */
[----:B------:R-:W-:Y:S01]  /*3a20*/  FFMA.FTZ R120, R2, -R132, R11 ;  /* 0x8000008402787223 */ /* 0x000fe2000001000b */
[----:B------:R-:W-:-:S02]  /*3a30*/  VIADD R13, R15, 0x8 ;  /* 0x000000080f0d7836 */ /* 0x000fc40000000000 */
[----:B-1----:R-:W-:Y:S01]  /*3a40*/  FFMA.FTZ R115, R3, -R132, R9 ;  /* 0x8000008403737223 */ /* 0x002fe20000010009 */
[C---:B------:R-:W-:Y:S01]  /*3a50*/  IADD3 R3, R15.reuse, -R66, RZ ;  /* 0x800000420f037210 */ /* 0x040fe20007ffe0ff */
[----:B--2---:R-:W-:Y:S01]  /*3a60*/  FFMA.FTZ R113, R4, -R132, R10 ;  /* 0x8000008404717223 */ /* 0x004fe2000001000a */
[----:B------:R-:W-:Y:S01]  /*3a70*/  MUFU.TANH R12, R45 ;  /* 0x0000002d000c7308 */ /* 0x000fe20000002400 */
[C---:B------:R-:W-:Y:S02]  /*3a80*/  IADD3 R11, R15.reuse, 0x48, RZ ;  /* 0x000000480f0b7810 */ /* 0x040fe40007ffe0ff */
[----:B------:R-:W-:Y:S02]  /*3a90*/  IABS R6, R3 ;  /* 0x0000000300067213 */ /* 0x000fe40000000000 */
[----:B------:R-:W-:Y:S02]  /*3aa0*/  IABS R3, R5 ;  /* 0x0000000500037213 */ /* 0x000fe40000000000 */
[----:B------:R-:W-:Y:S01]  /*3ab0*/  I2FP.F32.S32 R6, R6 ;  /* 0x0000000600067245 */ /* 0x000fe20000201400 */
[----:B---3--:R-:W-:Y:S01]  /*3ac0*/  VIADD R69, R52, 0x58 ;  /* 0x0000005834457836 */ /* 0x008fe20000000000 */
[----:B------:R-:W1:Y:S03]  /*3ad0*/  MUFU.TANH R8, R31 ;  /* 0x0000001f00087308 */ /* 0x000e660000002400 */
[----:B------:R-:W-:-:S02]  /*3ae0*/  IMAD.IADD R2, R15, 0x1, -R69 ;  /* 0x000000010f027824 */ /* 0x000fc400078e0a45 */
[----:B----4-:R-:W-:-:S03]  /*3af0*/  FFMA.FTZ R122, R6, -R132, R14 ;  /* 0x80000084067a7223 */ /* 0x010fc6000001000e */
[----:B------:R-:W-:Y:S01]  /*3b00*/  IABS R4, R2 ;  /* 0x0000000200047213 */ /* 0x000fe20000000000 */
[----:B------:R-:W2:Y:S01]  /*3b10*/  MUFU.TANH R9, R30 ;  /* 0x0000001e00097308 */ /* 0x000ea20000002400 */
[----:B------:R-:W-:Y:S02]  /*3b20*/  IABS R2, R7 ;  /* 0x0000000700027213 */ /* 0x000fe40000000000 */
[----:B------:R-:W-:Y:S01]  /*3b30*/  IADD3 R7, -R52, R13, RZ ;  /* 0x0000000d34077210 */ /* 0x000fe20007ffe1ff */
[----:B------:R-:W-:Y:S02]  /*3b40*/  IMAD.MOV.U32 R5, RZ, RZ, R4 ;  /* 0x000000ffff057224 */ /* 0x000fe400078e0004 */
[----:B------:R-:W-:Y:S02]  /*3b50*/  IMAD.MOV.U32 R4, RZ, RZ, R3 ;  /* 0x000000ffff047224 */ /* 0x000fe400078e0003 */
[----:B------:R-:W-:Y:S01]  /*3b60*/  IMAD.MOV.U32 R3, RZ, RZ, R2 ;  /* 0x000000ffff037224 */ /* 0x000fe200078e0002 */
[----:B------:R-:W-:Y:S01]  /*3b70*/  IABS R2, R7 ;  /* 0x0000000700027213 */ /* 0x000fe20000000000 */
[----:B------:R3:W-:Y:S01]  /*3b80*/  MUFU.TANH R41, R128 ;  /* 0x0000008000297308 */ /* 0x0007e20000002400 */
[----:B------:R-:W-:-:S02]  /*3b90*/  I2FP.F32.S32 R4, R4 ;  /* 0x0000000400047245 */ /* 0x000fc40000201400 */
[----:B------:R-:W-:Y:S02]  /*3ba0*/  I2FP.F32.S32 R3, R3 ;  /* 0x0000000300037245 */ /* 0x000fe40000201400 */
[----:B------:R-:W-:Y:S01]  /*3bb0*/  I2FP.F32.S32 R2, R2 ;  /* 0x0000000200027245 */ /* 0x000fe20000201400 */
[-C--:B-1----:R-:W-:Y:S01]  /*3bc0*/  FFMA.FTZ R126, R4, -R132.reuse, R8 ;  /* 0x80000084047e7223 */ /* 0x082fe20000010008 */
[----:B------:R-:W-:Y:S01]  /*3bd0*/  I2FP.F32.S32 R5, R5 ;  /* 0x0000000500057245 */ /* 0x000fe20000201400 */
[----:B------:R-:W-:Y:S01]  /*3be0*/  IMAD.IADD R4, R13, 0x1, -R28 ;  /* 0x000000010d047824 */ /* 0x000fe200078e0a1c */
[----:B------:R-:W-:Y:S01]  /*3bf0*/  IADD3 R8, -R28, R11, RZ ;  /* 0x0000000b1c087210 */ /* 0x000fe20007ffe1ff */
[-C--:B------:R-:W-:Y:S01]  /*3c00*/  FFMA.FTZ R22, R2, -R132.reuse, R84 ;  /* 0x8000008402167223 */ /* 0x080fe20000010054 */
[----:B------:R-:W-:Y:S02]  /*3c10*/  IMAD.IADD R2, R11, 0x1, -R52 ;  /* 0x000000010b027824 */ /* 0x000fe400078e0a34 */
[-C--:B--2---:R-:W-:Y:S01]  /*3c20*/  FFMA.FTZ R125, R5, -R132.reuse, R9 ;  /* 0x80000084057d7223 */ /* 0x084fe20000010009 */
[----:B------:R-:W-:Y:S01]  /*3c30*/  MUFU.TANH R16, R80 ;  /* 0x0000005000107308 */ /* 0x000fe20000002400 */
[----:B------:R-:W-:Y:S01]  /*3c40*/  FSEL R154, R22, -INF , !P1 ;  /* 0xff800000169a7808 */ /* 0x000fe20004800000 */
[----:B---3--:R-:W-:Y:S01]  /*3c50*/  FFMA.FTZ R128, R3, -R132, R12 ;  /* 0x8000008403807223 */ /* 0x008fe2000001000c */
[----:B------:R-:W-:Y:S01]  /*3c60*/  VIADD R12, R15, 0x40 ;  /* 0x000000400f0c7836 */ /* 0x000fe20000000000 */
[----:B------:R-:W-:-:S04]  /*3c70*/  IABS R5, R2 ;  /* 0x0000000200057213 */ /* 0x000fc80000000000 */
[----:B------:R-:W-:Y:S01]  /*3c80*/  MUFU.TANH R18, R46 ;  /* 0x0000002e00127308 */ /* 0x000fe20000002400 */
[C---:B------:R-:W-:Y:S01]  /*3c90*/  IMAD.IADD R3, R12.reuse, 0x1, -R52 ;  /* 0x000000010c037824 */ /* 0x040fe200078e0a34 */
[----:B------:R-:W-:Y:S01]  /*3ca0*/  I2FP.F32.S32 R5, R5 ;  /* 0x0000000500057245 */ /* 0x000fe20000201400 */
[----:B------:R-:W-:-:S03]  /*3cb0*/  IMAD.IADD R6, R12, 0x1, -R28 ;  /* 0x000000010c067824 */ /* 0x000fc600078e0a1c */
[----:B------:R-:W-:Y:S01]  /*3cc0*/  IABS R7, R3 ;  /* 0x0000000300077213 */ /* 0x000fe20000000000 */
[----:B------:R-:W-:Y:S01]  /*3cd0*/  FFMA.FTZ R14, R5, -R132, R82 ;  /* 0x80000084050e7223 */ /* 0x000fe20000010052 */
[----:B------:R-:W-:Y:S01]  /*3ce0*/  IABS R3, R4 ;  /* 0x0000000400037213 */ /* 0x000fe20000000000 */
[----:B------:R-:W-:Y:S01]  /*3cf0*/  IMAD.IADD R5, R13, 0x1, -R20 ;  /* 0x000000010d057824 */ /* 0x000fe200078e0a14 */
[----:B------:R-:W-:Y:S01]  /*3d00*/  IABS R2, R6 ;  /* 0x0000000600027213 */ /* 0x000fe20000000000 */
[----:B------:R-:W-:Y:S01]  /*3d10*/  MUFU.TANH R9, R43 ;  /* 0x0000002b00097308 */ /* 0x000fe20000002400 */
[----:B------:R-:W-:Y:S01]  /*3d20*/  IABS R4, R8 ;  /* 0x0000000800047213 */ /* 0x000fe20000000000 */
[----:B------:R-:W-:Y:S01]  /*3d30*/  IMAD.MOV.U32 R6, RZ, RZ, R3 ;  /* 0x000000ffff067224 */ /* 0x000fe200078e0003 */
[----:B------:R-:W-:Y:S01]  /*3d40*/  FSEL R180, R14, -INF , !P1 ;  /* 0xff8000000eb47808 */ /* 0x000fe20004800000 */
[----:B------:R-:W-:Y:S02]  /*3d50*/  IMAD.MOV.U32 R3, RZ, RZ, R2 ;  /* 0x000000ffff037224 */ /* 0x000fe400078e0002 */
[----:B------:R-:W-:Y:S01]  /*3d60*/  IMAD.MOV.U32 R2, RZ, RZ, R4 ;  /* 0x000000ffff027224 */ /* 0x000fe200078e0004 */
[----:B------:R-:W-:Y:S01]  /*3d70*/  I2FP.F32.S32 R4, R7 ;  /* 0x0000000700047245 */ /* 0x000fe20000201400 */
[----:B------:R-:W-:Y:S01]  /*3d80*/  IMAD.IADD R7, R12, 0x1, -R20 ;  /* 0x000000010c077824 */ /* 0x000fe200078e0a14 */
[----:B------:R-:W-:Y:S01]  /*3d90*/  I2FP.F32.S32 R3, R3 ;  /* 0x0000000300037245 */ /* 0x000fe20000201400 */
[----:B------:R-:W-:Y:S01]  /*3da0*/  MUFU.TANH R8, R47 ;  /* 0x0000002f00087308 */ /* 0x000fe20000002400 */
[----:B------:R-:W-:Y:S01]  /*3db0*/  I2FP.F32.S32 R2, R2 ;  /* 0x0000000200027245 */ /* 0x000fe20000201400 */
[----:B------:R-:W-:Y:S01]  /*3dc0*/  FFMA.FTZ R19, R4, -R132, R87 ;  /* 0x8000008404137223 */ /* 0x000fe20000010057 */
[----:B------:R-:W-:Y:S01]  /*3dd0*/  I2FP.F32.S32 R6, R6 ;  /* 0x0000000600067245 */ /* 0x000fe20000201400 */
[----:B------:R-:W-:Y:S01]  /*3de0*/  FFMA.FTZ R27, R3, -R132, R86 ;  /* 0x80000084031b7223 */ /* 0x000fe20000010056 */
[----:B------:R-:W-:-:S02]  /*3df0*/  IMAD.IADD R3, R13, 0x1, -R17 ;  /* 0x000000010d037824 */ /* 0x000fc400078e0a11 */
[----:B------:R-:W-:Y:S01]  /*3e00*/  FFMA.FTZ R24, R2, -R132, R76 ;  /* 0x8000008402187223 */ /* 0x000fe2000001004c */
[----:B------:R-:W-:Y:S01]  /*3e10*/  IADD3 R2, -R17, R12, RZ ;  /* 0x0000000c11027210 */ /* 0x000fe20007ffe1ff */
[----:B------:R-:W-:Y:S02]  /*3e20*/  IMAD.IADD R4, R11, 0x1, -R17 ;  /* 0x000000010b047824 */ /* 0x000fe400078e0a11 */
[----:B------:R-:W-:Y:S01]  /*3e30*/  FFMA.FTZ R31, R6, -R132, R90 ;  /* 0x80000084061f7223 */ /* 0x000fe2000001005a */
[----:B------:R-:W-:Y:S01]  /*3e40*/  IABS R6, R3 ;  /* 0x0000000300067213 */ /* 0x000fe20000000000 */
[----:B------:R-:W1:Y:S01]  /*3e50*/  MUFU.TANH R10, R83 ;  /* 0x00000053000a7308 */ /* 0x000e620000002400 */
[----:B------:R-:W-:Y:S02]  /*3e60*/  IABS R3, R2 ;  /* 0x0000000200037213 */ /* 0x000fe40000000000 */
[----:B------:R-:W-:Y:S02]  /*3e70*/  IABS R2, R4 ;  /* 0x0000000400027213 */ /* 0x000fe40000000000 */
[----:B------:R-:W-:-:S02]  /*3e80*/  IABS R4, R5 ;  /* 0x0000000500047213 */ /* 0x000fc40000000000 */
[----:B------:R-:W-:Y:S01]  /*3e90*/  IABS R5, R7 ;  /* 0x0000000700057213 */ /* 0x000fe20000000000 */
[----:B------:R-:W-:Y:S01]  /*3ea0*/  IMAD.MOV.U32 R7, RZ, RZ, R6 ;  /* 0x000000ffff077224 */ /* 0x000fe200078e0006 */
[----:B------:R-:W-:Y:S01]  /*3eb0*/  MOV R6, R3 ;  /* 0x0000000300067202 */ /* 0x000fe20000000f00 */
[----:B------:R-:W-:Y:S01]  /*3ec0*/  IMAD.MOV.U32 R3, RZ, RZ, R4 ;  /* 0x000000ffff037224 */ /* 0x000fe200078e0004 */
[----:B------:R-:W2:Y:S01]  /*3ed0*/  MUFU.TANH R25, R129 ;  /* 0x0000008100197308 */ /* 0x000ea20000002400 */
[----:B------:R-:W-:Y:S01]  /*3ee0*/  IMAD.MOV.U32 R4, RZ, RZ, R5 ;  /* 0x000000ffff047224 */ /* 0x000fe200078e0005 */
[----:B------:R-:W-:Y:S02]  /*3ef0*/  I2FP.F32.S32 R5, R2 ;  /* 0x0000000200057245 */ /* 0x000fe40000201400 */
[----:B------:R-:W-:Y:S02]  /*3f00*/  I2FP.F32.S32 R3, R3 ;  /* 0x0000000300037245 */ /* 0x000fe40000201400 */
[----:B------:R-:W-:Y:S01]  /*3f10*/  I2FP.F32.S32 R2, R4 ;  /* 0x0000000400027245 */ /* 0x000fe20000201400 */
[----:B-1----:R-:W-:Y:S01]  /*3f20*/  FFMA.FTZ R17, R5, -R132, R10 ;  /* 0x8000008405117223 */ /* 0x002fe2000001000a */
        /* <DEDUP_REMOVED lines=8> */
[----:B------:R-:W-:Y:S01]  /*3fb0*/  IADD3 R4, -R23, R12, RZ ;  /* 0x0000000c17047210 */ /* 0x000fe20007ffe1ff */
[----:B------:R-:W-:Y:S01]  /*3fc0*/  IMAD.IADD R6, R11, 0x1, -R23 ;  /* 0x000000010b067824 */ /* 0x000fe200078e0a17 */
[----:B------:R-:W-:Y:S01]  /*3fd0*/  IABS R5, R2 ;  /* 0x0000000200057213 */ /* 0x000fe20000000000 */
[----:B------:R-:W-:Y:S01]  /*3fe0*/  IMAD.IADD R7, R13, 0x1, -R50 ;  /* 0x000000010d077824 */ /* 0x000fe200078e0a32 */
[----:B------:R-:W-:Y:S01]  /*3ff0*/  IABS R3, R3 ;  /* 0x0000000300037213 */ /* 0x000fe20000000000 */
[----:B------:R-:W1:Y:S01]  /*4000*/  MUFU.TANH R8, R100 ;  /* 0x0000006400087308 */ /* 0x000e620000002400 */
[----:B------:R-:W-:-:S02]  /*4010*/  IABS R2, R4 ;  /* 0x0000000400027213 */ /* 0x000fc40000000000 */
[----:B------:R-:W-:Y:S02]  /*4020*/  IABS R4, R6 ;  /* 0x0000000600047213 */ /* 0x000fe40000000000 */
[----:B------:R-:W-:Y:S01]  /*4030*/  IABS R6, R7 ;  /* 0x0000000700067213 */ /* 0x000fe20000000000 */
[----:B------:R-:W-:Y:S01]  /*4040*/  IMAD.MOV.U32 R7, RZ, RZ, R5 ;  /* 0x000000ffff077224 */ /* 0x000fe200078e0005 */
[----:B------:R-:W-:Y:S01]  /*4050*/  FSEL R178, R19, -INF , !P1 ;  /* 0xff80000013b27808 */ /* 0x000fe20004800000 */
[----:B------:R-:W-:Y:S01]  /*4060*/  IMAD.MOV.U32 R5, RZ, RZ, R3 ;  /* 0x000000ffff057224 */ /* 0x000fe200078e0003 */
[----:B------:R-:W-:Y:S01]  /*4070*/  MOV R3, R2 ;  /* 0x0000000200037202 */ /* 0x000fe20000000f00 */
[----:B------:R-:W-:Y:S01]  /*4080*/  IMAD.MOV.U32 R2, RZ, RZ, R4 ;  /* 0x000000ffff027224 */ /* 0x000fe200078e0004 */
[----:B------:R-:W-:Y:S01]  /*4090*/  I2FP.F32.S32 R7, R7 ;  /* 0x0000000700077245 */ /* 0x000fe20000201400 */
[----:B------:R-:W-:Y:S01]  /*40a0*/  IMAD.MOV.U32 R4, RZ, RZ, R6 ;  /* 0x000000ffff047224 */ /* 0x000fe200078e0006 */
[----:B------:R-:W-:Y:S01]  /*40b0*/  I2FP.F32.S32 R6, R5 ;  /* 0x0000000500067245 */ /* 0x000fe20000201400 */
[----:B------:R-:W3:Y:S01]  /*40c0*/  MUFU.TANH R39, R130 ;  /* 0x0000008200277308 */ /* 0x000ee20000002400 */
[----:B------:R-:W-:-:S02]  /*40d0*/  I2FP.F32.S32 R5, R3 ;  /* 0x0000000300057245 */ /* 0x000fc40000201400 */
[----:B------:R-:W-:Y:S01]  /*40e0*/  I2FP.F32.S32 R3, R4 ;  /* 0x0000000400037245 */ /* 0x000fe20000201400 */
[----:B------:R-:W-:Y:S01]  /*40f0*/  FFMA.FTZ R36, R6, -R132, R91 ;  /* 0x8000008406247223 */ /* 0x000fe2000001005b */
[----:B------:R-:W-:Y:S01]  /*4100*/  I2FP.F32.S32 R2, R2 ;  /* 0x0000000200027245 */ /* 0x000fe20000201400 */
[C---:B------:R-:W-:Y:S01]  /*4110*/  IMAD.IADD R6, R12.reuse, 0x1, -R55 ;  /* 0x000000010c067824 */ /* 0x040fe200078e0a37 */
[----:B------:R-:W-:Y:S01]  /*4120*/  IADD3 R4, -R55, R13, RZ ;  /* 0x0000000d37047210 */ /* 0x000fe20007ffe1ff */
[-C--:B------:R-:W-:Y:S01]  /*4130*/  FFMA.FTZ R34, R3, -R132.reuse, R89 ;  /* 0x8000008403227223 */ /* 0x080fe20000010059 */
[--C-:B------:R-:W-:Y:S02]  /*4140*/  IMAD.IADD R3, R12, 0x1, -R50.reuse ;  /* 0x000000010c037824 */ /* 0x100fe400078e0a32 */
[-C--:B--2---:R-:W-:Y:S01]  /*4150*/  FFMA.FTZ R33, R2, -R132.reuse, R25 ;  /* 0x8000008402217223 */ /* 0x084fe20000010019 */
[----:B------:R-:W-:Y:S02]  /*4160*/  IMAD.IADD R2, R11, 0x1, -R50 ;  /* 0x000000010b027824 */ /* 0x000fe400078e0a32 */
[-C--:B------:R-:W-:Y:S01]  /*4170*/  FFMA.FTZ R35, R5, -R132.reuse, R88 ;  /* 0x8000008405237223 */ /* 0x080fe20000010058 */
[----:B------:R-:W2:Y:S01]  /*4180*/  MUFU.TANH R9, R101 ;  /* 0x0000006500097308 */ /* 0x000ea20000002400 */
[----:B-1----:R-:W-:Y:S01]  /*4190*/  FFMA.FTZ R20, R7, -R132, R8 ;  /* 0x8000008407147223 */ /* 0x002fe20000010008 */
[----:B------:R-:W-:Y:S01]  /*41a0*/  IABS R5, R3 ;  /* 0x0000000300057213 */ /* 0x000fe20000000000 */
[----:B------:R-:W-:Y:S01]  /*41b0*/  IMAD.IADD R8, R13, 0x1, -R37 ;  /* 0x000000010d087824 */ /* 0x000fe200078e0a25 */
[----:B------:R-:W-:-:S02]  /*41c0*/  IABS R2, R2 ;  /* 0x0000000200027213 */ /* 0x000fc40000000000 */
[----:B------:R-:W-:Y:S02]  /*41d0*/  IABS R3, R4 ;  /* 0x0000000400037213 */ /* 0x000fe40000000000 */
[----:B------:R-:W1:Y:S01]  /*41e0*/  MUFU.TANH R7, R93 ;  /* 0x0000005d00077308 */ /* 0x000e620000002400 */
[----:B------:R-:W-:Y:S01]  /*41f0*/  IABS R4, R6 ;  /* 0x0000000600047213 */ /* 0x000fe20000000000 */
[----:B------:R-:W-:Y:S01]  /*4200*/  IMAD.MOV.U32 R6, RZ, RZ, R5 ;  /* 0x000000ffff067224 */ /* 0x000fe200078e0005 */
[----:B------:R-:W-:Y:S01]  /*4210*/  I2FP.F32.S32 R3, R3 ;  /* 0x0000000300037245 */ /* 0x000fe20000201400 */
[----:B------:R-:W-:Y:S01]  /*4220*/  IMAD.MOV.U32 R5, RZ, RZ, R2 ;  /* 0x000000ffff057224 */ /* 0x000fe200078e0002 */
[----:B------:R-:W-:Y:S01]  /*4230*/  FSEL R177, R24, -INF , !P0 ;  /* 0xff80000018b17808 */ /* 0x000fe20004000000 */
[----:B------:R-:W-:Y:S01]  /*4240*/  IMAD.MOV.U32 R2, RZ, RZ, R4 ;  /* 0x000000ffff027224 */ /* 0x000fe200078e0004 */
[----:B------:R-:W-:Y:S01]  /*4250*/  I2FP.F32.S32 R6, R6 ;  /* 0x0000000600067245 */ /* 0x000fe20000201400 */
[----:B------:R-:W4:Y:S01]  /*4260*/  MUFU.TANH R10, R103 ;  /* 0x00000067000a7308 */ /* 0x000f220000002400 */
[----:B------:R-:W-:Y:S01]  /*4270*/  I2FP.F32.S32 R5, R5 ;  /* 0x0000000500057245 */ /* 0x000fe20000201400 */
[--C-:B------:R-:W-:Y:S01]  /*4280*/  IMAD.IADD R4, R13, 0x1, -R26.reuse ;  /* 0x000000010d047824 */ /* 0x100fe200078e0a1a */
[----:B------:R-:W-:Y:S01]  /*4290*/  I2FP.F32.S32 R2, R2 ;  /* 0x0000000200027245 */ /* 0x000fe20000201400 */
[-C--:B------:R-:W-:Y:S01]  /*42a0*/  FFMA.FTZ R25, R6, -R132.reuse, R41 ;  /* 0x8000008406197223 */ /* 0x080fe20000010029 */
[----:B------:R-:W-:Y:S01]  /*42b0*/  FSEL R174, R27, -INF , !P0 ;  /* 0xff8000001bae7808 */ /* 0x000fe20004000000 */
[----:B---3--:R-:W-:Y:S01]  /*42c0*/  FFMA.FTZ R23, R5, -R132, R39 ;  /* 0x8000008405177223 */ /* 0x008fe20000010027 */
[----:B------:R-:W-:Y:S01]  /*42d0*/  IABS R6, R4 ;  /* 0x0000000400067213 */ /* 0x000fe20000000000 */
[-C--:B--2---:R-:W-:Y:S01]  /*42e0*/  FFMA.FTZ R39, R2, -R132.reuse, R9 ;  /* 0x8000008402277223 */ /* 0x084fe20000010009 */
[----:B-1----:R-:W-:Y:S01]  /*42f0*/  FFMA.FTZ R41, R3, -R132, R7 ;  /* 0x8000008403297223 */ /* 0x002fe20000010007 */
[----:B------:R-:W-:Y:S01]  /*4300*/  IADD3 R2, -R55, R11, RZ ;  /* 0x0000000b37027210 */ /* 0x000fe20007ffe1ff */
[--C-:B------:R-:W-:Y:S01]  /*4310*/  IMAD.IADD R3, R12, 0x1, -R26.reuse ;  /* 0x000000010c037824 */ /* 0x100fe200078e0a1a */
[----:B------:R-:W-:Y:S01]  /*4320*/  MUFU.TANH R40, R131 ;  /* 0x0000008300287308 */ /* 0x000fe20000002400 */
[----:B------:R-:W-:Y:S01]  /*4330*/  IMAD.IADD R7, R11, 0x1, -R26 ;  /* 0x000000010b077824 */ /* 0x000fe200078e0a1a */
[----:B------:R-:W-:-:S02]  /*4340*/  IABS R5, R2 ;  /* 0x0000000200057213 */ /* 0x000fc40000000000 */
[----:B------:R-:W-:Y:S02]  /*4350*/  IABS R3, R3 ;  /* 0x0000000300037213 */ /* 0x000fe40000000000 */
[----:B------:R-:W-:Y:S02]  /*4360*/  IABS R2, R7 ;  /* 0x0000000700027213 */ /* 0x000fe40000000000 */
[----:B------:R-:W1:Y:S01]  /*4370*/  MUFU.TANH R9, R108 ;  /* 0x0000006c00097308 */ /* 0x000e620000002400 */
[----:B------:R-:W-:Y:S02]  /*4380*/  IABS R7, R8 ;  /* 0x0000000800077213 */ /* 0x000fe40000000000 */
[----:B------:R-:W-:Y:S01]  /*4390*/  MOV R4, R5 ;  /* 0x0000000500047202 */ /* 0x000fe20000000f00 */
[----:B------:R-:W-:Y:S01]  /*43a0*/  IMAD.MOV.U32 R5, RZ, RZ, R3 ;  /* 0x000000ffff057224 */ /* 0x000fe200078e0003 */
[----:B------:R-:W-:Y:S02]  /*43b0*/  I2FP.F32.S32 R2, R2 ;  /* 0x0000000200027245 */ /* 0x000fe40000201400 */
[----:B------:R-:W-:Y:S01]  /*43c0*/  I2FP.F32.S32 R3, R4 ;  /* 0x0000000400037245 */ /* 0x000fe20000201400 */
[----:B------:R-:W2:Y:S01]  /*43d0*/  MUFU.TANH R16, R102 ;  /* 0x0000006600107308 */ /* 0x000ea20000002400 */
[----:B------:R-:W-:Y:S01]  /*43e0*/  IMAD.MOV.U32 R4, RZ, RZ, R7 ;  /* 0x000000ffff047224 */ /* 0x000fe200078e0007 */
[----:B------:R-:W-:Y:S01]  /*43f0*/  I2FP.F32.S32 R5, R5 ;  /* 0x0000000500057245 */ /* 0x000fe20000201400 */
[----:B------:R-:W-:-:S02]  /*4400*/  IMAD.IADD R7, R11, 0x1, -R38 ;  /* 0x000000010b077824 */ /* 0x000fc400078e0a26 */
[----:B----4-:R-:W-:Y:S01]  /*4410*/  FFMA.FTZ R28, R3, -R132, R10 ;  /* 0x80000084031c7223 */ /* 0x010fe2000001000a */
[----:B------:R-:W-:Y:S02]  /*4420*/  I2FP.F32.S32 R6, R6 ;  /* 0x0000000600067245 */ /* 0x000fe40000201400 */
[----:B------:R-:W-:Y:S01]  /*4430*/  I2FP.F32.S32 R3, R4 ;  /* 0x0000000400037245 */ /* 0x000fe20000201400 */
[----:B------:R-:W3:Y:S01]  /*4440*/  MUFU.TANH R14, R95 ;  /* 0x0000005f000e7308 */ /* 0x000ee20000002400 */
[-C--:B-1----:R-:W-:Y:S01]  /*4450*/  FFMA.FTZ R19, R2, -R132.reuse, R9 ;  /* 0x8000008402137223 */ /* 0x082fe20000010009 */
[--C-:B------:R-:W-:Y:S01]  /*4460*/  IMAD.IADD R2, R11, 0x1, -R37.reuse ;  /* 0x000000010b027824 */ /* 0x100fe200078e0a25 */
[----:B------:R-:W-:Y:S01]  /*4470*/  IADD3 R4, -R38, R13, RZ ;  /* 0x0000000d26047210 */ /* 0x000fe20007ffe1ff */
[----:B------:R-:W-:Y:S01]  /*4480*/  FFMA.FTZ R40, R3, -R132, R40 ;  /* 0x8000008403287223 */ /* 0x000fe20000010028 */
[----:B------:R-:W-:Y:S01]  /*4490*/  IMAD.IADD R3, R12, 0x1, -R37 ;  /* 0x000000010c037824 */ /* 0x000fe200078e0a25 */
[----:B------:R-:W-:-:S02]  /*44a0*/  FSEL R179, R17, -INF , !P3 ;  /* 0xff80000011b37808 */ /* 0x000fc40005800000 */
[----:B------:R-:W1:Y:S01]  /*44b0*/  MUFU.TANH R43, R140 ;  /* 0x0000008c002b7308 */ /* 0x000e620000002400 */
[----:B--2---:R-:W-:Y:S01]  /*44c0*/  FFMA.FTZ R22, R5, -R132, R16 ;  /* 0x8000008405167223 */ /* 0x004fe20000010010 */
[----:B------:R-:W-:Y:S01]  /*44d0*/  IMAD.IADD R5, R12, 0x1, -R38 ;  /* 0x000000010c057824 */ /* 0x000fe200078e0a26 */
[----:B------:R-:W-:Y:S02]  /*44e0*/  IABS R2, R2 ;  /* 0x0000000200027213 */ /* 0x000fe40000000000 */
[----:B------:R-:W-:Y:S02]  /*44f0*/  IABS R4, R4 ;  /* 0x0000000400047213 */ /* 0x000fe40000000000 */
[----:B------:R-:W-:Y:S01]  /*4500*/  FSEL R173, R29, -INF , !P4 ;  /* 0xff8000001dad7808 */ /* 0x000fe20006000000 */
[----:B------:R-:W2:Y:S01]  /*4510*/  MUFU.TANH R8, R142 ;  /* 0x0000008e00087308 */ /* 0x000ea20000002400 */
[----:B---3--:R-:W-:Y:S01]  /*4520*/  FFMA.FTZ R26, R6, -R132, R14 ;  /* 0x80000084061a7223 */ /* 0x008fe2000001000e */
[----:B------:R-:W-:-:S02]  /*4530*/  IABS R6, R3 ;  /* 0x0000000300067213 */ /* 0x000fc40000000000 */
[----:B------:R-:W-:Y:S02]  /*4540*/  IABS R3, R5 ;  /* 0x0000000500037213 */ /* 0x000fe40000000000 */
[----:B------:R-:W-:Y:S01]  /*4550*/  IABS R5, R7 ;  /* 0x0000000700057213 */ /* 0x000fe20000000000 */
[----:B------:R-:W-:Y:S01]  /*4560*/  IMAD.MOV.U32 R7, RZ, RZ, R6 ;  /* 0x000000ffff077224 */ /* 0x000fe200078e0006 */
[----:B------:R-:W3:Y:S01]  /*4570*/  MUFU.TANH R46, R136 ;  /* 0x00000088002e7308 */ /* 0x000ee20000002400 */
[----:B------:R-:W-:Y:S01]  /*4580*/  IMAD.MOV.U32 R6, RZ, RZ, R2 ;  /* 0x000000ffff067224 */ /* 0x000fe200078e0002 */
[----:B------:R-:W-:Y:S02]  /*4590*/  MOV R2, R5 ;  /* 0x0000000500027202 */ /* 0x000fe40000000f00 */
[----:B------:R-:W-:Y:S02]  /*45a0*/  I2FP.F32.S32 R3, R3 ;  /* 0x0000000300037245 */ /* 0x000fe40000201400 */
[----:B------:R-:W-:-:S02]  /*45b0*/  I2FP.F32.S32 R2, R2 ;  /* 0x0000000200027245 */ /* 0x000fc40000201400 */
[----:B------:R-:W4:Y:S01]  /*45c0*/  MUFU.TANH R32, R141 ;  /* 0x0000008d00207308 */ /* 0x000f220000002400 */
[----:B------:R-:W-:Y:S01]  /*45d0*/  I2FP.F32.S32 R4, R4 ;  /* 0x0000000400047245 */ /* 0x000fe20000201400 */
[----:B-1----:R-:W-:Y:S01]  /*45e0*/  FFMA.FTZ R43, R3, -R132, R43 ;  /* 0x80000084032b7223 */ /* 0x002fe2000001002b */
[----:B------:R-:W-:Y:S01]  /*45f0*/  I2FP.F32.S32 R6, R6 ;  /* 0x0000000600067245 */ /* 0x000fe20000201400 */
[----:B------:R-:W-:Y:S02]  /*4600*/  IMAD.IADD R3, R13, 0x1, -R42 ;  /* 0x000000010d037824 */ /* 0x000fe400078e0a2a */
[-C--:B--2---:R-:W-:Y:S01]  /*4610*/  FFMA.FTZ R37, R2, -R132.reuse, R8 ;  /* 0x8000008402257223 */ /* 0x084fe20000010008 */
[----:B------:R-:W-:Y:S01]  /*4620*/  IMAD.IADD R2, R12, 0x1, -R42 ;  /* 0x000000010c027824 */ /* 0x000fe200078e0a2a */
[----:B------:R-:W-:Y:S01]  /*4630*/  I2FP.F32.S32 R7, R7 ;  /* 0x0000000700077245 */ /* 0x000fe20000201400 */
[----:B------:R-:W1:Y:S01]  /*4640*/  MUFU.TANH R45, R138 ;  /* 0x0000008a002d7308 */ /* 0x000e620000002400 */
[----:B---3--:R-:W-:Y:S01]  /*4650*/  FFMA.FTZ R46, R4, -R132, R46 ;  /* 0x80000084042e7223 */ /* 0x008fe2000001002e */
[----:B------:R-:W-:Y:S01]  /*4660*/  IMAD.IADD R4, R11, 0x1, -R42 ;  /* 0x000000010b047824 */ /* 0x000fe200078e0a2a */
[----:B------:R-:W-:-:S02]  /*4670*/  IABS R5, R3 ;  /* 0x0000000300057213 */ /* 0x000fc40000000000 */
[----:B------:R-:W-:Y:S02]  /*4680*/  IABS R3, R2 ;  /* 0x0000000200037213 */ /* 0x000fe40000000000 */
[----:B------:R-:W-:Y:S01]  /*4690*/  IABS R2, R4 ;  /* 0x0000000400027213 */ /* 0x000fe20000000000 */
[----:B------:R-:W2:Y:S01]  /*46a0*/  MUFU.TANH R10, R96 ;  /* 0x00000060000a7308 */ /* 0x000ea20000002400 */
[----:B----4-:R-:W-:Y:S01]  /*46b0*/  FFMA.FTZ R24, R6, -R132, R32 ;  /* 0x8000008406187223 */ /* 0x010fe20000010020 */
[----:B------:R-:W-:Y:S01]  /*46c0*/  IMAD.IADD R6, R13, 0x1, -R48 ;  /* 0x000000010d067824 */ /* 0x000fe200078e0a30 */
[----:B------:R-:W-:Y:S02]  /*46d0*/  FSEL R176, R18, -INF , !P3 ;  /* 0xff80000012b07808 */ /* 0x000fe40005800000 */
[----:B------:R-:W-:Y:S02]  /*46e0*/  FSEL R141, R31, -INF , !P0 ;  /* 0xff8000001f8d7808 */ /* 0x000fe40004000000 */
[----:B------:R-:W-:Y:S01]  /*46f0*/  IABS R4, R6 ;  /* 0x0000000600047213 */ /* 0x000fe20000000000 */
[----:B------:R-:W3:Y:S01]  /*4700*/  MUFU.TANH R16, R110 ;  /* 0x0000006e00107308 */ /* 0x000ee20000002400 */
[----:B-1----:R-:W-:Y:S01]  /*4710*/  FFMA.FTZ R27, R7, -R132, R45 ;  /* 0x80000084071b7223 */ /* 0x002fe2000001002d */
[----:B------:R-:W-:Y:S01]  /*4720*/  IADD3 R7, -R48, R12, RZ ;  /* 0x0000000c30077210 */ /* 0x000fe20007ffe1ff */
[----:B------:R-:W-:Y:S01]  /*4730*/  IMAD.MOV.U32 R6, RZ, RZ, R5 ;  /* 0x000000ffff067224 */ /* 0x000fe200078e0005 */
[----:B------:R-:W-:Y:S01]  /*4740*/  FSEL R138, R44, -INF , !P1 ;  /* 0xff8000002c8a7808 */ /* 0x000fe20004800000 */
[----:B------:R-:W-:Y:S01]  /*4750*/  IMAD.MOV.U32 R5, RZ, RZ, R2 ;  /* 0x000000ffff057224 */ /* 0x000fe200078e0002 */
[----:B------:R-:W-:Y:S01]  /*4760*/  IABS R8, R7 ;  /* 0x0000000700087213 */ /* 0x000fe20000000000 */
[----:B------:R-:W-:Y:S01]  /*4770*/  IMAD.MOV.U32 R7, RZ, RZ, R3 ;  /* 0x000000ffff077224 */ /* 0x000fe200078e0003 */
[----:B------:R-:W1:Y:S01]  /*4780*/  MUFU.TANH R9, R98 ;  /* 0x0000006200097308 */ /* 0x000e620000002400 */
[----:B------:R-:W-:Y:S01]  /*4790*/  I2FP.F32.S32 R3, R6 ;  /* 0x0000000600037245 */ /* 0x000fe20000201400 */
[----:B------:R-:W-:Y:S01]  /*47a0*/  IMAD.MOV.U32 R2, RZ, RZ, R4 ;  /* 0x000000ffff027224 */ /* 0x000fe200078e0004 */
[----:B------:R-:W-:-:S02]  /*47b0*/  MOV R4, R8 ;  /* 0x0000000800047202 */ /* 0x000fc40000000f00 */
[----:B------:R-:W-:Y:S01]  /*47c0*/  ISETP.GE.AND P1, PT, R38, R77, PT ;  /* 0x0000004d2600720c */ /* 0x000fe20003f26270 */
[----:B--2---:R-:W-:Y:S01]  /*47d0*/  FFMA.FTZ R32, R3, -R132, R10 ;  /* 0x8000008403207223 */ /* 0x004fe2000001000a */
[----:B------:R-:W-:Y:S01]  /*47e0*/  I2FP.F32.S32 R3, R2 ;  /* 0x0000000200037245 */ /* 0x000fe20000201400 */
[----:B------:R-:W2:Y:S01]  /*47f0*/  MUFU.TANH R17, R109 ;  /* 0x0000006d00117308 */ /* 0x000ea20000002400 */
[----:B------:R-:W-:Y:S01]  /*4800*/  I2FP.F32.S32 R2, R4 ;  /* 0x0000000400027245 */ /* 0x000fe20000201400 */
[----:B------:R-:W-:Y:S01]  /*4810*/  IMAD.IADD R4, R13, 0x1, -R58 ;  /* 0x000000010d047824 */ /* 0x000fe200078e0a3a */
[----:B------:R-:W-:Y:S02]  /*4820*/  I2FP.F32.S32 R7, R7 ;  /* 0x0000000700077245 */ /* 0x000fe40000201400 */
[----:B------:R-:W-:Y:S01]  /*4830*/  I2FP.F32.S32 R5, R5 ;  /* 0x0000000500057245 */ /* 0x000fe20000201400 */
[-C--:B---3--:R-:W-:Y:S01]  /*4840*/  FFMA.FTZ R38, R2, -R132.reuse, R16 ;  /* 0x8000008402267223 */ /* 0x088fe20000010010 */
[----:B------:R-:W-:Y:S01]  /*4850*/  IMAD.IADD R2, R11, 0x1, -R48 ;  /* 0x000000010b027824 */ /* 0x000fe200078e0a30 */
[----:B------:R-:W3:Y:S01]  /*4860*/  MUFU.TANH R14, R111 ;  /* 0x0000006f000e7308 */ /* 0x000ee20000002400 */
[----:B-1----:R-:W-:Y:S01]  /*4870*/  FFMA.FTZ R45, R3, -R132, R9 ;  /* 0x80000084032d7223 */ /* 0x002fe20000010009 */
[----:B------:R-:W-:Y:S01]  /*4880*/  IMAD.IADD R3, R12, 0x1, -R58 ;  /* 0x000000010c037824 */ /* 0x000fe200078e0a3a */
[----:B------:R-:W-:-:S02]  /*4890*/  IADD3 R8, -R61, R13, RZ ;  /* 0x0000000d3d087210 */ /* 0x000fc40007ffe1ff */
[----:B------:R-:W-:Y:S02]  /*48a0*/  IABS R6, R4 ;  /* 0x0000000400067213 */ /* 0x000fe40000000000 */
[----:B------:R-:W-:Y:S01]  /*48b0*/  IABS R3, R3 ;  /* 0x0000000300037213 */ /* 0x000fe20000000000 */
[----:B------:R-:W1:Y:S01]  /*48c0*/  MUFU.TANH R9, R116 ;  /* 0x0000007400097308 */ /* 0x000e620000002400 */
[----:B--2---:R-:W-:Y:S01]  /*48d0*/  FFMA.FTZ R29, R7, -R132, R17 ;  /* 0x80000084071d7223 */ /* 0x004fe20000010011 */
[----:B------:R-:W-:Y:S01]  /*48e0*/  IMAD.IADD R7, R11, 0x1, -R58 ;  /* 0x000000010b077824 */ /* 0x000fe200078e0a3a */
[----:B------:R-:W-:Y:S02]  /*48f0*/  I2FP.F32.S32 R6, R6 ;  /* 0x0000000600067245 */ /* 0x000fe40000201400 */
[----:B------:R-:W-:Y:S02]  /*4900*/  FSEL R175, R20, -INF , !P4 ;  /* 0xff80000014af7808 */ /* 0x000fe40006000000 */
[----:B------:R-:W-:Y:S01]  /*4910*/  ISETP.GE.AND P0, PT, R42, R77, PT ;  /* 0x0000004d2a00720c */ /* 0x000fe20003f06270 */
        /* <DEDUP_REMOVED lines=8> */
[----:B------:R-:W-:Y:S02]  /*49a0*/  I2FP.F32.S32 R2, R2 ;  /* 0x0000000200027245 */ /* 0x000fe40000201400 */
[----:B------:R-:W-:Y:S01]  /*49b0*/  I2FP.F32.S32 R3, R4 ;  /* 0x0000000400037245 */ /* 0x000fe20000201400 */
[----:B------:R-:W-:Y:S01]  /*49c0*/  IMAD.MOV.U32 R4, RZ, RZ, R7 ;  /* 0x000000ffff047224 */ /* 0x000fe200078e0007 */
[----:B------:R-:W-:Y:S01]  /*49d0*/  I2FP.F32.S32 R5, R5 ;  /* 0x0000000500057245 */ /* 0x000fe20000201400 */
[----:B------:R-:W-:Y:S01]  /*49e0*/  IMAD.IADD R7, R11, 0x1, -R49 ;  /* 0x000000010b077824 */ /* 0x000fe200078e0a31 */
[----:B------:R-:W4:Y:S01]  /*49f0*/  MUFU.TANH R14, R147 ;  /* 0x00000093000e7308 */ /* 0x000f220000002400 */
[----:B-1----:R-:W-:Y:S01]  /*4a00*/  FFMA.FTZ R31, R3, -R132, R9 ;  /* 0x80000084031f7223 */ /* 0x002fe20000010009 */
[----:B------:R-:W-:Y:S01]  /*4a10*/  I2FP.F32.S32 R3, R4 ;  /* 0x0000000400037245 */ /* 0x000fe20000201400 */
[----:B------:R-:W-:Y:S01]  /*4a20*/  IMAD.IADD R4, R13, 0x1, -R49 ;  /* 0x000000010d047824 */ /* 0x000fe200078e0a31 */
[----:B------:R-:W-:-:S02]  /*4a30*/  FSEL R142, R21, -INF , !P3 ;  /* 0xff800000158e7808 */ /* 0x000fc40005800000 */
[----:B------:R-:W-:Y:S01]  /*4a40*/  FSEL R139, R30, -INF , !P4 ;  /* 0xff8000001e8b7808 */ /* 0x000fe20006000000 */
[-C--:B--2---:R-:W-:Y:S01]  /*4a50*/  FFMA.FTZ R44, R3, -R132.reuse, R44 ;  /* 0x80000084032c7223 */ /* 0x084fe2000001002c */
[----:B------:R-:W1:Y:S01]  /*4a60*/  MUFU.TANH R47, R143 ;  /* 0x0000008f002f7308 */ /* 0x000e620000002400 */
[C---:B------:R-:W-:Y:S02]  /*4a70*/  IMAD.IADD R3, R12.reuse, 0x1, -R61 ;  /* 0x000000010c037824 */ /* 0x040fe400078e0a3d */
[----:B---3--:R-:W-:Y:S01]  /*4a80*/  FFMA.FTZ R20, R5, -R132, R18 ;  /* 0x8000008405147223 */ /* 0x008fe20000010012 */
[----:B------:R-:W-:Y:S01]  /*4a90*/  IMAD.IADD R5, R12, 0x1, -R49 ;  /* 0x000000010c057824 */ /* 0x000fe200078e0a31 */
[----:B------:R-:W-:Y:S02]  /*4aa0*/  ISETP.GE.AND P3, PT, R50, R77, PT ;  /* 0x0000004d3200720c */ /* 0x000fe40003f66270 */
[----:B------:R-:W-:Y:S01]  /*4ab0*/  IABS R4, R4 ;  /* 0x0000000400047213 */ /* 0x000fe20000000000 */
[----:B------:R-:W2:Y:S01]  /*4ac0*/  MUFU.TANH R42, R146 ;  /* 0x00000092002a7308 */ /* 0x000ea20000002400 */
[----:B----4-:R-:W-:Y:S01]  /*4ad0*/  FFMA.FTZ R18, R2, -R132, R14 ;  /* 0x8000008402127223 */ /* 0x010fe2000001000e */
[----:B------:R-:W-:-:S02]  /*4ae0*/  IADD3 R2, -R61, R11, RZ ;  /* 0x0000000b3d027210 */ /* 0x000fc40007ffe1ff */
[----:B------:R-:W-:Y:S02]  /*4af0*/  FSEL R107, R64, -INF , !P3 ;  /* 0xff800000406b7808 */ /* 0x000fe40005800000 */
[----:B------:R-:W-:Y:S02]  /*4b00*/  IABS R2, R2 ;  /* 0x0000000200027213 */ /* 0x000fe40000000000 */
[----:B------:R-:W3:Y:S01]  /*4b10*/  MUFU.TANH R10, R104 ;  /* 0x00000068000a7308 */ /* 0x000ee20000002400 */
[----:B-1----:R-:W-:Y:S01]  /*4b20*/  FFMA.FTZ R21, R6, -R132, R47 ;  /* 0x8000008406157223 */ /* 0x002fe2000001002f */
[----:B------:R-:W-:Y:S02]  /*4b30*/  IABS R6, R3 ;  /* 0x0000000300067213 */ /* 0x000fe40000000000 */
[----:B------:R-:W-:Y:S02]  /*4b40*/  IABS R3, R5 ;  /* 0x0000000500037213 */ /* 0x000fe40000000000 */
[----:B------:R-:W-:Y:S01]  /*4b50*/  IABS R5, R7 ;  /* 0x0000000700057213 */ /* 0x000fe20000000000 */
[----:B------:R-:W-:Y:S01]  /*4b60*/  IMAD.MOV.U32 R7, RZ, RZ, R6 ;  /* 0x000000ffff077224 */ /* 0x000fe200078e0006 */
[----:B------:R-:W1:Y:S01]  /*4b70*/  MUFU.TANH R8, R106 ;  /* 0x0000006a00087308 */ /* 0x000e620000002400 */
[----:B------:R-:W-:-:S02]  /*4b80*/  MOV R6, R2 ;  /* 0x0000000200067202 */ /* 0x000fc40000000f00 */
[----:B------:R-:W-:Y:S01]  /*4b90*/  IMAD.MOV.U32 R2, RZ, RZ, R5 ;  /* 0x000000ffff027224 */ /* 0x000fe200078e0005 */
[----:B------:R-:W-:Y:S02]  /*4ba0*/  I2FP.F32.S32 R7, R7 ;  /* 0x0000000700077245 */ /* 0x000fe40000201400 */
[----:B------:R-:W-:Y:S02]  /*4bb0*/  I2FP.F32.S32 R3, R3 ;  /* 0x0000000300037245 */ /* 0x000fe40000201400 */
[----:B------:R-:W4:Y:S01]  /*4bc0*/  MUFU.TANH R9, R99 ;  /* 0x0000006300097308 */ /* 0x000f220000002400 */
[----:B------:R-:W-:Y:S02]  /*4bd0*/  FSEL R127, R34, -INF , !P3 ;  /* 0xff800000227f7808 */ /* 0x000fe40005800000 */
[----:B------:R-:W-:Y:S01]  /*4be0*/  FSEL R161, R25, -INF , !P3 ;  /* 0xff80000019a17808 */ /* 0x000fe20005800000 */
[-C--:B--2---:R-:W-:Y:S01]  /*4bf0*/  FFMA.FTZ R25, R7, -R132.reuse, R42 ;  /* 0x8000008407197223 */ /* 0x084fe2000001002a */
[----:B------:R-:W-:Y:S01]  /*4c00*/  FSEL R172, R23, -INF , !P3 ;  /* 0xff80000017ac7808 */ /* 0x000fe20005800000 */
[----:B---3--:R-:W-:Y:S01]  /*4c10*/  FFMA.FTZ R42, R3, -R132, R10 ;  /* 0x80000084032a7223 */ /* 0x008fe2000001000a */
[----:B------:R-:W-:Y:S01]  /*4c20*/  ISETP.GE.AND P3, PT, R55, R77, PT ;  /* 0x0000004d3700720c */ /* 0x000fe20003f66270 */
[----:B------:R-:W2:Y:S01]  /*4c30*/  MUFU.TANH R30, R148 ;  /* 0x00000094001e7308 */ /* 0x000ea20000002400 */
[----:B------:R-:W-:Y:S01]  /*4c40*/  I2FP.F32.S32 R2, R2 ;  /* 0x0000000200027245 */ /* 0x000fe20000201400 */
[----:B------:R-:W-:Y:S01]  /*4c50*/  IMAD.IADD R3, R13, 0x1, -R51 ;  /* 0x000000010d037824 */ /* 0x000fe200078e0a33 */
[----:B------:R-:W-:Y:S01]  /*4c60*/  I2FP.F32.S32 R4, R4 ;  /* 0x0000000400047245 */ /* 0x000fe20000201400 */
[----:B------:R-:W-:Y:S01]  /*4c70*/  IMAD.IADD R7, R12, 0x1, -R53 ;  /* 0x000000010c077824 */ /* 0x000fe200078e0a35 */
[----:B------:R-:W-:Y:S01]  /*4c80*/  I2FP.F32.S32 R6, R6 ;  /* 0x0000000600067245 */ /* 0x000fe20000201400 */
[----:B------:R-:W-:Y:S01]  /*4c90*/  FMUL.FTZ R55, R194, UR5 ;  /* 0x00000005c2377c20 */ /* 0x000fe20008410000 */
[----:B------:R-:W-:Y:S01]  /*4ca0*/  FSEL R118, R41, -INF , !P3 ;  /* 0xff80000029767808 */ /* 0x000fe20005800000 */
[-C--:B-1----:R-:W-:Y:S01]  /*4cb0*/  FFMA.FTZ R41, R2, -R132.reuse, R8 ;  /* 0x8000008402297223 */ /* 0x082fe20000010008 */
[----:B----4-:R-:W-:Y:S01]  /*4cc0*/  FFMA.FTZ R47, R4, -R132, R9 ;  /* 0x80000084042f7223 */ /* 0x010fe20000010009 */
[--C-:B------:R-:W-:Y:S01]  /*4cd0*/  IMAD.IADD R2, R12, 0x1, -R51.reuse ;  /* 0x000000010c027824 */ /* 0x100fe200078e0a33 */
[----:B------:R-:W-:Y:S01]  /*4ce0*/  FSEL R143, R22, -INF , !P5 ;  /* 0xff800000168f7808 */ /* 0x000fe20006800000 */
[----:B------:R-:W1:Y:S01]  /*4cf0*/  MUFU.TANH R9, R105 ;  /* 0x0000006900097308 */ /* 0x000e620000002400 */
[----:B------:R-:W-:Y:S01]  /*4d00*/  IMAD.IADD R4, R11, 0x1, -R51 ;  /* 0x000000010b047824 */ /* 0x000fe200078e0a33 */
[----:B------:R-:W-:-:S02]  /*4d10*/  IABS R5, R3 ;  /* 0x0000000300057213 */ /* 0x000fc40000000000 */
[----:B------:R-:W-:Y:S01]  /*4d20*/  IABS R3, R2 ;  /* 0x0000000200037213 */ /* 0x000fe20000000000 */
[----:B--2---:R-:W-:Y:S01]  /*4d30*/  FFMA.FTZ R22, R6, -R132, R30 ;  /* 0x8000008406167223 */ /* 0x004fe2000001001e */
[----:B------:R-:W-:Y:S02]  /*4d40*/  IADD3 R6, -R53, R13, RZ ;  /* 0x0000000d35067210 */ /* 0x000fe40007ffe1ff */
[----:B------:R-:W-:Y:S01]  /*4d50*/  IABS R2, R4 ;  /* 0x0000000400027213 */ /* 0x000fe20000000000 */
[----:B------:R-:W-:Y:S01]  /*4d60*/  MUFU.TANH R10, R121 ;  /* 0x00000079000a7308 */ /* 0x000fe20000002400 */
[----:B------:R-:W-:Y:S02]  /*4d70*/  FSEL R168, R19, -INF , !P5 ;  /* 0xff80000013a87808 */ /* 0x000fe40006800000 */
[----:B------:R-:W-:Y:S01]  /*4d80*/  IABS R4, R6 ;  /* 0x0000000600047213 */ /* 0x000fe20000000000 */
[----:B------:R-:W-:Y:S01]  /*4d90*/  IMAD.MOV.U32 R6, RZ, RZ, R5 ;  /* 0x000000ffff067224 */ /* 0x000fe200078e0005 */
[----:B------:R-:W-:Y:S01]  /*4da0*/  IABS R8, R7 ;  /* 0x0000000700087213 */ /* 0x000fe20000000000 */
[----:B------:R-:W-:Y:S01]  /*4db0*/  IMAD.MOV.U32 R7, RZ, RZ, R3 ;  /* 0x000000ffff077224 */ /* 0x000fe200078e0003 */
[----:B------:R-:W-:Y:S01]  /*4dc0*/  FSEL R171, R33, -INF , !P6 ;  /* 0xff80000021ab7808 */ /* 0x000fe20007000000 */
[----:B------:R-:W2:Y:S01]  /*4dd0*/  MUFU.TANH R19, R151 ;  /* 0x0000009700137308 */ /* 0x000ea20000002400 */
[----:B------:R-:W-:Y:S01]  /*4de0*/  IMAD.MOV.U32 R5, RZ, RZ, R2 ;  /* 0x000000ffff057224 */ /* 0x000fe200078e0002 */
[----:B------:R-:W-:-:S02]  /*4df0*/  I2FP.F32.S32 R3, R6 ;  /* 0x0000000600037245 */ /* 0x000fc40000201400 */
[----:B------:R-:W-:Y:S01]  /*4e00*/  MOV R2, R4 ;  /* 0x0000000400027202 */ /* 0x000fe20000000f00 */
[----:B------:R-:W-:Y:S01]  /*4e10*/  IMAD.MOV.U32 R4, RZ, RZ, R8 ;  /* 0x000000ffff047224 */ /* 0x000fe200078e0008 */
[----:B------:R-:W-:Y:S01]  /*4e20*/  FSEL R109, R40, -INF , !P2 ;  /* 0xff800000286d7808 */ /* 0x000fe20005000000 */
[----:B-1----:R-:W-:Y:S01]  /*4e30*/  FFMA.FTZ R34, R3, -R132, R9 ;  /* 0x8000008403227223 */ /* 0x002fe20000010009 */
[----:B------:R-:W1:Y:S01]  /*4e40*/  MUFU.TANH R33, R149 ;  /* 0x0000009500217308 */ /* 0x000e620000002400 */
[----:B------:R-:W-:Y:S01]  /*4e50*/  I2FP.F32.S32 R3, R2 ;  /* 0x0000000200037245 */ /* 0x000fe20000201400 */
[C---:B------:R-:W-:Y:S01]  /*4e60*/  IMAD.IADD R8, R13.reuse, 0x1, -R56 ;  /* 0x000000010d087824 */ /* 0x040fe200078e0a38 */
[----:B------:R-:W-:Y:S01]  /*4e70*/  I2FP.F32.S32 R2, R4 ;  /* 0x0000000400027245 */ /* 0x000fe20000201400 */
[----:B------:R-:W-:Y:S01]  /*4e80*/  IMAD.IADD R4, R13, 0x1, -R54 ;  /* 0x000000010d047824 */ /* 0x000fe200078e0a36 */
[----:B------:R-:W-:Y:S02]  /*4e90*/  I2FP.F32.S32 R5, R5 ;  /* 0x0000000500057245 */ /* 0x000fe40000201400 */
[----:B------:R-:W-:Y:S01]  /*4ea0*/  I2FP.F32.S32 R7, R7 ;  /* 0x0000000700077245 */ /* 0x000fe20000201400 */
[----:B------:R-:W3:Y:S01]  /*4eb0*/  MUFU.TANH R16, R119 ;  /* 0x0000007700107308 */ /* 0x000ee20000002400 */
[----:B--2---:R-:W-:Y:S01]  /*4ec0*/  FFMA.FTZ R40, R2, -R132, R19 ;  /* 0x8000008402287223 */ /* 0x004fe20000010013 */
[----:B------:R-:W-:Y:S01]  /*4ed0*/  IMAD.IADD R2, R11, 0x1, -R53 ;  /* 0x000000010b027824 */ /* 0x000fe200078e0a35 */
[----:B------:R-:W-:-:S02]  /*4ee0*/  ISETP.GE.AND P4, PT, R48, R77, PT ;  /* 0x0000004d3000720c */ /* 0x000fc40003f86270 */
[----:B------:R-:W-:Y:S01]  /*4ef0*/  FSEL R169, R24, -INF , !P2 ;  /* 0xff80000018a97808 */ /* 0x000fe20005000000 */
[----:B------:R-:W-:Y:S01]  /*4f00*/  FFMA.FTZ R24, R5, -R132, R10 ;  /* 0x8000008405187223 */ /* 0x000fe2000001000a */
[----:B------:R-:W-:Y:S01]  /*4f10*/  IABS R5, R2 ;  /* 0x0000000200057213 */ /* 0x000fe20000000000 */
[----:B------:R-:W2:Y:S01]  /*4f20*/  MUFU.TANH R14, R158 ;  /* 0x0000009e000e7308 */ /* 0x000ea20000002400 */
[----:B-1----:R-:W-:Y:S01]  /*4f30*/  FFMA.FTZ R48, R3, -R132, R33 ;  /* 0x8000008403307223 */ /* 0x002fe20000010021 */
[----:B------:R-:W-:Y:S01]  /*4f40*/  IMAD.IADD R3, R12, 0x1, -R54 ;  /* 0x000000010c037824 */ /* 0x000fe200078e0a36 */
[----:B------:R-:W-:Y:S01]  /*4f50*/  IABS R6, R4 ;  /* 0x0000000400067213 */ /* 0x000fe20000000000 */
[----:B------:R-:W-:Y:S01]  /*4f60*/  IMAD.MOV.U32 R4, RZ, RZ, R5 ;  /* 0x000000ffff047224 */ /* 0x000fe200078e0005 */
[----:B------:R-:W-:Y:S02]  /*4f70*/  FSEL R164, R35, -INF , !P6 ;  /* 0xff80000023a47808 */ /* 0x000fe40007000000 */
[----:B------:R-:W-:Y:S01]  /*4f80*/  IABS R3, R3 ;  /* 0x0000000300037213 */ /* 0x000fe20000000000 */
[----:B------:R-:W1:Y:S01]  /*4f90*/  MUFU.TANH R23, R155 ;  /* 0x0000009b00177308 */ /* 0x000e620000002400 */
[----:B---3--:R-:W-:Y:S01]  /*4fa0*/  FFMA.FTZ R30, R7, -R132, R16 ;  /* 0x80000084071e7223 */ /* 0x008fe20000010010 */
[----:B------:R-:W-:-:S02]  /*4fb0*/  IADD3 R7, -R54, R11, RZ ;  /* 0x0000000b36077210 */ /* 0x000fc40007ffe1ff */
[----:B------:R-:W-:Y:S01]  /*4fc0*/  IMAD.MOV.U32 R5, RZ, RZ, R3 ;  /* 0x000000ffff057224 */ /* 0x000fe200078e0003 */
[----:B------:R-:W-:Y:S02]  /*4fd0*/  I2FP.F32.S32 R3, R4 ;  /* 0x0000000400037245 */ /* 0x000fe40000201400 */
[----:B------:R-:W-:Y:S01]  /*4fe0*/  IABS R2, R7 ;  /* 0x0000000700027213 */ /* 0x000fe20000000000 */
[----:B------:R-:W3:Y:S01]  /*4ff0*/  MUFU.TANH R10, R160 ;  /* 0x000000a0000a7308 */ /* 0x000ee20000002400 */
[----:B------:R-:W-:Y:S02]  /*5000*/  IABS R7, R8 ;  /* 0x0000000800077213 */ /* 0x000fe40000000000 */
[----:B------:R-:W-:Y:S01]  /*5010*/  FSEL R130, R36, -INF , !P6 ;  /* 0xff80000024827808 */ /* 0x000fe20007000000 */
[----:B--2---:R-:W-:Y:S01]  /*5020*/  FFMA.FTZ R36, R3, -R132, R14 ;  /* 0x8000008403247223 */ /* 0x004fe2000001000e */
[----:B------:R-:W-:Y:S01]  /*5030*/  I2FP.F32.S32 R5, R5 ;  /* 0x0000000500057245 */ /* 0x000fe20000201400 */
[----:B------:R-:W-:Y:S01]  /*5040*/  IMAD.MOV.U32 R4, RZ, RZ, R7 ;  /* 0x000000ffff047224 */ /* 0x000fe200078e0007 */
[----:B------:R-:W-:Y:S01]  /*5050*/  I2FP.F32.S32 R2, R2 ;  /* 0x0000000200027245 */ /* 0x000fe20000201400 */
[----:B------:R-:W2:Y:S01]  /*5060*/  MUFU.TANH R9, R134 ;  /* 0x0000008600097308 */ /* 0x000ea20000002400 */
[----:B------:R-:W-:Y:S01]  /*5070*/  FSEL R104, R32, -INF , !P0 ;  /* 0xff80000020687808 */ /* 0x000fe20004000000 */
[----:B-1----:R-:W-:Y:S01]  /*5080*/  FFMA.FTZ R32, R5, -R132, R23 ;  /* 0x8000008405207223 */ /* 0x002fe20000010017 */
[----:B------:R-:W-:Y:S01]  /*5090*/  I2FP.F32.S32 R3, R4 ;  /* 0x0000000400037245 */ /* 0x000fe20000201400 */
[--C-:B------:R-:W-:Y:S01]  /*50a0*/  IMAD.IADD R5, R12, 0x1, -R57.reuse ;  /* 0x000000010c057824 */ /* 0x100fe200078e0a39 */
[----:B------:R-:W-:Y:S01]  /*50b0*/  FSEL R136, R43, -INF , !P1 ;  /* 0xff8000002b887808 */ /* 0x000fe20004800000 */
[C-C-:B------:R-:W-:Y:S01]  /*50c0*/  IMAD.IADD R7, R11.reuse, 0x1, -R57.reuse ;  /* 0x000000010b077824 */ /* 0x140fe200078e0a39 */
[----:B------:R-:W-:Y:S01]  /*50d0*/  I2FP.F32.S32 R6, R6 ;  /* 0x0000000600067245 */ /* 0x000fe20000201400 */
[----:B------:R-:W1:Y:S01]  /*50e0*/  MUFU.TANH R35, R150 ;  /* 0x0000009600237308 */ /* 0x000e620000002400 */
[----:B---3--:R-:W-:Y:S01]  /*50f0*/  FFMA.FTZ R23, R2, -R132, R10 ;  /* 0x8000008402177223 */ /* 0x008fe2000001000a */
[----:B------:R-:W-:Y:S01]  /*5100*/  IMAD.IADD R2, R11, 0x1, -R56 ;  /* 0x000000010b027824 */ /* 0x000fe200078e0a38 */
[----:B------:R-:W-:Y:S01]  /*5110*/  FSEL R165, R17, -INF , !P0 ;  /* 0xff80000011a57808 */ /* 0x000fe20004000000 */
[----:B------:R-:W-:Y:S01]  /*5120*/  IMAD.IADD R4, R13, 0x1, -R57 ;  /* 0x000000010d047824 */ /* 0x000fe200078e0a39 */
[----:B------:R-:W-:-:S02]  /*5130*/  FSEL R117, R26, -INF , !P5 ;  /* 0xff8000001a757808 */ /* 0x000fc40006800000 */
[----:B------:R-:W-:Y:S01]  /*5140*/  IABS R2, R2 ;  /* 0x0000000200027213 */ /* 0x000fe20000000000 */
[----:B------:R-:W3:Y:S01]  /*5150*/  MUFU.TANH R17, R153 ;  /* 0x0000009900117308 */ /* 0x000ee20000002400 */
[----:B--2---:R-:W-:Y:S01]  /*5160*/  FFMA.FTZ R43, R3, -R132, R9 ;  /* 0x80000084032b7223 */ /* 0x004fe20000010009 */
[----:B------:R-:W-:Y:S02]  /*5170*/  IADD3 R3, -R56, R12, RZ ;  /* 0x0000000c38037210 */ /* 0x000fe40007ffe1ff */
[----:B------:R-:W-:Y:S02]  /*5180*/  IABS R4, R4 ;  /* 0x0000000400047213 */ /* 0x000fe40000000000 */
[----:B------:R-:W-:Y:S02]  /*5190*/  FSEL R162, R37, -INF , !P1 ;  /* 0xff80000025a27808 */ /* 0x000fe40004800000 */
[----:B------:R-:W2:Y:S01]  /*51a0*/  MUFU.TANH R8, R159 ;  /* 0x0000009f00087308 */ /* 0x000ea20000002400 */
[----:B-1----:R-:W-:Y:S01]  /*51b0*/  FFMA.FTZ R33, R6, -R132, R35 ;  /* 0x8000008406217223 */ /* 0x002fe20000010023 */
[----:B------:R-:W-:-:S02]  /*51c0*/  IABS R6, R3 ;  /* 0x0000000300067213 */ /* 0x000fc40000000000 */
[----:B------:R-:W-:Y:S02]  /*51d0*/  IABS R3, R5 ;  /* 0x0000000500037213 */ /* 0x000fe40000000000 */
[----:B------:R-:W-:Y:S02]  /*51e0*/  IABS R5, R7 ;  /* 0x0000000700057213 */ /* 0x000fe40000000000 */
[----:B------:R1:W4:Y:S01]  /*51f0*/  MUFU.TANH R14, R157 ;  /* 0x0000009d000e7308 */ /* 0x0003220000002400 */
[----:B------:R-:W-:Y:S01]  /*5200*/  MOV R7, R6 ;  /* 0x0000000600077202 */ /* 0x000fe20000000f00 */
[----:B------:R-:W-:Y:S01]  /*5210*/  IMAD.MOV.U32 R6, RZ, RZ, R2 ;  /* 0x000000ffff067224 */ /* 0x000fe200078e0002 */
[----:B------:R-:W-:Y:S01]  /*5220*/  I2FP.F32.S32 R3, R3 ;  /* 0x0000000300037245 */ /* 0x000fe20000201400 */
[----:B------:R-:W-:Y:S01]  /*5230*/  IMAD.MOV.U32 R2, RZ, RZ, R5 ;  /* 0x000000ffff027224 */ /* 0x000fe200078e0005 */
[----:B------:R-:W-:Y:S02]  /*5240*/  I2FP.F32.S32 R4, R4 ;  /* 0x0000000400047245 */ /* 0x000fe40000201400 */
[----:B------:R-:W-:Y:S01]  /*5250*/  I2FP.F32.S32 R6, R6 ;  /* 0x0000000600067245 */ /* 0x000fe20000201400 */
[----:B------:R-:W4:Y:S01]  /*5260*/  MUFU.TANH R9, R152 ;  /* 0x0000009800097308 */ /* 0x000f220000002400 */
[----:B------:R-:W-:Y:S01]  /*5270*/  I2FP.F32.S32 R2, R2 ;  /* 0x0000000200027245 */ /* 0x000fe20000201400 */
[----:B---3--:R-:W-:Y:S01]  /*5280*/  FFMA.FTZ R35, R3, -R132, R17 ;  /* 0x8000008403237223 */ /* 0x008fe20000010011 */
[----:B------:R-:W-:Y:S01]  /*5290*/  IMAD.IADD R3, R13, 0x1, -R60 ;  /* 0x000000010d037824 */ /* 0x000fe200078e0a3c */
[----:B------:R-:W-:-:S02]  /*52a0*/  I2FP.F32.S32 R7, R7 ;  /* 0x0000000700077245 */ /* 0x000fc40000201400 */
[----:B------:R-:W-:Y:S02]  /*52b0*/  FSEL R121, R38, -INF , !P4 ;  /* 0xff80000026797808 */ /* 0x000fe40006000000 */
[----:B------:R-:W3:Y:S01]  /*52c0*/  MUFU.TANH R19, R135 ;  /* 0x0000008700137308 */ /* 0x000ee20000002400 */
[----:B-1----:R-:W-:Y:S01]  /*52d0*/  FSEL R157, R31, -INF , !P4 ;  /* 0xff8000001f9d7808 */ /* 0x002fe20006000000 */
[-C--:B--2---:R-:W-:Y:S01]  /*52e0*/  FFMA.FTZ R31, R2, -R132.reuse, R8 ;  /* 0x80000084021f7223 */ /* 0x084fe20000010008 */
[----:B------:R-:W-:Y:S02]  /*52f0*/  IMAD.IADD R2, R12, 0x1, -R60 ;  /* 0x000000010c027824 */ /* 0x000fe400078e0a3c */
[-C--:B----4-:R-:W-:Y:S01]  /*5300*/  FFMA.FTZ R38, R6, -R132.reuse, R14 ;  /* 0x8000008406267223 */ /* 0x090fe2000001000e */
[----:B------:R-:W-:Y:S01]  /*5310*/  IMAD.IADD R6, R13, 0x1, -R66 ;  /* 0x000000010d067824 */ /* 0x000fe200078e0a42 */
[----:B------:R-:W-:Y:S01]  /*5320*/  FSEL R150, R39, -INF , !P3 ;  /* 0xff80000027967808 */ /* 0x000fe20005800000 */
[----:B------:R-:W1:Y:S01]  /*5330*/  MUFU.TANH R26, R163 ;  /* 0x000000a3001a7308 */ /* 0x000e620000002400 */
[----:B------:R-:W-:Y:S01]  /*5340*/  FFMA.FTZ R37, R4, -R132, R9 ;  /* 0x8000008404257223 */ /* 0x000fe20000010009 */
[----:B------:R-:W-:-:S02]  /*5350*/  IADD3 R4, -R60, R11, RZ ;  /* 0x0000000b3c047210 */ /* 0x000fc40007ffe1ff */
[----:B------:R-:W-:Y:S02]  /*5360*/  IABS R5, R3 ;  /* 0x0000000300057213 */ /* 0x000fe40000000000 */
[----:B------:R-:W-:Y:S02]  /*5370*/  IABS R3, R2 ;  /* 0x0000000200037213 */ /* 0x000fe40000000000 */
[----:B------:R-:W-:Y:S01]  /*5380*/  IABS R2, R4 ;  /* 0x0000000400027213 */ /* 0x000fe20000000000 */
[----:B---3--:R-:W-:Y:S01]  /*5390*/  FFMA.FTZ R39, R7, -R132, R19 ;  /* 0x8000008407277223 */ /* 0x008fe20000010013 */
[----:B------:R-:W-:Y:S01]  /*53a0*/  IMAD.IADD R7, R12, 0x1, -R66 ;  /* 0x000000010c077824 */ /* 0x000fe200078e0a42 */
[----:B------:R-:W-:Y:S01]  /*53b0*/  FSEL R95, R75, -INF , !P0 ;  /* 0xff8000004b5f7808 */ /* 0x000fe20004000000 */
[----:B------:R-:W2:Y:S01]  /*53c0*/  MUFU.TANH R10, R186 ;  /* 0x000000ba000a7308 */ /* 0x000ea20000002400 */
[----:B------:R-:W-:Y:S02]  /*53d0*/  FSEL R133, R29, -INF , !P0 ;  /* 0xff8000001d857808 */ /* 0x000fe40004000000 */
[----:B------:R-:W-:Y:S01]  /*53e0*/  IABS R4, R6 ;  /* 0x0000000600047213 */ /* 0x000fe20000000000 */
[----:B------:R-:W-:Y:S01]  /*53f0*/  IMAD.MOV.U32 R6, RZ, RZ, R5 ;  /* 0x000000ffff067224 */ /* 0x000fe200078e0005 */
[----:B------:R-:W-:-:S02]  /*5400*/  ISETP.GE.AND P0, PT, R58, R77, PT ;  /* 0x0000004d3a00720c */ /* 0x000fc40003f06270 */
[----:B------:R-:W-:Y:S01]  /*5410*/  IABS R8, R7 ;  /* 0x0000000700087213 */ /* 0x000fe20000000000 */
[----:B------:R-:W-:Y:S01]  /*5420*/  IMAD.MOV.U32 R7, RZ, RZ, R3 ;  /* 0x000000ffff077224 */ /* 0x000fe200078e0003 */
[----:B------:R-:W-:Y:S01]  /*5430*/  FSEL R166, R18, -INF , !P0 ;  /* 0xff80000012a67808 */ /* 0x000fe20004000000 */
[----:B------:R-:W3:Y:S01]  /*5440*/  MUFU.TANH R9, R187 ;  /* 0x000000bb00097308 */ /* 0x000ee20000002400 */
[----:B------:R-:W-:Y:S01]  /*5450*/  MOV R5, R2 ;  /* 0x0000000200057202 */ /* 0x000fe20000000f00 */
[----:B------:R-:W-:Y:S01]  /*5460*/  IMAD.MOV.U32 R2, RZ, RZ, R4 ;  /* 0x000000ffff027224 */ /* 0x000fe200078e0004 */
[----:B------:R-:W-:Y:S01]  /*5470*/  I2FP.F32.S32 R3, R6 ;  /* 0x0000000600037245 */ /* 0x000fe20000201400 */
[----:B------:R-:W-:Y:S01]  /*5480*/  IMAD.MOV.U32 R4, RZ, RZ, R8 ;  /* 0x000000ffff047224 */ /* 0x000fe200078e0008 */
[----:B------:R-:W-:Y:S01]  /*5490*/  FSEL R91, R81, -INF , !P4 ;  /* 0xff800000515b7808 */ /* 0x000fe20006000000 */
[----:B------:R-:W-:Y:S01]  /*54a0*/  IMAD.IADD R8, R13, 0x1, -R70 ;  /* 0x000000010d087824 */ /* 0x000fe200078e0a46 */
[----:B------:R-:W-:Y:S01]  /*54b0*/  FSEL R101, R45, -INF , !P4 ;  /* 0xff8000002d657808 */ /* 0x000fe20006000000 */
[----:B------:R-:W4:Y:S01]  /*54c0*/  MUFU.TANH R18, R183 ;  /* 0x000000b700127308 */ /* 0x000f220000002400 */
[----:B-1----:R-:W-:Y:S01]  /*54d0*/  FFMA.FTZ R29, R3, -R132, R26 ;  /* 0x80000084031d7223 */ /* 0x002fe2000001001a */
[----:B------:R-:W-:-:S02]  /*54e0*/  I2FP.F32.S32 R3, R2 ;  /* 0x0000000200037245 */ /* 0x000fc40000201400 */
[----:B------:R-:W-:Y:S02]  /*54f0*/  ISETP.GE.AND P4, PT, R61, R77, PT ;  /* 0x0000004d3d00720c */ /* 0x000fe40003f86270 */
[----:B------:R-:W-:Y:S01]  /*5500*/  I2FP.F32.S32 R2, R4 ;  /* 0x0000000400027245 */ /* 0x000fe20000201400 */
[----:B------:R-:W-:Y:S01]  /*5510*/  IMAD.IADD R4, R13, 0x1, -R69 ;  /* 0x000000010d047824 */ /* 0x000fe200078e0a45 */
[----:B------:R-:W1:Y:S01]  /*5520*/  MUFU.TANH R16, R185 ;  /* 0x000000b900107308 */ /* 0x000e620000002400 */
[----:B------:R-:W-:Y:S02]  /*5530*/  FSEL R110, R25, -INF , !P4 ;  /* 0xff800000196e7808 */ /* 0x000fe40006000000 */
[----:B------:R-:W-:Y:S01]  /*5540*/  I2FP.F32.S32 R5, R5 ;  /* 0x0000000500057245 */ /* 0x000fe20000201400 */
[----:B--2---:R-:W-:Y:S01]  /*5550*/  FFMA.FTZ R25, R2, -R132, R10 ;  /* 0x8000008402197223 */ /* 0x004fe2000001000a */
[----:B------:R-:W-:Y:S01]  /*5560*/  IMAD.IADD R2, R11, 0x1, -R66 ;  /* 0x000000010b027824 */ /* 0x000fe200078e0a42 */
[----:B------:R-:W-:-:S02]  /*5570*/  I2FP.F32.S32 R7, R7 ;  /* 0x0000000700077245 */ /* 0x000fc40000201400 */
[----:B------:R-:W-:Y:S01]  /*5580*/  FSEL R140, R27, -INF , !P2 ;  /* 0xff8000001b8c7808 */ /* 0x000fe20005000000 */
[----:B------:R2:W2:Y:S01]  /*5590*/  MUFU.TANH R17, R191 ;  /* 0x000000bf00117308 */ /* 0x0004a20000002400 */
[-C--:B---3--:R-:W-:Y:S01]  /*55a0*/  FFMA.FTZ R27, R5, -R132.reuse, R9 ;  /* 0x80000084051b7223 */ /* 0x088fe20000010009 */
[----:B----4-:R-:W-:Y:S01]  /*55b0*/  FFMA.FTZ R26, R3, -R132, R18 ;  /* 0x80000084031a7223 */ /* 0x010fe20000010012 */
[----:B------:R-:W-:Y:S02]  /*55c0*/  FSEL R167, R28, -INF , !P3 ;  /* 0xff8000001ca77808 */ /* 0x000fe40005800000 */
[----:B------:R-:W-:Y:S02]  /*55d0*/  IADD3 R3, -R69, R12, RZ ;  /* 0x0000000c45037210 */ /* 0x000fe40007ffe1ff */
[----:B------:R-:W-:Y:S01]  /*55e0*/  IABS R5, R2 ;  /* 0x0000000200057213 */ /* 0x000fe20000000000 */
[----:B-1----:R-:W-:Y:S01]  /*55f0*/  FFMA.FTZ R28, R7, -R132, R16 ;  /* 0x80000084071c7223 */ /* 0x002fe20000010010 */
[----:B------:R-:W-:Y:S01]  /*5600*/  IMAD.IADD R7, R11, 0x1, -R69 ;  /* 0x000000010b077824 */ /* 0x000fe200078e0a45 */
[----:B------:R-:W1:Y:S01]  /*5610*/  MUFU.TANH R14, R184 ;  /* 0x000000b8000e7308 */ /* 0x000e620000002400 */
[----:B------:R-:W-:Y:S01]  /*5620*/  IABS R6, R4 ;  /* 0x0000000400067213 */ /* 0x000fe20000000000 */
[----:B------:R-:W-:Y:S01]  /*5630*/  IMAD.MOV.U32 R4, RZ, RZ, R5 ;  /* 0x000000ffff047224 */ /* 0x000fe200078e0005 */
[----:B------:R-:W-:-:S02]  /*5640*/  IABS R3, R3 ;  /* 0x0000000300037213 */ /* 0x000fc40000000000 */
[----:B------:R-:W-:Y:S02]  /*5650*/  IABS R2, R7 ;  /* 0x0000000700027213 */ /* 0x000fe40000000000 */
[----:B------:R-:W-:Y:S01]  /*5660*/  IABS R7, R8 ;  /* 0x0000000800077213 */ /* 0x000fe20000000000 */
[----:B------:R-:W3:Y:S01]  /*5670*/  MUFU.TANH R9, R181 ;  /* 0x000000b500097308 */ /* 0x000ee20000002400 */
[----:B------:R-:W-:Y:S01]  /*5680*/  IMAD.MOV.U32 R5, RZ, RZ, R3 ;  /* 0x000000ffff057224 */ /* 0x000fe200078e0003 */
[----:B------:R-:W-:Y:S01]  /*5690*/  I2FP.F32.S32 R3, R4 ;  /* 0x0000000400037245 */ /* 0x000fe20000201400 */
[----:B--2---:R-:W-:Y:S01]  /*56a0*/  VIADD R191, R190, 0x1c00 ;  /* 0x00001c00bebf7836 */ /* 0x004fe20000000000 */
[----:B------:R-:W-:Y:S02]  /*56b0*/  MOV R4, R7 ;  /* 0x0000000700047202 */ /* 0x000fe40000000f00 */
[----:B------:R-:W-:Y:S01]  /*56c0*/  FSEL R155, R22, -INF , !P4 ;  /* 0xff800000169b7808 */ /* 0x000fe20006000000 */
[----:B------:R-:W-:Y:S01]  /*56d0*/  FFMA.FTZ R22, R3, -R132, R17 ;  /* 0x8000008403167223 */ /* 0x000fe20000010011 */
[----:B------:R-:W2:Y:S01]  /*56e0*/  MUFU.TANH R10, R170 ;  /* 0x000000aa000a7308 */ /* 0x000ea20000002400 */
[----:B------:R-:W-:-:S02]  /*56f0*/  I2FP.F32.S32 R2, R2 ;  /* 0x0000000200027245 */ /* 0x000fc40000201400 */
[----:B------:R-:W-:Y:S01]  /*5700*/  I2FP.F32.S32 R3, R4 ;  /* 0x0000000400037245 */ /* 0x000fe20000201400 */
[----:B------:R-:W-:Y:S01]  /*5710*/  IMAD.IADD R4, R13, 0x1, -R73 ;  /* 0x000000010d047824 */ /* 0x000fe200078e0a49 */
[----:B------:R-:W-:Y:S01]  /*5720*/  I2FP.F32.S32 R6, R6 ;  /* 0x0000000600067245 */ /* 0x000fe20000201400 */
[-C--:B-1----:R-:W-:Y:S01]  /*5730*/  FFMA.FTZ R19, R2, -R132.reuse, R14 ;  /* 0x8000008402137223 */ /* 0x082fe2000001000e */
[----:B------:R-:W-:Y:S01]  /*5740*/  FSEL R100, R21, -INF , !P0 ;  /* 0xff80000015647808 */ /* 0x000fe20004000000 */
[----:B------:R-:W1:Y:S01]  /*5750*/  MUFU.TANH R16, R182 ;  /* 0x000000b600107308 */ /* 0x000e620000002400 */
[----:B------:R-:W-:Y:S01]  /*5760*/  I2FP.F32.S32 R5, R5 ;  /* 0x0000000500057245 */ /* 0x000fe20000201400 */
[-C--:B---3--:R-:W-:Y:S01]  /*5770*/  FFMA.FTZ R18, R3, -R132.reuse, R9 ;  /* 0x8000008403127223 */ /* 0x088fe20000010009 */
[----:B------:R-:W-:Y:S01]  /*5780*/  FSEL R102, R68, -INF , !P5 ;  /* 0xff80000044667808 */ /* 0x000fe20006800000 */
[--C-:B------:R-:W-:Y:S01]  /*5790*/  IMAD.IADD R3, R12, 0x1, -R70.reuse ;  /* 0x000000010c037824 */ /* 0x100fe200078e0a46 */
[----:B------:R-:W-:Y:S01]  /*57a0*/  ISETP.GE.AND P5, PT, R51, R77, PT ;  /* 0x0000004d3300720c */ /* 0x000fe20003fa6270 */
[----:B------:R-:W-:Y:S01]  /*57b0*/  IMAD.IADD R2, R11, 0x1, -R70 ;  /* 0x000000010b027824 */ /* 0x000fe200078e0a46 */
[----:B------:R-:W-:Y:S01]  /*57c0*/  FSEL R119, R20, -INF , !P0 ;  /* 0xff80000014777808 */ /* 0x000fe20004000000 */
[----:B------:R-:W3:Y:S01]  /*57d0*/  MUFU.TANH R9, R200 ;  /* 0x000000c800097308 */ /* 0x000ee20000002400 */
[----:B--2---:R-:W-:Y:S01]  /*57e0*/  FFMA.FTZ R21, R6, -R132, R10 ;  /* 0x8000008406157223 */ /* 0x004fe2000001000a */
[----:B------:R-:W-:Y:S01]  /*57f0*/  IMAD.IADD R6, R12, 0x1, -R73 ;  /* 0x000000010c067824 */ /* 0x000fe200078e0a49 */
[----:B------:R-:W-:Y:S01]  /*5800*/  FSEL R99, R72, -INF , !P2 ;  /* 0xff80000048637808 */ /* 0x000fe20005000000 */
[----:B------:R-:W-:Y:S01]  /*5810*/  FMUL.FTZ R51, R217, UR5 ;  /* 0x00000005d9337c20 */ /* 0x000fe20008410000 */
[----:B------:R-:W-:-:S02]  /*5820*/  FSEL R152, R24, -INF , !P5 ;  /* 0xff80000018987808 */ /* 0x000fc40006800000 */
[----:B------:R-:W-:Y:S01]  /*5830*/  IADD3 R7, -R73, R11, RZ ;  /* 0x0000000b49077210 */ /* 0x000fe20007ffe1ff */
[----:B------:R-:W2:Y:S01]  /*5840*/  MUFU.TANH R10, R201 ;  /* 0x000000c9000a7308 */ /* 0x000ea20000002400 */
[----:B-1----:R-:W-:Y:S01]  /*5850*/  FFMA.FTZ R20, R5, -R132, R16 ;  /* 0x8000008405147223 */ /* 0x002fe20000010010 */
[----:B------:R-:W-:Y:S02]  /*5860*/  IABS R5, R3 ;  /* 0x0000000300057213 */ /* 0x000fe40000000000 */
[----:B------:R-:W-:Y:S02]  /*5870*/  IABS R2, R2 ;  /* 0x0000000200027213 */ /* 0x000fe40000000000 */
[----:B------:R-:W-:Y:S02]  /*5880*/  ISETP.GE.AND P2, PT, R54, R77, PT ;  /* 0x0000004d3600720c */ /* 0x000fe40003f46270 */
[----:B------:R-:W1:Y:S01]  /*5890*/  MUFU.TANH R24, R203 ;  /* 0x000000cb00187308 */ /* 0x000e620000002400 */
[----:B------:R-:W-:-:S02]  /*58a0*/  IABS R3, R6 ;  /* 0x0000000600037213 */ /* 0x000fc40000000000 */
[----:B------:R-:W-:Y:S01]  /*58b0*/  IABS R8, R7 ;  /* 0x0000000700087213 */ /* 0x000fe20000000000 */
[----:B------:R-:W-:Y:S01]  /*58c0*/  IMAD.MOV.U32 R7, RZ, RZ, R2 ;  /* 0x000000ffff077224 */ /* 0x000fe200078e0002 */
[----:B------:R-:W-:Y:S01]  /*58d0*/  FSEL R116, R30, -INF , !P5 ;  /* 0xff8000001e747808 */ /* 0x000fe20006800000 */
[----:B------:R-:W-:Y:S01]  /*58e0*/  IMAD.MOV.U32 R2, RZ, RZ, R3 ;  /* 0x000000ffff027224 */ /* 0x000fe200078e0003 */
[----:B------:R-:W-:Y:S01]  /*58f0*/  FSEL R153, R23, -INF , !P2 ;  /* 0xff80000017997808 */ /* 0x000fe20005000000 */
[----:B------:R-:W4:Y:S01]  /*5900*/  MUFU.TANH R30, R202 ;  /* 0x000000ca001e7308 */ /* 0x000f220000002400 */
[----:B------:R-:W-:Y:S02]  /*5910*/  IABS R4, R4 ;  /* 0x0000000400047213 */ /* 0x000fe40000000000 */
[----:B------:R-:W-:Y:S01]  /*5920*/  I2FP.F32.S32 R3, R5 ;  /* 0x0000000500037245 */ /* 0x000fe20000201400 */
[----:B------:R-:W-:Y:S01]  /*5930*/  VIADD R5, R52, 0x70 ;  /* 0x0000007034057836 */ /* 0x000fe20000000000 */
[----:B------:R-:W-:Y:S01]  /*5940*/  FSEL R96, R74, -INF , !P1 ;  /* 0xff8000004a607808 */ /* 0x000fe20004800000 */
[----:B------:R-:W-:Y:S01]  /*5950*/  IMAD.MOV.U32 R6, RZ, RZ, R4 ;  /* 0x000000ffff067224 */ /* 0x000fe200078e0004 */
[----:B------:R-:W-:Y:S01]  /*5960*/  FSEL R105, R46, -INF , !P1 ;  /* 0xff8000002e697808 */ /* 0x000fe20004800000 */
[----:B------:R-:W4:Y:S01]  /*5970*/  MUFU.TANH R23, R220 ;  /* 0x000000dc00177308 */ /* 0x000f220000002400 */
[----:B------:R-:W-:Y:S01]  /*5980*/  I2FP.F32.S32 R7, R7 ;  /* 0x0000000700077245 */ /* 0x000fe20000201400 */
[----:B---3--:R-:W-:Y:S01]  /*5990*/  FFMA.FTZ R17, R3, -R132, R9 ;  /* 0x8000008403117223 */ /* 0x008fe20000010009 */
[-C--:B------:R-:W-:Y:S01]  /*59a0*/  ISETP.GE.AND P1, PT, R56, R77.reuse, PT ;  /* 0x0000004d3800720c */ /* 0x080fe20003f26270 */
[----:B------:R-:W-:Y:S01]  /*59b0*/  IMAD.MOV.U32 R4, RZ, RZ, R8 ;  /* 0x000000ffff047224 */ /* 0x000fe200078e0008 */
[----:B------:R-:W-:Y:S01]  /*59c0*/  I2FP.F32.S32 R3, R2 ;  /* 0x0000000200037245 */ /* 0x000fe20000201400 */
[-C--:B--2---:R-:W-:Y:S01]  /*59d0*/  FFMA.FTZ R16, R7, -R132.reuse, R10 ;  /* 0x8000008407107223 */ /* 0x084fe2000001000a */
[----:B------:R-:W-:Y:S01]  /*59e0*/  FSEL R90, R67, -INF , !P0 ;  /* 0xff800000435a7808 */ /* 0x000fe20004000000 */
[----:B------:R-:W-:Y:S01]  /*59f0*/  VIADD R7, R52, 0x68 ;  /* 0x0000006834077836 */ /* 0x000fe20000000000 */
[----:B------:R-:W-:Y:S01]  /*5a00*/  FSEL R62, R113, -INF , !P1 ;  /* 0xff800000713e7808 */ /* 0x000fe20004800000 */
[----:B-1----:R-:W-:Y:S01]  /*5a10*/  FFMA.FTZ R10, R3, -R132, R24 ;  /* 0x80000084030a7223 */ /* 0x002fe20000010018 */
[----:B------:R-:W-:Y:S01]  /*5a20*/  FSEL R108, R65, -INF , !P6 ;  /* 0xff800000416c7808 */ /* 0x000fe20007000000 */
[----:B------:R-:W-:Y:S01]  /*5a30*/  IMAD.IADD R24, R12, 0x1, -R7 ;  /* 0x000000010c187824 */ /* 0x000fe200078e0a07 */
[----:B------:R-:W-:Y:S01]  /*5a40*/  ISETP.GE.AND P0, PT, R57, R77, PT ;  /* 0x0000004d3900720c */ /* 0x000fe20003f06270 */
[----:B------:R-:W-:Y:S01]  /*5a50*/  MUFU.TANH R63, R221 ;  /* 0x000000dd003f7308 */ /* 0x000fe20000002400 */
[----:B------:R-:W-:-:S02]  /*5a60*/  I2FP.F32.S32 R6, R6 ;  /* 0x0000000600067245 */ /* 0x000fc40000201400 */
[----:B------:R-:W-:Y:S01]  /*5a70*/  I2FP.F32.S32 R2, R4 ;  /* 0x0000000400027245 */ /* 0x000fe20000201400 */
[----:B------:R-:W-:Y:S01]  /*5a80*/  VIADD R4, R52, 0x71 ;  /* 0x0000007134047836 */ /* 0x000fe20000000000 */
[----:B------:R-:W-:Y:S01]  /*5a90*/  FSEL R74, R43, -INF , !P1 ;  /* 0xff8000002b4a7808 */ /* 0x000fe20004800000 */
[-C--:B----4-:R-:W-:Y:S01]  /*5aa0*/  FFMA.FTZ R14, R6, -R132.reuse, R30 ;  /* 0x80000084060e7223 */ /* 0x090fe2000001001e */
[----:B------:R-:W-:Y:S01]  /*5ab0*/  FSEL R113, R39, -INF , !P1 ;  /* 0xff80000027717808 */ /* 0x000fe20004800000 */
[----:B------:R-:W-:Y:S01]  /*5ac0*/  FFMA.FTZ R9, R2, -R132, R23 ;  /* 0x8000008402097223 */ /* 0x000fe20000010017 */
[----:B------:R-:W-:Y:S01]  /*5ad0*/  FSEL R147, R38, -INF , !P1 ;  /* 0xff80000026937808 */ /* 0x000fe20004800000 */
[C---:B------:R-:W-:Y:S01]  /*5ae0*/  VIADD R6, R52.reuse, 0x69 ;  /* 0x0000006934067836 */ /* 0x040fe20000000000 */
[-C--:B------:R-:W-:Y:S01]  /*5af0*/  ISETP.GE.AND P6, PT, R49, R77.reuse, PT ;  /* 0x0000004d3100720c */ /* 0x080fe20003fc6270 */
[C---:B------:R-:W-:Y:S01]  /*5b00*/  VIADD R2, R52.reuse, 0x79 ;  /* 0x0000007934027836 */ /* 0x040fe20000000000 */
[----:B------:R-:W-:Y:S01]  /*5b10*/  IADD3 R3, R52, 0x78, RZ ;  /* 0x0000007834037810 */ /* 0x000fe20007ffe0ff */
[----:B------:R1:W2:Y:S01]  /*5b20*/  MUFU.TANH R49, R196 ;  /* 0x000000c400317308 */ /* 0x0002a20000002400 */
[-C--:B------:R-:W-:Y:S01]  /*5b30*/  ISETP.GE.AND P1, PT, R70, R77.reuse, PT ;  /* 0x0000004d4600720c */ /* 0x080fe20003f26270 */
[----:B------:R-:W-:Y:S01]  /*5b40*/  IMAD.IADD R46, R12, 0x1, -R2 ;  /* 0x000000010c2e7824 */ /* 0x000fe200078e0a02 */
[----:B------:R-:W-:Y:S01]  /*5b50*/  FSEL R75, R85, -INF , !P4 ;  /* 0xff800000554b7808 */ /* 0x000fe20006000000 */
[C---:B------:R-:W-:Y:S01]  /*5b60*/  IMAD.IADD R23, R11.reuse, 0x1, -R7 ;  /* 0x000000010b177824 */ /* 0x040fe200078e0a07 */
[----:B------:R-:W-:Y:S01]  /*5b70*/  FSEL R98, R44, -INF , !P4 ;  /* 0xff8000002c627808 */ /* 0x000fe20006000000 */
[----:B------:R-:W-:Y:S01]  /*5b80*/  IMAD.IADD R44, R11, 0x1, -R3 ;  /* 0x000000010b2c7824 */ /* 0x000fe200078e0a03 */
[----:B------:R-:W-:Y:S01]  /*5b90*/  FSEL R67, R112, -INF , !P2 ;  /* 0xff80000070437808 */ /* 0x000fe20005000000 */
[----:B------:R-:W-:Y:S01]  /*5ba0*/  IMAD.IADD R30, R13, 0x1, -R5 ;  /* 0x000000010d1e7824 */ /* 0x000fe200078e0a05 */
[----:B------:R-:W-:Y:S01]  /*5bb0*/  FSEL R103, R71, -INF , !P3 ;  /* 0xff80000047677808 */ /* 0x000fe20005800000 */
[C---:B------:R-:W-:Y:S01]  /*5bc0*/  IMAD.IADD R45, R11.reuse, 0x1, -R4 ;  /* 0x000000010b2d7824 */ /* 0x040fe200078e0a04 */
[-C--:B------:R-:W-:Y:S01]  /*5bd0*/  ISETP.GE.AND P4, PT, R60, R77.reuse, PT ;  /* 0x0000004d3c00720c */ /* 0x080fe20003f86270 */
[----:B------:R-:W-:Y:S01]  /*5be0*/  IMAD.IADD R43, R11, 0x1, -R2 ;  /* 0x000000010b2b7824 */ /* 0x000fe200078e0a02 */
[----:B------:R-:W-:Y:S01]  /*5bf0*/  FSEL R89, R33, -INF , !P2 ;  /* 0xff80000021597808 */ /* 0x000fe20005000000 */
[----:B------:R-:W-:Y:S01]  /*5c00*/  MUFU.TANH R38, R224 ;  /* 0x000000e000267308 */ /* 0x000fe20000002400 */
[----:B------:R-:W-:Y:S01]  /*5c10*/  FSEL R112, R32, -INF , !P2 ;  /* 0xff80000020707808 */ /* 0x000fe20005000000 */
[----:B------:R-:W-:Y:S01]  /*5c20*/  FMUL.FTZ R32, R206, UR5 ;  /* 0x00000005ce207c20 */ /* 0x000fe20008410000 */
[----:B------:R-:W-:Y:S01]  /*5c30*/  FSEL R61, R115, -INF , !P0 ;  /* 0xff800000733d7808 */ /* 0x000fe20004000000 */
[----:B------:R-:W-:Y:S01]  /*5c40*/  FMUL.FTZ R85, R214, UR5 ;  /* 0x00000005d6557c20 */ /* 0x000fe20008410000 */
[-C--:B------:R-:W-:Y:S01]  /*5c50*/  ISETP.GE.AND P3, PT, R53, R77.reuse, PT ;  /* 0x0000004d3500720c */ /* 0x080fe20003f66270 */
[----:B------:R-:W-:Y:S01]  /*5c60*/  FMUL.FTZ R53, R212, UR5 ;  /* 0x00000005d4357c20 */ /* 0x000fe20008410000 */
[----:B------:R-:W-:Y:S01]  /*5c70*/  FSEL R93, R47, -INF , !P6 ;  /* 0xff8000002f5d7808 */ /* 0x000fe20007000000 */
[----:B------:R-:W-:Y:S01]  /*5c80*/  MUFU.TANH R39, R225 ;  /* 0x000000e100277308 */ /* 0x000fe20000002400 */
[----:B------:R-:W-:Y:S01]  /*5c90*/  FSEL R76, R37, -INF , !P0 ;  /* 0xff800000254c7808 */ /* 0x000fe20004000000 */
[C-C-:B------:R-:W-:Y:S01]  /*5ca0*/  IMAD.IADD R37, R12.reuse, 0x1, -R4.reuse ;  /* 0x000000010c257824 */ /* 0x140fe200078e0a04 */
[----:B------:R-:W-:Y:S01]  /*5cb0*/  FSEL R115, R35, -INF , !P0 ;  /* 0xff80000023737808 */ /* 0x000fe20004000000 */
[----:B------:R-:W-:Y:S01]  /*5cc0*/  IMAD.IADD R35, R13, 0x1, -R3 ;  /* 0x000000010d237824 */ /* 0x000fe200078e0a03 */
[----:B------:R-:W-:Y:S01]  /*5cd0*/  FSEL R149, R31, -INF , !P0 ;  /* 0xff8000001f957808 */ /* 0x000fe20004000000 */
[----:B------:R-:W-:Y:S01]  /*5ce0*/  IMAD.IADD R31, R12, 0x1, -R5 ;  /* 0x000000010c1f7824 */ /* 0x000fe200078e0a05 */
[-C--:B------:R-:W-:Y:S01]  /*5cf0*/  ISETP.GE.AND P2, PT, R69, R77.reuse, PT ;  /* 0x0000004d4500720c */ /* 0x080fe20003f46270 */
[----:B------:R-:W-:Y:S01]  /*5d00*/  MUFU.TANH R64, R223 ;  /* 0x000000df00407308 */ /* 0x000fe20000002400 */
[----:B------:R-:W-:Y:S01]  /*5d10*/  FSEL R57, R126, -INF , !P1 ;  /* 0xff8000007e397808 */ /* 0x000fe20004800000 */
[----:B-1----:R-:W-:Y:S01]  /*5d20*/  VIADD R196, R190, 0x800 ;  /* 0x00000800bec47836 */ /* 0x002fe20000000000 */
[----:B------:R-:W-:Y:S01]  /*5d30*/  FSEL R83, R18, -INF , !P1 ;  /* 0xff80000012537808 */ /* 0x000fe20004800000 */
[----:B------:R-:W-:Y:S01]  /*5d40*/  IMAD.IADD R18, R15, 0x1, -R3 ;  /* 0x000000010f127824 */ /* 0x000fe200078e0a03 */
[----:B------:R-:W-:Y:S01]  /*5d50*/  FSEL R145, R17, -INF , !P1 ;  /* 0xff80000011917808 */ /* 0x000fe20004800000 */
[----:B------:R-:W-:Y:S01]  /*5d60*/  IMAD.IADD R17, R15, 0x1, -R4 ;  /* 0x000000010f117824 */ /* 0x000fe200078e0a04 */
[----:B------:R-:W-:Y:S01]  /*5d70*/  FSEL R163, R16, -INF , !P1 ;  /* 0xff80000010a37808 */ /* 0x000fe20004800000 */
[----:B------:R-:W-:Y:S01]  /*5d80*/  MUFU.TANH R54, R222 ;  /* 0x000000de00367308 */ /* 0x000fe20000002400 */
[----:B------:R-:W-:Y:S01]  /*5d90*/  IADD3 R8, R52, 0x61, RZ ;  /* 0x0000006134087810 */ /* 0x000fe20007ffe0ff */
[----:B------:R-:W-:Y:S01]  /*5da0*/  FMUL.FTZ R52, R219, UR5 ;  /* 0x00000005db347c20 */ /* 0x000fe20008410000 */
[-C--:B------:R-:W-:Y:S01]  /*5db0*/  ISETP.GE.AND P0, PT, R73, R77.reuse, PT ;  /* 0x0000004d4900720c */ /* 0x080fe20003f06270 */
[----:B------:R-:W-:Y:S01]  /*5dc0*/  FMUL.FTZ R73, R213, UR5 ;  /* 0x00000005d5497c20 */ /* 0x000fe20008410000 */
[----:B------:R-:W-:-:S02]  /*5dd0*/  ISETP.GE.AND P1, PT, R3, R77, PT ;  /* 0x0000004d0300720c */ /* 0x000fc40003f26270 */
[-C--:B------:R-:W-:Y:S01]  /*5de0*/  IADD3 R47, -R3, R12.reuse, RZ ;  /* 0x0000000c032f7210 */ /* 0x080fe20007ffe1ff */
[----:B------:R-:W-:Y:S01]  /*5df0*/  FMUL.FTZ R3, R204, UR5 ;  /* 0x00000005cc037c20 */ /* 0x000fe20008410000 */
[----:B------:R-:W-:Y:S01]  /*5e00*/  FSEL R60, R120, -INF , !P4 ;  /* 0xff800000783c7808 */ /* 0x000fe20006000000 */
[----:B------:R-:W-:Y:S01]  /*5e10*/  MUFU.TANH R69, R227 ;  /* 0x000000e300457308 */ /* 0x000fe20000002400 */
[----:B------:R-:W-:Y:S02]  /*5e20*/  FSEL R68, R97, -INF , !P3 ;  /* 0xff80000061447808 */ /* 0x000fe40005800000 */
[----:B------:R-:W-:Y:S02]  /*5e30*/  FSEL R88, R48, -INF , !P3 ;  /* 0xff80000030587808 */ /* 0x000fe40005800000 */
[----:B------:R-:W-:Y:S01]  /*5e40*/  FSEL R111, R40, -INF , !P3 ;  /* 0xff800000286f7808 */ /* 0x000fe20005800000 */
[----:B------:R-:W-:Y:S01]  /*5e50*/  FMUL.FTZ R40, R207, UR5 ;  /* 0x00000005cf287c20 */ /* 0x000fe20008410000 */
[----:B------:R-:W-:Y:S01]  /*5e60*/  FSEL R151, R36, -INF , !P3 ;  /* 0xff80000024977808 */ /* 0x000fe20005800000 */
[----:B------:R-:W-:Y:S01]  /*5e70*/  IMAD.IADD R36, R13, 0x1, -R2 ;  /* 0x000000010d247824 */ /* 0x000fe200078e0a02 */
[----:B------:R-:W-:Y:S01]  /*5e80*/  FSEL R120, R28, -INF , !P4 ;  /* 0xff8000001c787808 */ /* 0x000fe20006000000 */
[----:B------:R-:W-:Y:S01]  /*5e90*/  IMAD.IADD R28, R12, 0x1, -R6 ;  /* 0x000000010c1c7824 */ /* 0x000fe200078e0a06 */
[----:B------:R-:W-:Y:S01]  /*5ea0*/  FSEL R144, R20, -INF , !P2 ;  /* 0xff80000014907808 */ /* 0x000fe20005000000 */
[----:B------:R-:W-:Y:S01]  /*5eb0*/  MUFU.TANH R65, R229 ;  /* 0x000000e500417308 */ /* 0x000fe20000002400 */
[----:B------:R-:W-:Y:S01]  /*5ec0*/  ISETP.GE.AND P3, PT, R66, R77, PT ;  /* 0x0000004d4200720c */ /* 0x000fe20003f66270 */
[----:B------:R-:W-:Y:S01]  /*5ed0*/  FMUL.FTZ R66, R195, UR5 ;  /* 0x00000005c3427c20 */ /* 0x000fe20008410000 */
[----:B------:R-:W-:Y:S01]  /*5ee0*/  FSEL R170, R9, -INF , !P0 ;  /* 0xff80000009aa7808 */ /* 0x000fe20004000000 */
[C---:B------:R-:W-:Y:S01]  /*5ef0*/  IMAD.IADD R9, R15.reuse, 0x1, -R8 ;  /* 0x000000010f097824 */ /* 0x040fe200078e0a08 */
[----:B------:R-:W-:Y:S01]  /*5f00*/  IADD3 R20, -R8, R12, RZ ;  /* 0x0000000c08147210 */ /* 0x000fe20007ffe1ff */
[----:B------:R-:W-:Y:S01]  /*5f10*/  VIADD R195, R190, 0xc00 ;  /* 0x00000c00bec37836 */ /* 0x000fe20000000000 */
[----:B------:R-:W-:Y:S01]  /*5f20*/  FSEL R146, R10, -INF , !P0 ;  /* 0xff8000000a927808 */ /* 0x000fe20004000000 */
[----:B------:R1:W3:Y:S01]  /*5f30*/  MUFU.TANH R12, R3 ;  /* 0x00000003000c7308 */ /* 0x0002e20000002400 */
[----:B------:R-:W-:Y:S01]  /*5f40*/  FSEL R84, R14, -INF , !P0 ;  /* 0xff8000000e547808 */ /* 0x000fe20004000000 */
[C-C-:B------:R-:W-:Y:S01]  /*5f50*/  IMAD.IADD R10, R15.reuse, 0x1, -R7.reuse ;  /* 0x000000010f0a7824 */ /* 0x140fe200078e0a07 */
[----:B------:R-:W-:Y:S01]  /*5f60*/  FSEL R71, R94, -INF , !P5 ;  /* 0xff8000005e477808 */ /* 0x000fe20006800000 */
[--C-:B------:R-:W-:Y:S01]  /*5f70*/  IMAD.IADD R14, R15, 0x1, -R6.reuse ;  /* 0x000000010f0e7824 */ /* 0x100fe200078e0a06 */
[----:B------:R-:W-:Y:S01]  /*5f80*/  FSEL R158, R27, -INF , !P4 ;  /* 0xff8000001b9e7808 */ /* 0x000fe20006000000 */
[----:B------:R-:W-:Y:S01]  /*5f90*/  IMAD.IADD R27, R11, 0x1, -R6 ;  /* 0x000000010b1b7824 */ /* 0x000fe200078e0a06 */
[----:B------:R-:W-:Y:S01]  /*5fa0*/  FSEL R59, R122, -INF , !P3 ;  /* 0xff8000007a3b7808 */ /* 0x000fe20005800000 */
[----:B------:R-:W-:Y:S01]  /*5fb0*/  MUFU.TANH R70, R231 ;  /* 0x000000e700467308 */ /* 0x000fe20000002400 */
[----:B------:R-:W-:Y:S01]  /*5fc0*/  FSEL R81, R26, -INF , !P3 ;  /* 0xff8000001a517808 */ /* 0x000fe20005800000 */
[----:B------:R-:W-:Y:S01]  /*5fd0*/  FMUL.FTZ R26, R193, UR5 ;  /* 0x00000005c11a7c20 */ /* 0x000fe20008410000 */
[----:B------:R-:W-:Y:S01]  /*5fe0*/  FSEL R135, R25, -INF , !P3 ;  /* 0xff80000019877808 */ /* 0x000fe20005800000 */
[----:B------:R-:W-:Y:S01]  /*5ff0*/  VIADD R193, R190, 0x1400 ;  /* 0x00001400bec17836 */ /* 0x000fe20000000000 */
[----:B------:R-:W-:Y:S01]  /*6000*/  FSEL R159, R22, -INF , !P3 ;  /* 0xff800000169f7808 */ /* 0x000fe20005800000 */
[----:B------:R-:W-:Y:S01]  /*6010*/  IMAD.IADD R22, R13, 0x1, -R7 ;  /* 0x000000010d167824 */ /* 0x000fe200078e0a07 */
[----:B------:R-:W-:Y:S01]  /*6020*/  FSEL R80, R21, -INF , !P2 ;  /* 0xff80000015507808 */ /* 0x000fe20005000000 */
[----:B------:R-:W-:-:S02]  /*6030*/  IMAD.IADD R21, R11, 0x1, -R8 ;  /* 0x000000010b157824 */ /* 0x000fc400078e0a08 */
[----:B-1----:R-:W-:Y:S01]  /*6040*/  FMUL.FTZ R3, R205, UR5 ;  /* 0x00000005cd037c20 */ /* 0x002fe20008410000 */
[----:B------:R-:W-:Y:S01]  /*6050*/  FSEL R94, R34, -INF , !P5 ;  /* 0xff800000225e7808 */ /* 0x000fe20006800000 */
[----:B------:R-:W-:Y:S01]  /*6060*/  IMAD.IADD R34, R13, 0x1, -R4 ;  /* 0x000000010d227824 */ /* 0x000fe200078e0a04 */
[----:B------:R-:W-:Y:S01]  /*6070*/  ISETP.GE.AND P3, PT, R5, R77, PT ;  /* 0x0000004d0500720c */ /* 0x000fe20003f66270 */
[----:B------:R-:W-:Y:S01]  /*6080*/  MUFU.TANH R87, R230 ;  /* 0x000000e600577308 */ /* 0x000fe20000002400 */
[----:B------:R-:W-:Y:S02]  /*6090*/  FSEL R58, R125, -INF , !P2 ;  /* 0xff8000007d3a7808 */ /* 0x000fe40005000000 */
[----:B------:R-:W-:Y:S01]  /*60a0*/  FSEL R160, R19, -INF , !P2 ;  /* 0xff80000013a07808 */ /* 0x000fe20005000000 */
[----:B------:R-:W-:Y:S01]  /*60b0*/  IMAD.IADD R19, R13, 0x1, -R8 ;  /* 0x000000010d137824 */ /* 0x000fe200078e0a08 */
[C---:B------:R-:W-:Y:S01]  /*60c0*/  IADD3 R16, R15.reuse, -R5, RZ ;  /* 0x800000050f107210 */ /* 0x040fe20007ffe0ff */
[----:B------:R-:W-:Y:S01]  /*60d0*/  IMAD.IADD R15, R15, 0x1, -R2 ;  /* 0x000000010f0f7824 */ /* 0x000fe200078e0a02 */
[----:B------:R-:W-:Y:S01]  /*60e0*/  IADD3 R33, -R5, R11, RZ ;  /* 0x0000000b05217210 */ /* 0x000fe20007ffe1ff */
[----:B------:R-:W-:Y:S01]  /*60f0*/  MUFU.TANH R86, R228 ;  /* 0x000000e400567308 */ /* 0x000fe20000002400 */
[----:B------:R-:W-:-:S02]  /*6100*/  ISETP.GE.AND P2, PT, R4, R77, PT ;  /* 0x0000004d0400720c */ /* 0x000fc40003f46270 */
[----:B------:R-:W-:Y:S02]  /*6110*/  IABS R5, R9 ;  /* 0x0000000900057213 */ /* 0x000fe40000000000 */
[----:B------:R-:W-:Y:S01]  /*6120*/  FSEL R82, R29, -INF , !P4 ;  /* 0xff8000001d527808 */ /* 0x000fe20006000000 */
[----:B------:R-:W-:Y:S01]  /*6130*/  FMUL.FTZ R29, R218, UR5 ;  /* 0x00000005da1d7c20 */ /* 0x000fe20008410000 */
[----:B------:R-:W-:Y:S01]  /*6140*/  IABS R4, R10 ;  /* 0x0000000a00047213 */ /* 0x000fe20000000000 */
[----:B------:R1:W4:Y:S01]  /*6150*/  MUFU.TANH R11, R3 ;  /* 0x00000003000b7308 */ /* 0x0003220000002400 */
[C---:B------:R-:W-:Y:S02]  /*6160*/  ISETP.GE.AND P4, PT, R6.reuse, R77, PT ;  /* 0x0000004d0600720c */ /* 0x040fe40003f86270 */
[----:B------:R-:W-:Y:S01]  /*6170*/  IADD3 R25, -R6, R13, RZ ;  /* 0x0000000d06197210 */ /* 0x000fe20007ffe1ff */
[----:B------:R-:W-:Y:S01]  /*6180*/  FMUL.FTZ R13, R192, UR5 ;  /* 0x00000005c00d7c20 */ /* 0x000fe20008410000 */
[----:B------:R-:W-:Y:S01]  /*6190*/  IABS R6, R16 ;  /* 0x0000001000067213 */ /* 0x000fe20000000000 */
[----:B------:R-:W-:Y:S01]  /*61a0*/  VIADD R192, R190, 0x1800 ;  /* 0x00001800bec07836 */ /* 0x000fe20000000000 */
[----:B------:R-:W-:Y:S01]  /*61b0*/  ISETP.GE.AND P5, PT, R7, R77, PT ;  /* 0x0000004d0700720c */ /* 0x000fe20003fa6270 */
[----:B------:R-:W-:Y:S01]  /*61c0*/  IMAD.MOV.U32 R7, RZ, RZ, R5 ;  /* 0x000000ffff077224 */ /* 0x000fe200078e0005 */
[----:B------:R-:W-:Y:S01]  /*61d0*/  FSEL R106, R42, -INF , !P6 ;  /* 0xff8000002a6a7808 */ /* 0x000fe20007000000 */
[----:B------:R-:W-:Y:S01]  /*61e0*/  IMAD.MOV.U32 R5, RZ, RZ, R4 ;  /* 0x000000ffff057224 */ /* 0x000fe200078e0004 */
[----:B------:R-:W-:Y:S01]  /*61f0*/  MUFU.TANH R9, R26 ;  /* 0x0000001a00097308 */ /* 0x000fe20000002400 */
[----:B------:R-:W-:Y:S01]  /*6200*/  FSEL R72, R92, -INF , !P6 ;  /* 0xff8000005c487808 */ /* 0x000fe20007000000 */
[----:B------:R-:W-:Y:S01]  /*6210*/  FMUL.FTZ R92, R215, UR5 ;  /* 0x00000005d75c7c20 */ /* 0x000fe20008410000 */
[----:B------:R-:W-:-:S02]  /*6220*/  I2FP.F32.S32 R7, R7 ;  /* 0x0000000700077245 */ /* 0x000fc40000201400 */
[----:B------:R-:W-:Y:S02]  /*6230*/  I2FP.F32.S32 R5, R5 ;  /* 0x0000000500057245 */ /* 0x000fe40000201400 */
[----:B-1----:R-:W-:Y:S01]  /*6240*/  IABS R3, R14 ;  /* 0x0000000e00037213 */ /* 0x002fe20000000000 */
[-C--:B--2---:R-:W-:Y:S01]  /*6250*/  FFMA.FTZ R42, R7, -R132.reuse, R49 ;  /* 0x80000084072a7223 */ /* 0x084fe20000010031 */
[----:B------:R-:W-:Y:S01]  /*6260*/  FSEL R148, R41, -INF , !P6 ;  /* 0xff80000029947808 */ /* 0x000fe20007000000 */
[----:B---3--:R-:W-:Y:S01]  /*6270*/  FFMA.FTZ R50, R5, -R132, R12 ;  /* 0x8000008405327223 */ /* 0x008fe2000001000c */
[----:B------:R-:W-:Y:S01]  /*6280*/  IABS R5, R17 ;  /* 0x0000001100057213 */ /* 0x000fe20000000000 */
[----:B------:R-:W-:Y:S01]  /*6290*/  IMAD.MOV.U32 R4, RZ, RZ, R3 ;  /* 0x000000ffff047224 */ /* 0x000fe200078e0003 */
[----:B------:R-:W1:Y:S01]  /*62a0*/  MUFU.TANH R13, R13 ;  /* 0x0000000d000d7308 */ /* 0x000e620000002400 */
[----:B------:R-:W-:Y:S01]  /*62b0*/  IMAD.MOV.U32 R3, RZ, RZ, R6 ;  /* 0x000000ffff037224 */ /* 0x000fe200078e0006 */
[----:B------:R-:W-:Y:S01]  /*62c0*/  ISETP.GE.AND P6, PT, R8, R77, PT ;  /* 0x0000004d0800720c */ /* 0x000fe20003fc6270 */
[----:B------:R-:W-:Y:S01]  /*62d0*/  FMUL.FTZ R8, R216, UR5 ;  /* 0x00000005d8087c20 */ /* 0x000fe20008410000 */
[----:B------:R-:W-:-:S02]  /*62e0*/  I2FP.F32.S32 R4, R4 ;  /* 0x0000000400047245 */ /* 0x000fc40000201400 */
[----:B------:R-:W-:Y:S02]  /*62f0*/  I2FP.F32.S32 R3, R3 ;  /* 0x0000000300037245 */ /* 0x000fe40000201400 */
[----:B------:R-:W-:Y:S01]  /*6300*/  MOV R6, R5 ;  /* 0x0000000500067202 */ /* 0x000fe20000000f00 */
[----:B----4-:R-:W-:Y:S01]  /*6310*/  FFMA.FTZ R49, R4, -R132, R11 ;  /* 0x8000008404317223 */ /* 0x010fe2000001000b */
[----:B------:R-:W-:Y:S01]  /*6320*/  IABS R4, R18 ;  /* 0x0000001200047213 */ /* 0x000fe20000000000 */
[----:B------:R-:W-:Y:S01]  /*6330*/  FFMA.FTZ R48, R3, -R132, R38 ;  /* 0x8000008403307223 */ /* 0x000fe20000010026 */
[----:B------:R-:W-:Y:S01]  /*6340*/  IABS R3, R15 ;  /* 0x0000000f00037213 */ /* 0x000fe20000000000 */
[----:B------:R2:W-:Y:S01]  /*6350*/  MUFU.TANH R14, R8 ;  /* 0x00000008000e7308 */ /* 0x0005e20000002400 */
[----:B------:R-:W-:Y:S01]  /*6360*/  I2FP.F32.S32 R6, R6 ;  /* 0x0000000600067245 */ /* 0x000fe20000201400 */
[----:B------:R-:W-:Y:S01]  /*6370*/  IMAD.MOV.U32 R5, RZ, RZ, R4 ;  /* 0x000000ffff057224 */ /* 0x000fe200078e0004 */
[----:B------:R-:W-:Y:S01]  /*6380*/  IABS R4, R19 ;  /* 0x0000001300047213 */ /* 0x000fe20000000000 */
[----:B------:R-:W-:Y:S01]  /*6390*/  IMAD.MOV.U32 R7, RZ, RZ, R3 ;  /* 0x000000ffff077224 */ /* 0x000fe200078e0003 */
[----:B------:R-:W-:Y:S01]  /*63a0*/  IABS R3, R20 ;  /* 0x0000001400037213 */ /* 0x000fe20000000000 */
[----:B------:R-:W-:Y:S01]  /*63b0*/  FFMA.FTZ R41, R6, -R132, R39 ;  /* 0x8000008406297223 */ /* 0x000fe20000010027 */
[----:B------:R-:W-:Y:S01]  /*63c0*/  I2FP.F32.S32 R4, R4 ;  /* 0x0000000400047245 */ /* 0x000fe20000201400 */
[----:B------:R3:W-:Y:S01]  /*63d0*/  MUFU.TANH R10, R32 ;  /* 0x00000020000a7308 */ /* 0x0007e20000002400 */
[----:B------:R-:W-:-:S02]  /*63e0*/  IABS R6, R22 ;  /* 0x0000001600067213 */ /* 0x000fc40000000000 */
[----:B------:R-:W-:Y:S02]  /*63f0*/  I2FP.F32.S32 R3, R3 ;  /* 0x0000000300037245 */ /* 0x000fe40000201400 */
[----:B------:R-:W-:Y:S02]  /*6400*/  FSEL R56, R128, -INF , !P0 ;  /* 0xff80000080387808 */ /* 0x000fe40004000000 */
[----:B------:R-:W-:Y:S01]  /*6410*/  ISETP.GE.AND P0, PT, R2, R77, PT ;  /* 0x0000004d0200720c */ /* 0x000fe20003f06270 */
[----:B------:R4:W-:Y:S01]  /*6420*/  MUFU.TANH R12, R29 ;  /* 0x0000001d000c7308 */ /* 0x0009e20000002400 */
[----:B--2---:R-:W-:Y:S02]  /*6430*/  I2FP.F32.S32 R8, R5 ;  /* 0x0000000500087245 */ /* 0x004fe40000201400 */
[----:B------:R-:W-:Y:S01]  /*6440*/  I2FP.F32.S32 R5, R7 ;  /* 0x0000000700057245 */ /* 0x000fe20000201400 */
[----:B------:R-:W-:Y:S01]  /*6450*/  IMAD.MOV.U32 R7, RZ, RZ, R6 ;  /* 0x000000ffff077224 */ /* 0x000fe200078e0006 */
[----:B------:R-:W-:Y:S01]  /*6460*/  IADD3 R2, R197, R156, RZ ;  /* 0x0000009cc5027210 */ /* 0x000fe20007ffe0ff */
[-C--:B-1----:R-:W-:Y:S01]  /*6470*/  FFMA.FTZ R39, R8, -R132.reuse, R13 ;  /* 0x8000008408277223 */ /* 0x082fe2000001000d */
[----:B------:R-:W-:Y:S01]  /*6480*/  IABS R8, R25 ;  /* 0x0000001900087213 */ /* 0x000fe20000000000 */
[-C--:B------:R-:W-:Y:S01]  /*6490*/  FFMA.FTZ R38, R5, -R132.reuse, R9 ;  /* 0x8000008405267223 */ /* 0x080fe20000010009 */
[----:B---3--:R-:W-:Y:S01]  /*64a0*/  FFMA.FTZ R32, R4, -R132, R63 ;  /* 0x8000008404207223 */ /* 0x008fe2000001003f */
[----:B------:R-:W1:Y:S01]  /*64b0*/  MUFU.TANH R9, R40 ;  /* 0x0000002800097308 */ /* 0x000e620000002400 */
[----:B------:R-:W-:Y:S01]  /*64c0*/  IABS R4, R21 ;  /* 0x0000001500047213 */ /* 0x000fe20000000000 */
[----:B------:R-:W-:Y:S01]  /*64d0*/  VIADD R197, R190, 0x400 ;  /* 0x00000400bec57836 */ /* 0x000fe20000000000 */
[----:B------:R-:W-:-:S02]  /*64e0*/  IABS R5, R24 ;  /* 0x0000001800057213 */ /* 0x000fc40000000000 */
[----:B------:R-:W-:Y:S01]  /*64f0*/  I2FP.F32.S32 R4, R4 ;  /* 0x0000000400047245 */ /* 0x000fe20000201400 */
[----:B----4-:R-:W-:Y:S02]  /*6500*/  FFMA.FTZ R29, R3, -R132, R54 ;  /* 0x80000084031d7223 */ /* 0x010fe40000010036 */
[----:B------:R-:W-:Y:S01]  /*6510*/  IMAD.MOV.U32 R6, RZ, RZ, R5 ;  /* 0x000000ffff067224 */ /* 0x000fe200078e0005 */
[----:B------:R-:W-:Y:S01]  /*6520*/  MOV R5, R8 ;  /* 0x0000000800057202 */ /* 0x000fe20000000f00 */
[----:B------:R-:W-:Y:S01]  /*6530*/  FFMA.FTZ R24, R4, -R132, R64 ;  /* 0x8000008404187223 */ /* 0x000fe20000010040 */
[----:B------:R-:W-:Y:S01]  /*6540*/  IABS R3, R23 ;  /* 0x0000001700037213 */ /* 0x000fe20000000000 */
[----:B------:R-:W2:Y:S01]  /*6550*/  MUFU.TANH R11, R51 ;  /* 0x00000033000b7308 */ /* 0x000ea20000002400 */
[----:B------:R-:W-:Y:S02]  /*6560*/  I2FP.F32.S32 R4, R5 ;  /* 0x0000000500047245 */ /* 0x000fe40000201400 */
[----:B------:R-:W-:-:S02]  /*6570*/  I2FP.F32.S32 R6, R6 ;  /* 0x0000000600067245 */ /* 0x000fc40000201400 */
[----:B------:R-:W-:Y:S01]  /*6580*/  I2FP.F32.S32 R7, R7 ;  /* 0x0000000700077245 */ /* 0x000fe20000201400 */
[----:B-1----:R-:W-:Y:S01]  /*6590*/  FFMA.FTZ R22, R4, -R132, R9 ;  /* 0x8000008404167223 */ /* 0x002fe20000010009 */
[----:B------:R-:W-:Y:S01]  /*65a0*/  IABS R4, R28 ;  /* 0x0000001c00047213 */ /* 0x000fe20000000000 */
[----:B------:R-:W1:Y:S01]  /*65b0*/  MUFU.TANH R8, R52 ;  /* 0x0000003400087308 */ /* 0x000e620000002400 */
[----:B------:R-:W-:Y:S01]  /*65c0*/  IABS R5, R30 ;  /* 0x0000001e00057213 */ /* 0x000fe20000000000 */
[-C--:B------:R-:W-:Y:S01]  /*65d0*/  FFMA.FTZ R25, R6, -R132.reuse, R14 ;  /* 0x8000008406197223 */ /* 0x080fe2000001000e */
[----:B------:R-:W-:Y:S01]  /*65e0*/  I2FP.F32.S32 R3, R3 ;  /* 0x0000000300037245 */ /* 0x000fe20000201400 */
[----:B------:R-:W-:Y:S01]  /*65f0*/  FFMA.FTZ R26, R7, -R132, R10 ;  /* 0x80000084071a7223 */ /* 0x000fe2000001000a */
[----:B------:R-:W-:Y:S01]  /*6600*/  IABS R6, R31 ;  /* 0x0000001f00067213 */ /* 0x000fe20000000000 */
[----:B------:R-:W-:Y:S01]  /*6610*/  IMAD.MOV.U32 R7, RZ, RZ, R4 ;  /* 0x000000ffff077224 */ /* 0x000fe200078e0004 */
[----:B------:R-:W-:Y:S01]  /*6620*/  FSEL R32, R32, -INF , !P6 ;  /* 0xff80000020207808 */ /* 0x000fe20007000000 */
[----:B------:R-:W-:-:S02]  /*6630*/  IMAD.MOV.U32 R4, RZ, RZ, R5 ;  /* 0x000000ffff047224 */ /* 0x000fc400078e0005 */
[----:B------:R-:W-:Y:S01]  /*6640*/  FFMA.FTZ R23, R3, -R132, R12 ;  /* 0x8000008403177223 */ /* 0x000fe2000001000c */
[----:B------:R-:W-:Y:S01]  /*6650*/  IABS R3, R27 ;  /* 0x0000001b00037213 */ /* 0x000fe20000000000 */
[----:B------:R-:W-:Y:S01]  /*6660*/  IMAD.MOV.U32 R5, RZ, RZ, R6 ;  /* 0x000000ffff057224 */ /* 0x000fe200078e0006 */
[----:B------:R-:W3:Y:S01]  /*6670*/  MUFU.TANH R12, R55 ;  /* 0x00000037000c7308 */ /* 0x000ee20000002400 */
[----:B------:R-:W-:Y:S02]  /*6680*/  I2FP.F32.S32 R4, R4 ;  /* 0x0000000400047245 */ /* 0x000fe40000201400 */
[----:B------:R-:W-:Y:S02]  /*6690*/  I2FP.F32.S32 R6, R3 ;  /* 0x0000000300067245 */ /* 0x000fe40000201400 */
[----:B------:R-:W-:Y:S01]  /*66a0*/  I2FP.F32.S32 R7, R7 ;  /* 0x0000000700077245 */ /* 0x000fe20000201400 */
[----:B------:R-:W-:Y:S01]  /*66b0*/  FFMA.FTZ R17, R4, -R132, R69 ;  /* 0x8000008404117223 */ /* 0x000fe20000010045 */
[----:B------:R-:W-:Y:S01]  /*66c0*/  I2FP.F32.S32 R3, R5 ;  /* 0x0000000500037245 */ /* 0x000fe20000201400 */
[----:B------:R-:W4:Y:S01]  /*66d0*/  MUFU.TANH R9, R66 ;  /* 0x0000004200097308 */ /* 0x000f220000002400 */
[----:B------:R-:W-:Y:S01]  /*66e0*/  IABS R5, R34 ;  /* 0x0000002200057213 */ /* 0x000fe20000000000 */
[-C--:B--2---:R-:W-:Y:S01]  /*66f0*/  FFMA.FTZ R20, R7, -R132.reuse, R11 ;  /* 0x8000008407147223 */ /* 0x084fe2000001000b */
[----:B------:R-:W-:Y:S01]  /*6700*/  IABS R4, R35 ;  /* 0x0000002300047213 */ /* 0x000fe20000000000 */
[-C--:B-1----:R-:W-:Y:S01]  /*6710*/  FFMA.FTZ R18, R6, -R132.reuse, R8 ;  /* 0x8000008406127223 */ /* 0x082fe20000010008 */
[----:B------:R-:W-:Y:S01]  /*6720*/  FFMA.FTZ R16, R3, -R132, R65 ;  /* 0x8000008403107223 */ /* 0x000fe20000010041 */
[----:B------:R-:W-:Y:S01]  /*6730*/  IABS R3, R33 ;  /* 0x0000002100037213 */ /* 0x000fe20000000000 */
[----:B------:R-:W-:Y:S01]  /*6740*/  IMAD.MOV.U32 R8, RZ, RZ, R5 ;  /* 0x000000ffff087224 */ /* 0x000fe200078e0005 */
[----:B------:R-:W-:Y:S01]  /*6750*/  IABS R7, R36 ;  /* 0x0000002400077213 */ /* 0x000fe20000000000 */
[----:B------:R-:W1:Y:S01]  /*6760*/  MUFU.TANH R27, R53 ;  /* 0x00000035001b7308 */ /* 0x000e620000002400 */
[----:B------:R-:W-:-:S02]  /*6770*/  MOV R5, R4 ;  /* 0x0000000400057202 */ /* 0x000fc40000000f00 */
[----:B------:R-:W-:Y:S01]  /*6780*/  I2FP.F32.S32 R4, R3 ;  /* 0x0000000300047245 */ /* 0x000fe20000201400 */
[----:B------:R-:W-:Y:S01]  /*6790*/  IMAD.MOV.U32 R3, RZ, RZ, R7 ;  /* 0x000000ffff037224 */ /* 0x000fe200078e0007 */
[----:B------:R-:W-:Y:S02]  /*67a0*/  I2FP.F32.S32 R5, R5 ;  /* 0x0000000500057245 */ /* 0x000fe40000201400 */
[----:B------:R-:W-:Y:S01]  /*67b0*/  IABS R6, R37 ;  /* 0x0000002500067213 */ /* 0x000fe20000000000 */
[-C--:B------:R-:W-:Y:S01]  /*67c0*/  FFMA.FTZ R14, R4, -R132.reuse, R70 ;  /* 0x80000084040e7223 */ /* 0x080fe20000010046 */
[----:B------:R-:W-:Y:S01]  /*67d0*/  I2FP.F32.S32 R4, R3 ;  /* 0x0000000300047245 */ /* 0x000fe20000201400 */
[----:B---3--:R-:W-:Y:S01]  /*67e0*/  FFMA.FTZ R12, R5, -R132, R12 ;  /* 0x80000084050c7223 */ /* 0x008fe2000001000c */
[----:B------:R-:W-:Y:S01]  /*67f0*/  IABS R5, R47 ;  /* 0x0000002f00057213 */ /* 0x000fe20000000000 */
[----:B------:R-:W2:Y:S01]  /*6800*/  MUFU.TANH R97, R232 ;  /* 0x000000e800617308 */ /* 0x000ea20000002400 */
[----:B------:R-:W-:Y:S01]  /*6810*/  I2FP.F32.S32 R3, R6 ;  /* 0x0000000600037245 */ /* 0x000fe20000201400 */
[----:B----4-:R-:W-:Y:S01]  /*6820*/  FFMA.FTZ R11, R4, -R132, R9 ;  /* 0x80000084040b7223 */ /* 0x010fe20000010009 */
[----:B------:R-:W-:Y:S01]  /*6830*/  I2FP.F32.S32 R7, R8 ;  /* 0x0000000800077245 */ /* 0x000fe20000201400 */
[----:B------:R-:W-:Y:S01]  /*6840*/  IMAD.MOV.U32 R9, RZ, RZ, R5 ;  /* 0x000000ffff097224 */ /* 0x000fe200078e0005 */
[----:B------:R-:W-:Y:S01]  /*6850*/  IABS R4, R46 ;  /* 0x0000002e00047213 */ /* 0x000fe20000000000 */
[-C--:B------:R-:W-:Y:S01]  /*6860*/  FFMA.FTZ R10, R3, -R132.reuse, R87 ;  /* 0x80000084030a7223 */ /* 0x080fe20000010057 */
[----:B------:R-:W-:Y:S01]  /*6870*/  IABS R3, R45 ;  /* 0x0000002d00037213 */ /* 0x000fe20000000000 */
[----:B------:R-:W3:Y:S01]  /*6880*/  MUFU.TANH R21, R73 ;  /* 0x0000004900157308 */ /* 0x000ee20000002400 */
[----:B------:R-:W-:Y:S01]  /*6890*/  I2FP.F32.S32 R9, R9 ;  /* 0x0000000900097245 */ /* 0x000fe20000201400 */
[----:B------:R-:W-:Y:S01]  /*68a0*/  FFMA.FTZ R13, R7, -R132, R86 ;  /* 0x80000084070d7223 */ /* 0x000fe20000010056 */
[----:B------:R-:W-:Y:S01]  /*68b0*/  IABS R8, R43 ;  /* 0x0000002b00087213 */ /* 0x000fe20000000000 */
[----:B------:R-:W-:Y:S01]  /*68c0*/  IMAD.MOV.U32 R7, RZ, RZ, R4 ;  /* 0x000000ffff077224 */ /* 0x000fe200078e0004 */
[----:B------:R-:W-:Y:S01]  /*68d0*/  IABS R6, R44 ;  /* 0x0000002c00067213 */ /* 0x000fe20000000000 */
[----:B------:R-:W-:-:S02]  /*68e0*/  IMAD.MOV.U32 R4, RZ, RZ, R3 ;  /* 0x000000ffff047224 */ /* 0x000fc400078e0003 */
[----:B-1----:R-:W-:Y:S01]  /*68f0*/  FFMA.FTZ R9, R9, -R132, R27 ;  /* 0x8000008409097223 */ /* 0x002fe2000001001b */
[----:B------:R-:W1:Y:S01]  /*6900*/  MUFU.TANH R19, R85 ;  /* 0x0000005500137308 */ /* 0x000e620000002400 */
[----:B------:R-:W-:Y:S01]  /*6910*/  FSEL R27, R42, -INF , !P6 ;  /* 0xff8000002a1b7808 */ /* 0x000fe20007000000 */
[----:B------:R-:W-:Y:S01]  /*6920*/  IMAD.MOV.U32 R5, RZ, RZ, R8 ;  /* 0x000000ffff057224 */ /* 0x000fe200078e0008 */
[----:B------:R-:W-:Y:S02]  /*6930*/  FSEL R36, R29, -INF , !P6 ;  /* 0xff8000001d247808 */ /* 0x000fe40007000000 */
[----:B------:R-:W-:Y:S02]  /*6940*/  MOV R3, R6 ;  /* 0x0000000600037202 */ /* 0x000fe40000000f00 */
[----:B------:R-:W-:Y:S01]  /*6950*/  I2FP.F32.S32 R6, R4 ;  /* 0x0000000400067245 */ /* 0x000fe20000201400 */
[----:B------:R-:W4:Y:S01]  /*6960*/  MUFU.TANH R15, R92 ;  /* 0x0000005c000f7308 */ /* 0x000f220000002400 */
[----:B------:R-:W-:-:S02]  /*6970*/  I2FP.F32.S32 R4, R3 ;  /* 0x0000000300047245 */ /* 0x000fc40000201400 */
[----:B------:R-:W-:Y:S01]  /*6980*/  I2FP.F32.S32 R7, R7 ;  /* 0x0000000700077245 */ /* 0x000fe20000201400 */
[-C--:B--2---:R-:W-:Y:S01]  /*6990*/  FFMA.FTZ R6, R6, -R132.reuse, R97 ;  /* 0x8000008406067223 */ /* 0x084fe20000010061 */
[----:B------:R-:W-:Y:S02]  /*69a0*/  I2FP.F32.S32 R3, R5 ;  /* 0x0000000500037245 */ /* 0x000fe40000201400 */
[----:B------:R-:W-:Y:S01]  /*69b0*/  FSEL R43, R25, -INF , !P5 ;  /* 0xff800000192b7808 */ /* 0x000fe20006800000 */
[-C--:B---3--:R-:W-:Y:S01]  /*69c0*/  FFMA.FTZ R7, R7, -R132.reuse, R21 ;  /* 0x8000008407077223 */ /* 0x088fe20000010015 */
[----:B-1----:R-:W-:Y:S01]  /*69d0*/  FFMA.FTZ R4, R4, -R132, R19 ;  /* 0x8000008404047223 */ /* 0x002fe20000010013 */
[----:B------:R-:W-:Y:S02]  /*69e0*/  FSEL R122, R18, -INF , !P4 ;  /* 0xff800000127a7808 */ /* 0x000fe40006000000 */
[----:B------:R-:W-:Y:S02]  /*69f0*/  FSEL R97, R23, -INF , !P5 ;  /* 0xff80000017617808 */ /* 0x000fe40006800000 */
[----:B------:R-:W-:-:S02]  /*6a00*/  FSEL R25, R22, -INF , !P4 ;  /* 0xff80000016197808 */ /* 0x000fc40006000000 */
[----:B------:R-:W-:Y:S01]  /*6a10*/  FSEL R85, R20, -INF , !P4 ;  /* 0xff80000014557808 */ /* 0x000fe20006000000 */
[----:B----4-:R-:W-:Y:S01]  /*6a20*/  FFMA.FTZ R3, R3, -R132, R15 ;  /* 0x8000008403037223 */ /* 0x010fe2000001000f */
[----:B------:R-:W-:Y:S02]  /*6a30*/  FSEL R92, R24, -INF , !P6 ;  /* 0xff800000185c7808 */ /* 0x000fe40007000000 */
[----:B------:R-:W-:Y:S02]  /*6a40*/  ISETP.GE.AND P6, PT, R77, 0x81, PT ;  /* 0x000000814d00780c */ /* 0x000fe40003fc6270 */
[----:B------:R-:W-:Y:S02]  /*6a50*/  FSEL R19, R39, -INF , !P1 ;  /* 0xff80000027137808 */ /* 0x000fe40004800000 */
[----:B------:R-:W-:Y:S02]  /*6a60*/  FSEL R18, R38, -INF , !P0 ;  /* 0xff80000026127808 */ /* 0x000fe40004000000 */
[----:B------:R-:W-:-:S02]  /*6a70*/  IADD3 R194, R190, 0x1000, RZ ;  /* 0x00001000bec27810 */ /* 0x000fc40007ffe0ff */
        /* <DEDUP_REMOVED lines=71> */
.L_x_825:
[----:B------:R-:W-:Y:S05]  /*6ef0*/  BSYNC B0 ;  /* 0x0000000000007941 */ /* 0x000fea0003800000 */
.L_x_824:
[----:B------:R-:W0:Y:S02]  /*6f00*/  LDGDEPBAR ;  /* 0x00000000000079af */ /* 0x000e240000000000 */
.L_x_823:
        /* <DEDUP_REMOVED lines=62> */
[----:B------:R-:W-:-:S03]  /*72f0*/  FMNMX.FTZ R41, R129, R41, !PT ;  /* 0x0000002981297209 */ /* 0x000fc60007810000 */
[----:B------:R-:W3:Y:S04]  /*7300*/  SHFL.BFLY PT, R3, R42, 0x2, 0x1f ;  /* 0x0c401f002a037f89 */ /* 0x000ee800000e0000 */
[----:B-1----:R-:W1:Y:S01]  /*7310*/  SHFL.BFLY PT, R5, R41, 0x2, 0x1f ;  /* 0x0c401f0029057f89 */ /* 0x002e6200000e0000 */
        /* <DEDUP_REMOVED lines=12> */
[----:B------:R-:W-:Y:S02]  /*73e0*/  FSEL R5, R5, RZ, P0 ;  /* 0x000000ff05057208 */ /* 0x000fe40000000000 */
[----:B------:R-:W-:Y:S01]  /*73f0*/  LEA R138, R2, UR4, 0x1 ;  /* 0x00000004028a7c11 */ /* 0x000fe2000f8e08ff */
[----:B------:R1:W-:Y:S02]  /*7400*/  MUFU.EX2 R228, R4 ;  /* 0x0000000400e47308 */ /* 0x0003e40000000800 */
[--C-:B------:R-:W-:Y:S01]  /*7410*/  FFMA.FTZ R6, R98, UR5, -R5.reuse ;  /* 0x0000000562067c23 */ /* 0x100fe20008010805 */
[----:B------:R-:W-:-:S05]  /*7420*/  FFMA.FTZ R2, R134, UR5, -R5 ;  /* 0x0000000586027c23 */ /* 0x000fca0008010805 */
        /* <DEDUP_REMOVED lines=70> */
[--C-:B-1----:R-:W-:Y:S01]  /*7890*/  FFMA.FTZ R4, R19, UR5, -R3.reuse ;  /* 0x0000000513047c23 */ /* 0x102fe20008010803 */
[----:B------:R-:W-:Y:S02]  /*78a0*/  FFMA.FTZ R3, R18, UR5, -R3 ;  /* 0x0000000512037c23 */ /* 0x000fe40008010803 */
[----:B------:R-:W-:Y:S03]  /*78b0*/  LDSM.16.MT88.4 R16, [R138+0x4000] ;  /* 0x004000008a10783b */ /* 0x000fe60000004200 */
        /* <DEDUP_REMOVED lines=10> */
[----:B-1----:R-:W-:Y:S01]  /*7960*/  FFMA.FTZ R3, R139, UR5, -R5 ;  /* 0x000000058b037c23 */ /* 0x002fe20008010805 */
[----:B------:R-:W-:-:S05]  /*7970*/  LEA R139, R0, R138, 0x1 ;  /* 0x0000008a008b7211 */ /* 0x000fca00078e08ff */
[----:B------:R1:W2:Y:S01]  /*7980*/  MUFU.EX2 R186, R3 ;  /* 0x0000000300ba7308 */ /* 0x0002a20000000800 */
[----:B------:R-:W-:Y:S01]  /*7990*/  LDSM.16.MT88.4 R28, [R139+0x4400] ;  /* 0x004400008b1c783b */ /* 0x000fe20000004200 */
        /* <DEDUP_REMOVED lines=102> */
[----:B------:R1:W2:Y:S02]  /*8000*/  MUFU.EX2 R200, R4 ;  /* 0x0000000400c87308 */ /* 0x0002a40000000800 */
[----:B------:R-:W-:Y:S01]  /*8010*/  FMNMX.FTZ R37, R131, R3, !PT ;  /* 0x0000000383257209 */ /* 0x000fe20007810000 */
[----:B------:R-:W-:-:S02]  /*8020*/  FFMA.FTZ R3, R22, UR5, -R5 ;  /* 0x0000000516037c23 */ /* 0x000fc40008010805 */
[----:B------:R-:W-:Y:S01]  /*8030*/  LDSM.16.MT88.4 R20, [R139+0x4000] ;  /* 0x004000008b14783b */ /* 0x000fe20000004200 */
[----:B------:R-:W-:Y:S02]  /*8040*/  FMNMX.FTZ R37, R128, R37, !PT ;  /* 0x0000002580257209 */ /* 0x000fe40007810000 */
[----:B------:R3:W-:Y:S03]  /*8050*/  MUFU.EX2 R199, R3 ;  /* 0x0000000300c77308 */ /* 0x0007e60000000800 */
[----:B------:R-:W4:Y:S01]  /*8060*/  SHFL.BFLY PT, R7, R37, 0x2, 0x1f ;  /* 0x0c401f0025077f89 */ /* 0x000f2200000e0000 */
[----:B-1----:R-:W-:-:S05]  /*8070*/  FSEL R4, R6, RZ, P0 ;  /* 0x000000ff06047208 */ /* 0x002fca0000000000 */
[--C-:B------:R-:W-:Y:S01]  /*8080*/  FFMA.FTZ R6, R161, UR5, -R4.reuse ;  /* 0x00000005a1067c23 */ /* 0x100fe20008010804 */
[----:B---3--:R-:W-:-:S03]  /*8090*/  FFMA.FTZ R3, R178, UR5, -R4 ;  /* 0x00000005b2037c23 */ /* 0x008fc60008010804 */
[----:B------:R1:W-:Y:S08]  /*80a0*/  MUFU.EX2 R127, R6 ;  /* 0x00000006007f7308 */ /* 0x0003f00000000800 */
[----:B------:R3:W-:Y:S01]  /*80b0*/  MUFU.EX2 R108, R3 ;  /* 0x00000003006c7308 */ /* 0x0007e20000000800 */
[----:B----4-:R-:W-:Y:S02]  /*80c0*/  FMNMX.FTZ R37, R37, R7, !PT ;  /* 0x0000000725257209 */ /* 0x010fe40007810000 */
[----:B--2---:R-:W-:-:S03]  /*80d0*/  F2FP.BF16.F32.PACK_AB R7, R200, R201 ;  /* 0x000000c9c807723e */ /* 0x004fc600000010ff */
[----:B-1----:R-:W1:Y:S01]  /*80e0*/  SHFL.BFLY PT, R6, R37, 0x1, 0x1f ;  /* 0x0c201f0025067f89 */ /* 0x002e6200000e0000 */
[----:B---3--:R-:W-:-:S04]  /*80f0*/  FFMA.FTZ R3, R174, UR5, -R4 ;  /* 0x00000005ae037c23 */ /* 0x008fc80008010804 */
        /* <DEDUP_REMOVED lines=28> */
[----:B------:R-:W-:Y:S01]  /*82c0*/  FFMA.FTZ R6, R180, UR5, -R3 ;  /* 0x00000005b4067c23 */ /* 0x000fe20008010803 */
[----:B------:R-:W-:Y:S02]  /*82d0*/  MOV R180, R11 ;  /* 0x0000000b00b47202 */ /* 0x000fe40000000f00 */
[----:B------:R1:W-:Y:S01]  /*82e0*/  MUFU.EX2 R98, R0 ;  /* 0x0000000000627308 */ /* 0x0003e20000000800 */
[----:B------:R-:W-:Y:S02]  /*82f0*/  MOV R177, R10 ;  /* 0x0000000a00b17202 */ /* 0x000fe40000000f00 */
[----:B--2---:R-:W-:-:S05]  /*8300*/  F2FP.BF16.F32.PACK_AB R10, R123, R114 ;  /* 0x000000727b0a723e */ /* 0x004fca00000010ff */
[----:B------:R-:W2:Y:S01]  /*8310*/  MUFU.EX2 R99, R6 ;  /* 0x0000000600637308 */ /* 0x000ea20000000800 */
[----:B-1----:R-:W-:Y:S01]  /*8320*/  FFMA.FTZ R0, R179, UR5, -R3 ;  /* 0x00000005b3007c23 */ /* 0x002fe20008010803 */
[----:B------:R-:W-:-:S06]  /*8330*/  MOV R179, R9 ;  /* 0x0000000900b37202 */ /* 0x000fcc0000000f00 */
[----:B------:R1:W-:Y:S01]  /*8340*/  MUFU.EX2 R100, R0 ;  /* 0x0000000000647308 */ /* 0x0003e20000000800 */
[----:B--2---:R-:W-:Y:S01]  /*8350*/  F2FP.BF16.F32.PACK_AB R9, R98, R99 ;  /* 0x000000636209723e */ /* 0x004fe200000010ff */
[----:B-1----:R-:W-:Y:S01]  /*8360*/  FFMA.FTZ R0, R175, UR5, -R3 ;  /* 0x00000005af007c23 */ /* 0x002fe20008010803 */
[----:B------:R-:W-:Y:S02]  /*8370*/  MOV R175, R8 ;  /* 0x0000000800af7202 */ /* 0x000fe40000000f00 */
[----:B------:R-:W-:-:S03]  /*8380*/  F2FP.BF16.F32.PACK_AB R8, R107, R108 ;  /* 0x0000006c6b08723e */ /* 0x000fc600000010ff */
[----:B------:R1:W2:Y:S01]  /*8390*/  MUFU.EX2 R101, R0 ;  /* 0x0000000000657308 */ /* 0x0002a20000000800 */
[----:B------:R-:W-:Y:S01]  /*83a0*/  F2FP.BF16.F32.PACK_AB R164, R179, R175 ;  /* 0x000000afb3a4723e */ /* 0x000fe200000010ff */
[----:B-1----:R-:W-:Y:S01]  /*83b0*/  FFMA.FTZ R0, R106, UR5, -R4 ;  /* 0x000000056a007c23 */ /* 0x002fe20008010804 */
[----:B--2---:R-:W-:-:S05]  /*83c0*/  F2FP.BF16.F32.PACK_AB R11, R101, R100 ;  /* 0x00000064650b723e */ /* 0x004fca00000010ff */
[----:B------:R1:W-:Y:S02]  /*83d0*/  MUFU.EX2 R133, R0 ;  /* 0x0000000000857308 */ /* 0x0003e40000000800 */
        /* <DEDUP_REMOVED lines=8> */
[----:B-1----:R-:W-:Y:S01]  /*8460*/  FFMA.FTZ R0, R172, UR5, -R3 ;  /* 0x00000005ac007c23 */ /* 0x002fe20008010803 */
[----:B------:R-:W-:-:S02]  /*8470*/  MOV R172, R12 ;  /* 0x0000000c00ac7202 */ /* 0x000fc40000000f00 */
[----:B------:R-:W-:Y:S01]  /*8480*/  F2FP.BF16.F32.PACK_AB R12, R227, R228 ;  /* 0x000000e4e30c723e */ /* 0x000fe200000010ff */
[----:B------:R1:W2:Y:S06]  /*8490*/  MUFU.EX2 R117, R0 ;  /* 0x0000000000757308 */ /* 0x0002ac0000000800 */
[C---:B------:R-:W-:Y:S06]  /*84a0*/  HMMA.16816.F32.BF16 R60, R12.reuse, R20, RZ ;  /* 0x000000140c3c723c */ /* 0x040fec00000418ff */
[----:B------:R-:W-:Y:S01]  /*84b0*/  HMMA.16816.F32.BF16 R72, R12, R16, RZ ;  /* 0x000000100c48723c */ /* 0x000fe200000418ff */
[----:B-1----:R-:W-:-:S05]  /*84c0*/  FFMA.FTZ R0, R167, UR5, -R3 ;  /* 0x00000005a7007c23 */ /* 0x002fca0008010803 */
[C---:B------:R-:W-:Y:S01]  /*84d0*/  HMMA.16816.F32.BF16 R68, R12.reuse, R18, RZ ;  /* 0x000000120c44723c */ /* 0x040fe200000418ff */
[----:B------:R-:W-:Y:S01]  /*84e0*/  LDSM.16.MT88.4 R16, [R139+0x4800] ;  /* 0x004800008b10783b */ /* 0x000fe20000004200 */
[----:B--2---:R-:W-:Y:S01]  /*84f0*/  F2FP.BF16.F32.PACK_AB R9, R117, R104 ;  /* 0x000000687509723e */ /* 0x004fe200000010ff */
[----:B------:R1:W-:Y:S03]  /*8500*/  MUFU.EX2 R118, R0 ;  /* 0x0000000000767308 */ /* 0x0003e60000000800 */
[----:B------:R-:W-:Y:S01]  /*8510*/  HMMA.16816.F32.BF16 R64, R12, R22, RZ ;  /* 0x000000160c40723c */ /* 0x000fe200000418ff */
[----:B------:R-:W2:Y:S06]  /*8520*/  LDSM.16.MT88.4 R20, [R138+0x4800] ;  /* 0x004800008a14783b */ /* 0x000eac0000004200 */
[----:B------:R-:W-:-:S02]  /*8530*/  F2FP.BF16.F32.PACK_AB R12, R232, R231 ;  /* 0x000000e7e80c723e */ /* 0x000fc400000010ff */
[----:B------:R-:W-:Y:S02]  /*8540*/  F2FP.BF16.F32.PACK_AB R13, R213, R187 ;  /* 0x000000bbd50d723e */ /* 0x000fe400000010ff */
[----:B------:R-:W-:Y:S02]  /*8550*/  F2FP.BF16.F32.PACK_AB R14, R234, R233 ;  /* 0x000000e9ea0e723e */ /* 0x000fe400000010ff */
[----:B------:R-:W-:Y:S01]  /*8560*/  F2FP.BF16.F32.PACK_AB R15, R216, R212 ;  /* 0x000000d4d80f723e */ /* 0x000fe200000010ff */
[----:B-1----:R-:W-:-:S04]  /*8570*/  FFMA.FTZ R0, R168, UR5, -R3 ;  /* 0x00000005a8007c23 */ /* 0x002fc80008010803 */
[----:B------:R1:W3:Y:S02]  /*8580*/  MUFU.EX2 R119, R0 ;  /* 0x0000000000777308 */ /* 0x0002e40000000800 */
[C---:B------:R-:W-:Y:S06]  /*8590*/  HMMA.16816.F32.BF16 R80, R12.reuse, R28, R60 ;  /* 0x0000001c0c50723c */ /* 0x040fec000004183c */
[----:B------:R-:W-:Y:S01]  /*85a0*/  HMMA.16816.F32.BF16 R72, R12, R24, R72 ;  /* 0x000000180c48723c */ /* 0x000fe20000041848 */
[----:B-1----:R-:W-:Y:S01]  /*85b0*/  FFMA.FTZ R0, R116, UR5, -R4 ;  /* 0x0000000574007c23 */ /* 0x002fe20008010804 */
[----:B---3--:R-:W-:-:S03]  /*85c0*/  F2FP.BF16.F32.PACK_AB R11, R119, R118 ;  /* 0x00000076770b723e */ /* 0x008fc600000010ff */
[----:B------:R1:W-:Y:S04]  /*85d0*/  MUFU.EX2 R121, R0 ;  /* 0x0000000000797308 */ /* 0x0003e80000000800 */
        /* <DEDUP_REMOVED lines=30> */
[----:B--2---:R-:W-:Y:S02]  /*87c0*/  F2FP.BF16.F32.PACK_AB R11, R103, R102 ;  /* 0x00000066670b723e */ /* 0x004fe400000010ff */
[----:B------:R-:W-:-:S03]  /*87d0*/  MOV R113, R79 ;  /* 0x0000004f00717202 */ /* 0x000fc60000000f00 */
[----:B------:R1:W-:Y:S01]  /*87e0*/  MUFU.EX2 R111, R0 ;  /* 0x00000000006f7308 */ /* 0x0003e20000000800 */
[----:B------:R-:W-:Y:S01]  /*87f0*/  F2FP.BF16.F32.PACK_AB R6, R172, R113 ;  /* 0x00000071ac06723e */ /* 0x000fe200000010ff */
[----:B------:R-:W-:Y:S06]  /*8800*/  HMMA.16816.F32.BF16 R64, R8, R18, R44 ;  /* 0x000000120840723c */ /* 0x000fec000004182c */
[-C--:B------:R-:W-:Y:S06]  /*8810*/  HMMA.16816.F32.BF16 R44, R12, R16.reuse, R80 ;  /* 0x000000100c2c723c */ /* 0x080fec0000041850 */
[----:B------:R-:W-:Y:S01]  /*8820*/  HMMA.16816.F32.BF16 R68, R8, R16, R56 ;  /* 0x000000100844723c */ /* 0x000fe20000041838 */
[----:B-1----:R-:W-:Y:S01]  /*8830*/  FFMA.FTZ R0, R115, UR5, -R4 ;  /* 0x0000000573007c23 */ /* 0x002fe20008010804 */
[----:B------:R-:W-:-:S03]  /*8840*/  MOV R115, R78 ;  /* 0x0000004e00737202 */ /* 0x000fc60000000f00 */
[----:B------:R1:W-:Y:S01]  /*8850*/  MUFU.EX2 R110, R0 ;  /* 0x00000000006e7308 */ /* 0x0003e20000000800 */
[C---:B------:R-:W-:Y:S06]  /*8860*/  HMMA.16816.F32.BF16 R140, R8.reuse, R20, R140 ;  /* 0x00000014088c723c */ /* 0x040fec000004188c */
[----:B------:R-:W-:Y:S01]  /*8870*/  HMMA.16816.F32.BF16 R56, R8, R22, R32 ;  /* 0x000000160838723c */ /* 0x000fe20000041820 */
[----:B------:R-:W2:Y:S05]  /*8880*/  LDSM.16.MT88.4 R20, [R138+0x5000] ;  /* 0x005000008a14783b */ /* 0x000eaa0000004200 */
[----:B------:R-:W-:Y:S01]  /*8890*/  HMMA.16816.F32.BF16 R32, R12, R18, R52 ;  /* 0x000000120c20723c */ /* 0x000fe20000041834 */
[----:B------:R-:W4:Y:S01]  /*88a0*/  LDSM.16.MT88.4 R16, [R139+0x5000] ;  /* 0x005000008b10783b */ /* 0x000f220000004200 */
[----:B------:R-:W-:Y:S01]  /*88b0*/  F2FP.BF16.F32.PACK_AB R8, R182, R181 ;  /* 0x000000b5b608723e */ /* 0x000fe200000010ff */
[----:B-1----:R-:W-:Y:S01]  /*88c0*/  FFMA.FTZ R0, R120, UR5, -R4 ;  /* 0x0000000578007c23 */ /* 0x002fe20008010804 */
[----:B------:R-:W-:-:S03]  /*88d0*/  F2FP.BF16.F32.PACK_AB R10, R121, R133 ;  /* 0x00000085790a723e */ /* 0x000fc600000010ff */
[----:B------:R-:W-:Y:S01]  /*88e0*/  F2FP.BF16.F32.PACK_AB R12, R241, R242 ;  /* 0x000000f2f10c723e */ /* 0x000fe200000010ff */
[----:B------:R1:W-:Y:S01]  /*88f0*/  MUFU.EX2 R105, R0 ;  /* 0x0000000000697308 */ /* 0x0003e20000000800 */
[----:B------:R-:W-:Y:S02]  /*8900*/  F2FP.BF16.F32.PACK_AB R13, R221, R222 ;  /* 0x000000dedd0d723e */ /* 0x000fe400000010ff */
[----:B------:R-:W-:Y:S02]  /*8910*/  F2FP.BF16.F32.PACK_AB R14, R239, R240 ;  /* 0x000000f0ef0e723e */ /* 0x000fe400000010ff */
[----:B------:R-:W-:-:S07]  /*8920*/  F2FP.BF16.F32.PACK_AB R15, R218, R220 ;  /* 0x000000dcda0f723e */ /* 0x000fce00000010ff */
[----:B---3--:R-:W-:Y:S01]  /*8930*/  HMMA.16816.F32.BF16 R72, R12, R28, R72 ;  /* 0x0000001c0c48723c */ /* 0x008fe20000041848 */
[----:B-1----:R-:W-:-:S05]  /*8940*/  FFMA.FTZ R0, R166, UR5, -R3 ;  /* 0x00000005a6007c23 */ /* 0x002fca0008010803 */
[C---:B------:R-:W-:Y:S01]  /*8950*/  HMMA.16816.F32.BF16 R60, R12.reuse, R30, R60 ;  /* 0x0000001e0c3c723c */ /* 0x040fe2000004183c */
[----:B------:R-:W-:Y:S01]  /*8960*/  F2FP.BF16.F32.PACK_AB R166, R180, R177 ;  /* 0x000000b1b4a6723e */ /* 0x000fe200000010ff */
[----:B------:R1:W-:Y:S04]  /*8970*/  MUFU.EX2 R95, R0 ;  /* 0x00000000005f7308 */ /* 0x0003e80000000800 */
[----:B------:R-:W-:Y:S01]  /*8980*/  HMMA.16816.F32.BF16 R32, R12, R26, R32 ;  /* 0x0000001a0c20723c */ /* 0x000fe20000041820 */
        /* <DEDUP_REMOVED lines=12> */
[C---:B------:R-:W-:Y:S01]  /*8a50*/  HMMA.16816.F32.BF16 R48, R8.reuse, R30, R56 ;  /* 0x0000001e0830723c */ /* 0x040fe20000041838 */
[----:B-1----:R-:W-:Y:S01]  /*8a60*/  FFMA.FTZ R0, R144, UR5, -R4 ;  /* 0x0000000590007c23 */ /* 0x002fe20008010804 */
[----:B------:R-:W1:Y:S03]  /*8a70*/  LDSM.16.MT88.4 R28, [R138+0x5400] ;  /* 0x005400008a1c783b */ /* 0x000e660000004200 */
[----:B------:R3:W-:Y:S01]  /*8a80*/  MUFU.EX2 R93, R0 ;  /* 0x00000000005d7308 */ /* 0x0007e20000000800 */
[----:B------:R-:W-:Y:S06]  /*8a90*/  HMMA.16816.F32.BF16 R64, R8, R26, R64 ;  /* 0x0000001a0840723c */ /* 0x000fec0000041840 */
[----:B------:R-:W-:Y:S01]  /*8aa0*/  HMMA.16816.F32.BF16 R56, R12, R24, R44 ;  /* 0x000000180c38723c */ /* 0x000fe2000004182c */
[----:B------:R-:W5:Y:S01]  /*8ab0*/  LDSM.16.MT88.4 R24, [R139+0x5400] ;  /* 0x005400008b18783b */ /* 0x000f620000004200 */
[----:B------:R-:W-:-:S02]  /*8ac0*/  F2FP.BF16.F32.PACK_AB R8, R112, R116 ;  /* 0x000000747008723e */ /* 0x000fc400000010ff */
[----:B------:R-:W-:-:S03]  /*8ad0*/  F2FP.BF16.F32.PACK_AB R10, R110, R111 ;  /* 0x0000006f6e0a723e */ /* 0x000fc600000010ff */
[----:B------:R-:W-:Y:S02]  /*8ae0*/  F2FP.BF16.F32.PACK_AB R12, R237, R238 ;  /* 0x000000eeed0c723e */ /* 0x000fe400000010ff */
[----:B------:R-:W-:Y:S01]  /*8af0*/  F2FP.BF16.F32.PACK_AB R13, R215, R217 ;  /* 0x000000d9d70d723e */ /* 0x000fe200000010ff */
[----:B---3--:R-:W-:Y:S01]  /*8b00*/  FFMA.FTZ R0, R145, UR5, -R4 ;  /* 0x0000000591007c23 */ /* 0x008fe20008010804 */
[----:B------:R-:W-:Y:S02]  /*8b10*/  F2FP.BF16.F32.PACK_AB R14, R246, R236 ;  /* 0x000000ecf60e723e */ /* 0x000fe400000010ff */
[----:B------:R-:W-:Y:S01]  /*8b20*/  F2FP.BF16.F32.PACK_AB R15, R211, R214 ;  /* 0x000000d6d30f723e */ /* 0x000fe200000010ff */
[----:B------:R3:W-:Y:S06]  /*8b30*/  MUFU.EX2 R89, R0 ;  /* 0x0000000000597308 */ /* 0x0007ec0000000800 */
[C---:B--2---:R-:W-:Y:S06]  /*8b40*/  HMMA.16816.F32.BF16 R60, R12.reuse, R22, R60 ;  /* 0x000000160c3c723c */ /* 0x044fec000004183c */
[----:B----4-:R-:W-:Y:S01]  /*8b50*/  HMMA.16816.F32.BF16 R56, R12, R16, R56 ;  /* 0x000000100c38723c */ /* 0x010fe20000041838 */
[----:B---3--:R-:W-:-:S05]  /*8b60*/  FFMA.FTZ R0, R151, UR5, -R3 ;  /* 0x0000000597007c23 */ /* 0x008fca0008010803 */
[----:B------:R-:W-:Y:S01]  /*8b70*/  HMMA.16816.F32.BF16 R32, R12, R18, R32 ;  /* 0x000000120c20723c */ /* 0x000fe20000041820 */
[----:B------:R2:W-:Y:S02]  /*8b80*/  MUFU.EX2 R84, R0 ;  /* 0x0000000000547308 */ /* 0x0005e40000000800 */
[----:B--2---:R-:W-:-:S06]  /*8b90*/  FFMA.FTZ R0, R153, UR5, -R3 ;  /* 0x0000000599007c23 */ /* 0x004fcc0008010803 */
[----:B------:R2:W3:Y:S02]  /*8ba0*/  MUFU.EX2 R83, R0 ;  /* 0x0000000000537308 */ /* 0x0004e40000000800 */
[----:B--2---:R-:W-:Y:S01]  /*8bb0*/  FFMA.FTZ R0, R147, UR5, -R3 ;  /* 0x0000000593007c23 */ /* 0x004fe20008010803 */
[----:B---3--:R-:W-:-:S05]  /*8bc0*/  F2FP.BF16.F32.PACK_AB R9, R83, R84 ;  /* 0x000000545309723e */ /* 0x008fca00000010ff */
[----:B------:R2:W-:Y:S02]  /*8bd0*/  MUFU.EX2 R80, R0 ;  /* 0x0000000000507308 */ /* 0x0005e40000000800 */
[----:B--2---:R-:W-:Y:S02]  /*8be0*/  FFMA.FTZ R0, R149, UR5, -R3 ;  /* 0x0000000595007c23 */ /* 0x004fe40008010803 */
[----:B------:R-:W-:Y:S04]  /*8bf0*/  LDSM.16.MT88.4 R148, [R138+0x5c00] ;  /* 0x005c00008a94783b */ /* 0x000fe80000004200 */
[----:B------:R2:W3:Y:S02]  /*8c00*/  MUFU.EX2 R81, R0 ;  /* 0x0000000000517308 */ /* 0x0004e40000000800 */
[--C-:B--2---:R-:W-:Y:S01]  /*8c10*/  FFMA.FTZ R0, R146, UR5, -R4.reuse ;  /* 0x0000000592007c23 */ /* 0x104fe20008010804 */
[----:B---3--:R-:W-:Y:S01]  /*8c20*/  F2FP.BF16.F32.PACK_AB R11, R81, R80 ;  /* 0x00000050510b723e */ /* 0x008fe200000010ff */
[----:B------:R-:W-:Y:S04]  /*8c30*/  HMMA.16816.F32.BF16 R144, R12, R20, R72 ;  /* 0x000000140c90723c */ /* 0x000fe80000041848 */
[----:B------:R2:W-:Y:S02]  /*8c40*/  MUFU.EX2 R88, R0 ;  /* 0x0000000000587308 */ /* 0x0005e40000000800 */
[C---:B------:R-:W-:Y:S06]  /*8c50*/  HMMA.16816.F32.BF16 R44, R8.reuse, R16, R52 ;  /* 0x00000010082c723c */ /* 0x040fec0000041834 */
[C---:B------:R-:W-:Y:S06]  /*8c60*/  HMMA.16816.F32.BF16 R140, R8.reuse, R20, R140 ;  /* 0x00000014088c723c */ /* 0x040fec000004188c */
[C---:B------:R-:W-:Y:S01]  /*8c70*/  HMMA.16816.F32.BF16 R48, R8.reuse, R22, R48 ;  /* 0x000000160830723c */ /* 0x040fe20000041830 */
[----:B--2---:R-:W-:Y:S01]  /*8c80*/  FFMA.FTZ R0, R36, UR5, -R4 ;  /* 0x0000000524007c23 */ /* 0x004fe20008010804 */
[----:B------:R-:W2:Y:S03]  /*8c90*/  LDSM.16.MT88.4 R20, [R138+0x5800] ;  /* 0x005800008a14783b */ /* 0x000ea60000004200 */
[----:B------:R3:W4:Y:S01]  /*8ca0*/  MUFU.EX2 R82, R0 ;  /* 0x0000000000527308 */ /* 0x0007220000000800 */
[----:B------:R-:W-:Y:S01]  /*8cb0*/  HMMA.16816.F32.BF16 R52, R8, R18, R64 ;  /* 0x000000120834723c */ /* 0x000fe20000041840 */
[----:B------:R-:W2:Y:S06]  /*8cc0*/  LDSM.16.MT88.4 R16, [R139+0x5800] ;  /* 0x005800008b10783b */ /* 0x000eac0000004200 */
[----:B------:R-:W-:-:S02]  /*8cd0*/  F2FP.BF16.F32.PACK_AB R8, R96, R105 ;  /* 0x000000696008723e */ /* 0x000fc400000010ff */
[----:B------:R-:W-:Y:S01]  /*8ce0*/  F2FP.BF16.F32.PACK_AB R10, R89, R93 ;  /* 0x0000005d590a723e */ /* 0x000fe200000010ff */
[----:B---3--:R-:W-:Y:S01]  /*8cf0*/  FFMA.FTZ R0, R43, UR5, -R4 ;  /* 0x000000052b007c23 */ /* 0x008fe20008010804 */
[----:B----4-:R-:W-:-:S03]  /*8d00*/  F2FP.BF16.F32.PACK_AB R12, R82, R88 ;  /* 0x00000058520c723e */ /* 0x010fc600000010ff */
        /* <DEDUP_REMOVED lines=13> */
[C---:B-1----:R-:W-:Y:S06]  /*8de0*/  HMMA.16816.F32.BF16 R140, R8.reuse, R28, R140 ;  /* 0x0000001c088c723c */ /* 0x042fec000004188c */
[C---:B------:R-:W-:Y:S06]  /*8df0*/  HMMA.16816.F32.BF16 R48, R8.reuse, R30, R48 ;  /* 0x0000001e0830723c */ /* 0x040fec0000041830 */
[----:B-----5:R-:W-:Y:S01]  /*8e00*/  HMMA.16816.F32.BF16 R44, R8, R24, R44 ;  /* 0x00000018082c723c */ /* 0x020fe2000004182c */
        /* <DEDUP_REMOVED lines=9> */
[----:B------:R1:W3:Y:S02]  /*8ea0*/  MUFU.EX2 R67, R0 ;  /* 0x0000000000437308 */ /* 0x0002e40000000800 */
[C---:B------:R-:W-:Y:S06]  /*8eb0*/  HMMA.16816.F32.BF16 R144, R8.reuse, R28, R144 ;  /* 0x0000001c0890723c */ /* 0x040fec0000041890 */
[C---:B------:R-:W-:Y:S06]  /*8ec0*/  HMMA.16816.F32.BF16 R56, R8.reuse, R24, R56 ;  /* 0x000000180838723c */ /* 0x040fec0000041838 */
[----:B------:R-:W-:Y:S01]  /*8ed0*/  HMMA.16816.F32.BF16 R60, R8, R30, R60 ;  /* 0x0000001e083c723c */ /* 0x000fe2000004183c */
[----:B-1----:R-:W-:Y:S01]  /*8ee0*/  FFMA.FTZ R0, R170, UR5, -R3 ;  /* 0x00000005aa007c23 */ /* 0x002fe20008010803 */
[----:B---3--:R-:W-:-:S04]  /*8ef0*/  F2FP.BF16.F32.PACK_AB R168, R67, R68 ;  /* 0x0000004443a8723e */ /* 0x008fc800000010ff */
        /* <DEDUP_REMOVED lines=8> */
[----:B------:R-:W3:Y:S01]  /*8f80*/  MUFU.EX2 R9, R9 ;  /* 0x0000000900097308 */ /* 0x000ee20000000800 */
[----:B-1----:R-:W-:-:S07]  /*8f90*/  FFMA.FTZ R0, R92, UR5, -R3 ;  /* 0x000000055c007c23 */ /* 0x002fce0008010803 */
[----:B------:R1:W4:Y:S01]  /*8fa0*/  MUFU.EX2 R65, R0 ;  /* 0x0000000000417308 */ /* 0x0003220000000800 */
[----:B---3--:R-:W-:Y:S01]  /*8fb0*/  F2FP.BF16.F32.PACK_AB R167, R9, R11 ;  /* 0x0000000b09a7723e */ /* 0x008fe200000010ff */
[----:B-1----:R-:W-:Y:S01]  /*8fc0*/  FFMA.FTZ R0, R97, UR5, -R3 ;  /* 0x0000000561007c23 */ /* 0x002fe20008010803 */
[----:B----4-:R-:W-:-:S05]  /*8fd0*/  F2FP.BF16.F32.PACK_AB R13, R65, R66 ;  /* 0x00000042410d723e */ /* 0x010fca00000010ff */
[----:B------:R1:W-:Y:S02]  /*8fe0*/  MUFU.EX2 R43, R0 ;  /* 0x00000000002b7308 */ /* 0x0003e40000000800 */
[----:B-1----:R-:W-:-:S06]  /*8ff0*/  FFMA.FTZ R0, R122, UR5, -R3 ;  /* 0x000000057a007c23 */ /* 0x002fcc0008010803 */
[----:B------:R1:W3:Y:S02]  /*9000*/  MUFU.EX2 R64, R0 ;  /* 0x0000000000407308 */ /* 0x0002e40000000800 */
[----:B-1----:R-:W-:Y:S01]  /*9010*/  FFMA.FTZ R0, R39, UR5, -R4 ;  /* 0x0000000527007c23 */ /* 0x002fe20008010804 */
[----:B---3--:R-:W-:-:S05]  /*9020*/  F2FP.BF16.F32.PACK_AB R15, R64, R43 ;  /* 0x0000002b400f723e */ /* 0x008fca00000010ff */
[----:B------:R1:W-:Y:S02]  /*9030*/  MUFU.EX2 R39, R0 ;  /* 0x0000000000277308 */ /* 0x0003e40000000800 */
[C---:B--2---:R-:W-:Y:S06]  /*9040*/  HMMA.16816.F32.BF16 R140, R12.reuse, R20, R140 ;  /* 0x000000140c8c723c */ /* 0x044fec000004188c */
[C---:B------:R-:W-:Y:S06]  /*9050*/  HMMA.16816.F32.BF16 R152, R12.reuse, R22, R48 ;  /* 0x000000160c98723c */ /* 0x040fec0000041830 */
[----:B------:R-:W-:Y:S01]  /*9060*/  HMMA.16816.F32.BF16 R44, R12, R16, R44 ;  /* 0x000000100c2c723c */ /* 0x000fe2000004182c */
[----:B-1----:R-:W-:Y:S01]  /*9070*/  FFMA.FTZ R0, R38, UR5, -R4 ;  /* 0x0000000526007c23 */ /* 0x002fe20008010804 */
[----:B------:R-:W-:-:S03]  /*9080*/  F2FP.BF16.F32.PACK_AB R4, R115, R251 ;  /* 0x000000fb7304723e */ /* 0x000fc600000010ff */
[----:B------:R1:W2:Y:S01]  /*9090*/  MUFU.EX2 R36, R0 ;  /* 0x0000000000247308 */ /* 0x0002a20000000800 */
[----:B------:R-:W-:Y:S01]  /*90a0*/  HMMA.16816.F32.BF16 R52, R12, R18, R52 ;  /* 0x000000120c34723c */ /* 0x000fe20000041834 */
[----:B------:R-:W3:Y:S05]  /*90b0*/  LDSM.16.MT88.4 R12, [R139+0x5c00] ;  /* 0x005c00008b0c783b */ /* 0x000eea0000004200 */
[C---:B------:R-:W-:Y:S01]  /*90c0*/  HMMA.16816.F32.BF16 R144, R4.reuse, R20, R144 ;  /* 0x000000140490723c */ /* 0x040fe20000041890 */
[----:B------:R4:W5:Y:S05]  /*90d0*/  MUFU.EX2 R20, R8 ;  /* 0x0000000800147308 */ /* 0x00096a0000000800 */
[----:B------:R-:W-:Y:S01]  /*90e0*/  HMMA.16816.F32.BF16 R60, R4, R22, R60 ;  /* 0x00000016043c723c */ /* 0x000fe2000004183c */
[----:B-1----:R-:W-:Y:S01]  /*90f0*/  FFMA.FTZ R0, R125, UR5, -R3 ;  /* 0x000000057d007c23 */ /* 0x002fe20008010803 */
[----:B--2---:R-:W-:-:S04]  /*9100*/  F2FP.BF16.F32.PACK_AB R170, R36, R39 ;  /* 0x0000002724aa723e */ /* 0x004fc800000010ff */
[----:B------:R-:W-:Y:S01]  /*9110*/  HMMA.16816.F32.BF16 R56, R4, R16, R56 ;  /* 0x000000100438723c */ /* 0x000fe20000041838 */
[----:B------:R1:W-:Y:S01]  /*9120*/  MUFU.EX2 R31, R0 ;  /* 0x00000000001f7308 */ /* 0x0003e20000000800 */
[----:B----4-:R-:W-:-:S04]  /*9130*/  FADD.FTZ R8, R108, R107 ;  /* 0x0000006b6c087221 */ /* 0x010fc80000010000 */
[----:B------:R-:W-:Y:S01]  /*9140*/  HMMA.16816.F32.BF16 R24, R4, R18, R24 ;  /* 0x000000120418723c */ /* 0x000fe20000041818 */
[----:B-----5:R-:W-:Y:S01]  /*9150*/  F2FP.BF16.F32.PACK_AB R165, R20, R199 ;  /* 0x000000c714a5723e */ /* 0x020fe200000010ff */
[----:B------:R-:W-:-:S05]  /*9160*/  FADD.FTZ R8, R114, R8 ;  /* 0x0000000872087221 */ /* 0x000fca0000010000 */
[----:B------:R-:W-:Y:S01]  /*9170*/  FADD.FTZ R4, R123, R8 ;  /* 0x000000087b047221 */ /* 0x000fe20000010000 */
[----:B------:R-:W-:Y:S03]  /*9180*/  HMMA.16816.F32.BF16 R144, R164, R148, R144 ;  /* 0x00000094a490723c */ /* 0x000fe60000041890 */
[----:B------:R-:W-:Y:S01]  /*9190*/  FADD.FTZ R4, R124, R4 ;  /* 0x000000047c047221 */ /* 0x000fe20000010000 */
[----:B-1----:R-:W-:-:S03]  /*91a0*/  FFMA.FTZ R0, R126, UR5, -R3 ;  /* 0x000000057e007c23 */ /* 0x002fc60008010803 */
[----:B------:R-:W-:Y:S01]  /*91b0*/  FADD.FTZ R5, R127, R4 ;  /* 0x000000047f057221 */ /* 0x000fe20000010000 */
[----:B------:R1:W2:Y:S02]  /*91c0*/  MUFU.EX2 R30, R0 ;  /* 0x00000000001e7308 */ /* 0x0002a40000000800 */
[----:B---3--:R-:W-:Y:S01]  /*91d0*/  HMMA.16816.F32.BF16 R156, R164, R12, R56 ;  /* 0x0000000ca49c723c */ /* 0x008fe20000041838 */
[--C-:B-1----:R-:W-:Y:S01]  /*91e0*/  FFMA.FTZ R0, R131, UR5, -R3.reuse ;  /* 0x0000000583007c23 */ /* 0x102fe20008010803 */
[----:B------:R-:W-:Y:S01]  /*91f0*/  FFMA.FTZ R3, R128, UR5, -R3 ;  /* 0x0000000580037c23 */ /* 0x000fe20008010803 */
[----:B--2---:R-:W-:-:S03]  /*9200*/  F2FP.BF16.F32.PACK_AB R169, R30, R31 ;  /* 0x0000001f1ea9723e */ /* 0x004fc600000010ff */
[----:B------:R1:W-:Y:S08]  /*9210*/  MUFU.EX2 R29, R0 ;  /* 0x00000000001d7308 */ /* 0x0003f00000000800 */
[----:B------:R2:W3:Y:S01]  /*9220*/  MUFU.EX2 R28, R3 ;  /* 0x00000003001c7308 */ /* 0x0004e20000000800 */
[----:B-1----:R-:W-:-:S04]  /*9230*/  FADD.FTZ R0, R228, R227 ;  /* 0x000000e3e4007221 */ /* 0x002fc80000010000 */
[----:B------:R-:W-:Y:S01]  /*9240*/  FADD.FTZ R0, R229, R0 ;  /* 0x00000000e5007221 */ /* 0x000fe20000010000 */
[----:B--2---:R-:W-:-:S03]  /*9250*/  FADD.FTZ R3, R184, R183 ;  /* 0x000000b7b8037221 */ /* 0x004fc60000010000 */
[----:B------:R-:W-:Y:S01]  /*9260*/  FADD.FTZ R2, R230, R0 ;  /* 0x00000000e6027221 */ /* 0x000fe20000010000 */
[----:B---3--:R-:W-:Y:S01]  /*9270*/  F2FP.BF16.F32.PACK_AB R171, R28, R29 ;  /* 0x0000001d1cab723e */ /* 0x008fe200000010ff */
[----:B------:R-:W-:Y:S02]  /*9280*/  FADD.FTZ R3, R185, R3 ;  /* 0x00000003b9037221 */ /* 0x000fe40000010000 */
[----:B------:R-:W-:Y:S02]  /*9290*/  FADD.FTZ R2, R231, R2 ;  /* 0x00000002e7027221 */ /* 0x000fe40000010000 */
[----:B------:R-:W-:Y:S01]  /*92a0*/  FADD.FTZ R0, R186, R3 ;  /* 0x00000003ba007221 */ /* 0x000fe20000010000 */
[----:B------:R-:W-:Y:S01]  /*92b0*/  FADD.FTZ R3, R101, R10 ;  /* 0x0000000a65037221 */ /* 0x000fe20000010000 */
[----:B------:R-:W-:Y:S01]  /*92c0*/  FADD.FTZ R2, R232, R2 ;  /* 0x00000002e8027221 */ /* 0x000fe20000010000 */
[----:B------:R-:W-:Y:S01]  /*92d0*/  HMMA.16816.F32.BF16 R140, R168, R148, R140 ;  /* 0x00000094a88c723c */ /* 0x000fe2000004188c */
        /* <DEDUP_REMOVED lines=122> */
[----:B------:R-:W-:Y:S01]  /*9a80*/  LEA.HI.SX32 R200, R226, 0xfffffffe, 0x19 ;  /* 0xfffffffee2c87811 */ /* 0x000fe200078fcaff */
[----:B------:R-:W4:Y:S01]  /*9a90*/  S2R R180, SR_TID.X ;  /* 0x0000000000b47919 */ /* 0x000f220000002100 */
[----:B------:R-:W-:Y:S01]  /*9aa0*/  IMAD.MOV.U32 R133, RZ, RZ, R41 ;  /* 0x000000ffff857224 */ /* 0x000fe200078e0029 */
[----:B------:R-:W-:Y:S01]  /*9ab0*/  MOV R134, R42 ;  /* 0x0000002a00867202 */ /* 0x000fe20000000f00 */
[----:B------:R-:W-:Y:S01]  /*9ac0*/  IMAD.MOV.U32 R135, RZ, RZ, R37 ;  /* 0x000000ffff877224 */ /* 0x000fe200078e0025 */
[----:B------:R-:W-:Y:S01]  /*9ad0*/  MOV R136, R40 ;  /* 0x0000002800887202 */ /* 0x000fe20000000f00 */
[----:B------:R-:W-:Y:S01]  /*9ae0*/  ULDC UR5, c[0x0][0x39c] ;  /* 0x0000e70000057ab9 */ /* 0x000fe20000000800 */
[----:B----4-:R-:W-:-:S05]  /*9af0*/  LOP3.LUT R180, R180, 0x3, RZ, 0xc0, !PT ;  /* 0x00000003b4b47812 */ /* 0x010fca00078ec0ff */
[----:B-1----:R-:W-:Y:S01]  /*9b00*/  IMAD R0, R180, -0x2, R250 ;  /* 0xfffffffeb4007824 */ /* 0x002fe200078e02fa */
[----:B--2---:R-:W-:Y:S01]  /*9b10*/  ISETP.GE.AND P0, PT, R74, UR4, PT ;  /* 0x000000044a007c0c */ /* 0x004fe2000bf06270 */
[----:B------:R-:W-:-:S12]  /*9b20*/  ULDC UR4, c[0x0][0x2ec] ;  /* 0x0000bb0000047ab9 */ /* 0x000fd80000000800 */
[----:B------:R-:W1:Y:S08]  /*9b30*/  @!P0 LDC.64 R2, c[0x0][0x220] ;  /* 0x00008800ff028b82 */ /* 0x000e700000000a00 */
[----:B------:R-:W2:Y:S08]  /*9b40*/  @!P0 LDC.64 R6, c[0x0][0x220] ;  /* 0x00008800ff068b82 */ /* 0x000eb00000000a00 */
[----:B------:R-:W4:Y:S01]  /*9b50*/  @!P0 LDC.64 R4, c[0x0][0x220] ;  /* 0x00008800ff048b82 */ /* 0x000f220000000a00 */
[----:B-1----:R1:W-:Y:S04]  /*9b60*/  @!P0 STL.64 [R1+0x40], R2 ;  /* 0x0000400201008387 */ /* 0x0023e80000100a00 */
[----:B--2---:R-:W-:Y:S03]  /*9b70*/  @!P0 STL.64 [R1+0x38], R6 ;  /* 0x0000380601008387 */ /* 0x004fe60000100a00 */
[----:B-1----:R-:W1:Y:S02]  /*9b80*/  @!P0 LDC.64 R2, c[0x0][0x220] ;  /* 0x00008800ff028b82 */ /* 0x002e640000000a00 */
[----:B-1----:R1:W-:Y:S04]  /*9b90*/  @!P0 STL.64 [R1+0x30], R2 ;  /* 0x0000300201008387 */ /* 0x0023e80000100a00 */
[----:B----4-:R-:W-:Y:S01]  /*9ba0*/  @!P0 STL.64 [R1+0x28], R4 ;  /* 0x0000280401008387 */ /* 0x010fe20000100a00 */
[----:B-1----:R-:W-:Y:S01]  /*9bb0*/  IADD3 R3, R77, R0, -R210 ;  /* 0x000000004d037210 */ /* 0x002fe20007ffe8d2 */
[C---:B------:R-:W-:Y:S01]  /*9bc0*/  IMAD.SHL.U32 R0, R208.reuse, 0x20, RZ ;  /* 0x00000020d0007824 */ /* 0x040fe200078e00ff */
[----:B------:R-:W-:-:S03]  /*9bd0*/  SHF.L.U64.HI R2, R208, 0x5, R209 ;  /* 0x00000005d0027819 */ /* 0x000fc600000102d1 */
[----:B------:R-:W-:Y:S04]  /*9be0*/  STL [R1+0x14], R3 ;  /* 0x0000140301007387 */ /* 0x000fe80000100800 */
[----:B------:R-:W-:Y:S04]  /*9bf0*/  STL [R1+0x18], R2 ;  /* 0x0000180201007387 */ /* 0x000fe80000100800 */
[----:B------:R3:W-:Y:S02]  /*9c00*/  STL [R1+0x1c], R0 ;  /* 0x00001c0001007387 */ /* 0x0007e40000100800 */
[----:B---3--:R-:W-:-:S05]  /*9c10*/  @!P0 IMAD R0, R237, 0x60, RZ ;  /* 0x00000060ed008824 */ /* 0x008fca00078e02ff */
[----:B------:R1:W-:Y:S01]  /*9c20*/  @!P0 STL [R1+0x10], R0 ;  /* 0x0000100001008387 */ /* 0x0003e20000100800 */
[----:B------:R-:W-:Y:S05]  /*9c30*/  BRA `(.L_x_827) ;  /* 0x0000000000e07947 */ /* 0x000fea0003800000 */
.L_x_829:
        /* <DEDUP_REMOVED lines=56> */
.L_x_827:
[----:B--2---:R-:W2:Y:S01]  /*9fc0*/  LDL.64 R18, [R1+0x58] ;  /* 0x0000580001127983 */ /* 0x004ea20000100a00 */
[----:B------:R-:W-:Y:S04]  /*9fd0*/  DEPBAR.LE SB0, 0x0 ;  /* 0x000080000000791a */ /* 0x000fe80000000000 */
[-C--:B------:R-:W-:Y:S01]  /*9fe0*/  IMAD.WIDE.U32 R4, R200, R236.reuse, RZ ;  /* 0x000000ecc8047225 */ /* 0x080fe200078e00ff */
[----:B------:R-:W3:Y:S02]  /*9ff0*/  LDL R10, [R1+0x6c] ;  /* 0x00006c00010a7983 */ /* 0x000ee40000100800 */
[----:B-1----:R-:W-:Y:S02]  /*a000*/  SHF.R.S32.HI R0, RZ, 0x1f, R200 ;  /* 0x0000001fff007819 */ /* 0x002fe400000114c8 */
[----:B------:R-:W4:Y:S01]  /*a010*/  LDL R9, [R1+0x40] ;  /* 0x0000400001097983 */ /* 0x000f220000100800 */
[----:B------:R-:W-:Y:S02]  /*a020*/  LOP3.LUT R199, R199, 0xffffffef, RZ, 0xc0, !PT ;  /* 0xffffffefc7c77812 */ /* 0x000fe400078ec0ff */
[----:B------:R-:W-:Y:S01]  /*a030*/  IMAD R0, R0, R236, RZ ;  /* 0x000000ec00007224 */ /* 0x000fe200078e02ff */
[----:B------:R-:W5:Y:S01]  /*a040*/  LDL R11, [R1+0x1c] ;  /* 0x00001c00010b7983 */ /* 0x000f620000100800 */
[----:B------:R-:W-:Y:S02]  /*a050*/  @P0 LOP3.LUT R199, R199, 0x10, RZ, 0xfc, !PT ;  /* 0x00000010c7c70812 */ /* 0x000fe400078efcff */
[----:B------:R-:W-:Y:S01]  /*a060*/  IMAD R0, R200, R237, R0 ;  /* 0x000000edc8007224 */ /* 0x000fe200078e0200 */
[----:B------:R-:W5:Y:S01]  /*a070*/  LDL R16, [R1+0x44] ;  /* 0x0000440001107983 */ /* 0x000f620000100800 */
[----:B------:R-:W-:Y:S02]  /*a080*/  LOP3.LUT R199, R199, 0xfffffffd, RZ, 0xc0, !PT ;  /* 0xfffffffdc7c77812 */ /* 0x000fe400078ec0ff */
[----:B------:R-:W-:Y:S01]  /*a090*/  IMAD.IADD R0, R5, 0x1, R0 ;  /* 0x0000000105007824 */ /* 0x000fe200078e0200 */
[----:B------:R-:W5:Y:S04]  /*a0a0*/  LDL R7, [R1+0x18] ;  /* 0x0000180001077983 */ /* 0x000f680000100800 */
[----:B------:R-:W5:Y:S04]  /*a0b0*/  LDL R8, [R1+0x38] ;  /* 0x0000380001087983 */ /* 0x000f680000100800 */
        /* <DEDUP_REMOVED lines=17> */
[----:B------:R-:W-:Y:S02]  /*a1d0*/  @!P0 IMAD.X R4, R3, 0x1, R7, P4 ;  /* 0x0000000103048824 */ /* 0x000fe400020e0607 */
[----:B------:R-:W-:Y:S01]  /*a1e0*/  @!PT LDS RZ, [RZ] ;  /* 0x00000000fffff984 */ /* 0x000fe20000000800 */
[----:B------:R-:W-:Y:S01]  /*a1f0*/  @!PT LDS RZ, [RZ] ;  /* 0x00000000fffff984 */ /* 0x000fe20000000800 */
[----:B------:R-:W-:Y:S01]  /*a200*/  @!PT LDS RZ, [RZ] ;  /* 0x00000000fffff984 */ /* 0x000fe20000000800 */
[----:B------:R-:W-:Y:S01]  /*a210*/  @!P0 LDGSTS.E.BYPASS.LTC128B.128 [R198+0x4000], desc[UR8][R10.64] ;  /* 0x040000000ac68fae */ /* 0x000fe2000b901d48 */
[C---:B------:R-:W-:Y:S01]  /*a220*/  @!P0 LEA.HI.X R7, R236.reuse, R3, R237, 0x6, P2 ;  /* 0x00000003ec078211 */ /* 0x040fe200010f34ed */
[----:B------:R-:W-:Y:S01]  /*a230*/  @!P0 IMAD.WIDE.U32 R2, R236, 0x60, R2 ;  /* 0x00000060ec028825 */ /* 0x000fe200078e0002 */
[C---:B------:R-:W-:Y:S04]  /*a240*/  @!P0 LEA R8, P3, R5.reuse, R8, 0x1 ;  /* 0x0000000805088211 */ /* 0x040fe800078608ff */
[----:B------:R-:W-:Y:S01]  /*a250*/  @!P0 LEA.HI.X R9, R5, R17, R4, 0x1, P3 ;  /* 0x0000001105098211 */ /* 0x000fe200018f0c04 */
[----:B------:R-:W-:Y:S01]  /*a260*/  @P0 STS.128 [R198+0x4800], RZ ;  /* 0x004800ffc6000388 */ /* 0x000fe20000000c00 */
[C---:B------:R-:W-:Y:S04]  /*a270*/  @!P0 LEA R6, P1, R0.reuse, R6, 0x1 ;  /* 0x0000000600068211 */ /* 0x040fe800078208ff */
[----:B------:R-:W-:Y:S03]  /*a280*/  @!P0 LEA.HI.X R7, R0, R15, R7, 0x1, P1 ;  /* 0x0000000f00078211 */ /* 0x000fe600008f0c07 */
[----:B------:R-:W-:Y:S01]  /*a290*/  @!PT LDS RZ, [RZ] ;  /* 0x00000000fffff984 */ /* 0x000fe20000000800 */
[----:B------:R-:W-:Y:S01]  /*a2a0*/  @!PT LDS RZ, [RZ] ;  /* 0x00000000fffff984 */ /* 0x000fe20000000800 */
[----:B------:R-:W-:Y:S01]  /*a2b0*/  @!PT LDS RZ, [RZ] ;  /* 0x00000000fffff984 */ /* 0x000fe20000000800 */
[----:B------:R-:W-:Y:S01]  /*a2c0*/  @!P0 LDGSTS.E.BYPASS.LTC128B.128 [R198+0x4800], desc[UR8][R8.64] ;  /* 0x0480000008c68fae */ /* 0x000fe2000b901d48 */
[----:B------:R-:W-:Y:S01]  /*a2d0*/  @!P0 IMAD.IADD R0, R14, 0x1, R3 ;  /* 0x000000010e008824 */ /* 0x000fe200078e0203 */
[C---:B------:R-:W-:Y:S06]  /*a2e0*/  @!P0 LEA R4, P1, R2.reuse, R13, 0x1 ;  /* 0x0000000d02048211 */ /* 0x040fec00078208ff */
[----:B------:R-:W-:Y:S01]  /*a2f0*/  @P0 STS.128 [R198+0x5000], RZ ;  /* 0x005000ffc6000388 */ /* 0x000fe20000000c00 */
[----:B------:R-:W-:Y:S07]  /*a300*/  @!P0 LEA.HI.X R5, R2, R12, R0, 0x1, P1 ;  /* 0x0000000c02058211 */ /* 0x000fee00008f0c00 */
        /* <DEDUP_REMOVED lines=62> */
[----:B------:R-:W-:Y:S01]  /*a6f0*/  MUFU.TANH R172, R6 ;  /* 0x0000000600ac7308 */ /* 0x000fe20000002400 */
        /* <DEDUP_REMOVED lines=12> */
[----:B------:R1:W-:Y:S01]  /*a7c0*/  MUFU.TANH R229, R4 ;  /* 0x0000000400e57308 */ /* 0x0003e20000002400 */
[----:B------:R-:W-:Y:S01]  /*a7d0*/  FMUL.FTZ R17, R17, UR5 ;  /* 0x0000000511117c20 */ /* 0x000fe20008410000 */
[----:B------:R-:W-:Y:S08]  /*a7e0*/  FMUL.FTZ R16, R16, UR5 ;  /* 0x0000000510107c20 */ /* 0x000ff00008410000 */
[----:B------:R-:W-:Y:S10]  /*a7f0*/  MUFU.TANH R203, R10 ;  /* 0x0000000a00cb7308 */ /* 0x000ff40000002400 */
[----:B------:R-:W2:Y:S01]  /*a800*/  MUFU.TANH R225, R11 ;  /* 0x0000000b00e17308 */ /* 0x000ea20000002400 */
[----:B-1----:R-:W1:Y:S09]  /*a810*/  LDSM.16.M88.4 R4, [R197] ;  /* 0x00000000c504783b */ /* 0x002e720000000200 */
[----:B------:R-:W-:Y:S10]  /*a820*/  MUFU.TANH R211, R8 ;  /* 0x0000000800d37308 */ /* 0x000ff40000002400 */
[----:B------:R3:W-:Y:S10]  /*a830*/  MUFU.TANH R222, R9 ;  /* 0x0000000900de7308 */ /* 0x0007f40000002400 */
[----:B------:R4:W-:Y:S10]  /*a840*/  MUFU.TANH R230, R0 ;  /* 0x0000000000e67308 */ /* 0x0009f40000002400 */
[----:B------:R-:W-:Y:S01]  /*a850*/  MUFU.TANH R224, R14 ;  /* 0x0000000e00e07308 */ /* 0x000fe20000002400 */
[----:B---3--:R-:W3:Y:S09]  /*a860*/  LDSM.16.M88.4 R8, [R196] ;  /* 0x00000000c408783b */ /* 0x008ef20000000200 */
[----:B------:R-:W-:Y:S01]  /*a870*/  MUFU.TANH R209, R13 ;  /* 0x0000000d00d17308 */ /* 0x000fe20000002400 */
[-C--:B-1----:R-:W-:Y:S03]  /*a880*/  HMMA.16816.F32.BF16 R20, R176, R4.reuse, R20 ;  /* 0x00000004b014723c */ /* 0x082fe60000041814 */
[----:B----4-:R-:W-:Y:S03]  /*a890*/  IMAD R0, R200, -0x80, R201 ;  /* 0xffffff80c8007824 */ /* 0x010fe600078e02c9 */
[C---:B------:R-:W-:Y:S03]  /*a8a0*/  HMMA.16816.F32.BF16 R24, R184.reuse, R4, R24 ;  /* 0x00000004b818723c */ /* 0x040fe60000041818 */
[----:B------:R1:W4:Y:S02]  /*a8b0*/  MUFU.TANH R221, R12 ;  /* 0x0000000c00dd7308 */ /* 0x0003240000002400 */
[C---:B------:R-:W-:Y:S01]  /*a8c0*/  VIADD R3, R0.reuse, 0x48 ;  /* 0x0000004800037836 */ /* 0x040fe20000000000 */
[-C--:B------:R-:W-:Y:S07]  /*a8d0*/  HMMA.16816.F32.BF16 R28, R184, R6.reuse, R28 ;  /* 0x00000006b81c723c */ /* 0x080fee000004181c */
[----:B------:R-:W-:Y:S01]  /*a8e0*/  MUFU.TANH R219, R15 ;  /* 0x0000000f00db7308 */ /* 0x000fe20000002400 */
[----:B------:R-:W-:Y:S03]  /*a8f0*/  ISETP.GE.AND P2, PT, R3, RZ, PT ;  /* 0x000000ff0300720c */ /* 0x000fe60003f46270 */
[----:B------:R-:W-:Y:S01]  /*a900*/  VIADD R2, R0, 0x47 ;  /* 0x0000004700027836 */ /* 0x000fe20000000000 */
[C---:B------:R-:W-:Y:S01]  /*a910*/  HMMA.16816.F32.BF16 R32, R176.reuse, R6, R32 ;  /* 0x00000006b020723c */ /* 0x040fe20000041820 */
[----:B------:R-:W5:Y:S03]  /*a920*/  LDSM.16.M88.4 R4, [R195] ;  /* 0x00000000c304783b */ /* 0x000f660000000200 */
[----:B------:R-:W-:Y:S01]  /*a930*/  ISETP.GE.AND P1, PT, R2, RZ, PT ;  /* 0x000000ff0200720c */ /* 0x000fe20003f26270 */
[----:B------:R-:W-:Y:S01]  /*a940*/  MUFU.TANH R238, R17 ;  /* 0x0000001100ee7308 */ /* 0x000fe20000002400 */
[----:B-1----:R-:W-:Y:S02]  /*a950*/  VIADD R12, R0, 0x3f ;  /* 0x0000003f000c7836 */ /* 0x002fe40000000000 */
[----:B------:R-:W-:Y:S03]  /*a960*/  FMUL.FTZ R23, R23, UR5 ;  /* 0x0000000517177c20 */ /* 0x000fe60008410000 */
[----:B------:R-:W-:Y:S01]  /*a970*/  FMUL.FTZ R20, R20, UR5 ;  /* 0x0000000514147c20 */ /* 0x000fe20008410000 */
[----:B------:R-:W-:Y:S01]  /*a980*/  @!P2 IADD3 R3, -R0, -0x48, RZ ;  /* 0xffffffb80003a810 */ /* 0x000fe20007ffe1ff */
[----:B------:R-:W-:Y:S02]  /*a990*/  FMUL.FTZ R25, R25, UR5 ;  /* 0x0000000519197c20 */ /* 0x000fe40008410000 */
[----:B------:R-:W-:Y:S01]  /*a9a0*/  MUFU.TANH R18, R18 ;  /* 0x0000001200127308 */ /* 0x000fe20000002400 */
[-C--:B---3--:R-:W-:Y:S03]  /*a9b0*/  HMMA.16816.F32.BF16 R36, R176, R8.reuse, R36 ;  /* 0x00000008b024723c */ /* 0x088fe60000041824 */
[----:B------:R-:W-:Y:S01]  /*a9c0*/  FMUL.FTZ R26, R26, UR5 ;  /* 0x000000051a1a7c20 */ /* 0x000fe20008410000 */
[----:B------:R-:W-:Y:S01]  /*a9d0*/  FMUL.FTZ R31, R31, UR5 ;  /* 0x000000051f1f7c20 */ /* 0x000fe20008410000 */
[----:B------:R-:W-:Y:S01]  /*a9e0*/  FMUL.FTZ R28, R28, UR5 ;  /* 0x000000051c1c7c20 */ /* 0x000fe20008410000 */
[C---:B------:R-:W-:Y:S03]  /*a9f0*/  HMMA.16816.F32.BF16 R40, R184.reuse, R8, R40 ;  /* 0x00000008b828723c */ /* 0x040fe60000041828 */
[----:B------:R-:W1:Y:S01]  /*aa00*/  MUFU.TANH R228, R26 ;  /* 0x0000001a00e47308 */ /* 0x000e620000002400 */
[----:B------:R-:W-:Y:S01]  /*aa10*/  ISETP.GE.AND P4, PT, R12, RZ, PT ;  /* 0x000000ff0c00720c */ /* 0x000fe20003f86270 */
[----:B------:R-:W-:Y:S01]  /*aa20*/  FMUL.FTZ R35, R35, UR5 ;  /* 0x0000000523237c20 */ /* 0x000fe20008410000 */
[-C--:B------:R-:W-:Y:S07]  /*aa30*/  HMMA.16816.F32.BF16 R44, R184, R10.reuse, R44 ;  /* 0x0000000ab82c723c */ /* 0x080fee000004182c */
[----:B------:R-:W-:Y:S01]  /*aa40*/  MUFU.TANH R217, R25 ;  /* 0x0000001900d97308 */ /* 0x000fe20000002400 */
[----:B------:R-:W-:Y:S01]  /*aa50*/  FMUL.FTZ R34, R34, UR5 ;  /* 0x0000000522227c20 */ /* 0x000fe20008410000 */
[C---:B------:R-:W-:Y:S01]  /*aa60*/  HMMA.16816.F32.BF16 R48, R176.reuse, R10, R48 ;  /* 0x0000000ab030723c */ /* 0x040fe20000041830 */
[----:B------:R-:W3:Y:S07]  /*aa70*/  LDSM.16.M88.4 R8, [R194] ;  /* 0x00000000c208783b */ /* 0x000eee0000000200 */
[----:B------:R-:W-:Y:S03]  /*aa80*/  MUFU.TANH R210, R31 ;  /* 0x0000001f00d27308 */ /* 0x000fe60000002400 */
[----:B------:R-:W-:Y:S01]  /*aa90*/  FMUL.FTZ R37, R37, UR5 ;  /* 0x0000000525257c20 */ /* 0x000fe20008410000 */
[----:B------:R-:W-:Y:S01]  /*aaa0*/  FMUL.FTZ R38, R38, UR5 ;  /* 0x0000000526267c20 */ /* 0x000fe20008410000 */
[----:B------:R-:W-:Y:S01]  /*aab0*/  FMUL.FTZ R29, R29, UR5 ;  /* 0x000000051d1d7c20 */ /* 0x000fe20008410000 */
[-C--:B-----5:R-:W-:Y:S03]  /*aac0*/  HMMA.16816.F32.BF16 R52, R176, R4.reuse, R52 ;  /* 0x00000004b034723c */ /* 0x0a0fe60000041834 */
[----:B------:R-:W-:Y:S01]  /*aad0*/  FMUL.FTZ R42, R42, UR5 ;  /* 0x000000052a2a7c20 */ /* 0x000fe20008410000 */
[----:B------:R-:W-:Y:S01]  /*aae0*/  MUFU.TANH R214, R29 ;  /* 0x0000001d00d67308 */ /* 0x000fe20000002400 */
[----:B------:R-:W-:Y:S01]  /*aaf0*/  FMUL.FTZ R40, R40, UR5 ;  /* 0x0000000528287c20 */ /* 0x000fe20008410000 */
[C---:B------:R-:W-:Y:S05]  /*ab00*/  HMMA.16816.F32.BF16 R56, R184.reuse, R4, R56 ;  /* 0x00000004b838723c */ /* 0x040fea0000041838 */
[----:B------:R-:W-:Y:S03]  /*ab10*/  FMUL.FTZ R46, R46, UR5 ;  /* 0x000000052e2e7c20 */ /* 0x000fe60008410000 */
[----:B------:R-:W5:Y:S01]  /*ab20*/  MUFU.TANH R216, R28 ;  /* 0x0000001c00d87308 */ /* 0x000f620000002400 */
[-C--:B------:R-:W-:Y:S03]  /*ab30*/  HMMA.16816.F32.BF16 R60, R184, R6.reuse, R60 ;  /* 0x00000006b83c723c */ /* 0x080fe6000004183c */
[----:B------:R-:W-:Y:S01]  /*ab40*/  FMUL.FTZ R44, R44, UR5 ;  /* 0x000000052c2c7c20 */ /* 0x000fe20008410000 */
[----:B------:R-:W-:Y:S02]  /*ab50*/  FMUL.FTZ R41, R41, UR5 ;  /* 0x0000000529297c20 */ /* 0x000fe40008410000 */
[C---:B------:R-:W-:Y:S03]  /*ab60*/  HMMA.16816.F32.BF16 R64, R176.reuse, R6, R64 ;  /* 0x00000006b040723c */ /* 0x040fe60000041840 */
[----:B------:R-:W5:Y:S01]  /*ab70*/  MUFU.TANH R227, R42 ;  /* 0x0000002a00e37308 */ /* 0x000f620000002400 */
[----:B------:R-:W4:Y:S01]  /*ab80*/  LDSM.16.M88.4 R4, [R193] ;  /* 0x00000000c104783b */ /* 0x000f220000000200 */
[----:B------:R-:W-:Y:S01]  /*ab90*/  FMUL.FTZ R47, R47, UR5 ;  /* 0x000000052f2f7c20 */ /* 0x000fe20008410000 */
[----:B------:R-:W-:Y:S01]  /*aba0*/  FMUL.FTZ R43, R43, UR5 ;  /* 0x000000052b2b7c20 */ /* 0x000fe20008410000 */
[----:B------:R-:W-:Y:S01]  /*abb0*/  @!P1 IADD3 R2, -R0, -0x47, RZ ;  /* 0xffffffb900029810 */ /* 0x000fe20007ffe1ff */
[----:B------:R-:W-:Y:S05]  /*abc0*/  FMUL.FTZ R24, R24, UR5 ;  /* 0x0000000518187c20 */ /* 0x000fea0008410000 */
[----:B------:R-:W-:Y:S01]  /*abd0*/  MUFU.TANH R213, R41 ;  /* 0x0000002900d57308 */ /* 0x000fe20000002400 */
[----:B------:R-:W-:Y:S01]  /*abe0*/  FMUL.FTZ R58, R58, UR5 ;  /* 0x000000053a3a7c20 */ /* 0x000fe20008410000 */
[----:B------:R-:W-:Y:S01]  /*abf0*/  I2FP.F32.S32 R2, R2 ;  /* 0x0000000200027245 */ /* 0x000fe20000201400 */
[-C--:B---3--:R-:W-:Y:S03]  /*ac00*/  HMMA.16816.F32.BF16 R68, R176, R8.reuse, R68 ;  /* 0x00000008b044723c */ /* 0x088fe60000041844 */
[----:B------:R-:W-:Y:S04]  /*ac10*/  FMUL.FTZ R57, R57, UR5 ;  /* 0x0000000539397c20 */ /* 0x000fe80008410000 */
[----:B------:R-:W-:Y:S01]  /*ac20*/  MUFU.TANH R226, R24 ;  /* 0x0000001800e27308 */ /* 0x000fe20000002400 */
[----:B--2---:R-:W-:Y:S01]  /*ac30*/  FFMA.FTZ R225, R2, -R132, R225 ;  /* 0x8000008402e17223 */ /* 0x004fe200000100e1 */
[C---:B------:R-:W-:Y:S04]  /*ac40*/  HMMA.16816.F32.BF16 R72, R184.reuse, R8, R72 ;  /* 0x00000008b848723c */ /* 0x040fe80000041848 */
[----:B------:R-:W-:Y:S04]  /*ac50*/  FMUL.FTZ R64, R64, UR5 ;  /* 0x0000000540407c20 */ /* 0x000fe80008410000 */
[----:B------:R-:W-:Y:S01]  /*ac60*/  MUFU.TANH R223, R43 ;  /* 0x0000002b00df7308 */ /* 0x000fe20000002400 */
[-C--:B------:R-:W-:Y:S03]  /*ac70*/  HMMA.16816.F32.BF16 R76, R184, R10.reuse, R76 ;  /* 0x0000000ab84c723c */ /* 0x080fe6000004184c */
[----:B------:R-:W-:Y:S02]  /*ac80*/  VIADD R2, R0, 0x37 ;  /* 0x0000003700027836 */ /* 0x000fe40000000000 */
[----:B------:R-:W-:Y:S01]  /*ac90*/  FMUL.FTZ R63, R63, UR5 ;  /* 0x000000053f3f7c20 */ /* 0x000fe20008410000 */
[C---:B------:R-:W-:Y:S03]  /*aca0*/  HMMA.16816.F32.BF16 R80, R176.reuse, R10, R80 ;  /* 0x0000000ab050723c */ /* 0x040fe60000041850 */
[----:B------:R-:W-:Y:S01]  /*acb0*/  MUFU.TANH R207, R47 ;  /* 0x0000002f00cf7308 */ /* 0x000fe20000002400 */
[----:B------:R-:W-:Y:S01]  /*acc0*/  ISETP.GE.AND P2, PT, R2, RZ, PT ;  /* 0x000000ff0200720c */ /* 0x000fe20003f46270 */
[----:B------:R-:W-:Y:S01]  /*acd0*/  FMUL.FTZ R69, R69, UR5 ;  /* 0x0000000545457c20 */ /* 0x000fe20008410000 */
[----:B------:R-:W-:Y:S01]  /*ace0*/  FMUL.FTZ R70, R70, UR5 ;  /* 0x0000000546467c20 */ /* 0x000fe20008410000 */
[C---:B------:R-:W-:Y:S01]  /*acf0*/  IADD3 R10, R0.reuse, 0x28, RZ ;  /* 0x00000028000a7810 */ /* 0x040fe20007ffe0ff */
[----:B------:R-:W-:Y:S05]  /*ad00*/  VIADD R11, R0, 0x2f ;  /* 0x0000002f000b7836 */ /* 0x000fea0000000000 */
[----:B------:R-:W-:Y:S01]  /*ad10*/  MUFU.TANH R215, R40 ;  /* 0x0000002800d77308 */ /* 0x000fe20000002400 */
[-C--:B----4-:R-:W-:Y:S03]  /*ad20*/  HMMA.16816.F32.BF16 R84, R176, R4.reuse, R84 ;  /* 0x00000004b054723c */ /* 0x090fe60000041854 */
[----:B------:R-:W-:Y:S01]  /*ad30*/  FMUL.FTZ R73, R73, UR5 ;  /* 0x0000000549497c20 */ /* 0x000fe20008410000 */
[----:B------:R-:W-:Y:S01]  /*ad40*/  FMUL.FTZ R72, R72, UR5 ;  /* 0x0000000548487c20 */ /* 0x000fe20008410000 */
[----:B------:R-:W-:Y:S01]  /*ad50*/  VIADD R9, R0, 0x38 ;  /* 0x0000003800097836 */ /* 0x000fe20000000000 */
[C---:B------:R-:W-:Y:S03]  /*ad60*/  HMMA.16816.F32.BF16 R88, R184.reuse, R4, R88 ;  /* 0x00000004b858723c */ /* 0x040fe60000041858 */
[----:B------:R-:W-:Y:S01]  /*ad70*/  MUFU.TANH R208, R46 ;  /* 0x0000002e00d07308 */ /* 0x000fe20000002400 */
[----:B------:R-:W-:Y:S01]  /*ad80*/  ISETP.GE.AND P3, PT, R9, RZ, PT ;  /* 0x000000ff0900720c */ /* 0x000fe20003f66270 */
[----:B------:R-:W-:Y:S01]  /*ad90*/  FMUL.FTZ R76, R76, UR5 ;  /* 0x000000054c4c7c20 */ /* 0x000fe20008410000 */
[-C--:B------:R-:W-:Y:S07]  /*ada0*/  HMMA.16816.F32.BF16 R92, R184, R6.reuse, R92 ;  /* 0x00000006b85c723c */ /* 0x080fee000004185c */
[----:B------:R-:W-:Y:S01]  /*adb0*/  MUFU.TANH R202, R44 ;  /* 0x0000002c00ca7308 */ /* 0x000fe20000002400 */
[----:B------:R-:W-:Y:S01]  /*adc0*/  FMUL.FTZ R79, R79, UR5 ;  /* 0x000000054f4f7c20 */ /* 0x000fe20008410000 */
[C---:B------:R-:W-:Y:S08]  /*add0*/  HMMA.16816.F32.BF16 R96, R176.reuse, R6, R96 ;  /* 0x00000006b060723c */ /* 0x040ff00000041860 */
[----:B------:R-:W-:Y:S03]  /*ade0*/  MUFU.TANH R58, R58 ;  /* 0x0000003a003a7308 */ /* 0x000fe60000002400 */
[----:B------:R-:W-:Y:S01]  /*adf0*/  FMUL.FTZ R87, R87, UR5 ;  /* 0x0000000557577c20 */ /* 0x000fe20008410000 */
[----:B------:R-:W-:Y:S01]  /*ae00*/  IABS R6, R0 ;  /* 0x0000000000067213 */ /* 0x000fe20000000000 */
[----:B------:R-:W-:Y:S03]  /*ae10*/  FMUL.FTZ R83, R83, UR5 ;  /* 0x0000000553537c20 */ /* 0x000fe60008410000 */
[----:B------:R-:W-:Y:S01]  /*ae20*/  I2FP.F32.S32 R6, R6 ;  /* 0x0000000600067245 */ /* 0x000fe20000201400 */
[----:B------:R-:W-:Y:S01]  /*ae30*/  FMUL.FTZ R91, R91, UR5 ;  /* 0x000000055b5b7c20 */ /* 0x000fe20008410000 */
[----:B------:R-:W-:Y:S01]  /*ae40*/  MUFU.TANH R57, R57 ;  /* 0x0000003900397308 */ /* 0x000fe20000002400 */
[----:B------:R-:W-:Y:S01]  /*ae50*/  FMUL.FTZ R89, R89, UR5 ;  /* 0x0000000559597c20 */ /* 0x000fe20008410000 */
[----:B------:R-:W-:Y:S01]  /*ae60*/  FMUL.FTZ R81, R81, UR5 ;  /* 0x0000000551517c20 */ /* 0x000fe20008410000 */
[----:B------:R-:W-:Y:S01]  /*ae70*/  FMUL.FTZ R90, R90, UR5 ;  /* 0x000000055a5a7c20 */ /* 0x000fe20008410000 */
[----:B------:R-:W-:Y:S01]  /*ae80*/  FMUL.FTZ R78, R78, UR5 ;  /* 0x000000054e4e7c20 */ /* 0x000fe20008410000 */
[----:B------:R-:W-:Y:S01]  /*ae90*/  FMUL.FTZ R93, R93, UR5 ;  /* 0x000000055d5d7c20 */ /* 0x000fe20008410000 */
[C---:B------:R-:W-:Y:S01]  /*aea0*/  @!P2 IADD3 R2, -R0.reuse, -0x37, RZ ;  /* 0xffffffc90002a810 */ /* 0x040fe20007ffe1ff */
[----:B------:R-:W-:Y:S03]  /*aeb0*/  VIADD R5, R0, 0xf ;  /* 0x0000000f00057836 */ /* 0x000fe60000000000 */
[----:B------:R-:W-:Y:S01]  /*aec0*/  MUFU.TANH R63, R63 ;  /* 0x0000003f003f7308 */ /* 0x000fe20000002400 */
[----:B------:R-:W-:Y:S01]  /*aed0*/  ISETP.GE.AND P2, PT, R10, RZ, PT ;  /* 0x000000ff0a00720c */ /* 0x000fe20003f46270 */
[----:B------:R-:W-:Y:S01]  /*aee0*/  FMUL.FTZ R56, R56, UR5 ;  /* 0x0000000538387c20 */ /* 0x000fe20008410000 */
[----:B------:R-:W-:Y:S01]  /*aef0*/  @!P3 IADD3 R9, -R0, -0x38, RZ ;  /* 0xffffffc80009b810 */ /* 0x000fe20007ffe1ff */
[----:B------:R-:W-:Y:S01]  /*af00*/  FMUL.FTZ R62, R62, UR5 ;  /* 0x000000053e3e7c20 */ /* 0x000fe20008410000 */
[----:B------:R-:W-:Y:S01]  /*af10*/  ISETP.GE.AND P3, PT, R11, RZ, PT ;  /* 0x000000ff0b00720c */ /* 0x000fe20003f66270 */
[----:B------:R-:W-:Y:S01]  /*af20*/  FMUL.FTZ R30, R30, UR5 ;  /* 0x000000051e1e7c20 */ /* 0x000fe20008410000 */
[----:B------:R-:W-:Y:S03]  /*af30*/  I2FP.F32.S32 R9, R9 ;  /* 0x0000000900097245 */ /* 0x000fe60000201400 */
[----:B------:R-:W-:Y:S01]  /*af40*/  MUFU.TANH R56, R56 ;  /* 0x0000003800387308 */ /* 0x000fe20000002400 */
[C---:B------:R-:W-:Y:S01]  /*af50*/  IADD3 R4, R0.reuse, 0x10, RZ ;  /* 0x0000001000047810 */ /* 0x040fe20007ffe0ff */
[----:B------:R-:W-:Y:S01]  /*af60*/  FMUL.FTZ R27, R27, UR5 ;  /* 0x000000051b1b7c20 */ /* 0x000fe20008410000 */
[----:B------:R-:W-:Y:S01]  /*af70*/  I2FP.F32.S32 R3, R3 ;  /* 0x0000000300037245 */ /* 0x000fe20000201400 */
[CC--:B------:R-:W-:Y:S01]  /*af80*/  FFMA.FTZ R221, R9.reuse, -R132.reuse, R221 ;  /* 0x8000008409dd7223 */ /* 0x0c0fe200000100dd */
[-C--:B-1----:R-:W-:Y:S01]  /*af90*/  FFMA.FTZ R228, R9, -R132.reuse, R228 ;  /* 0x8000008409e47223 */ /* 0x082fe200000100e4 */
[C---:B------:R-:W-:Y:S01]  /*afa0*/  @!P2 IADD3 R10, -R0.reuse, -0x28, RZ ;  /* 0xffffffd8000aa810 */ /* 0x040fe20007ffe1ff */
[C---:B------:R-:W-:Y:S03]  /*afb0*/  VIADD R9, R0.reuse, 0x20 ;  /* 0x0000002000097836 */ /* 0x040fe60000000000 */
[----:B------:R-:W-:Y:S01]  /*afc0*/  MUFU.TANH R218, R30 ;  /* 0x0000001e00da7308 */ /* 0x000fe20000002400 */
[----:B------:R-:W-:Y:S01]  /*afd0*/  FFMA.FTZ R203, R3, -R132, R203 ;  /* 0x8000008403cb7223 */ /* 0x000fe200000100cb */
[----:B------:R-:W-:Y:S01]  /*afe0*/  I2FP.F32.S32 R10, R10 ;  /* 0x0000000a000a7245 */ /* 0x000fe20000201400 */
[C---:B------:R-:W-:Y:S01]  /*aff0*/  VIADD R3, R0.reuse, 0x27 ;  /* 0x0000002700037836 */ /* 0x040fe20000000000 */
[----:B------:R-:W-:Y:S01]  /*b000*/  @!P3 IADD3 R11, -R0, -0x2f, RZ ;  /* 0xffffffd1000bb810 */ /* 0x000fe20007ffe1ff */
[----:B------:R-:W-:Y:S01]  /*b010*/  FMUL.FTZ R59, R59, UR5 ;  /* 0x000000053b3b7c20 */ /* 0x000fe20008410000 */
[----:B------:R-:W-:Y:S01]  /*b020*/  ISETP.GE.AND P3, PT, R9, RZ, PT ;  /* 0x000000ff0900720c */ /* 0x000fe20003f66270 */
[CC--:B-----5:R-:W-:Y:S03]  /*b030*/  FFMA.FTZ R216, R10.reuse, -R132.reuse, R216 ;  /* 0x800000840ad87223 */ /* 0x0e0fe600000100d8 */
[----:B------:R-:W1:Y:S01]  /*b040*/  MUFU.TANH R220, R27 ;  /* 0x0000001b00dc7308 */ /* 0x000e620000002400 */
[----:B------:R-:W-:Y:S01]  /*b050*/  I2FP.F32.S32 R11, R11 ;  /* 0x0000000b000b7245 */ /* 0x000fe20000201400 */
[----:B------:R-:W-:Y:S01]  /*b060*/  FFMA.FTZ R227, R10, -R132, R227 ;  /* 0x800000840ae37223 */ /* 0x000fe200000100e3 */
[----:B------:R-:W-:Y:S01]  /*b070*/  I2FP.F32.S32 R2, R2 ;  /* 0x0000000200027245 */ /* 0x000fe20000201400 */
[----:B------:R-:W-:Y:S01]  /*b080*/  FMUL.FTZ R45, R45, UR5 ;  /* 0x000000052d2d7c20 */ /* 0x000fe20008410000 */
[----:B------:R-:W-:Y:S01]  /*b090*/  @!P4 IADD3 R12, -R0, -0x3f, RZ ;  /* 0xffffffc1000cc810 */ /* 0x000fe20007ffe1ff */
[CC--:B------:R-:W-:Y:S01]  /*b0a0*/  FFMA.FTZ R217, R11.reuse, -R132.reuse, R217 ;  /* 0x800000840bd97223 */ /* 0x0c0fe200000100d9 */
[----:B------:R-:W-:Y:S03]  /*b0b0*/  FFMA.FTZ R210, R11, -R132, R210 ;  /* 0x800000840bd27223 */ /* 0x000fe600000100d2 */
[----:B------:R-:W-:Y:S01]  /*b0c0*/  MUFU.TANH R62, R62 ;  /* 0x0000003e003e7308 */ /* 0x000fe20000002400 */
[----:B------:R-:W-:Y:S01]  /*b0d0*/  I2FP.F32.S32 R12, R12 ;  /* 0x0000000c000c7245 */ /* 0x000fe20000201400 */
[-C--:B------:R-:W-:Y:S01]  /*b0e0*/  FFMA.FTZ R209, R2, -R132.reuse, R209 ;  /* 0x8000008402d17223 */ /* 0x080fe200000100d1 */
[C---:B------:R-:W-:Y:S01]  /*b0f0*/  @!P3 IADD3 R9, -R0.reuse, -0x20, RZ ;  /* 0xffffffe00009b810 */ /* 0x040fe20007ffe1ff */
[----:B------:R-:W-:Y:S01]  /*b100*/  FMUL.FTZ R61, R61, UR5 ;  /* 0x000000053d3d7c20 */ /* 0x000fe20008410000 */
[----:B------:R-:W-:Y:S01]  /*b110*/  IADD3 R8, R0, 0x40, RZ ;  /* 0x0000004000087810 */ /* 0x000fe20007ffe0ff */
[CC--:B------:R-:W-:Y:S01]  /*b120*/  FFMA.FTZ R222, R12.reuse, -R132.reuse, R222 ;  /* 0x800000840cde7223 */ /* 0x0c0fe200000100de */
[----:B------:R-:W-:Y:S03]  /*b130*/  I2FP.F32.S32 R9, R9 ;  /* 0x0000000900097245 */ /* 0x000fe60000201400 */
[----:B------:R2:W-:Y:S01]  /*b140*/  MUFU.TANH R231, R34 ;  /* 0x0000002200e77308 */ /* 0x0005e20000002400 */
[-C--:B------:R-:W-:Y:S01]  /*b150*/  FFMA.FTZ R219, R12, -R132.reuse, R219 ;  /* 0x800000840cdb7223 */ /* 0x080fe200000100db */
[----:B------:R-:W-:Y:S02]  /*b160*/  VIADD R12, R0, 0x8 ;  /* 0x00000008000c7836 */ /* 0x000fe40000000000 */
[-C--:B-1----:R-:W-:Y:S01]  /*b170*/  FFMA.FTZ R220, R2, -R132.reuse, R220 ;  /* 0x8000008402dc7223 */ /* 0x082fe200000100dc */
[CC--:B------:R-:W-:Y:S01]  /*b180*/  FFMA.FTZ R215, R9.reuse, -R132.reuse, R215 ;  /* 0x8000008409d77223 */ /* 0x0c0fe200000100d7 */
[----:B------:R-:W-:Y:S01]  /*b190*/  FFMA.FTZ R208, R9, -R132, R208 ;  /* 0x8000008409d07223 */ /* 0x000fe200000100d0 */
[----:B------:R-:W-:Y:S01]  /*b1a0*/  VIADD R2, R0, 0x17 ;  /* 0x0000001700027836 */ /* 0x000fe20000000000 */
[----:B------:R-:W-:Y:S02]  /*b1b0*/  ISETP.GE.AND P3, PT, R12, RZ, PT ;  /* 0x000000ff0c00720c */ /* 0x000fe40003f66270 */
[----:B------:R-:W-:Y:S01]  /*b1c0*/  MUFU.TANH R233, R38 ;  /* 0x0000002600e97308 */ /* 0x000fe20000002400 */
[----:B------:R-:W-:Y:S01]  /*b1d0*/  ISETP.GE.AND P5, PT, R8, RZ, PT ;  /* 0x000000ff0800720c */ /* 0x000fe20003fa6270 */
[----:B------:R-:W-:Y:S01]  /*b1e0*/  FMUL.FTZ R75, R75, UR5 ;  /* 0x000000054b4b7c20 */ /* 0x000fe20008410000 */
[----:B------:R-:W-:Y:S01]  /*b1f0*/  ISETP.GE.AND P2, PT, R2, RZ, PT ;  /* 0x000000ff0200720c */ /* 0x000fe20003f46270 */
[C---:B------:R-:W-:Y:S01]  /*b200*/  VIADD R25, R0.reuse, 0xffffffd0 ;  /* 0xffffffd000197836 */ /* 0x040fe20000000000 */
[----:B------:R-:W-:Y:S01]  /*b210*/  IADD3 R24, R0, -0x29, RZ ;  /* 0xffffffd700187810 */ /* 0x000fe20007ffe0ff */
[----:B------:R-:W-:Y:S01]  /*b220*/  FMUL.FTZ R80, R80, UR5 ;  /* 0x0000000550507c20 */ /* 0x000fe20008410000 */
[----:B------:R-:W-:Y:S03]  /*b230*/  FMUL.FTZ R86, R86, UR5 ;  /* 0x0000000556567c20 */ /* 0x000fe60008410000 */
[----:B------:R1:W-:Y:S01]  /*b240*/  MUFU.TANH R232, R35 ;  /* 0x0000002300e87308 */ /* 0x0003e20000002400 */
[----:B--2---:R-:W-:Y:S01]  /*b250*/  FMUL.FTZ R34, R48, UR5 ;  /* 0x0000000530227c20 */ /* 0x004fe20008410000 */
[----:B------:R-:W-:Y:S01]  /*b260*/  FMUL.FTZ R68, R68, UR5 ;  /* 0x0000000544447c20 */ /* 0x000fe20008410000 */
[----:B------:R-:W-:Y:S01]  /*b270*/  FMUL.FTZ R82, R82, UR5 ;  /* 0x0000000552527c20 */ /* 0x000fe20008410000 */
[----:B------:R-:W-:Y:S01]  /*b280*/  @!P3 IADD3 R12, -R0, -0x8, RZ ;  /* 0xfffffff8000cb810 */ /* 0x000fe20007ffe1ff */
[----:B------:R-:W-:Y:S01]  /*b290*/  FMUL.FTZ R88, R88, UR5 ;  /* 0x0000000558587c20 */ /* 0x000fe20008410000 */
[----:B------:R-:W-:Y:S01]  /*b2a0*/  @!P5 IADD3 R8, -R0, -0x40, RZ ;  /* 0xffffffc00008d810 */ /* 0x000fe20007ffe1ff */
[----:B------:R-:W-:Y:S03]  /*b2b0*/  FMUL.FTZ R60, R60, UR5 ;  /* 0x000000053c3c7c20 */ /* 0x000fe60008410000 */
[----:B------:R-:W-:Y:S01]  /*b2c0*/  MUFU.TANH R242, R37 ;  /* 0x0000002500f27308 */ /* 0x000fe20000002400 */
[----:B------:R-:W-:Y:S01]  /*b2d0*/  I2FP.F32.S32 R12, R12 ;  /* 0x0000000c000c7245 */ /* 0x000fe20000201400 */
[----:B------:R-:W-:Y:S01]  /*b2e0*/  FMUL.FTZ R74, R74, UR5 ;  /* 0x000000054a4a7c20 */ /* 0x000fe20008410000 */
[----:B------:R-:W-:Y:S01]  /*b2f0*/  @!P2 IADD3 R2, -R0, -0x17, RZ ;  /* 0xffffffe90002a810 */ /* 0x000fe20007ffe1ff */
[----:B------:R-:W-:Y:S01]  /*b300*/  FMUL.FTZ R22, R22, UR5 ;  /* 0x0000000516167c20 */ /* 0x000fe20008410000 */
[----:B------:R-:W-:Y:S01]  /*b310*/  ISETP.GE.AND P2, PT, R5, RZ, PT ;  /* 0x000000ff0500720c */ /* 0x000fe20003f46270 */
[----:B------:R-:W-:Y:S01]  /*b320*/  FMUL.FTZ R21, R21, UR5 ;  /* 0x0000000515157c20 */ /* 0x000fe20008410000 */
[----:B------:R-:W-:Y:S03]  /*b330*/  I2FP.F32.S32 R8, R8 ;  /* 0x0000000800087245 */ /* 0x000fe60000201400 */
[----:B------:R2:W-:Y:S01]  /*b340*/  MUFU.TANH R44, R64 ;  /* 0x00000040002c7308 */ /* 0x0005e20000002400 */
[----:B-1----:R-:W-:Y:S01]  /*b350*/  FMUL.FTZ R35, R66, UR5 ;  /* 0x0000000542237c20 */ /* 0x002fe20008410000 */
[----:B------:R-:W-:Y:S01]  /*b360*/  FMUL.FTZ R77, R77, UR5 ;  /* 0x000000054d4d7c20 */ /* 0x000fe20008410000 */
[----:B------:R-:W-:Y:S01]  /*b370*/  IADD3 R29, R0, -0x71, RZ ;  /* 0xffffff8f001d7810 */ /* 0x000fe20007ffe0ff */
[CC--:B------:R-:W-:Y:S01]  /*b380*/  FFMA.FTZ R211, R8.reuse, -R132.reuse, R211 ;  /* 0x8000008408d37223 */ /* 0x0c0fe200000100d3 */
[-C--:B------:R-:W-:Y:S01]  /*b390*/  FFMA.FTZ R224, R8, -R132.reuse, R224 ;  /* 0x8000008408e07223 */ /* 0x080fe200000100e0 */
[C---:B------:R-:W-:Y:S02]  /*b3a0*/  VIADD R8, R0.reuse, 0x30 ;  /* 0x0000003000087836 */ /* 0x040fe40000000000 */
[----:B------:R-:W-:Y:S02]  /*b3b0*/  FMUL.FTZ R85, R85, UR5 ;  /* 0x0000000555557c20 */ /* 0x000fe40008410000 */
[----:B------:R-:W-:Y:S01]  /*b3c0*/  MUFU.TANH R15, R73 ;  /* 0x00000049000f7308 */ /* 0x000fe20000002400 */
[C---:B------:R-:W-:Y:S01]  /*b3d0*/  VIADD R26, R0.reuse, 0xffffffc8 ;  /* 0xffffffc8001a7836 */ /* 0x040fe20000000000 */
[----:B------:R-:W-:Y:S01]  /*b3e0*/  @!P2 IADD3 R5, -R0, -0xf, RZ ;  /* 0xfffffff10005a810 */ /* 0x000fe20007ffe1ff */
[----:B------:R-:W-:Y:S01]  /*b3f0*/  FMUL.FTZ R99, R99, UR5 ;  /* 0x0000000563637c20 */ /* 0x000fe20008410000 */
[----:B------:R-:W-:Y:S01]  /*b400*/  ISETP.GE.AND P1, PT, R8, RZ, PT ;  /* 0x000000ff0800720c */ /* 0x000fe20003f26270 */
[----:B------:R-:W-:Y:S01]  /*b410*/  FMUL.FTZ R97, R97, UR5 ;  /* 0x0000000561617c20 */ /* 0x000fe20008410000 */
[----:B------:R-:W-:Y:S01]  /*b420*/  I2FP.F32.S32 R5, R5 ;  /* 0x0000000500057245 */ /* 0x000fe20000201400 */
[----:B------:R-:W-:Y:S03]  /*b430*/  FMUL.FTZ R33, R33, UR5 ;  /* 0x0000000521217c20 */ /* 0x000fe60008410000 */
[----:B------:R-:W-:Y:S01]  /*b440*/  MUFU.TANH R40, R81 ;  /* 0x0000005100287308 */ /* 0x000fe20000002400 */
[-C--:B--2---:R-:W-:Y:S01]  /*b450*/  FFMA.FTZ R64, R12, -R132.reuse, R172 ;  /* 0x800000840c407223 */ /* 0x084fe200000100ac */
[----:B------:R-:W-:Y:S01]  /*b460*/  FMUL.FTZ R32, R32, UR5 ;  /* 0x0000000520207c20 */ /* 0x000fe20008410000 */
[CC--:B------:R-:W-:Y:S01]  /*b470*/  FFMA.FTZ R183, R5.reuse, -R132.reuse, R57 ;  /* 0x8000008405b77223 */ /* 0x0c0fe20000010039 */
[----:B------:R-:W-:Y:S01]  /*b480*/  FFMA.FTZ R175, R5, -R132, R63 ;  /* 0x8000008405af7223 */ /* 0x000fe2000001003f */
[----:B------:R-:W-:Y:S02]  /*b490*/  VIADD R5, R0, 0xffffffff ;  /* 0xffffffff00057836 */ /* 0x000fe40000000000 */
[----:B------:R-:W-:Y:S01]  /*b4a0*/  FMUL.FTZ R50, R50, UR5 ;  /* 0x0000000532327c20 */ /* 0x000fe20008410000 */
[C---:B------:R-:W-:Y:S02]  /*b4b0*/  VIADD R27, R0.reuse, 0xffffff90 ;  /* 0xffffff90001b7836 */ /* 0x040fe40000000000 */
[----:B------:R-:W-:Y:S01]  /*b4c0*/  MUFU.TANH R38, R90 ;  /* 0x0000005a00267308 */ /* 0x000fe20000002400 */
[----:B------:R-:W-:Y:S01]  /*b4d0*/  @!P1 IADD3 R8, -R0, -0x30, RZ ;  /* 0xffffffd000089810 */ /* 0x000fe20007ffe1ff */
[----:B------:R-:W-:Y:S01]  /*b4e0*/  FMUL.FTZ R36, R36, UR5 ;  /* 0x0000000524247c20 */ /* 0x000fe20008410000 */
[----:B------:R-:W-:Y:S01]  /*b4f0*/  ISETP.GE.AND P1, PT, R3, RZ, PT ;  /* 0x000000ff0300720c */ /* 0x000fe20003f26270 */
[----:B------:R-:W-:Y:S01]  /*b500*/  FMUL.FTZ R94, R94, UR5 ;  /* 0x000000055e5e7c20 */ /* 0x000fe20008410000 */
[----:B------:R-:W-:Y:S01]  /*b510*/  I2FP.F32.S32 R8, R8 ;  /* 0x0000000800087245 */ /* 0x000fe20000201400 */
[----:B------:R-:W-:Y:S01]  /*b520*/  FMUL.FTZ R39, R39, UR5 ;  /* 0x0000000527277c20 */ /* 0x000fe20008410000 */
[----:B------:R-:W-:Y:S03]  /*b530*/  FMUL.FTZ R46, R55, UR5 ;  /* 0x00000005372e7c20 */ /* 0x000fe60008410000 */
[----:B------:R-:W-:Y:S01]  /*b540*/  MUFU.TANH R19, R19 ;  /* 0x0000001300137308 */ /* 0x000fe20000002400 */
[----:B------:R-:W-:Y:S02]  /*b550*/  VIADD R28, R0, 0xffffff88 ;  /* 0xffffff88001c7836 */ /* 0x000fe40000000000 */
[CC--:B------:R-:W-:Y:S01]  /*b560*/  FFMA.FTZ R226, R8.reuse, -R132.reuse, R226 ;  /* 0x8000008408e27223 */ /* 0x0c0fe200000100e2 */
[-C--:B------:R-:W-:Y:S01]  /*b570*/  FFMA.FTZ R218, R8, -R132.reuse, R218 ;  /* 0x8000008408da7223 */ /* 0x080fe200000100da */
[----:B------:R-:W-:Y:S02]  /*b580*/  VIADD R8, R0, 0x1f ;  /* 0x0000001f00087836 */ /* 0x000fe40000000000 */
[----:B------:R-:W-:Y:S01]  /*b590*/  FMUL.FTZ R96, R96, UR5 ;  /* 0x0000000560607c20 */ /* 0x000fe20008410000 */
[C---:B------:R-:W-:Y:S02]  /*b5a0*/  VIADD R31, R0.reuse, 0xffffffcf ;  /* 0xffffffcf001f7836 */ /* 0x040fe40000000000 */
[----:B------:R-:W-:Y:S01]  /*b5b0*/  FMUL.FTZ R41, R53, UR5 ;  /* 0x0000000535297c20 */ /* 0x000fe20008410000 */
[----:B------:R-:W-:Y:S01]  /*b5c0*/  MUFU.TANH R17, R69 ;  /* 0x0000004500117308 */ /* 0x000fe20000002400 */
[C---:B------:R-:W-:Y:S01]  /*b5d0*/  @!P1 IADD3 R3, -R0.reuse, -0x27, RZ ;  /* 0xffffffd900039810 */ /* 0x040fe20007ffe1ff */
[----:B------:R-:W-:Y:S01]  /*b5e0*/  VIADD R30, R0, 0xffffff87 ;  /* 0xffffff87001e7836 */ /* 0x000fe20000000000 */
[----:B------:R-:W-:Y:S01]  /*b5f0*/  ISETP.GE.AND P1, PT, R8, RZ, PT ;  /* 0x000000ff0800720c */ /* 0x000fe20003f26270 */
[----:B------:R-:W-:Y:S01]  /*b600*/  FMUL.FTZ R92, R92, UR5 ;  /* 0x000000055c5c7c20 */ /* 0x000fe20008410000 */
[----:B------:R-:W-:Y:S01]  /*b610*/  I2FP.F32.S32 R3, R3 ;  /* 0x0000000300037245 */ /* 0x000fe20000201400 */
[----:B------:R-:W-:Y:S01]  /*b620*/  FMUL.FTZ R98, R98, UR5 ;  /* 0x0000000562627c20 */ /* 0x000fe20008410000 */
[----:B------:R-:W-:Y:S03]  /*b630*/  FMUL.FTZ R47, R54, UR5 ;  /* 0x00000005362f7c20 */ /* 0x000fe60008410000 */
[----:B------:R1:W-:Y:S01]  /*b640*/  MUFU.TANH R48, R70 ;  /* 0x0000004600307308 */ /* 0x0003e20000002400 */
[----:B------:R-:W-:Y:S01]  /*b650*/  FMUL.FTZ R42, R67, UR5 ;  /* 0x00000005432a7c20 */ /* 0x000fe20008410000 */
[CC--:B------:R-:W-:Y:S01]  /*b660*/  FFMA.FTZ R214, R3.reuse, -R132.reuse, R214 ;  /* 0x8000008403d67223 */ /* 0x0c0fe200000100d6 */
[----:B------:R-:W-:Y:S01]  /*b670*/  FFMA.FTZ R223, R3, -R132, R223 ;  /* 0x8000008403df7223 */ /* 0x000fe200000100df */
[----:B------:R-:W-:Y:S02]  /*b680*/  VIADD R3, R0, 0x18 ;  /* 0x0000001800037836 */ /* 0x000fe40000000000 */
[----:B------:R-:W-:Y:S01]  /*b690*/  FMUL.FTZ R95, R95, UR5 ;  /* 0x000000055f5f7c20 */ /* 0x000fe20008410000 */
[----:B------:R-:W-:Y:S01]  /*b6a0*/  FMUL.FTZ R65, R65, UR5 ;  /* 0x0000000541417c20 */ /* 0x000fe20008410000 */
[----:B------:R-:W-:Y:S02]  /*b6b0*/  FMUL.FTZ R84, R84, UR5 ;  /* 0x0000000554547c20 */ /* 0x000fe40008410000 */
[----:B------:R-:W2:Y:S01]  /*b6c0*/  MUFU.TANH R14, R72 ;  /* 0x00000048000e7308 */ /* 0x000ea20000002400 */
[----:B------:R-:W-:Y:S02]  /*b6d0*/  @!P1 IADD3 R8, -R0, -0x1f, RZ ;  /* 0xffffffe100089810 */ /* 0x000fe40007ffe1ff */
[----:B------:R-:W-:Y:S02]  /*b6e0*/  ISETP.GE.AND P1, PT, R3, RZ, PT ;  /* 0x000000ff0300720c */ /* 0x000fe40003f26270 */
[----:B------:R-:W-:Y:S05]  /*b6f0*/  I2FP.F32.S32 R8, R8 ;  /* 0x0000000800087245 */ /* 0x000fea0000201400 */
[----:B------:R-:W-:Y:S01]  /*b700*/  MUFU.TANH R13, R78 ;  /* 0x0000004e000d7308 */ /* 0x000fe20000002400 */
[-C--:B-1----:R-:W-:Y:S01]  /*b710*/  FFMA.FTZ R70, R6, -R132.reuse, R229 ;  /* 0x8000008406467223 */ /* 0x082fe200000100e5 */
[CC--:B------:R-:W-:Y:S01]  /*b720*/  FFMA.FTZ R213, R8.reuse, -R132.reuse, R213 ;  /* 0x8000008408d57223 */ /* 0x0c0fe200000100d5 */
[-C--:B------:R-:W-:Y:S07]  /*b730*/  FFMA.FTZ R207, R8, -R132.reuse, R207 ;  /* 0x8000008408cf7223 */ /* 0x080fee00000100cf */
[----:B------:R-:W-:Y:S01]  /*b740*/  MUFU.TANH R79, R79 ;  /* 0x0000004f004f7308 */ /* 0x000fe20000002400 */
[----:B--2---:R-:W-:Y:S01]  /*b750*/  FFMA.FTZ R172, R6, -R132, R14 ;  /* 0x8000008406ac7223 */ /* 0x004fe2000001000e */
[----:B------:R-:W-:Y:S02]  /*b760*/  @!P1 IADD3 R3, -R0, -0x18, RZ ;  /* 0xffffffe800039810 */ /* 0x000fe40007ffe1ff */
[----:B------:R-:W-:Y:S02]  /*b770*/  ISETP.GE.AND P1, PT, R4, RZ, PT ;  /* 0x000000ff0400720c */ /* 0x000fe40003f26270 */
[----:B------:R-:W-:Y:S04]  /*b780*/  I2FP.F32.S32 R8, R3 ;  /* 0x0000000300087245 */ /* 0x000fe80000201400 */
[----:B------:R1:W-:Y:S01]  /*b790*/  MUFU.TANH R73, R76 ;  /* 0x0000004c00497308 */ /* 0x0003e20000002400 */
[----:B------:R-:W-:Y:S01]  /*b7a0*/  I2FP.F32.S32 R3, R2 ;  /* 0x0000000200037245 */ /* 0x000fe20000201400 */
[----:B------:R-:W-:Y:S02]  /*b7b0*/  VIADD R2, R0, 0x7 ;  /* 0x0000000700027836 */ /* 0x000fe40000000000 */
[CC--:B------:R-:W-:Y:S01]  /*b7c0*/  FFMA.FTZ R202, R8.reuse, -R132.reuse, R202 ;  /* 0x8000008408ca7223 */ /* 0x0c0fe200000100ca */
[----:B------:R-:W-:Y:S01]  /*b7d0*/  FFMA.FTZ R206, R8, -R132, R58 ;  /* 0x8000008408ce7223 */ /* 0x000fe2000001003a */
[C---:B------:R-:W-:Y:S01]  /*b7e0*/  IADD3 R14, R0.reuse, -0x59, RZ ;  /* 0xffffffa7000e7810 */ /* 0x040fe20007ffe0ff */
[----:B------:R-:W2:Y:S03]  /*b7f0*/  LDSM.16.M88.4 R8, [R192] ;  /* 0x00000000c008783b */ /* 0x000ea60000000200 */
[----:B------:R-:W3:Y:S01]  /*b800*/  MUFU.TANH R83, R83 ;  /* 0x0000005300537308 */ /* 0x000ee20000002400 */
[----:B------:R-:W-:Y:S02]  /*b810*/  @!P1 IADD3 R4, -R0, -0x10, RZ ;  /* 0xfffffff000049810 */ /* 0x000fe40007ffe1ff */
[----:B------:R-:W-:Y:S02]  /*b820*/  ISETP.GE.AND P1, PT, R2, RZ, PT ;  /* 0x000000ff0200720c */ /* 0x000fe40003f26270 */
[----:B------:R-:W-:Y:S05]  /*b830*/  I2FP.F32.S32 R4, R4 ;  /* 0x0000000400047245 */ /* 0x000fea0000201400 */
[----:B------:R4:W-:Y:S01]  /*b840*/  MUFU.TANH R81, R87 ;  /* 0x0000005700517308 */ /* 0x0009e20000002400 */
[-C--:B-1----:R-:W-:Y:S01]  /*b850*/  FFMA.FTZ R76, R6, -R132.reuse, R18 ;  /* 0x80000084064c7223 */ /* 0x082fe20000010012 */
[CC--:B------:R-:W-:Y:S01]  /*b860*/  FFMA.FTZ R201, R4.reuse, -R132.reuse, R56 ;  /* 0x8000008404c97223 */ /* 0x0c0fe20000010038 */
[----:B------:R-:W-:Y:S01]  /*b870*/  FFMA.FTZ R181, R4, -R132, R62 ;  /* 0x8000008404b57223 */ /* 0x000fe2000001003e */
[C---:B------:R-:W-:Y:S01]  /*b880*/  IADD3 R4, R0.reuse, -0x41, RZ ;  /* 0xffffffbf00047810 */ /* 0x040fe20007ffe0ff */
[----:B------:R-:W-:Y:S05]  /*b890*/  VIADD R18, R0, 0xffffffdf ;  /* 0xffffffdf00127836 */ /* 0x000fea0000000000 */
[----:B------:R-:W-:Y:S01]  /*b8a0*/  MUFU.TANH R37, R91 ;  /* 0x0000005b00257308 */ /* 0x000fe20000002400 */
[----:B------:R-:W-:Y:S02]  /*b8b0*/  ISETP.GE.AND P2, PT, R4, RZ, PT ;  /* 0x000000ff0400720c */ /* 0x000fe40003f46270 */
[----:B------:R-:W-:Y:S02]  /*b8c0*/  @!P1 IADD3 R2, -R0, -0x7, RZ ;  /* 0xfffffff900029810 */ /* 0x000fe40007ffe1ff */
[----:B------:R-:W-:Y:S02]  /*b8d0*/  ISETP.GE.AND P1, PT, R5, RZ, PT ;  /* 0x000000ff0500720c */ /* 0x000fe40003f26270 */
[----:B------:R-:W-:Y:S03]  /*b8e0*/  I2FP.F32.S32 R2, R2 ;  /* 0x0000000200027245 */ /* 0x000fe60000201400 */
[----:B------:R-:W-:Y:S02]  /*b8f0*/  MUFU.TANH R212, R89 ;  /* 0x0000005900d47308 */ /* 0x000fe40000002400 */
[----:B------:R-:W-:Y:S02]  /*b900*/  FFMA.FTZ R78, R2, -R132, R173 ;  /* 0x80000084024e7223 */ /* 0x000fe400000100ad */
[C---:B------:R-:W-:Y:S06]  /*b910*/  @!P2 IADD3 R4, -R0.reuse, 0x41, RZ ;  /* 0x000000410004a810 */ /* 0x040fec0007ffe1ff */
[----:B------:R1:W-:Y:S01]  /*b920*/  MUFU.TANH R90, R93 ;  /* 0x0000005d005a7308 */ /* 0x0003e20000002400 */
[----:B------:R-:W-:Y:S02]  /*b930*/  I2FP.F32.S32 R4, R4 ;  /* 0x0000000400047245 */ /* 0x000fe40000201400 */
[----:B------:R-:W-:Y:S01]  /*b940*/  @!P1 IADD3 R5, -R0, 0x1, RZ ;  /* 0x0000000100059810 */ /* 0x000fe20007ffe1ff */
[-C--:B--2---:R-:W-:Y:S06]  /*b950*/  HMMA.16816.F32.BF16 R100, R176, R8.reuse, R100 ;  /* 0x00000008b064723c */ /* 0x084fec0000041864 */
[----:B------:R-:W2:Y:S01]  /*b960*/  MUFU.TANH R182, R45 ;  /* 0x0000002d00b67308 */ /* 0x000ea20000002400 */
[CC--:B----4-:R-:W-:Y:S01]  /*b970*/  FFMA.FTZ R87, R4.reuse, -R132.reuse, R17 ;  /* 0x8000008404577223 */ /* 0x0d0fe20000010011 */
[----:B------:R-:W-:Y:S03]  /*b980*/  I2FP.F32.S32 R5, R5 ;  /* 0x0000000500057245 */ /* 0x000fe60000201400 */
[-C--:B---3--:R-:W-:Y:S01]  /*b990*/  FFMA.FTZ R83, R4, -R132.reuse, R83 ;  /* 0x8000008404537223 */ /* 0x088fe20000010053 */
[C---:B------:R-:W-:Y:S04]  /*b9a0*/  HMMA.16816.F32.BF16 R104, R184.reuse, R8, R104 ;  /* 0x00000008b868723c */ /* 0x040fe80000041868 */
[----:B------:R-:W3:Y:S01]  /*b9b0*/  MUFU.TANH R59, R59 ;  /* 0x0000003b003b7308 */ /* 0x000ee20000002400 */
[-C--:B-1----:R-:W-:Y:S01]  /*b9c0*/  FFMA.FTZ R93, R6, -R132.reuse, R13 ;  /* 0x80000084065d7223 */ /* 0x082fe2000001000d */
[CC--:B------:R-:W-:Y:S01]  /*b9d0*/  FFMA.FTZ R69, R5.reuse, -R132.reuse, R230 ;  /* 0x8000008405457223 */ /* 0x0c0fe200000100e6 */
[CC--:B------:R-:W-:Y:S01]  /*b9e0*/  FFMA.FTZ R66, R5.reuse, -R132.reuse, R19 ;  /* 0x8000008405427223 */ /* 0x0c0fe20000010013 */
[CC--:B------:R-:W-:Y:S01]  /*b9f0*/  FFMA.FTZ R91, R5.reuse, -R132.reuse, R15 ;  /* 0x80000084055b7223 */ /* 0x0c0fe2000001000f */
[-C--:B------:R-:W-:Y:S05]  /*ba00*/  HMMA.16816.F32.BF16 R108, R184, R10.reuse, R108 ;  /* 0x0000000ab86c723c */ /* 0x080fea000004186c */
[----:B------:R-:W1:Y:S01]  /*ba10*/  MUFU.TANH R61, R61 ;  /* 0x0000003d003d7308 */ /* 0x000e620000002400 */
[-C--:B------:R-:W-:Y:S01]  /*ba20*/  FFMA.FTZ R89, R5, -R132.reuse, R79 ;  /* 0x8000008405597223 */ /* 0x080fe2000001004f */
[CC--:B--2---:R-:W-:Y:S01]  /*ba30*/  FFMA.FTZ R182, R3.reuse, -R132.reuse, R182 ;  /* 0x8000008403b67223 */ /* 0x0c4fe200000100b6 */
[----:B------:R-:W2:Y:S01]  /*ba40*/  LDSM.16.M88.4 R4, [R191] ;  /* 0x00000000bf04783b */ /* 0x000ea20000000200 */
[----:B------:R-:W-:Y:S06]  /*ba50*/  DEPBAR.LE SB0, 0x0 ;  /* 0x000080000000791a */ /* 0x000fec0000000000 */
[----:B------:R-:W4:Y:S01]  /*ba60*/  MUFU.TANH R75, R75 ;  /* 0x0000004b004b7308 */ /* 0x000f220000002400 */
[C---:B------:R-:W-:Y:S01]  /*ba70*/  IADD3 R19, R0.reuse, -0x60, RZ ;  /* 0xffffffa000137810 */ /* 0x040fe20007ffe0ff */
[-C--:B---3--:R-:W-:Y:S08]  /*ba80*/  FFMA.FTZ R204, R3, -R132.reuse, R59 ;  /* 0x8000008403cc7223 */ /* 0x088ff0000001003b */
[----:B------:R-:W3:Y:S01]  /*ba90*/  MUFU.TANH R80, R80 ;  /* 0x0000005000507308 */ /* 0x000ee20000002400 */
[----:B------:R-:W-:Y:S01]  /*baa0*/  BAR.SYNC.DEFER_BLOCKING 0x0 ;  /* 0x0000000000007b1d */ /* 0x000fe20000010000 */
[----:B------:R-:W-:Y:S02]  /*bab0*/  VIADD R3, R0, 0xffffffb8 ;  /* 0xffffffb800037836 */ /* 0x000fe40000000000 */
[-C--:B-1----:R-:W-:Y:S01]  /*bac0*/  FFMA.FTZ R173, R2, -R132.reuse, R61 ;  /* 0x8000008402ad7223 */ /* 0x082fe2000001003d */
[----:B------:R-:W-:Y:S01]  /*bad0*/  VIADD R8, R0, 0xfffffff7 ;  /* 0xfffffff700087836 */ /* 0x000fe20000000000 */
[C---:B------:R-:W-:Y:S04]  /*bae0*/  HMMA.16816.F32.BF16 R112, R176.reuse, R10, R112 ;  /* 0x0000000ab070723c */ /* 0x040fe80000041870 */
[----:B------:R-:W1:Y:S01]  /*baf0*/  MUFU.TANH R86, R86 ;  /* 0x0000005600567308 */ /* 0x000e620000002400 */
[----:B------:R-:W-:Y:S01]  /*bb00*/  ISETP.GE.AND P1, PT, R3, RZ, PT ;  /* 0x000000ff0300720c */ /* 0x000fe20003f26270 */
[-C--:B----4-:R-:W-:Y:S01]  /*bb10*/  FFMA.FTZ R174, R2, -R132.reuse, R75 ;  /* 0x8000008402ae7223 */ /* 0x090fe2000001004b */
[----:B------:R-:W-:Y:S01]  /*bb20*/  VIADD R2, R0, 0xffffffc0 ;  /* 0xffffffc000027836 */ /* 0x000fe20000000000 */
[----:B------:R-:W-:Y:S06]  /*bb30*/  ISETP.GE.AND P4, PT, R8, RZ, PT ;  /* 0x000000ff0800720c */ /* 0x000fec0003f86270 */
[----:B------:R-:W-:Y:S01]  /*bb40*/  MUFU.TANH R241, R16 ;  /* 0x0000001000f17308 */ /* 0x000fe20000002400 */
[----:B------:R-:W-:Y:S01]  /*bb50*/  ISETP.GE.AND P3, PT, R2, RZ, PT ;  /* 0x000000ff0200720c */ /* 0x000fe20003f66270 */
[C---:B------:R-:W-:Y:S02]  /*bb60*/  VIADD R9, R0.reuse, 0xfffffff8 ;  /* 0xfffffff800097836 */ /* 0x040fe40000000000 */
[----:B------:R-:W-:Y:S01]  /*bb70*/  FMUL.FTZ R103, R103, UR5 ;  /* 0x0000000567677c20 */ /* 0x000fe20008410000 */
[----:B------:R-:W-:Y:S02]  /*bb80*/  VIADD R15, R0, 0xffffffe8 ;  /* 0xffffffe8000f7836 */ /* 0x000fe40000000000 */
[----:B------:R-:W-:Y:S01]  /*bb90*/  FMUL.FTZ R104, R104, UR5 ;  /* 0x0000000568687c20 */ /* 0x000fe20008410000 */
[C---:B------:R-:W-:Y:S01]  /*bba0*/  VIADD R10, R0.reuse, 0xffffffb0 ;  /* 0xffffffb0000a7836 */ /* 0x040fe20000000000 */
[C---:B------:R-:W-:Y:S01]  /*bbb0*/  @!P1 IADD3 R3, -R0.reuse, 0x48, RZ ;  /* 0x0000004800039810 */ /* 0x040fe20007ffe1ff */
[----:B------:R-:W4:Y:S01]  /*bbc0*/  MUFU.TANH R16, R68 ;  /* 0x0000004400107308 */ /* 0x000f220000002400 */
[----:B------:R-:W-:Y:S01]  /*bbd0*/  ISETP.GE.AND P2, PT, R9, RZ, PT ;  /* 0x000000ff0900720c */ /* 0x000fe20003f46270 */
[C---:B------:R-:W-:Y:S01]  /*bbe0*/  VIADD R13, R0.reuse, 0xffffffa8 ;  /* 0xffffffa8000d7836 */ /* 0x040fe20000000000 */
[----:B------:R-:W-:Y:S01]  /*bbf0*/  I2FP.F32.S32 R3, R3 ;  /* 0x0000000300037245 */ /* 0x000fe20000201400 */
[-C--:B--2---:R-:W-:Y:S03]  /*bc00*/  HMMA.16816.F32.BF16 R116, R176, R4.reuse, R116 ;  /* 0x00000004b074723c */ /* 0x084fe60000041874 */
[C---:B------:R-:W-:Y:S03]  /*bc10*/  @!P3 IADD3 R2, -R0.reuse, 0x40, RZ ;  /* 0x000000400002b810 */ /* 0x040fe60007ffe1ff */
[----:B------:R4:W-:Y:S01]  /*bc20*/  MUFU.TANH R205, R88 ;  /* 0x0000005800cd7308 */ /* 0x0009e20000002400 */
[CC--:B---3--:R-:W-:Y:S01]  /*bc30*/  FFMA.FTZ R80, R3.reuse, -R132.reuse, R80 ;  /* 0x8000008403507223 */ /* 0x0c8fe20000010050 */
[----:B-1----:R-:W-:Y:S03]  /*bc40*/  FFMA.FTZ R86, R3, -R132, R86 ;  /* 0x8000008403567223 */ /* 0x002fe60000010056 */
[C---:B------:R-:W-:Y:S01]  /*bc50*/  IADD3 R3, R0.reuse, -0x10, RZ ;  /* 0xfffffff000037810 */ /* 0x040fe20007ffe0ff */
[----:B------:R-:W-:Y:S01]  /*bc60*/  VIADD R11, R0, 0xffffffef ;  /* 0xffffffef000b7836 */ /* 0x000fe20000000000 */
[----:B------:R-:W-:Y:S01]  /*bc70*/  ISETP.GE.AND P5, PT, R10, RZ, PT ;  /* 0x000000ff0a00720c */ /* 0x000fe20003fa6270 */
[C---:B------:R-:W-:Y:S02]  /*bc80*/  HMMA.16816.F32.BF16 R120, R184.reuse, R4, R120 ;  /* 0x00000004b878723c */ /* 0x040fe40000041878 */
[----:B------:R-:W1:Y:S02]  /*bc90*/  MUFU.TANH R82, R82 ;  /* 0x0000005200527308 */ /* 0x000e640000002400 */
[----:B------:R-:W-:Y:S01]  /*bca0*/  ISETP.GE.AND P0, PT, R3, RZ, PT ;  /* 0x000000ff0300720c */ /* 0x000fe20003f06270 */
[----:B------:R-:W-:Y:S01]  /*bcb0*/  VIADD R17, R0, 0xffffffe0 ;  /* 0xffffffe000117836 */ /* 0x000fe20000000000 */
[----:B------:R-:W-:Y:S01]  /*bcc0*/  I2FP.F32.S32 R2, R2 ;  /* 0x0000000200027245 */ /* 0x000fe20000201400 */
[-C--:B------:R-:W-:Y:S05]  /*bcd0*/  HMMA.16816.F32.BF16 R124, R184, R6.reuse, R124 ;  /* 0x00000006b87c723c */ /* 0x080fea000004187c */
[----:B------:R-:W2:Y:S01]  /*bce0*/  MUFU.TANH R60, R60 ;  /* 0x0000003c003c7308 */ /* 0x000ea20000002400 */
[-C--:B----4-:R-:W-:Y:S01]  /*bcf0*/  FFMA.FTZ R88, R2, -R132.reuse, R16 ;  /* 0x8000008402587223 */ /* 0x090fe20000010010 */
[C---:B------:R-:W-:Y:S01]  /*bd00*/  VIADD R16, R0.reuse, 0xffffffe7 ;  /* 0xffffffe700107836 */ /* 0x040fe20000000000 */
[----:B------:R-:W-:Y:S01]  /*bd10*/  @!P4 IADD3 R8, -R0, 0x9, RZ ;  /* 0x000000090008c810 */ /* 0x000fe20007ffe1ff */
[----:B------:R-:W-:Y:S06]  /*bd20*/  HMMA.16816.F32.BF16 R128, R176, R6, R128 ;  /* 0x00000006b080723c */ /* 0x000fec0000041880 */
[----:B------:R-:W3:Y:S01]  /*bd30*/  MUFU.TANH R74, R74 ;  /* 0x0000004a004a7308 */ /* 0x000ee20000002400 */
[-C--:B-1----:R-:W-:Y:S01]  /*bd40*/  FFMA.FTZ R82, R2, -R132.reuse, R82 ;  /* 0x8000008402527223 */ /* 0x082fe20000010052 */
[C---:B------:R-:W-:Y:S03]  /*bd50*/  VIADD R2, R0.reuse, 0xffffffb7 ;  /* 0xffffffb700027836 */ /* 0x040fe60000000000 */
[----:B------:R-:W-:Y:S01]  /*bd60*/  @!P0 IADD3 R3, -R0, 0x10, RZ ;  /* 0x0000001000038810 */ /* 0x000fe20007ffe1ff */
[----:B------:R-:W-:Y:S01]  /*bd70*/  FMUL.FTZ R110, R110, UR5 ;  /* 0x000000056e6e7c20 */ /* 0x000fe20008410000 */
[----:B------:R-:W-:Y:S02]  /*bd80*/  ISETP.GE.AND P4, PT, R15, RZ, PT ;  /* 0x000000ff0f00720c */ /* 0x000fe40003f86270 */
[----:B------:R-:W-:Y:S01]  /*bd90*/  ISETP.GE.AND P0, PT, R16, RZ, PT ;  /* 0x000000ff1000720c */ /* 0x000fe20003f06270 */
[----:B------:R1:W-:Y:S01]  /*bda0*/  MUFU.TANH R235, R23 ;  /* 0x0000001700eb7308 */ /* 0x0003e20000002400 */
[-C--:B--2---:R-:W-:Y:S01]  /*bdb0*/  FFMA.FTZ R180, R12, -R132.reuse, R60 ;  /* 0x800000840cb47223 */ /* 0x084fe2000001003c */
[----:B------:R-:W-:Y:S01]  /*bdc0*/  ISETP.GE.AND P1, PT, R2, RZ, PT ;  /* 0x000000ff0200720c */ /* 0x000fe20003f26270 */
[----:B------:R-:W-:Y:S01]  /*bdd0*/  FMUL.FTZ R75, R71, UR5 ;  /* 0x00000005474b7c20 */ /* 0x000fe20008410000 */
[----:B------:R-:W-:Y:S01]  /*bde0*/  @!P2 IADD3 R9, -R0, 0x8, RZ ;  /* 0x000000080009a810 */ /* 0x000fe20007ffe1ff */
[----:B------:R-:W-:Y:S01]  /*bdf0*/  FMUL.FTZ R100, R100, UR5 ;  /* 0x0000000564647c20 */ /* 0x000fe20008410000 */
[----:B------:R-:W-:Y:S01]  /*be00*/  ISETP.GE.AND P2, PT, R13, RZ, PT ;  /* 0x000000ff0d00720c */ /* 0x000fe20003f46270 */
[----:B------:R-:W-:Y:S03]  /*be10*/  FMUL.FTZ R114, R114, UR5 ;  /* 0x0000000572727c20 */ /* 0x000fe60008410000 */
[----:B------:R2:W-:Y:S01]  /*be20*/  MUFU.TANH R244, R20 ;  /* 0x0000001400f47308 */ /* 0x0005e20000002400 */
[----:B---3--:R-:W-:Y:S01]  /*be30*/  FFMA.FTZ R74, R12, -R132, R74 ;  /* 0x800000840c4a7223 */ /* 0x008fe2000001004a */
[----:B------:R-:W-:Y:S01]  /*be40*/  VIADD R12, R0, 0xffffffaf ;  /* 0xffffffaf000c7836 */ /* 0x000fe20000000000 */
[----:B------:R-:W-:Y:S01]  /*be50*/  ISETP.GE.AND P6, PT, R11, RZ, PT ;  /* 0x000000ff0b00720c */ /* 0x000fe20003fc6270 */
[----:B------:R-:W-:Y:S01]  /*be60*/  FMUL.FTZ R107, R107, UR5 ;  /* 0x000000056b6b7c20 */ /* 0x000fe20008410000 */
[----:B------:R-:W-:Y:S01]  /*be70*/  @P4 LOP3.LUT R199, R199, 0x2, RZ, 0xfc, !PT ;  /* 0x00000002c7c74812 */ /* 0x000fe200078efcff */
[----:B------:R-:W-:Y:S01]  /*be80*/  FMUL.FTZ R112, R112, UR5 ;  /* 0x0000000570707c20 */ /* 0x000fe20008410000 */
[----:B------:R-:W-:Y:S03]  /*be90*/  ISETP.GE.AND P3, PT, R12, RZ, PT ;  /* 0x000000ff0c00720c */ /* 0x000fe60003f66270 */
[----:B------:R3:W-:Y:S01]  /*bea0*/  MUFU.TANH R234, R22 ;  /* 0x0000001600ea7308 */ /* 0x0007e20000002400 */
[C---:B-1----:R-:W-:Y:S01]  /*beb0*/  VIADD R23, R0.reuse, 0xffffffd8 ;  /* 0xffffffd800177836 */ /* 0x042fe20000000000 */
[----:B------:R-:W-:Y:S01]  /*bec0*/  @!P0 IADD3 R16, -R0, 0x19, RZ ;  /* 0x0000001900108810 */ /* 0x000fe20007ffe1ff */
[----:B------:R-:W-:Y:S01]  /*bed0*/  FMUL.FTZ R118, R118, UR5 ;  /* 0x0000000576767c20 */ /* 0x000fe20008410000 */
[----:B------:R-:W-:Y:S01]  /*bee0*/  @!P1 IADD3 R2, -R0, 0x49, RZ ;  /* 0x0000004900029810 */ /* 0x000fe20007ffe1ff */
[----:B------:R-:W-:Y:S01]  /*bef0*/  FMUL.FTZ R124, R124, UR5 ;  /* 0x000000057c7c7c20 */ /* 0x000fe20008410000 */
[----:B------:R-:W-:Y:S01]  /*bf00*/  ISETP.GE.AND P0, PT, R23, RZ, PT ;  /* 0x000000ff1700720c */ /* 0x000fe20003f06270 */
[----:B------:R-:W-:Y:S03]  /*bf10*/  FMUL.FTZ R109, R109, UR5 ;  /* 0x000000056d6d7c20 */ /* 0x000fe60008410000 */
[----:B------:R1:W-:Y:S01]  /*bf20*/  MUFU.TANH R246, R21 ;  /* 0x0000001500f67308 */ /* 0x0003e20000002400 */
[----:B--2---:R-:W-:Y:S01]  /*bf30*/  VIADD R20, R0, 0xffffff9f ;  /* 0xffffff9f00147836 */ /* 0x004fe20000000000 */
[----:B------:R-:W-:Y:S01]  /*bf40*/  ISETP.GE.AND P1, PT, R14, RZ, PT ;  /* 0x000000ff0e00720c */ /* 0x000fe20003f26270 */
[----:B------:R-:W-:Y:S01]  /*bf50*/  FMUL.FTZ R123, R123, UR5 ;  /* 0x000000057b7b7c20 */ /* 0x000fe20008410000 */
[----:B------:R-:W-:Y:S01]  /*bf60*/  @!P5 IADD3 R10, -R0, 0x50, RZ ;  /* 0x00000050000ad810 */ /* 0x000fe20007ffe1ff */
[----:B------:R-:W-:Y:S01]  /*bf70*/  FMUL.FTZ R102, R102, UR5 ;  /* 0x0000000566667c20 */ /* 0x000fe20008410000 */
[C---:B------:R-:W-:Y:S01]  /*bf80*/  @!P3 IADD3 R12, -R0.reuse, 0x51, RZ ;  /* 0x00000051000cb810 */ /* 0x040fe20007ffe1ff */
[----:B------:R-:W-:Y:S03]  /*bf90*/  FMUL.FTZ R5, R129, UR5 ;  /* 0x0000000581057c20 */ /* 0x000fe60008410000 */
[----:B------:R-:W-:Y:S01]  /*bfa0*/  MUFU.TANH R72, R77 ;  /* 0x0000004d00487308 */ /* 0x000fe20000002400 */
[C---:B------:R-:W-:Y:S01]  /*bfb0*/  @!P2 IADD3 R13, -R0.reuse, 0x58, RZ ;  /* 0x00000058000da810 */ /* 0x040fe20007ffe1ff */
[----:B---3--:R-:W-:Y:S01]  /*bfc0*/  VIADD R22, R0, 0xffffff97 ;  /* 0xffffff9700167836 */ /* 0x008fe20000000000 */
[----:B------:R-:W-:Y:S01]  /*bfd0*/  ISETP.GE.AND P5, PT, R18, RZ, PT ;  /* 0x000000ff1200720c */ /* 0x000fe20003fa6270 */
[----:B------:R-:W-:Y:S01]  /*bfe0*/  FMUL.FTZ R116, R116, UR5 ;  /* 0x0000000574747c20 */ /* 0x000fe20008410000 */
[----:B------:R-:W-:Y:S01]  /*bff0*/  LOP3.LUT P2, RZ, R199, 0x2, RZ, 0xc0, !PT ;  /* 0x00000002c7ff7812 */ /* 0x000fe2000784c0ff */
[----:B------:R-:W-:Y:S01]  /*c000*/  FMUL.FTZ R130, R130, UR5 ;  /* 0x0000000582827c20 */ /* 0x000fe20008410000 */
[----:B------:R-:W-:Y:S03]  /*c010*/  ISETP.GE.AND P4, PT, R19, RZ, PT ;  /* 0x000000ff1300720c */ /* 0x000fe60003f86270 */
[----:B------:R-:W2:Y:S01]  /*c020*/  MUFU.TANH R85, R85 ;  /* 0x0000005500557308 */ /* 0x000ea20000002400 */
[----:B------:R-:W-:Y:S01]  /*c030*/  ISETP.GE.AND P3, PT, R20, RZ, PT ;  /* 0x000000ff1400720c */ /* 0x000fe20003f66270 */
[C---:B-1----:R-:W-:Y:S01]  /*c040*/  VIADD R21, R0.reuse, 0xffffff98 ;  /* 0xffffff9800157836 */ /* 0x042fe20000000000 */
[----:B------:R-:W-:Y:S01]  /*c050*/  @!P6 IADD3 R11, -R0, 0x11, RZ ;  /* 0x00000011000be810 */ /* 0x000fe20007ffe1ff */
[----:B------:R-:W-:Y:S01]  /*c060*/  FMUL.FTZ R106, R106, UR5 ;  /* 0x000000056a6a7c20 */ /* 0x000fe20008410000 */
[----:B------:R-:W-:Y:S01]  /*c070*/  I2FP.F32.S32 R2, R2 ;  /* 0x0000000200027245 */ /* 0x000fe20000201400 */
[----:B------:R-:W-:Y:S01]  /*c080*/  FMUL.FTZ R128, R128, UR5 ;  /* 0x0000000580807c20 */ /* 0x000fe20008410000 */
[----:B------:R-:W-:Y:S03]  /*c090*/  ISETP.GE.AND P6, PT, R17, RZ, PT ;  /* 0x000000ff1100720c */ /* 0x000fe60003fc6270 */
[----:B------:R-:W1:Y:S01]  /*c0a0*/  MUFU.TANH R77, R99 ;  /* 0x00000063004d7308 */ /* 0x000e620000002400 */
[----:B------:R-:W-:Y:S01]  /*c0b0*/  LOP3.LUT R199, R199, 0xfffffffd, RZ, 0xc0, !PT ;  /* 0xfffffffdc7c77812 */ /* 0x000fe200078ec0ff */
[CC--:B------:R-:W-:Y:S01]  /*c0c0*/  FFMA.FTZ R71, R2.reuse, -R132.reuse, R40 ;  /* 0x8000008402477223 */ /* 0x0c0fe20000010028 */
[----:B------:R-:W-:Y:S01]  /*c0d0*/  FFMA.FTZ R81, R2, -R132, R81 ;  /* 0x8000008402517223 */ /* 0x000fe20000010051 */
[----:B------:R-:W-:Y:S01]  /*c0e0*/  I2FP.F32.S32 R2, R12 ;  /* 0x0000000c00027245 */ /* 0x000fe20000201400 */
[----:B------:R-:W-:Y:S01]  /*c0f0*/  FMUL.FTZ R105, R105, UR5 ;  /* 0x0000000569697c20 */ /* 0x000fe20008410000 */
[----:B------:R-:W-:Y:S01]  /*c100*/  @P0 LOP3.LUT R199, R199, 0x2, RZ, 0xfc, !PT ;  /* 0x00000002c7c70812 */ /* 0x000fe200078efcff */
[----:B------:R-:W-:Y:S03]  /*c110*/  FMUL.FTZ R111, R111, UR5 ;  /* 0x000000056f6f7c20 */ /* 0x000fe60008410000 */
[----:B------:R-:W3:Y:S01]  /*c120*/  MUFU.TANH R97, R97 ;  /* 0x0000006100617308 */ /* 0x000ee20000002400 */
[----:B------:R-:W-:Y:S01]  /*c130*/  @!P1 IADD3 R14, -R0, 0x59, RZ ;  /* 0x00000059000e9810 */ /* 0x000fe20007ffe1ff */
[-C--:B--2---:R-:W-:Y:S01]  /*c140*/  FFMA.FTZ R85, R2, -R132.reuse, R85 ;  /* 0x8000008402557223 */ /* 0x084fe20000010055 */
[C---:B------:R-:W-:Y:S01]  /*c150*/  @!P2 IADD3 R15, -R0.reuse, 0x18, RZ ;  /* 0x00000018000fa810 */ /* 0x040fe20007ffe1ff */
[----:B------:R-:W-:Y:S01]  /*c160*/  FMUL.FTZ R101, R101, UR5 ;  /* 0x0000000565657c20 */ /* 0x000fe20008410000 */
[C---:B------:R-:W-:Y:S01]  /*c170*/  @!P5 IADD3 R18, -R0.reuse, 0x21, RZ ;  /* 0x000000210012d810 */ /* 0x040fe20007ffe1ff */
[----:B------:R-:W-:Y:S01]  /*c180*/  FMUL.FTZ R115, R115, UR5 ;  /* 0x0000000573737c20 */ /* 0x000fe20008410000 */
[C---:B------:R-:W-:Y:S03]  /*c190*/  @!P4 IADD3 R19, -R0.reuse, 0x60, RZ ;  /* 0x000000600013c810 */ /* 0x040fe60007ffe1ff */
[----:B------:R-:W2:Y:S01]  /*c1a0*/  MUFU.TANH R103, R103 ;  /* 0x0000006700677308 */ /* 0x000ea20000002400 */
[----:B------:R-:W-:Y:S01]  /*c1b0*/  @!P3 IADD3 R20, -R0, 0x61, RZ ;  /* 0x000000610014b810 */ /* 0x000fe20007ffe1ff */
[----:B-1----:R-:W-:Y:S01]  /*c1c0*/  FFMA.FTZ R77, R2, -R132, R77 ;  /* 0x80000084024d7223 */ /* 0x002fe2000001004d */
[----:B------:R-:W-:Y:S01]  /*c1d0*/  ISETP.GE.AND P2, PT, R21, RZ, PT ;  /* 0x000000ff1500720c */ /* 0x000fe20003f46270 */
[----:B------:R-:W-:Y:S01]  /*c1e0*/  FMUL.FTZ R113, R113, UR5 ;  /* 0x0000000571717c20 */ /* 0x000fe20008410000 */
[----:B------:R-:W-:Y:S01]  /*c1f0*/  ISETP.GE.AND P1, PT, R22, RZ, PT ;  /* 0x000000ff1600720c */ /* 0x000fe20003f26270 */
[----:B------:R-:W-:Y:S01]  /*c200*/  FMUL.FTZ R119, R119, UR5 ;  /* 0x0000000577777c20 */ /* 0x000fe20008410000 */
[----:B------:R-:W-:Y:S03]  /*c210*/  ISETP.GE.AND P5, PT, R24, RZ, PT ;  /* 0x000000ff1800720c */ /* 0x000fe60003fa6270 */
[----:B------:R1:W-:Y:S01]  /*c220*/  MUFU.TANH R245, R33 ;  /* 0x0000002100f57308 */ /* 0x0003e20000002400 */
[----:B------:R-:W-:Y:S01]  /*c230*/  ISETP.GE.AND P4, PT, R25, RZ, PT ;  /* 0x000000ff1900720c */ /* 0x000fe20003f86270 */
[----:B------:R-:W-:Y:S01]  /*c240*/  FMUL.FTZ R108, R108, UR5 ;  /* 0x000000056c6c7c20 */ /* 0x000fe20008410000 */
[----:B------:R-:W-:Y:S01]  /*c250*/  LOP3.LUT P3, RZ, R199, 0x2, RZ, 0xc0, !PT ;  /* 0x00000002c7ff7812 */ /* 0x000fe2000786c0ff */
[----:B------:R-:W-:Y:S01]  /*c260*/  FMUL.FTZ R122, R122, UR5 ;  /* 0x000000057a7a7c20 */ /* 0x000fe20008410000 */
[----:B------:R-:W-:Y:S01]  /*c270*/  I2FP.F32.S32 R2, R14 ;  /* 0x0000000e00027245 */ /* 0x000fe20000201400 */
[----:B------:R-:W-:Y:S01]  /*c280*/  FMUL.FTZ R45, R52, UR5 ;  /* 0x00000005342d7c20 */ /* 0x000fe20008410000 */
[----:B------:R-:W-:Y:S03]  /*c290*/  @!P6 IADD3 R17, -R0, 0x20, RZ ;  /* 0x000000200011e810 */ /* 0x000fe60007ffe1ff */
[----:B------:R4:W-:Y:S01]  /*c2a0*/  MUFU.TANH R240, R32 ;  /* 0x0000002000f07308 */ /* 0x0009e20000002400 */
[----:B------:R-:W-:Y:S01]  /*c2b0*/  ISETP.GE.AND P0, PT, R26, RZ, PT ;  /* 0x000000ff1a00720c */ /* 0x000fe20003f06270 */
[CC--:B---3--:R-:W-:Y:S01]  /*c2c0*/  FFMA.FTZ R97, R2.reuse, -R132.reuse, R97 ;  /* 0x8000008402617223 */ /* 0x0c8fe20000010061 */
[-C--:B--2---:R-:W-:Y:S01]  /*c2d0*/  FFMA.FTZ R103, R2, -R132.reuse, R103 ;  /* 0x8000008402677223 */ /* 0x084fe20000010067 */
[----:B------:R-:W-:Y:S01]  /*c2e0*/  I2FP.F32.S32 R2, R17 ;  /* 0x0000001100027245 */ /* 0x000fe20000201400 */
[----:B------:R-:W-:Y:S01]  /*c2f0*/  FMUL.FTZ R120, R120, UR5 ;  /* 0x0000000578787c20 */ /* 0x000fe20008410000 */
[C---:B------:R-:W-:Y:S01]  /*c300*/  @!P2 IADD3 R21, -R0.reuse, 0x68, RZ ;  /* 0x000000680015a810 */ /* 0x040fe20007ffe1ff */
[----:B------:R-:W-:Y:S03]  /*c310*/  FMUL.FTZ R117, R117, UR5 ;  /* 0x0000000575757c20 */ /* 0x000fe60008410000 */
[----:B------:R2:W3:Y:S01]  /*c320*/  MUFU.TANH R43, R50 ;  /* 0x00000032002b7308 */ /* 0x0004e20000002400 */
[----:B-1----:R-:W-:Y:S01]  /*c330*/  FMUL.FTZ R33, R49, UR5 ;  /* 0x0000000531217c20 */ /* 0x002fe20008410000 */
[C---:B------:R-:W-:Y:S01]  /*c340*/  @!P1 IADD3 R22, -R0.reuse, 0x69, RZ ;  /* 0x0000006900169810 */ /* 0x040fe20007ffe1ff */
[----:B------:R-:W-:Y:S01]  /*c350*/  FMUL.FTZ R131, R131, UR5 ;  /* 0x0000000583837c20 */ /* 0x000fe20008410000 */
[C---:B------:R-:W-:Y:S01]  /*c360*/  @!P3 IADD3 R23, -R0.reuse, 0x28, RZ ;  /* 0x000000280017b810 */ /* 0x040fe20007ffe1ff */
[----:B------:R-:W-:Y:S01]  /*c370*/  FMUL.FTZ R127, R127, UR5 ;  /* 0x000000057f7f7c20 */ /* 0x000fe20008410000 */
[C---:B------:R-:W-:Y:S01]  /*c380*/  @!P5 IADD3 R24, -R0.reuse, 0x29, RZ ;  /* 0x000000290018d810 */ /* 0x040fe20007ffe1ff */
[----:B------:R-:W-:Y:S03]  /*c390*/  FMUL.FTZ R125, R125, UR5 ;  /* 0x000000057d7d7c20 */ /* 0x000fe60008410000 */
[----:B------:R-:W1:Y:S01]  /*c3a0*/  MUFU.TANH R243, R36 ;  /* 0x0000002400f37308 */ /* 0x000e620000002400 */
[C---:B----4-:R-:W-:Y:S01]  /*c3b0*/  VIADD R32, R0.reuse, 0xffffffc7 ;  /* 0xffffffc700207836 */ /* 0x050fe20000000000 */
[----:B------:R-:W-:Y:S02]  /*c3c0*/  @!P4 IADD3 R25, -R0, 0x30, RZ ;  /* 0x000000300019c810 */ /* 0x000fe40007ffe1ff */
[----:B------:R-:W-:Y:S02]  /*c3d0*/  I2FP.F32.S32 R3, R3 ;  /* 0x0000000300037245 */ /* 0x000fe40000201400 */
[----:B------:R-:W-:Y:S04]  /*c3e0*/  ISETP.GE.AND P6, PT, R27, RZ, PT ;  /* 0x000000ff1b00720c */ /* 0x000fe80003fc6270 */
[----:B------:R-:W4:Y:S01]  /*c3f0*/  MUFU.TANH R104, R104 ;  /* 0x0000006800687308 */ /* 0x000f220000002400 */
[----:B--2---:R-:W-:Y:S01]  /*c400*/  FMUL.FTZ R50, R51, UR5 ;  /* 0x0000000533327c20 */ /* 0x004fe20008410000 */
[-C--:B---3--:R-:W-:Y:S01]  /*c410*/  FFMA.FTZ R51, R2, -R132.reuse, R43 ;  /* 0x8000008402337223 */ /* 0x088fe2000001002b */
[----:B------:R-:W-:Y:S01]  /*c420*/  ISETP.GE.AND P2, PT, R28, RZ, PT ;  /* 0x000000ff1c00720c */ /* 0x000fe20003f46270 */
[-C--:B------:R-:W-:Y:S01]  /*c430*/  FFMA.FTZ R62, R3, -R132.reuse, R244 ;  /* 0x80000084033e7223 */ /* 0x080fe200000100f4 */
[----:B------:R-:W-:Y:S01]  /*c440*/  ISETP.GE.AND P3, PT, R29, RZ, PT ;  /* 0x000000ff1d00720c */ /* 0x000fe20003f66270 */
[-C--:B------:R-:W-:Y:S01]  /*c450*/  FFMA.FTZ R60, R3, -R132.reuse, R231 ;  /* 0x80000084033c7223 */ /* 0x080fe200000100e7 */
[----:B------:R-:W-:Y:S03]  /*c460*/  ISETP.GE.AND P5, PT, R31, RZ, PT ;  /* 0x000000ff1f00720c */ /* 0x000fe60003fa6270 */
[----:B------:R-:W2:Y:S01]  /*c470*/  MUFU.TANH R110, R110 ;  /* 0x0000006e006e7308 */ /* 0x000ea20000002400 */
[-C--:B-1----:R-:W-:Y:S01]  /*c480*/  FFMA.FTZ R53, R2, -R132.reuse, R243 ;  /* 0x8000008402357223 */ /* 0x082fe200000100f3 */
[----:B------:R-:W-:Y:S01]  /*c490*/  ISETP.GE.AND P4, PT, R32, RZ, PT ;  /* 0x000000ff2000720c */ /* 0x000fe20003f86270 */
[CC--:B------:R-:W-:Y:S01]  /*c4a0*/  FFMA.FTZ R205, R3.reuse, -R132.reuse, R205 ;  /* 0x8000008403cd7223 */ /* 0x0c0fe200000100cd */
[----:B------:R-:W-:Y:S01]  /*c4b0*/  ISETP.GE.AND P1, PT, R30, RZ, PT ;  /* 0x000000ff1e00720c */ /* 0x000fe20003f26270 */
[----:B------:R-:W-:Y:S01]  /*c4c0*/  FMUL.FTZ R43, R126, UR5 ;  /* 0x000000057e2b7c20 */ /* 0x000fe20008410000 */
[----:B------:R-:W-:Y:S04]  /*c4d0*/  @!P0 IADD3 R26, -R0, 0x38, RZ ;  /* 0x00000038001a8810 */ /* 0x000fe80007ffe1ff */
[----:B------:R-:W1:Y:S01]  /*c4e0*/  MUFU.TANH R94, R94 ;  /* 0x0000005e005e7308 */ /* 0x000e620000002400 */
[-C--:B----4-:R-:W-:Y:S01]  /*c4f0*/  FFMA.FTZ R104, R2, -R132.reuse, R104 ;  /* 0x8000008402687223 */ /* 0x090fe20000010068 */
[C---:B------:R-:W-:Y:S02]  /*c500*/  @!P6 IADD3 R27, -R0.reuse, 0x70, RZ ;  /* 0x00000070001be810 */ /* 0x040fe40007ffe1ff */
[C---:B------:R-:W-:Y:S02]  /*c510*/  @!P2 IADD3 R28, -R0.reuse, 0x78, RZ ;  /* 0x00000078001ca810 */ /* 0x040fe40007ffe1ff */
[----:B------:R-:W-:Y:S04]  /*c520*/  @!P3 IADD3 R29, -R0, 0x71, RZ ;  /* 0x00000071001db810 */ /* 0x000fe80007ffe1ff */
[----:B------:R-:W3:Y:S01]  /*c530*/  MUFU.TANH R100, R100 ;  /* 0x0000006400647308 */ /* 0x000ee20000002400 */
[-C--:B--2---:R-:W-:Y:S01]  /*c540*/  FFMA.FTZ R110, R2, -R132.reuse, R110 ;  /* 0x80000084026e7223 */ /* 0x084fe2000001006e */
[----:B------:R-:W-:Y:S02]  /*c550*/  I2FP.F32.S32 R2, R19 ;  /* 0x0000001300027245 */ /* 0x000fe40000201400 */
[C---:B------:R-:W-:Y:S02]  /*c560*/  @!P5 IADD3 R31, -R0.reuse, 0x31, RZ ;  /* 0x00000031001fd810 */ /* 0x040fe40007ffe1ff */
[C---:B------:R-:W-:Y:S04]  /*c570*/  @!P4 IADD3 R32, -R0.reuse, 0x39, RZ ;  /* 0x000000390020c810 */ /* 0x040fe80007ffe1ff */
[----:B------:R-:W2:Y:S01]  /*c580*/  MUFU.TANH R114, R114 ;  /* 0x0000007200727308 */ /* 0x000ea20000002400 */
[----:B-1----:R-:W-:Y:S01]  /*c590*/  FFMA.FTZ R94, R3, -R132, R94 ;  /* 0x80000084035e7223 */ /* 0x002fe2000001005e */
[----:B------:R-:W-:Y:S02]  /*c5a0*/  I2FP.F32.S32 R3, R16 ;  /* 0x0000001000037245 */ /* 0x000fe40000201400 */
[----:B------:R-:W-:Y:S02]  /*c5b0*/  @!P1 IADD3 R30, -R0, 0x79, RZ ;  /* 0x00000079001e9810 */ /* 0x000fe40007ffe1ff */
[----:B------:R-:W-:Y:S01]  /*c5c0*/  I2FP.F32.S32 R0, R13 ;  /* 0x0000000d00007245 */ /* 0x000fe20000201400 */
[CC--:B------:R-:W-:Y:S03]  /*c5d0*/  FFMA.FTZ R49, R3.reuse, -R132.reuse, R245 ;  /* 0x8000008403317223 */ /* 0x0c0fe600000100f5 */
[----:B------:R-:W1:Y:S01]  /*c5e0*/  MUFU.TANH R239, R39 ;  /* 0x0000002700ef7308 */ /* 0x000e620000002400 */
[CC--:B---3--:R-:W-:Y:S01]  /*c5f0*/  FFMA.FTZ R100, R2.reuse, -R132.reuse, R100 ;  /* 0x8000008402647223 */ /* 0x0c8fe20000010064 */
[----:B------:R-:W-:Y:S01]  /*c600*/  FFMA.FTZ R90, R3, -R132, R90 ;  /* 0x80000084035a7223 */ /* 0x000fe2000001005a */
[----:B------:R-:W-:Y:S02]  /*c610*/  I2FP.F32.S32 R9, R9 ;  /* 0x0000000900097245 */ /* 0x000fe40000201400 */
[----:B------:R-:W-:Y:S02]  /*c620*/  I2FP.F32.S32 R4, R28 ;  /* 0x0000001c00047245 */ /* 0x000fe40000201400 */
[----:B------:R-:W-:Y:S03]  /*c630*/  I2FP.F32.S32 R8, R8 ;  /* 0x0000000800087245 */ /* 0x000fe60000201400 */
[----:B------:R-:W3:Y:S01]  /*c640*/  MUFU.TANH R107, R107 ;  /* 0x0000006b006b7308 */ /* 0x000ee20000002400 */
[-C--:B--2---:R-:W-:Y:S01]  /*c650*/  FFMA.FTZ R114, R2, -R132.reuse, R114 ;  /* 0x8000008402727223 */ /* 0x084fe20000010072 */
[----:B------:R-:W-:Y:S01]  /*c660*/  I2FP.F32.S32 R2, R21 ;  /* 0x0000001500027245 */ /* 0x000fe20000201400 */
[CC--:B------:R-:W-:Y:S01]  /*c670*/  FFMA.FTZ R59, R9.reuse, -R132.reuse, R241 ;  /* 0x80000084093b7223 */ /* 0x0c0fe200000100f1 */
[CC--:B------:R-:W-:Y:S01]  /*c680*/  FFMA.FTZ R67, R9.reuse, -R132.reuse, R234 ;  /* 0x8000008409437223 */ /* 0x0c0fe200000100ea */
[-C--:B------:R-:W-:Y:S01]  /*c690*/  FFMA.FTZ R73, R9, -R132.reuse, R73 ;  /* 0x8000008409497223 */ /* 0x080fe20000010049 */
[CC--:B------:R-:W-:Y:S01]  /*c6a0*/  FFMA.FTZ R58, R8.reuse, -R132.reuse, R238 ;  /* 0x80000084083a7223 */ /* 0x0c0fe200000100ee */
[----:B------:R-:W-:Y:S03]  /*c6b0*/  I2FP.F32.S32 R11, R11 ;  /* 0x0000000b000b7245 */ /* 0x000fe60000201400 */
[----:B------:R-:W2:Y:S01]  /*c6c0*/  MUFU.TANH R112, R112 ;  /* 0x0000007000707308 */ /* 0x000ea20000002400 */
[-C--:B-1----:R-:W-:Y:S01]  /*c6d0*/  FFMA.FTZ R54, R3, -R132.reuse, R239 ;  /* 0x8000008403367223 */ /* 0x082fe200000100ef */
[CC--:B------:R-:W-:Y:S01]  /*c6e0*/  FFMA.FTZ R63, R8.reuse, -R132.reuse, R235 ;  /* 0x80000084083f7223 */ /* 0x0c0fe200000100eb */
[-C--:B------:R-:W-:Y:S01]  /*c6f0*/  FFMA.FTZ R72, R8, -R132.reuse, R72 ;  /* 0x8000008408487223 */ /* 0x080fe20000010048 */
[CC--:B------:R-:W-:Y:S01]  /*c700*/  FFMA.FTZ R61, R11.reuse, -R132.reuse, R246 ;  /* 0x800000840b3d7223 */ /* 0x0c0fe200000100f6 */
[C---:B------:R-:W-:Y:S01]  /*c710*/  FFMA.FTZ R57, R11.reuse, -R132, R232 ;  /* 0x800000840b397223 */ /* 0x040fe200000100e8 */
[----:B------:R-:W-:Y:S01]  /*c720*/  I2FP.F32.S32 R32, R32 ;  /* 0x0000002000207245 */ /* 0x000fe20000201400 */
[-C--:B------:R-:W-:Y:S03]  /*c730*/  FFMA.FTZ R212, R11, -R132.reuse, R212 ;  /* 0x800000840bd47223 */ /* 0x080fe600000100d4 */
[----:B------:R-:W1:Y:S01]  /*c740*/  MUFU.TANH R118, R118 ;  /* 0x0000007600767308 */ /* 0x000e620000002400 */
[----:B---3--:R-:W-:Y:S01]  /*c750*/  FFMA.FTZ R107, R3, -R132, R107 ;  /* 0x80000084036b7223 */ /* 0x008fe2000001006b */
[----:B------:R-:W-:Y:S02]  /*c760*/  I2FP.F32.S32 R3, R26 ;  /* 0x0000001a00037245 */ /* 0x000fe40000201400 */
[----:B------:R-:W-:Y:S02]  /*c770*/  I2FP.F32.S32 R10, R10 ;  /* 0x0000000a000a7245 */ /* 0x000fe40000201400 */
[----:B------:R-:W-:Y:S01]  /*c780*/  ISETP.GT.AND P6, PT, R200, RZ, PT ;  /* 0x000000ffc800720c */ /* 0x000fe20003fc4270 */
[CC--:B------:R-:W-:Y:S03]  /*c790*/  FFMA.FTZ R44, R3.reuse, -R132.reuse, R44 ;  /* 0x80000084032c7223 */ /* 0x0c0fe6000001002c */
[----:B------:R-:W3:Y:S01]  /*c7a0*/  MUFU.TANH R124, R124 ;  /* 0x0000007c007c7308 */ /* 0x000ee20000002400 */
[CC--:B--2---:R-:W-:Y:S01]  /*c7b0*/  FFMA.FTZ R112, R2.reuse, -R132.reuse, R112 ;  /* 0x8000008402707223 */ /* 0x0c4fe20000010070 */
[-C--:B------:R-:W-:Y:S01]  /*c7c0*/  FFMA.FTZ R48, R3, -R132.reuse, R48 ;  /* 0x8000008403307223 */ /* 0x080fe20000010030 */
[----:B------:R-:W-:Y:S07]  /*c7d0*/  LOP3.LUT P0, RZ, R199, 0x10, RZ, 0xc0, !PT ;  /* 0x00000010c7ff7812 */ /* 0x000fee000780c0ff */
[----:B------:R-:W2:Y:S01]  /*c7e0*/  MUFU.TANH R33, R33 ;  /* 0x0000002100217308 */ /* 0x000ea20000002400 */
[----:B-1----:R-:W-:Y:S01]  /*c7f0*/  FFMA.FTZ R118, R2, -R132, R118 ;  /* 0x8000008402767223 */ /* 0x002fe20000010076 */
[----:B------:R-:W-:Y:S08]  /*c800*/  I2FP.F32.S32 R2, R24 ;  /* 0x0000001800027245 */ /* 0x000ff00000201400 */
[----:B------:R-:W1:Y:S01]  /*c810*/  MUFU.TANH R46, R46 ;  /* 0x0000002e002e7308 */ /* 0x000e620000002400 */
[----:B---3--:R-:W-:Y:S01]  /*c820*/  FFMA.FTZ R124, R3, -R132, R124 ;  /* 0x80000084037c7223 */ /* 0x008fe2000001007c */
[----:B------:R-:W-:Y:S08]  /*c830*/  I2FP.F32.S32 R3, R30 ;  /* 0x0000001e00037245 */ /* 0x000ff00000201400 */
[----:B------:R-:W3:Y:S01]  /*c840*/  MUFU.TANH R109, R109 ;  /* 0x0000006d006d7308 */ /* 0x000ee20000002400 */
[CC--:B--2---:R-:W-:Y:S09]  /*c850*/  FFMA.FTZ R33, R2.reuse, -R132.reuse, R33 ;  /* 0x8000008402217223 */ /* 0x0c4ff20000010021 */
[----:B------:R-:W2:Y:S01]  /*c860*/  MUFU.TANH R123, R123 ;  /* 0x0000007b007b7308 */ /* 0x000ea20000002400 */
[CC--:B-1----:R-:W-:Y:S09]  /*c870*/  FFMA.FTZ R46, R2.reuse, -R132.reuse, R46 ;  /* 0x80000084022e7223 */ /* 0x0c2ff2000001002e */
[----:B------:R-:W1:Y:S01]  /*c880*/  MUFU.TANH R96, R96 ;  /* 0x0000006000607308 */ /* 0x000e620000002400 */
[CC--:B---3--:R-:W-:Y:S09]  /*c890*/  FFMA.FTZ R109, R2.reuse, -R132.reuse, R109 ;  /* 0x80000084026d7223 */ /* 0x0c8ff2000001006d */
[----:B------:R-:W3:Y:S01]  /*c8a0*/  MUFU.TANH R102, R102 ;  /* 0x0000006600667308 */ /* 0x000ee20000002400 */
[-C--:B--2---:R-:W-:Y:S01]  /*c8b0*/  FFMA.FTZ R123, R2, -R132.reuse, R123 ;  /* 0x80000084027b7223 */ /* 0x084fe2000001007b */
[----:B------:R-:W-:Y:S08]  /*c8c0*/  I2FP.F32.S32 R2, R27 ;  /* 0x0000001b00027245 */ /* 0x000ff00000201400 */
[----:B------:R2:W-:Y:S01]  /*c8d0*/  MUFU.TANH R39, R92 ;  /* 0x0000005c00277308 */ /* 0x0005e20000002400 */
[CC--:B-1----:R-:W-:Y:S09]  /*c8e0*/  FFMA.FTZ R96, R0.reuse, -R132.reuse, R96 ;  /* 0x8000008400607223 */ /* 0x0c2ff20000010060 */
[----:B------:R-:W1:Y:S01]  /*c8f0*/  MUFU.TANH R5, R5 ;  /* 0x0000000500057308 */ /* 0x000e620000002400 */
[-C--:B---3--:R-:W-:Y:S01]  /*c900*/  FFMA.FTZ R102, R0, -R132.reuse, R102 ;  /* 0x8000008400667223 */ /* 0x088fe20000010066 */
[----:B------:R-:W-:Y:S05]  /*c910*/  I2FP.F32.S32 R0, R15 ;  /* 0x0000000f00007245 */ /* 0x000fea0000201400 */
[CC--:B------:R-:W-:Y:S03]  /*c920*/  FFMA.FTZ R55, R0.reuse, -R132.reuse, R240 ;  /* 0x8000008400377223 */ /* 0x0c0fe600000100f0 */
[----:B------:R-:W3:Y:S01]  /*c930*/  MUFU.TANH R116, R116 ;  /* 0x0000007400747308 */ /* 0x000ee20000002400 */
[-C--:B--2---:R-:W-:Y:S01]  /*c940*/  FFMA.FTZ R92, R9, -R132.reuse, R38 ;  /* 0x80000084095c7223 */ /* 0x084fe20000010026 */
[----:B------:R-:W-:Y:S01]  /*c950*/  FMUL.FTZ R9, R121, UR5 ;  /* 0x0000000579097c20 */ /* 0x000fe20008410000 */
[-C--:B------:R-:W-:Y:S07]  /*c960*/  FFMA.FTZ R56, R0, -R132.reuse, R233 ;  /* 0x8000008400387223 */ /* 0x080fee00000100e9 */
[----:B------:R-:W2:Y:S01]  /*c970*/  MUFU.TANH R130, R130 ;  /* 0x0000008200827308 */ /* 0x000ea20000002400 */
[----:B-1----:R-:W-:Y:S01]  /*c980*/  FFMA.FTZ R121, R3, -R132, R5 ;  /* 0x8000008403797223 */ /* 0x002fe20000010005 */
[----:B------:R-:W-:Y:S02]  /*c990*/  FMNMX.FTZ R3, R64, R133, !PT ;  /* 0x0000008540037209 */ /* 0x000fe40007810000 */
[----:B------:R-:W-:Y:S02]  /*c9a0*/  FMNMX.FTZ R5, R211, R136, !PT ;  /* 0x00000088d3057209 */ /* 0x000fe40007810000 */
[----:B------:R-:W-:Y:S02]  /*c9b0*/  FMNMX.FTZ R6, R78, R3, !PT ;  /* 0x000000034e067209 */ /* 0x000fe40007810000 */
[----:B------:R-:W-:Y:S02]  /*c9c0*/  FMNMX.FTZ R3, R222, R5, !PT ;  /* 0x00000005de037209 */ /* 0x000fe40007810000 */
[----:B------:R1:W4:Y:S01]  /*c9d0*/  MUFU.TANH R68, R98 ;  /* 0x0000006200447308 */ /* 0x0003220000002400 */
[CC--:B---3--:R-:W-:Y:S01]  /*c9e0*/  FFMA.FTZ R116, R2.reuse, -R132.reuse, R116 ;  /* 0x8000008402747223 */ /* 0x0c8fe20000010074 */
[----:B------:R-:W-:Y:S04]  /*c9f0*/  FMNMX.FTZ R3, R221, R3, !PT ;  /* 0x00000003dd037209 */ /* 0x000fe80007810000 */
[----:B------:R-:W-:Y:S04]  /*ca00*/  FMNMX.FTZ R3, R209, R3, !PT ;  /* 0x00000003d1037209 */ /* 0x000fe80007810000 */
[----:B------:R-:W3:Y:S01]  /*ca10*/  MUFU.TANH R106, R106 ;  /* 0x0000006a006a7308 */ /* 0x000ee20000002400 */
[----:B--2---:R-:W-:Y:S01]  /*ca20*/  FFMA.FTZ R130, R2, -R132, R130 ;  /* 0x8000008402827223 */ /* 0x004fe20000010082 */
[----:B------:R-:W-:Y:S02]  /*ca30*/  FMNMX.FTZ R2, R203, R135, !PT ;  /* 0x00000087cb027209 */ /* 0x000fe40007810000 */
[----:B------:R-:W-:Y:S02]  /*ca40*/  FMNMX.FTZ R3, R226, R3, !PT ;  /* 0x00000003e2037209 */ /* 0x000fe40007810000 */
[----:B------:R-:W-:Y:S02]  /*ca50*/  FMNMX.FTZ R2, R225, R2, !PT ;  /* 0x00000002e1027209 */ /* 0x000fe40007810000 */
[----:B------:R-:W-:Y:S02]  /*ca60*/  FMNMX.FTZ R3, R217, R3, !PT ;  /* 0x00000003d9037209 */ /* 0x000fe40007810000 */
[----:B------:R-:W2:Y:S01]  /*ca70*/  MUFU.TANH R128, R128 ;  /* 0x0000008000807308 */ /* 0x000ea20000002400 */
[----:B------:R-:W-:Y:S01]  /*ca80*/  FMNMX.FTZ R2, R224, R2, !PT ;  /* 0x00000002e0027209 */ /* 0x000fe20007810000 */
[-C--:B-1----:R-:W-:Y:S01]  /*ca90*/  FFMA.FTZ R98, R0, -R132.reuse, R39 ;  /* 0x8000008400627223 */ /* 0x082fe20000010027 */
[----:B------:R-:W-:Y:S01]  /*caa0*/  FMNMX.FTZ R3, R216, R3, !PT ;  /* 0x00000003d8037209 */ /* 0x000fe20007810000 */
[----:B----4-:R-:W-:Y:S01]  /*cab0*/  FFMA.FTZ R68, R10, -R132, R68 ;  /* 0x800000840a447223 */ /* 0x010fe20000010044 */
[----:B------:R-:W-:Y:S02]  /*cac0*/  FMNMX.FTZ R2, R219, R2, !PT ;  /* 0x00000002db027209 */ /* 0x000fe40007810000 */
[----:B------:R-:W-:Y:S03]  /*cad0*/  FMNMX.FTZ R3, R214, R3, !PT ;  /* 0x00000003d6037209 */ /* 0x000fe60007810000 */
[----:B------:R-:W1:Y:S01]  /*cae0*/  MUFU.TANH R50, R50 ;  /* 0x0000003200327308 */ /* 0x000e620000002400 */
[----:B------:R-:W-:Y:S01]  /*caf0*/  FMNMX.FTZ R2, R228, R2, !PT ;  /* 0x00000002e4027209 */ /* 0x000fe20007810000 */
[----:B---3--:R-:W-:Y:S01]  /*cb00*/  FFMA.FTZ R106, R0, -R132, R106 ;  /* 0x80000084006a7223 */ /* 0x008fe2000001006a */
[----:B------:R-:W-:Y:S02]  /*cb10*/  I2FP.F32.S32 R0, R18 ;  /* 0x0000001200007245 */ /* 0x000fe40000201400 */
[----:B------:R-:W-:Y:S02]  /*cb20*/  FMNMX.FTZ R2, R220, R2, !PT ;  /* 0x00000002dc027209 */ /* 0x000fe40007810000 */
[----:B------:R-:W-:Y:S03]  /*cb30*/  FMNMX.FTZ R3, R215, R3, !PT ;  /* 0x00000003d7037209 */ /* 0x000fe60007810000 */
[----:B------:R-:W3:Y:S01]  /*cb40*/  MUFU.TANH R105, R105 ;  /* 0x0000006900697308 */ /* 0x000ee20000002400 */
[----:B------:R-:W-:Y:S01]  /*cb50*/  FMNMX.FTZ R2, R218, R2, !PT ;  /* 0x00000002da027209 */ /* 0x000fe20007810000 */
[----:B--2---:R-:W-:Y:S01]  /*cb60*/  FFMA.FTZ R128, R4, -R132, R128 ;  /* 0x8000008404807223 */ /* 0x004fe20000010080 */
[----:B------:R-:W-:Y:S01]  /*cb70*/  FMNMX.FTZ R4, R70, R134, !PT ;  /* 0x0000008646047209 */ /* 0x000fe20007810000 */
[----:B------:R-:W-:Y:S01]  /*cb80*/  FFMA.FTZ R52, R0, -R132, R242 ;  /* 0x8000008400347223 */ /* 0x000fe200000100f2 */
[----:B------:R-:W-:Y:S02]  /*cb90*/  FMNMX.FTZ R2, R210, R2, !PT ;  /* 0x00000002d2027209 */ /* 0x000fe40007810000 */
[----:B------:R-:W-:Y:S03]  /*cba0*/  FMNMX.FTZ R7, R69, R4, !PT ;  /* 0x0000000445077209 */ /* 0x000fe60007810000 */
[----:B------:R-:W2:Y:S01]  /*cbb0*/  MUFU.TANH R111, R111 ;  /* 0x0000006f006f7308 */ /* 0x000ea20000002400 */
[----:B------:R-:W-:Y:S01]  /*cbc0*/  FMNMX.FTZ R4, R76, R6, !PT ;  /* 0x000000064c047209 */ /* 0x000fe20007810000 */
[----:B-1----:R-:W-:Y:S01]  /*cbd0*/  FFMA.FTZ R50, R0, -R132, R50 ;  /* 0x8000008400327223 */ /* 0x002fe20000010032 */
[----:B------:R-:W-:Y:S02]  /*cbe0*/  FMNMX.FTZ R6, R59, R7, !PT ;  /* 0x000000073b067209 */ /* 0x000fe40007810000 */
[----:B------:R-:W-:Y:S02]  /*cbf0*/  FMNMX.FTZ R4, R66, R4, !PT ;  /* 0x0000000442047209 */ /* 0x000fe40007810000 */
[----:B------:R-:W-:Y:S03]  /*cc00*/  FMNMX.FTZ R6, R58, R6, !PT ;  /* 0x000000063a067209 */ /* 0x000fe60007810000 */
[----:B------:R-:W1:Y:S01]  /*cc10*/  MUFU.TANH R101, R101 ;  /* 0x0000006500657308 */ /* 0x000e620000002400 */
[----:B------:R-:W-:Y:S01]  /*cc20*/  FMNMX.FTZ R4, R67, R4, !PT ;  /* 0x0000000443047209 */ /* 0x000fe20007810000 */
[----:B---3--:R-:W-:Y:S01]  /*cc30*/  FFMA.FTZ R105, R0, -R132, R105 ;  /* 0x8000008400697223 */ /* 0x008fe20000010069 */
[----:B------:R-:W-:Y:S02]  /*cc40*/  FMNMX.FTZ R6, R62, R6, !PT ;  /* 0x000000063e067209 */ /* 0x000fe40007810000 */
[----:B------:R-:W-:Y:S02]  /*cc50*/  FMNMX.FTZ R4, R63, R4, !PT ;  /* 0x000000043f047209 */ /* 0x000fe40007810000 */
[----:B------:R-:W-:Y:S03]  /*cc60*/  FMNMX.FTZ R6, R61, R6, !PT ;  /* 0x000000063d067209 */ /* 0x000fe60007810000 */
[----:B------:R-:W3:Y:S01]  /*cc70*/  MUFU.TANH R115, R115 ;  /* 0x0000007300737308 */ /* 0x000ee20000002400 */
[----:B------:R-:W-:Y:S01]  /*cc80*/  FMNMX.FTZ R4, R60, R4, !PT ;  /* 0x000000043c047209 */ /* 0x000fe20007810000 */
[----:B--2---:R-:W-:Y:S01]  /*cc90*/  FFMA.FTZ R111, R0, -R132, R111 ;  /* 0x80000084006f7223 */ /* 0x004fe2000001006f */
[----:B------:R-:W-:Y:S02]  /*cca0*/  I2FP.F32.S32 R0, R20 ;  /* 0x0000001400007245 */ /* 0x000fe40000201400 */
        /* <DEDUP_REMOVED lines=17> */
[----:B------:R-:W-:Y:S02]  /*cdc0*/  FMNMX.FTZ R4, R51, R4, !PT ;  /* 0x0000000433047209 */ /* 0x000fe40007810000 */
[----:B------:R-:W-:Y:S02]  /*cdd0*/  FMNMX.FTZ R2, R208, R2, !PT ;  /* 0x00000002d0027209 */ /* 0x000fe40007810000 */
[----:B------:R-:W-:Y:S03]  /*cde0*/  FMNMX.FTZ R3, R202, R3, !PT ;  /* 0x00000003ca037209 */ /* 0x000fe60007810000 */
[----:B------:R-:W2:Y:S01]  /*cdf0*/  MUFU.TANH R47, R47 ;  /* 0x0000002f002f7308 */ /* 0x000ea20000002400 */
[----:B------:R-:W-:Y:S01]  /*ce00*/  FMNMX.FTZ R4, R50, R4, !PT ;  /* 0x0000000432047209 */ /* 0x000fe20007810000 */
[----:B-1----:R-:W-:Y:S01]  /*ce10*/  FFMA.FTZ R119, R0, -R132, R119 ;  /* 0x8000008400777223 */ /* 0x002fe20000010077 */
[----:B------:R-:W-:Y:S02]  /*ce20*/  I2FP.F32.S32 R0, R23 ;  /* 0x0000001700007245 */ /* 0x000fe40000201400 */
        /* <DEDUP_REMOVED lines=28> */
[C---:B--2---:R-:W-:Y:S01]  /*cff0*/  FFMA.FTZ R45, R0.reuse, -R132, R45 ;  /* 0x80000084002d7223 */ /* 0x044fe2000001002d */
        /* <DEDUP_REMOVED lines=9> */
[----:B------:R1:W4:Y:S01]  /*d090*/  MUFU.TANH R36, R95 ;  /* 0x0000005f00247308 */ /* 0x0003220000002400 */
[----:B------:R-:W-:Y:S01]  /*d0a0*/  FMNMX.FTZ R3, R205, R3, !PT ;  /* 0x00000003cd037209 */ /* 0x000fe20007810000 */
[-C--:B---3--:R-:W-:Y:S03]  /*d0b0*/  FFMA.FTZ R120, R0, -R132.reuse, R120 ;  /* 0x8000008400787223 */ /* 0x088fe60000010078 */
[----:B------:R-:W-:Y:S05]  /*d0c0*/  FMNMX.FTZ R3, R212, R3, !PT ;  /* 0x00000003d4037209 */ /* 0x000fea0007810000 */
[----:B------:R-:W3:Y:S01]  /*d0d0*/  MUFU.TANH R117, R117 ;  /* 0x0000007500757308 */ /* 0x000ee20000002400 */
[----:B------:R-:W-:Y:S01]  /*d0e0*/  FMNMX.FTZ R3, R98, R3, !PT ;  /* 0x0000000362037209 */ /* 0x000fe20007810000 */
[-C--:B--2---:R-:W-:Y:S01]  /*d0f0*/  FFMA.FTZ R43, R0, -R132.reuse, R43 ;  /* 0x80000084002b7223 */ /* 0x084fe2000001002b */
[----:B------:R-:W-:Y:S02]  /*d100*/  I2FP.F32.S32 R0, R29 ;  /* 0x0000001d00007245 */ /* 0x000fe40000201400 */
[----:B------:R-:W-:Y:S05]  /*d110*/  FMNMX.FTZ R3, R90, R3, !PT ;  /* 0x000000035a037209 */ /* 0x000fea0007810000 */
[----:B------:R-:W2:Y:S01]  /*d120*/  MUFU.TANH R131, R131 ;  /* 0x0000008300837308 */ /* 0x000ea20000002400 */
[-C--:B-1----:R-:W-:Y:S01]  /*d130*/  FFMA.FTZ R95, R8, -R132.reuse, R37 ;  /* 0x80000084085f7223 */ /* 0x082fe20000010025 */
[----:B----4-:R-:W-:Y:S04]  /*d140*/  FFMA.FTZ R99, R11, -R132, R36 ;  /* 0x800000840b637223 */ /* 0x010fe80000010024 */
[----:B------:R-:W-:Y:S04]  /*d150*/  FMNMX.FTZ R2, R95, R2, !PT ;  /* 0x000000025f027209 */ /* 0x000fe80007810000 */
[----:B------:R-:W1:Y:S01]  /*d160*/  MUFU.TANH R5, R41 ;  /* 0x0000002900057308 */ /* 0x000e620000002400 */
[----:B---3--:R-:W-:Y:S01]  /*d170*/  FFMA.FTZ R117, R0, -R132, R117 ;  /* 0x8000008400757223 */ /* 0x008fe20000010075 */
[----:B------:R-:W-:Y:S04]  /*d180*/  FMNMX.FTZ R2, R94, R2, !PT ;  /* 0x000000025e027209 */ /* 0x000fe80007810000 */
[----:B------:R-:W-:Y:S04]  /*d190*/  FMNMX.FTZ R2, R99, R2, !PT ;  /* 0x0000000263027209 */ /* 0x000fe80007810000 */
[----:B------:R-:W3:Y:S01]  /*d1a0*/  MUFU.TANH R8, R42 ;  /* 0x0000002a00087308 */ /* 0x000ee20000002400 */
[-C--:B--2---:R-:W-:Y:S01]  /*d1b0*/  FFMA.FTZ R131, R0, -R132.reuse, R131 ;  /* 0x8000008400837223 */ /* 0x084fe20000010083 */
[----:B------:R-:W-:Y:S08]  /*d1c0*/  I2FP.F32.S32 R0, R31 ;  /* 0x0000001f00007245 */ /* 0x000ff00000201400 */
[----:B------:R-:W2:Y:S01]  /*d1d0*/  MUFU.TANH R7, R65 ;  /* 0x0000004100077308 */ /* 0x000ea20000002400 */
[----:B-1----:R-:W-:Y:S05]  /*d1e0*/  FFMA.FTZ R28, R0, -R132, R5 ;  /* 0x80000084001c7223 */ /* 0x002fea0000010005 */
[----:B------:R-:W-:Y:S04]  /*d1f0*/  FMNMX.FTZ R6, R28, R6, !PT ;  /* 0x000000061c067209 */ /* 0x000fe80007810000 */
[----:B------:R-:W1:Y:S01]  /*d200*/  MUFU.TANH R5, R75 ;  /* 0x0000004b00057308 */ /* 0x000e620000002400 */
[----:B---3--:R-:W-:Y:S01]  /*d210*/  FFMA.FTZ R25, R0, -R132, R8 ;  /* 0x8000008400197223 */ /* 0x008fe20000010008 */
[----:B------:R-:W-:Y:S04]  /*d220*/  FMNMX.FTZ R6, R44, R6, !PT ;  /* 0x000000062c067209 */ /* 0x000fe80007810000 */
[----:B------:R-:W-:Y:S04]  /*d230*/  FMNMX.FTZ R4, R25, R4, !PT ;  /* 0x0000000419047209 */ /* 0x000fe80007810000 */
[----:B------:R-:W3:Y:S01]  /*d240*/  MUFU.TANH R84, R84 ;  /* 0x0000005400547308 */ /* 0x000ee20000002400 */
[----:B--2---:R-:W-:Y:S01]  /*d250*/  FFMA.FTZ R26, R32, -R132, R7 ;  /* 0x80000084201a7223 */ /* 0x004fe20000010007 */
[----:B------:R-:W-:Y:S04]  /*d260*/  FMNMX.FTZ R4, R48, R4, !PT ;  /* 0x0000000430047209 */ /* 0x000fe80007810000 */
[----:B------:R-:W-:Y:S04]  /*d270*/  FMNMX.FTZ R6, R26, R6, !PT ;  /* 0x000000061a067209 */ /* 0x000fe80007810000 */
[----:B------:R-:W2:Y:S01]  /*d280*/  MUFU.TANH R8, R9 ;  /* 0x0000000900087308 */ /* 0x000ea20000002400 */
[----:B-1----:R-:W-:Y:S01]  /*d290*/  FFMA.FTZ R27, R32, -R132, R5 ;  /* 0x80000084201b7223 */ /* 0x002fe20000010005 */
[----:B------:R-:W-:Y:S02]  /*d2a0*/  FMNMX.FTZ R6, R88, R6, !PT ;  /* 0x0000000658067209 */ /* 0x000fe40007810000 */
[----:B------:R-:W-:Y:S02]  /*d2b0*/  FMNMX.FTZ R5, R106, R2, !PT ;  /* 0x000000026a057209 */ /* 0x000fe40007810000 */
[----:B------:R-:W-:Y:S02]  /*d2c0*/  FMNMX.FTZ R4, R27, R4, !PT ;  /* 0x000000041b047209 */ /* 0x000fe40007810000 */
[----:B------:R-:W-:Y:S01]  /*d2d0*/  FMNMX.FTZ R6, R87, R6, !PT ;  /* 0x0000000657067209 */ /* 0x000fe20007810000 */
[----:B---3--:R-:W-:Y:S01]  /*d2e0*/  FFMA.FTZ R84, R10, -R132, R84 ;  /* 0x800000840a547223 */ /* 0x008fe20000010054 */
[----:B------:R-:W-:Y:S01]  /*d2f0*/  FMNMX.FTZ R4, R82, R4, !PT ;  /* 0x0000000452047209 */ /* 0x000fe20007810000 */
[----:B------:R1:W3:Y:S01]  /*d300*/  MUFU.TANH R24, R125 ;  /* 0x0000007d00187308 */ /* 0x0002e20000002400 */
[----:B------:R-:W-:Y:S02]  /*d310*/  FMNMX.FTZ R6, R80, R6, !PT ;  /* 0x0000000650067209 */ /* 0x000fe40007810000 */
[----:B------:R-:W-:Y:S02]  /*d320*/  FMNMX.FTZ R4, R83, R4, !PT ;  /* 0x0000000453047209 */ /* 0x000fe40007810000 */
[----:B------:R-:W-:Y:S01]  /*d330*/  FMNMX.FTZ R6, R71, R6, !PT ;  /* 0x0000000647067209 */ /* 0x000fe20007810000 */
[----:B--2---:R-:W-:Y:S01]  /*d340*/  FFMA.FTZ R79, R0, -R132, R8 ;  /* 0x80000084004f7223 */ /* 0x004fe20000010008 */
        /* <DEDUP_REMOVED lines=14> */
[----:B------:R1:W2:Y:S01]  /*d430*/  MUFU.TANH R2, R127 ;  /* 0x0000007f00027308 */ /* 0x0002a20000002400 */
        /* <DEDUP_REMOVED lines=19> */
[----:B-123--:R-:W-:Y:S06]  /*d570*/  @P6 BRA `(.L_x_829) ;  /* 0xffffffc400b06947 */ /* 0x00efec000383ffff */
.L_x_828:
[----:B-1----:R-:W-:Y:S01]  /*d580*/  FMNMX.FTZ R4, R79, R17, !PT ;  /* 0x000000114f047209 */ /* 0x002fe20007810000 */
[----:B------:R-:W-:Y:S01]  /*d590*/  SHFL.BFLY PT, R6, R41, 0x2, 0x1f ;  /* 0x0c401f0029067f89 */ /* 0x000fe200000e0000 */
[----:B------:R-:W-:Y:S01]  /*d5a0*/  FFMA.FTZ R2, R0, -R132, R2 ;  /* 0x8000008400027223 */ /* 0x000fe20000010002 */
[----:B------:R-:W-:Y:S01]  /*d5b0*/  FMNMX.FTZ R42, R121, R42, !PT ;  /* 0x0000002a792a7209 */ /* 0x000fe20007810000 */
[----:B------:R-:W-:Y:S01]  /*d5c0*/  FFMA.FTZ R75, R32, -R132, R24 ;  /* 0x80000084204b7223 */ /* 0x000fe20000010018 */
[----:B------:R-:W-:Y:S02]  /*d5d0*/  FMNMX.FTZ R0, R43, R3, !PT ;  /* 0x000000032b007209 */ /* 0x000fe40007810000 */
[----:B------:R-:W-:Y:S02]  /*d5e0*/  FMNMX.FTZ R4, R124, R4, !PT ;  /* 0x000000047c047209 */ /* 0x000fe40007810000 */
[----:B------:R-:W-:Y:S01]  /*d5f0*/  SHFL.BFLY PT, R5, R42, 0x2, 0x1f ;  /* 0x0c401f002a057f89 */ /* 0x000fe200000e0000 */
[----:B------:R-:W-:Y:S02]  /*d600*/  FMNMX.FTZ R0, R2, R0, !PT ;  /* 0x0000000002007209 */ /* 0x000fe40007810000 */
[----:B------:R-:W-:Y:S05]  /*d610*/  FMNMX.FTZ R4, R75, R4, !PT ;  /* 0x000000044b047209 */ /* 0x000fea0007810000 */
        /* <DEDUP_REMOVED lines=12> */
[----:B---3--:R-:W-:Y:S03]  /*d6e0*/  FMNMX.FTZ R42, R42, R5, !PT ;  /* 0x000000052a2a7209 */ /* 0x008fe60007810000 */
[C---:B------:R-:W-:Y:S01]  /*d6f0*/  FADD.FTZ R0, -R41.reuse, R133 ;  /* 0x0000008529007221 */ /* 0x040fe20000010100 */
[----:B------:R-:W-:Y:S02]  /*d700*/  FSETP.NEU.FTZ.AND P1, PT, R41, -INF , PT ;  /* 0xff8000002900780b */ /* 0x000fe40003f3d000 */
[----:B----4-:R-:W-:Y:S01]  /*d710*/  FMNMX.FTZ R37, R3, R4, !PT ;  /* 0x0000000403257209 */ /* 0x010fe20007810000 */
[----:B------:R-:W-:Y:S01]  /*d720*/  FMUL.FTZ R5, R0, UR4 ;  /* 0x0000000400057c20 */ /* 0x000fe20008410000 */
[----:B------:R-:W-:Y:S01]  /*d730*/  FADD.FTZ R0, -R42, R134 ;  /* 0x000000862a007221 */ /* 0x000fe20000010100 */
[----:B------:R-:W-:Y:S02]  /*d740*/  FMUL.FTZ R4, R41, UR4 ;  /* 0x0000000429047c20 */ /* 0x000fe40008410000 */
[----:B------:R-:W1:Y:S01]  /*d750*/  MUFU.EX2 R39, R5 ;  /* 0x0000000500277308 */ /* 0x000e620000000800 */
[----:B------:R-:W-:Y:S01]  /*d760*/  FMUL.FTZ R3, R0, UR4 ;  /* 0x0000000400037c20 */ /* 0x000fe20008410000 */
[C---:B------:R-:W-:Y:S01]  /*d770*/  FADD.FTZ R0, -R37.reuse, R135 ;  /* 0x0000008725007221 */ /* 0x040fe20000010100 */
[----:B------:R-:W-:Y:S03]  /*d780*/  FMUL.FTZ R65, R37, UR4 ;  /* 0x0000000425417c20 */ /* 0x000fe60008410000 */
[----:B------:R-:W-:Y:S04]  /*d790*/  FMUL.FTZ R0, R0, UR4 ;  /* 0x0000000400007c20 */ /* 0x000fe80008410000 */
[----:B------:R2:W3:Y:S10]  /*d7a0*/  MUFU.EX2 R38, R3 ;  /* 0x0000000300267308 */ /* 0x0004f40000000800 */
[----:B------:R4:W5:Y:S01]  /*d7b0*/  MUFU.EX2 R36, R0 ;  /* 0x0000000000247308 */ /* 0x0009620000000800 */
[C---:B-1----:R-:W-:Y:S01]  /*d7c0*/  FMUL.FTZ R19, R39.reuse, R151 ;  /* 0x0000009727137220 */ /* 0x042fe20000410000 */
[----:B------:R-:W-:Y:S01]  /*d7d0*/  FMUL.FTZ R22, R39, R158 ;  /* 0x0000009e27167220 */ /* 0x000fe20000410000 */
[----:B--2---:R-:W-:Y:S01]  /*d7e0*/  FADD.FTZ R3, -R40, R136 ;  /* 0x0000008828037221 */ /* 0x004fe20000010100 */
[C---:B---3--:R-:W-:Y:S01]  /*d7f0*/  FMUL.FTZ R17, R38.reuse, R149 ;  /* 0x0000009526117220 */ /* 0x048fe20000410000 */
[----:B------:R-:W-:Y:S01]  /*d800*/  FMUL.FTZ R32, R38, R164 ;  /* 0x000000a426207220 */ /* 0x000fe20000410000 */
[----:B------:R-:W2:Y:S01]  /*d810*/  LDL.LU R149, [R1] ;  /* 0x0000000001957983 */ /* 0x000ea20000300800 */
[----:B----4-:R-:W-:Y:S01]  /*d820*/  FMUL.FTZ R0, R3, UR4 ;  /* 0x0000000403007c20 */ /* 0x010fe20008410000 */
[----:B------:R-:W-:Y:S01]  /*d830*/  FSEL R3, R4, RZ, P1 ;  /* 0x000000ff04037208 */ /* 0x000fe20000800000 */
[----:B-----5:R-:W-:Y:S01]  /*d840*/  FMUL.FTZ R15, R36, R155 ;  /* 0x0000009b240f7220 */ /* 0x020fe20000410000 */
[----:B------:R-:W-:Y:S03]  /*d850*/  FSETP.NEU.FTZ.AND P1, PT, R42, -INF , PT ;  /* 0xff8000002a00780b */ /* 0x000fe60003f3d000 */
[----:B------:R-:W-:Y:S01]  /*d860*/  MUFU.EX2 R0, R0 ;  /* 0x0000000000007308 */ /* 0x000fe20000000800 */
[--C-:B------:R-:W-:Y:S01]  /*d870*/  FFMA.FTZ R4, R64, UR4, -R3.reuse ;  /* 0x0000000440047c23 */ /* 0x100fe20008010803 */
[--C-:B------:R-:W-:Y:S01]  /*d880*/  FFMA.FTZ R7, R67, UR4, -R3.reuse ;  /* 0x0000000443077c23 */ /* 0x100fe20008010803 */
[----:B------:R-:W-:Y:S01]  /*d890*/  FMUL.FTZ R64, R42, UR4 ;  /* 0x000000042a407c20 */ /* 0x000fe20008410000 */
[--C-:B------:R-:W-:Y:S01]  /*d8a0*/  FFMA.FTZ R12, R68, UR4, -R3.reuse ;  /* 0x00000004440c7c23 */ /* 0x100fe20008010803 */
[----:B------:R-:W-:Y:S05]  /*d8b0*/  FFMA.FTZ R130, R130, UR4, -R3 ;  /* 0x0000000482827c23 */ /* 0x000fea0008010803 */
[----:B------:R1:W-:Y:S01]  /*d8c0*/  MUFU.EX2 R133, R4 ;  /* 0x0000000400857308 */ /* 0x0003e20000000800 */
[----:B------:R-:W-:Y:S02]  /*d8d0*/  FSEL R64, R64, RZ, P1 ;  /* 0x000000ff40407208 */ /* 0x000fe40000800000 */
[----:B------:R-:W-:Y:S03]  /*d8e0*/  FSETP.NEU.FTZ.AND P1, PT, R37, -INF , PT ;  /* 0xff8000002500780b */ /* 0x000fe60003f3d000 */
[--C-:B------:R-:W-:Y:S01]  /*d8f0*/  FFMA.FTZ R5, R58, UR4, -R64.reuse ;  /* 0x000000043a057c23 */ /* 0x100fe20008010840 */
[----:B------:R-:W-:Y:S03]  /*d900*/  FSEL R65, R65, RZ, P1 ;  /* 0x000000ff41417208 */ /* 0x000fe60000800000 */
[----:B------:R-:W3:Y:S01]  /*d910*/  MUFU.EX2 R23, R12 ;  /* 0x0000000c00177308 */ /* 0x000ee20000000800 */
[----:B------:R-:W-:Y:S01]  /*d920*/  FSETP.NEU.FTZ.AND P1, PT, R40, -INF , PT ;  /* 0xff8000002800780b */ /* 0x000fe20003f3d000 */
[--C-:B------:R-:W-:Y:S01]  /*d930*/  FFMA.FTZ R6, R59, UR4, -R64.reuse ;  /* 0x000000043b067c23 */ /* 0x100fe20008010840 */
[--C-:B------:R-:W-:Y:S01]  /*d940*/  FFMA.FTZ R8, R62, UR4, -R64.reuse ;  /* 0x000000043e087c23 */ /* 0x100fe20008010840 */
[--C-:B------:R-:W-:Y:S01]  /*d950*/  FFMA.FTZ R9, R53, UR4, -R64.reuse ;  /* 0x0000000435097c23 */ /* 0x100fe20008010840 */
[--C-:B------:R-:W-:Y:S01]  /*d960*/  FFMA.FTZ R16, R84, UR4, -R64.reuse ;  /* 0x0000000454107c23 */ /* 0x100fe20008010840 */
[--C-:B------:R-:W-:Y:S01]  /*d970*/  FFMA.FTZ R20, R85, UR4, -R64.reuse ;  /* 0x0000000455147c23 */ /* 0x100fe20008010840 */
[----:B------:R-:W-:Y:S03]  /*d980*/  FFMA.FTZ R122, R122, UR4, -R65 ;  /* 0x000000047a7a7c23 */ /* 0x000fe60008010841 */
[----:B------:R-:W-:Y:S01]  /*d990*/  MUFU.EX2 R231, R5 ;  /* 0x0000000500e77308 */ /* 0x000fe20000000800 */
[----:B-1----:R-:W-:Y:S01]  /*d9a0*/  FFMA.FTZ R4, R78, UR4, -R3 ;  /* 0x000000044e047c23 */ /* 0x002fe20008010803 */
[----:B------:R-:W-:Y:S01]  /*d9b0*/  FFMA.FTZ R123, R123, UR4, -R65 ;  /* 0x000000047b7b7c23 */ /* 0x000fe20008010841 */
[--C-:B------:R-:W-:Y:S07]  /*d9c0*/  FFMA.FTZ R128, R128, UR4, -R64.reuse ;  /* 0x0000000480807c23 */ /* 0x100fee0008010840 */
[----:B------:R1:W-:Y:S01]  /*d9d0*/  MUFU.EX2 R136, R4 ;  /* 0x0000000400887308 */ /* 0x0003e20000000800 */
[----:B---3--:R-:W-:Y:S01]  /*d9e0*/  MOV R155, R23 ;  /* 0x00000017009b7202 */ /* 0x008fe20000000f00 */
[----:B------:R-:W-:Y:S01]  /*d9f0*/  FMUL.FTZ R23, R39, R159 ;  /* 0x0000009f27177220 */ /* 0x000fe20000410000 */
[--C-:B------:R-:W-:Y:S07]  /*da00*/  FFMA.FTZ R12, R77, UR4, -R3.reuse ;  /* 0x000000044d0c7c23 */ /* 0x100fee0008010803 */
[----:B------:R3:W-:Y:S10]  /*da10*/  MUFU.EX2 R229, R6 ;  /* 0x0000000600e57308 */ /* 0x0007f40000000800 */
[----:B------:R4:W-:Y:S01]  /*da20*/  MUFU.EX2 R186, R8 ;  /* 0x0000000800ba7308 */ /* 0x0009e20000000800 */
[--C-:B-1----:R-:W-:Y:S09]  /*da30*/  FFMA.FTZ R4, R76, UR4, -R3.reuse ;  /* 0x000000044c047c23 */ /* 0x102ff20008010803 */
[----:B------:R1:W-:Y:S01]  /*da40*/  MUFU.EX2 R230, R4 ;  /* 0x0000000400e67308 */ /* 0x0003e20000000800 */
[--C-:B---3--:R-:W-:Y:S09]  /*da50*/  FFMA.FTZ R6, R63, UR4, -R3.reuse ;  /* 0x000000043f067c23 */ /* 0x108ff20008010803 */
[----:B------:R3:W-:Y:S01]  /*da60*/  MUFU.EX2 R21, R12 ;  /* 0x0000000c00157308 */ /* 0x0007e20000000800 */
[----:B----4-:R-:W-:Y:S09]  /*da70*/  FFMA.FTZ R8, R52, UR4, -R64 ;  /* 0x0000000434087c23 */ /* 0x010ff20008010840 */
[----:B------:R-:W-:Y:S01]  /*da80*/  MUFU.EX2 R130, R130 ;  /* 0x0000008200827308 */ /* 0x000fe20000000800 */
[--C-:B-1----:R-:W-:Y:S01]  /*da90*/  FFMA.FTZ R4, R66, UR4, -R3.reuse ;  /* 0x0000000442047c23 */ /* 0x102fe20008010803 */
[----:B------:R-:W-:Y:S05]  /*daa0*/  FMUL.FTZ R66, R40, UR4 ;  /* 0x0000000428427c20 */ /* 0x000fea0008410000 */
[----:B------:R-:W-:Y:S03]  /*dab0*/  FSEL R66, R66, RZ, P1 ;  /* 0x000000ff42427208 */ /* 0x000fe60000800000 */
[----:B------:R1:W-:Y:S01]  /*dac0*/  MUFU.EX2 R232, R4 ;  /* 0x0000000400e87308 */ /* 0x0003e20000000800 */
[----:B---3--:R-:W-:Y:S01]  /*dad0*/  FMUL.FTZ R12, R0, R152 ;  /* 0x00000098000c7220 */ /* 0x008fe20000410000 */
[--C-:B------:R-:W-:Y:S01]  /*dae0*/  FFMA.FTZ R5, R211, UR4, -R66.reuse ;  /* 0x00000004d3057c23 */ /* 0x100fe20008010842 */
[--C-:B------:R-:W-:Y:S01]  /*daf0*/  FFMA.FTZ R67, R108, UR4, -R66.reuse ;  /* 0x000000046c437c23 */ /* 0x100fe20008010842 */
[--C-:B------:R-:W-:Y:S01]  /*db00*/  FFMA.FTZ R68, R109, UR4, -R66.reuse ;  /* 0x000000046d447c23 */ /* 0x100fe20008010842 */
[--C-:B------:R-:W-:Y:S05]  /*db10*/  FFMA.FTZ R120, R120, UR4, -R66.reuse ;  /* 0x0000000478787c23 */ /* 0x100fea0008010842 */
[----:B------:R3:W-:Y:S01]  /*db20*/  MUFU.EX2 R125, R5 ;  /* 0x00000005007d7308 */ /* 0x0007e20000000800 */
[----:B------:R-:W-:Y:S09]  /*db30*/  FFMA.FTZ R124, R124, UR4, -R66 ;  /* 0x000000047c7c7c23 */ /* 0x000ff20008010842 */
[----:B------:R-:W-:Y:S01]  /*db40*/  MUFU.EX2 R68, R68 ;  /* 0x0000004400447308 */ /* 0x000fe20000000800 */
[--C-:B-1----:R-:W-:Y:S01]  /*db50*/  FFMA.FTZ R4, R70, UR4, -R64.reuse ;  /* 0x0000000446047c23 */ /* 0x102fe20008010840 */
[--C-:B------:R-:W-:Y:S08]  /*db60*/  FFMA.FTZ R70, R119, UR4, -R3.reuse ;  /* 0x0000000477467c23 */ /* 0x100ff00008010803 */
[----:B------:R1:W-:Y:S01]  /*db70*/  MUFU.EX2 R129, R4 ;  /* 0x0000000400817308 */ /* 0x0003e20000000800 */
[--C-:B---3--:R-:W-:Y:S09]  /*db80*/  FFMA.FTZ R5, R49, UR4, -R64.reuse ;  /* 0x0000000431057c23 */ /* 0x108ff20008010840 */
[----:B------:R-:W-:Y:S10]  /*db90*/  MUFU.EX2 R70, R70 ;  /* 0x0000004600467308 */ /* 0x000ff40000000800 */
[----:B------:R-:W-:Y:S01]  /*dba0*/  MUFU.EX2 R128, R128 ;  /* 0x0000008000807308 */ /* 0x000fe20000000800 */
[--C-:B-1----:R-:W-:Y:S01]  /*dbb0*/  FFMA.FTZ R4, R69, UR4, -R64.reuse ;  /* 0x0000000445047c23 */ /* 0x102fe20008010840 */
[----:B------:R-:W-:Y:S08]  /*dbc0*/  FFMA.FTZ R69, R118, UR4, -R3 ;  /* 0x0000000476457c23 */ /* 0x000ff00008010803 */
[----:B------:R1:W-:Y:S10]  /*dbd0*/  MUFU.EX2 R134, R4 ;  /* 0x0000000400867308 */ /* 0x0003f40000000800 */
[----:B------:R-:W-:Y:S10]  /*dbe0*/  MUFU.EX2 R69, R69 ;  /* 0x0000004500457308 */ /* 0x000ff40000000800 */
[----:B------:R-:W-:Y:S01]  /*dbf0*/  MUFU.EX2 R122, R122 ;  /* 0x0000007a007a7308 */ /* 0x000fe20000000800 */
[--C-:B-1----:R-:W-:Y:S09]  /*dc00*/  FFMA.FTZ R4, R203, UR4, -R65.reuse ;  /* 0x00000004cb047c23 */ /* 0x102ff20008010841 */
[----:B------:R1:W-:Y:S10]  /*dc10*/  MUFU.EX2 R76, R4 ;  /* 0x00000004004c7308 */ /* 0x0003f40000000800 */
[----:B------:R3:W-:Y:S10]  /*dc20*/  MUFU.EX2 R203, R7 ;  /* 0x0000000700cb7308 */ /* 0x0007f40000000800 */
[----:B------:R-:W-:Y:S01]  /*dc30*/  MUFU.EX2 R120, R120 ;  /* 0x0000007800787308 */ /* 0x000fe20000000800 */
[--C-:B-1----:R-:W-:Y:S09]  /*dc40*/  FFMA.FTZ R4, R225, UR4, -R65.reuse ;  /* 0x00000004e1047c23 */ /* 0x102ff20008010841 */
[----:B------:R1:W4:Y:S01]  /*dc50*/  MUFU.EX2 R127, R4 ;  /* 0x00000004007f7308 */ /* 0x0003220000000800 */
[----:B---3--:R-:W-:Y:S09]  /*dc60*/  FFMA.FTZ R7, R55, UR4, -R64 ;  /* 0x0000000437077c23 */ /* 0x008ff20008010840 */
[----:B------:R3:W-:Y:S10]  /*dc70*/  MUFU.EX2 R225, R5 ;  /* 0x0000000500e17308 */ /* 0x0007f40000000800 */
[----:B------:R-:W-:Y:S01]  /*dc80*/  MUFU.EX2 R123, R123 ;  /* 0x0000007b007b7308 */ /* 0x000fe20000000800 */
[--C-:B-1----:R-:W-:Y:S01]  /*dc90*/  FFMA.FTZ R4, R224, UR4, -R65.reuse ;  /* 0x00000004e0047c23 */ /* 0x102fe20008010841 */
[----:B----4-:R-:W-:Y:S08]  /*dca0*/  F2FP.BF16.F32.PACK_AB R49, R127, R76 ;  /* 0x0000004c7f31723e */ /* 0x010ff000000010ff */
[----:B------:R1:W-:Y:S01]  /*dcb0*/  MUFU.EX2 R184, R4 ;  /* 0x0000000400b87308 */ /* 0x0003e20000000800 */
[----:B---3--:R-:W-:Y:S09]  /*dcc0*/  FFMA.FTZ R5, R217, UR4, -R66 ;  /* 0x00000004d9057c23 */ /* 0x008ff20008010842 */
[----:B------:R3:W-:Y:S01]  /*dcd0*/  MUFU.EX2 R177, R5 ;  /* 0x0000000500b17308 */ /* 0x0007e20000000800 */
[----:B-1----:R-:W-:Y:S09]  /*dce0*/  FFMA.FTZ R4, R219, UR4, -R65 ;  /* 0x00000004db047c23 */ /* 0x002ff20008010841 */
[----:B------:R1:W4:Y:S01]  /*dcf0*/  MUFU.EX2 R219, R4 ;  /* 0x0000000400db7308 */ /* 0x0003220000000800 */
[----:B---3--:R-:W-:Y:S01]  /*dd00*/  FFMA.FTZ R5, R33, UR4, -R64 ;  /* 0x0000000421057c23 */ /* 0x008fe20008010840 */
[----:B------:R-:W-:Y:S01]  /*dd10*/  FMUL.FTZ R33, R38, R165 ;  /* 0x000000a526217220 */ /* 0x000fe20000410000 */
[----:B------:R-:W-:Y:S07]  /*dd20*/  F2FP.BF16.F32.PACK_AB R165, R70, R69 ;  /* 0x0000004546a5723e */ /* 0x000fee00000010ff */
[----:B------:R3:W-:Y:S01]  /*dd30*/  MUFU.EX2 R241, R5 ;  /* 0x0000000500f17308 */ /* 0x0007e20000000800 */
[--C-:B-1----:R-:W-:Y:S09]  /*dd40*/  FFMA.FTZ R4, R222, UR4, -R66.reuse ;  /* 0x00000004de047c23 */ /* 0x102ff20008010842 */
[----:B------:R1:W-:Y:S01]  /*dd50*/  MUFU.EX2 R222, R7 ;  /* 0x0000000700de7308 */ /* 0x0003e20000000800 */
[--C-:B---3--:R-:W-:Y:S09]  /*dd60*/  FFMA.FTZ R5, R213, UR4, -R66.reuse ;  /* 0x00000004d5057c23 */ /* 0x108ff20008010842 */
[----:B------:R3:W-:Y:S01]  /*dd70*/  MUFU.EX2 R126, R4 ;  /* 0x00000004007e7308 */ /* 0x0007e20000000800 */
[--C-:B-1----:R-:W-:Y:S01]  /*dd80*/  FFMA.FTZ R7, R56, UR4, -R3.reuse ;  /* 0x0000000438077c23 */ /* 0x102fe20008010803 */
[--C-:B---3--:R-:W-:Y:S08]  /*dd90*/  FFMA.FTZ R4, R221, UR4, -R66.reuse ;  /* 0x00000004dd047c23 */ /* 0x108ff00008010842 */
[----:B------:R1:W-:Y:S10]  /*dda0*/  MUFU.EX2 R221, R6 ;  /* 0x0000000600dd7308 */ /* 0x0003f40000000800 */
[----:B------:R3:W-:Y:S01]  /*ddb0*/  MUFU.EX2 R178, R4 ;  /* 0x0000000400b27308 */ /* 0x0007e20000000800 */
[--C-:B-1----:R-:W-:Y:S09]  /*ddc0*/  FFMA.FTZ R6, R226, UR4, -R66.reuse ;  /* 0x00000004e2067c23 */ /* 0x102ff20008010842 */
[----:B------:R1:W-:Y:S01]  /*ddd0*/  MUFU.EX2 R226, R8 ;  /* 0x0000000800e27308 */ /* 0x0003e20000000800 */
[----:B---3--:R-:W-:Y:S09]  /*dde0*/  FFMA.FTZ R4, R209, UR4, -R66 ;  /* 0x00000004d1047c23 */ /* 0x008ff20008010842 */
[----:B------:R3:W-:Y:S10]  /*ddf0*/  MUFU.EX2 R135, R6 ;  /* 0x0000000600877308 */ /* 0x0007f40000000800 */
[----:B------:R5:W2:Y:S01]  /*de00*/  MUFU.EX2 R209, R4 ;  /* 0x0000000400d17308 */ /* 0x000aa20000000800 */
[--C-:B-1----:R-:W-:Y:S09]  /*de10*/  FFMA.FTZ R8, R28, UR4, -R64.reuse ;  /* 0x000000041c087c23 */ /* 0x102ff20008010840 */
[----:B------:R1:W-:Y:S01]  /*de20*/  MUFU.EX2 R235, R8 ;  /* 0x0000000800eb7308 */ /* 0x0003e20000000800 */
[--C-:B---3--:R-:W-:Y:S01]  /*de30*/  FFMA.FTZ R6, R34, UR4, -R64.reuse ;  /* 0x0000000422067c23 */ /* 0x108fe20008010840 */
[----:B------:R-:W-:Y:S08]  /*de40*/  FMUL.FTZ R34, R39, R166 ;  /* 0x000000a627227220 */ /* 0x000ff00000410000 */
[----:B------:R3:W-:Y:S01]  /*de50*/  MUFU.EX2 R238, R6 ;  /* 0x0000000600ee7308 */ /* 0x0007e20000000800 */
[--C-:B-----5:R-:W-:Y:S09]  /*de60*/  FFMA.FTZ R4, R60, UR4, -R3.reuse ;  /* 0x000000043c047c23 */ /* 0x120ff20008010803 */
[----:B------:R5:W-:Y:S01]  /*de70*/  MUFU.EX2 R224, R4 ;  /* 0x0000000400e07308 */ /* 0x000be20000000800 */
[----:B-1----:R-:W-:Y:S09]  /*de80*/  FFMA.FTZ R8, R87, UR4, -R64 ;  /* 0x0000000457087c23 */ /* 0x002ff20008010840 */
[----:B------:R1:W-:Y:S01]  /*de90*/  MUFU.EX2 R248, R8 ;  /* 0x0000000800f87308 */ /* 0x0003e20000000800 */
[----:B---3--:R-:W-:Y:S01]  /*dea0*/  FFMA.FTZ R6, R215, UR4, -R66 ;  /* 0x00000004d7067c23 */ /* 0x008fe20008010842 */
[--C-:B-----5:R-:W-:Y:S02]  /*deb0*/  FFMA.FTZ R4, R57, UR4, -R3.reuse ;  /* 0x0000000439047c23 */ /* 0x120fe40008010803 */
[----:B------:R-:W-:Y:S06]  /*dec0*/  LDSM.16.MT88.4 R56, [R138+0x4400] ;  /* 0x004400008a38783b */ /* 0x000fec0000004200 */
[----:B------:R3:W-:Y:S01]  /*ded0*/  MUFU.EX2 R233, R4 ;  /* 0x0000000400e97308 */ /* 0x0007e20000000800 */
[----:B-1----:R-:W-:Y:S09]  /*dee0*/  FFMA.FTZ R8, R81, UR4, -R3 ;  /* 0x0000000451087c23 */ /* 0x002ff20008010803 */
[----:B------:R1:W-:Y:S01]  /*def0*/  MUFU.EX2 R28, R8 ;  /* 0x00000008001c7308 */ /* 0x0003e20000000800 */
[----:B---3--:R-:W-:Y:S02]  /*df00*/  FFMA.FTZ R4, R61, UR4, -R64 ;  /* 0x000000043d047c23 */ /* 0x008fe40008010840 */
[----:B------:R-:W-:Y:S07]  /*df10*/  LDSM.16.MT88.4 R60, [R139+0x4400] ;  /* 0x004400008b3c783b */ /* 0x000fee0000004200 */
[----:B------:R3:W-:Y:S01]  /*df20*/  MUFU.EX2 R211, R4 ;  /* 0x0000000400d37308 */ /* 0x0007e20000000800 */
[----:B-1----:R-:W-:Y:S01]  /*df30*/  FMUL.FTZ R8, R0, R140 ;  /* 0x0000008c00087220 */ /* 0x002fe20000410000 */
[--C-:B---3--:R-:W-:Y:S08]  /*df40*/  FFMA.FTZ R4, R228, UR4, -R65.reuse ;  /* 0x00000004e4047c23 */ /* 0x108ff00008010841 */
[----:B------:R1:W-:Y:S02]  /*df50*/  MUFU.EX2 R176, R4 ;  /* 0x0000000400b07308 */ /* 0x0003e40000000800 */
[----:B-1----:R-:W-:Y:S08]  /*df60*/  FFMA.FTZ R4, R220, UR4, -R65 ;  /* 0x00000004dc047c23 */ /* 0x002ff00008010841 */
[----:B------:R1:W-:Y:S10]  /*df70*/  MUFU.EX2 R220, R7 ;  /* 0x0000000700dc7308 */ /* 0x0003f40000000800 */
[----:B------:R3:W-:Y:S01]  /*df80*/  MUFU.EX2 R179, R4 ;  /* 0x0000000400b37308 */ /* 0x0007e20000000800 */
[----:B-1----:R-:W-:Y:S01]  /*df90*/  FFMA.FTZ R7, R47, UR4, -R3 ;  /* 0x000000042f077c23 */ /* 0x002fe20008010803 */
[----:B------:R-:W-:Y:S01]  /*dfa0*/  F2FP.BF16.F32.PACK_AB R47, R232, R230 ;  /* 0x000000e6e82f723e */ /* 0x000fe200000010ff */
[--C-:B---3--:R-:W-:Y:S07]  /*dfb0*/  FFMA.FTZ R4, R218, UR4, -R65.reuse ;  /* 0x00000004da047c23 */ /* 0x108fee0008010841 */
[----:B------:R1:W-:Y:S02]  /*dfc0*/  MUFU.EX2 R187, R4 ;  /* 0x0000000400bb7308 */ /* 0x0003e40000000800 */
[----:B-1----:R-:W-:Y:S08]  /*dfd0*/  FFMA.FTZ R4, R210, UR4, -R65 ;  /* 0x00000004d2047c23 */ /* 0x002ff00008010841 */
[----:B------:R1:W-:Y:S02]  /*dfe0*/  MUFU.EX2 R218, R4 ;  /* 0x0000000400da7308 */ /* 0x0003e40000000800 */
[----:B-1----:R-:W-:Y:S08]  /*dff0*/  FFMA.FTZ R4, R216, UR4, -R66 ;  /* 0x00000004d8047c23 */ /* 0x002ff00008010842 */
[----:B------:R1:W-:Y:S10]  /*e000*/  MUFU.EX2 R216, R9 ;  /* 0x0000000900d87308 */ /* 0x0003f40000000800 */
[----:B------:R3:W-:Y:S01]  /*e010*/  MUFU.EX2 R185, R4 ;  /* 0x0000000400b97308 */ /* 0x0007e20000000800 */
[----:B-1----:R-:W-:Y:S01]  /*e020*/  FFMA.FTZ R9, R45, UR4, -R64 ;  /* 0x000000042d097c23 */ /* 0x002fe20008010840 */
[----:B------:R-:W-:Y:S08]  /*e030*/  F2FP.BF16.F32.PACK_AB R45, R136, R133 ;  /* 0x00000085882d723e */ /* 0x000ff000000010ff */
[----:B------:R1:W-:Y:S01]  /*e040*/  MUFU.EX2 R213, R9 ;  /* 0x0000000900d57308 */ /* 0x0003e20000000800 */
[----:B---3--:R-:W-:Y:S09]  /*e050*/  FFMA.FTZ R4, R214, UR4, -R66 ;  /* 0x00000004d6047c23 */ /* 0x008ff20008010842 */
[----:B------:R3:W-:Y:S01]  /*e060*/  MUFU.EX2 R210, R4 ;  /* 0x0000000400d27308 */ /* 0x0007e20000000800 */
[----:B-1----:R-:W-:Y:S09]  /*e070*/  FFMA.FTZ R9, R88, UR4, -R64 ;  /* 0x0000000458097c23 */ /* 0x002ff20008010840 */
[----:B------:R1:W-:Y:S01]  /*e080*/  MUFU.EX2 R243, R9 ;  /* 0x0000000900f37308 */ /* 0x0003e20000000800 */
[--C-:B---3--:R-:W-:Y:S02]  /*e090*/  FFMA.FTZ R4, R54, UR4, -R3.reuse ;  /* 0x0000000436047c23 */ /* 0x108fe40008010803 */
[----:B------:R-:W-:Y:S07]  /*e0a0*/  LDSM.16.MT88.4 R52, [R139+0x4000] ;  /* 0x004000008b34783b */ /* 0x000fee0000004200 */
[----:B------:R3:W-:Y:S01]  /*e0b0*/  MUFU.EX2 R228, R4 ;  /* 0x0000000400e47308 */ /* 0x0007e20000000800 */
[----:B-1----:R-:W-:Y:S09]  /*e0c0*/  FMUL.FTZ R9, R0, R141 ;  /* 0x0000008d00097220 */ /* 0x002ff20000410000 */
[----:B------:R1:W-:Y:S01]  /*e0d0*/  MUFU.EX2 R141, R16 ;  /* 0x00000010008d7308 */ /* 0x0003e20000000800 */
[--C-:B---3--:R-:W-:Y:S01]  /*e0e0*/  FFMA.FTZ R4, R51, UR4, -R3.reuse ;  /* 0x0000000433047c23 */ /* 0x108fe20008010803 */
[----:B----4-:R-:W-:Y:S08]  /*e0f0*/  F2FP.BF16.F32.PACK_AB R51, R219, R184 ;  /* 0x000000b8db33723e */ /* 0x010ff000000010ff */
[----:B------:R3:W-:Y:S01]  /*e100*/  MUFU.EX2 R240, R4 ;  /* 0x0000000400f07308 */ /* 0x0007e20000000800 */
[----:B-1----:R-:W-:Y:S02]  /*e110*/  FMUL.FTZ R16, R38, R148 ;  /* 0x0000009426107220 */ /* 0x002fe40000410000 */
[----:B------:R-:W4:Y:S04]  /*e120*/  LDL.LU R148, [R1+0x8] ;  /* 0x0000080001947983 */ /* 0x000f280000300800 */
[----:B------:R-:W5:Y:S01]  /*e130*/  LDL.LU R159, [R1+0xc] ;  /* 0x00000c00019f7983 */ /* 0x000f620000300800 */
[----:B---3--:R-:W-:Y:S01]  /*e140*/  FFMA.FTZ R4, R50, UR4, -R3 ;  /* 0x0000000432047c23 */ /* 0x008fe20008010803 */
[----:B--2---:R-:W-:Y:S03]  /*e150*/  F2FP.BF16.F32.PACK_AB R50, R209, R178 ;  /* 0x000000b2d132723e */ /* 0x004fe600000010ff */
[----:B------:R1:W-:Y:S02]  /*e160*/  MUFU.EX2 R242, R4 ;  /* 0x0000000400f27308 */ /* 0x0003e40000000800 */
[----:B-1----:R-:W-:Y:S08]  /*e170*/  FFMA.FTZ R4, R227, UR4, -R65 ;  /* 0x00000004e3047c23 */ /* 0x002ff00008010841 */
[----:B------:R1:W-:Y:S10]  /*e180*/  MUFU.EX2 R227, R7 ;  /* 0x0000000700e37308 */ /* 0x0003f40000000800 */
[----:B------:R2:W-:Y:S01]  /*e190*/  MUFU.EX2 R214, R4 ;  /* 0x0000000400d67308 */ /* 0x0005e20000000800 */
[----:B-1----:R-:W-:Y:S01]  /*e1a0*/  FFMA.FTZ R7, R48, UR4, -R3 ;  /* 0x0000000430077c23 */ /* 0x002fe20008010803 */
[----:B------:R-:W-:Y:S08]  /*e1b0*/  F2FP.BF16.F32.PACK_AB R48, R126, R125 ;  /* 0x0000007d7e30723e */ /* 0x000ff000000010ff */
[----:B------:R1:W-:Y:S01]  /*e1c0*/  MUFU.EX2 R247, R7 ;  /* 0x0000000700f77308 */ /* 0x0003e20000000800 */
[--C-:B--2---:R-:W-:Y:S09]  /*e1d0*/  FFMA.FTZ R4, R223, UR4, -R65.reuse ;  /* 0x00000004df047c23 */ /* 0x104ff20008010841 */
[----:B------:R2:W-:Y:S01]  /*e1e0*/  MUFU.EX2 R217, R4 ;  /* 0x0000000400d97308 */ /* 0x0005e20000000800 */
[----:B-1----:R-:W-:Y:S01]  /*e1f0*/  FFMA.FTZ R7, R91, UR4, -R66 ;  /* 0x000000045b077c23 */ /* 0x002fe20008010842 */
[--C-:B--2---:R-:W-:Y:S08]  /*e200*/  FFMA.FTZ R4, R208, UR4, -R65.reuse ;  /* 0x00000004d0047c23 */ /* 0x104ff00008010841 */
[----:B------:R1:W-:Y:S10]  /*e210*/  MUFU.EX2 R208, R5 ;  /* 0x0000000500d07308 */ /* 0x0003f40000000800 */
[----:B------:R2:W-:Y:S01]  /*e220*/  MUFU.EX2 R223, R4 ;  /* 0x0000000400df7308 */ /* 0x0005e20000000800 */
[----:B-1----:R-:W-:Y:S09]  /*e230*/  FFMA.FTZ R5, R26, UR4, -R64 ;  /* 0x000000041a057c23 */ /* 0x002ff20008010840 */
[----:B------:R1:W3:Y:S01]  /*e240*/  MUFU.EX2 R31, R5 ;  /* 0x00000005001f7308 */ /* 0x0002e20000000800 */
[----:B--2---:R-:W-:Y:S09]  /*e250*/  FFMA.FTZ R4, R207, UR4, -R65 ;  /* 0x00000004cf047c23 */ /* 0x004ff20008010841 */
[----:B------:R2:W-:Y:S10]  /*e260*/  MUFU.EX2 R234, R4 ;  /* 0x0000000400ea7308 */ /* 0x0005f40000000800 */
[----:B------:R2:W-:Y:S01]  /*e270*/  MUFU.EX2 R207, R6 ;  /* 0x0000000600cf7308 */ /* 0x0005e20000000800 */
[--C-:B-1----:R-:W-:Y:S01]  /*e280*/  FFMA.FTZ R5, R183, UR4, -R66.reuse ;  /* 0x00000004b7057c23 */ /* 0x102fe20008010842 */
[----:B---3--:R-:W-:Y:S01]  /*e290*/  MOV R158, R31 ;  /* 0x0000001f009e7202 */ /* 0x008fe20000000f00 */
[----:B------:R-:W-:Y:S01]  /*e2a0*/  FMUL.FTZ R31, R36, R171 ;  /* 0x000000ab241f7220 */ /* 0x000fe20000410000 */
[----:B--2---:R-:W-:Y:S06]  /*e2b0*/  FFMA.FTZ R4, R202, UR4, -R66 ;  /* 0x00000004ca047c23 */ /* 0x004fec0008010842 */
[----:B------:R1:W-:Y:S01]  /*e2c0*/  MUFU.EX2 R202, R4 ;  /* 0x0000000400ca7308 */ /* 0x0003e20000000800 */
[----:B------:R-:W-:Y:S01]  /*e2d0*/  FFMA.FTZ R6, R44, UR4, -R64 ;  /* 0x000000042c067c23 */ /* 0x000fe20008010840 */
[----:B------:R-:W-:Y:S08]  /*e2e0*/  F2FP.BF16.F32.PACK_AB R44, R134, R129 ;  /* 0x00000081862c723e */ /* 0x000ff000000010ff */
[----:B------:R2:W-:Y:S01]  /*e2f0*/  MUFU.EX2 R249, R6 ;  /* 0x0000000600f97308 */ /* 0x0005e20000000800 */
[--C-:B-1----:R-:W-:Y:S09]  /*e300*/  FFMA.FTZ R4, R182, UR4, -R66.reuse ;  /* 0x00000004b6047c23 */ /* 0x102ff20008010842 */
[----:B------:R1:W-:Y:S01]  /*e310*/  MUFU.EX2 R215, R4 ;  /* 0x0000000400d77308 */ /* 0x0003e20000000800 */
[----:B--2---:R-:W-:Y:S01]  /*e320*/  FFMA.FTZ R6, R201, UR4, -R66 ;  /* 0x00000004c9067c23 */ /* 0x004fe20008010842 */
[--C-:B-1----:R-:W-:Y:S01]  /*e330*/  FFMA.FTZ R4, R46, UR4, -R3.reuse ;  /* 0x000000042e047c23 */ /* 0x102fe20008010803 */
[----:B------:R-:W-:Y:S07]  /*e340*/  F2FP.BF16.F32.PACK_AB R46, R231, R229 ;  /* 0x000000e5e72e723e */ /* 0x000fee00000010ff */
[----:B------:R1:W-:Y:S02]  /*e350*/  MUFU.EX2 R239, R4 ;  /* 0x0000000400ef7308 */ /* 0x0003e40000000800 */
[--C-:B-1----:R-:W-:Y:S01]  /*e360*/  FFMA.FTZ R4, R35, UR4, -R3.reuse ;  /* 0x0000000423047c23 */ /* 0x102fe20008010803 */
[----:B------:R-:W-:Y:S07]  /*e370*/  FMUL.FTZ R35, R39, R167 ;  /* 0x000000a727237220 */ /* 0x000fee0000410000 */
[----:B------:R1:W2:Y:S02]  /*e380*/  MUFU.EX2 R29, R4 ;  /* 0x00000004001d7308 */ /* 0x0002a40000000800 */
[----:B-1----:R-:W-:Y:S01]  /*e390*/  FFMA.FTZ R4, R25, UR4, -R3 ;  /* 0x0000000419047c23 */ /* 0x002fe20008010803 */
[----:B--2---:R-:W-:Y:S01]  /*e3a0*/  MOV R151, R29 ;  /* 0x0000001d00977202 */ /* 0x004fe20000000f00 */
[----:B------:R-:W-:Y:S01]  /*e3b0*/  FMUL.FTZ R29, R0, R169 ;  /* 0x000000a9001d7220 */ /* 0x000fe20000410000 */
[----:B------:R-:W-:Y:S05]  /*e3c0*/  F2FP.BF16.F32.PACK_AB R169, R123, R122 ;  /* 0x0000007a7ba9723e */ /* 0x000fea00000010ff */
[----:B------:R1:W-:Y:S02]  /*e3d0*/  MUFU.EX2 R30, R4 ;  /* 0x00000004001e7308 */ /* 0x0003e40000000800 */
[--C-:B-1----:R-:W-:Y:S08]  /*e3e0*/  FFMA.FTZ R4, R206, UR4, -R65.reuse ;  /* 0x00000004ce047c23 */ /* 0x102ff00008010841 */
[----:B------:R1:W-:Y:S02]  /*e3f0*/  MUFU.EX2 R182, R4 ;  /* 0x0000000400b67308 */ /* 0x0003e40000000800 */
[--C-:B-1----:R-:W-:Y:S08]  /*e400*/  FFMA.FTZ R4, R204, UR4, -R65.reuse ;  /* 0x00000004cc047c23 */ /* 0x102ff00008010841 */
[----:B------:R1:W-:Y:S02]  /*e410*/  MUFU.EX2 R204, R4 ;  /* 0x0000000400cc7308 */ /* 0x0003e40000000800 */
[--C-:B-1----:R-:W-:Y:S08]  /*e420*/  FFMA.FTZ R4, R181, UR4, -R65.reuse ;  /* 0x00000004b5047c23 */ /* 0x102ff00008010841 */
[----:B------:R1:W-:Y:S10]  /*e430*/  MUFU.EX2 R181, R5 ;  /* 0x0000000500b57308 */ /* 0x0003f40000000800 */
[----:B------:R2:W-:Y:S01]  /*e440*/  MUFU.EX2 R206, R4 ;  /* 0x0000000400ce7308 */ /* 0x0005e20000000800 */
[--C-:B-1----:R-:W-:Y:S01]  /*e450*/  FFMA.FTZ R5, R71, UR4, -R64.reuse ;  /* 0x0000000447057c23 */ /* 0x102fe20008010840 */
[----:B------:R-:W-:Y:S08]  /*e460*/  FFMA.FTZ R71, R116, UR4, -R64 ;  /* 0x0000000474477c23 */ /* 0x000ff00008010840 */
[----:B------:R1:W3:Y:S01]  /*e470*/  MUFU.EX2 R14, R5 ;  /* 0x00000005000e7308 */ /* 0x0002e20000000800 */
[--C-:B--2---:R-:W-:Y:S09]  /*e480*/  FFMA.FTZ R4, R175, UR4, -R65.reuse ;  /* 0x00000004af047c23 */ /* 0x104ff20008010841 */
[----:B------:R2:W-:Y:S10]  /*e490*/  MUFU.EX2 R246, R4 ;  /* 0x0000000400f67308 */ /* 0x0005f40000000800 */
[----:B------:R4:W-:Y:S01]  /*e4a0*/  MUFU.EX2 R175, R6 ;  /* 0x0000000600af7308 */ /* 0x0009e20000000800 */
[--C-:B-1----:R-:W-:Y:S01]  /*e4b0*/  FFMA.FTZ R5, R73, UR4, -R66.reuse ;  /* 0x0000000449057c23 */ /* 0x102fe20008010842 */
[----:B------:R-:W-:Y:S01]  /*e4c0*/  FFMA.FTZ R73, R43, UR4, -R65 ;  /* 0x000000042b497c23 */ /* 0x000fe20008010841 */
[--C-:B------:R-:W-:Y:S07]  /*e4d0*/  FFMA.FTZ R43, R105, UR4, -R66.reuse ;  /* 0x00000004692b7c23 */ /* 0x100fee0008010842 */
[----:B------:R1:W-:Y:S01]  /*e4e0*/  MUFU.EX2 R201, R5 ;  /* 0x0000000500c97308 */ /* 0x0003e20000000800 */
[----:B--2---:R-:W-:Y:S09]  /*e4f0*/  FFMA.FTZ R4, R180, UR4, -R66 ;  /* 0x00000004b4047c23 */ /* 0x004ff20008010842 */
[----:B------:R2:W-:Y:S01]  /*e500*/  MUFU.EX2 R180, R4 ;  /* 0x0000000400b47308 */ /* 0x0005e20000000800 */
[----:B----4-:R-:W-:Y:S09]  /*e510*/  FFMA.FTZ R6, R80, UR4, -R64 ;  /* 0x0000000450067c23 */ /* 0x010ff20008010840 */
[----:B------:R4:W-:Y:S01]  /*e520*/  MUFU.EX2 R11, R6 ;  /* 0x00000006000b7308 */ /* 0x0009e20000000800 */
[----:B-1----:R-:W-:Y:S09]  /*e530*/  FMUL.FTZ R5, R38, R145 ;  /* 0x0000009126057220 */ /* 0x002ff20000410000 */
[----:B------:R-:W-:Y:S01]  /*e540*/  MUFU.EX2 R73, R73 ;  /* 0x0000004900497308 */ /* 0x000fe20000000800 */
[--C-:B--2---:R-:W-:Y:S09]  /*e550*/  FFMA.FTZ R4, R173, UR4, -R66.reuse ;  /* 0x00000004ad047c23 */ /* 0x104ff20008010842 */
[----:B------:R1:W-:Y:S01]  /*e560*/  MUFU.EX2 R244, R4 ;  /* 0x0000000400f47308 */ /* 0x0003e20000000800 */
[----:B----4-:R-:W-:Y:S01]  /*e570*/  FMUL.FTZ R6, R39, R146 ;  /* 0x0000009227067220 */ /* 0x010fe20000410000 */
[----:B---3--:R-:W-:Y:S01]  /*e580*/  MOV R146, R14 ;  /* 0x0000000e00927202 */ /* 0x008fe20000000f00 */
[----:B------:R-:W-:Y:S01]  /*e590*/  FMUL.FTZ R14, R36, R154 ;  /* 0x0000009a240e7220 */ /* 0x000fe20000410000 */
[----:B------:R-:W-:Y:S01]  /*e5a0*/  MOV R154, R21 ;  /* 0x00000015009a7202 */ /* 0x000fe20000000f00 */
[----:B------:R-:W-:Y:S02]  /*e5b0*/  FMUL.FTZ R21, R38, R157 ;  /* 0x0000009d26157220 */ /* 0x000fe40000410000 */
[----:B------:R-:W2:Y:S03]  /*e5c0*/  LDL.LU R157, [R1+0x4] ;  /* 0x00000400019d7983 */ /* 0x000ea60000300800 */
[----:B------:R-:W-:Y:S01]  /*e5d0*/  MUFU.EX2 R71, R71 ;  /* 0x0000004700477308 */ /* 0x000fe20000000800 */
[--C-:B-1----:R-:W-:Y:S02]  /*e5e0*/  FFMA.FTZ R4, R27, UR4, -R3.reuse ;  /* 0x000000041b047c23 */ /* 0x102fe40008010803 */
[----:B------:R-:W1:Y:S07]  /*e5f0*/  LDSM.16.MT88.4 R24, [R138+0x4000] ;  /* 0x004000008a18783b */ /* 0x000e6e0000004200 */
[----:B------:R3:W-:Y:S02]  /*e600*/  MUFU.EX2 R18, R4 ;  /* 0x0000000400127308 */ /* 0x0007e40000000800 */
[--C-:B---3--:R-:W-:Y:S08]  /*e610*/  FFMA.FTZ R4, R82, UR4, -R3.reuse ;  /* 0x0000000452047c23 */ /* 0x108ff00008010803 */
[----:B------:R3:W4:Y:S02]  /*e620*/  MUFU.EX2 R10, R4 ;  /* 0x00000004000a7308 */ /* 0x0007240000000800 */
[----:B---3--:R-:W-:Y:S01]  /*e630*/  FFMA.FTZ R4, R83, UR4, -R3 ;  /* 0x0000000453047c23 */ /* 0x008fe20008010803 */
[----:B----4-:R-:W-:Y:S01]  /*e640*/  MOV R145, R10 ;  /* 0x0000000a00917202 */ /* 0x010fe20000000f00 */
[----:B------:R-:W-:Y:S06]  /*e650*/  FMUL.FTZ R10, R36, R142 ;  /* 0x0000008e240a7220 */ /* 0x000fec0000410000 */
[----:B------:R3:W4:Y:S10]  /*e660*/  MUFU.EX2 R13, R4 ;  /* 0x00000004000d7308 */ /* 0x0007340000000800 */
[----:B------:R5:W-:Y:S01]  /*e670*/  MUFU.EX2 R142, R20 ;  /* 0x00000014008e7308 */ /* 0x000be20000000800 */
[--C-:B---3--:R-:W-:Y:S01]  /*e680*/  FFMA.FTZ R4, R74, UR4, -R65.reuse ;  /* 0x000000044a047c23 */ /* 0x108fe20008010841 */
[--C-:B------:R-:W-:Y:S08]  /*e690*/  FFMA.FTZ R74, R79, UR4, -R66.reuse ;  /* 0x000000044f4a7c23 */ /* 0x100ff00008010842 */
[----:B------:R3:W-:Y:S01]  /*e6a0*/  MUFU.EX2 R173, R4 ;  /* 0x0000000400ad7308 */ /* 0x0007e20000000800 */
[----:B-----5:R-:W-:Y:S09]  /*e6b0*/  FMUL.FTZ R20, R38, R156 ;  /* 0x0000009c26147220 */ /* 0x020ff20000410000 */
[----:B------:R-:W-:Y:S01]  /*e6c0*/  MUFU.EX2 R74, R74 ;  /* 0x0000004a004a7308 */ /* 0x000fe20000000800 */
[--C-:B---3--:R-:W-:Y:S09]  /*e6d0*/  FFMA.FTZ R4, R174, UR4, -R65.reuse ;  /* 0x00000004ae047c23 */ /* 0x108ff20008010841 */
[----:B------:R3:W-:Y:S10]  /*e6e0*/  MUFU.EX2 R174, R7 ;  /* 0x0000000700ae7308 */ /* 0x0007f40000000800 */
[----:B------:R5:W-:Y:S01]  /*e6f0*/  MUFU.EX2 R183, R4 ;  /* 0x0000000400b77308 */ /* 0x000be20000000800 */
[C---:B---3--:R-:W-:Y:S01]  /*e700*/  FMUL.FTZ R7, R39.reuse, R147 ;  /* 0x0000009327077220 */ /* 0x048fe20000410000 */
[----:B----4-:R-:W-:Y:S01]  /*e710*/  MOV R147, R13 ;  /* 0x0000000d00937202 */ /* 0x010fe20000000f00 */
[----:B------:R-:W-:Y:S01]  /*e720*/  FMUL.FTZ R13, R0, R153 ;  /* 0x00000099000d7220 */ /* 0x000fe20000410000 */
[----:B------:R-:W-:Y:S01]  /*e730*/  MOV R153, R18 ;  /* 0x0000001200997202 */ /* 0x000fe20000000f00 */
[----:B------:R-:W-:Y:S01]  /*e740*/  FMUL.FTZ R18, R39, R150 ;  /* 0x0000009627127220 */ /* 0x000fe20000410000 */
[----:B------:R-:W-:Y:S01]  /*e750*/  MOV R150, R30 ;  /* 0x0000001e00967202 */ /* 0x000fe20000000f00 */
[----:B------:R-:W-:Y:S01]  /*e760*/  FMUL.FTZ R30, R36, R170 ;  /* 0x000000aa241e7220 */ /* 0x000fe20000410000 */
[--C-:B-----5:R-:W-:Y:S04]  /*e770*/  FFMA.FTZ R4, R93, UR4, -R65.reuse ;  /* 0x000000045d047c23 */ /* 0x120fe80008010841 */
[----:B------:R3:W-:Y:S02]  /*e780*/  MUFU.EX2 R245, R4 ;  /* 0x0000000400f57308 */ /* 0x0007e40000000800 */
[----:B---3--:R-:W-:Y:S08]  /*e790*/  FFMA.FTZ R4, R89, UR4, -R65 ;  /* 0x0000000459047c23 */ /* 0x008ff00008010841 */
[----:B------:R3:W-:Y:S02]  /*e7a0*/  MUFU.EX2 R252, R4 ;  /* 0x0000000400fc7308 */ /* 0x0007e40000000800 */
[--C-:B---3--:R-:W-:Y:S08]  /*e7b0*/  FFMA.FTZ R4, R172, UR4, -R66.reuse ;  /* 0x00000004ac047c23 */ /* 0x108ff00008010842 */
[----:B------:R3:W-:Y:S02]  /*e7c0*/  MUFU.EX2 R172, R4 ;  /* 0x0000000400ac7308 */ /* 0x0007e40000000800 */
[----:B---3--:R-:W-:Y:S01]  /*e7d0*/  FFMA.FTZ R4, R72, UR4, -R66 ;  /* 0x0000000448047c23 */ /* 0x008fe20008010842 */
[--C-:B------:R-:W-:Y:S07]  /*e7e0*/  FFMA.FTZ R72, R117, UR4, -R64.reuse ;  /* 0x0000000475487c23 */ /* 0x100fee0008010840 */
[----:B------:R3:W-:Y:S10]  /*e7f0*/  MUFU.EX2 R251, R4 ;  /* 0x0000000400fb7308 */ /* 0x0007f40000000800 */
[----:B------:R-:W4:Y:S01]  /*e800*/  MUFU.EX2 R72, R72 ;  /* 0x0000004800487308 */ /* 0x000f220000000800 */
[----:B---3--:R-:W-:Y:S09]  /*e810*/  FFMA.FTZ R4, R86, UR4, -R3 ;  /* 0x0000000456047c23 */ /* 0x008ff20008010803 */
[----:B------:R3:W-:Y:S01]  /*e820*/  MUFU.EX2 R250, R4 ;  /* 0x0000000400fa7308 */ /* 0x0007e20000000800 */
[----:B----4-:R-:W-:Y:S01]  /*e830*/  F2FP.BF16.F32.PACK_AB R164, R72, R71 ;  /* 0x0000004748a4723e */ /* 0x010fe200000010ff */
[----:B---3--:R-:W-:Y:S01]  /*e840*/  FMUL.FTZ R4, R38, R144 ;  /* 0x0000009026047220 */ /* 0x008fe20000410000 */
[----:B------:R-:W-:Y:S01]  /*e850*/  MOV R144, R11 ;  /* 0x0000000b00907202 */ /* 0x000fe20000000f00 */
[----:B------:R-:W-:Y:S01]  /*e860*/  FMUL.FTZ R11, R36, R143 ;  /* 0x0000008f240b7220 */ /* 0x000fe20000410000 */
[----:B------:R-:W-:Y:S01]  /*e870*/  FFMA.FTZ R38, R38, R149, R129 ;  /* 0x0000009526267223 */ /* 0x000fe20000010081 */
[----:B------:R-:W-:Y:S01]  /*e880*/  MOV R143, R28 ;  /* 0x0000001c008f7202 */ /* 0x000fe20000000f00 */
[----:B------:R-:W-:Y:S02]  /*e890*/  FFMA.FTZ R28, R97, UR4, -R64 ;  /* 0x00000004611c7c23 */ /* 0x000fe40008010840 */
[-C--:B-1----:R-:W-:Y:S02]  /*e8a0*/  HMMA.16816.F32.BF16 R4, R44, R24.reuse, R4 ;  /* 0x000000182c04723c */ /* 0x082fe40000041804 */
[----:B------:R1:W-:Y:S03]  /*e8b0*/  MUFU.EX2 R156, R28 ;  /* 0x0000001c009c7308 */ /* 0x0003e60000000800 */
[----:B------:R-:W-:Y:S01]  /*e8c0*/  FADD.FTZ R38, R134, R38 ;  /* 0x0000002686267221 */ /* 0x000fe20000010000 */
[C---:B------:R-:W-:Y:S05]  /*e8d0*/  HMMA.16816.F32.BF16 R8, R48.reuse, R24, R8 ;  /* 0x000000183008723c */ /* 0x040fea0000041808 */
[----:B------:R-:W-:Y:S01]  /*e8e0*/  FADD.FTZ R38, R229, R38 ;  /* 0x00000026e5267221 */ /* 0x000fe20000010000 */
[-C--:B------:R-:W-:Y:S05]  /*e8f0*/  HMMA.16816.F32.BF16 R12, R48, R26.reuse, R12 ;  /* 0x0000001a300c723c */ /* 0x080fea000004180c */
[----:B------:R-:W-:Y:S01]  /*e900*/  FFMA.FTZ R24, R96, UR4, -R64 ;  /* 0x0000000460187c23 */ /* 0x000fe20008010840 */
[C---:B------:R-:W-:Y:S03]  /*e910*/  HMMA.16816.F32.BF16 R16, R44.reuse, R26, R16 ;  /* 0x0000001a2c10723c */ /* 0x040fe60000041810 */
[----:B------:R3:W-:Y:S02]  /*e920*/  MUFU.EX2 R152, R24 ;  /* 0x0000001800987308 */ /* 0x0007e40000000800 */
[----:B------:R-:W-:Y:S01]  /*e930*/  FMUL.FTZ R25, R0, R161 ;  /* 0x000000a100197220 */ /* 0x000fe20000410000 */
[-C--:B------:R-:W-:Y:S05]  /*e940*/  HMMA.16816.F32.BF16 R20, R44, R52.reuse, R20 ;  /* 0x000000342c14723c */ /* 0x080fea0000041814 */
[C---:B------:R-:W-:Y:S01]  /*e950*/  FMUL.FTZ R26, R36.reuse, R162 ;  /* 0x000000a2241a7220 */ /* 0x040fe20000410000 */
[----:B------:R-:W-:Y:S01]  /*e960*/  FMUL.FTZ R27, R36, R163 ;  /* 0x000000a3241b7220 */ /* 0x000fe20000410000 */
[--C-:B-1----:R-:W-:Y:S01]  /*e970*/  FFMA.FTZ R28, R92, UR4, -R65.reuse ;  /* 0x000000045c1c7c23 */ /* 0x102fe20008010841 */
[----:B------:R-:W-:Y:S02]  /*e980*/  FFMA.FTZ R36, R36, R159, R76 ;  /* 0x0000009f24247223 */ /* 0x000fe4000001004c */
[----:B------:R-:W-:Y:S01]  /*e990*/  MUFU.EX2 R76, R43 ;  /* 0x0000002b004c7308 */ /* 0x000fe20000000800 */
[----:B------:R-:W-:Y:S01]  /*e9a0*/  FADD.FTZ R38, R231, R38 ;  /* 0x00000026e7267221 */ /* 0x000fe20000010000 */
[----:B------:R-:W-:Y:S01]  /*e9b0*/  MOV R134, R42 ;  /* 0x0000002a00867202 */ /* 0x000fe20000000f00 */
[----:B---3--:R-:W-:Y:S02]  /*e9c0*/  FMUL.FTZ R24, R0, R160 ;  /* 0x000000a000187220 */ /* 0x008fe40000410000 */
[----:B------:R-:W-:Y:S05]  /*e9d0*/  FADD.FTZ R38, R186, R38 ;  /* 0x00000026ba267221 */ /* 0x000fea0000010000 */
[----:B------:R1:W-:Y:S01]  /*e9e0*/  MUFU.EX2 R96, R28 ;  /* 0x0000001c00607308 */ /* 0x0003e20000000800 */
[----:B------:R-:W-:Y:S01]  /*e9f0*/  FADD.FTZ R38, R211, R38 ;  /* 0x00000026d3267221 */ /* 0x000fe20000010000 */
[C---:B------:R-:W-:Y:S04]  /*ea00*/  HMMA.16816.F32.BF16 R24, R48.reuse, R52, R24 ;  /* 0x000000343018723c */ /* 0x040fe80000041818 */
[----:B------:R-:W-:Y:S03]  /*ea10*/  FADD.FTZ R38, R222, R38 ;  /* 0x00000026de267221 */ /* 0x000fe60000010000 */
[----:B------:R-:W-:Y:S01]  /*ea20*/  FFMA.FTZ R52, R95, UR4, -R65 ;  /* 0x000000045f347c23 */ /* 0x000fe20008010841 */
[----:B------:R-:W-:Y:S03]  /*ea30*/  FADD.FTZ R38, R225, R38 ;  /* 0x00000026e1267221 */ /* 0x000fe60000010000 */
[----:B------:R3:W-:Y:S01]  /*ea40*/  MUFU.EX2 R140, R52 ;  /* 0x00000034008c7308 */ /* 0x0007e20000000800 */
[C---:B-1----:R-:W-:Y:S01]  /*ea50*/  FMUL.FTZ R28, R0.reuse, R168 ;  /* 0x000000a8001c7220 */ /* 0x042fe20000410000 */
[----:B------:R-:W-:Y:S01]  /*ea60*/  FFMA.FTZ R0, R0, R148, R125 ;  /* 0x0000009400007223 */ /* 0x000fe2000001007d */
[----:B------:R-:W-:Y:S03]  /*ea70*/  F2FP.BF16.F32.PACK_AB R168, R74, R120 ;  /* 0x000000784aa8723e */ /* 0x000fe600000010ff */
[----:B------:R-:W-:Y:S02]  /*ea80*/  FADD.FTZ R0, R126, R0 ;  /* 0x000000007e007221 */ /* 0x000fe40000010000 */
[-C--:B------:R-:W-:Y:S03]  /*ea90*/  HMMA.16816.F32.BF16 R28, R48, R54.reuse, R28 ;  /* 0x00000036301c723c */ /* 0x080fe6000004181c */
[----:B--2---:R-:W-:Y:S01]  /*eaa0*/  FFMA.FTZ R39, R39, R157, R133 ;  /* 0x0000009d27277223 */ /* 0x004fe20000010085 */
[----:B------:R-:W-:Y:S01]  /*eab0*/  FADD.FTZ R0, R178, R0 ;  /* 0x00000000b2007221 */ /* 0x000fe20000010000 */
[----:B------:R-:W-:Y:S01]  /*eac0*/  MOV R133, R41 ;  /* 0x0000002900857202 */ /* 0x000fe20000000f00 */
[----:B------:R-:W-:Y:S05]  /*ead0*/  HMMA.16816.F32.BF16 R32, R44, R54, R32 ;  /* 0x000000362c20723c */ /* 0x000fea0000041820 */
[----:B---3--:R-:W-:Y:S01]  /*eae0*/  FFMA.FTZ R52, R94, UR4, -R65 ;  /* 0x000000045e347c23 */ /* 0x008fe20008010841 */
[----:B------:R-:W-:Y:S01]  /*eaf0*/  F2FP.BF16.F32.PACK_AB R49, R221, R203 ;  /* 0x000000cbdd31723e */ /* 0x000fe200000010ff */
[----:B------:R-:W-:Y:S01]  /*eb00*/  FADD.FTZ R39, R136, R39 ;  /* 0x0000002788277221 */ /* 0x000fe20000010000 */
[----:B------:R-:W-:Y:S01]  /*eb10*/  F2FP.BF16.F32.PACK_AB R51, R233, R224 ;  /* 0x000000e0e933723e */ /* 0x000fe200000010ff */
[----:B------:R1:W-:Y:S02]  /*eb20*/  MUFU.EX2 R95, R52 ;  /* 0x00000034005f7308 */ /* 0x0003e40000000800 */
[----:B------:R-:W-:Y:S01]  /*eb30*/  F2FP.BF16.F32.PACK_AB R48, R211, R186 ;  /* 0x000000bad330723e */ /* 0x000fe200000010ff */
[----:B------:R-:W-:Y:S01]  /*eb40*/  FADD.FTZ R0, R209, R0 ;  /* 0x00000000d1007221 */ /* 0x000fe20000010000 */
[----:B------:R-:W-:Y:S02]  /*eb50*/  F2FP.BF16.F32.PACK_AB R50, R225, R222 ;  /* 0x000000dee132723e */ /* 0x000fe400000010ff */
[----:B------:R-:W-:Y:S02]  /*eb60*/  F2FP.BF16.F32.PACK_AB R45, R179, R176 ;  /* 0x000000b0b32d723e */ /* 0x000fe400000010ff */
[----:B------:R-:W-:Y:S02]  /*eb70*/  F2FP.BF16.F32.PACK_AB R47, R218, R187 ;  /* 0x000000bbda2f723e */ /* 0x000fe400000010ff */
[----:B------:R-:W-:Y:S01]  /*eb80*/  F2FP.BF16.F32.PACK_AB R44, R177, R135 ;  /* 0x00000087b12c723e */ /* 0x000fe200000010ff */
[-C--:B------:R-:W-:Y:S05]  /*eb90*/  HMMA.16816.F32.BF16 R4, R48, R56.reuse, R4 ;  /* 0x000000383004723c */ /* 0x080fea0000041804 */
[----:B------:R-:W-:Y:S01]  /*eba0*/  F2FP.BF16.F32.PACK_AB R46, R210, R185 ;  /* 0x000000b9d22e723e */ /* 0x000fe200000010ff */
[----:B-1----:R-:W-:Y:S01]  /*ebb0*/  FFMA.FTZ R52, R99, UR4, -R65 ;  /* 0x0000000463347c23 */ /* 0x002fe20008010841 */
[----:B------:R-:W-:Y:S03]  /*ebc0*/  MOV R136, R40 ;  /* 0x0000002800887202 */ /* 0x000fe60000000f00 */
[----:B------:R1:W-:Y:S02]  /*ebd0*/  MUFU.EX2 R97, R52 ;  /* 0x0000003400617308 */ /* 0x0003e40000000800 */
[C---:B------:R-:W-:Y:S06]  /*ebe0*/  HMMA.16816.F32.BF16 R8, R44.reuse, R56, R8 ;  /* 0x000000382c08723c */ /* 0x040fec0000041808 */
[-C--:B------:R-:W-:Y:S05]  /*ebf0*/  HMMA.16816.F32.BF16 R12, R44, R58.reuse, R12 ;  /* 0x0000003a2c0c723c */ /* 0x080fea000004180c */
[--C-:B------:R-:W-:Y:S01]  /*ec00*/  FFMA.FTZ R56, R205, UR4, -R66.reuse ;  /* 0x00000004cd387c23 */ /* 0x100fe20008010842 */
[C---:B------:R-:W-:Y:S01]  /*ec10*/  HMMA.16816.F32.BF16 R16, R48.reuse, R58, R16 ;  /* 0x0000003a3010723c */ /* 0x040fe20000041810 */
[----:B-1----:R-:W1:Y:S02]  /*ec20*/  LDSM.16.MT88.4 R52, [R138+0x4800] ;  /* 0x004800008a34783b */ /* 0x002e640000004200 */
[----:B------:R2:W-:Y:S03]  /*ec30*/  MUFU.EX2 R94, R56 ;  /* 0x00000038005e7308 */ /* 0x0005e60000000800 */
[-C--:B------:R-:W-:Y:S06]  /*ec40*/  HMMA.16816.F32.BF16 R20, R48, R60.reuse, R20 ;  /* 0x0000003c3014723c */ /* 0x080fec0000041814 */
[C---:B------:R-:W-:Y:S06]  /*ec50*/  HMMA.16816.F32.BF16 R24, R44.reuse, R60, R24 ;  /* 0x0000003c2c18723c */ /* 0x040fec0000041818 */
[-C--:B------:R-:W-:Y:S05]  /*ec60*/  HMMA.16816.F32.BF16 R28, R44, R62.reuse, R28 ;  /* 0x0000003e2c1c723c */ /* 0x080fea000004181c */
[--C-:B--2---:R-:W-:Y:S01]  /*ec70*/  FFMA.FTZ R56, R212, UR4, -R66.reuse ;  /* 0x00000004d4387c23 */ /* 0x104fe20008010842 */
[----:B------:R-:W-:Y:S03]  /*ec80*/  HMMA.16816.F32.BF16 R32, R48, R62, R32 ;  /* 0x0000003e3020723c */ /* 0x000fe60000041820 */
[----:B------:R2:W-:Y:S02]  /*ec90*/  MUFU.EX2 R92, R56 ;  /* 0x00000038005c7308 */ /* 0x0005e40000000800 */
[----:B------:R-:W-:Y:S01]  /*eca0*/  F2FP.BF16.F32.PACK_AB R45, R228, R220 ;  /* 0x000000dce42d723e */ /* 0x000fe200000010ff */
[--C-:B------:R-:W-:Y:S01]  /*ecb0*/  FFMA.FTZ R60, R102, UR4, -R3.reuse ;  /* 0x00000004663c7c23 */ /* 0x100fe20008010803 */
[----:B------:R-:W-:Y:S04]  /*ecc0*/  F2FP.BF16.F32.PACK_AB R47, R242, R240 ;  /* 0x000000f0f22f723e */ /* 0x000fe800000010ff */
[----:B------:R-:W-:Y:S02]  /*ecd0*/  F2FP.BF16.F32.PACK_AB R44, R226, R216 ;  /* 0x000000d8e22c723e */ /* 0x000fe400000010ff */
[----:B------:R-:W-:Y:S02]  /*ece0*/  F2FP.BF16.F32.PACK_AB R46, R241, R238 ;  /* 0x000000eef12e723e */ /* 0x000fe400000010ff */
[----:B------:R-:W-:Y:S02]  /*ecf0*/  F2FP.BF16.F32.PACK_AB R49, R217, R214 ;  /* 0x000000d6d931723e */ /* 0x000fe400000010ff */
[----:B------:R-:W-:Y:S02]  /*ed00*/  F2FP.BF16.F32.PACK_AB R51, R234, R223 ;  /* 0x000000dfea33723e */ /* 0x000fe400000010ff */
[----:B------:R-:W-:Y:S01]  /*ed10*/  F2FP.BF16.F32.PACK_AB R48, R208, R207 ;  /* 0x000000cfd030723e */ /* 0x000fe200000010ff */
[-C--:B-1----:R-:W-:Y:S05]  /*ed20*/  HMMA.16816.F32.BF16 R4, R44, R52.reuse, R4 ;  /* 0x000000342c04723c */ /* 0x082fea0000041804 */
[----:B------:R-:W-:Y:S01]  /*ed30*/  F2FP.BF16.F32.PACK_AB R50, R215, R202 ;  /* 0x000000cad732723e */ /* 0x000fe200000010ff */
[--C-:B--2---:R-:W-:Y:S04]  /*ed40*/  FFMA.FTZ R56, R98, UR4, -R66.reuse ;  /* 0x0000000462387c23 */ /* 0x104fe80008010842 */
[----:B------:R1:W-:Y:S02]  /*ed50*/  MUFU.EX2 R91, R56 ;  /* 0x00000038005b7308 */ /* 0x0003e40000000800 */
[C---:B------:R-:W-:Y:S06]  /*ed60*/  HMMA.16816.F32.BF16 R8, R48.reuse, R52, R8 ;  /* 0x000000343008723c */ /* 0x040fec0000041808 */
[-C--:B------:R-:W-:Y:S05]  /*ed70*/  HMMA.16816.F32.BF16 R12, R48, R54.reuse, R12 ;  /* 0x00000036300c723c */ /* 0x080fea000004180c */
[--C-:B------:R-:W-:Y:S01]  /*ed80*/  FFMA.FTZ R52, R115, UR4, -R3.reuse ;  /* 0x0000000473347c23 */ /* 0x100fe20008010803 */
[C---:B------:R-:W-:Y:S03]  /*ed90*/  HMMA.16816.F32.BF16 R16, R44.reuse, R54, R16 ;  /* 0x000000362c10723c */ /* 0x040fe60000041810 */
[----:B------:R2:W-:Y:S02]  /*eda0*/  MUFU.EX2 R88, R52 ;  /* 0x0000003400587308 */ /* 0x0005e40000000800 */
[----:B-1----:R-:W-:Y:S08]  /*edb0*/  FFMA.FTZ R56, R90, UR4, -R66 ;  /* 0x000000045a387c23 */ /* 0x002ff00008010842 */
[----:B------:R1:W-:Y:S10]  /*edc0*/  MUFU.EX2 R93, R56 ;  /* 0x00000038005d7308 */ /* 0x0003f40000000800 */
[----:B------:R3:W-:Y:S01]  /*edd0*/  MUFU.EX2 R90, R60 ;  /* 0x0000003c005a7308 */ /* 0x0007e20000000800 */
[--C-:B--2---:R-:W-:Y:S09]  /*ede0*/  FFMA.FTZ R52, R100, UR4, -R64.reuse ;  /* 0x0000000464347c23 */ /* 0x104ff20008010840 */
[----:B------:R2:W-:Y:S01]  /*edf0*/  MUFU.EX2 R86, R52 ;  /* 0x0000003400567308 */ /* 0x0005e20000000800 */
[----:B-1----:R-:W1:Y:S01]  /*ee00*/  LDSM.16.MT88.4 R56, [R139+0x4800] ;  /* 0x004800008b38783b */ /* 0x002e620000004200 */
[--C-:B---3--:R-:W-:Y:S08]  /*ee10*/  FFMA.FTZ R60, R103, UR4, -R3.reuse ;  /* 0x00000004673c7c23 */ /* 0x108ff00008010803 */
[----:B------:R3:W-:Y:S01]  /*ee20*/  MUFU.EX2 R87, R60 ;  /* 0x0000003c00577308 */ /* 0x0007e20000000800 */
[--C-:B--2---:R-:W-:Y:S09]  /*ee30*/  FFMA.FTZ R52, R101, UR4, -R64.reuse ;  /* 0x0000000465347c23 */ /* 0x104ff20008010840 */
[----:B------:R2:W-:Y:S01]  /*ee40*/  MUFU.EX2 R84, R52 ;  /* 0x0000003400547308 */ /* 0x0005e20000000800 */
[--C-:B---3--:R-:W-:Y:S01]  /*ee50*/  FFMA.FTZ R60, R114, UR4, -R3.reuse ;  /* 0x00000004723c7c23 */ /* 0x108fe20008010803 */
[----:B------:R-:W-:Y:S08]  /*ee60*/  FFMA.FTZ R3, R131, UR4, -R3 ;  /* 0x0000000483037c23 */ /* 0x000ff00008010803 */
[----:B------:R3:W-:Y:S01]  /*ee70*/  MUFU.EX2 R89, R60 ;  /* 0x0000003c00597308 */ /* 0x0007e20000000800 */
[--C-:B--2---:R-:W-:Y:S01]  /*ee80*/  FFMA.FTZ R52, R112, UR4, -R64.reuse ;  /* 0x0000000470347c23 */ /* 0x104fe20008010840 */
[-C--:B-1----:R-:W-:Y:S08]  /*ee90*/  HMMA.16816.F32.BF16 R20, R44, R56.reuse, R20 ;  /* 0x000000382c14723c */ /* 0x082ff00000041814 */
[----:B------:R1:W-:Y:S01]  /*eea0*/  MUFU.EX2 R85, R52 ;  /* 0x0000003400557308 */ /* 0x0003e20000000800 */
[C---:B------:R-:W-:Y:S01]  /*eeb0*/  HMMA.16816.F32.BF16 R24, R48.reuse, R56, R24 ;  /* 0x000000383018723c */ /* 0x040fe20000041818 */
[----:B---3--:R-:W2:Y:S05]  /*eec0*/  LDSM.16.MT88.4 R60, [R138+0x4c00] ;  /* 0x004c00008a3c783b */ /* 0x008eaa0000004200 */
[-C--:B------:R-:W-:Y:S05]  /*eed0*/  HMMA.16816.F32.BF16 R28, R48, R58.reuse, R28 ;  /* 0x0000003a301c723c */ /* 0x080fea000004181c */
[--C-:B------:R-:W-:Y:S01]  /*eee0*/  FFMA.FTZ R56, R107, UR4, -R65.reuse ;  /* 0x000000046b387c23 */ /* 0x100fe20008010841 */
[----:B------:R-:W-:Y:S03]  /*eef0*/  HMMA.16816.F32.BF16 R32, R44, R58, R32 ;  /* 0x0000003a2c20723c */ /* 0x000fe60000041820 */
[----:B------:R3:W-:Y:S02]  /*ef00*/  MUFU.EX2 R82, R56 ;  /* 0x0000003800527308 */ /* 0x0007e40000000800 */
[--C-:B-1----:R-:W-:Y:S01]  /*ef10*/  FFMA.FTZ R52, R113, UR4, -R64.reuse ;  /* 0x0000000471347c23 */ /* 0x102fe20008010840 */
[--C-:B------:R-:W-:Y:S01]  /*ef20*/  FFMA.FTZ R48, R106, UR4, -R65.reuse ;  /* 0x000000046a307c23 */ /* 0x100fe20008010841 */
[----:B------:R-:W-:Y:S01]  /*ef30*/  F2FP.BF16.F32.PACK_AB R47, R150, R151 ;  /* 0x00000097962f723e */ /* 0x000fe200000010ff */
[----:B------:R-:W-:Y:S05]  /*ef40*/  FFMA.FTZ R64, R121, UR4, -R64 ;  /* 0x0000000479407c23 */ /* 0x000fea0008010840 */
[----:B------:R1:W-:Y:S01]  /*ef50*/  MUFU.EX2 R83, R52 ;  /* 0x0000003400537308 */ /* 0x0003e20000000800 */
[----:B------:R-:W-:Y:S02]  /*ef60*/  F2FP.BF16.F32.PACK_AB R45, R239, R227 ;  /* 0x000000e3ef2d723e */ /* 0x000fe400000010ff */
[----:B------:R-:W-:Y:S02]  /*ef70*/  F2FP.BF16.F32.PACK_AB R44, R235, R213 ;  /* 0x000000d5eb2c723e */ /* 0x000fe400000010ff */
[----:B------:R-:W-:Y:S02]  /*ef80*/  F2FP.BF16.F32.PACK_AB R46, R158, R249 ;  /* 0x000000f99e2e723e */ /* 0x000fe400000010ff */
[----:B------:R-:W-:Y:S03]  /*ef90*/  F2FP.BF16.F32.PACK_AB R49, R204, R182 ;  /* 0x000000b6cc31723e */ /* 0x000fe600000010ff */
[----:B------:R4:W-:Y:S01]  /*efa0*/  MUFU.EX2 R81, R48 ;  /* 0x0000003000517308 */ /* 0x0009e20000000800 */
[--C-:B---3--:R-:W-:Y:S01]  /*efb0*/  FFMA.FTZ R56, R110, UR4, -R65.reuse ;  /* 0x000000046e387c23 */ /* 0x108fe20008010841 */
[----:B------:R-:W-:Y:S02]  /*efc0*/  F2FP.BF16.F32.PACK_AB R51, R246, R206 ;  /* 0x000000cef633723e */ /* 0x000fe400000010ff */
[----:B------:R-:W-:Y:S06]  /*efd0*/  F2FP.BF16.F32.PACK_AB R50, R244, R180 ;  /* 0x000000b4f432723e */ /* 0x000fec00000010ff */
[----:B------:R3:W-:Y:S01]  /*efe0*/  MUFU.EX2 R80, R56 ;  /* 0x0000003800507308 */ /* 0x0007e20000000800 */
[----:B-1----:R-:W1:Y:S01]  /*eff0*/  LDSM.16.MT88.4 R52, [R139+0x4c00] ;  /* 0x004c00008b34783b */ /* 0x002e620000004200 */
[-C--:B--2---:R-:W-:Y:S08]  /*f000*/  HMMA.16816.F32.BF16 R4, R44, R60.reuse, R4 ;  /* 0x0000003c2c04723c */ /* 0x084ff00000041804 */
[----:B------:R-:W2:Y:S03]  /*f010*/  MUFU.EX2 R64, R64 ;  /* 0x0000004000407308 */ /* 0x000ea60000000800 */
[----:B----4-:R-:W-:Y:S07]  /*f020*/  F2FP.BF16.F32.PACK_AB R48, R181, R175 ;  /* 0x000000afb530723e */ /* 0x010fee00000010ff */
[C---:B------:R-:W-:Y:S01]  /*f030*/  HMMA.16816.F32.BF16 R8, R48.reuse, R60, R8 ;  /* 0x0000003c3008723c */ /* 0x040fe20000041808 */
[----:B---3--:R-:W3:Y:S05]  /*f040*/  LDSM.16.MT88.4 R56, [R138+0x5000] ;  /* 0x005000008a38783b */ /* 0x008eea0000004200 */
[-C--:B------:R-:W-:Y:S05]  /*f050*/  HMMA.16816.F32.BF16 R12, R48, R62.reuse, R12 ;  /* 0x0000003e300c723c */ /* 0x080fea000004180c */
[--C-:B------:R-:W-:Y:S01]  /*f060*/  FFMA.FTZ R60, R111, UR4, -R65.reuse ;  /* 0x000000046f3c7c23 */ /* 0x100fe20008010841 */
[C---:B------:R-:W-:Y:S03]  /*f070*/  HMMA.16816.F32.BF16 R16, R44.reuse, R62, R16 ;  /* 0x0000003e2c10723c */ /* 0x040fe60000041810 */
[----:B------:R4:W-:Y:S02]  /*f080*/  MUFU.EX2 R78, R60 ;  /* 0x0000003c004e7308 */ /* 0x0009e40000000800 */
[----:B------:R-:W-:Y:S01]  /*f090*/  FFMA.FTZ R65, R2, UR4, -R65 ;  /* 0x0000000402417c23 */ /* 0x000fe20008010841 */
[--C-:B------:R-:W-:Y:S01]  /*f0a0*/  FFMA.FTZ R2, R104, UR4, -R66.reuse ;  /* 0x0000000468027c23 */ /* 0x100fe20008010842 */
[----:B------:R-:W-:Y:S01]  /*f0b0*/  FFMA.FTZ R66, R75, UR4, -R66 ;  /* 0x000000044b427c23 */ /* 0x000fe20008010842 */
[----:B--2---:R-:W-:Y:S05]  /*f0c0*/  F2FP.BF16.F32.PACK_AB R166, R64, R128 ;  /* 0x0000008040a6723e */ /* 0x004fea00000010ff */
[----:B------:R-:W2:Y:S01]  /*f0d0*/  MUFU.EX2 R65, R65 ;  /* 0x0000004100417308 */ /* 0x000ea20000000800 */
[-C--:B-1----:R-:W-:Y:S06]  /*f0e0*/  HMMA.16816.F32.BF16 R20, R44, R52.reuse, R20 ;  /* 0x000000342c14723c */ /* 0x082fec0000041814 */
[C---:B------:R-:W-:Y:S01]  /*f0f0*/  HMMA.16816.F32.BF16 R24, R48.reuse, R52, R24 ;  /* 0x000000343018723c */ /* 0x040fe20000041818 */
[----:B----4-:R-:W1:Y:S02]  /*f100*/  LDSM.16.MT88.4 R60, [R139+0x5000] ;  /* 0x005000008b3c783b */ /* 0x010e640000004200 */
[----:B------:R-:W-:Y:S03]  /*f110*/  MUFU.EX2 R66, R66 ;  /* 0x0000004200427308 */ /* 0x000fe60000000800 */
[-C--:B------:R-:W-:Y:S07]  /*f120*/  HMMA.16816.F32.BF16 R28, R48, R54.reuse, R28 ;  /* 0x00000036301c723c */ /* 0x080fee000004181c */
[----:B------:R-:W-:Y:S01]  /*f130*/  MUFU.EX2 R75, R67 ;  /* 0x00000043004b7308 */ /* 0x000fe20000000800 */
[----:B--2---:R-:W-:Y:S01]  /*f140*/  F2FP.BF16.F32.PACK_AB R171, R65, R73 ;  /* 0x0000004941ab723e */ /* 0x004fe200000010ff */
[----:B------:R-:W-:Y:S01]  /*f150*/  HMMA.16816.F32.BF16 R32, R44, R54, R32 ;  /* 0x000000362c20723c */ /* 0x000fe20000041820 */
[----:B------:R-:W2:Y:S03]  /*f160*/  LDSM.16.MT88.4 R52, [R138+0x5400] ;  /* 0x005400008a34783b */ /* 0x000ea60000004200 */
[----:B------:R-:W-:Y:S04]  /*f170*/  F2FP.BF16.F32.PACK_AB R49, R153, R247 ;  /* 0x000000f79931723e */ /* 0x000fe800000010ff */
[----:B------:R4:W-:Y:S03]  /*f180*/  MUFU.EX2 R77, R2 ;  /* 0x00000002004d7308 */ /* 0x0009e60000000800 */
[----:B------:R-:W-:Y:S02]  /*f190*/  F2FP.BF16.F32.PACK_AB R51, R147, R145 ;  /* 0x000000919333723e */ /* 0x000fe400000010ff */
[----:B------:R-:W-:Y:S02]  /*f1a0*/  F2FP.BF16.F32.PACK_AB R48, R248, R243 ;  /* 0x000000f3f830723e */ /* 0x000fe400000010ff */
[----:B------:R-:W-:Y:S03]  /*f1b0*/  F2FP.BF16.F32.PACK_AB R50, R146, R144 ;  /* 0x000000909232723e */ /* 0x000fe600000010ff */
[----:B------:R-:W5:Y:S01]  /*f1c0*/  MUFU.EX2 R67, R3 ;  /* 0x0000000300437308 */ /* 0x000f620000000800 */
[----:B------:R-:W-:Y:S02]  /*f1d0*/  F2FP.BF16.F32.PACK_AB R45, R183, R173 ;  /* 0x000000adb72d723e */ /* 0x000fe400000010ff */
[----:B------:R-:W-:Y:S02]  /*f1e0*/  F2FP.BF16.F32.PACK_AB R47, R252, R245 ;  /* 0x000000f5fc2f723e */ /* 0x000fe400000010ff */
[----:B------:R-:W-:Y:S01]  /*f1f0*/  F2FP.BF16.F32.PACK_AB R44, R174, R172 ;  /* 0x000000acae2c723e */ /* 0x000fe200000010ff */
[-C--:B---3--:R-:W-:Y:S05]  /*f200*/  HMMA.16816.F32.BF16 R4, R48, R56.reuse, R4 ;  /* 0x000000383004723c */ /* 0x088fea0000041804 */
[----:B------:R-:W-:Y:S01]  /*f210*/  F2FP.BF16.F32.PACK_AB R46, R251, R201 ;  /* 0x000000c9fb2e723e */ /* 0x000fe200000010ff */
[----:B----4-:R-:W-:Y:S01]  /*f220*/  FADD.FTZ R2, R127, R36 ;  /* 0x000000247f027221 */ /* 0x010fe20000010000 */
[----:B------:R-:W-:Y:S01]  /*f230*/  FADD.FTZ R36, R230, R39 ;  /* 0x00000027e6247221 */ /* 0x000fe20000010000 */
[----:B------:R-:W-:Y:S03]  /*f240*/  FADD.FTZ R39, R135, R0 ;  /* 0x0000000087277221 */ /* 0x000fe60000010000 */
[----:B------:R-:W-:Y:S01]  /*f250*/  FADD.FTZ R36, R232, R36 ;  /* 0x00000024e8247221 */ /* 0x000fe20000010000 */
[C---:B------:R-:W-:Y:S04]  /*f260*/  HMMA.16816.F32.BF16 R8, R44.reuse, R56, R8 ;  /* 0x000000382c08723c */ /* 0x040fe80000041808 */
[----:B------:R-:W-:Y:S01]  /*f270*/  FADD.FTZ R36, R203, R36 ;  /* 0x00000024cb247221 */ /* 0x000fe20000010000 */
[----:B-----5:R-:W-:Y:S01]  /*f280*/  F2FP.BF16.F32.PACK_AB R167, R67, R130 ;  /* 0x0000008243a7723e */ /* 0x020fe200000010ff */
[-C--:B------:R-:W-:Y:S05]  /*f290*/  HMMA.16816.F32.BF16 R12, R44, R58.reuse, R12 ;  /* 0x0000003a2c0c723c */ /* 0x080fea000004180c */
[----:B------:R-:W-:Y:S01]  /*f2a0*/  FADD.FTZ R0, R221, R36 ;  /* 0x00000024dd007221 */ /* 0x000fe20000010000 */
[C---:B------:R-:W-:Y:S01]  /*f2b0*/  HMMA.16816.F32.BF16 R16, R48.reuse, R58, R16 ;  /* 0x0000003a3010723c */ /* 0x040fe20000041810 */
[----:B------:R-:W3:Y:S04]  /*f2c0*/  LDSM.16.MT88.4 R56, [R139+0x5400] ;  /* 0x005400008b38783b */ /* 0x000ee80000004200 */
[----:B------:R-:W-:Y:S01]  /*f2d0*/  FADD.FTZ R36, R177, R39 ;  /* 0x00000027b1247221 */ /* 0x000fe20000010000 */
[-C--:B-1----:R-:W-:Y:S05]  /*f2e0*/  HMMA.16816.F32.BF16 R20, R48, R60.reuse, R20 ;  /* 0x0000003c3014723c */ /* 0x082fea0000041814 */
[----:B------:R-:W-:Y:S01]  /*f2f0*/  FADD.FTZ R36, R185, R36 ;  /* 0x00000024b9247221 */ /* 0x000fe20000010000 */
[C---:B------:R-:W-:Y:S05]  /*f300*/  HMMA.16816.F32.BF16 R24, R44.reuse, R60, R24 ;  /* 0x0000003c2c18723c */ /* 0x040fea0000041818 */
[----:B------:R-:W-:Y:S01]  /*f310*/  FADD.FTZ R3, R210, R36 ;  /* 0x00000024d2037221 */ /* 0x000fe20000010000 */
[-C--:B------:R-:W-:Y:S05]  /*f320*/  HMMA.16816.F32.BF16 R28, R44, R62.reuse, R28 ;  /* 0x0000003e2c1c723c */ /* 0x080fea000004181c */
[----:B------:R-:W-:Y:S01]  /*f330*/  FADD.FTZ R36, R216, R38 ;  /* 0x00000026d8247221 */ /* 0x000fe20000010000 */
[----:B------:R-:W-:Y:S01]  /*f340*/  HMMA.16816.F32.BF16 R32, R48, R62, R32 ;  /* 0x0000003e3020723c */ /* 0x000fe20000041820 */
[----:B------:R-:W1:Y:S04]  /*f350*/  LDSM.16.MT88.4 R60, [R138+0x5800] ;  /* 0x005800008a3c783b */ /* 0x000e680000004200 */
[----:B------:R-:W-:Y:S01]  /*f360*/  F2FP.BF16.F32.PACK_AB R45, R143, R250 ;  /* 0x000000fa8f2d723e */ /* 0x000fe200000010ff */
[----:B------:R-:W-:Y:S01]  /*f370*/  FADD.FTZ R0, R224, R0 ;  /* 0x00000000e0007221 */ /* 0x000fe20000010000 */
[----:B------:R-:W-:Y:S01]  /*f380*/  F2FP.BF16.F32.PACK_AB R47, R154, R155 ;  /* 0x0000009b9a2f723e */ /* 0x000fe200000010ff */
[----:B------:R-:W-:Y:S03]  /*f390*/  FADD.FTZ R2, R184, R2 ;  /* 0x00000002b8027221 */ /* 0x000fe60000010000 */
[----:B------:R-:W-:Y:S01]  /*f3a0*/  F2FP.BF16.F32.PACK_AB R44, R142, R141 ;  /* 0x0000008d8e2c723e */ /* 0x000fe200000010ff */
[----:B------:R-:W-:Y:S01]  /*f3b0*/  FADD.FTZ R0, R233, R0 ;  /* 0x00000000e9007221 */ /* 0x000fe20000010000 */
[----:B------:R-:W-:Y:S01]  /*f3c0*/  F2FP.BF16.F32.PACK_AB R46, R156, R152 ;  /* 0x000000989c2e723e */ /* 0x000fe200000010ff */
[----:B------:R-:W-:Y:S01]  /*f3d0*/  FADD.FTZ R38, R207, R3 ;  /* 0x00000003cf267221 */ /* 0x000fe20000010000 */
[----:B------:R-:W-:Y:S01]  /*f3e0*/  F2FP.BF16.F32.PACK_AB R49, R140, R96 ;  /* 0x000000608c31723e */ /* 0x000fe200000010ff */
[----:B------:R-:W-:Y:S01]  /*f3f0*/  FADD.FTZ R0, R220, R0 ;  /* 0x00000000dc007221 */ /* 0x000fe20000010000 */
[----:B------:R-:W-:Y:S01]  /*f400*/  F2FP.BF16.F32.PACK_AB R51, R97, R95 ;  /* 0x0000005f6133723e */ /* 0x000fe200000010ff */
[----:B------:R-:W-:Y:S01]  /*f410*/  FADD.FTZ R36, R226, R36 ;  /* 0x00000024e2247221 */ /* 0x000fe20000010000 */
[----:B------:R-:W-:Y:S01]  /*f420*/  F2FP.BF16.F32.PACK_AB R48, R92, R94 ;  /* 0x0000005e5c30723e */ /* 0x000fe200000010ff */
[-C--:B--2---:R-:W-:Y:S05]  /*f430*/  HMMA.16816.F32.BF16 R4, R44, R52.reuse, R4 ;  /* 0x000000342c04723c */ /* 0x084fea0000041804 */
[----:B------:R-:W-:Y:S01]  /*f440*/  F2FP.BF16.F32.PACK_AB R50, R93, R91 ;  /* 0x0000005b5d32723e */ /* 0x000fe200000010ff */
[----:B------:R-:W-:Y:S01]  /*f450*/  FADD.FTZ R3, R228, R0 ;  /* 0x00000000e4037221 */ /* 0x000fe20000010000 */
[----:B------:R-:W-:Y:S01]  /*f460*/  FADD.FTZ R0, R208, R38 ;  /* 0x00000026d0007221 */ /* 0x000fe20000010000 */
[----:B------:R-:W-:Y:S03]  /*f470*/  FADD.FTZ R36, R238, R36 ;  /* 0x00000024ee247221 */ /* 0x000fe60000010000 */
[----:B------:R-:W-:Y:S01]  /*f480*/  FADD.FTZ R38, R202, R0 ;  /* 0x00000000ca267221 */ /* 0x000fe20000010000 */
[C---:B------:R-:W-:Y:S04]  /*f490*/  HMMA.16816.F32.BF16 R8, R48.reuse, R52, R8 ;  /* 0x000000343008723c */ /* 0x040fe80000041808 */
[----:B------:R-:W-:Y:S01]  /*f4a0*/  FADD.FTZ R3, R240, R3 ;  /* 0x00000003f0037221 */ /* 0x000fe20000010000 */
[----:B------:R-:W-:Y:S01]  /*f4b0*/  FADD.FTZ R36, R241, R36 ;  /* 0x00000024f1247221 */ /* 0x000fe20000010000 */
[-C--:B------:R-:W-:Y:S05]  /*f4c0*/  HMMA.16816.F32.BF16 R12, R48, R54.reuse, R12 ;  /* 0x00000036300c723c */ /* 0x080fea000004180c */
[----:B------:R-:W-:Y:S01]  /*f4d0*/  FADD.FTZ R36, R213, R36 ;  /* 0x00000024d5247221 */ /* 0x000fe20000010000 */
[C---:B------:R-:W-:Y:S01]  /*f4e0*/  HMMA.16816.F32.BF16 R16, R44.reuse, R54, R16 ;  /* 0x000000362c10723c */ /* 0x040fe20000041810 */
[----:B------:R-:W2:Y:S04]  /*f4f0*/  LDSM.16.MT88.4 R52, [R139+0x5800] ;  /* 0x005800008b34783b */ /* 0x000ea80000004200 */
[----:B------:R-:W-:Y:S01]  /*f500*/  FADD.FTZ R0, R242, R3 ;  /* 0x00000003f2007221 */ /* 0x000fe20000010000 */
[-C--:B---3--:R-:W-:Y:S05]  /*f510*/  HMMA.16816.F32.BF16 R20, R44, R56.reuse, R20 ;  /* 0x000000382c14723c */ /* 0x088fea0000041814 */
[----:B------:R-:W-:Y:S01]  /*f520*/  FADD.FTZ R0, R227, R0 ;  /* 0x00000000e3007221 */ /* 0x000fe20000010000 */
[C---:B------:R-:W-:Y:S05]  /*f530*/  HMMA.16816.F32.BF16 R24, R48.reuse, R56, R24 ;  /* 0x000000383018723c */ /* 0x040fea0000041818 */
[----:B------:R-:W-:Y:S01]  /*f540*/  FADD.FTZ R2, R219, R2 ;  /* 0x00000002db027221 */ /* 0x000fe20000010000 */
[-C--:B------:R-:W-:Y:S05]  /*f550*/  HMMA.16816.F32.BF16 R28, R48, R58.reuse, R28 ;  /* 0x0000003a301c723c */ /* 0x080fea000004181c */
[----:B------:R-:W-:Y:S01]  /*f560*/  FADD.FTZ R2, R176, R2 ;  /* 0x00000002b0027221 */ /* 0x000fe20000010000 */
[----:B------:R-:W-:Y:S01]  /*f570*/  HMMA.16816.F32.BF16 R32, R44, R58, R32 ;  /* 0x0000003a2c20723c */ /* 0x000fe20000041820 */
[----:B------:R-:W-:Y:S04]  /*f580*/  LDSM.16.MT88.4 R56, [R139+0x5c00] ;  /* 0x005c00008b38783b */ /* 0x000fe80000004200 */
[----:B------:R-:W-:Y:S01]  /*f590*/  FADD.FTZ R2, R179, R2 ;  /* 0x00000002b3027221 */ /* 0x000fe20000010000 */
[----:B------:R-:W-:Y:S01]  /*f5a0*/  F2FP.BF16.F32.PACK_AB R49, R87, R90 ;  /* 0x0000005a5731723e */ /* 0x000fe200000010ff */
[----:B------:R-:W-:Y:S01]  /*f5b0*/  FADD.FTZ R3, R215, R38 ;  /* 0x00000026d7037221 */ /* 0x000fe20000010000 */
[----:B------:R-:W-:Y:S03]  /*f5c0*/  F2FP.BF16.F32.PACK_AB R51, R88, R89 ;  /* 0x000000595833723e */ /* 0x000fe600000010ff */
        /* <DEDUP_REMOVED lines=9> */
[-C--:B-1----:R-:W-:Y:S05]  /*f660*/  HMMA.16816.F32.BF16 R4, R48, R60.reuse, R4 ;  /* 0x0000003c3004723c */ /* 0x082fea0000041804 */
[----:B------:R-:W-:Y:S01]  /*f670*/  F2FP.BF16.F32.PACK_AB R46, R68, R75 ;  /* 0x0000004b442e723e */ /* 0x000fe200000010ff */
[----:B------:R-:W-:Y:S01]  /*f680*/  FADD.FTZ R3, R175, R3 ;  /* 0x00000003af037221 */ /* 0x000fe20000010000 */
[----:B------:R-:W-:Y:S01]  /*f690*/  FADD.FTZ R38, R235, R36 ;  /* 0x00000024eb267221 */ /* 0x000fe20000010000 */
[----:B------:R-:W-:Y:S03]  /*f6a0*/  FADD.FTZ R2, R214, R2 ;  /* 0x00000002d6027221 */ /* 0x000fe60000010000 */
[----:B------:R-:W-:Y:S01]  /*f6b0*/  FADD.FTZ R36, R181, R3 ;  /* 0x00000003b5247221 */ /* 0x000fe20000010000 */
[C---:B------:R-:W-:Y:S01]  /*f6c0*/  HMMA.16816.F32.BF16 R8, R44.reuse, R60, R8 ;  /* 0x0000003c2c08723c */ /* 0x040fe20000041808 */
[----:B------:R-:W1:Y:S03]  /*f6d0*/  MUFU.EX2 R60, R124 ;  /* 0x0000007c003c7308 */ /* 0x000e660000000800 */
[----:B------:R-:W-:Y:S01]  /*f6e0*/  FADD.FTZ R3, R249, R38 ;  /* 0x00000026f9037221 */ /* 0x000fe20000010000 */
[----:B------:R-:W-:Y:S01]  /*f6f0*/  FADD.FTZ R38, R150, R0 ;  /* 0x0000000096267221 */ /* 0x000fe20000010000 */
[-C--:B------:R-:W-:Y:S01]  /*f700*/  HMMA.16816.F32.BF16 R12, R44, R62.reuse, R12 ;  /* 0x0000003e2c0c723c */ /* 0x080fe2000004180c */
[----:B------:R-:W3:Y:S04]  /*f710*/  LDSM.16.MT88.4 R148, [R138+0x5c00] ;  /* 0x005c00008a94783b */ /* 0x000ee80000004200 */
[----:B------:R-:W-:Y:S01]  /*f720*/  FADD.FTZ R2, R217, R2 ;  /* 0x00000002d9027221 */ /* 0x000fe20000010000 */
[C---:B------:R-:W-:Y:S05]  /*f730*/  HMMA.16816.F32.BF16 R16, R48.reuse, R62, R16 ;  /* 0x0000003e3010723c */ /* 0x040fea0000041810 */
[----:B------:R-:W-:Y:S01]  /*f740*/  FADD.FTZ R3, R158, R3 ;  /* 0x000000039e037221 */ /* 0x000fe20000010000 */
[-C--:B--2---:R-:W-:Y:S05]  /*f750*/  HMMA.16816.F32.BF16 R20, R48, R52.reuse, R20 ;  /* 0x000000343014723c */ /* 0x084fea0000041814 */
[----:B------:R-:W-:Y:S01]  /*f760*/  FADD.FTZ R36, R180, R36 ;  /* 0x00000024b4247221 */ /* 0x000fe20000010000 */
[C---:B------:R-:W-:Y:S05]  /*f770*/  HMMA.16816.F32.BF16 R24, R44.reuse, R52, R24 ;  /* 0x000000342c18723c */ /* 0x040fea0000041818 */
[----:B------:R-:W-:Y:S01]  /*f780*/  FADD.FTZ R0, R244, R36 ;  /* 0x00000024f4007221 */ /* 0x000fe20000010000 */
[-C--:B------:R-:W-:Y:S05]  /*f790*/  HMMA.16816.F32.BF16 R28, R44, R54.reuse, R28 ;  /* 0x000000362c1c723c */ /* 0x080fea000004181c */
        /* <DEDUP_REMOVED lines=21> */
[----:B-1----:R-:W-:Y:S03]  /*f8f0*/  F2FP.BF16.F32.PACK_AB R170, R66, R60 ;  /* 0x0000003c42aa723e */ /* 0x002fe600000010ff */
[----:B------:R-:W-:Y:S01]  /*f900*/  FADD.FTZ R5, R142, R3 ;  /* 0x000000038e057221 */ /* 0x000fe20000010000 */
[----:B------:R-:W-:Y:S01]  /*f910*/  FADD.FTZ R3, R92, R0 ;  /* 0x000000005c037221 */ /* 0x000fe20000010000 */
[----:B------:R-:W-:Y:S01]  /*f920*/  FADD.FTZ R2, R206, R2 ;  /* 0x00000002ce027221 */ /* 0x000fe20000010000 */
[----:B------:R-:W-:Y:S01]  /*f930*/  MOV R135, R37 ;  /* 0x0000002500877202 */ /* 0x000fe20000000f00 */
[----:B------:R-:W-:Y:S01]  /*f940*/  FADD.FTZ R5, R152, R5 ;  /* 0x0000000598057221 */ /* 0x000fe20000010000 */
[----:B------:R-:W-:Y:S01]  /*f950*/  FADD.FTZ R3, R91, R3 ;  /* 0x000000035b037221 */ /* 0x000fe20000010000 */
[----:B------:R-:W-:Y:S02]  /*f960*/  FADD.FTZ R2, R246, R2 ;  /* 0x00000002f6027221 */ /* 0x000fe40000010000 */
[----:B------:R-:W-:Y:S02]  /*f970*/  FADD.FTZ R5, R156, R5 ;  /* 0x000000059c057221 */ /* 0x000fe40000010000 */
[----:B------:R-:W-:Y:S04]  /*f980*/  FADD.FTZ R2, R173, R2 ;  /* 0x00000002ad027221 */ /* 0x000fe80000010000 */
[----:B------:R-:W-:Y:S04]  /*f990*/  FADD.FTZ R2, R183, R2 ;  /* 0x00000002b7027221 */ /* 0x000fe80000010000 */
[----:B------:R-:W-:Y:S04]  /*f9a0*/  FADD.FTZ R2, R245, R2 ;  /* 0x00000002f5027221 */ /* 0x000fe80000010000 */
[----:B------:R-:W-:Y:S04]  /*f9b0*/  FADD.FTZ R2, R252, R2 ;  /* 0x00000002fc027221 */ /* 0x000fe80000010000 */
[----:B------:R-:W-:Y:S01]  /*f9c0*/  FADD.FTZ R36, R96, R2 ;  /* 0x0000000260247221 */ /* 0x000fe20000010000 */
[----:B------:R-:W-:Y:S03]  /*f9d0*/  FADD.FTZ R2, R143, R43 ;  /* 0x0000002b8f027221 */ /* 0x000fe60000010000 */
[----:B------:R-:W-:Y:S01]  /*f9e0*/  FADD.FTZ R4, R140, R36 ;  /* 0x000000248c047221 */ /* 0x000fe20000010000 */
[----:B------:R-:W-:Y:S01]  /*f9f0*/  FADD.FTZ R0, R155, R2 ;  /* 0x000000029b007221 */ /* 0x000fe20000010000 */
[C---:B------:R-:W-:Y:S04]  /*fa00*/  HMMA.16816.F32.BF16 R140, R168.reuse, R148, R8 ;  /* 0x00000094a88c723c */ /* 0x040fe80000041808 */
[----:B------:R-:W-:Y:S01]  /*fa10*/  FADD.FTZ R2, R95, R4 ;  /* 0x000000045f027221 */ /* 0x000fe20000010000 */
[----:B------:R-:W-:Y:S02]  /*fa20*/  FADD.FTZ R4, R154, R0 ;  /* 0x000000009a047221 */ /* 0x000fe40000010000 */
[-C--:B------:R-:W-:Y:S04]  /*fa30*/  HMMA.16816.F32.BF16 R152, R168, R150.reuse, R12 ;  /* 0x00000096a898723c */ /* 0x080fe8000004180c */
        /* <DEDUP_REMOVED lines=32> */
[----:B------:R-:W-:Y:S04]  /*fc40*/  FADD.FTZ R2, R72, R2 ;  /* 0x0000000248027221 */ /* 0x000fe80000010000 */
[----:B------:R-:W-:Y:S01]  /*fc50*/  FADD.FTZ R3, R67, R3 ;  /* 0x0000000343037221 */ /* 0x000fe20000010000 */
[----:B------:R-:W-:Y:S01]  /*fc60*/  FADD.FTZ R5, R65, R5 ;  /* 0x0000000541057221 */ /* 0x000fe20000010000 */
[----:B------:R-:W-:Y:S01]  /*fc70*/  FADD.FTZ R4, R128, R2 ;  /* 0x0000000280047221 */ /* 0x000fe20000010000 */
[----:B------:R-:W-:Y:S01]  /*fc80*/  FADD.FTZ R2, R60, R0 ;  /* 0x000000003c027221 */ /* 0x000fe20000010000 */
[----:B------:R-:W-:Y:S01]  /*fc90*/  IADD3 R0, R200, -0x1, RZ ;  /* 0xffffffffc8007810 */ /* 0x000fe20007ffe0ff */
[----:B------:R1:W-:Y:S02]  /*fca0*/  STL [R1+0x4], R3 ;  /* 0x0000040301007387 */ /* 0x0003e40000100800 */
[----:B------:R-:W-:Y:S01]  /*fcb0*/  FADD.FTZ R2, R66, R2 ;  /* 0x0000000242027221 */ /* 0x000fe20000010000 */
[----:B------:R-:W-:Y:S01]  /*fcc0*/  MOV R200, R0 ;  /* 0x0000000000c87202 */ /* 0x000fe20000000f00 */
[----:B------:R2:W-:Y:S01]  /*fcd0*/  STL [R1+0xc], R5 ;  /* 0x00000c0501007387 */ /* 0x0005e20000100800 */
[----:B-1----:R-:W-:Y:S05]  /*fce0*/  FADD.FTZ R3, R64, R4 ;  /* 0x0000000440037221 */ /* 0x002fea0000010000 */
[----:B------:R2:W-:Y:S04]  /*fcf0*/  STL [R1], R3 ;  /* 0x0000000301007387 */ /* 0x0005e80000100800 */
[----:B------:R2:W-:Y:S01]  /*fd00*/  STL [R1+0x8], R2 ;  /* 0x0000080201007387 */ /* 0x0005e20000100800 */
[----:B------:R-:W-:Y:S05]  /*fd10*/  @P6 BRA `(.L_x_827) ;  /* 0xffffffa000a86947 */ /* 0x000fea000383ffff */
.L_x_826:
        /* <DEDUP_REMOVED lines=17> */
[----:B------:R-:W-:-:S03]  /*fe30*/  LEA.HI R3, R3, R34, RZ, 0x3 ;  /* 0x0000002203037211 */ /* 0x000fc600078f18ff */
[----:B------:R-:W-:Y:S01]  /*fe40*/  IMAD R8, R8, 0x100, R7 ;  /* 0x0000010008087824 */ /* 0x000fe200078e0207 */
        /* <DEDUP_REMOVED lines=16> */
[----:B------:R-:W-:Y:S02]  /*ff50*/  IMAD.SHL.U32 R15, R0, 0x40, RZ ;  /* 0x00000040000f7824 */ /* 0x000fe400078e00ff */
[----:B----4-:R-:W-:Y:S01]  /*ff60*/  FADD.FTZ R7, R10, R14 ;  /* 0x0000000e0a077221 */ /* 0x010fe20000010000 */
[----:B------:R4:W2:Y:S01]  /*ff70*/  SHFL.BFLY PT, R21, R6, 0x1, 0x1f ;  /* 0x0c201f0006157f89 */ /* 0x0008a200000e0000 */
[----:B------:R-:W-:Y:S01]  /*ff80*/  IMAD.IADD R3, R3, 0x1, -R2 ;  /* 0x0000000103037824 */ /* 0x000fe200078e0a02 */
[----:B------:R-:W-:Y:S02]  /*ff90*/  LOP3.LUT R9, R0, 0x1, RZ, 0xc0, !PT ;  /* 0x0000000100097812 */ /* 0x000fe400078ec0ff */
[----:B------:R-:W-:Y:S01]  /*ffa0*/  LOP3.LUT R15, R15, 0xc0, RZ, 0xc0, !PT ;  /* 0x000000c00f0f7812 */ /* 0x000fe200078ec0ff */
[----:B------:R4:W2:Y:S03]  /*ffb0*/  SHFL.BFLY PT, R24, R7, 0x1, 0x1f ;  /* 0x0c201f0007187f89 */ /* 0x0008a600000e0000 */
[----:B------:R-:W-:Y:S01]  /*ffc0*/  LEA.HI R15, R15, R15, RZ, 0x1d ;  /* 0x0000000f0f0f7211 */ /* 0x000fe200078fe8ff */
[----:B-1----:R-:W-:Y:S01]  /*ffd0*/  FADD.FTZ R26, R5, R26 ;  /* 0x0000001a051a7221 */ /* 0x002fe20000010000 */
[----:B------:R-:W-:-:S02]  /*ffe0*/  IMAD R5, R3, 0x10, R8 ;  /* 0x0000001003057824 */ /* 0x000fc400078e0208 */
        /* <DEDUP_REMOVED lines=15> */
.L_x_830:
        /* <DEDUP_REMOVED lines=20> */
.L_x_831:
        /* <DEDUP_REMOVED lines=82> */
[----:B-1----:R1:W-:Y:S03]  /*10740*/  @P1 MUFU.LG2 R9, R21 ;  /* 0x0000001500091308 */ /* 0x0023e60000000c00 */
[----:B------:R2:W-:Y:S01]  /*10750*/  STS [R0+0x1200], R2 ;  /* 0x0012000200007388 */ /* 0x0005e20000000800 */
[----:B---3--:R-:W3:Y:S03]  /*10760*/  @!P5 LDC R8, c[0x0][0x270] ;  /* 0x00009c00ff08db82 */ /* 0x008ee60000000800 */
[----:B------:R-:W-:Y:S04]  /*10770*/  STS [R19], R16 ;  /* 0x0000001013007388 */ /* 0x000fe80000000800 */
[----:B------:R3:W-:Y:S01]  /*10780*/  STS [R19+0x200], R14 ;  /* 0x0002000e13007388 */ /* 0x0007e20000000800 */
[----:B----4-:R-:W4:Y:S01]  /*10790*/  @P5 LDC.64 R4, c[0x0][0x2c0] ;  /* 0x0000b000ff045b82 */ /* 0x010f220000000a00 */
[----:B-1----:R-:W-:-:S07]  /*107a0*/  MOV R21, 0x7f800000 ;  /* 0x7f80000000157802 */ /* 0x002fce0000000f00 */
[----:B--2---:R-:W1:Y:S01]  /*107b0*/  @P3 LDC R7, c[0x0][0x2e8] ;  /* 0x0000ba00ff073b82 */ /* 0x004e620000000800 */
[----:B------:R-:W-:-:S07]  /*107c0*/  IADD3 R0, R27, R19, RZ ;  /* 0x000000131b007210 */ /* 0x000fce0007ffe0ff */
[----:B------:R-:W2:Y:S01]  /*107d0*/  @P5 LDC R3, c[0x0][0x2c0] ;  /* 0x0000b000ff035b82 */ /* 0x000ea20000000800 */
[----:B------:R-:W-:Y:S01]  /*107e0*/  @P5 MOV R2, 0x1 ;  /* 0x0000000100025802 */ /* 0x000fe20000000f00 */
[----:B---3--:R-:W-:Y:S01]  /*107f0*/  @!P5 IMAD R2, R10, R8, RZ ;  /* 0x000000080a02d224 */ /* 0x008fe200078e02ff */
[----:B------:R3:W-:Y:S01]  /*10800*/  STS [R0], R12 ;  /* 0x0000000c00007388 */ /* 0x0007e20000000800 */
[----:B------:R-:W-:Y:S02]  /*10810*/  @P0 MUFU.LG2 R8, R24 ;  /* 0x0000001800080308 */ /* 0x000fe40000000c00 */
[----:B------:R-:W-:Y:S01]  /*10820*/  IMAD R2, R36, R2, RZ ;  /* 0x0000000224027224 */ /* 0x000fe200078e02ff */
[----:B------:R4:W-:Y:S01]  /*10830*/  STS [R0+0x200], R11 ;  /* 0x0002000b00007388 */ /* 0x0009e20000000800 */
[----:B------:R-:W1:Y:S03]  /*10840*/  @P1 LDC R15, c[0x0][0x2e8] ;  /* 0x0000ba00ff0f1b82 */ /* 0x000e660000000800 */
[----:B------:R2:W-:Y:S01]  /*10850*/  STS [R19+0x1000], R13 ;  /* 0x0010000d13007388 */ /* 0x0005e20000000800 */
[----:B------:R3:W2:Y:S03]  /*10860*/  @P3 MUFU.LG2 R14, R26 ;  /* 0x0000001a000e3308 */ /* 0x0006a60000000c00 */
[----:B------:R2:W-:Y:S04]  /*10870*/  STS [R19+0x1200], R18 ;  /* 0x0012001213007388 */ /* 0x0005e80000000800 */
[----:B------:R-:W-:Y:S04]  /*10880*/  STS [R0+0x1000], R17 ;  /* 0x0010001100007388 */ /* 0x000fe80000000800 */
[----:B------:R2:W-:Y:S01]  /*10890*/  STS [R0+0x1200], R20 ;  /* 0x0012001400007388 */ /* 0x0005e20000000800 */
[----:B------:R-:W-:Y:S01]  /*108a0*/  @!P5 MOV R3, 0x1 ;  /* 0x000000010003d802 */ /* 0x000fe20000000f00 */
[----:B---3--:R-:W3:Y:S01]  /*108b0*/  @P2 LDC R12, c[0x0][0x2e8] ;  /* 0x0000ba00ff0c2b82 */ /* 0x008ee20000000800 */
[----:B------:R-:W1:Y:S01]  /*108c0*/  S2R R26, SR_CTAID.Z ;  /* 0x00000000001a7919 */ /* 0x000e620000002700 */
[----:B----4-:R-:W4:Y:S06]  /*108d0*/  @P2 MUFU.LG2 R11, R25 ;  /* 0x00000019000b2308 */ /* 0x010f2c0000000c00 */
[----:B--2---:R-:W2:Y:S01]  /*108e0*/  @P0 LDC R13, c[0x0][0x2e8] ;  /* 0x0000ba00ff0d0b82 */ /* 0x004ea20000000800 */
[----:B------:R-:W-:-:S02]  /*108f0*/  MOV R18, 0x7f800000 ;  /* 0x7f80000000127802 */ /* 0x000fc40000000f00 */
[----:B------:R-:W-:Y:S02]  /*10900*/  MOV R19, 0x7f800000 ;  /* 0x7f80000000137802 */ /* 0x000fe40000000f00 */
[----:B------:R-:W-:-:S03]  /*10910*/  LOP3.LUT R0, R28, 0xffffffe0, RZ, 0xc0, !PT ;  /* 0xffffffe01c007812 */ /* 0x000fc600078ec0ff */
        /* <DEDUP_REMOVED lines=9> */
[----:B-1----:R-:W-:Y:S01]  /*109b0*/  @P3 FFMA.FTZ R21, R42, R7, R5 ;  /* 0x000000072a153223 */ /* 0x002fe20000010005 */
[----:B----4-:R-:W-:Y:S01]  /*109c0*/  @P2 FMUL.FTZ R5, R11, 0.69314718246459960938 ;  /* 0x3f3172180b052820 */ /* 0x010fe20000410000 */
[----:B------:R-:W-:Y:S01]  /*109d0*/  IMAD R0, R26, R0, R4 ;  /* 0x000000001a007224 */ /* 0x000fe200078e0204 */
[----:B------:R-:W-:Y:S01]  /*109e0*/  SHF.L.U32 R4, R2, 0x7, RZ ;  /* 0x0000000702047819 */ /* 0x000fe200000006ff */
[----:B------:R-:W-:Y:S01]  /*109f0*/  @P1 FMUL.FTZ R6, R9, 0.69314718246459960938 ;  /* 0x3f31721809061820 */ /* 0x000fe20000410000 */
[----:B------:R-:W-:Y:S01]  /*10a00*/  @P0 FMUL.FTZ R2, R8, 0.69314718246459960938 ;  /* 0x3f31721808020820 */ /* 0x000fe20000410000 */
[----:B---3--:R-:W-:Y:S01]  /*10a10*/  @P2 FFMA.FTZ R20, R41, R12, R5 ;  /* 0x0000000c29142223 */ /* 0x008fe20000010005 */
[----:B------:R-:W-:Y:S01]  /*10a20*/  SHF.R.S32.HI R7, RZ, 0x1f, R4 ;  /* 0x0000001fff077819 */ /* 0x000fe20000011404 */
[----:B------:R-:W-:Y:S01]  /*10a30*/  @P1 FFMA.FTZ R18, R40, R15, R6 ;  /* 0x0000000f28121223 */ /* 0x000fe20000010006 */
[----:B------:R-:W-:Y:S01]  /*10a40*/  IADD3 R4, P4, P3, R4, R22, R0 ;  /* 0x0000001604047210 */ /* 0x000fe20007b9e000 */
[----:B--2---:R-:W-:Y:S01]  /*10a50*/  @P0 FFMA.FTZ R19, R37, R13, R2 ;  /* 0x0000000d25130223 */ /* 0x004fe20000010002 */
        /* <DEDUP_REMOVED lines=42> */
.L_x_833:
[----:B------:R-:W-:Y:S05]  /*10d00*/  BSYNC B0 ;  /* 0x0000000000007941 */ /* 0x000fea0003800000 */
.L_x_832:
        /* <DEDUP_REMOVED lines=32> */
.L_x_835:
[----:B------:R-:W-:Y:S05]  /*10f10*/  BSYNC B0 ;  /* 0x0000000000007941 */ /* 0x000fea0003800000 */
.L_x_834:
        /* <DEDUP_REMOVED lines=16> */
.L_x_837:
[----:B------:R-:W-:Y:S05]  /*11020*/  BSYNC B0 ;  /* 0x0000000000007941 */ /* 0x000fea0003800000 */
.L_x_836:
        /* <DEDUP_REMOVED lines=16> */
.L_x_839:
[----:B------:R-:W-:Y:S05]  /*11130*/  BSYNC B0 ;  /* 0x0000000000007941 */ /* 0x000fea0003800000 */
.L_x_838:
        /* <DEDUP_REMOVED lines=15> */
.L_x_796:
[----:B------:R-:W2:Y:S01]  /*11230*/  LDL.LU R19, [R1+0x78] ;  /* 0x0000780001137983 */ /* 0x000ea20000300800 */
[----:B------:R-:W1:Y:S01]  /*11240*/  LDC.U8 R2, c[0x0][0x3d9] ;  /* 0x0000f640ff027b82 */ /* 0x000e620000000000 */
[----:B------:R-:W-:Y:S01]  /*11250*/  SHF.R.S32.HI R12, RZ, 0x1f, R233 ;  /* 0x0000001fff0c7819 */ /* 0x000fe200000114e9 */
[----:B------:R-:W-:Y:S01]  /*11260*/  ULDC UR6, c[0x0][0x2d0] ;  /* 0x0000b40000067ab9 */ /* 0x000fe20000000800 */
[----:B------:R-:W-:Y:S01]  /*11270*/  ULDC.64 UR4, c[0x0][0x2a0] ;  /* 0x0000a80000047ab9 */ /* 0x000fe20000000a00 */
[----:B------:R-:W-:Y:S02]  /*11280*/  CS2R R16, SRZ ;  /* 0x0000000000107805 */ /* 0x000fe4000001ff00 */
[----:B------:R-:W-:Y:S01]  /*11290*/  LEA.HI R12, R12, R233, RZ, 0x2 ;  /* 0x000000e90c0c7211 */ /* 0x000fe200078f10ff */
        /* <DEDUP_REMOVED lines=77> */
.L_x_841:
[----:B------:R-:W-:Y:S05]  /*11770*/  BSYNC B0 ;  /* 0x0000000000007941 */ /* 0x000fea0003800000 */
.L_x_840:
        /* <DEDUP_REMOVED lines=19> */
.L_x_843:
[----:B------:R-:W-:Y:S05]  /*118b0*/  BSYNC B0 ;  /* 0x0000000000007941 */ /* 0x000fea0003800000 */
.L_x_842:
        /* <DEDUP_REMOVED lines=15> */
.L_x_845:
[----:B------:R-:W-:Y:S05]  /*119b0*/  BSYNC B0 ;  /* 0x0000000000007941 */ /* 0x000fea0003800000 */
.L_x_844:
        /* <DEDUP_REMOVED lines=17> */
.L_x_847:
[----:B------:R-:W-:Y:S05]  /*11ad0*/  BSYNC B0 ;  /* 0x0000000000007941 */ /* 0x000fea0003800000 */
.L_x_846:
        /* <DEDUP_REMOVED lines=11> */
.L_x_849:
[----:B------:R-:W-:Y:S05]  /*11b90*/  BSYNC B0 ;  /* 0x0000000000007941 */ /* 0x000fea0003800000 */
.L_x_848:
        /* <DEDUP_REMOVED lines=10> */
.L_x_851:
[----:B------:R-:W-:Y:S05]  /*11c40*/  BSYNC B0 ;  /* 0x0000000000007941 */ /* 0x000fea0003800000 */
.L_x_850:
        /* <DEDUP_REMOVED lines=11> */
.L_x_853:
[----:B------:R-:W-:Y:S05]  /*11d00*/  BSYNC B0 ;  /* 0x0000000000007941 */ /* 0x000fea0003800000 */
.L_x_852:
        /* <DEDUP_REMOVED lines=11> */
.L_x_854:
        /* <DEDUP_REMOVED lines=12> */
.L_x_1321:


//--------------------- .text._ZN5flash16flash_fwd_kernelI23Flash_fwd_kernel_traitsILi32ELi128ELi128ELi4ELb0ELb0EN7cutlass10bfloat16_tE19Flash_kernel_traitsILi32ELi128ELi128ELi4ES3_EELb1ELb0ELb1ELb0ELb0ELb1ELb0ELb0EEEvNS_16Flash_fwd_paramsE --------------------------
	.section	.text._ZN5flash16flash_fwd_kernelI23Flash_fwd_kernel_traitsILi32ELi128ELi128ELi4ELb0ELb0EN7cutlass10bfloat16_tE19Flash_kernel_traitsILi32ELi128ELi128ELi4ES3_EELb1ELb0ELb1ELb0ELb0ELb1ELb0ELb0EEEvNS_16Flash_fwd_paramsE,"ax",@progbits
	.align	128
        .global         _ZN5flash16flash_fwd_kernelI23Flash_fwd_kernel_traitsILi32ELi128ELi128ELi4ELb0ELb0EN7cutlass10bfloat16_tE19Flash_kernel_traitsILi32ELi128ELi128ELi4ES3_EELb1ELb0ELb1ELb0ELb0ELb1ELb0ELb0EEEvNS_16Flash_fwd_paramsE
        .type           _ZN5flash16flash_fwd_kernelI23Flash_fwd_kernel_traitsILi32ELi128ELi128ELi4ELb0ELb0EN7cutlass10bfloat16_tE19Flash_kernel_traitsILi32ELi128ELi128ELi4ES3_EELb1ELb0ELb1ELb0ELb0ELb1ELb0ELb0EEEvNS_16Flash_fwd_paramsE,@function
        .size           _ZN5flash16flash_fwd_kernelI23Flash_fwd_kernel_traitsILi32ELi128ELi128ELi4ELb0ELb0EN7cutlass10bfloat16_tE19Flash_kernel_traitsILi32ELi128ELi128ELi4ES3_EELb1ELb0ELb1ELb0ELb0ELb1ELb0ELb0EEEvNS_16Flash_fwd_paramsE,(.L_x_1322 - _ZN5flash16flash_fwd_kernelI23Flash_fwd_kernel_traitsILi32ELi128ELi128ELi4ELb0ELb0EN7cutlass10bfloat16_tE19Flash_kernel_traitsILi32ELi128ELi128ELi4ES3_EELb1ELb0ELb1ELb0ELb0ELb1ELb0ELb0EEEvNS_16Flash_fwd_paramsE)
        .other          _ZN5flash16flash_fwd_kernelI23Flash_fwd_kernel_traitsILi32ELi128ELi128ELi4ELb0ELb0EN7cutlass10bfloat16_tE19Flash_kernel_traitsILi32ELi128ELi128ELi4ES3_EELb1ELb0ELb1ELb0ELb0ELb1ELb0ELb0EEEvNS_16Flash_fwd_paramsE,@"STO_CUDA_ENTRY STV_DEFAULT"
_ZN5flash16flash_fwd_kernelI23Flash_fwd_kernel_traitsILi32ELi128ELi128ELi4ELb0ELb0EN7cutlass10bfloat16_tE19Flash_kernel_traitsILi32ELi128ELi128ELi4ES3_EELb1ELb0ELb1ELb0ELb0ELb1ELb0ELb0EEEvNS_16Flash_fwd_paramsE:
.text._ZN5flash16flash_fwd_kernelI23Flash_fwd_kernel_traitsILi32ELi128ELi128ELi4ELb0ELb0EN7cutlass10bfloat16_tE19Flash_kernel_traitsILi32ELi128ELi128ELi4ES3_EELb1ELb0ELb1ELb0ELb0ELb1ELb0ELb0EEEvNS_16Flash_fwd_paramsE:
        /* <DEDUP_REMOVED lines=15> */
[----:B------:R-:W-:Y:S08]  /*00f0*/  S2UR UR19, SR_CTAID.Y ;  /* 0x00000000001379c3 */ /* 0x000ff00000002600 */
[----:B------:R-:W1:Y:S01]  /*0100*/  S2UR UR4, SR_CTAID.Z ;  /* 0x00000000000479c3 */ /* 0x000e620000002700 */
[----:B--2---:R-:W-:-:S07]  /*0110*/  @P2 IMAD.MOV.U32 R2, RZ, RZ, R6 ;  /* 0x000000ffff022224 */ /* 0x004fce00078e0006 */
[----:B------:R-:W2:Y:S01]  /*0120*/  @P2 LDC R0, c[0x0][0x3b0] ;  /* 0x0000ec00ff002b82 */ /* 0x000ea20000000800 */
[----:B---3--:R-:W-:-:S06]  /*0130*/  @P2 IMAD.MOV.U32 R3, RZ, RZ, R7 ;  /* 0x000000ffff032224 */ /* 0x008fcc00078e0007 */
[----:B------:R-:W2:Y:S01]  /*0140*/  @P2 LDG.E.64 R2, desc[UR30][R2.64] ;  /* 0x0000001e02022981 */ /* 0x000ea2000c1e1b00 */
[----:B------:R-:W-:Y:S02]  /*0150*/  UISETP.NE.U32.AND UP2, UPT, UR8, URZ, UPT ;  /* 0x0000003f0800728c */ /* 0x000fe4000bf45070 */
[----:B------:R-:W-:Y:S02]  /*0160*/  UISETP.NE.U32.AND UP1, UPT, UR6, URZ, UPT ;  /* 0x0000003f0600728c */ /* 0x000fe4000bf25070 */
[----:B------:R-:W-:Y:S02]  /*0170*/  UISETP.NE.AND.EX UP2, UPT, UR9, URZ, UPT, UP2 ;  /* 0x0000003f0900728c */ /* 0x000fe4000bf45320 */
[----:B------:R-:W-:Y:S02]  /*0180*/  UISETP.NE.AND.EX UP1, UPT, UR7, URZ, UPT, UP1 ;  /* 0x0000003f0700728c */ /* 0x000fe4000bf25310 */
[----:B-1----:R-:W-:Y:S01]  /*0190*/  ULOP3.LUT UR5, UR4, UR28, UR19, 0xfe, !UPT ;  /* 0x0000001c04057292 */ /* 0x002fe2000f8efe13 */
[----:B------:R-:W-:Y:S01]  /*01a0*/  ULDC.64 UR8, c[0x0][0x2f0] ;  /* 0x0000bc0000087ab9 */ /* 0x000fe20000000a00 */
[----:B------:R-:W-:Y:S01]  /*01b0*/  PLOP3.LUT P0, PT, PT, PT, UP2, 0x80, 0x0 ;  /* 0x000000000000781c */ /* 0x000fe20003f0f028 */
[----:B------:R-:W-:-:S03]  /*01c0*/  UIMAD.WIDE UR8, UR19, 0x4, UR8 ;  /* 0x00000004130878a5 */ /* 0x000fc6000f8e0208 */
[----:B----4-:R-:W-:Y:S01]  /*01d0*/  LOP3.LUT P3, RZ, R50, UR5, RZ, 0xfc, !PT ;  /* 0x0000000532ff7c12 */ /* 0x010fe2000f86fcff */
[----:B------:R-:W-:Y:S01]  /*01e0*/  ULDC.U8 UR5, c[0x0][0x3c2] ;  /* 0x0000f08000057ab9 */ /* 0x000fe20000000000 */
[----:B------:R-:W-:Y:S01]  /*01f0*/  ULDC.64 UR6, c[0x0][0x2f8] ;  /* 0x0000be0000067ab9 */ /* 0x000fe20000000a00 */
[----:B------:R-:W-:Y:S02]  /*0200*/  UISETP.NE.AND UP3, UPT, UR5, URZ, UPT ;  /* 0x0000003f0500728c */ /* 0x000fe4000bf65270 */
[----:B------:R-:W-:Y:S01]  /*0210*/  UISETP.EQ.U32.AND UP0, UPT, UR6, URZ, UPT ;  /* 0x0000003f0600728c */ /* 0x000fe2000bf02070 */
[----:B------:R-:W-:Y:S01]  /*0220*/  @UP1 ULDC.64 UR10, c[0x0][0x300] ;  /* 0x0000c000000a1ab9 */ /* 0x000fe20000000a00 */
[----:B------:R-:W-:Y:S01]  /*0230*/  SHF.R.S32.HI R48, RZ, 0x1f, R50 ;  /* 0x0000001fff307819 */ /* 0x000fe20000011432 */
[----:B------:R-:W-:Y:S02]  /*0240*/  @UP1 UIMAD.WIDE UR10, UR19, 0x4, UR10 ;  /* 0x00000004130a18a5 */ /* 0x000fe4000f8e020a */
[----:B------:R-:W-:-:S03]  /*0250*/  UISETP.EQ.OR.EX UP0, UPT, UR7, URZ, !UP3, UP0 ;  /* 0x0000003f0700728c */ /* 0x000fc6000df02700 */
[----:B------:R-:W1:Y:S01]  /*0260*/  @!P3 LDC.64 R8, c[0x0][0x3b8] ;  /* 0x0000ee00ff08bb82 */ /* 0x000e620000000a00 */
[----:B-----5:R-:W-:Y:S01]  /*0270*/  @P2 R2UR UR32, R4 ;  /* 0x00000000042022ca */ /* 0x020fe200000e0000 */
[----:B------:R-:W-:Y:S01]  /*0280*/  ULDC UR5, c[0x0][0x270] ;  /* 0x00009c0000057ab9 */ /* 0x000fe20000000800 */
        /* <DEDUP_REMOVED lines=11> */
[----:B------:R-:W-:Y:S01]  /*0340*/  @!P3 IMAD.MOV.U32 R5, RZ, RZ, R7 ;  /* 0x000000ffff05b224 */ /* 0x000fe200078e0007 */
[----:B------:R-:W-:-:S04]  /*0350*/  PLOP3.LUT P2, PT, PT, PT, UP0, 0x80, 0x0 ;  /* 0x000000000000781c */ /* 0x000fc80003f4f008 */
[----:B------:R1:W-:Y:S01]  /*0360*/  @!P3 STG.E.64 desc[UR30][R8.64+0x8], R4 ;  /* 0x000008040800b986 */ /* 0x0003e2000c101b1e */
[----:B------:R-:W-:-:S03]  /*0370*/  UIMAD.WIDE UR8, UR19, 0x4, UR8 ;  /* 0x00000004130878a5 */ /* 0x000fc6000f8e0208 */
[----:B-1----:R-:W2:Y:S04]  /*0380*/  @P0 LDG.E R8, desc[UR30][R2.64] ;  /* 0x0000001e02080981 */ /* 0x002ea8000c1e1900 */
[----:B------:R1:W3:Y:S02]  /*0390*/  @P0 LDG.E R5, desc[UR30][R2.64+0x4] ;  /* 0x0000041e02050981 */ /* 0x0002e4000c1e1900 */
[----:B-1----:R-:W-:Y:S02]  /*03a0*/  IMAD.U32 R2, RZ, RZ, UR10 ;  /* 0x0000000aff027e24 */ /* 0x002fe4000f8e00ff */
[----:B------:R-:W-:-:S05]  /*03b0*/  IMAD.U32 R3, RZ, RZ, UR11 ;  /* 0x0000000bff037e24 */ /* 0x000fca000f8e00ff */
[----:B------:R1:W4:Y:S02]  /*03c0*/  @P1 LDG.E R0, desc[UR30][R2.64] ;  /* 0x0000001e02001981 */ /* 0x000324000c1e1900 */
[----:B-1----:R-:W-:Y:S02]  /*03d0*/  IMAD.U32 R2, RZ, RZ, UR8 ;  /* 0x00000008ff027e24 */ /* 0x002fe4000f8e00ff */
[----:B------:R-:W-:-:S05]  /*03e0*/  IMAD.U32 R3, RZ, RZ, UR9 ;  /* 0x00000009ff037e24 */ /* 0x000fca000f8e00ff */
[----:B------:R-:W5:Y:S01]  /*03f0*/  @!P2 LDG.E R4, desc[UR30][R2.64] ;  /* 0x0000001e0204a981 */ /* 0x000f62000c1e1900 */
[----:B------:R-:W-:Y:S01]  /*0400*/  LEA.HI R13, R48, R50, RZ, 0x5 ;  /* 0x00000032300d7211 */ /* 0x000fe200078f28ff */
[----:B------:R-:W-:Y:S01]  /*0410*/  UMOV UR20, URZ ;  /* 0x0000003f00147c82 */ /* 0x000fe20008000000 */
[----:B------:R-:W-:Y:S01]  /*0420*/  UIMAD UR8, UR19, UR5, UR4 ;  /* 0x00000005130872a4 */ /* 0x000fe2000f8e0204 */
[----:B------:R-:W-:Y:S01]  /*0430*/  UMOV UR27, 0xffffffff ;  /* 0xffffffff001b7882 */ /* 0x000fe20000000000 */
[----:B------:R-:W-:Y:S01]  /*0440*/  UMOV UR13, 0xffffffff ;  /* 0xffffffff000d7882 */ /* 0x000fe20000000000 */
[----:B--2---:R-:W-:Y:S02]  /*0450*/  @P0 R2UR UR27, R8 ;  /* 0x00000000081b02ca */ /* 0x004fe400000e0000 */
[----:B---3--:R-:W-:Y:S02]  /*0460*/  @P0 R2UR UR18, R5 ;  /* 0x00000000051202ca */ /* 0x008fe400000e0000 */
[----:B------:R-:W-:Y:S01]  /*0470*/  ISETP.NE.U32.AND P0, PT, RZ, UR6, PT ;  /* 0x00000006ff007c0c */ /* 0x000fe2000bf05070 */
[----:B------:R-:W-:-:S10]  /*0480*/  USHF.L.U32 UR6, UR8, 0x5, URZ ;  /* 0x0000000508067899 */ /* 0x000fd4000800063f */
        /* <DEDUP_REMOVED lines=20> */
.L_x_855:
[----:B------:R-:W-:Y:S01]  /*05d0*/  ULDC UR8, c[0x0][0x2c8] ;  /* 0x0000b20000087ab9 */ /* 0x000fe20000000800 */
.L_x_856:
        /* <DEDUP_REMOVED lines=47> */
[----:B------:R-:W-:Y:S01]  /*08d0*/  UIADD3 UR18, -UR16, UR18, URZ ;  /* 0x0000001210127290 */ /* 0x000fe2000fffe13f */
[----:B------:R-:W-:Y:S01]  /*08e0*/  LOP3.LUT P3, RZ, R50, 0x3, RZ, 0xc0, !PT ;  /* 0x0000000332ff7812 */ /* 0x000fe2000786c0ff */
[----:B------:R-:W-:Y:S01]  /*08f0*/  UISETP.NE.AND UP2, UPT, UR10, URZ, UPT ;  /* 0x0000003f0a00728c */ /* 0x000fe2000bf45270 */
[----:B------:R-:W-:Y:S01]  /*0900*/  LOP3.LUT R0, R4, 0x1ffffffc, RZ, 0xc0, !PT ;  /* 0x1ffffffc04007812 */ /* 0x000fe200078ec0ff */
[----:B------:R-:W-:Y:S01]  /*0910*/  BSSY B0, `(.L_x_858) ;  /* 0x000004a000007945 */ /* 0x000fe20003800000 */
        /* <DEDUP_REMOVED lines=8> */
[C---:B------:R-:W-:Y:S01]  /*09a0*/  ISETP.GE.AND P4, PT, R4.reuse, UR18, PT ;  /* 0x0000001204007c0c */ /* 0x040fe2000bf86270 */
[----:B------:R-:W-:Y:S01]  /*09b0*/  @!UP1 UIMAD.WIDE.U32 UR14, UR19, UR6, URZ ;  /* 0x00000006130e92a5 */ /* 0x000fe2000f8e003f */
[----:B------:R-:W-:Y:S01]  /*09c0*/  SHF.R.S32.HI R5, RZ, 0x1f, R4 ;  /* 0x0000001fff057819 */ /* 0x000fe20000011404 */
[----:B------:R-:W-:Y:S01]  /*09d0*/  ULDC.U8 UR11, c[0x0][0x3d8] ;  /* 0x0000f600000b7ab9 */ /* 0x000fe20000000000 */
[----:B------:R-:W-:Y:S01]  /*09e0*/  @!UP1 UIMAD UR8, UR19, UR7, UR8 ;  /* 0x00000007130892a4 */ /* 0x000fe2000f8e0208 */
[C---:B------:R-:W-:Y:S01]  /*09f0*/  VIADD R14, R4.reuse, 0x20 ;  /* 0x00000020040e7836 */ /* 0x040fe20000000000 */
[----:B------:R-:W-:Y:S01]  /*0a00*/  UISETP.NE.AND UP3, UPT, UR11, URZ, UPT ;  /* 0x0000003f0b00728c */ /* 0x000fe2000bf65270 */
[C---:B------:R-:W-:Y:S01]  /*0a10*/  VIADD R15, R4.reuse, 0x40 ;  /* 0x00000040040f7836 */ /* 0x040fe20000000000 */
[----:B------:R-:W-:Y:S01]  /*0a20*/  UISETP.NE.AND UP0, UPT, UR11, URZ, !UP2 ;  /* 0x0000003f0b00728c */ /* 0x000fe2000d705270 */
[C---:B------:R-:W-:Y:S01]  /*0a30*/  VIADD R16, R4.reuse, 0x60 ;  /* 0x0000006004107836 */ /* 0x040fe20000000000 */
[----:B------:R-:W-:Y:S01]  /*0a40*/  UISETP.EQ.AND UP3, UPT, UR10, URZ, UP3 ;  /* 0x0000003f0a00728c */ /* 0x000fe20009f62270 */
[----:B------:R-:W-:Y:S01]  /*0a50*/  ISETP.GE.OR P6, PT, R4, UR18, P3 ;  /* 0x0000001204007c0c */ /* 0x000fe20009fc6670 */
[----:B------:R-:W-:Y:S01]  /*0a60*/  @UP1 UIMAD UR9, UR27, UR9, UR13 ;  /* 0x000000091b0912a4 */ /* 0x000fe2000f8e020d */
[----:B------:R-:W-:Y:S01]  /*0a70*/  ISETP.GE.AND P2, PT, R15, UR18, PT ;  /* 0x000000120f007c0c */ /* 0x000fe2000bf46270 */
[----:B------:R-:W-:Y:S01]  /*0a80*/  @!UP1 UIADD3 UR9, UR15, UR8, URZ ;  /* 0x000000080f099290 */ /* 0x000fe2000fffe03f */
[----:B------:R-:W-:Y:S01]  /*0a90*/  ISETP.GE.AND P1, PT, R16, UR18, PT ;  /* 0x0000001210007c0c */ /* 0x000fe2000bf26270 */
[----:B------:R-:W-:Y:S01]  /*0aa0*/  @!UP1 UMOV UR12, UR14 ;  /* 0x0000000e000c9c82 */ /* 0x000fe20008000000 */
[----:B------:R-:W-:Y:S01]  /*0ab0*/  @UP2 ULDC.64 UR6, c[0x0][0x2c0] ;  /* 0x0000b00000062ab9 */ /* 0x000fe20000000a00 */
[----:B------:R-:W-:Y:S01]  /*0ac0*/  IADD3 R2, P0, R0, UR12, RZ ;  /* 0x0000000c00027c10 */ /* 0x000fe2000ff1e0ff */
[----:B------:R-:W-:Y:S01]  /*0ad0*/  USHF.R.S32.HI UR13, URZ, 0x1f, UR4 ;  /* 0x0000001f3f0d7899 */ /* 0x000fe20008011404 */
[----:B------:R-:W-:Y:S01]  /*0ae0*/  ISETP.GE.OR P5, PT, R14, UR18, P3 ;  /* 0x000000120e007c0c */ /* 0x000fe20009fa6670 */
[----:B------:R-:W-:Y:S01]  /*0af0*/  @UP2 UIMAD UR17, UR7, UR6, URZ ;  /* 0x00000006071122a4 */ /* 0x000fe2000f8e023f */
[----:B------:R-:W-:Y:S01]  /*0b00*/  LEA.HI.X.SX32 R3, R0, UR9, 0x1, P0 ;  /* 0x0000000900037c11 */ /* 0x000fe200080f0eff */
[----:B------:R-:W-:Y:S01]  /*0b10*/  @!UP2 ULDC UR8, c[0x0][0x2c4] ;  /* 0x0000b1000008aab9 */ /* 0x000fe20000000800 */
[----:B------:R-:W-:Y:S01]  /*0b20*/  ULDC.64 UR6, c[0x0][0x2a0] ;  /* 0x0000a80000067ab9 */ /* 0x000fe20000000a00 */
[----:B------:R-:W-:Y:S01]  /*0b30*/  @UP0 ULDC UR8, c[0x0][0x2e4] ;  /* 0x0000b90000080ab9 */ /* 0x000fe20000000800 */
[----:B------:R-:W-:Y:S01]  /*0b40*/  @UP2 UMOV UR9, 0x1 ;  /* 0x0000000100092882 */ /* 0x000fe20000000000 */
[----:B------:R-:W-:Y:S01]  /*0b50*/  UIMAD UR13, UR13, UR6, URZ ;  /* 0x000000060d0d72a4 */ /* 0x000fe2000f8e023f */
[----:B------:R-:W-:Y:S01]  /*0b60*/  IMAD.U32 R8, RZ, RZ, UR6 ;  /* 0x00000006ff087e24 */ /* 0x000fe2000f8e00ff */
[----:B------:R-:W-:Y:S01]  /*0b70*/  @!UP2 UIMAD UR9, UR8, UR5, URZ ;  /* 0x000000050809a2a4 */ /* 0x000fe2000f8e023f */
[----:B------:R-:W-:Y:S01]  /*0b80*/  ISETP.GE.AND P0, PT, R14, UR18, PT ;  /* 0x000000120e007c0c */ /* 0x000fe2000bf06270 */
[----:B------:R-:W-:Y:S01]  /*0b90*/  @UP3 ULDC UR6, c[0x0][0x2c4] ;  /* 0x0000b10000063ab9 */ /* 0x000fe20000000800 */
[----:B------:R-:W-:Y:S01]  /*0ba0*/  @UP2 ULDC UR10, c[0x0][0x2c0] ;  /* 0x0000b000000a2ab9 */ /* 0x000fe20000000800 */
[----:B------:R-:W-:Y:S01]  /*0bb0*/  @UP3 UIMAD UR6, UR19, UR6, URZ ;  /* 0x00000006130632a4 */ /* 0x000fe2000f8e023f */
[----:B------:R-:W-:Y:S01]  /*0bc0*/  IMAD.WIDE.U32 R8, R8, UR4, R2 ;  /* 0x0000000408087c25 */ /* 0x000fe2000f8e0002 */
[----:B------:R-:W-:-:S02]  /*0bd0*/  UIMAD UR9, UR19, UR9, URZ ;  /* 0x00000009130972a4 */ /* 0x000fc4000f8e023f */
[----:B------:R-:W-:Y:S01]  /*0be0*/  @UP3 USEL UR6, UR6, UR27, !UP1 ;  /* 0x0000001b06063287 */ /* 0x000fe2000c800000 */
[----:B------:R-:W-:Y:S01]  /*0bf0*/  IMAD.U32 R2, RZ, RZ, UR28 ;  /* 0x0000001cff027e24 */ /* 0x000fe2000f8e00ff */
[----:B------:R-:W-:Y:S01]  /*0c00*/  USEL UR9, UR9, URZ, !UP3 ;  /* 0x0000003f09097287 */ /* 0x000fe2000d800000 */
[----:B------:R-:W-:Y:S01]  /*0c10*/  @!UP2 UMOV UR10, 0x1 ;  /* 0x00000001000aa882 */ /* 0x000fe20000000000 */
[----:B------:R-:W-:Y:S01]  /*0c20*/  @!UP2 UMOV UR17, UR8 ;  /* 0x000000080011ac82 */ /* 0x000fe20008000000 */
[----:B------:R-:W-:Y:S01]  /*0c30*/  UIMAD UR16, UR16, UR10, URZ ;  /* 0x0000000a101072a4 */ /* 0x000fe2000f8e023f */
[----:B------:R-:W-:Y:S01]  /*0c40*/  IMAD.WIDE R2, R2, 0x80, R4 ;  /* 0x0000008002027825 */ /* 0x000fe200078e0204 */
[----:B------:R-:W-:Y:S02]  /*0c50*/  UIMAD UR17, UR4, UR17, UR9 ;  /* 0x00000011041172a4 */ /* 0x000fe4000f8e0209 */
[----:B------:R-:W-:Y:S01]  /*0c60*/  UIMAD UR7, UR4, UR7, UR13 ;  /* 0x00000007040772a4 */ /* 0x000fe2000f8e020d */
[----:B------:R-:W-:-:S02]  /*0c70*/  @!UP3 UMOV UR12, URZ ;  /* 0x0000003f000cbc82 */ /* 0x000fc40008000000 */
[----:B------:R-:W-:Y:S01]  /*0c80*/  @!UP3 UMOV UR13, URZ ;  /* 0x0000003f000dbc82 */ /* 0x000fe20008000000 */
[----:B------:R-:W-:Y:S01]  /*0c90*/  @UP3 UMOV UR12, UR6 ;  /* 0x00000006000c3c82 */ /* 0x000fe20008000000 */
[----:B------:R-:W-:Y:S01]  /*0ca0*/  @UP3 USHF.R.S32.HI UR13, URZ, 0x1f, UR6 ;  /* 0x0000001f3f0d3899 */ /* 0x000fe20008011406 */
[----:B------:R-:W-:Y:S01]  /*0cb0*/  VIADD R7, R9, UR7 ;  /* 0x0000000709077c36 */ /* 0x000fe20008000000 */
[----:B------:R-:W-:Y:S02]  /*0cc0*/  USHF.R.S32.HI UR4, URZ, 0x1f, UR16 ;  /* 0x0000001f3f047899 */ /* 0x000fe40008011410 */
[----:B------:R-:W-:Y:S02]  /*0cd0*/  USHF.R.S32.HI UR5, URZ, 0x1f, UR17 ;  /* 0x0000001f3f057899 */ /* 0x000fe40008011411 */
[----:B------:R-:W-:-:S04]  /*0ce0*/  UIADD3 UR6, UP1, UP0, UR16, UR12, UR17 ;  /* 0x0000000c10067290 */ /* 0x000fc8000f83e011 */
        /* <DEDUP_REMOVED lines=12> */
.L_x_859:
[----:B------:R-:W-:Y:S05]  /*0db0*/  BSYNC B0 ;  /* 0x0000000000007941 */ /* 0x000fea0003800000 */
.L_x_858:
        /* <DEDUP_REMOVED lines=17> */
.L_x_861:
[----:B------:R-:W-:Y:S05]  /*0ed0*/  BSYNC B0 ;  /* 0x0000000000007941 */ /* 0x000fea0003800000 */
.L_x_860:
        /* <DEDUP_REMOVED lines=15> */
.L_x_863:
[----:B------:R-:W-:Y:S05]  /*0fd0*/  BSYNC B0 ;  /* 0x0000000000007941 */ /* 0x000fea0003800000 */
.L_x_862:
        /* <DEDUP_REMOVED lines=14> */
.L_x_865:
[----:B------:R-:W-:Y:S05]  /*10c0*/  BSYNC B0 ;  /* 0x0000000000007941 */ /* 0x000fea0003800000 */
.L_x_864:
[----:B------:R-:W-:Y:S04]  /*10d0*/  BSSY B0, `(.L_x_866) ;  /* 0x000000a000007945 */ /* 0x000fe80003800000 */
[----:B------:R-:W-:Y:S05]  /*10e0*/  @P6 BRA `(.L_x_867) ;  /* 0x0000000000206947 */ /* 0x000fea0003800000 */
[----:B------:R-:W-:Y:S01]  /*10f0*/  IMAD R4, R4, UR10, RZ ;  /* 0x0000000a04047c24 */ /* 0x000fe2000f8e02ff */
[----:B------:R-:W-:-:S04]  /*1100*/  ULDC.64 UR4, c[0x0][0x2b0] ;  /* 0x0000ac0000047ab9 */ /* 0x000fc80000000a00 */
[----:B------:R-:W-:-:S04]  /*1110*/  IADD3 R0, P0, R4, UR6, RZ ;  /* 0x0000000604007c10 */ /* 0x000fc8000ff1e0ff */
[----:B------:R-:W-:Y:S02]  /*1120*/  LEA.HI.X.SX32 R4, R4, UR12, 0x1, P0 ;  /* 0x0000000c04047c11 */ /* 0x000fe400080f0eff */
[----:B-1----:R-:W-:-:S04]  /*1130*/  LEA R2, P0, R0, UR4, 0x2 ;  /* 0x0000000400027c11 */ /* 0x002fc8000f8010ff */
[----:B------:R-:W-:Y:S01]  /*1140*/  LEA.HI.X R3, R0, UR5, R4, 0x2, P0 ;  /* 0x0000000500037c11 */ /* 0x000fe200080f1404 */
[----:B------:R-:W-:-:S05]  /*1150*/  IMAD.MOV.U32 R0, RZ, RZ, 0x7f800000 ;  /* 0x7f800000ff007424 */ /* 0x000fca00078e00ff */
[----:B------:R1:W-:Y:S03]  /*1160*/  STG.E desc[UR30][R2.64], R0 ;  /* 0x0000000002007986 */ /* 0x0003e6000c10191e */
.L_x_867:
[----:B------:R-:W-:Y:S05]  /*1170*/  BSYNC B0 ;  /* 0x0000000000007941 */ /* 0x000fea0003800000 */
.L_x_866:
        /* <DEDUP_REMOVED lines=10> */
.L_x_869:
[----:B------:R-:W-:Y:S05]  /*1220*/  BSYNC B0 ;  /* 0x0000000000007941 */ /* 0x000fea0003800000 */
.L_x_868:
        /* <DEDUP_REMOVED lines=10> */
.L_x_871:
[----:B------:R-:W-:Y:S05]  /*12d0*/  BSYNC B0 ;  /* 0x0000000000007941 */ /* 0x000fea0003800000 */
.L_x_870:
        /* <DEDUP_REMOVED lines=10> */
.L_x_857:
[----:B------:R-:W2:Y:S01]  /*1380*/  LDC R51, c[0x0][0x278] ;  /* 0x00009e00ff337b82 */ /* 0x000ea20000000800 */
[CC--:B------:R-:W-:Y:S01]  /*1390*/  LEA.HI R12, R48.reuse, R50.reuse, RZ, 0x2 ;  /* 0x00000032300c7211 */ /* 0x0c0fe200078f10ff */
[----:B------:R-:W-:Y:S01]  /*13a0*/  UIADD3 UR5, -UR16, UR18, URZ ;  /* 0x0000001210057290 */ /* 0x000fe2000fffe13f */
[----:B------:R-:W3:Y:S01]  /*13b0*/  S2R R15, SR_CTAID.Z ;  /* 0x00000000000f7919 */ /* 0x000ee20000002700 */
[----:B------:R-:W-:Y:S01]  /*13c0*/  LEA.HI R49, R48, R50, RZ, 0x3 ;  /* 0x0000003230317211 */ /* 0x000fe200078f18ff */
[----:B------:R-:W-:Y:S01]  /*13d0*/  UISETP.NE.AND UP0, UPT, UR27, -0x1, UPT ;  /* 0xffffffff1b00788c */ /* 0x000fe2000bf05270 */
[----:B------:R-:W-:Y:S01]  /*13e0*/  SHF.R.S32.HI R2, RZ, 0x2, R12 ;  /* 0x00000002ff027819 */ /* 0x000fe2000001140c */
[----:B------:R-:W-:Y:S01]  /*13f0*/  UISETP.NE.AND UP1, UPT, UR13, -0x1, UPT ;  /* 0xffffffff0d00788c */ /* 0x000fe2000bf25270 */
[----:B------:R-:W-:Y:S01]  /*1400*/  LOP3.LUT R4, R12, 0xfffffffc, RZ, 0xc0, !PT ;  /* 0xfffffffc0c047812 */ /* 0x000fe200078ec0ff */
[----:B------:R-:W-:Y:S01]  /*1410*/  ULDC.64 UR10, c[0x0][0x258] ;  /* 0x00009600000a7ab9 */ /* 0x000fe20000000a00 */
[----:B------:R-:W-:Y:S01]  /*1420*/  SHF.R.S32.HI R47, RZ, 0x3, R49 ;  /* 0x00000003ff2f7819 */ /* 0x000fe20000011431 */
[C---:B------:R-:W-:Y:S01]  /*1430*/  VIADD R40, R2.reuse, 0x40 ;  /* 0x0000004002287836 */ /* 0x040fe20000000000 */
[----:B------:R-:W-:Y:S01]  /*1440*/  SHF.R.S32.HI R46, RZ, 0x5, R13 ;  /* 0x00000005ff2e7819 */ /* 0x000fe2000001140d */
[C---:B------:R-:W-:Y:S01]  /*1450*/  VIADD R41, R2.reuse, 0x60 ;  /* 0x0000006002297836 */ /* 0x040fe20000000000 */
[----:B------:R-:W-:Y:S01]  /*1460*/  PLOP3.LUT P5, PT, PT, PT, UP1, 0x80, 0x0 ;  /* 0x000000000000781c */ /* 0x000fe20003faf018 */
[----:B------:R-:W-:Y:S01]  /*1470*/  VIADD R37, R2, 0x20 ;  /* 0x0000002002257836 */ /* 0x000fe20000000000 */
[----:B------:R-:W-:Y:S01]  /*1480*/  ISETP.GE.AND P1, PT, R40, UR5, PT ;  /* 0x0000000528007c0c */ /* 0x000fe2000bf26270 */
[----:B------:R-:W-:Y:S01]  /*1490*/  IMAD.IADD R4, R50, 0x1, -R4 ;  /* 0x0000000132047824 */ /* 0x000fe200078e0a04 */
[----:B------:R-:W-:Y:S01]  /*14a0*/  ISETP.GE.AND P0, PT, R41, UR5, PT ;  /* 0x0000000529007c0c */ /* 0x000fe2000bf06270 */
[----:B------:R-:W-:Y:S01]  /*14b0*/  @UP0 ULDC.64 UR6, c[0x0][0x240] ;  /* 0x0000900000060ab9 */ /* 0x000fe20000000a00 */
[----:B------:R-:W-:Y:S01]  /*14c0*/  ISETP.GE.AND P2, PT, R37, UR5, PT ;  /* 0x0000000525007c0c */ /* 0x000fe2000bf46270 */
[----:B------:R-:W-:Y:S01]  /*14d0*/  IMAD.SHL.U32 R20, R4, 0x8, RZ ;  /* 0x0000000804147824 */ /* 0x000fe200078e00ff */
[----:B------:R-:W-:Y:S01]  /*14e0*/  @UP0 UIMAD.WIDE.U32 UR36, UR27, UR6, URZ ;  /* 0x000000061b2402a5 */ /* 0x000fe2000f8e003f */
[----:B------:R-:W-:Y:S01]  /*14f0*/  SHF.R.S32.HI R3, RZ, 0x1f, R2 ;  /* 0x0000001fff037819 */ /* 0x000fe20000011402 */
[----:B------:R-:W-:Y:S01]  /*1500*/  @!UP0 USHF.R.S32.HI UR8, URZ, 0x1f, UR19 ;  /* 0x0000001f3f088899 */ /* 0x000fe20008011413 */
[----:B--2---:R-:W-:Y:S01]  /*1510*/  IABS R0, R51 ;  /* 0x0000003300007213 */ /* 0x004fe20000000000 */
[----:B------:R-:W-:Y:S01]  /*1520*/  @UP0 UIMAD UR12, UR27, UR7, UR37 ;  /* 0x000000071b0c02a4 */ /* 0x000fe2000f8e0225 */
[----:B------:R-:W-:Y:S01]  /*1530*/  SHF.R.S32.HI R21, RZ, 0x1f, R20 ;  /* 0x0000001fff157819 */ /* 0x000fe20000011414 */
[----:B------:R-:W-:Y:S01]  /*1540*/  @UP1 UIADD3 UR22, UR20, UR13, URZ ;  /* 0x0000000d14161290 */ /* 0x000fe2000fffe03f */
[----:B------:R-:W2:Y:S01]  /*1550*/  @!P1 S2R R10, SR_CgaCtaId ;  /* 0x00000000000a9919 */ /* 0x000ea20000008800 */
[----:B------:R-:W-:Y:S01]  /*1560*/  IMAD.MOV.U32 R14, RZ, RZ, R0 ;  /* 0x000000ffff0e7224 */ /* 0x000fe200078e0000 */
[----:B------:R-:W-:Y:S01]  /*1570*/  @!UP0 ULDC.64 UR6, c[0x0][0x228] ;  /* 0x00008a0000068ab9 */ /* 0x000fe20000000a00 */
[----:B------:R-:W-:Y:S01]  /*1580*/  IMAD.SHL.U32 R0, R47, 0x40, RZ ;  /* 0x000000402f007824 */ /* 0x000fe200078e00ff */
[----:B------:R-:W4:Y:S01]  /*1590*/  @!P0 S2R R9, SR_CgaCtaId ;  /* 0x0000000000098919 */ /* 0x000f220000008800 */
[----:B------:R-:W5:Y:S01]  /*15a0*/  I2F.RP R6, R14 ;  /* 0x0000000e00067306 */ /* 0x000f620000209400 */
[----:B---3--:R-:W-:Y:S01]  /*15b0*/  IABS R15, R15 ;  /* 0x0000000f000f7213 */ /* 0x008fe20000000000 */
[----:B------:R-:W-:Y:S01]  /*15c0*/  @!UP0 UIMAD UR8, UR8, UR6, URZ ;  /* 0x00000006080882a4 */ /* 0x000fe2000f8e023f */
[----:B------:R-:W-:Y:S01]  /*15d0*/  LOP3.LUT R0, R0, 0xc0, RZ, 0xc0, !PT ;  /* 0x000000c000007812 */ /* 0x000fe200078ec0ff */
[----:B------:R-:W3:Y:S01]  /*15e0*/  @!P2 S2R R11, SR_CgaCtaId ;  /* 0x00000000000ba919 */ /* 0x000ee20000008800 */
[----:B------:R-:W-:Y:S01]  /*15f0*/  @!UP0 UIMAD.WIDE.U32 UR38, UR19, UR6, URZ ;  /* 0x00000006132682a5 */ /* 0x000fe2000f8e003f */
[----:B------:R-:W-:Y:S01]  /*1600*/  IMAD.U32 R5, RZ, RZ, UR28 ;  /* 0x0000001cff057e24 */ /* 0x000fe2000f8e00ff */
[----:B------:R-:W-:Y:S01]  /*1610*/  LOP3.LUT R8, R0, 0x18, R20, 0xf8, !PT ;  /* 0x0000001800087812 */ /* 0x000fe200078ef814 */
[----:B------:R-:W-:Y:S01]  /*1620*/  @!UP0 UIMAD UR23, UR19, UR7, UR8 ;  /* 0x00000007131782a4 */ /* 0x000fe2000f8e0208 */
[----:B------:R-:W-:Y:S01]  /*1630*/  ISETP.GE.AND P4, PT, R2, UR5, PT ;  /* 0x0000000502007c0c */ /* 0x000fe2000bf86270 */
[----:B------:R-:W-:Y:S01]  /*1640*/  @UP1 UIADD3 UR13, UR20, UR13, URZ ;  /* 0x0000000d140d1290 */ /* 0x000fe2000fffe03f */
[----:B------:R-:W-:Y:S01]  /*1650*/  IMAD.WIDE R4, R5, 0x80, R2 ;  /* 0x0000008005047825 */ /* 0x000fe200078e0202 */
[----:B------:R-:W-:Y:S01]  /*1660*/  @!UP0 UIADD3 UR12, UR39, UR23, URZ ;  /* 0x00000017270c8290 */ /* 0x000fe2000fffe03f */
[----:B------:R-:W-:Y:S01]  /*1670*/  @!UP0 UMOV UR36, UR38 ;  /* 0x0000002600248c82 */ /* 0x000fe20008000000 */
[----:B-----5:R-:W5:Y:S01]  /*1680*/  MUFU.RCP R6, R6 ;  /* 0x0000000600067308 */ /* 0x020f620000001000 */
[----:B------:R-:W-:Y:S01]  /*1690*/  @UP1 ULDC.64 UR8, c[0x0][0x248] ;  /* 0x0000920000081ab9 */ /* 0x000fe20000000a00 */
[----:B------:R-:W-:Y:S01]  /*16a0*/  @UP1 ULDC.64 UR6, c[0x0][0x250] ;  /* 0x0000940000061ab9 */ /* 0x000fe20000000a00 */
[----:B------:R-:W-:-:S02]  /*16b0*/  @UP1 UIMAD.WIDE.U32 UR40, UR22, UR8, URZ ;  /* 0x00000008162812a5 */ /* 0x000fc4000f8e003f */
[----:B------:R-:W-:Y:S02]  /*16c0*/  @UP1 UIMAD.WIDE.U32 UR42, UR13, UR6, URZ ;  /* 0x000000060d2a12a5 */ /* 0x000fe4000f8e003f */
[----:B------:R-:W-:Y:S02]  /*16d0*/  @UP1 UIMAD UR22, UR22, UR9, URZ ;  /* 0x00000009161612a4 */ /* 0x000fe4000f8e023f */
[----:B------:R-:W-:Y:S02]  /*16e0*/  @UP1 UIMAD UR13, UR13, UR7, URZ ;  /* 0x000000070d0d12a4 */ /* 0x000fe4000f8e023f */
[----:B------:R-:W-:Y:S02]  /*16f0*/  USHF.R.S32.HI UR21, URZ, 0x1f, UR4 ;  /* 0x0000001f3f157899 */ /* 0x000fe40008011404 */
[----:B------:R-:W-:Y:S02]  /*1700*/  @UP1 UIADD3 UR23, UR43, UR13, URZ ;  /* 0x0000000d2b171290 */ /* 0x000fe4000fffe03f */
[----:B------:R-:W-:Y:S01]  /*1710*/  @UP1 UIADD3 UR22, UR41, UR22, URZ ;  /* 0x0000001629161290 */ /* 0x000fe2000fffe03f */
[----:B-----5:R-:W-:-:S04]  /*1720*/  VIADD R6, R6, 0xffffffe ;  /* 0x0ffffffe06067836 */ /* 0x020fc80000000000 */
[----:B------:R5:W1:Y:S02]  /*1730*/  F2I.FTZ.U32.TRUNC.NTZ R7, R6 ;  /* 0x0000000600077305 */ /* 0x000a64000021f000 */
[----:B-----5:R-:W-:Y:S01]  /*1740*/  SHF.R.U32.HI R6, RZ, 0x3, R0 ;  /* 0x00000003ff067819 */ /* 0x020fe20000011600 */
[----:B-1----:R-:W-:-:S03]  /*1750*/  IMAD.MOV R0, RZ, RZ, -R7 ;  /* 0x000000ffff007224 */ /* 0x002fc600078e0a07 */
[----:B------:R-:W-:Y:S01]  /*1760*/  LOP3.LUT R17, R8, R6, RZ, 0x3c, !PT ;  /* 0x0000000608117212 */ /* 0x000fe200078e3cff */
[----:B------:R-:W-:Y:S01]  /*1770*/  IMAD R0, R0, R14, RZ ;  /* 0x0000000e00007224 */ /* 0x000fe200078e02ff */
[----:B------:R-:W-:Y:S01]  /*1780*/  @!P2 MOV R8, 0x400 ;  /* 0x000004000008a802 */ /* 0x000fe20000000f00 */
[----:B------:R-:W-:-:S03]  /*1790*/  IMAD.MOV.U32 R6, RZ, RZ, RZ ;  /* 0x000000ffff067224 */ /* 0x000fc600078e00ff */
[----:B---3--:R-:W-:Y:S01]  /*17a0*/  @!P2 LEA R43, R11, R8, 0x18 ;  /* 0x000000080b2ba211 */ /* 0x008fe200078ec0ff */
[----:B------:R-:W-:Y:S01]  /*17b0*/  IMAD.HI.U32 R0, R7, R0, R6 ;  /* 0x0000000007007227 */ /* 0x000fe200078e0006 */
[----:B------:R-:W-:-:S03]  /*17c0*/  @!P1 MOV R6, 0x400 ;  /* 0x0000040000069802 */ /* 0x000fc60000000f00 */
[----:B------:R-:W-:Y:S01]  /*17d0*/  IMAD.MOV.U32 R7, RZ, RZ, R15 ;  /* 0x000000ffff077224 */ /* 0x000fe200078e000f */
[----:B--2---:R-:W-:Y:S01]  /*17e0*/  @!P1 LEA R42, R10, R6, 0x18 ;  /* 0x000000060a2a9211 */ /* 0x004fe200078ec0ff */
[----:B------:R-:W-:Y:S01]  /*17f0*/  IMAD.U32 R8, RZ, RZ, UR10 ;  /* 0x0000000aff087e24 */ /* 0x000fe2000f8e00ff */
[----:B------:R-:W-:Y:S01]  /*1800*/  @!P0 MOV R6, 0x400 ;  /* 0x0000040000068802 */ /* 0x000fe20000000f00 */
[----:B------:R-:W-:-:S03]  /*1810*/  IMAD.HI.U32 R0, R0, R7, RZ ;  /* 0x0000000700007227 */ /* 0x000fc600078e00ff */
[----:B----4-:R-:W-:Y:S01]  /*1820*/  @!P0 LEA R44, R9, R6, 0x18 ;  /* 0x00000006092c8211 */ /* 0x010fe200078ec0ff */
[----:B------:R-:W-:Y:S01]  /*1830*/  IMAD.MOV R10, RZ, RZ, -R0 ;  /* 0x000000ffff0a7224 */ /* 0x000fe200078e0a00 */
[----:B------:R-:W-:-:S03]  /*1840*/  LEA.HI R6, R12, R2, RZ, 0x1 ;  /* 0x000000020c067211 */ /* 0x000fc600078f08ff */
[----:B------:R-:W-:Y:S01]  /*1850*/  IMAD R10, R14, R10, R7 ;  /* 0x0000000a0e0a7224 */ /* 0x000fe200078e0207 */
[----:B------:R-:W-:-:S05]  /*1860*/  LOP3.LUT R6, R6, 0x7fffffe, RZ, 0xc0, !PT ;  /* 0x07fffffe06067812 */ /* 0x000fca00078ec0ff */
[----:B------:R-:W-:Y:S01]  /*1870*/  IMAD.IADD R7, R2, 0x1, -R6 ;  /* 0x0000000102077824 */ /* 0x000fe200078e0a06 */
[----:B------:R-:W-:-:S03]  /*1880*/  IADD3 R6, P3, R20, UR36, RZ ;  /* 0x0000002414067c10 */ /* 0x000fc6000ff7e0ff */
[----:B------:R-:W-:Y:S01]  /*1890*/  IMAD R9, R46, 0x8, R7 ;  /* 0x000000082e097824 */ /* 0x000fe200078e0207 */
[----:B------:R-:W-:Y:S02]  /*18a0*/  IADD3.X R7, R21, UR12, RZ, P3, !PT ;  /* 0x0000000c15077c10 */ /* 0x000fe40009ffe4ff */
[----:B------:R-:W-:Y:S01]  /*18b0*/  ISETP.GT.U32.AND P3, PT, R14, R10, PT ;  /* 0x0000000a0e00720c */ /* 0x000fe20003f64070 */
[----:B------:R-:W-:Y:S02]  /*18c0*/  IMAD.U32 R17, R9, 0x20, R17 ;  /* 0x0000002009117824 */ /* 0x000fe400078e0011 */
[----:B------:R-:W-:Y:S01]  /*18d0*/  IMAD.WIDE.U32 R6, R8, UR4, R6 ;  /* 0x0000000408067c25 */ /* 0x000fe2000f8e0006 */
        /* <DEDUP_REMOVED lines=13> */
.L_x_872:
[----:B------:R-:W-:Y:S01]  /*19b0*/  @!P3 IADD3 R10, R10, -R14, RZ ;  /* 0x8000000e0a0ab210 */ /* 0x000fe20007ffe0ff */
[----:B------:R-:W-:Y:S06]  /*19c0*/  @P5 BRA `(.L_x_873) ;  /* 0x0000000000305947 */ /* 0x000fec0003800000 */
        /* <DEDUP_REMOVED lines=11> */
[----:B------:R-:W-:-:S12]  /*1a80*/  UIADD3 UR23, UR43, UR13, URZ ;  /* 0x0000000d2b177290 */ /* 0x000fd8000fffe03f */
.L_x_873:
[----:B------:R-:W-:Y:S01]  /*1a90*/  IMAD.WIDE.U32 R8, R2, UR8, R20 ;  /* 0x0000000802087c25 */ /* 0x000fe2000f8e0014 */
[----:B------:R-:W-:Y:S01]  /*1aa0*/  ISETP.GE.U32.AND P6, PT, R10, R14, PT ;  /* 0x0000000e0a00720c */ /* 0x000fe20003fc6070 */
[----:B------:R-:W-:Y:S01]  /*1ab0*/  UIMAD UR21, UR21, UR10, URZ ;  /* 0x0000000a151572a4 */ /* 0x000fe2000f8e023f */
[----:B------:R-:W1:Y:S01]  /*1ac0*/  @!P4 LDC.64 R14, c[0x0][0x240] ;  /* 0x00009000ff0ecb82 */ /* 0x000e620000000a00 */
[----:B------:R-:W-:Y:S01]  /*1ad0*/  @!P3 VIADD R0, R0, 0x1 ;  /* 0x000000010000b836 */ /* 0x000fe20000000000 */
[----:B------:R-:W-:Y:S01]  /*1ae0*/  @!P2 IADD3 R12, P3, R4, 0x20, RZ ;  /* 0x00000020040ca810 */ /* 0x000fe20007f7e0ff */
[----:B------:R-:W-:Y:S01]  /*1af0*/  UIMAD UR11, UR4, UR11, UR21 ;  /* 0x0000000b040b72a4 */ /* 0x000fe2000f8e0215 */
[----:B------:R-:W-:Y:S01]  /*1b00*/  IADD3 R24, P5, R8, UR40, RZ ;  /* 0x0000002808187c10 */ /* 0x000fe2000ffbe0ff */
[----:B------:R-:W-:Y:S01]  /*1b10*/  IMAD R11, R3, UR8, RZ ;  /* 0x00000008030b7c24 */ /* 0x000fe2000f8e02ff */
[----:B------:R-:W-:Y:S01]  /*1b20*/  LOP3.LUT R8, R51, UR4, RZ, 0x3c, !PT ;  /* 0x0000000433087c12 */ /* 0x000fe2000f8e3cff */
[----:B------:R-:W-:Y:S01]  /*1b30*/  @!P2 IMAD.X R13, RZ, RZ, R5, P3 ;  /* 0x000000ffff0da224 */ /* 0x000fe200018e0605 */
[----:B------:R-:W2:Y:S01]  /*1b40*/  @!P2 LDC.64 R18, c[0x0][0x240] ;  /* 0x00009000ff12ab82 */ /* 0x000ea20000000a00 */
[----:B------:R-:W-:Y:S01]  /*1b50*/  IMAD R10, R2, UR9, R11 ;  /* 0x00000009020a7c24 */ /* 0x000fe2000f8e020b */
[----:B------:R-:W-:Y:S01]  /*1b60*/  ISETP.GE.AND P3, PT, R8, RZ, PT ;  /* 0x000000ff0800720c */ /* 0x000fe20003f66270 */
[----:B------:R-:W-:Y:S01]  /*1b70*/  @P6 VIADD R0, R0, 0x1 ;  /* 0x0000000100006836 */ /* 0x000fe20000000000 */
[----:B------:R-:W-:Y:S01]  /*1b80*/  UMOV UR10, 0x400 ;  /* 0x00000400000a7882 */ /* 0x000fe20000000000 */
[----:B------:R-:W-:Y:S01]  /*1b90*/  VIADD R7, R7, UR11 ;  /* 0x0000000b07077c36 */ /* 0x000fe20008000000 */
[----:B------:R-:W-:Y:S01]  /*1ba0*/  IADD3.X R25, R9, UR22, R10, P5, !PT ;  /* 0x0000001609197c10 */ /* 0x000fe2000affe40a */
[----:B------:R-:W-:Y:S01]  /*1bb0*/  IMAD.MOV.U32 R22, RZ, RZ, R0 ;  /* 0x000000ffff167224 */ /* 0x000fe200078e0000 */
[----:B------:R-:W3:Y:S01]  /*1bc0*/  S2UR UR4, SR_CgaCtaId ;  /* 0x00000000000479c3 */ /* 0x000ee20000008800 */
[C---:B------:R-:W-:Y:S01]  /*1bd0*/  @!P1 IADD3 R16, P5, R4.reuse, 0x40, RZ ;  /* 0x0000004004109810 */ /* 0x040fe20007fbe0ff */
[----:B------:R-:W-:Y:S01]  /*1be0*/  @!P4 IMAD.MOV.U32 R8, RZ, RZ, R6 ;  /* 0x000000ffff08c224 */ /* 0x000fe200078e0006 */
[----:B------:R-:W-:Y:S01]  /*1bf0*/  UIADD3 UR29, UR34, -0x1, URZ ;  /* 0xffffffff221d7890 */ /* 0x000fe2000fffe03f */
[----:B------:R-:W-:Y:S01]  /*1c00*/  @!P4 IMAD.MOV.U32 R9, RZ, RZ, R7 ;  /* 0x000000ffff09c224 */ /* 0x000fe200078e0007 */
[----:B------:R-:W-:Y:S01]  /*1c10*/  USHF.L.U64.HI UR12, UR8, 0x7, UR9 ;  /* 0x00000007080c7899 */ /* 0x000fe20008010209 */
[--C-:B------:R-:W-:Y:S01]  /*1c20*/  @!P1 IMAD.X R29, RZ, RZ, R5.reuse, P5 ;  /* 0x000000ffff1d9224 */ /* 0x100fe200028e0605 */
[----:B------:R-:W-:Y:S01]  /*1c30*/  ISETP.NE.AND P5, PT, R51, RZ, PT ;  /* 0x000000ff3300720c */ /* 0x000fe20003fa5270 */
[----:B------:R-:W4:Y:S01]  /*1c40*/  @!P4 LDC.64 R32, c[0x0][0x210] ;  /* 0x00008400ff20cb82 */ /* 0x000f220000000a00 */
[----:B------:R-:W-:Y:S01]  /*1c50*/  @!P3 IMAD.MOV R22, RZ, RZ, -R22 ;  /* 0x000000ffff16b224 */ /* 0x000fe200078e0a16 */
[C---:B------:R-:W-:Y:S01]  /*1c60*/  @!P0 IADD3 R28, P3, R4.reuse, 0x60, RZ ;  /* 0x00000060041c8810 */ /* 0x040fe20007f7e0ff */
[----:B-1----:R-:W-:Y:S01]  /*1c70*/  @!P4 IMAD R0, R5, R14, RZ ;  /* 0x0000000e0500c224 */ /* 0x002fe200078e02ff */
[----:B------:R-:W-:Y:S01]  /*1c80*/  UIMAD UR20, UR29, -0x80, UR17 ;  /* 0xffffff801d1478a4 */ /* 0x000fe2000f8e0211 */
[----:B------:R-:W-:Y:S01]  /*1c90*/  @!P1 IMAD.MOV.U32 R10, RZ, RZ, R6 ;  /* 0x000000ffff0a9224 */ /* 0x000fe200078e0006 */
[----:B------:R-:W-:Y:S01]  /*1ca0*/  USHF.R.S32.HI UR19, URZ, 0x1f, UR29 ;  /* 0x0000001f3f137899 */ /* 0x000fe2000801141d */
[----:B------:R-:W-:Y:S01]  /*1cb0*/  @!P4 IMAD R23, R4, R15, R0 ;  /* 0x0000000f0417c224 */ /* 0x000fe200078e0200 */
[----:B------:R-:W1:Y:S01]  /*1cc0*/  @!P1 LDC.64 R26, c[0x0][0x240] ;  /* 0x00009000ff1a9b82 */ /* 0x000e620000000a00 */
[----:B------:R-:W-:Y:S01]  /*1cd0*/  @!P0 IMAD.X R36, RZ, RZ, R5, P3 ;  /* 0x000000ffff248224 */ /* 0x000fe200018e0605 */
[----:B------:R-:W-:Y:S01]  /*1ce0*/  ISETP.GE.AND P6, PT, R2, UR20, PT ;  /* 0x0000001402007c0c */ /* 0x000fe2000bfc6270 */
[----:B--2---:R-:W-:Y:S01]  /*1cf0*/  @!P2 IMAD R0, R13, R18, RZ ;  /* 0x000000120d00a224 */ /* 0x004fe200078e02ff */
[----:B------:R-:W-:Y:S01]  /*1d00*/  @!P5 LOP3.LUT R22, RZ, R51, RZ, 0x33, !PT ;  /* 0x00000033ff16d212 */ /* 0x000fe200078e33ff */
[----:B------:R-:W-:Y:S01]  /*1d10*/  @!P4 IMAD.WIDE.U32 R4, R4, R14, R8 ;  /* 0x0000000e0404c225 */ /* 0x000fe200078e0008 */
[----:B------:R-:W-:-:S02]  /*1d20*/  USHF.L.U32 UR13, UR8, 0x7, URZ ;  /* 0x00000007080d7899 */ /* 0x000fc4000800063f */
[----:B------:R-:W2:Y:S01]  /*1d30*/  @!P2 LDC.64 R34, c[0x0][0x210] ;  /* 0x00008400ff22ab82 */ /* 0x000ea20000000a00 */
[--C-:B------:R-:W-:Y:S01]  /*1d40*/  @!P1 IMAD.MOV.U32 R11, RZ, RZ, R7.reuse ;  /* 0x000000ffff0b9224 */ /* 0x100fe200078e0007 */
[----:B---3--:R-:W-:Y:S01]  /*1d50*/  ULEA UR4, UR4, UR10, 0x18 ;  /* 0x0000000a04047291 */ /* 0x008fe2000f8ec03f */
[----:B------:R-:W-:Y:S01]  /*1d60*/  @!P0 IMAD.MOV.U32 R30, RZ, RZ, R6 ;  /* 0x000000ffff1e8224 */ /* 0x000fe200078e0006 */
[----:B------:R-:W-:Y:S01]  /*1d70*/  USHF.L.U32 UR26, UR6, 0x7, URZ ;  /* 0x00000007061a7899 */ /* 0x000fe2000800063f */
[--C-:B------:R-:W-:Y:S01]  /*1d80*/  @!P0 IMAD.MOV.U32 R31, RZ, RZ, R7.reuse ;  /* 0x000000ffff1f8224 */ /* 0x100fe200078e0007 */
[----:B------:R-:W-:Y:S01]  /*1d90*/  ULDC.64 UR10, c[0x0][0x260] ;  /* 0x00009800000a7ab9 */ /* 0x000fe20000000a00 */
[C---:B------:R-:W-:Y:S01]  /*1da0*/  @!P2 IMAD R8, R12.reuse, R19, R0 ;  /* 0x000000130c08a224 */ /* 0x040fe200078e0200 */
[----:B------:R-:W3:Y:S01]  /*1db0*/  @!P1 LDC.64 R38, c[0x0][0x210] ;  /* 0x00008400ff269b82 */ /* 0x000ee20000000a00 */
[----:B------:R-:W-:Y:S01]  /*1dc0*/  @!P2 IMAD.WIDE.U32 R6, R12, R18, R6 ;  /* 0x000000120c06a225 */ /* 0x000fe200078e0006 */
[C---:B----4-:R-:W-:Y:S01]  /*1dd0*/  @!P4 LEA R12, P3, R4.reuse, R32, 0x1 ;  /* 0x00000020040cc211 */ /* 0x050fe200078608ff */
[----:B------:R-:W-:Y:S01]  /*1de0*/  USHF.L.U64.HI UR25, UR6, 0x7, UR7 ;  /* 0x0000000706197899 */ /* 0x000fe20008010207 */
[----:B------:R-:W-:Y:S01]  /*1df0*/  LEA R165, R17, UR4, 0x1 ;  /* 0x0000000411a57c11 */ /* 0x000fe2000f8e08ff */
[----:B------:R-:W-:Y:S01]  /*1e00*/  @!P4 IMAD.IADD R5, R5, 0x1, R23 ;  /* 0x000000010505c824 */ /* 0x000fe200078e0217 */
[----:B------:R-:W-:Y:S01]  /*1e10*/  UIADD3 UR15, UR17, -UR15, -UR18 ;  /* 0x8000000f110f7290 */ /* 0x000fe2000fffe812 */
[----:B------:R-:W-:Y:S01]  /*1e20*/  @!P2 IMAD.IADD R7, R7, 0x1, R8 ;  /* 0x000000010707a824 */ /* 0x000fe200078e0208 */
[----:B------:R-:W4:Y:S01]  /*1e30*/  @!P0 LDC.64 R14, c[0x0][0x240] ;  /* 0x00009000ff0e8b82 */ /* 0x000f220000000a00 */
[-C--:B-1----:R-:W-:Y:S01]  /*1e40*/  @!P1 IMAD R0, R29, R26.reuse, RZ ;  /* 0x0000001a1d009224 */ /* 0x082fe200078e02ff */
[----:B------:R-:W-:Y:S01]  /*1e50*/  @!P4 LEA.HI.X R13, R4, R33, R5, 0x1, P3 ;  /* 0x00000021040dc211 */ /* 0x000fe200018f0c05 */
[C---:B------:R-:W-:Y:S01]  /*1e60*/  @!P1 IMAD.WIDE.U32 R4, R16.reuse, R26, R10 ;  /* 0x0000001a10049225 */ /* 0x040fe200078e000a */
[----:B------:R-:W-:Y:S03]  /*1e70*/  STL [R1+0x28], R165 ;  /* 0x000028a501007387 */ /* 0x000fe60000100800 */
[----:B------:R-:W-:Y:S01]  /*1e80*/  @!P1 IMAD R0, R16, R27, R0 ;  /* 0x0000001b10009224 */ /* 0x000fe200078e0200 */
[----:B------:R-:W-:Y:S01]  /*1e90*/  @!PT LDS RZ, [RZ] ;  /* 0x00000000fffff984 */ /* 0x000fe20000000800 */
[----:B------:R-:W-:Y:S01]  /*1ea0*/  @!PT LDS RZ, [RZ] ;  /* 0x00000000fffff984 */ /* 0x000fe20000000800 */
[----:B------:R-:W-:Y:S01]  /*1eb0*/  @!PT LDS RZ, [RZ] ;  /* 0x00000000fffff984 */ /* 0x000fe20000000800 */
[----:B------:R1:W-:Y:S01]  /*1ec0*/  @!P4 LDGSTS.E.BYPASS.LTC128B.128 [R165], desc[UR30][R12.64] ;  /* 0x000000000ca5cfae */ /* 0x0003e2000b901d5e */
[----:B--2---:R-:W-:Y:S01]  /*1ed0*/  @!P2 LEA R10, P5, R6, R34, 0x1 ;  /* 0x00000022060aa211 */ /* 0x004fe200078a08ff */
[----:B------:R-:W-:Y:S01]  /*1ee0*/  IMAD.WIDE.U32 R52, R22, UR10, R24 ;  /* 0x0000000a16347c25 */ /* 0x000fe2000f8e0018 */
[----:B------:R-:W-:-:S02]  /*1ef0*/  ISETP.GE.AND P4, PT, R40, UR20, PT ;  /* 0x0000001428007c0c */ /* 0x000fc4000bf86270 */
[----:B------:R-:W-:Y:S01]  /*1f00*/  @!P2 LEA.HI.X R11, R6, R35, R7, 0x1, P5 ;  /* 0x00000023060ba211 */ /* 0x000fe200028f0c07 */
[----:B------:R-:W-:Y:S01]  /*1f10*/  @!P1 IMAD.IADD R0, R5, 0x1, R0 ;  /* 0x0000000105009824 */ /* 0x000fe200078e0200 */
[----:B------:R-:W-:Y:S01]  /*1f20*/  ISETP.GE.AND P5, PT, R37, UR20, PT ;  /* 0x0000001425007c0c */ /* 0x000fe2000bfa6270 */
[----:B------:R-:W-:Y:S01]  /*1f30*/  IMAD.MOV.U32 R178, RZ, RZ, R52 ;  /* 0x000000ffffb27224 */ /* 0x000fe200078e0034 */
[C---:B---3--:R-:W-:Y:S01]  /*1f40*/  @!P1 LEA R8, P3, R4.reuse, R38, 0x1 ;  /* 0x0000002604089211 */ /* 0x048fe200078608ff */
[----:B------:R-:W-:Y:S01]  /*1f50*/  STL.64 [R1+0x68], R52 ;  /* 0x0000683401007387 */ /* 0x000fe20000100a00 */
[----:B------:R-:W-:Y:S02]  /*1f60*/  SHF.R.S32.HI R27, RZ, 0x1f, R22 ;  /* 0x0000001fff1b7819 */ /* 0x000fe40000011416 */
[----:B------:R-:W-:Y:S01]  /*1f70*/  @!P1 LEA.HI.X R9, R4, R39, R0, 0x1, P3 ;  /* 0x0000002704099211 */ /* 0x000fe200018f0c00 */
[----:B------:R-:W-:Y:S01]  /*1f80*/  @!P2 IMAD R4, R17, 0x2, R43 ;  /* 0x000000021104a824 */ /* 0x000fe200078e022b */
[----:B------:R-:W-:Y:S01]  /*1f90*/  ISETP.GE.AND P3, PT, R41, UR20, PT ;  /* 0x0000001429007c0c */ /* 0x000fe2000bf66270 */
[----:B------:R-:W-:Y:S01]  /*1fa0*/  @!P1 IMAD R0, R17, 0x2, R42 ;  /* 0x0000000211009824 */ /* 0x000fe200078e022a */
[----:B------:R-:W2:Y:S01]  /*1fb0*/  @!P4 S2R R16, SR_CgaCtaId ;  /* 0x000000000010c919 */ /* 0x000ea20000008800 */
[-C--:B----4-:R-:W-:Y:S01]  /*1fc0*/  @!P0 IMAD R6, R36, R14.reuse, RZ ;  /* 0x0000000e24068224 */ /* 0x090fe200078e02ff */
[----:B------:R-:W3:Y:S01]  /*1fd0*/  @!P4 LDC.64 R24, c[0x0][0x218] ;  /* 0x00008600ff18cb82 */ /* 0x000ee20000000a00 */
[----:B------:R4:W-:Y:S02]  /*1fe0*/  @!P2 LDGSTS.E.BYPASS.LTC128B.128 [R4+0x800], desc[UR30][R10.64] ;  /* 0x008000000a04afae */ /* 0x0009e4000b901d5e */
[C---:B------:R-:W-:Y:S01]  /*1ff0*/  @!P0 IMAD R6, R28.reuse, R15, R6 ;  /* 0x0000000f1c068224 */ /* 0x040fe200078e0206 */
[----:B------:R-:W-:Y:S01]  /*2000*/  ISETP.GE.AND P2, PT, R37, UR20, PT ;  /* 0x0000001425007c0c */ /* 0x000fe2000bf46270 */
[----:B------:R5:W-:Y:S03]  /*2010*/  @!P1 LDGSTS.E.BYPASS.LTC128B.128 [R0+0x1000], desc[UR30][R8.64] ;  /* 0x0100000008009fae */ /* 0x000be6000b901d5e */
[----:B-1----:R-:W1:Y:S01]  /*2020*/  @!P0 LDC.64 R12, c[0x0][0x210] ;  /* 0x00008400ff0c8b82 */ /* 0x002e620000000a00 */
[----:B------:R-:W-:Y:S01]  /*2030*/  VOTEU.ALL UP0, P3 ;  /* 0x00000000003f7886 */ /* 0x000fe20001800000 */
[----:B------:R-:W2:Y:S01]  /*2040*/  @!P5 S2R R18, SR_CgaCtaId ;  /* 0x000000000012d919 */ /* 0x000ea20000008800 */
[----:B------:R-:W3:Y:S01]  /*2050*/  @!P3 S2R R23, SR_CgaCtaId ;  /* 0x000000000017b919 */ /* 0x000ee20000008800 */
[----:B----4-:R-:W4:Y:S01]  /*2060*/  @!P6 S2R R11, SR_CgaCtaId ;  /* 0x00000000000be919 */ /* 0x010f220000008800 */
[----:B------:R-:W-:Y:S01]  /*2070*/  @!P0 IMAD.WIDE.U32 R4, R28, R14, R30 ;  /* 0x0000000e1c048225 */ /* 0x000fe200078e001e */
[----:B------:R-:W-:-:S02]  /*2080*/  LEA.HI R10, R48, R50, RZ, 0x4 ;  /* 0x00000032300a7211 */ /* 0x000fc400078f20ff */
[----:B------:R-:W2:Y:S01]  /*2090*/  @!P6 LDC.64 R14, c[0x0][0x218] ;  /* 0x00008600ff0eeb82 */ /* 0x000ea20000000a00 */
[----:B-----5:R-:W-:Y:S01]  /*20a0*/  IMAD R0, R27, UR10, RZ ;  /* 0x0000000a1b007c24 */ /* 0x020fe2000f8e02ff */
[----:B-1----:R-:W-:Y:S01]  /*20b0*/  @!P0 LEA R8, P1, R4, R12, 0x1 ;  /* 0x0000000c04088211 */ /* 0x002fe200078208ff */
[----:B------:R-:W-:Y:S01]  /*20c0*/  @!P0 IMAD.IADD R6, R5, 0x1, R6 ;  /* 0x0000000105068824 */ /* 0x000fe200078e0206 */
[----:B------:R-:W-:Y:S01]  /*20d0*/  SHF.R.S32.HI R12, RZ, 0x4, R10 ;  /* 0x00000004ff0c7819 */ /* 0x000fe2000001140a */
[----:B------:R-:W-:Y:S01]  /*20e0*/  IMAD R0, R22, UR11, R0 ;  /* 0x0000000b16007c24 */ /* 0x000fe2000f8e0200 */
[----:B------:R-:W-:Y:S01]  /*20f0*/  UIMAD UR10, UR12, UR29, URZ ;  /* 0x0000001d0c0a72a4 */ /* 0x000fe2000f8e023f */
[----:B------:R-:W-:Y:S01]  /*2100*/  IMAD.U32 R5, RZ, RZ, UR29 ;  /* 0x0000001dff057e24 */ /* 0x000fe2000f8e00ff */
[----:B------:R-:W-:Y:S01]  /*2110*/  @!P0 LEA.HI.X R9, R4, R13, R6, 0x1, P1 ;  /* 0x0000000d04098211 */ /* 0x000fe200008f0c06 */
[----:B------:R-:W-:Y:S01]  /*2120*/  IMAD.IADD R179, R53, 0x1, R0 ;  /* 0x0000000135b37824 */ /* 0x000fe200078e0200 */
[----:B------:R-:W-:Y:S01]  /*2130*/  UIMAD UR10, UR19, UR13, UR10 ;  /* 0x0000000d130a72a4 */ /* 0x000fe2000f8e020a */
[----:B------:R-:W-:-:S02]  /*2140*/  @!P0 IMAD R0, R17, 0x2, R44 ;  /* 0x0000000211008824 */ /* 0x000fc400078e022c */
[----:B------:R-:W-:Y:S01]  /*2150*/  IMAD.WIDE.U32 R4, R5, UR13, R178 ;  /* 0x0000000d05047c25 */ /* 0x000fe2000f8e00b2 */
[----:B------:R-:W-:Y:S03]  /*2160*/  STL.64 [R1+0x60], R178 ;  /* 0x000060b201007387 */ /* 0x000fe60000100a00 */
[----:B------:R-:W-:Y:S01]  /*2170*/  VIADD R5, R5, UR10 ;  /* 0x0000000a05057c36 */ /* 0x000fe20008000000 */
[----:B------:R1:W-:Y:S01]  /*2180*/  @!P0 LDGSTS.E.BYPASS.LTC128B.128 [R0+0x1800], desc[UR30][R8.64] ;  /* 0x0180000008008fae */ /* 0x0003e2000b901d5e */
[----:B------:R-:W-:Y:S01]  /*2190*/  ISETP.GE.AND P0, PT, R40, UR20, PT ;  /* 0x0000001428007c0c */ /* 0x000fe2000bf06270 */
[----:B------:R-:W-:Y:S01]  /*21a0*/  USHF.L.U32 UR10, UR9, 0x6, URZ ;  /* 0x00000006090a7899 */ /* 0x000fe2000800063f */
[----:B--2---:R-:W-:-:S04]  /*21b0*/  @!P6 LEA R6, P1, R4, R14, 0x1 ;  /* 0x0000000e0406e211 */ /* 0x004fc800078208ff */
[----:B------:R-:W-:Y:S02]  /*21c0*/  @!P6 LEA.HI.X R7, R4, R15, R5, 0x1, P1 ;  /* 0x0000000f0407e211 */ /* 0x000fe400008f0c05 */
[----:B------:R-:W-:Y:S02]  /*21d0*/  ISETP.GE.AND P1, PT, R41, UR20, PT ;  /* 0x0000001429007c0c */ /* 0x000fe4000bf26270 */
[----:B-1----:R-:W-:Y:S02]  /*21e0*/  LEA.HI R0, R10, R12, RZ, 0x1 ;  /* 0x0000000c0a007211 */ /* 0x002fe400078f08ff */
[----:B------:R-:W-:Y:S02]  /*21f0*/  @!P6 MOV R8, 0x400 ;  /* 0x000004000008e802 */ /* 0x000fe40000000f00 */
[----:B------:R-:W-:Y:S02]  /*2200*/  LOP3.LUT R0, R0, 0xfffffffe, RZ, 0xc0, !PT ;  /* 0xfffffffe00007812 */ /* 0x000fe400078ec0ff */
[----:B----4-:R-:W-:-:S02]  /*2210*/  @!P6 LEA R11, R11, R8, 0x18 ;  /* 0x000000080b0be211 */ /* 0x010fc400078ec0ff */
[----:B------:R-:W-:Y:S01]  /*2220*/  @!P4 MOV R8, 0x400 ;  /* 0x000004000008c802 */ /* 0x000fe20000000f00 */
[----:B------:R-:W-:Y:S01]  /*2230*/  IMAD.IADD R19, R12, 0x1, -R0 ;  /* 0x000000010c137824 */ /* 0x000fe200078e0a00 */
[----:B------:R-:W-:Y:S01]  /*2240*/  LOP3.LUT R0, R10, 0xfffffff0, RZ, 0xc0, !PT ;  /* 0xfffffff00a007812 */ /* 0x000fe200078ec0ff */
[----:B------:R-:W-:Y:S01]  /*2250*/  @!P6 IMAD R11, R17, 0x2, R11 ;  /* 0x00000002110be824 */ /* 0x000fe200078e020b */
[----:B------:R-:W-:Y:S02]  /*2260*/  @!P5 MOV R9, 0x400 ;  /* 0x000004000009d802 */ /* 0x000fe40000000f00 */
[----:B------:R-:W-:Y:S01]  /*2270*/  LOP3.LUT R10, R49, 0xfffffff8, RZ, 0xc0, !PT ;  /* 0xfffffff8310a7812 */ /* 0x000fe200078ec0ff */
[----:B------:R-:W-:Y:S01]  /*2280*/  IMAD.IADD R0, R50, 0x1, -R0 ;  /* 0x0000000132007824 */ /* 0x000fe200078e0a00 */
[----:B------:R-:W-:Y:S01]  /*2290*/  @!P4 LEA R13, R16, R8, 0x18 ;  /* 0x00000008100dc211 */ /* 0x000fe200078ec0ff */
[----:B------:R1:W-:Y:S01]  /*22a0*/  @!P6 LDGSTS.E.BYPASS.LTC128B.128 [R11+0x2000], desc[UR30][R6.64] ;  /* 0x02000000060befae */ /* 0x0003e2000b901d5e */
[----:B------:R-:W-:Y:S01]  /*22b0*/  @!P5 LEA R18, R18, R9, 0x18 ;  /* 0x000000091212d211 */ /* 0x000fe200078ec0ff */
[C---:B------:R-:W-:Y:S01]  /*22c0*/  IMAD.IADD R10, R50.reuse, 0x1, -R10 ;  /* 0x00000001320a7824 */ /* 0x040fe200078e0a0a */
[----:B------:R-:W-:Y:S01]  /*22d0*/  SHF.R.S32.HI R14, RZ, 0x1f, R0 ;  /* 0x0000001fff0e7819 */ /* 0x000fe20000011400 */
[----:B------:R-:W-:Y:S01]  /*22e0*/  IMAD.SHL.U32 R50, R50, 0x2, RZ ;  /* 0x0000000232327824 */ /* 0x000fe200078e00ff */
[----:B------:R-:W-:-:S02]  /*22f0*/  LEA.HI R8, R0, R0, RZ, 0x1 ;  /* 0x0000000000087211 */ /* 0x000fc400078f08ff */
[----:B------:R-:W-:Y:S02]  /*2300*/  @!P3 MOV R9, 0x400 ;  /* 0x000004000009b802 */ /* 0x000fe40000000f00 */
[----:B------:R-:W-:Y:S02]  /*2310*/  LEA.HI R29, R14, R0, RZ, 0x3 ;  /* 0x000000000e1d7211 */ /* 0x000fe400078f18ff */
[----:B------:R-:W-:Y:S01]  /*2320*/  LOP3.LUT R12, R8, 0x7fffffe, RZ, 0xc0, !PT ;  /* 0x07fffffe080c7812 */ /* 0x000fe200078ec0ff */
[----:B------:R-:W2:Y:S01]  /*2330*/  @!P5 LDC.64 R14, c[0x0][0x218] ;  /* 0x00008600ff0edb82 */ /* 0x000ea20000000a00 */
[----:B---3--:R-:W-:Y:S02]  /*2340*/  @!P3 LEA R23, R23, R9, 0x18 ;  /* 0x000000091717b211 */ /* 0x008fe400078ec0ff */
[----:B------:R-:W-:Y:S01]  /*2350*/  LEA.HI R9, R10, R10, RZ, 0x1 ;  /* 0x0000000a0a097211 */ /* 0x000fe200078f08ff */
[----:B------:R-:W-:Y:S01]  /*2360*/  IMAD.IADD R37, R0, 0x1, -R12 ;  /* 0x0000000100257824 */ /* 0x000fe200078e0a0c */
[----:B------:R-:W-:Y:S01]  /*2370*/  LOP3.LUT R38, R50, 0x6, RZ, 0xc0, !PT ;  /* 0x0000000632267812 */ /* 0x000fe200078ec0ff */
[----:B------:R-:W-:Y:S01]  /*2380*/  IMAD.U32 R0, RZ, RZ, UR9 ;  /* 0x00000009ff007e24 */ /* 0x000fe2000f8e00ff */
[----:B------:R-:W-:Y:S01]  /*2390*/  LOP3.LUT R12, R9, 0x3fffffe, RZ, 0xc0, !PT ;  /* 0x03fffffe090c7812 */ /* 0x000fe200078ec0ff */
[----:B------:R-:W-:Y:S01]  /*23a0*/  @!P3 IMAD R23, R17, 0x2, R23 ;  /* 0x000000021117b824 */ /* 0x000fe200078e0217 */
[----:B------:R-:W-:-:S03]  /*23b0*/  SHF.R.S32.HI R28, RZ, 0x1, R9 ;  /* 0x00000001ff1c7819 */ /* 0x000fc60000011409 */
[----:B------:R-:W-:Y:S02]  /*23c0*/  IMAD.IADD R16, R10, 0x1, -R12 ;  /* 0x000000010a107824 */ /* 0x000fe400078e0a0c */
[C---:B------:R-:W-:Y:S01]  /*23d0*/  @!P5 IMAD R10, R17.reuse, 0x2, R18 ;  /* 0x00000002110ad824 */ /* 0x040fe200078e0212 */
[--C-:B-1----:R-:W-:Y:S01]  /*23e0*/  SHF.R.S32.HI R11, RZ, 0x1, R8.reuse ;  /* 0x00000001ff0b7819 */ /* 0x102fe20000011408 */
[----:B------:R-:W-:Y:S01]  /*23f0*/  IMAD.U32 R7, RZ, RZ, UR8 ;  /* 0x00000008ff077e24 */ /* 0x000fe2000f8e00ff */
[----:B------:R-:W-:Y:S01]  /*2400*/  SHF.R.S32.HI R8, RZ, 0x1f, R8 ;  /* 0x0000001fff087819 */ /* 0x000fe20000011408 */
[----:B------:R-:W-:Y:S02]  /*2410*/  IMAD.U32 R6, RZ, RZ, UR8 ;  /* 0x00000008ff067e24 */ /* 0x000fe4000f8e00ff */
[----:B------:R-:W-:Y:S01]  /*2420*/  @!P4 IMAD R18, R17, 0x2, R13 ;  /* 0x000000021112c824 */ /* 0x000fe200078e020d */
[----:B------:R-:W-:Y:S01]  /*2430*/  @!P5 LEA R9, P6, R7, R4, 0x5 ;  /* 0x000000040709d211 */ /* 0x000fe200078c28ff */
[----:B------:R-:W-:-:S03]  /*2440*/  IMAD.SHL.U32 R7, R47, 0x8, RZ ;  /* 0x000000082f077824 */ /* 0x000fc600078e00ff */
[----:B------:R-:W-:Y:S01]  /*2450*/  @!P5 LEA.HI.X R12, R6, R5, R0, 0x5, P6 ;  /* 0x00000005060cd211 */ /* 0x000fe200030f2c00 */
[----:B------:R-:W-:Y:S01]  /*2460*/  IMAD.SHL.U32 R0, R28, 0x40, RZ ;  /* 0x000000401c007824 */ /* 0x000fe200078e00ff */
[----:B------:R-:W-:-:S04]  /*2470*/  LEA.HI R6, R8, R11, RZ, 0x2 ;  /* 0x0000000b08067211 */ /* 0x000fc800078f10ff */
[----:B------:R-:W-:Y:S02]  /*2480*/  LOP3.LUT R0, R0, 0xc0, RZ, 0xc0, !PT ;  /* 0x000000c000007812 */ /* 0x000fe400078ec0ff */
[----:B------:R-:W-:Y:S02]  /*2490*/  LOP3.LUT R8, R6, 0xfffffffc, RZ, 0xc0, !PT ;  /* 0xfffffffc06087812 */ /* 0x000fe400078ec0ff */
[----:B------:R-:W-:Y:S02]  /*24a0*/  LOP3.LUT R7, R0, 0x8, R7, 0xf8, !PT ;  /* 0x0000000800077812 */ /* 0x000fe400078ef807 */
[----:B------:R-:W-:Y:S01]  /*24b0*/  SHF.R.U32.HI R0, RZ, 0x3, R0 ;  /* 0x00000003ff007819 */ /* 0x000fe20000011600 */
[----:B------:R-:W-:Y:S01]  /*24c0*/  IMAD.IADD R26, R11, 0x1, -R8 ;  /* 0x000000010b1a7824 */ /* 0x000fe200078e0a08 */
[----:B--2---:R-:W-:Y:S01]  /*24d0*/  @!P5 LEA R6, P6, R9, R14, 0x1 ;  /* 0x0000000e0906d211 */ /* 0x004fe200078c08ff */
[----:B------:R-:W-:Y:S01]  /*24e0*/  IMAD.SHL.U32 R11, R19, 0x8, RZ ;  /* 0x00000008130b7824 */ /* 0x000fe200078e00ff */
[----:B------:R-:W-:Y:S01]  /*24f0*/  LOP3.LUT R13, R7, R0, RZ, 0x3c, !PT ;  /* 0x00000000070d7212 */ /* 0x000fe200078e3cff */
[----:B------:R-:W-:Y:S01]  /*2500*/  IMAD R0, R3, UR6, RZ ;  /* 0x0000000603007c24 */ /* 0x000fe2000f8e02ff */
[----:B------:R-:W-:Y:S01]  /*2510*/  @!P5 LEA.HI.X R7, R9, R15, R12, 0x1, P6 ;  /* 0x0000000f0907d211 */ /* 0x000fe200030f0c0c */
[C---:B------:R-:W-:Y:S01]  /*2520*/  IMAD.WIDE.U32 R8, R2.reuse, UR6, R20 ;  /* 0x0000000602087c25 */ /* 0x040fe2000f8e0014 */
[C---:B------:R-:W-:Y:S01]  /*2530*/  ISETP.GE.AND P6, PT, R2.reuse, UR20, PT ;  /* 0x0000001402007c0c */ /* 0x040fe2000bfc6270 */
[----:B------:R-:W-:Y:S01]  /*2540*/  UIMAD.WIDE.U32 UR20, UR8, 0x40, URZ ;  /* 0x00000040081478a5 */ /* 0x000fe2000f8e003f */
[----:B------:R-:W1:Y:S01]  /*2550*/  @!P3 LDC.64 R14, c[0x0][0x218] ;  /* 0x00008600ff0ebb82 */ /* 0x000e620000000a00 */
[----:B------:R-:W-:Y:S01]  /*2560*/  IMAD R12, R2, UR7, R0 ;  /* 0x00000007020c7c24 */ /* 0x000fe2000f8e0200 */
[----:B------:R2:W-:Y:S01]  /*2570*/  @!P5 LDGSTS.E.BYPASS.LTC128B.128 [R10+0x2800], desc[UR30][R6.64] ;  /* 0x02800000060adfae */ /* 0x0005e2000b901d5e */
[----:B------:R-:W-:Y:S01]  /*2580*/  IMAD.U32 R0, RZ, RZ, UR10 ;  /* 0x0000000aff007e24 */ /* 0x000fe2000f8e00ff */
[----:B------:R-:W-:Y:S01]  /*2590*/  ULDC.64 UR10, c[0x0][0x268] ;  /* 0x00009a00000a7ab9 */ /* 0x000fe20000000a00 */
[----:B------:R-:W-:Y:S01]  /*25a0*/  @!P4 IADD3 R2, P5, R4, UR20, RZ ;  /* 0x000000140402cc10 */ /* 0x000fe2000ffbe0ff */
[----:B------:R-:W-:Y:S01]  /*25b0*/  IMAD.SHL.U32 R3, R26, 0x40, RZ ;  /* 0x000000401a037824 */ /* 0x000fe200078e00ff */
[----:B------:R-:W-:Y:S01]  /*25c0*/  @!UP0 UIMAD UR20, UR9, 0x60, URZ ;  /* 0x00000060091488a4 */ /* 0x000fe2000f8e023f */
[----:B------:R-:W-:-:S03]  /*25d0*/  VOTEU.ALL UP0, P1 ;  /* 0x00000000003f7886 */ /* 0x000fc60000800000 */
[----:B------:R-:W-:-:S04]  /*25e0*/  LOP3.LUT R3, R3, 0xc0, RZ, 0xc0, !PT ;  /* 0x000000c003037812 */ /* 0x000fc800078ec0ff */
[----:B------:R-:W-:Y:S02]  /*25f0*/  LOP3.LUT R11, R3, 0x8, R11, 0xf8, !PT ;  /* 0x00000008030b7812 */ /* 0x000fe400078ef80b */
[----:B--2---:R-:W-:Y:S01]  /*2600*/  @!P4 IADD3.X R7, R5, UR21, R0, P5, !PT ;  /* 0x000000150507cc10 */ /* 0x004fe2000affe400 */
[----:B------:R-:W-:Y:S01]  /*2610*/  IMAD R10, R19, 0x8, R16 ;  /* 0x00000008130a7824 */ /* 0x000fe200078e0210 */
[----:B------:R-:W-:Y:S01]  /*2620*/  @!P4 LEA R6, P5, R2, R24, 0x1 ;  /* 0x000000180206c211 */ /* 0x000fe200078a08ff */
[----:B------:R-:W2:Y:S02]  /*2630*/  @!P2 LDC.64 R16, c[0x0][0x220] ;  /* 0x00008800ff10ab82 */ /* 0x000ea40000000a00 */
[----:B------:R-:W-:Y:S01]  /*2640*/  IMAD.U32 R0, R10, 0x20, R13 ;  /* 0x000000200a007824 */ /* 0x000fe200078e000d */
[----:B------:R-:W-:Y:S02]  /*2650*/  @!P4 LEA.HI.X R7, R2, R25, R7, 0x1, P5 ;  /* 0x000000190207c211 */ /* 0x000fe400028f0c07 */
[----:B------:R-:W-:Y:S01]  /*2660*/  IADD3 R2, P5, R8, UR42, RZ ;  /* 0x0000002a08027c10 */ /* 0x000fe2000ffbe0ff */
[----:B------:R-:W-:Y:S01]  /*2670*/  IMAD.U32 R8, RZ, RZ, UR8 ;  /* 0x00000008ff087e24 */ /* 0x000fe2000f8e00ff */
[----:B------:R-:W-:Y:S01]  /*2680*/  SHF.R.U32.HI R10, RZ, 0x3, R3 ;  /* 0x00000003ff0a7819 */ /* 0x000fe20000011603 */
[----:B------:R3:W-:Y:S01]  /*2690*/  @!P4 LDGSTS.E.BYPASS.LTC128B.128 [R18+0x3000], desc[UR30][R6.64] ;  /* 0x030000000612cfae */ /* 0x0007e2000b901d5e */
[----:B------:R-:W-:Y:S01]  /*26a0*/  IADD3.X R3, R9, UR23, R12, P5, !PT ;  /* 0x0000001709037c10 */ /* 0x000fe2000affe40c */
[----:B------:R-:W-:Y:S01]  /*26b0*/  @!P3 IMAD.WIDE.U32 R4, R8, 0x60, R4 ;  /* 0x000000600804b825 */ /* 0x000fe200078e0004 */
[----:B------:R-:W-:-:S02]  /*26c0*/  LOP3.LUT R96, R11, R10, RZ, 0x3c, !PT ;  /* 0x0000000a0b607212 */ /* 0x000fc400078e3cff */
[----:B------:R-:W-:Y:S01]  /*26d0*/  LEA R135, R0, UR4, 0x1 ;  /* 0x0000000400877c11 */ /* 0x000fe2000f8e08ff */
[----:B------:R-:W-:Y:S01]  /*26e0*/  IMAD.WIDE.U32 R32, R22, UR10, R2 ;  /* 0x0000000a16207c25 */ /* 0x000fe2000f8e0002 */
[----:B-1----:R-:W-:-:S03]  /*26f0*/  @!P3 LEA R2, P5, R4, R14, 0x1 ;  /* 0x0000000e0402b211 */ /* 0x002fc600078a08ff */
[----:B------:R-:W-:Y:S01]  /*2700*/  @!P3 VIADD R3, R5, UR20 ;  /* 0x000000140503bc36 */ /* 0x000fe20008000000 */
[----:B------:R-:W-:Y:S01]  /*2710*/  UIMAD.WIDE.U32 UR20, UR6, 0x40, URZ ;  /* 0x00000040061478a5 */ /* 0x000fe2000f8e003f */
[----:B------:R-:W-:Y:S01]  /*2720*/  IMAD R8, R27, UR10, RZ ;  /* 0x0000000a1b087c24 */ /* 0x000fe2000f8e02ff */
[----:B------:R-:W-:Y:S01]  /*2730*/  UIMAD UR10, UR25, UR29, URZ ;  /* 0x0000001d190a72a4 */ /* 0x000fe2000f8e023f */
[----:B------:R-:W-:Y:S01]  /*2740*/  IMAD.MOV.U32 R30, RZ, RZ, R32 ;  /* 0x000000ffff1e7224 */ /* 0x000fe200078e0020 */
[----:B------:R-:W-:Y:S01]  /*2750*/  @!P3 LEA.HI.X R3, R4, R15, R3, 0x1, P5 ;  /* 0x0000000f0403b211 */ /* 0x000fe200028f0c03 */
[----:B------:R-:W-:Y:S01]  /*2760*/  IMAD R5, R22, UR11, R8 ;  /* 0x0000000b16057c24 */ /* 0x000fe2000f8e0208 */
[----:B------:R-:W1:Y:S01]  /*2770*/  @!P0 LDC.64 R14, c[0x0][0x220] ;  /* 0x00008800ff0e8b82 */ /* 0x000e620000000a00 */
[----:B------:R-:W-:Y:S01]  /*2780*/  IMAD.U32 R4, RZ, RZ, UR29 ;  /* 0x0000001dff047e24 */ /* 0x000fe2000f8e00ff */
[----:B------:R-:W-:Y:S01]  /*2790*/  UIMAD UR10, UR19, UR26, UR10 ;  /* 0x0000001a130a72a4 */ /* 0x000fe2000f8e020a */
[----:B------:R4:W-:Y:S01]  /*27a0*/  @!P3 LDGSTS.E.BYPASS.LTC128B.128 [R23+0x3800], desc[UR30][R2.64] ;  /* 0x038000000217bfae */ /* 0x0009e2000b901d5e */
[----:B------:R-:W-:-:S02]  /*27b0*/  IMAD.IADD R31, R33, 0x1, R5 ;  /* 0x00000001211f7824 */ /* 0x000fc400078e0205 */
[----:B------:R-:W-:Y:S01]  /*27c0*/  IMAD.U32 R5, RZ, RZ, UR7 ;  /* 0x00000007ff057e24 */ /* 0x000fe2000f8e00ff */
[----:B------:R-:W0:Y:S01]  /*27d0*/  LDGDEPBAR ;  /* 0x00000000000079af */ /* 0x000e220000000000 */
[----:B------:R-:W5:Y:S01]  /*27e0*/  @!P6 LDC.64 R8, c[0x0][0x220] ;  /* 0x00008800ff08eb82 */ /* 0x000f620000000a00 */
[----:B------:R-:W-:Y:S02]  /*27f0*/  IMAD.MOV.U32 R0, RZ, RZ, 0x10 ;  /* 0x00000010ff007424 */ /* 0x000fe400078e00ff */
[----:B---3--:R-:W-:Y:S01]  /*2800*/  IMAD.U32 R6, RZ, RZ, UR6 ;  /* 0x00000006ff067e24 */ /* 0x008fe2000f8e00ff */
[----:B------:R-:W-:Y:S01]  /*2810*/  STL.64 [R1+0x70], R32 ;  /* 0x0000702001007387 */ /* 0x000fe20000100a00 */
[----:B------:R-:W-:-:S03]  /*2820*/  VIADD R188, R135, 0x2020 ;  /* 0x0000202087bc7836 */ /* 0x000fc60000000000 */
[----:B------:R-:W3:Y:S01]  /*2830*/  @!P1 LDC.64 R18, c[0x0][0x220] ;  /* 0x00008800ff129b82 */ /* 0x000ee20000000a00 */
[----:B------:R-:W-:Y:S01]  /*2840*/  STL.64 [R1+0x40], R30 ;  /* 0x0000401e01007387 */ /* 0x000fe20000100a00 */
[----:B----4-:R-:W-:Y:S01]  /*2850*/  IMAD.WIDE.U32 R2, R4, UR26, R30 ;  /* 0x0000001a04027c25 */ /* 0x010fe2000f8e001e */
[----:B------:R-:W-:-:S05]  /*2860*/  DEPBAR.LE SB0, 0x0 ;  /* 0x000080000000791a */ /* 0x000fca0000000000 */
[----:B------:R-:W-:Y:S01]  /*2870*/  BAR.SYNC.DEFER_BLOCKING 0x0 ;  /* 0x0000000000007b1d */ /* 0x000fe20000010000 */
[----:B------:R-:W-:Y:S01]  /*2880*/  IMAD.U32 R4, RZ, RZ, UR6 ;  /* 0x00000006ff047e24 */ /* 0x000fe2000f8e00ff */
[----:B-----5:R-:W-:Y:S01]  /*2890*/  @!P6 LEA R8, P4, R2, R8, 0x1 ;  /* 0x000000080208e211 */ /* 0x020fe200078808ff */
[----:B------:R-:W-:Y:S01]  /*28a0*/  VIADD R3, R3, UR10 ;  /* 0x0000000a03037c36 */ /* 0x000fe20008000000 */
[----:B------:R-:W-:Y:S02]  /*28b0*/  USHF.L.U32 UR10, UR7, 0x6, URZ ;  /* 0x00000006070a7899 */ /* 0x000fe4000800063f */
[----:B------:R-:W-:Y:S01]  /*28c0*/  @!P2 LEA R11, P3, R4, R2, 0x5 ;  /* 0x00000002040ba211 */ /* 0x000fe200078628ff */
[----:B------:R-:W-:Y:S01]  /*28d0*/  IMAD.SHL.U32 R4, R29, 0x20, RZ ;  /* 0x000000201d047824 */ /* 0x000fe200078e00ff */
[----:B------:R-:W-:Y:S02]  /*28e0*/  @!P6 LEA.HI.X R9, R2, R9, R3, 0x1, P4 ;  /* 0x000000090209e211 */ /* 0x000fe400020f0c03 */
[----:B------:R-:W-:Y:S01]  /*28f0*/  @!P2 LEA.HI.X R13, R6, R3, R5, 0x5, P3 ;  /* 0x00000003060da211 */ /* 0x000fe200018f2c05 */
[----:B------:R-:W-:Y:S01]  /*2900*/  IMAD.U32 R6, RZ, RZ, UR10 ;  /* 0x0000000aff067e24 */ /* 0x000fe2000f8e00ff */
[----:B------:R-:W-:Y:S01]  /*2910*/  LOP3.LUT R36, R4, 0xffffff00, RZ, 0xc0, !PT ;  /* 0xffffff0004247812 */ /* 0x000fe200078ec0ff */
[----:B------:R-:W-:Y:S01]  /*2920*/  IMAD.U32 R4, RZ, RZ, UR6 ;  /* 0x00000006ff047e24 */ /* 0x000fe2000f8e00ff */
[----:B------:R-:W-:Y:S01]  /*2930*/  @!P0 IADD3 R7, P3, R2, UR20, RZ ;  /* 0x0000001402078c10 */ /* 0x000fe2000ff7e0ff */
[----:B------:R-:W-:-:S02]  /*2940*/  @!UP0 UIMAD UR10, UR7, 0x60, URZ ;  /* 0x00000060070a88a4 */ /* 0x000fc4000f8e023f */
[----:B------:R-:W-:Y:S01]  /*2950*/  @!P1 IMAD.WIDE.U32 R4, R4, 0x60, R2 ;  /* 0x0000006004049825 */ /* 0x000fe200078e0002 */
[----:B--2---:R-:W-:Y:S01]  /*2960*/  @!P2 LEA R2, P4, R11, R16, 0x1 ;  /* 0x000000100b02a211 */ /* 0x004fe200078808ff */
[----:B------:R-:W-:Y:S01]  /*2970*/  UISETP.GT.AND UP0, UPT, UR29, UR24, UPT ;  /* 0x000000181d00728c */ /* 0x000fe2000bf04270 */
[----:B------:R-:W-:Y:S01]  /*2980*/  @!P0 IADD3.X R12, R3, UR21, R6, P3, !PT ;  /* 0x00000015030c8c10 */ /* 0x000fe20009ffe406 */
[----:B------:R-:W-:Y:S01]  /*2990*/  IMAD R10, R46, 0x200, R36 ;  /* 0x000002002e0a7824 */ /* 0x000fe200078e0224 */
[----:B------:R-:W-:Y:S01]  /*29a0*/  @!P2 LEA.HI.X R3, R11, R17, R13, 0x1, P4 ;  /* 0x000000110b03a211 */ /* 0x000fe200020f0c0d */
[----:B------:R-:W-:Y:S01]  /*29b0*/  @!P1 VIADD R5, R5, UR10 ;  /* 0x0000000a05059c36 */ /* 0x000fe20008000000 */
[----:B------:R-:W-:Y:S01]  /*29c0*/  @P6 STS [R165+0x4000], RZ ;  /* 0x004000ffa5006388 */ /* 0x000fe20000000800 */
[----:B-1----:R-:W-:Y:S01]  /*29d0*/  @!P0 LEA R6, P3, R7, R14, 0x1 ;  /* 0x0000000e07068211 */ /* 0x002fe200078608ff */
[----:B------:R-:W-:Y:S01]  /*29e0*/  IMAD R10, R37, 0x20, R10 ;  /* 0x00000020250a7824 */ /* 0x000fe200078e020a */
[----:B------:R-:W-:Y:S01]  /*29f0*/  UIADD3 UR10, UR17, 0x1, -UR18 ;  /* 0x00000001110a7890 */ /* 0x000fe2000fffe812 */
[----:B------:R-:W-:Y:S01]  /*2a00*/  @P6 STS [R165+0x4004], RZ ;  /* 0x004004ffa5006388 */ /* 0x000fe20000000800 */
[----:B------:R-:W-:Y:S01]  /*2a10*/  @!P0 LEA.HI.X R7, R7, R15, R12, 0x1, P3 ;  /* 0x0000000f07078211 */ /* 0x000fe200018f0c0c */
[----:B------:R-:W-:Y:S01]  /*2a20*/  IMAD R116, R37, 0x20, R36 ;  /* 0x0000002025747824 */ /* 0x000fe200078e0224 */
[----:B------:R-:W-:Y:S01]  /*2a30*/  UIADD3 UR10, UR10, UR14, URZ ;  /* 0x0000000e0a0a7290 */ /* 0x000fe2000fffe03f */
        /* <DEDUP_REMOVED lines=14> */
[----:B------:R2:W-:Y:S01]  /*2b20*/  @!P0 LDGSTS.E.BYPASS.LTC128B.128 [R165+0x5000], desc[UR30][R6.64] ;  /* 0x0500000006a58fae */ /* 0x0005e2000b901d5e */
[----:B------:R-:W-:-:S03]  /*2b30*/  LOP3.LUT P0, RZ, R28, 0x2, RZ, 0xc0, !PT ;  /* 0x000000021cff7812 */ /* 0x000fc6000780c0ff */
[----:B------:R-:W-:Y:S01]  /*2b40*/  @P1 STS.128 [R165+0x5800], RZ ;  /* 0x005800ffa5001388 */ /* 0x000fe20000000c00 */
[----:B---3--:R-:W-:-:S04]  /*2b50*/  @!P1 LEA R8, P3, R4, R18, 0x1 ;  /* 0x0000001204089211 */ /* 0x008fc800078608ff */
[----:B------:R-:W-:Y:S01]  /*2b60*/  @!P1 LEA.HI.X R9, R4, R19, R5, 0x1, P3 ;  /* 0x0000001304099211 */ /* 0x000fe200018f0c05 */
[----:B-1----:R-:W-:-:S04]  /*2b70*/  IMAD.IADD R2, R96, 0x1, R10 ;  /* 0x0000000160027824 */ /* 0x002fc800078e020a */
[----:B------:R-:W-:Y:S01]  /*2b80*/  @!PT LDS RZ, [RZ] ;  /* 0x00000000fffff984 */ /* 0x000fe20000000800 */
[----:B------:R-:W-:Y:S01]  /*2b90*/  @!PT LDS RZ, [RZ] ;  /* 0x00000000fffff984 */ /* 0x000fe20000000800 */
[----:B------:R-:W-:Y:S01]  /*2ba0*/  @!PT LDS RZ, [RZ] ;  /* 0x00000000fffff984 */ /* 0x000fe20000000800 */
[----:B------:R1:W-:Y:S01]  /*2bb0*/  @!P1 LDGSTS.E.BYPASS.LTC128B.128 [R165+0x5800], desc[UR30][R8.64] ;  /* 0x0580000008a59fae */ /* 0x0003e2000b901d5e */
[----:B------:R-:W-:Y:S02]  /*2bc0*/  LOP3.LUT P1, RZ, R26, 0x2, RZ, 0xc0, !PT ;  /* 0x000000021aff7812 */ /* 0x000fe4000782c0ff */
[----:B------:R-:W-:Y:S01]  /*2bd0*/  SHF.R.S32.HI R3, RZ, 0x1f, R45 ;  /* 0x0000001fff037819 */ /* 0x000fe2000001142d */
[----:B------:R-:W-:Y:S01]  /*2be0*/  LDSM.16.M88.4 R20, [R135+0x2000] ;  /* 0x002000008714783b */ /* 0x000fe20000000200 */
[----:B------:R-:W-:Y:S01]  /*2bf0*/  LEA R186, R2, UR4, 0x1 ;  /* 0x0000000402ba7c11 */ /* 0x000fe2000f8e08ff */
[----:B------:R-:W-:Y:S01]  /*2c00*/  VIADD R2, R135, 0x2000 ;  /* 0x0000200087027836 */ /* 0x000fe20000000000 */
[----:B------:R-:W-:Y:S01]  /*2c10*/  SEL R0, R0, 0xfffffff0, !P1 ;  /* 0xfffffff000007807 */ /* 0x000fe20004800000 */
[----:B------:R-:W-:Y:S01]  /*2c20*/  LDSM.16.M88.4 R40, [R135+0x2400] ;  /* 0x002400008728783b */ /* 0x000fe20000000200 */
[----:B------:R-:W-:Y:S01]  /*2c30*/  LEA.HI R3, R3, R45, RZ, 0x2 ;  /* 0x0000002d03037211 */ /* 0x000fe200078f10ff */
[----:B------:R-:W-:-:S02]  /*2c40*/  @P0 VIADD R188, R2, 0xffffffe0 ;  /* 0xffffffe002bc0836 */ /* 0x000fc40000000000 */
[----:B------:R-:W3:Y:S01]  /*2c50*/  LDSM.16.M88.4 R12, [R186] ;  /* 0x00000000ba0c783b */ /* 0x000ee20000000200 */
[----:B------:R-:W-:Y:S01]  /*2c60*/  IMAD R187, R0, 0x2, R186 ;  /* 0x0000000200bb7824 */ /* 0x000fe200078e02ba */
[----:B------:R-:W-:Y:S01]  /*2c70*/  SHF.R.S32.HI R3, RZ, 0x2, R3 ;  /* 0x00000002ff037819 */ /* 0x000fe20000011403 */
[----:B------:R-:W-:Y:S01]  /*2c80*/  IMAD.U32 R2, RZ, RZ, UR28 ;  /* 0x0000001cff027e24 */ /* 0x000fe2000f8e00ff */
[----:B------:R-:W-:Y:S03]  /*2c90*/  LDSM.16.M88.4 R24, [R188] ;  /* 0x00000000bc18783b */ /* 0x000fe60000000200 */
[----:B------:R-:W-:Y:S01]  /*2ca0*/  IMAD R236, R2, 0x8, R46 ;  /* 0x0000000802ec7824 */ /* 0x000fe200078e022e */
[----:B------:R-:W-:Y:S01]  /*2cb0*/  LDSM.16.M88.4 R16, [R187+0x1000] ;  /* 0x00100000bb10783b */ /* 0x000fe20000000200 */
[----:B------:R-:W-:-:S03]  /*2cc0*/  LEA R2, R46, UR16, 0x4 ;  /* 0x000000102e027c11 */ /* 0x000fc6000f8e20ff */
[----:B--2---:R-:W-:Y:S02]  /*2cd0*/  LDSM.16.M88.4 R4, [R187] ;  /* 0x00000000bb04783b */ /* 0x004fe40000000200 */
[----:B------:R-:W-:Y:S02]  /*2ce0*/  IMAD.IADD R3, R3, 0x1, R2 ;  /* 0x0000000103037824 */ /* 0x000fe400078e0202 */
[----:B-1----:R-:W1:Y:S01]  /*2cf0*/  LDSM.16.M88.4 R8, [R186+0x1000] ;  /* 0x00100000ba08783b */ /* 0x002e620000000200 */
[----:B------:R-:W-:Y:S02]  /*2d00*/  IMAD.U32 R2, RZ, RZ, UR29 ;  /* 0x0000001dff027e24 */ /* 0x000fe4000f8e00ff */
[----:B------:R-:W-:Y:S01]  /*2d10*/  VIADDMNMX R197, R3, UR15, RZ, !PT ;  /* 0x0000000f03c57c46 */ /* 0x000fe2000f8001ff */
[----:B------:R-:W0:Y:S01]  /*2d20*/  LDGDEPBAR ;  /* 0x00000000000079af */ /* 0x000e220000000000 */
[----:B------:R-:W-:Y:S01]  /*2d30*/  IMAD R2, R2, 0x80, R38 ;  /* 0x0000008002027824 */ /* 0x000fe200078e0226 */
[C---:B---3--:R-:W-:Y:S06]  /*2d40*/  HMMA.16816.F32.BF16 R32, R12.reuse, R20, RZ ;  /* 0x000000140c20723c */ /* 0x048fec00000418ff */
[C---:B------:R-:W-:Y:S06]  /*2d50*/  HMMA.16816.F32.BF16 R48, R12.reuse, R22, RZ ;  /* 0x000000160c30723c */ /* 0x040fec00000418ff */
[----:B------:R-:W-:Y:S06]  /*2d60*/  HMMA.16816.F32.BF16 R44, R12, R40, RZ ;  /* 0x000000280c2c723c */ /* 0x000fec00000418ff */
[----:B-1----:R-:W-:Y:S06]  /*2d70*/  HMMA.16816.F32.BF16 R28, R8, R20, RZ ;  /* 0x00000014081c723c */ /* 0x002fec00000418ff */
[----:B------:R-:W-:Y:S01]  /*2d80*/  HMMA.16816.F32.BF16 R56, R4, R24, R32 ;  /* 0x000000180438723c */ /* 0x000fe20000041820 */
[----:B------:R-:W-:-:S02]  /*2d90*/  IMAD.U32 R21, RZ, RZ, UR10 ;  /* 0x0000000aff157e24 */ /* 0x000fc4000f8e00ff */
[----:B------:R-:W-:-:S03]  /*2da0*/  VIADD R20, R2, 0x1 ;  /* 0x0000000102147836 */ /* 0x000fc60000000000 */
[----:B------:R-:W-:Y:S01]  /*2db0*/  HMMA.16816.F32.BF16 R36, R8, R22, RZ ;  /* 0x000000160824723c */ /* 0x000fe200000418ff */
[C---:B------:R-:W-:Y:S01]  /*2dc0*/  VIADDMNMX R201, R3.reuse, R21, UR17, PT ;  /* 0x0000001103c97e46 */ /* 0x040fe2000b800115 */
[----:B------:R-:W-:-:S03]  /*2dd0*/  VIADD R21, R3, 0x8 ;  /* 0x0000000803157836 */ /* 0x000fc60000000000 */
[-C--:B------:R-:W-:Y:S01]  /*2de0*/  ISETP.GE.AND P4, PT, R2, R201.reuse, PT ;  /* 0x000000c90200720c */ /* 0x080fe20003f86270 */
[----:B------:R-:W-:Y:S01]  /*2df0*/  HMMA.16816.F32.BF16 R48, R4, R26, R48 ;  /* 0x0000001a0430723c */ /* 0x000fe20000041830 */
[----:B------:R-:W-:Y:S01]  /*2e00*/  VIADD R22, R3, 0x40 ;  /* 0x0000004003167836 */ /* 0x000fe20000000000 */
[----:B------:R-:W-:Y:S02]  /*2e10*/  VIADDMNMX R196, R21, UR15, RZ, !PT ;  /* 0x0000000f15c47c46 */ /* 0x000fe4000f8001ff */
[----:B------:R-:W-:Y:S02]  /*2e20*/  ISETP.GE.AND P3, PT, R20, R201, PT ;  /* 0x000000c91400720c */ /* 0x000fe40003f66270 */
[----:B------:R-:W-:Y:S01]  /*2e30*/  HMMA.16816.F32.BF16 R64, R16, R24, R28 ;  /* 0x000000181040723c */ /* 0x000fe2000004181c */
[-C--:B------:R-:W-:Y:S02]  /*2e40*/  ISETP.LT.OR P4, PT, R2, R197.reuse, P4 ;  /* 0x000000c50200720c */ /* 0x080fe40002781670 */
[----:B------:R-:W-:-:S02]  /*2e50*/  ISETP.LT.OR P3, PT, R20, R197, P3 ;  /* 0x000000c51400720c */ /* 0x000fc40001f61670 */
[----:B------:R-:W-:Y:S02]  /*2e60*/  VIADDMNMX R199, R22, UR15, RZ, !PT ;  /* 0x0000000f16c77c46 */ /* 0x000fe4000f8001ff */
[----:B------:R-:W-:Y:S01]  /*2e70*/  IMAD.U32 R28, RZ, RZ, UR10 ;  /* 0x0000000aff1c7e24 */ /* 0x000fe2000f8e00ff */
[----:B------:R-:W-:Y:S01]  /*2e80*/  FSEL R72, R56, -INF , !P4 ;  /* 0xff80000038487808 */ /* 0x000fe20006000000 */
[----:B------:R-:W-:Y:S01]  /*2e90*/  IMAD.U32 R25, RZ, RZ, UR10 ;  /* 0x0000000aff197e24 */ /* 0x000fe2000f8e00ff */
[----:B------:R-:W-:Y:S01]  /*2ea0*/  FSEL R75, R57, -INF , !P3 ;  /* 0xff800000394b7808 */ /* 0x000fe20005800000 */
[----:B------:R-:W-:Y:S01]  /*2eb0*/  IMAD.U32 R24, RZ, RZ, UR10 ;  /* 0x0000000aff187e24 */ /* 0x000fe2000f8e00ff */
[--C-:B------:R-:W-:Y:S01]  /*2ec0*/  IADD3 R32, R28, 0x8, R3.reuse ;  /* 0x000000081c207810 */ /* 0x100fe20007ffe003 */
[----:B------:R-:W-:Y:S01]  /*2ed0*/  HMMA.16816.F32.BF16 R52, R16, R26, R36 ;  /* 0x0000001a1034723c */ /* 0x000fe20000041824 */
[----:B------:R-:W1:Y:S01]  /*2ee0*/  LDSM.16.M88.4 R28, [R188+0x400] ;  /* 0x00040000bc1c783b */ /* 0x000e620000000200 */
[----:B------:R-:W-:-:S02]  /*2ef0*/  IADD3 R25, R25, 0x40, R3 ;  /* 0x0000004019197810 */ /* 0x000fc40007ffe003 */
[----:B------:R-:W-:Y:S01]  /*2f00*/  VIMNMX R203, R32, UR17, PT ;  /* 0x0000001120cb7c48 */ /* 0x000fe2000bfe0100 */
[----:B------:R-:W-:Y:S01]  /*2f10*/  LDSM.16.M88.4 R36, [R188+0x800] ;  /* 0x00080000bc24783b */ /* 0x000fe20000000200 */
[----:B------:R-:W-:Y:S01]  /*2f20*/  HMMA.16816.F32.BF16 R32, R8, R40, RZ ;  /* 0x000000280820723c */ /* 0x000fe200000418ff */
[----:B------:R-:W-:Y:S01]  /*2f30*/  IADD3 R24, R24, 0x48, R3 ;  /* 0x0000004818187810 */ /* 0x000fe20007ffe003 */
[----:B------:R-:W-:Y:S01]  /*2f40*/  VIADD R3, R3, 0x48 ;  /* 0x0000004803037836 */ /* 0x000fe20000000000 */
[----:B------:R-:W-:Y:S02]  /*2f50*/  VIMNMX R202, R25, UR17, PT ;  /* 0x0000001119ca7c48 */ /* 0x000fe4000bfe0100 */
[----:B------:R-:W-:Y:S02]  /*2f60*/  VIMNMX R200, R24, UR17, PT ;  /* 0x0000001118c87c48 */ /* 0x000fe4000bfe0100 */
[----:B------:R-:W2:Y:S01]  /*2f70*/  LDSM.16.M88.4 R24, [R135+0x2800] ;  /* 0x002800008718783b */ /* 0x000ea20000000200 */
[----:B------:R-:W-:-:S02]  /*2f80*/  ISETP.GE.AND P1, PT, R20, R203, PT ;  /* 0x000000cb1400720c */ /* 0x000fc40003f26270 */
[C---:B------:R-:W-:Y:S02]  /*2f90*/  ISETP.GE.AND P2, PT, R2.reuse, R203, PT ;  /* 0x000000cb0200720c */ /* 0x040fe40003f46270 */
[----:B------:R-:W-:Y:S01]  /*2fa0*/  VIADDMNMX R198, R3, UR15, RZ, !PT ;  /* 0x0000000f03c67c46 */ /* 0x000fe2000f8001ff */
[----:B------:R-:W-:Y:S01]  /*2fb0*/  VIADD R3, R2, 0x8 ;  /* 0x0000000802037836 */ /* 0x000fe20000000000 */
[-C--:B------:R-:W-:Y:S02]  /*2fc0*/  ISETP.LT.OR P1, PT, R20, R196.reuse, P1 ;  /* 0x000000c41400720c */ /* 0x080fe40000f21670 */
[----:B------:R-:W-:Y:S02]  /*2fd0*/  ISETP.LT.OR P2, PT, R2, R196, P2 ;  /* 0x000000c40200720c */ /* 0x000fe40001741670 */
[C---:B------:R-:W-:Y:S02]  /*2fe0*/  ISETP.GE.AND P5, PT, R20.reuse, R202, PT ;  /* 0x000000ca1400720c */ /* 0x040fe40003fa6270 */
[----:B------:R-:W-:-:S02]  /*2ff0*/  ISETP.GE.AND P0, PT, R20, R200, PT ;  /* 0x000000c81400720c */ /* 0x000fc40003f06270 */
[----:B------:R-:W-:Y:S02]  /*3000*/  FSEL R102, R59, -INF , !P1 ;  /* 0xff8000003b667808 */ /* 0x000fe40004800000 */
[C---:B------:R-:W-:Y:S02]  /*3010*/  ISETP.GE.AND P4, PT, R3.reuse, R201, PT ;  /* 0x000000c90300720c */ /* 0x040fe40003f86270 */
[----:B------:R-:W-:Y:S02]  /*3020*/  ISETP.GE.AND P6, PT, R2, R200, PT ;  /* 0x000000c80200720c */ /* 0x000fe40003fc6270 */
[----:B------:R-:W-:Y:S02]  /*3030*/  ISETP.GE.AND P1, PT, R3, R203, PT ;  /* 0x000000cb0300720c */ /* 0x000fe40003f26270 */
[----:B------:R-:W-:Y:S02]  /*3040*/  FSEL R76, R58, -INF , !P2 ;  /* 0xff8000003a4c7808 */ /* 0x000fe40005000000 */
[----:B------:R-:W-:-:S02]  /*3050*/  ISETP.LT.OR P5, PT, R20, R199, P5 ;  /* 0x000000c71400720c */ /* 0x000fc40002fa1670 */
[----:B------:R-:W-:Y:S01]  /*3060*/  ISETP.LT.OR P0, PT, R20, R198, P0 ;  /* 0x000000c61400720c */ /* 0x000fe20000701670 */
[----:B-1----:R-:W-:Y:S01]  /*3070*/  HMMA.16816.F32.BF16 R56, R16, R28, R32 ;  /* 0x0000001c1038723c */ /* 0x002fe20000041820 */
[C---:B------:R-:W-:Y:S01]  /*3080*/  ISETP.LT.OR P4, PT, R3.reuse, R197, P4 ;  /* 0x000000c50300720c */ /* 0x040fe20002781670 */
[C---:B------:R-:W-:Y:S01]  /*3090*/  VIADD R20, R2.reuse, 0x9 ;  /* 0x0000000902147836 */ /* 0x040fe20000000000 */
[----:B------:R-:W-:Y:S02]  /*30a0*/  ISETP.LT.OR P1, PT, R3, R196, P1 ;  /* 0x000000c40300720c */ /* 0x000fe40000f21670 */
[C---:B------:R-:W-:Y:S01]  /*30b0*/  ISETP.LT.OR P6, PT, R2.reuse, R198, P6 ;  /* 0x000000c60200720c */ /* 0x040fe200037c1670 */
[----:B------:R-:W-:Y:S01]  /*30c0*/  HMMA.16816.F32.BF16 R32, R8, R42, RZ ;  /* 0x0000002a0820723c */ /* 0x000fe200000418ff */
[----:B------:R-:W-:Y:S02]  /*30d0*/  ISETP.GE.AND P2, PT, R2, R202, PT ;  /* 0x000000ca0200720c */ /* 0x000fe40003f46270 */
[----:B------:R-:W-:-:S02]  /*30e0*/  FSEL R77, R65, -INF , !P5 ;  /* 0xff800000414d7808 */ /* 0x000fc40006800000 */
[----:B------:R-:W-:Y:S01]  /*30f0*/  FSEL R86, R66, -INF , !P6 ;  /* 0xff80000042567808 */ /* 0x000fe20007000000 */
[----:B------:R-:W-:Y:S01]  /*3100*/  HMMA.16816.F32.BF16 R60, R4, R28, R44 ;  /* 0x0000001c043c723c */ /* 0x000fe2000004182c */
[----:B------:R-:W-:Y:S02]  /*3110*/  FSEL R73, R48, -INF , !P4 ;  /* 0xff80000030497808 */ /* 0x000fe40006000000 */
[----:B------:R-:W-:Y:S02]  /*3120*/  FSEL R93, R50, -INF , !P1 ;  /* 0xff800000325d7808 */ /* 0x000fe40004800000 */
[C---:B------:R-:W-:Y:S01]  /*3130*/  ISETP.GE.AND P5, PT, R20.reuse, R201, PT ;  /* 0x000000c91400720c */ /* 0x040fe20003fa6270 */
[----:B--2---:R-:W-:Y:S01]  /*3140*/  HMMA.16816.F32.BF16 R44, R12, R24, RZ ;  /* 0x000000180c2c723c */ /* 0x004fe200000418ff */
[C---:B------:R-:W-:Y:S02]  /*3150*/  ISETP.GE.AND P6, PT, R20.reuse, R203, PT ;  /* 0x000000cb1400720c */ /* 0x040fe40003fc6270 */
[----:B------:R-:W-:-:S02]  /*3160*/  ISETP.GE.AND P4, PT, R20, R202, PT ;  /* 0x000000ca1400720c */ /* 0x000fc40003f86270 */
[----:B------:R-:W-:Y:S02]  /*3170*/  ISETP.GE.AND P1, PT, R20, R200, PT ;  /* 0x000000c81400720c */ /* 0x000fe40003f26270 */
[----:B------:R-:W-:Y:S02]  /*3180*/  ISETP.LT.OR P2, PT, R2, R199, P2 ;  /* 0x000000c70200720c */ /* 0x000fe40001741670 */
[C---:B------:R-:W-:Y:S02]  /*3190*/  ISETP.LT.OR P5, PT, R20.reuse, R197, P5 ;  /* 0x000000c51400720c */ /* 0x040fe40002fa1670 */
[C---:B------:R-:W-:Y:S02]  /*31a0*/  ISETP.LT.OR P6, PT, R20.reuse, R196, P6 ;  /* 0x000000c41400720c */ /* 0x040fe400037c1670 */
[C---:B------:R-:W-:Y:S02]  /*31b0*/  ISETP.LT.OR P4, PT, R20.reuse, R199, P4 ;  /* 0x000000c71400720c */ /* 0x040fe40002781670 */
[----:B------:R-:W-:-:S02]  /*31c0*/  ISETP.LT.OR P1, PT, R20, R198, P1 ;  /* 0x000000c61400720c */ /* 0x000fc40000f21670 */
[----:B------:R-:W-:Y:S01]  /*31d0*/  FSEL R78, R64, -INF , !P2 ;  /* 0xff800000404e7808 */ /* 0x000fe20005000000 */
[----:B------:R-:W-:Y:S01]  /*31e0*/  HMMA.16816.F32.BF16 R20, R12, R42, RZ ;  /* 0x0000002a0c14723c */ /* 0x000fe200000418ff */
[C---:B------:R-:W-:Y:S02]  /*31f0*/  ISETP.GE.AND P3, PT, R3.reuse, R202, PT ;  /* 0x000000ca0300720c */ /* 0x040fe40003f66270 */
[C---:B------:R-:W-:Y:S02]  /*3200*/  ISETP.GE.AND P2, PT, R3.reuse, R200, PT ;  /* 0x000000c80300720c */ /* 0x040fe40003f46270 */
[C---:B------:R-:W-:Y:S01]  /*3210*/  ISETP.LT.OR P3, PT, R3.reuse, R199, P3 ;  /* 0x000000c70300720c */ /* 0x040fe20001f61670 */
[----:B------:R-:W-:Y:S01]  /*3220*/  HMMA.16816.F32.BF16 R40, R8, R24, RZ ;  /* 0x000000180828723c */ /* 0x000fe200000418ff */
        /* <DEDUP_REMOVED lines=11> */
[C---:B------:R-:W-:Y:S01]  /*32e0*/  HMMA.16816.F32.BF16 R48, R16.reuse, R30, R32 ;  /* 0x0000001e1030723c */ /* 0x040fe20000041820 */
[----:B------:R-:W1:Y:S01]  /*32f0*/  LDSM.16.M88.4 R32, [R135+0x2c00] ;  /* 0x002c00008720783b */ /* 0x000e620000000200 */
[C---:B------:R-:W-:Y:S02]  /*3300*/  ISETP.LT.OR P0, PT, R3.reuse, R197, P0 ;  /* 0x000000c50300720c */ /* 0x040fe40000701670 */
[C---:B------:R-:W-:Y:S02]  /*3310*/  ISETP.LT.OR P3, PT, R3.reuse, R196, P3 ;  /* 0x000000c40300720c */ /* 0x040fe40001f61670 */
[C---:B------:R-:W-:Y:S01]  /*3320*/  ISETP.LT.OR P2, PT, R3.reuse, R199, P2 ;  /* 0x000000c70300720c */ /* 0x040fe20001741670 */
[----:B------:R-:W-:Y:S01]  /*3330*/  HMMA.16816.F32.BF16 R64, R16, R36, R40 ;  /* 0x000000241040723c */ /* 0x000fe20000041828 */
[----:B------:R-:W-:Y:S01]  /*3340*/  ISETP.LT.OR P5, PT, R3, R198, P5 ;  /* 0x000000c60300720c */ /* 0x000fe20002fa1670 */
[----:B------:R-:W-:Y:S01]  /*3350*/  VIADD R3, R2, 0x11 ;  /* 0x0000001102037836 */ /* 0x000fe20000000000 */
[----:B------:R-:W-:Y:S01]  /*3360*/  FSEL R84, R53, -INF , !P4 ;  /* 0xff80000035547808 */ /* 0x000fe20006000000 */
[----:B------:R-:W2:Y:S01]  /*3370*/  LDSM.16.M88.4 R40, [R188+0xc00] ;  /* 0x000c0000bc28783b */ /* 0x000ea20000000200 */
[----:B------:R-:W-:-:S02]  /*3380*/  FSEL R91, R55, -INF , !P1 ;  /* 0xff800000375b7808 */ /* 0x000fc40004800000 */
[----:B------:R-:W-:Y:S01]  /*3390*/  FSEL R98, R60, -INF , !P0 ;  /* 0xff8000003c627808 */ /* 0x000fe20004000000 */
[----:B------:R-:W-:Y:S01]  /*33a0*/  HMMA.16816.F32.BF16 R52, R4, R30, R20 ;  /* 0x0000001e0434723c */ /* 0x000fe20000041814 */
[C---:B------:R-:W-:Y:S02]  /*33b0*/  ISETP.GE.AND P4, PT, R3.reuse, R201, PT ;  /* 0x000000c90300720c */ /* 0x040fe40003f86270 */
[C---:B------:R-:W-:Y:S02]  /*33c0*/  ISETP.GE.AND P1, PT, R3.reuse, R203, PT ;  /* 0x000000cb0300720c */ /* 0x040fe40003f26270 */
[C---:B------:R-:W-:Y:S01]  /*33d0*/  ISETP.GE.AND P6, PT, R3.reuse, R202, PT ;  /* 0x000000ca0300720c */ /* 0x040fe20003fc6270 */
[----:B------:R-:W-:Y:S01]  /*33e0*/  HMMA.16816.F32.BF16 R28, R8, R26, RZ ;  /* 0x0000001a081c723c */ /* 0x000fe200000418ff */
[C---:B------:R-:W-:Y:S01]  /*33f0*/  ISETP.GE.AND P0, PT, R3.reuse, R200, PT ;  /* 0x000000c80300720c */ /* 0x040fe20003f06270 */
[----:B------:R-:W-:Y:S01]  /*3400*/  VIADD R20, R2, 0x19 ;  /* 0x0000001902147836 */ /* 0x000fe20000000000 */
[----:B------:R-:W-:-:S02]  /*3410*/  ISETP.LT.OR P4, PT, R3, R197, P4 ;  /* 0x000000c50300720c */ /* 0x000fc40002781670 */
[C---:B------:R-:W-:Y:S01]  /*3420*/  ISETP.LT.OR P1, PT, R3.reuse, R196, P1 ;  /* 0x000000c40300720c */ /* 0x040fe20000f21670 */
[----:B------:R-:W-:Y:S01]  /*3430*/  HMMA.16816.F32.BF16 R24, R12, R26, RZ ;  /* 0x0000001a0c18723c */ /* 0x000fe200000418ff */
[C---:B------:R-:W-:Y:S02]  /*3440*/  ISETP.LT.OR P6, PT, R3.reuse, R199, P6 ;  /* 0x000000c70300720c */ /* 0x040fe400037c1670 */
[----:B------:R-:W-:Y:S01]  /*3450*/  ISETP.LT.OR P0, PT, R3, R198, P0 ;  /* 0x000000c60300720c */ /* 0x000fe20000701670 */
[----:B------:R-:W-:Y:S01]  /*3460*/  VIADD R3, R2, 0x18 ;  /* 0x0000001802037836 */ /* 0x000fe20000000000 */
[----:B------:R-:W-:Y:S02]  /*3470*/  FSEL R99, R61, -INF , !P4 ;  /* 0xff8000003d637808 */ /* 0x000fe40006000000 */
[----:B------:R-:W-:Y:S02]  /*3480*/  FSEL R81, R56, -INF , !P2 ;  /* 0xff80000038517808 */ /* 0x000fe40005000000 */
[----:B------:R-:W-:-:S02]  /*3490*/  ISETP.GE.AND P4, PT, R3, R202, PT ;  /* 0x000000ca0300720c */ /* 0x000fc40003f86270 */
[C---:B------:R-:W-:Y:S02]  /*34a0*/  ISETP.GE.AND P2, PT, R3.reuse, R200, PT ;  /* 0x000000c80300720c */ /* 0x040fe40003f46270 */
[C---:B------:R-:W-:Y:S02]  /*34b0*/  ISETP.LT.OR P4, PT, R3.reuse, R199, P4 ;  /* 0x000000c70300720c */ /* 0x040fe40002781670 */
[----:B------:R-:W-:Y:S02]  /*34c0*/  ISETP.LT.OR P2, PT, R3, R198, P2 ;  /* 0x000000c60300720c */ /* 0x000fe40001741670 */
[----:B------:R-:W-:Y:S02]  /*34d0*/  FSEL R109, R62, -INF , !P3 ;  /* 0xff8000003e6d7808 */ /* 0x000fe40005800000 */
[----:B------:R-:W-:Y:S02]  /*34e0*/  FSEL R113, R63, -INF , !P1 ;  /* 0xff8000003f717808 */ /* 0x000fe40004800000 */
[----:B------:R-:W-:Y:S01]  /*34f0*/  FSEL R82, R48, -INF , !P4 ;  /* 0xff80000030527808 */ /* 0x000fe20006000000 */
[----:B------:R-:W-:Y:S01]  /*3500*/  HMMA.16816.F32.BF16 R60, R4, R36, R44 ;  /* 0x00000024043c723c */ /* 0x000fe2000004182c */
[----:B------:R-:W-:-:S02]  /*3510*/  FSEL R89, R50, -INF , !P2 ;  /* 0xff80000032597808 */ /* 0x000fc40005000000 */
[C---:B------:R-:W-:Y:S02]  /*3520*/  ISETP.GE.AND P4, PT, R20.reuse, R202, PT ;  /* 0x000000ca1400720c */ /* 0x040fe40003f86270 */
[C---:B------:R-:W-:Y:S01]  /*3530*/  ISETP.GE.AND P2, PT, R20.reuse, R200, PT ;  /* 0x000000c81400720c */ /* 0x040fe20003f46270 */
[----:B-1----:R-:W-:Y:S01]  /*3540*/  HMMA.16816.F32.BF16 R44, R8, R32, RZ ;  /* 0x00000020082c723c */ /* 0x002fe200000418ff */
[C---:B------:R-:W-:Y:S02]  /*3550*/  ISETP.LT.OR P4, PT, R20.reuse, R199, P4 ;  /* 0x000000c71400720c */ /* 0x040fe40002781670 */
[----:B------:R-:W-:Y:S02]  /*3560*/  ISETP.LT.OR P2, PT, R20, R198, P2 ;  /* 0x000000c61400720c */ /* 0x000fe40001741670 */
[C---:B------:R-:W-:Y:S02]  /*3570*/  ISETP.GE.AND P3, PT, R3.reuse, R201, PT ;  /* 0x000000c90300720c */ /* 0x040fe40003f66270 */
[----:B------:R-:W-:-:S02]  /*3580*/  ISETP.GE.AND P1, PT, R3, R203, PT ;  /* 0x000000cb0300720c */ /* 0x000fc40003f26270 */
[----:B------:R-:W-:Y:S02]  /*3590*/  FSEL R79, R57, -INF , !P6 ;  /* 0xff800000394f7808 */ /* 0x000fe40007000000 */
[----:B------:R-:W-:Y:S02]  /*35a0*/  FSEL R85, R58, -INF , !P5 ;  /* 0xff8000003a557808 */ /* 0x000fe40006800000 */
[----:B------:R-:W-:Y:S02]  /*35b0*/  FSEL R80, R49, -INF , !P4 ;  /* 0xff80000031507808 */ /* 0x000fe40006000000 */
[----:B------:R-:W-:Y:S02]  /*35c0*/  FSEL R90, R51, -INF , !P2 ;  /* 0xff800000335a7808 */ /* 0x000fe40005000000 */
[C---:B------:R-:W-:Y:S01]  /*35d0*/  ISETP.LT.OR P3, PT, R3.reuse, R197, P3 ;  /* 0x000000c50300720c */ /* 0x040fe20001f61670 */
[----:B------:R-:W-:Y:S01]  /*35e0*/  HMMA.16816.F32.BF16 R48, R16, R38, R28 ;  /* 0x000000261030723c */ /* 0x000fe2000004181c */
[----:B------:R-:W-:Y:S01]  /*35f0*/  ISETP.LT.OR P1, PT, R3, R196, P1 ;  /* 0x000000c40300720c */ /* 0x000fe20000f21670 */
[----:B------:R-:W-:Y:S01]  /*3600*/  VIADD R3, R2, 0x20 ;  /* 0x0000002002037836 */ /* 0x000fe20000000000 */
[C---:B------:R-:W-:Y:S01]  /*3610*/  ISETP.GE.AND P6, PT, R20.reuse, R201, PT ;  /* 0x000000c91400720c */ /* 0x040fe20003fc6270 */
[----:B------:R-:W1:Y:S01]  /*3620*/  LDSM.16.M88.4 R28, [R135+0x3000] ;  /* 0x00300000871c783b */ /* 0x000e620000000200 */
[----:B------:R-:W-:-:S02]  /*3630*/  ISETP.GE.AND P5, PT, R20, R203, PT ;  /* 0x000000cb1400720c */ /* 0x000fc40003fa6270 */
[C---:B------:R-:W-:Y:S02]  /*3640*/  ISETP.LT.OR P6, PT, R20.reuse, R197, P6 ;  /* 0x000000c51400720c */ /* 0x040fe400037c1670 */
[----:B------:R-:W-:Y:S02]  /*3650*/  ISETP.LT.OR P5, PT, R20, R196, P5 ;  /* 0x000000c41400720c */ /* 0x000fe40002fa1670 */
[----:B------:R-:W-:Y:S01]  /*3660*/  FSEL R88, R59, -INF , !P0 ;  /* 0xff8000003b587808 */ /* 0x000fe20004000000 */
[----:B------:R-:W-:Y:S01]  /*3670*/  HMMA.16816.F32.BF16 R20, R12, R32, RZ ;  /* 0x000000200c14723c */ /* 0x000fe200000418ff */
[----:B------:R-:W-:Y:S02]  /*3680*/  FSEL R95, R52, -INF , !P3 ;  /* 0xff800000345f7808 */ /* 0x000fe40005800000 */
[----:B------:R-:W-:Y:S02]  /*3690*/  FSEL R103, R54, -INF , !P1 ;  /* 0xff80000036677808 */ /* 0x000fe40004800000 */
[C---:B------:R-:W-:Y:S01]  /*36a0*/  ISETP.GE.AND P0, PT, R3.reuse, R201, PT ;  /* 0x000000c90300720c */ /* 0x040fe20003f06270 */
[----:B--2---:R-:W-:Y:S01]  /*36b0*/  HMMA.16816.F32.BF16 R56, R16, R40, R44 ;  /* 0x000000281038723c */ /* 0x004fe2000004182c */
        /* <DEDUP_REMOVED lines=15> */
[C---:B------:R-:W-:Y:S01]  /*37b0*/  ISETP.GE.AND P6, PT, R3.reuse, R202, PT ;  /* 0x000000ca0300720c */ /* 0x040fe20003fc6270 */
[----:B------:R-:W-:Y:S01]  /*37c0*/  HMMA.16816.F32.BF16 R24, R8, R34, RZ ;  /* 0x000000220818723c */ /* 0x000fe200000418ff */
[----:B------:R-:W-:-:S02]  /*37d0*/  ISETP.GE.AND P0, PT, R3, R200, PT ;  /* 0x000000c80300720c */ /* 0x000fc40003f06270 */
[C---:B------:R-:W-:Y:S02]  /*37e0*/  ISETP.LT.OR P5, PT, R3.reuse, R197, P5 ;  /* 0x000000c50300720c */ /* 0x040fe40002fa1670 */
[C---:B------:R-:W-:Y:S01]  /*37f0*/  ISETP.LT.OR P2, PT, R3.reuse, R196, P2 ;  /* 0x000000c40300720c */ /* 0x040fe20001741670 */
[----:B------:R-:W-:Y:S01]  /*3800*/  HMMA.16816.F32.BF16 R32, R12, R34, RZ ;  /* 0x000000220c20723c */ /* 0x000fe200000418ff */
[C---:B------:R-:W-:Y:S02]  /*3810*/  ISETP.LT.OR P6, PT, R3.reuse, R199, P6 ;  /* 0x000000c70300720c */ /* 0x040fe400037c1670 */
[----:B------:R-:W-:Y:S01]  /*3820*/  ISETP.LT.OR P0, PT, R3, R198, P0 ;  /* 0x000000c60300720c */ /* 0x000fe20000701670 */
[----:B------:R-:W-:Y:S01]  /*3830*/  VIADD R3, R2, 0x28 ;  /* 0x0000002802037836 */ /* 0x000fe20000000000 */
[----:B------:R-:W-:Y:S01]  /*3840*/  FSEL R119, R61, -INF , !P5 ;  /* 0xff8000003d777808 */ /* 0x000fe20006800000 */
[----:B-1----:R-:W-:Y:S01]  /*3850*/  HMMA.16816.F32.BF16 R44, R8, R28, RZ ;  /* 0x0000001c082c723c */ /* 0x002fe200000418ff */
[----:B------:R-:W-:-:S02]  /*3860*/  FSEL R108, R64, -INF , !P1 ;  /* 0xff800000406c7808 */ /* 0x000fc40004800000 */
[C---:B------:R-:W-:Y:S02]  /*3870*/  ISETP.GE.AND P5, PT, R3.reuse, R202, PT ;  /* 0x000000ca0300720c */ /* 0x040fe40003fa6270 */
[----:B------:R-:W-:Y:S02]  /*3880*/  ISETP.GE.AND P1, PT, R3, R200, PT ;  /* 0x000000c80300720c */ /* 0x000fe40003f26270 */
[----:B------:R-:W-:Y:S02]  /*3890*/  FSEL R128, R62, -INF , !P3 ;  /* 0xff8000003e807808 */ /* 0x000fe40005800000 */
[----:B------:R-:W-:Y:S02]  /*38a0*/  FSEL R131, R63, -INF , !P2 ;  /* 0xff8000003f837808 */ /* 0x000fe40005000000 */
[----:B------:R-:W-:Y:S01]  /*38b0*/  HMMA.16816.F32.BF16 R60, R4, R40, R20 ;  /* 0x00000028043c723c */ /* 0x000fe20000041814 */
[C---:B------:R-:W-:Y:S02]  /*38c0*/  ISETP.LT.OR P5, PT, R3.reuse, R199, P5 ;  /* 0x000000c70300720c */ /* 0x040fe40002fa1670 */
[----:B------:R-:W-:-:S02]  /*38d0*/  ISETP.LT.OR P1, PT, R3, R198, P1 ;  /* 0x000000c60300720c */ /* 0x000fc40000f21670 */
[----:B------:R-:W-:Y:S02]  /*38e0*/  FSEL R107, R48, -INF , !P5 ;  /* 0xff800000306b7808 */ /* 0x000fe40006800000 */
[----:B------:R-:W-:Y:S01]  /*38f0*/  VIADD R20, R2, 0x29 ;  /* 0x0000002902147836 */ /* 0x000fe20000000000 */
[----:B------:R-:W-:Y:S02]  /*3900*/  FSEL R111, R50, -INF , !P1 ;  /* 0xff800000326f7808 */ /* 0x000fe40004800000 */
[C---:B------:R-:W-:Y:S02]  /*3910*/  ISETP.GE.AND P3, PT, R3.reuse, R201, PT ;  /* 0x000000c90300720c */ /* 0x040fe40003f66270 */
[C---:B------:R-:W-:Y:S02]  /*3920*/  ISETP.GE.AND P5, PT, R20.reuse, R202, PT ;  /* 0x000000ca1400720c */ /* 0x040fe40003fa6270 */
[----:B------:R-:W-:Y:S02]  /*3930*/  ISETP.GE.AND P1, PT, R20, R200, PT ;  /* 0x000000c81400720c */ /* 0x000fe40003f26270 */
[----:B------:R-:W-:-:S02]  /*3940*/  ISETP.GE.AND P2, PT, R3, R203, PT ;  /* 0x000000cb0300720c */ /* 0x000fc40003f46270 */
[C---:B------:R-:W-:Y:S02]  /*3950*/  ISETP.LT.OR P5, PT, R20.reuse, R199, P5 ;  /* 0x000000c71400720c */ /* 0x040fe40002fa1670 */
[----:B------:R-:W-:Y:S02]  /*3960*/  ISETP.LT.OR P1, PT, R20, R198, P1 ;  /* 0x000000c61400720c */ /* 0x000fe40000f21670 */
[C---:B------:R-:W-:Y:S02]  /*3970*/  ISETP.LT.OR P3, PT, R3.reuse, R197, P3 ;  /* 0x000000c50300720c */ /* 0x040fe40001f61670 */
[----:B------:R-:W-:Y:S01]  /*3980*/  ISETP.LT.OR P2, PT, R3, R196, P2 ;  /* 0x000000c40300720c */ /* 0x000fe20001741670 */
[----:B------:R-:W-:Y:S01]  /*3990*/  VIADD R3, R2, 0x30 ;  /* 0x0000003002037836 */ /* 0x000fe20000000000 */
[----:B------:R-:W-:Y:S02]  /*39a0*/  FSEL R105, R65, -INF , !P6 ;  /* 0xff80000041697808 */ /* 0x000fe40007000000 */
[----:B------:R-:W-:-:S02]  /*39b0*/  FSEL R110, R66, -INF , !P4 ;  /* 0xff800000426e7808 */ /* 0x000fc40006000000 */
[C---:B------:R-:W-:Y:S02]  /*39c0*/  ISETP.GE.AND P6, PT, R20.reuse, R201, PT ;  /* 0x000000c91400720c */ /* 0x040fe40003fc6270 */
[----:B------:R-:W-:Y:S02]  /*39d0*/  ISETP.GE.AND P4, PT, R20, R203, PT ;  /* 0x000000cb1400720c */ /* 0x000fe40003f86270 */
[----:B------:R-:W-:Y:S02]  /*39e0*/  FSEL R106, R49, -INF , !P5 ;  /* 0xff800000316a7808 */ /* 0x000fe40006800000 */
[----:B------:R-:W-:Y:S02]  /*39f0*/  FSEL R112, R51, -INF , !P1 ;  /* 0xff80000033707808 */ /* 0x000fe40004800000 */
[----:B------:R-:W-:Y:S01]  /*3a00*/  HMMA.16816.F32.BF16 R48, R16, R42, R24 ;  /* 0x0000002a1030723c */ /* 0x000fe20000041818 */
[----:B------:R-:W-:Y:S01]  /*3a10*/  FSEL R114, R67, -INF , !P0 ;  /* 0xff80000043727808 */ /* 0x000fe20004000000 */
[----:B------:R-:W1:Y:S01]  /*3a20*/  LDSM.16.M88.4 R24, [R135+0x3400] ;  /* 0x003400008718783b */ /* 0x000e620000000200 */
[----:B------:R-:W-:-:S02]  /*3a30*/  FSEL R115, R52, -INF , !P3 ;  /* 0xff80000034737808 */ /* 0x000fc40005800000 */
[----:B------:R-:W-:Y:S02]  /*3a40*/  FSEL R126, R54, -INF , !P2 ;  /* 0xff800000367e7808 */ /* 0x000fe40005000000 */
[C---:B------:R-:W-:Y:S02]  /*3a50*/  ISETP.GE.AND P0, PT, R3.reuse, R201, PT ;  /* 0x000000c90300720c */ /* 0x040fe40003f06270 */
[C---:B------:R-:W-:Y:S02]  /*3a60*/  ISETP.LT.OR P6, PT, R20.reuse, R197, P6 ;  /* 0x000000c51400720c */ /* 0x040fe400037c1670 */
[----:B------:R-:W-:Y:S02]  /*3a70*/  ISETP.LT.OR P4, PT, R20, R196, P4 ;  /* 0x000000c41400720c */ /* 0x000fe40002781670 */
[C---:B------:R-:W-:Y:S01]  /*3a80*/  ISETP.GE.AND P3, PT, R3.reuse, R203, PT ;  /* 0x000000cb0300720c */ /* 0x040fe20003f66270 */
[----:B------:R-:W-:Y:S01]  /*3a90*/  HMMA.16816.F32.BF16 R20, R12, R28, RZ ;  /* 0x0000001c0c14723c */ /* 0x000fe200000418ff */
        /* <DEDUP_REMOVED lines=9> */
[C---:B------:R-:W-:Y:S01]  /*3b30*/  ISETP.GE.AND P4, PT, R3.reuse, R201, PT ;  /* 0x000000c90300720c */ /* 0x040fe20003f86270 */
[C---:B------:R-:W-:Y:S01]  /*3b40*/  HMMA.16816.F32.BF16 R52, R4.reuse, R42, R32 ;  /* 0x0000002a0434723c */ /* 0x040fe20000041820 */
[C---:B------:R-:W-:Y:S01]  /*3b50*/  ISETP.GE.AND P1, PT, R3.reuse, R203, PT ;  /* 0x000000cb0300720c */ /* 0x040fe20003f26270 */
[----:B------:R-:W3:Y:S01]  /*3b60*/  LDSM.16.M88.4 R32, [R188+0x1400] ;  /* 0x00140000bc20783b */ /* 0x000ee20000000200 */
[----:B------:R-:W-:Y:S02]  /*3b70*/  FSEL R118, R60, -INF , !P0 ;  /* 0xff8000003c767808 */ /* 0x000fe40004000000 */
[C---:B------:R-:W-:Y:S01]  /*3b80*/  ISETP.GE.AND P6, PT, R3.reuse, R202, PT ;  /* 0x000000ca0300720c */ /* 0x040fe20003fc6270 */
[----:B--2---:R-:W-:Y:S01]  /*3b90*/  HMMA.16816.F32.BF16 R64, R4, R36, R20 ;  /* 0x000000240440723c */ /* 0x004fe20000041814 */
[----:B------:R-:W-:-:S02]  /*3ba0*/  ISETP.GE.AND P0, PT, R3, R200, PT ;  /* 0x000000c80300720c */ /* 0x000fc40003f06270 */
[C---:B------:R-:W-:Y:S02]  /*3bb0*/  ISETP.LT.OR P4, PT, R3.reuse, R197, P4 ;  /* 0x000000c50300720c */ /* 0x040fe40002781670 */
[C---:B------:R-:W-:Y:S01]  /*3bc0*/  ISETP.LT.OR P1, PT, R3.reuse, R196, P1 ;  /* 0x000000c40300720c */ /* 0x040fe20000f21670 */
[----:B-1----:R-:W-:Y:S01]  /*3bd0*/  HMMA.16816.F32.BF16 R40, R8, R24, RZ ;  /* 0x000000180828723c */ /* 0x002fe200000418ff */
[C---:B------:R-:W-:Y:S01]  /*3be0*/  ISETP.LT.OR P6, PT, R3.reuse, R199, P6 ;  /* 0x000000c70300720c */ /* 0x040fe200037c1670 */
[C---:B------:R-:W-:Y:S01]  /*3bf0*/  VIADD R20, R2.reuse, 0x39 ;  /* 0x0000003902147836 */ /* 0x040fe20000000000 */
[----:B------:R-:W-:Y:S01]  /*3c00*/  ISETP.LT.OR P0, PT, R3, R198, P0 ;  /* 0x000000c60300720c */ /* 0x000fe20000701670 */
[----:B------:R-:W-:Y:S01]  /*3c10*/  VIADD R3, R2, 0x38 ;  /* 0x0000003802037836 */ /* 0x000fe20000000000 */
[----:B------:R-:W-:Y:S02]  /*3c20*/  FSEL R136, R61, -INF , !P4 ;  /* 0xff8000003d887808 */ /* 0x000fe40006000000 */
[----:B------:R-:W-:-:S02]  /*3c30*/  FSEL R139, R62, -INF , !P3 ;  /* 0xff8000003e8b7808 */ /* 0x000fc40005800000 */
[----:B------:R-:W-:Y:S02]  /*3c40*/  FSEL R143, R63, -INF , !P1 ;  /* 0xff8000003f8f7808 */ /* 0x000fe40004800000 */
[----:B------:R-:W-:Y:S01]  /*3c50*/  HMMA.16816.F32.BF16 R60, R16, R36, R44 ;  /* 0x00000024103c723c */ /* 0x000fe2000004182c */
[C---:B------:R-:W-:Y:S02]  /*3c60*/  ISETP.GE.AND P4, PT, R3.reuse, R202, PT ;  /* 0x000000ca0300720c */ /* 0x040fe40003f86270 */
[----:B------:R-:W-:Y:S02]  /*3c70*/  FSEL R124, R56, -INF , !P2 ;  /* 0xff800000387c7808 */ /* 0x000fe40005000000 */
[C---:B------:R-:W-:Y:S01]  /*3c80*/  ISETP.GE.AND P2, PT, R3.reuse, R200, PT ;  /* 0x000000c80300720c */ /* 0x040fe20003f46270 */
[----:B------:R-:W-:Y:S01]  /*3c90*/  HMMA.16816.F32.BF16 R44, R8, R30, RZ ;  /* 0x0000001e082c723c */ /* 0x000fe200000418ff */
[C---:B------:R-:W-:Y:S02]  /*3ca0*/  ISETP.LT.OR P4, PT, R3.reuse, R199, P4 ;  /* 0x000000c70300720c */ /* 0x040fe40002781670 */
[----:B------:R-:W-:-:S02]  /*3cb0*/  ISETP.LT.OR P2, PT, R3, R198, P2 ;  /* 0x000000c60300720c */ /* 0x000fc40001741670 */
[C---:B------:R-:W-:Y:S01]  /*3cc0*/  ISETP.GE.AND P3, PT, R3.reuse, R201, PT ;  /* 0x000000c90300720c */ /* 0x040fe20003f66270 */
[----:B------:R-:W-:Y:S01]  /*3cd0*/  HMMA.16816.F32.BF16 R28, R12, R30, RZ ;  /* 0x0000001e0c1c723c */ /* 0x000fe200000418ff */
[----:B------:R-:W-:Y:S02]  /*3ce0*/  ISETP.GE.AND P1, PT, R3, R203, PT ;  /* 0x000000cb0300720c */ /* 0x000fe40003f26270 */
[----:B------:R-:W-:Y:S02]  /*3cf0*/  FSEL R123, R48, -INF , !P4 ;  /* 0xff800000307b7808 */ /* 0x000fe40006000000 */
[----:B------:R-:W-:Y:S02]  /*3d00*/  ISETP.GE.AND P4, PT, R20, R202, PT ;  /* 0x000000ca1400720c */ /* 0x000fe40003f86270 */
[----:B------:R-:W-:Y:S01]  /*3d10*/  FSEL R121, R57, -INF , !P6 ;  /* 0xff80000039797808 */ /* 0x000fe20007000000 */
[----:B---3--:R-:W-:Y:S01]  /*3d20*/  HMMA.16816.F32.BF16 R68, R16, R32, R40 ;  /* 0x000000201044723c */ /* 0x008fe20000041828 */
[----:B------:R-:W-:-:S02]  /*3d30*/  FSEL R127, R58, -INF , !P5 ;  /* 0xff8000003a7f7808 */ /* 0x000fc40006800000 */
[----:B------:R-:W-:Y:S02]  /*3d40*/  FSEL R129, R50, -INF , !P2 ;  /* 0xff80000032817808 */ /* 0x000fe40005000000 */
[C---:B------:R-:W-:Y:S02]  /*3d50*/  ISETP.LT.OR P3, PT, R3.reuse, R197, P3 ;  /* 0x000000c50300720c */ /* 0x040fe40001f61670 */
[----:B------:R-:W-:Y:S01]  /*3d60*/  ISETP.LT.OR P1, PT, R3, R196, P1 ;  /* 0x000000c40300720c */ /* 0x000fe20000f21670 */
[----:B------:R-:W-:Y:S01]  /*3d70*/  VIADD R3, R2, 0x40 ;  /* 0x0000004002037836 */ /* 0x000fe20000000000 */
[C---:B------:R-:W-:Y:S02]  /*3d80*/  ISETP.GE.AND P6, PT, R20.reuse, R201, PT ;  /* 0x000000c91400720c */ /* 0x040fe40003fc6270 */
[C---:B------:R-:W-:Y:S02]  /*3d90*/  ISETP.GE.AND P5, PT, R20.reuse, R203, PT ;  /* 0x000000cb1400720c */ /* 0x040fe40003fa6270 */
[----:B------:R-:W-:-:S02]  /*3da0*/  ISETP.GE.AND P2, PT, R20, R200, PT ;  /* 0x000000c81400720c */ /* 0x000fc40003f46270 */
[C---:B------:R-:W-:Y:S02]  /*3db0*/  ISETP.LT.OR P4, PT, R20.reuse, R199, P4 ;  /* 0x000000c71400720c */ /* 0x040fe40002781670 */
[C---:B------:R-:W-:Y:S02]  /*3dc0*/  ISETP.LT.OR P6, PT, R20.reuse, R197, P6 ;  /* 0x000000c51400720c */ /* 0x040fe400037c1670 */
[C---:B------:R-:W-:Y:S02]  /*3dd0*/  ISETP.LT.OR P5, PT, R20.reuse, R196, P5 ;  /* 0x000000c41400720c */ /* 0x040fe40002fa1670 */
[----:B------:R-:W-:Y:S02]  /*3de0*/  ISETP.LT.OR P2, PT, R20, R198, P2 ;  /* 0x000000c61400720c */ /* 0x000fe40001741670 */
[----:B------:R-:W-:Y:S01]  /*3df0*/  FSEL R132, R59, -INF , !P0 ;  /* 0xff8000003b847808 */ /* 0x000fe20004000000 */
[----:B------:R-:W-:Y:S01]  /*3e00*/  HMMA.16816.F32.BF16 R20, R12, R24, RZ ;  /* 0x000000180c14723c */ /* 0x000fe200000418ff */
[----:B------:R-:W-:-:S02]  /*3e10*/  FSEL R134, R52, -INF , !P3 ;  /* 0xff80000034867808 */ /* 0x000fc40005800000 */
[----:B------:R-:W-:Y:S02]  /*3e20*/  FSEL R137, R54, -INF , !P1 ;  /* 0xff80000036897808 */ /* 0x000fe40004800000 */
[----:B------:R-:W-:Y:S01]  /*3e30*/  FSEL R122, R49, -INF , !P4 ;  /* 0xff800000317a7808 */ /* 0x000fe20006000000 */
[----:B------:R-:W-:Y:S01]  /*3e40*/  HMMA.16816.F32.BF16 R56, R4, R38, R28 ;  /* 0x000000260438723c */ /* 0x000fe2000004181c */
[C---:B------:R-:W-:Y:S01]  /*3e50*/  ISETP.GE.AND P0, PT, R3.reuse, R201, PT ;  /* 0x000000c90300720c */ /* 0x040fe20003f06270 */
[----:B------:R-:W1:Y:S01]  /*3e60*/  LDSM.16.M88.4 R28, [R135+0x3800] ;  /* 0x00380000871c783b */ /* 0x000e620000000200 */
[C---:B------:R-:W-:Y:S02]  /*3e70*/  ISETP.GE.AND P3, PT, R3.reuse, R203, PT ;  /* 0x000000cb0300720c */ /* 0x040fe40003f66270 */
[C---:B------:R-:W-:Y:S02]  /*3e80*/  ISETP.GE.AND P1, PT, R3.reuse, R202, PT ;  /* 0x000000ca0300720c */ /* 0x040fe40003f26270 */
[----:B------:R-:W-:-:S02]  /*3e90*/  ISETP.GE.AND P4, PT, R3, R200, PT ;  /* 0x000000c80300720c */ /* 0x000fc40003f86270 */
[----:B------:R-:W-:Y:S02]  /*3ea0*/  FSEL R130, R51, -INF , !P2 ;  /* 0xff80000033827808 */ /* 0x000fe40005000000 */
[C---:B------:R-:W-:Y:S01]  /*3eb0*/  ISETP.LT.OR P0, PT, R3.reuse, R197, P0 ;  /* 0x000000c50300720c */ /* 0x040fe20000701670 */
[----:B------:R-:W-:Y:S01]  /*3ec0*/  HMMA.16816.F32.BF16 R48, R16, R38, R44 ;  /* 0x000000261030723c */ /* 0x000fe2000004182c */
[C---:B------:R-:W-:Y:S01]  /*3ed0*/  ISETP.LT.OR P3, PT, R3.reuse, R196, P3 ;  /* 0x000000c40300720c */ /* 0x040fe20001f61670 */
[----:B------:R-:W2:Y:S01]  /*3ee0*/  LDSM.16.M88.4 R36, [R188+0x1800] ;  /* 0x00180000bc24783b */ /* 0x000ea20000000200 */
[C---:B------:R-:W-:Y:S02]  /*3ef0*/  ISETP.LT.OR P1, PT, R3.reuse, R199, P1 ;  /* 0x000000c70300720c */ /* 0x040fe40000f21670 */
[----:B------:R-:W-:Y:S01]  /*3f00*/  ISETP.LT.OR P4, PT, R3, R198, P4 ;  /* 0x000000c60300720c */ /* 0x000fe20002781670 */
[----:B------:R-:W-:Y:S01]  /*3f10*/  VIADD R3, R2, 0x41 ;  /* 0x0000004102037836 */ /* 0x000fe20000000000 */
[----:B------:R-:W-:Y:S01]  /*3f20*/  FSEL R133, R53, -INF , !P6 ;  /* 0xff80000035857808 */ /* 0x000fe20007000000 */
[----:B------:R-:W-:Y:S01]  /*3f30*/  HMMA.16816.F32.BF16 R44, R8, R26, RZ ;  /* 0x0000001a082c723c */ /* 0x000fe200000418ff */
[----:B------:R-:W-:-:S02]  /*3f40*/  FSEL R138, R55, -INF , !P5 ;  /* 0xff800000378a7808 */ /* 0x000fc40006800000 */
[----:B------:R-:W-:Y:S02]  /*3f50*/  FSEL R141, R64, -INF , !P0 ;  /* 0xff800000408d7808 */ /* 0x000fe40004000000 */
[C---:B------:R-:W-:Y:S02]  /*3f60*/  ISETP.GE.AND P5, PT, R3.reuse, R201, PT ;  /* 0x000000c90300720c */ /* 0x040fe40003fa6270 */
        /* <DEDUP_REMOVED lines=8> */
[----:B------:R-:W-:Y:S01]  /*3ff0*/  FSEL R142, R65, -INF , !P5 ;  /* 0xff800000418e7808 */ /* 0x000fe20006800000 */
[----:B-1----:R-:W-:Y:S01]  /*4000*/  HMMA.16816.F32.BF16 R52, R12, R28, RZ ;  /* 0x0000001c0c34723c */ /* 0x002fe200000418ff */
[----:B------:R-:W-:Y:S02]  /*4010*/  FSEL R191, R66, -INF , !P3 ;  /* 0xff80000042bf7808 */ /* 0x000fe40005800000 */
[----:B------:R-:W-:-:S02]  /*4020*/  ISETP.GE.AND P5, PT, R3, R202, PT ;  /* 0x000000ca0300720c */ /* 0x000fc40003fa6270 */
[----:B------:R-:W-:Y:S01]  /*4030*/  FSEL R204, R67, -INF , !P2 ;  /* 0xff80000043cc7808 */ /* 0x000fe20005000000 */
[----:B------:R-:W-:Y:S01]  /*4040*/  HMMA.16816.F32.BF16 R40, R8, R28, RZ ;  /* 0x0000001c0828723c */ /* 0x000fe200000418ff */
[----:B------:R-:W-:Y:S02]  /*4050*/  FSEL R147, R60, -INF , !P1 ;  /* 0xff8000003c937808 */ /* 0x000fe40004800000 */
[C---:B------:R-:W-:Y:S02]  /*4060*/  ISETP.GE.AND P1, PT, R3.reuse, R200, PT ;  /* 0x000000c80300720c */ /* 0x040fe40003f26270 */
[C---:B------:R-:W-:Y:S01]  /*4070*/  ISETP.LT.OR P5, PT, R3.reuse, R199, P5 ;  /* 0x000000c70300720c */ /* 0x040fe20002fa1670 */
[----:B------:R-:W-:Y:S01]  /*4080*/  HMMA.16816.F32.BF16 R64, R4, R32, R20 ;  /* 0x000000200440723c */ /* 0x000fe20000041814 */
[C---:B------:R-:W-:Y:S02]  /*4090*/  ISETP.LT.OR P1, PT, R3.reuse, R198, P1 ;  /* 0x000000c60300720c */ /* 0x040fe40000f21670 */
[----:B------:R-:W-:-:S02]  /*40a0*/  ISETP.GE.AND P3, PT, R3, R201, PT ;  /* 0x000000c90300720c */ /* 0x000fc40003f66270 */
[----:B------:R-:W-:Y:S02]  /*40b0*/  ISETP.GE.AND P2, PT, R3, R203, PT ;  /* 0x000000cb0300720c */ /* 0x000fe40003f46270 */
[----:B------:R-:W-:Y:S01]  /*40c0*/  VIADD R20, R2, 0x49 ;  /* 0x0000004902147836 */ /* 0x000fe20000000000 */
[----:B------:R-:W-:Y:S02]  /*40d0*/  FSEL R146, R48, -INF , !P5 ;  /* 0xff80000030927808 */ /* 0x000fe40006800000 */
[----:B------:R-:W-:Y:S02]  /*40e0*/  FSEL R144, R61, -INF , !P6 ;  /* 0xff8000003d907808 */ /* 0x000fe40007000000 */
[----:B------:R-:W-:Y:S02]  /*40f0*/  ISETP.GE.AND P5, PT, R20, R202, PT ;  /* 0x000000ca1400720c */ /* 0x000fe40003fa6270 */
[----:B------:R-:W-:Y:S02]  /*4100*/  FSEL R150, R62, -INF , !P4 ;  /* 0xff8000003e967808 */ /* 0x000fe40006000000 */
[----:B------:R-:W-:-:S02]  /*4110*/  FSEL R155, R50, -INF , !P1 ;  /* 0xff800000329b7808 */ /* 0x000fc40004800000 */
[C---:B------:R-:W-:Y:S02]  /*4120*/  ISETP.LT.OR P3, PT, R3.reuse, R197, P3 ;  /* 0x000000c50300720c */ /* 0x040fe40001f61670 */
[----:B------:R-:W-:Y:S01]  /*4130*/  ISETP.LT.OR P2, PT, R3, R196, P2 ;  /* 0x000000c40300720c */ /* 0x000fe20001741670 */
[----:B------:R-:W-:Y:S01]  /*4140*/  VIADD R3, R2, 0x50 ;  /* 0x0000005002037836 */ /* 0x000fe20000000000 */
[C---:B------:R-:W-:Y:S02]  /*4150*/  ISETP.GE.AND P6, PT, R20.reuse, R201, PT ;  /* 0x000000c91400720c */ /* 0x040fe40003fc6270 */
[C---:B------:R-:W-:Y:S02]  /*4160*/  ISETP.GE.AND P4, PT, R20.reuse, R203, PT ;  /* 0x000000cb1400720c */ /* 0x040fe40003f86270 */
[C---:B------:R-:W-:Y:S02]  /*4170*/  ISETP.GE.AND P1, PT, R20.reuse, R200, PT ;  /* 0x000000c81400720c */ /* 0x040fe40003f26270 */
[----:B------:R-:W-:-:S02]  /*4180*/  ISETP.LT.OR P5, PT, R20, R199, P5 ;  /* 0x000000c71400720c */ /* 0x000fc40002fa1670 */
[C---:B------:R-:W-:Y:S02]  /*4190*/  ISETP.LT.OR P6, PT, R20.reuse, R197, P6 ;  /* 0x000000c51400720c */ /* 0x040fe400037c1670 */
[C---:B------:R-:W-:Y:S02]  /*41a0*/  ISETP.LT.OR P4, PT, R20.reuse, R196, P4 ;  /* 0x000000c41400720c */ /* 0x040fe40002781670 */
[----:B------:R-:W-:Y:S02]  /*41b0*/  ISETP.LT.OR P1, PT, R20, R198, P1 ;  /* 0x000000c61400720c */ /* 0x000fe40000f21670 */
[----:B------:R-:W-:Y:S01]  /*41c0*/  FSEL R164, R63, -INF , !P0 ;  /* 0xff8000003fa47808 */ /* 0x000fe20004000000 */
[----:B------:R-:W-:Y:S01]  /*41d0*/  HMMA.16816.F32.BF16 R20, R12, R26, RZ ;  /* 0x0000001a0c14723c */ /* 0x000fe200000418ff */
[----:B------:R-:W-:Y:S01]  /*41e0*/  FSEL R140, R56, -INF , !P3 ;  /* 0xff800000388c7808 */ /* 0x000fe20005800000 */
[----:B------:R-:W1:Y:S01]  /*41f0*/  LDSM.16.M88.4 R24, [R135+0x3c00] ;  /* 0x003c00008718783b */ /* 0x000e620000000200 */
[----:B------:R-:W-:-:S02]  /*4200*/  FSEL R183, R58, -INF , !P2 ;  /* 0xff8000003ab77808 */ /* 0x000fc40005000000 */
[----:B------:R-:W-:Y:S01]  /*4210*/  FSEL R145, R49, -INF , !P5 ;  /* 0xff80000031917808 */ /* 0x000fe20006800000 */
[----:B------:R-:W-:Y:S01]  /*4220*/  HMMA.16816.F32.BF16 R60, R8, R30, RZ ;  /* 0x0000001e083c723c */ /* 0x000fe200000418ff */
[C---:B------:R-:W-:Y:S02]  /*4230*/  ISETP.GE.AND P0, PT, R3.reuse, R201, PT ;  /* 0x000000c90300720c */ /* 0x040fe40003f06270 */
[C---:B------:R-:W-:Y:S02]  /*4240*/  ISETP.GE.AND P3, PT, R3.reuse, R203, PT ;  /* 0x000000cb0300720c */ /* 0x040fe40003f66270 */
[C---:B------:R-:W-:Y:S02]  /*4250*/  ISETP.GE.AND P2, PT, R3.reuse, R202, PT ;  /* 0x000000ca0300720c */ /* 0x040fe40003f46270 */
[----:B------:R-:W-:Y:S02]  /*4260*/  ISETP.GE.AND P5, PT, R3, R200, PT ;  /* 0x000000c80300720c */ /* 0x000fe40003fa6270 */
[----:B------:R-:W-:-:S02]  /*4270*/  FSEL R156, R51, -INF , !P1 ;  /* 0xff800000339c7808 */ /* 0x000fc40004800000 */
        /* <DEDUP_REMOVED lines=8> */
[----:B------:R-:W-:-:S02]  /*4300*/  FSEL R189, R59, -INF , !P4 ;  /* 0xff8000003bbd7808 */ /* 0x000fc40006000000 */
[----:B------:R-:W-:Y:S02]  /*4310*/  FSEL R163, R64, -INF , !P0 ;  /* 0xff80000040a37808 */ /* 0x000fe40004000000 */
[C---:B------:R-:W-:Y:S01]  /*4320*/  ISETP.GE.AND P4, PT, R3.reuse, R201, PT ;  /* 0x000000c90300720c */ /* 0x040fe20003f86270 */
[----:B------:R-:W-:Y:S01]  /*4330*/  HMMA.16816.F32.BF16 R32, R12, R30, RZ ;  /* 0x0000001e0c20723c */ /* 0x000fe200000418ff */
[C---:B------:R-:W-:Y:S01]  /*4340*/  ISETP.GE.AND P1, PT, R3.reuse, R203, PT ;  /* 0x000000cb0300720c */ /* 0x040fe20003f26270 */
[----:B------:R-:W-:Y:S01]  /*4350*/  VIADD R20, R2, 0x59 ;  /* 0x0000005902147836 */ /* 0x000fe20000000000 */
[C---:B------:R-:W-:Y:S02]  /*4360*/  ISETP.GE.AND P6, PT, R3.reuse, R202, PT ;  /* 0x000000ca0300720c */ /* 0x040fe40003fc6270 */
[C---:B------:R-:W-:Y:S01]  /*4370*/  ISETP.GE.AND P0, PT, R3.reuse, R200, PT ;  /* 0x000000c80300720c */ /* 0x040fe20003f06270 */
[----:B--2---:R-:W-:Y:S01]  /*4380*/  HMMA.16816.F32.BF16 R56, R16, R36, R40 ;  /* 0x000000241038723c */ /* 0x004fe20000041828 */
[----:B------:R-:W-:-:S02]  /*4390*/  ISETP.LT.OR P4, PT, R3, R197, P4 ;  /* 0x000000c50300720c */ /* 0x000fc40002781670 */
[C---:B------:R-:W-:Y:S02]  /*43a0*/  ISETP.LT.OR P1, PT, R3.reuse, R196, P1 ;  /* 0x000000c40300720c */ /* 0x040fe40000f21670 */
[C---:B------:R-:W-:Y:S01]  /*43b0*/  ISETP.LT.OR P6, PT, R3.reuse, R199, P6 ;  /* 0x000000c70300720c */ /* 0x040fe200037c1670 */
[----:B-1----:R-:W-:Y:S01]  /*43c0*/  HMMA.16816.F32.BF16 R40, R12, R26, RZ ;  /* 0x0000001a0c28723c */ /* 0x002fe200000418ff */
[----:B------:R-:W-:Y:S01]  /*43d0*/  ISETP.LT.OR P0, PT, R3, R198, P0 ;  /* 0x000000c60300720c */ /* 0x000fe20000701670 */
[----:B------:R-:W-:Y:S01]  /*43e0*/  VIADD R3, R2, 0x58 ;  /* 0x0000005802037836 */ /* 0x000fe20000000000 */
[----:B------:R-:W-:Y:S02]  /*43f0*/  FSEL R161, R65, -INF , !P4 ;  /* 0xff80000041a17808 */ /* 0x000fe40006000000 */
[----:B------:R-:W-:Y:S01]  /*4400*/  FSEL R193, R69, -INF , !P6 ;  /* 0xff80000045c17808 */ /* 0x000fe20007000000 */
[----:B------:R-:W-:Y:S01]  /*4410*/  HMMA.16816.F32.BF16 R28, R8, R24, RZ ;  /* 0x00000018081c723c */ /* 0x000fe200000418ff */
[----:B------:R-:W-:-:S02]  /*4420*/  ISETP.GE.AND P4, PT, R3, R202, PT ;  /* 0x000000ca0300720c */ /* 0x000fc40003f86270 */
[----:B------:R-:W-:Y:S02]  /*4430*/  FSEL R205, R70, -INF , !P5 ;  /* 0xff80000046cd7808 */ /* 0x000fe40006800000 */
[----:B------:R-:W-:Y:S01]  /*4440*/  ISETP.LT.OR P4, PT, R3, R199, P4 ;  /* 0x000000c70300720c */ /* 0x000fe20002781670 */
[-C--:B------:R-:W-:Y:S01]  /*4450*/  HMMA.16816.F32.BF16 R32, R4, R38.reuse, R32 ;  /* 0x000000260420723c */ /* 0x080fe20000041820 */
[----:B------:R-:W-:Y:S02]  /*4460*/  FSEL R207, R71, -INF , !P0 ;  /* 0xff80000047cf7808 */ /* 0x000fe40004000000 */
[----:B------:R-:W-:Y:S02]  /*4470*/  FSEL R195, R48, -INF , !P4 ;  /* 0xff80000030c37808 */ /* 0x000fe40006000000 */
[C---:B------:R-:W-:Y:S01]  /*4480*/  ISETP.GE.AND P6, PT, R20.reuse, R201, PT ;  /* 0x000000c91400720c */ /* 0x040fe20003fc6270 */
[----:B------:R-:W-:Y:S01]  /*4490*/  HMMA.16816.F32.BF16 R60, R16, R38, R60 ;  /* 0x00000026103c723c */ /* 0x000fe2000004183c */
[----:B------:R-:W-:-:S02]  /*44a0*/  ISETP.GE.AND P5, PT, R20, R203, PT ;  /* 0x000000cb1400720c */ /* 0x000fc40003fa6270 */
[C---:B------:R-:W-:Y:S02]  /*44b0*/  ISETP.GE.AND P0, PT, R20.reuse, R202, PT ;  /* 0x000000ca1400720c */ /* 0x040fe40003f06270 */
[C---:B------:R-:W-:Y:S02]  /*44c0*/  ISETP.GE.AND P4, PT, R20.reuse, R200, PT ;  /* 0x000000c81400720c */ /* 0x040fe40003f86270 */
[C---:B------:R-:W-:Y:S02]  /*44d0*/  ISETP.LT.OR P6, PT, R20.reuse, R197, P6 ;  /* 0x000000c51400720c */ /* 0x040fe400037c1670 */
[C---:B------:R-:W-:Y:S02]  /*44e0*/  ISETP.LT.OR P5, PT, R20.reuse, R196, P5 ;  /* 0x000000c41400720c */ /* 0x040fe40002fa1670 */
[C---:B------:R-:W-:Y:S02]  /*44f0*/  ISETP.LT.OR P0, PT, R20.reuse, R199, P0 ;  /* 0x000000c71400720c */ /* 0x040fe40000701670 */
[----:B------:R-:W-:-:S02]  /*4500*/  ISETP.LT.OR P4, PT, R20, R198, P4 ;  /* 0x000000c61400720c */ /* 0x000fc40002781670 */
[----:B------:R-:W1:Y:S01]  /*4510*/  LDSM.16.M88.4 R20, [R188+0x1c00] ;  /* 0x001c0000bc14783b */ /* 0x000e620000000200 */
[----:B------:R-:W-:Y:S01]  /*4520*/  FSEL R180, R66, -INF , !P3 ;  /* 0xff80000042b47808 */ /* 0x000fe20005800000 */
[----:B------:R-:W-:-:S04]  /*4530*/  DEPBAR.LE SB0, 0x0 ;  /* 0x000080000000791a */ /* 0x000fc80000000000 */
[----:B------:R-:W-:Y:S02]  /*4540*/  FSEL R181, R67, -INF , !P1 ;  /* 0xff80000043b57808 */ /* 0x000fe40004800000 */
[----:B------:R-:W-:Y:S01]  /*4550*/  HMMA.16816.F32.BF16 R64, R4, R36, R52 ;  /* 0x000000240440723c */ /* 0x000fe20000041834 */
[----:B------:R-:W-:Y:S02]  /*4560*/  FSEL R194, R68, -INF , !P2 ;  /* 0xff80000044c27808 */ /* 0x000fe40005000000 */
[C---:B------:R-:W-:Y:S02]  /*4570*/  ISETP.GE.AND P1, PT, R3.reuse, R201, PT ;  /* 0x000000c90300720c */ /* 0x040fe40003f26270 */
[C---:B------:R-:W-:Y:S01]  /*4580*/  ISETP.GE.AND P3, PT, R3.reuse, R203, PT ;  /* 0x000000cb0300720c */ /* 0x040fe20003f66270 */
[----:B------:R-:W-:Y:S01]  /*4590*/  HMMA.16816.F32.BF16 R52, R12, R24, RZ ;  /* 0x000000180c34723c */ /* 0x000fe200000418ff */
[C---:B------:R-:W-:Y:S02]  /*45a0*/  ISETP.GE.AND P2, PT, R3.reuse, R200, PT ;  /* 0x000000c80300720c */ /* 0x040fe40003f46270 */
[----:B------:R-:W-:-:S02]  /*45b0*/  ISETP.LT.OR P1, PT, R3, R197, P1 ;  /* 0x000000c50300720c */ /* 0x000fc40000f21670 */
[C---:B------:R-:W-:Y:S01]  /*45c0*/  ISETP.LT.OR P3, PT, R3.reuse, R196, P3 ;  /* 0x000000c40300720c */ /* 0x040fe20001f61670 */
[----:B------:R-:W-:Y:S01]  /*45d0*/  HMMA.16816.F32.BF16 R24, R8, R26, RZ ;  /* 0x0000001a0818723c */ /* 0x000fe200000418ff */
[----:B------:R-:W-:Y:S01]  /*45e0*/  ISETP.LT.OR P2, PT, R3, R198, P2 ;  /* 0x000000c60300720c */ /* 0x000fe20001741670 */
[----:B------:R-:W-:Y:S01]  /*45f0*/  VIADD R3, R2, 0x60 ;  /* 0x0000006002037836 */ /* 0x000fe20000000000 */
[----:B------:R-:W-:Y:S01]  /*4600*/  FSEL R158, R44, -INF , !P1 ;  /* 0xff8000002c9e7808 */ /* 0x000fe20004800000 */
[----:B------:R-:W-:Y:S01]  /*4610*/  VIADD R12, R2, 0x68 ;  /* 0x00000068020c7836 */ /* 0x000fe20000000000 */
[----:B------:R-:W-:Y:S02]  /*4620*/  FSEL R210, R50, -INF , !P2 ;  /* 0xff80000032d27808 */ /* 0x000fe40005000000 */
[----:B------:R-:W-:Y:S02]  /*4630*/  FSEL R177, R46, -INF , !P3 ;  /* 0xff8000002eb17808 */ /* 0x000fe40005800000 */
[----:B------:R-:W-:-:S02]  /*4640*/  FSEL R192, R49, -INF , !P0 ;  /* 0xff80000031c07808 */ /* 0x000fc40004000000 */
[C---:B------:R-:W-:Y:S02]  /*4650*/  ISETP.GE.AND P2, PT, R3.reuse, R201, PT ;  /* 0x000000c90300720c */ /* 0x040fe40003f46270 */
[C---:B------:R-:W-:Y:S02]  /*4660*/  ISETP.GE.AND P1, PT, R3.reuse, R203, PT ;  /* 0x000000cb0300720c */ /* 0x040fe40003f26270 */
[C---:B------:R-:W-:Y:S02]  /*4670*/  ISETP.GE.AND P3, PT, R3.reuse, R202, PT ;  /* 0x000000ca0300720c */ /* 0x040fe40003f66270 */
[C---:B------:R-:W-:Y:S02]  /*4680*/  ISETP.GE.AND P0, PT, R3.reuse, R200, PT ;  /* 0x000000c80300720c */ /* 0x040fe40003f06270 */
[C---:B------:R-:W-:Y:S01]  /*4690*/  ISETP.LT.OR P2, PT, R3.reuse, R197, P2 ;  /* 0x000000c50300720c */ /* 0x040fe20001741670 */
[----:B-1----:R-:W-:Y:S01]  /*46a0*/  HMMA.16816.F32.BF16 R8, R4, R20, R52 ;  /* 0x000000140408723c */ /* 0x002fe20000041834 */
[----:B------:R-:W-:-:S02]  /*46b0*/  ISETP.LT.OR P1, PT, R3, R196, P1 ;  /* 0x000000c40300720c */ /* 0x000fc40000f21670 */
[C---:B------:R-:W-:Y:S02]  /*46c0*/  ISETP.LT.OR P3, PT, R3.reuse, R199, P3 ;  /* 0x000000c70300720c */ /* 0x040fe40001f61670 */
[----:B------:R-:W-:Y:S01]  /*46d0*/  ISETP.LT.OR P0, PT, R3, R198, P0 ;  /* 0x000000c60300720c */ /* 0x000fe20000701670 */
[----:B------:R-:W-:Y:S01]  /*46e0*/  VIADD R3, R2, 0x61 ;  /* 0x0000006102037836 */ /* 0x000fe20000000000 */
[----:B------:R-:W-:Y:S01]  /*46f0*/  FSEL R157, R45, -INF , !P6 ;  /* 0xff8000002d9d7808 */ /* 0x000fe20007000000 */
[----:B------:R-:W-:Y:S01]  /*4700*/  HMMA.16816.F32.BF16 R40, R4, R22, R40 ;  /* 0x000000160428723c */ /* 0x000fe20000041828 */
[----:B------:R-:W-:Y:S02]  /*4710*/  FSEL R176, R47, -INF , !P5 ;  /* 0xff8000002fb07808 */ /* 0x000fe40006800000 */
[----:B------:R-:W-:Y:S02]  /*4720*/  FSEL R160, R64, -INF , !P2 ;  /* 0xff80000040a07808 */ /* 0x000fe40005000000 */
[----:B------:R-:W-:Y:S01]  /*4730*/  FSEL R174, R66, -INF , !P1 ;  /* 0xff80000042ae7808 */ /* 0x000fe20004800000 */
[----:B------:R-:W-:Y:S01]  /*4740*/  HMMA.16816.F32.BF16 R28, R16, R20, R28 ;  /* 0x00000014101c723c */ /* 0x000fe2000004181c */
[----:B------:R-:W-:Y:S01]  /*4750*/  FSEL R209, R51, -INF , !P4 ;  /* 0xff80000033d17808 */ /* 0x000fe20006000000 */
[----:B------:R-:W-:Y:S01]  /*4760*/  VIADD R5, R2, 0x70 ;  /* 0x0000007002057836 */ /* 0x000fe20000000000 */
[----:B------:R-:W-:-:S02]  /*4770*/  ISETP.GE.AND P5, PT, R3, R201, PT ;  /* 0x000000c90300720c */ /* 0x000fc40003fa6270 */
[C---:B------:R-:W-:Y:S01]  /*4780*/  ISETP.GE.AND P6, PT, R3.reuse, R203, PT ;  /* 0x000000cb0300720c */ /* 0x040fe20003fc6270 */
[----:B------:R-:W-:Y:S01]  /*4790*/  HMMA.16816.F32.BF16 R24, R16, R22, R24 ;  /* 0x000000161018723c */ /* 0x000fe20000041818 */
[C---:B------:R-:W-:Y:S02]  /*47a0*/  ISETP.GE.AND P2, PT, R3.reuse, R202, PT ;  /* 0x000000ca0300720c */ /* 0x040fe40003f46270 */
[C---:B------:R-:W-:Y:S02]  /*47b0*/  ISETP.GE.AND P1, PT, R3.reuse, R200, PT ;  /* 0x000000c80300720c */ /* 0x040fe40003f26270 */
[----:B------:R-:W-:Y:S02]  /*47c0*/  ISETP.GE.AND P4, PT, R12, R201, PT ;  /* 0x000000c90c00720c */ /* 0x000fe40003f86270 */
[C---:B------:R-:W-:Y:S02]  /*47d0*/  ISETP.LT.OR P5, PT, R3.reuse, R197, P5 ;  /* 0x000000c50300720c */ /* 0x040fe40002fa1670 */
[----:B------:R-:W-:-:S02]  /*47e0*/  ISETP.LT.OR P6, PT, R3, R196, P6 ;  /* 0x000000c40300720c */ /* 0x000fc400037c1670 */
[C---:B------:R-:W-:Y:S02]  /*47f0*/  ISETP.LT.OR P2, PT, R3.reuse, R199, P2 ;  /* 0x000000c70300720c */ /* 0x040fe40001741670 */
[----:B------:R-:W-:Y:S01]  /*4800*/  ISETP.LT.OR P1, PT, R3, R198, P1 ;  /* 0x000000c60300720c */ /* 0x000fe20000f21670 */
[----:B------:R-:W-:Y:S01]  /*4810*/  VIADD R3, R2, 0x69 ;  /* 0x0000006902037836 */ /* 0x000fe20000000000 */
[----:B------:R-:W-:Y:S02]  /*4820*/  ISETP.LT.OR P4, PT, R12, R197, P4 ;  /* 0x000000c50c00720c */ /* 0x000fe40002781670 */
[----:B------:R-:W-:Y:S02]  /*4830*/  FMNMX.FTZ R4, R72, R75, !PT ;  /* 0x0000004b48047209 */ /* 0x000fe40007810000 */
[----:B------:R-:W-:Y:S02]  /*4840*/  FSEL R170, R67, -INF , !P6 ;  /* 0xff80000043aa7808 */ /* 0x000fe40007000000 */
[----:B------:R-:W-:-:S02]  /*4850*/  FSEL R206, R57, -INF , !P2 ;  /* 0xff80000039ce7808 */ /* 0x000fc40005000000 */
[----:B------:R-:W-:Y:S02]  /*4860*/  FSEL R211, R59, -INF , !P1 ;  /* 0xff8000003bd37808 */ /* 0x000fe40004800000 */
[----:B------:R-:W-:Y:S02]  /*4870*/  FSEL R154, R32, -INF , !P4 ;  /* 0xff800000209a7808 */ /* 0x000fe40006000000 */
[C---:B------:R-:W-:Y:S02]  /*4880*/  ISETP.GE.AND P6, PT, R3.reuse, R201, PT ;  /* 0x000000c90300720c */ /* 0x040fe40003fc6270 */
[C---:B------:R-:W-:Y:S02]  /*4890*/  ISETP.GE.AND P2, PT, R3.reuse, R203, PT ;  /* 0x000000cb0300720c */ /* 0x040fe40003f46270 */
[C---:B------:R-:W-:Y:S02]  /*48a0*/  ISETP.GE.AND P1, PT, R3.reuse, R202, PT ;  /* 0x000000ca0300720c */ /* 0x040fe40003f26270 */
[----:B------:R-:W-:-:S02]  /*48b0*/  ISETP.GE.AND P4, PT, R3, R200, PT ;  /* 0x000000c80300720c */ /* 0x000fc40003f86270 */
[----:B------:R-:W-:Y:S01]  /*48c0*/  FMNMX.FTZ R4, R73, R4, !PT ;  /* 0x0000000449047209 */ /* 0x000fe20007810000 */
[----:B------:R-:W-:Y:S01]  /*48d0*/  BAR.SYNC.DEFER_BLOCKING 0x0 ;  /* 0x0000000000007b1d */ /* 0x000fe20000010000 */
[C---:B------:R-:W-:Y:S02]  /*48e0*/  ISETP.LT.OR P6, PT, R3.reuse, R197, P6 ;  /* 0x000000c50300720c */ /* 0x040fe400037c1670 */
[C---:B------:R-:W-:Y:S02]  /*48f0*/  ISETP.LT.OR P2, PT, R3.reuse, R196, P2 ;  /* 0x000000c40300720c */ /* 0x040fe40001741670 */
[C---:B------:R-:W-:Y:S02]  /*4900*/  ISETP.LT.OR P1, PT, R3.reuse, R199, P1 ;  /* 0x000000c70300720c */ /* 0x040fe40000f21670 */
[----:B------:R-:W-:Y:S02]  /*4910*/  ISETP.LT.OR P4, PT, R3, R198, P4 ;  /* 0x000000c60300720c */ /* 0x000fe40002781670 */
[----:B------:R-:W-:Y:S01]  /*4920*/  FMNMX.FTZ R3, R74, R4, !PT ;  /* 0x000000044a037209 */ /* 0x000fe20007810000 */
[----:B------:R-:W-:Y:S01]  /*4930*/  VIADD R4, R2, 0x71 ;  /* 0x0000007102047836 */ /* 0x000fe20000000000 */
[----:B------:R-:W-:-:S02]  /*4940*/  FSEL R208, R56, -INF , !P3 ;  /* 0xff80000038d07808 */ /* 0x000fc40005800000 */
[----:B------:R-:W-:Y:S02]  /*4950*/  ISETP.GE.AND P3, PT, R12, R203, PT ;  /* 0x000000cb0c00720c */ /* 0x000fe40003f66270 */
[----:B------:R-:W-:Y:S02]  /*4960*/  FMNMX.FTZ R3, R98, R3, !PT ;  /* 0x0000000362037209 */ /* 0x000fe40007810000 */
[----:B------:R-:W-:Y:S02]  /*4970*/  ISETP.LT.OR P3, PT, R12, R196, P3 ;  /* 0x000000c40c00720c */ /* 0x000fe40001f61670 */
[----:B------:R-:W-:Y:S02]  /*4980*/  FMNMX.FTZ R3, R99, R3, !PT ;  /* 0x0000000363037209 */ /* 0x000fe40007810000 */
[----:B------:R-:W-:Y:S02]  /*4990*/  FSEL R168, R34, -INF , !P3 ;  /* 0xff80000022a87808 */ /* 0x000fe40005800000 */
[----:B------:R-:W-:-:S02]  /*49a0*/  ISETP.GE.AND P3, PT, R5, R201, PT ;  /* 0x000000c90500720c */ /* 0x000fc40003f66270 */
[----:B------:R-:W-:Y:S02]  /*49b0*/  FMNMX.FTZ R3, R95, R3, !PT ;  /* 0x000000035f037209 */ /* 0x000fe40007810000 */
[----:B------:R-:W-:Y:S02]  /*49c0*/  ISETP.LT.OR P3, PT, R5, R197, P3 ;  /* 0x000000c50500720c */ /* 0x000fe40001f61670 */
[----:B------:R-:W-:Y:S02]  /*49d0*/  FMNMX.FTZ R3, R97, R3, !PT ;  /* 0x0000000361037209 */ /* 0x000fe40007810000 */
[----:B------:R-:W-:Y:S02]  /*49e0*/  FSEL R153, R8, -INF , !P3 ;  /* 0xff80000008997808 */ /* 0x000fe40005800000 */
[----:B------:R-:W-:Y:S02]  /*49f0*/  FMNMX.FTZ R3, R120, R3, !PT ;  /* 0x0000000378037209 */ /* 0x000fe40007810000 */
[----:B------:R-:W-:-:S02]  /*4a00*/  ISETP.GE.AND P3, PT, R4, R201, PT ;  /* 0x000000c90400720c */ /* 0x000fc40003f66270 */
[----:B------:R-:W-:Y:S01]  /*4a10*/  FMNMX.FTZ R6, R119, R3, !PT ;  /* 0x0000000377067209 */ /* 0x000fe20007810000 */
[----:B------:R-:W-:Y:S01]  /*4a20*/  VIADD R3, R2, 0x78 ;  /* 0x0000007802037836 */ /* 0x000fe20000000000 */
[----:B------:R-:W-:Y:S01]  /*4a30*/  ISETP.LT.OR P3, PT, R4, R197, P3 ;  /* 0x000000c50400720c */ /* 0x000fe20001f61670 */
[----:B------:R-:W-:Y:S01]  /*4a40*/  VIADD R2, R2, 0x79 ;  /* 0x0000007902027836 */ /* 0x000fe20000000000 */
[----:B------:R-:W-:Y:S02]  /*4a50*/  FMNMX.FTZ R6, R115, R6, !PT ;  /* 0x0000000673067209 */ /* 0x000fe40007810000 */
[----:B------:R-:W-:Y:S02]  /*4a60*/  FSEL R151, R9, -INF , !P3 ;  /* 0xff80000009977808 */ /* 0x000fe40005800000 */
[----:B------:R-:W-:Y:S02]  /*4a70*/  ISETP.GE.AND P3, PT, R5, R202, PT ;  /* 0x000000ca0500720c */ /* 0x000fe40003f66270 */
[----:B------:R-:W-:-:S02]  /*4a80*/  FMNMX.FTZ R6, R117, R6, !PT ;  /* 0x0000000675067209 */ /* 0x000fc40007810000 */
[----:B------:R-:W-:Y:S02]  /*4a90*/  ISETP.LT.OR P3, PT, R5, R199, P3 ;  /* 0x000000c70500720c */ /* 0x000fe40001f61670 */
[----:B------:R-:W-:Y:S02]  /*4aa0*/  FSEL R152, R33, -INF , !P6 ;  /* 0xff80000021987808 */ /* 0x000fe40007000000 */
[----:B------:R-:W-:Y:S02]  /*4ab0*/  FSEL R167, R35, -INF , !P2 ;  /* 0xff80000023a77808 */ /* 0x000fe40005000000 */
[----:B------:R-:W-:Y:S02]  /*4ac0*/  FMNMX.FTZ R6, R118, R6, !PT ;  /* 0x0000000676067209 */ /* 0x000fe40007810000 */
[----:B------:R-:W-:Y:S02]  /*4ad0*/  ISETP.GE.AND P6, PT, R5, R203, PT ;  /* 0x000000cb0500720c */ /* 0x000fe40003fc6270 */
[----:B------:R-:W-:-:S02]  /*4ae0*/  ISETP.GE.AND P2, PT, R4, R202, PT ;  /* 0x000000ca0400720c */ /* 0x000fc40003f46270 */
[----:B------:R-:W-:Y:S02]  /*4af0*/  FSEL R213, R28, -INF , !P3 ;  /* 0xff8000001cd57808 */ /* 0x000fe40005800000 */
[C---:B------:R-:W-:Y:S02]  /*4b00*/  ISETP.GE.AND P3, PT, R5.reuse, R200, PT ;  /* 0x000000c80500720c */ /* 0x040fe40003f66270 */
[----:B------:R-:W-:Y:S02]  /*4b10*/  FMNMX.FTZ R6, R136, R6, !PT ;  /* 0x0000000688067209 */ /* 0x000fe40007810000 */
[C---:B------:R-:W-:Y:S02]  /*4b20*/  ISETP.LT.OR P6, PT, R5.reuse, R196, P6 ;  /* 0x000000c40500720c */ /* 0x040fe400037c1670 */
[----:B------:R-:W-:Y:S02]  /*4b30*/  ISETP.LT.OR P2, PT, R4, R199, P2 ;  /* 0x000000c70400720c */ /* 0x000fe40001741670 */
[----:B------:R-:W-:-:S02]  /*4b40*/  ISETP.LT.OR P3, PT, R5, R198, P3 ;  /* 0x000000c60500720c */ /* 0x000fc40001f61670 */
[----:B------:R-:W-:Y:S02]  /*4b50*/  FMNMX.FTZ R5, R134, R6, !PT ;  /* 0x0000000686057209 */ /* 0x000fe40007810000 */
[----:B------:R-:W-:Y:S02]  /*4b60*/  FSEL R169, R10, -INF , !P6 ;  /* 0xff8000000aa97808 */ /* 0x000fe40007000000 */
[----:B------:R-:W-:Y:S02]  /*4b70*/  FSEL R214, R29, -INF , !P2 ;  /* 0xff8000001dd67808 */ /* 0x000fe40005000000 */
[C---:B------:R-:W-:Y:S02]  /*4b80*/  ISETP.GE.AND P6, PT, R4.reuse, R203, PT ;  /* 0x000000cb0400720c */ /* 0x040fe40003fc6270 */
[----:B------:R-:W-:Y:S02]  /*4b90*/  ISETP.GE.AND P2, PT, R4, R200, PT ;  /* 0x000000c80400720c */ /* 0x000fe40003f46270 */
[----:B------:R-:W-:-:S02]  /*4ba0*/  FMNMX.FTZ R5, R133, R5, !PT ;  /* 0x0000000585057209 */ /* 0x000fc40007810000 */
[C---:B------:R-:W-:Y:S02]  /*4bb0*/  ISETP.LT.OR P6, PT, R4.reuse, R196, P6 ;  /* 0x000000c40400720c */ /* 0x040fe400037c1670 */
[----:B------:R-:W-:Y:S02]  /*4bc0*/  ISETP.LT.OR P2, PT, R4, R198, P2 ;  /* 0x000000c60400720c */ /* 0x000fe40001741670 */
        /* <DEDUP_REMOVED lines=15> */
[----:B------:R-:W-:-:S02]  /*4cc0*/  FSEL R217, R11, -INF , !P6 ;  /* 0xff8000000bd97808 */ /* 0x000fc40007000000 */
[----:B------:R-:W-:Y:S02]  /*4cd0*/  FMNMX.FTZ R5, R103, R5, !PT ;  /* 0x0000000567057209 */ /* 0x000fe40007810000 */
[----:B------:R-:W-:Y:S02]  /*4ce0*/  ISETP.GE.AND P6, PT, R3, R201, PT ;  /* 0x000000c90300720c */ /* 0x000fe40003fc6270 */
[----:B------:R-:W-:Y:S02]  /*4cf0*/  FMNMX.FTZ R4, R82, R4, !PT ;  /* 0x0000000452047209 */ /* 0x000fe40007810000 */
[----:B------:R-:W-:Y:S02]  /*4d00*/  FMNMX.FTZ R7, R161, R7, !PT ;  /* 0x00000007a1077209 */ /* 0x000fe40007810000 */
[----:B------:R-:W-:Y:S02]  /*4d10*/  FMNMX.FTZ R5, R104, R5, !PT ;  /* 0x0000000568057209 */ /* 0x000fe40007810000 */
[----:B------:R-:W-:-:S02]  /*4d20*/  ISETP.LT.OR P6, PT, R3, R197, P6 ;  /* 0x000000c50300720c */ /* 0x000fc400037c1670 */
[----:B------:R-:W-:Y:S02]  /*4d30*/  FMNMX.FTZ R4, R80, R4, !PT ;  /* 0x0000000450047209 */ /* 0x000fe40007810000 */
[----:B------:R-:W-:Y:S02]  /*4d40*/  FMNMX.FTZ R7, R158, R7, !PT ;  /* 0x000000079e077209 */ /* 0x000fe40007810000 */
[----:B------:R-:W-:Y:S02]  /*4d50*/  FMNMX.FTZ R5, R128, R5, !PT ;  /* 0x0000000580057209 */ /* 0x000fe40007810000 */
[----:B------:R-:W-:Y:S02]  /*4d60*/  FSEL R149, R40, -INF , !P6 ;  /* 0xff80000028957808 */ /* 0x000fe40007000000 */
[----:B------:R-:W-:Y:S02]  /*4d70*/  FMNMX.FTZ R4, R108, R4, !PT ;  /* 0x000000046c047209 */ /* 0x000fe40007810000 */
[----:B------:R-:W-:-:S02]  /*4d80*/  FMNMX.FTZ R7, R157, R7, !PT ;  /* 0x000000079d077209 */ /* 0x000fc40007810000 */
[----:B------:R-:W-:Y:S02]  /*4d90*/  ISETP.GE.AND P6, PT, R3, R203, PT ;  /* 0x000000cb0300720c */ /* 0x000fe40003fc6270 */
[----:B------:R-:W-:Y:S02]  /*4da0*/  FMNMX.FTZ R5, R131, R5, !PT ;  /* 0x0000000583057209 */ /* 0x000fe40007810000 */
[----:B------:R-:W-:Y:S02]  /*4db0*/  FSEL R159, R65, -INF , !P5 ;  /* 0xff800000419f7808 */ /* 0x000fe40006800000 */
[----:B------:R-:W-:Y:S02]  /*4dc0*/  FMNMX.FTZ R4, R105, R4, !PT ;  /* 0x0000000469047209 */ /* 0x000fe40007810000 */
[----:B------:R-:W-:Y:S02]  /*4dd0*/  FMNMX.FTZ R7, R160, R7, !PT ;  /* 0x00000007a0077209 */ /* 0x000fe40007810000 */
[----:B------:R-:W-:-:S02]  /*4de0*/  ISETP.LT.OR P6, PT, R3, R196, P6 ;  /* 0x000000c40300720c */ /* 0x000fc400037c1670 */
[----:B------:R-:W-:Y:S02]  /*4df0*/  FSEL R212, R58, -INF , !P0 ;  /* 0xff8000003ad47808 */ /* 0x000fe40004000000 */
[----:B------:R-:W-:Y:S02]  /*4e00*/  FMNMX.FTZ R5, R126, R5, !PT ;  /* 0x000000057e057209 */ /* 0x000fe40007810000 */
[----:B------:R-:W-:Y:S02]  /*4e10*/  ISETP.GE.AND P0, PT, R12, R202, PT ;  /* 0x000000ca0c00720c */ /* 0x000fe40003f06270 */
[----:B------:R-:W-:Y:S02]  /*4e20*/  FMNMX.FTZ R4, R107, R4, !PT ;  /* 0x000000046b047209 */ /* 0x000fe40007810000 */
[----:B------:R-:W-:Y:S02]  /*4e30*/  FMNMX.FTZ R7, R159, R7, !PT ;  /* 0x000000079f077209 */ /* 0x000fe40007810000 */
[----:B------:R-:W-:-:S02]  /*4e40*/  FSEL R216, R42, -INF , !P6 ;  /* 0xff8000002ad87808 */ /* 0x000fc40007000000 */
[----:B------:R-:W-:Y:S02]  /*4e50*/  ISETP.GE.AND P6, PT, R2, R201, PT ;  /* 0x000000c90200720c */ /* 0x000fe40003fc6270 */
[----:B------:R-:W-:Y:S02]  /*4e60*/  FMNMX.FTZ R5, R125, R5, !PT ;  /* 0x000000057d057209 */ /* 0x000fe40007810000 */
[----:B------:R-:W-:Y:S02]  /*4e70*/  ISETP.LT.OR P0, PT, R12, R199, P0 ;  /* 0x000000c70c00720c */ /* 0x000fe40000701670 */
[----:B------:R-:W-:Y:S02]  /*4e80*/  FMNMX.FTZ R4, R106, R4, !PT ;  /* 0x000000046a047209 */ /* 0x000fe40007810000 */
[----:B------:R-:W-:Y:S02]  /*4e90*/  FMNMX.FTZ R7, R154, R7, !PT ;  /* 0x000000079a077209 */ /* 0x000fe40007810000 */
[----:B------:R-:W-:-:S02]  /*4ea0*/  ISETP.LT.OR P6, PT, R2, R197, P6 ;  /* 0x000000c50200720c */ /* 0x000fc400037c1670 */
[----:B------:R-:W-:Y:S02]  /*4eb0*/  FMNMX.FTZ R5, R139, R5, !PT ;  /* 0x000000058b057209 */ /* 0x000fe40007810000 */
[----:B------:R-:W-:Y:S02]  /*4ec0*/  FSEL R172, R60, -INF , !P0 ;  /* 0xff8000003cac7808 */ /* 0x000fe40004000000 */
[----:B------:R-:W-:Y:S02]  /*4ed0*/  FMNMX.FTZ R4, R124, R4, !PT ;  /* 0x000000047c047209 */ /* 0x000fe40007810000 */
[----:B------:R-:W-:Y:S02]  /*4ee0*/  FMNMX.FTZ R7, R152, R7, !PT ;  /* 0x0000000798077209 */ /* 0x000fe40007810000 */
[----:B------:R-:W-:Y:S02]  /*4ef0*/  PLOP3.LUT P0, PT, PT, PT, UP0, 0x80, 0x0 ;  /* 0x000000000000781c */ /* 0x000fe40003f0f008 */
[----:B------:R-:W-:-:S02]  /*4f00*/  FSEL R148, R41, -INF , !P6 ;  /* 0xff80000029947808 */ /* 0x000fc40007000000 */
[C---:B------:R-:W-:Y:S02]  /*4f10*/  ISETP.GE.AND P6, PT, R2.reuse, R203, PT ;  /* 0x000000cb0200720c */ /* 0x040fe40003fc6270 */
[----:B------:R-:W-:Y:S02]  /*4f20*/  FMNMX.FTZ R5, R143, R5, !PT ;  /* 0x000000058f057209 */ /* 0x000fe40007810000 */
[----:B------:R-:W-:Y:S02]  /*4f30*/  FMNMX.FTZ R4, R121, R4, !PT ;  /* 0x0000000479047209 */ /* 0x000fe40007810000 */
[----:B------:R-:W-:Y:S02]  /*4f40*/  FMNMX.FTZ R7, R153, R7, !PT ;  /* 0x0000000799077209 */ /* 0x000fe40007810000 */
[----:B------:R-:W-:Y:S02]  /*4f50*/  ISETP.LT.OR P6, PT, R2, R196, P6 ;  /* 0x000000c40200720c */ /* 0x000fe400037c1670 */
[----:B------:R-:W-:-:S02]  /*4f60*/  FMNMX.FTZ R5, R137, R5, !PT ;  /* 0x0000000589057209 */ /* 0x000fc40007810000 */
[----:B------:R-:W-:Y:S02]  /*4f70*/  FMNMX.FTZ R4, R123, R4, !PT ;  /* 0x000000047b047209 */ /* 0x000fe40007810000 */
[----:B------:R-:W-:Y:S02]  /*4f80*/  FMNMX.FTZ R7, R151, R7, !PT ;  /* 0x0000000797077209 */ /* 0x000fe40007810000 */
[----:B------:R-:W-:Y:S02]  /*4f90*/  ISETP.GE.AND P5, PT, R12, R200, PT ;  /* 0x000000c80c00720c */ /* 0x000fe40003fa6270 */
[----:B------:R-:W-:Y:S02]  /*4fa0*/  FSEL R215, R43, -INF , !P6 ;  /* 0xff8000002bd77808 */ /* 0x000fe40007000000 */
[----:B------:R-:W-:Y:S02]  /*4fb0*/  FMNMX.FTZ R6, R138, R5, !PT ;  /* 0x000000058a067209 */ /* 0x000fe40007810000 */
[----:B------:R-:W-:-:S02]  /*4fc0*/  ISETP.GE.AND P6, PT, R3, R202, PT ;  /* 0x000000ca0300720c */ /* 0x000fc40003fc6270 */
[----:B------:R-:W-:Y:S02]  /*4fd0*/  FMNMX.FTZ R4, R122, R4, !PT ;  /* 0x000000047a047209 */ /* 0x000fe40007810000 */
[----:B------:R-:W-:Y:S02]  /*4fe0*/  FMNMX.FTZ R5, R149, R7, !PT ;  /* 0x0000000795057209 */ /* 0x000fe40007810000 */
[----:B------:R-:W-:Y:S02]  /*4ff0*/  ISETP.LT.OR P5, PT, R12, R198, P5 ;  /* 0x000000c60c00720c */ /* 0x000fe40002fa1670 */
[----:B------:R-:W-:Y:S02]  /*5000*/  FSEL R173, R61, -INF , !P1 ;  /* 0xff8000003dad7808 */ /* 0x000fe40004800000 */
[----:B------:R-:W-:Y:S02]  /*5010*/  ISETP.LT.OR P6, PT, R3, R199, P6 ;  /* 0x000000c70300720c */ /* 0x000fe400037c1670 */
[----:B------:R-:W-:-:S02]  /*5020*/  FMNMX.FTZ R13, R191, R6, !PT ;  /* 0x00000006bf0d7209 */ /* 0x000fc40007810000 */
[----:B------:R-:W-:Y:S02]  /*5030*/  FMNMX.FTZ R12, R147, R4, !PT ;  /* 0x00000004930c7209 */ /* 0x000fe40007810000 */
[----:B------:R-:W-:Y:S01]  /*5040*/  FMNMX.FTZ R14, R148, R5, !PT ;  /* 0x00000005940e7209 */ /* 0x000fe20007810000 */
[----:B------:R-:W-:Y:S06]  /*5050*/  @!P0 BRA `(.L_x_874) ;  /* 0x0000000000688947 */ /* 0x000fec0003800000 */
[----:B------:R-:W-:-:S04]  /*5060*/  UIADD3 UR11, UR34, -0x2, URZ ;  /* 0xfffffffe220b7890 */ /* 0x000fc8000fffe03f */
[----:B------:R-:W-:Y:S02]  /*5070*/  USHF.R.S32.HI UR10, URZ, 0x1f, UR11 ;  /* 0x0000001f3f0a7899 */ /* 0x000fe4000801140b */
[----:B------:R-:W-:Y:S01]  /*5080*/  UIMAD UR12, UR12, UR11, URZ ;  /* 0x0000000b0c0c72a4 */ /* 0x000fe2000f8e023f */
[----:B------:R-:W-:-:S03]  /*5090*/  IMAD.U32 R4, RZ, RZ, UR11 ;  /* 0x0000000bff047e24 */ /* 0x000fc6000f8e00ff */
[----:B------:R-:W-:Y:S01]  /*50a0*/  UIMAD UR12, UR10, UR13, UR12 ;  /* 0x0000000d0a0c72a4 */ /* 0x000fe2000f8e020c */
[----:B------:R-:W-:Y:S01]  /*50b0*/  IMAD.WIDE.U32 R4, R4, UR13, R178 ;  /* 0x0000000d04047c25 */ /* 0x000fe2000f8e00b2 */
[----:B------:R-:W-:Y:S01]  /*50c0*/  USHF.L.U32 UR13, UR8, 0x6, URZ ;  /* 0x00000006080d7899 */ /* 0x000fe2000800063f */
[----:B------:R-:W-:-:S03]  /*50d0*/  ULDC.64 UR10, c[0x0][0x218] ;  /* 0x00008600000a7ab9 */ /* 0x000fc60000000a00 */
[----:B------:R-:W-:Y:S01]  /*50e0*/  VIADD R5, R5, UR12 ;  /* 0x0000000c05057c36 */ /* 0x000fe20008000000 */
[----:B------:R-:W-:Y:S01]  /*50f0*/  LEA R8, P1, R4, UR10, 0x1 ;  /* 0x0000000a04087c11 */ /* 0x000fe2000f8208ff */
[----:B------:R-:W-:-:S03]  /*5100*/  USHF.L.U64.HI UR10, UR8, 0x6, UR9 ;  /* 0x00000006080a7899 */ /* 0x000fc60008010209 */
[----:B------:R-:W-:Y:S02]  /*5110*/  LEA.HI.X R9, R4, UR11, R5, 0x1, P1 ;  /* 0x0000000b04097c11 */ /* 0x000fe400088f0c05 */
[----:B------:R-:W-:-:S03]  /*5120*/  IADD3 R6, P1, R8, UR13, RZ ;  /* 0x0000000d08067c10 */ /* 0x000fc6000ff3e0ff */
[----:B------:R-:W-:Y:S01]  /*5130*/  @!PT LDS RZ, [RZ] ;  /* 0x00000000fffff984 */ /* 0x000fe20000000800 */
[----:B------:R-:W-:Y:S01]  /*5140*/  @!PT LDS RZ, [RZ] ;  /* 0x00000000fffff984 */ /* 0x000fe20000000800 */
[----:B------:R-:W-:Y:S01]  /*5150*/  @!PT LDS RZ, [RZ] ;  /* 0x00000000fffff984 */ /* 0x000fe20000000800 */
[----:B------:R1:W-:Y:S01]  /*5160*/  LDGSTS.E.BYPASS.LTC128B.128 [R165+0x2000], desc[UR30][R8.64] ;  /* 0x0200000008a57fae */ /* 0x0003e2000b901d5e */
[----:B------:R-:W-:Y:S02]  /*5170*/  IADD3.X R7, R9, UR10, RZ, P1, !PT ;  /* 0x0000000a09077c10 */ /* 0x000fe40008ffe4ff */
[----:B------:R-:W-:-:S03]  /*5180*/  IADD3 R4, P1, R6, UR13, RZ ;  /* 0x0000000d06047c10 */ /* 0x000fc6000ff3e0ff */
[----:B------:R1:W-:Y:S01]  /*5190*/  LDGSTS.E.BYPASS.LTC128B.128 [R165+0x2800], desc[UR30][R6.64] ;  /* 0x0280000006a57fae */ /* 0x0003e2000b901d5e */
[----:B------:R-:W-:Y:S02]  /*51a0*/  IADD3.X R5, R7, UR10, RZ, P1, !PT ;  /* 0x0000000a07057c10 */ /* 0x000fe40008ffe4ff */
[----:B------:R-:W-:-:S03]  /*51b0*/  IADD3 R10, P1, R4, UR13, RZ ;  /* 0x0000000d040a7c10 */ /* 0x000fc6000ff3e0ff */
[----:B------:R1:W-:Y:S01]  /*51c0*/  LDGSTS.E.BYPASS.LTC128B.128 [R165+0x3000], desc[UR30][R4.64] ;  /* 0x0300000004a57fae */ /* 0x0003e2000b901d5e */
[----:B------:R-:W-:-:S05]  /*51d0*/  IADD3.X R11, R5, UR10, RZ, P1, !PT ;  /* 0x0000000a050b7c10 */ /* 0x000fca0008ffe4ff */
[----:B------:R1:W-:Y:S04]  /*51e0*/  LDGSTS.E.BYPASS.LTC128B.128 [R165+0x3800], desc[UR30][R10.64] ;  /* 0x038000000aa57fae */ /* 0x0003e8000b901d5e */
[----:B------:R-:W0:Y:S02]  /*51f0*/  LDGDEPBAR ;  /* 0x00000000000079af */ /* 0x000e240000000000 */
.L_x_874:
[----:B-1----:R-:W-:Y:S01]  /*5200*/  FMNMX.FTZ R4, R144, R12, !PT ;  /* 0x0000000c90047209 */ /* 0x002fe20007810000 */
[----:B------:R-:W1:Y:S01]  /*5210*/  SHFL.BFLY PT, R6, R14, 0x2, 0x1f ;  /* 0x0c401f000e067f89 */ /* 0x000e6200000e0000 */
[----:B------:R-:W-:Y:S01]  /*5220*/  FSEL R190, R24, -INF , !P6 ;  /* 0xff80000018be7808 */ /* 0x000fe20007000000 */
[----:B------:R-:W-:Y:S01]  /*5230*/  IMAD.WIDE.U32 R218, R236, -0x326172a9, RZ ;  /* 0xcd9e8d57ecda7825 */ /* 0x000fe200078e00ff */
[C---:B------:R-:W-:Y:S01]  /*5240*/  ISETP.GE.AND P6, PT, R3.reuse, R200, PT ;  /* 0x000000c80300720c */ /* 0x040fe20003fc6270 */
[----:B------:R-:W-:Y:S01]  /*5250*/  USHF.L.U32 UR10, UR29, 0x2, URZ ;  /* 0x000000021d0a7899 */ /* 0x000fe2000800063f */
[----:B------:R-:W-:Y:S01]  /*5260*/  FMNMX.FTZ R4, R146, R4, !PT ;  /* 0x0000000492047209 */ /* 0x000fe20007810000 */
[----:B------:R-:W-:Y:S01]  /*5270*/  STL [R1+0x8c], R197 ;  /* 0x00008cc501007387 */ /* 0x000fe20000100800 */
[----:B------:R-:W-:Y:S01]  /*5280*/  ISETP.GE.AND P1, PT, R2, R202, PT ;  /* 0x000000ca0200720c */ /* 0x000fe20003f26270 */
[----:B------:R-:W-:Y:S01]  /*5290*/  UIADD3 UR20, UR33, -0x4498517b, URZ ;  /* 0xbb67ae8521147890 */ /* 0x000fe2000fffe03f */
[----:B------:R-:W-:Y:S01]  /*52a0*/  ISETP.LT.OR P6, PT, R3, R198, P6 ;  /* 0x000000c60300720c */ /* 0x000fe200037c1670 */
[----:B------:R-:W-:Y:S01]  /*52b0*/  STL [R1+0x88], R196 ;  /* 0x000088c401007387 */ /* 0x000fe20000100800 */
[----:B------:R-:W-:Y:S01]  /*52c0*/  FMNMX.FTZ R4, R145, R4, !PT ;  /* 0x0000000491047209 */ /* 0x000fe20007810000 */
[----:B------:R-:W-:Y:S01]  /*52d0*/  UIADD3 UR19, UR32, 0x3c6ef372, URZ ;  /* 0x3c6ef37220137890 */ /* 0x000fe2000fffe03f */
[----:B------:R-:W-:Y:S01]  /*52e0*/  FMNMX.FTZ R3, R86, R87, !PT ;  /* 0x0000005756037209 */ /* 0x000fe20007810000 */
[----:B------:R-:W-:Y:S01]  /*52f0*/  STL [R1+0x84], R187 ;  /* 0x000084bb01007387 */ /* 0x000fe20000100800 */
[----:B------:R-:W-:Y:S01]  /*5300*/  ISETP.LT.OR P1, PT, R2, R199, P1 ;  /* 0x000000c70200720c */ /* 0x000fe20000f21670 */
[----:B------:R-:W-:Y:S01]  /*5310*/  UIADD3 UR21, UR32, -0x61c88647, URZ ;  /* 0x9e3779b920157890 */ /* 0x000fe2000fffe03f */
[----:B------:R-:W-:Y:S01]  /*5320*/  FMNMX.FTZ R4, R194, R4, !PT ;  /* 0x00000004c2047209 */ /* 0x000fe20007810000 */
[----:B------:R-:W-:Y:S01]  /*5330*/  STL [R1+0x80], R186 ;  /* 0x000080ba01007387 */ /* 0x000fe20000100800 */
[----:B------:R-:W-:Y:S01]  /*5340*/  FMNMX.FTZ R3, R92, R3, !PT ;  /* 0x000000035c037209 */ /* 0x000fe20007810000 */
[----:B------:R-:W-:Y:S01]  /*5350*/  ULDC UR35, c[0x0][0x2ec] ;  /* 0x0000bb0000237ab9 */ /* 0x000fe20000000800 */
[----:B------:R-:W-:Y:S01]  /*5360*/  FSEL R182, R25, -INF , !P1 ;  /* 0xff80000019b67808 */ /* 0x000fe20004800000 */
[----:B------:R-:W-:Y:S01]  /*5370*/  STL [R1+0x7c], R135 ;  /* 0x00007c8701007387 */ /* 0x000fe20000100800 */
[----:B------:R-:W-:Y:S01]  /*5380*/  FMNMX.FTZ R4, R193, R4, !PT ;  /* 0x00000004c1047209 */ /* 0x000fe20007810000 */
[----:B------:R-:W-:Y:S01]  /*5390*/  UIADD3 UR16, UR33, 0x32370b8f, URZ ;  /* 0x32370b8f21107890 */ /* 0x000fe2000fffe03f */
[----:B------:R-:W-:Y:S01]  /*53a0*/  ISETP.GE.AND P1, PT, R2, R200, PT ;  /* 0x000000c80200720c */ /* 0x000fe20003f26270 */
[----:B------:R-:W-:Y:S01]  /*53b0*/  UIADD3 UR18, UR33, 0x76cf5d0a, URZ ;  /* 0x76cf5d0a21127890 */ /* 0x000fe2000fffe03f */
[----:B------:R-:W-:Y:S01]  /*53c0*/  FMNMX.FTZ R3, R91, R3, !PT ;  /* 0x000000035b037209 */ /* 0x000fe20007810000 */
[----:B------:R-:W-:Y:S01]  /*53d0*/  UIADD3 UR17, UR32, -0x255992d5, URZ ;  /* 0xdaa66d2b20117890 */ /* 0x000fe2000fffe03f */
[----:B------:R-:W-:Y:S01]  /*53e0*/  FMNMX.FTZ R5, R204, R13, !PT ;  /* 0x0000000dcc057209 */ /* 0x000fe20007810000 */
[----:B------:R-:W-:Y:S01]  /*53f0*/  UIADD3 UR14, UR33, -0x126145ec, URZ ;  /* 0xed9eba14210e7890 */ /* 0x000fe2000fffe03f */
[----:B------:R-:W-:Y:S01]  /*5400*/  FMNMX.FTZ R4, R195, R4, !PT ;  /* 0x00000004c3047209 */ /* 0x000fe20007810000 */
[----:B------:R-:W-:Y:S01]  /*5410*/  UIADD3 UR15, UR32, 0x78dde6e4, URZ ;  /* 0x78dde6e4200f7890 */ /* 0x000fe2000fffe03f */
[----:B------:R-:W-:Y:S01]  /*5420*/  ISETP.LT.OR P1, PT, R2, R198, P1 ;  /* 0x000000c60200720c */ /* 0x000fe20000f21670 */
[----:B------:R-:W-:Y:S01]  /*5430*/  UIADD3 UR13, UR32, 0x1715609d, URZ ;  /* 0x1715609d200d7890 */ /* 0x000fe2000fffe03f */
[----:B------:R-:W-:Y:S01]  /*5440*/  FMNMX.FTZ R2, R85, R3, !PT ;  /* 0x0000000355027209 */ /* 0x000fe20007810000 */
[----:B------:R-:W-:Y:S01]  /*5450*/  UIADD3 UR12, UR33, -0x56f99767, URZ ;  /* 0xa9066899210c7890 */ /* 0x000fe2000fffe03f */
        /* <DEDUP_REMOVED lines=32> */
[----:B-1----:R-:W-:Y:S01]  /*5660*/  FMNMX.FTZ R14, R14, R6, !PT ;  /* 0x000000060e0e7209 */ /* 0x002fe20007810000 */
[----:B------:R-:W-:Y:S01]  /*5670*/  VIADD R6, R236, 0x4 ;  /* 0x00000004ec067836 */ /* 0x000fe20000000000 */
[----:B------:R-:W-:Y:S02]  /*5680*/  FMNMX.FTZ R4, R217, R4, !PT ;  /* 0x00000004d9047209 */ /* 0x000fe40007810000 */
[----:B------:R-:W-:Y:S01]  /*5690*/  FMNMX.FTZ R3, R150, R3, !PT ;  /* 0x0000000396037209 */ /* 0x000fe20007810000 */
[----:B------:R-:W-:Y:S01]  /*56a0*/  IMAD.WIDE.U32 R46, R6, -0x326172a9, RZ ;  /* 0xcd9e8d57062e7825 */ /* 0x000fe200078e00ff */
[----:B------:R-:W-:Y:S01]  /*56b0*/  FMNMX.FTZ R4, R216, R4, !PT ;  /* 0x00000004d8047209 */ /* 0x000fe20007810000 */
[----:B------:R-:W1:Y:S01]  /*56c0*/  SHFL.BFLY PT, R39, R14, 0x1, 0x1f ;  /* 0x0c201f000e277f89 */ /* 0x000e6200000e0000 */
[----:B------:R-:W-:Y:S01]  /*56d0*/  LOP3.LUT R7, R100, UR32, RZ, 0x3c, !PT ;  /* 0x0000002064077c12 */ /* 0x000fe2000f8e3cff */
[----:B------:R-:W-:Y:S01]  /*56e0*/  IMAD.WIDE.U32 R100, R101, -0x2daee0ad, RZ ;  /* 0xd2511f5365647825 */ /* 0x000fe200078e00ff */
[----:B------:R-:W-:-:S02]  /*56f0*/  FMNMX.FTZ R3, R164, R3, !PT ;  /* 0x00000003a4037209 */ /* 0x000fc40007810000 */
[----:B------:R-:W-:Y:S01]  /*5700*/  FMNMX.FTZ R2, R215, R4, !PT ;  /* 0x00000004d7027209 */ /* 0x000fe20007810000 */
[----:B------:R-:W-:Y:S01]  /*5710*/  IMAD.U32 R6, RZ, RZ, UR10 ;  /* 0x0000000aff067e24 */ /* 0x000fe2000f8e00ff */
[----:B------:R-:W-:Y:S01]  /*5720*/  FMNMX.FTZ R11, R182, R5, !PT ;  /* 0x00000005b60b7209 */ /* 0x000fe20007810000 */
[----:B------:R2:W-:Y:S01]  /*5730*/  STL [R1+0x14], R7 ;  /* 0x0000140701007387 */ /* 0x0005e20000100800 */
[-C--:B------:R-:W-:Y:S02]  /*5740*/  LOP3.LUT R5, R219, R7.reuse, RZ, 0x3c, !PT ;  /* 0x00000007db057212 */ /* 0x080fe400078e3cff */
[----:B------:R-:W-:Y:S01]  /*5750*/  LOP3.LUT R4, R47, R7, RZ, 0x3c, !PT ;  /* 0x000000072f047212 */ /* 0x000fe200078e3cff */
[----:B------:R-:W3:Y:S01]  /*5760*/  SHFL.BFLY PT, R9, R2, 0x2, 0x1f ;  /* 0x0c401f0002097f89 */ /* 0x000ee200000e0000 */
[----:B------:R-:W-:Y:S01]  /*5770*/  FMNMX.FTZ R3, R155, R3, !PT ;  /* 0x000000039b037209 */ /* 0x000fe20007810000 */
[----:B------:R-:W-:Y:S01]  /*5780*/  IMAD.WIDE.U32 R68, R5, -0x2daee0ad, RZ ;  /* 0xd2511f5305447825 */ /* 0x000fe200078e00ff */
[----:B------:R-:W-:Y:S01]  /*5790*/  FSEL R165, R62, -INF , !P5 ;  /* 0xff8000003ea57808 */ /* 0x000fe20006800000 */
[----:B------:R-:W4:Y:S01]  /*57a0*/  SHFL.BFLY PT, R10, R11, 0x2, 0x1f ;  /* 0x0c401f000b0a7f89 */ /* 0x000f2200000e0000 */
[----:B------:R-:W-:Y:S01]  /*57b0*/  FMNMX.FTZ R3, R156, R3, !PT ;  /* 0x000000039c037209 */ /* 0x000fe20007810000 */
[----:B------:R-:W-:Y:S01]  /*57c0*/  IMAD.WIDE.U32 R70, R4, -0x2daee0ad, RZ ;  /* 0xd2511f5304467825 */ /* 0x000fe200078e00ff */
[----:B------:R-:W-:-:S02]  /*57d0*/  LOP3.LUT R4, R101, UR33, R6, 0x96, !PT ;  /* 0x0000002165047c12 */ /* 0x000fc4000f8e9606 */
[----:B------:R-:W-:Y:S02]  /*57e0*/  FMNMX.FTZ R3, R205, R3, !PT ;  /* 0x00000003cd037209 */ /* 0x000fe40007810000 */
[----:B------:R-:W-:Y:S01]  /*57f0*/  LOP3.LUT R6, R71, UR20, R100, 0x96, !PT ;  /* 0x0000001447067c12 */ /* 0x000fe2000f8e9664 */
[----:B------:R-:W-:Y:S01]  /*5800*/  IMAD.WIDE.U32 R4, R4, -0x326172a9, RZ ;  /* 0xcd9e8d5704047825 */ /* 0x000fe200078e00ff */
[----:B------:R-:W-:Y:S02]  /*5810*/  FMNMX.FTZ R3, R207, R3, !PT ;  /* 0x00000003cf037209 */ /* 0x000fe40007810000 */
[----:B-1----:R-:W-:Y:S01]  /*5820*/  FMNMX.FTZ R39, R14, R39, !PT ;  /* 0x000000270e277209 */ /* 0x002fe20007810000 */
[----:B------:R-:W-:Y:S01]  /*5830*/  IMAD.WIDE.U32 R58, R6, -0x326172a9, RZ ;  /* 0xcd9e8d57063a7825 */ /* 0x000fe200078e00ff */
[----:B------:R-:W-:Y:S02]  /*5840*/  FMNMX.FTZ R3, R210, R3, !PT ;  /* 0x00000003d2037209 */ /* 0x000fe40007810000 */
[----:B------:R-:W-:-:S02]  /*5850*/  FSETP.NEU.FTZ.AND P5, PT, R39, -INF , PT ;  /* 0xff8000002700780b */ /* 0x000fc40003fbd000 */
[----:B--2---:R-:W-:Y:S02]  /*5860*/  LOP3.LUT R7, R69, UR20, R100, 0x96, !PT ;  /* 0x0000001445077c12 */ /* 0x004fe4000f8e9664 */
[----:B------:R-:W-:Y:S02]  /*5870*/  LOP3.LUT R18, R59, UR19, R4, 0x96, !PT ;  /* 0x000000133b127c12 */ /* 0x000fe4000f8e9604 */
[----:B------:R-:W-:Y:S01]  /*5880*/  LOP3.LUT R6, R5, UR21, R218, 0x96, !PT ;  /* 0x0000001505067c12 */ /* 0x000fe2000f8e96da */
[----:B------:R-:W-:Y:S01]  /*5890*/  IMAD.WIDE.U32 R56, R7, -0x326172a9, RZ ;  /* 0xcd9e8d5707387825 */ /* 0x000fe200078e00ff */
[----:B------:R-:W-:Y:S02]  /*58a0*/  LOP3.LUT R8, R5, UR21, R46, 0x96, !PT ;  /* 0x0000001505087c12 */ /* 0x000fe4000f8e962e */
[----:B---3--:R-:W-:Y:S01]  /*58b0*/  FMNMX.FTZ R2, R2, R9, !PT ;  /* 0x0000000902027209 */ /* 0x008fe20007810000 */
[----:B------:R-:W-:Y:S01]  /*58c0*/  IMAD.WIDE.U32 R6, R6, -0x2daee0ad, RZ ;  /* 0xd2511f5306067825 */ /* 0x000fe200078e00ff */
[----:B------:R-:W-:-:S02]  /*58d0*/  LOP3.LUT R12, R57, UR19, R4, 0x96, !PT ;  /* 0x00000013390c7c12 */ /* 0x000fc4000f8e9604 */
[----:B------:R-:W-:Y:S01]  /*58e0*/  FMNMX.FTZ R4, R209, R3, !PT ;  /* 0x00000003d1047209 */ /* 0x000fe20007810000 */
[----:B------:R-:W-:Y:S01]  /*58f0*/  FMUL.FTZ R3, R39, UR35 ;  /* 0x0000002327037c20 */ /* 0x000fe20008410000 */
[----:B------:R-:W-:Y:S01]  /*5900*/  FSEL R166, R63, -INF , !P4 ;  /* 0xff8000003fa67808 */ /* 0x000fe20006000000 */
[----:B------:R-:W1:Y:S01]  /*5910*/  SHFL.BFLY PT, R38, R2, 0x1, 0x1f ;  /* 0x0c201f0002267f89 */ /* 0x000e6200000e0000 */
[----:B------:R-:W-:Y:S01]  /*5920*/  FMNMX.FTZ R4, R212, R4, !PT ;  /* 0x00000004d4047209 */ /* 0x000fe20007810000 */
[----:B------:R-:W-:Y:S01]  /*5930*/  IMAD.WIDE.U32 R12, R12, -0x2daee0ad, RZ ;  /* 0xd2511f530c0c7825 */ /* 0x000fe200078e00ff */
[----:B------:R-:W-:Y:S02]  /*5940*/  FSEL R3, R3, RZ, P5 ;  /* 0x000000ff03037208 */ /* 0x000fe40002800000 */
[----:B------:R-:W-:Y:S01]  /*5950*/  FMNMX.FTZ R5, R211, R4, !PT ;  /* 0x00000004d3057209 */ /* 0x000fe20007810000 */
[----:B------:R-:W-:Y:S01]  /*5960*/  IMAD.WIDE.U32 R8, R8, -0x2daee0ad, RZ ;  /* 0xd2511f5308087825 */ /* 0x000fe200078e00ff */
[----:B------:R-:W-:-:S03]  /*5970*/  FSEL R171, R30, -INF , !P3 ;  /* 0xff8000001eab7808 */ /* 0x000fc60005800000 */
[----:B------:R-:W-:Y:S01]  /*5980*/  FFMA.FTZ R4, R72, UR35, -R3 ;  /* 0x0000002348047c23 */ /* 0x000fe20008010803 */
[----:B------:R-:W-:Y:S01]  /*5990*/  FMNMX.FTZ R5, R165, R5, !PT ;  /* 0x00000005a5057209 */ /* 0x000fe20007810000 */
[----:B------:R-:W-:Y:S01]  /*59a0*/  IMAD.WIDE.U32 R18, R18, -0x2daee0ad, RZ ;  /* 0xd2511f5312127825 */ /* 0x000fe200078e00ff */
[----:B----4-:R-:W-:Y:S01]  /*59b0*/  FMNMX.FTZ R11, R11, R10, !PT ;  /* 0x0000000a0b0b7209 */ /* 0x010fe20007810000 */
[----:B------:R2:W-:Y:S01]  /*59c0*/  MUFU.EX2 R235, R4 ;  /* 0x0000000400eb7308 */ /* 0x0005e20000000800 */
[----:B------:R-:W-:Y:S02]  /*59d0*/  FMNMX.FTZ R5, R166, R5, !PT ;  /* 0x00000005a6057209 */ /* 0x000fe40007810000 */
[----:B------:R-:W-:Y:S01]  /*59e0*/  FSEL R175, R31, -INF , !P2 ;  /* 0xff8000001faf7808 */ /* 0x000fe20005000000 */
[----:B------:R-:W3:Y:S01]  /*59f0*/  SHFL.BFLY PT, R37, R11, 0x1, 0x1f ;  /* 0x0c201f000b257f89 */ /* 0x000ee200000e0000 */
[----:B------:R-:W-:Y:S02]  /*5a00*/  FMNMX.FTZ R5, R171, R5, !PT ;  /* 0x00000005ab057209 */ /* 0x000fe40007810000 */
[----:B------:R-:W-:-:S02]  /*5a10*/  FSEL R178, R26, -INF , !P6 ;  /* 0xff8000001ab27808 */ /* 0x000fc40007000000 */
[----:B------:R-:W-:Y:S02]  /*5a20*/  LOP3.LUT R10, R13, UR16, R6, 0x96, !PT ;  /* 0x000000100d0a7c12 */ /* 0x000fe4000f8e9606 */
[----:B------:R-:W-:Y:S02]  /*5a30*/  LOP3.LUT R13, R19, UR16, R8, 0x96, !PT ;  /* 0x00000010130d7c12 */ /* 0x000fe4000f8e9608 */
[----:B------:R-:W-:Y:S02]  /*5a40*/  FSEL R179, R27, -INF , !P1 ;  /* 0xff8000001bb37808 */ /* 0x000fe40004800000 */
[----:B------:R-:W-:Y:S01]  /*5a50*/  LOP3.LUT R7, R7, UR18, R68, 0x96, !PT ;  /* 0x0000001207077c12 */ /* 0x000fe2000f8e9644 */
[--C-:B--2---:R-:W-:Y:S01]  /*5a60*/  FFMA.FTZ R4, R75, UR35, -R3.reuse ;  /* 0x000000234b047c23 */ /* 0x104fe20008010803 */
[----:B-1----:R-:W-:Y:S01]  /*5a70*/  FMNMX.FTZ R38, R2, R38, !PT ;  /* 0x0000002602267209 */ /* 0x002fe20007810000 */
[----:B------:R-:W-:Y:S02]  /*5a80*/  FFMA.FTZ R2, R73, UR35, -R3 ;  /* 0x0000002349027c23 */ /* 0x000fe40008010803 */
[----:B------:R-:W-:Y:S01]  /*5a90*/  IMAD.WIDE.U32 R6, R7, -0x326172a9, RZ ;  /* 0xcd9e8d5707067825 */ /* 0x000fe200078e00ff */
[----:B------:R1:W-:Y:S01]  /*5aa0*/  MUFU.EX2 R40, R4 ;  /* 0x0000000400287308 */ /* 0x0003e20000000800 */
[----:B------:R-:W-:-:S02]  /*5ab0*/  FSETP.NEU.FTZ.AND P1, PT, R38, -INF , PT ;  /* 0xff8000002600780b */ /* 0x000fc40003f3d000 */
[----:B------:R-:W-:Y:S02]  /*5ac0*/  LOP3.LUT R14, R9, UR18, R70, 0x96, !PT ;  /* 0x00000012090e7c12 */ /* 0x000fe4000f8e9646 */
[----:B---3--:R-:W-:-:S03]  /*5ad0*/  FMNMX.FTZ R37, R11, R37, !PT ;  /* 0x000000250b257209 */ /* 0x008fc60007810000 */
[----:B------:R2:W-:Y:S01]  /*5ae0*/  MUFU.EX2 R243, R2 ;  /* 0x0000000200f37308 */ /* 0x0005e20000000800 */
[----:B------:R-:W-:Y:S01]  /*5af0*/  IMAD.WIDE.U32 R14, R14, -0x326172a9, RZ ;  /* 0xcd9e8d570e0e7825 */ /* 0x000fe200078e00ff */
[----:B-1----:R-:W-:-:S04]  /*5b00*/  FMNMX.FTZ R4, R175, R5, !PT ;  /* 0x00000005af047209 */ /* 0x002fc80007810000 */
[----:B------:R-:W-:Y:S01]  /*5b10*/  FMNMX.FTZ R8, R178, R4, !PT ;  /* 0x00000004b2087209 */ /* 0x000fe20007810000 */
[----:B------:R-:W-:Y:S01]  /*5b20*/  IMAD.WIDE.U32 R4, R10, -0x326172a9, RZ ;  /* 0xcd9e8d570a047825 */ /* 0x000fe200078e00ff */
[----:B------:R-:W-:Y:S02]  /*5b30*/  LOP3.LUT R10, R7, UR17, R56, 0x96, !PT ;  /* 0x00000011070a7c12 */ /* 0x000fe4000f8e9638 */
[----:B------:R-:W-:Y:S01]  /*5b40*/  FMNMX.FTZ R36, R179, R8, !PT ;  /* 0x00000008b3247209 */ /* 0x000fe20007810000 */
[----:B--2---:R-:W-:Y:S01]  /*5b50*/  FMUL.FTZ R2, R38, UR35 ;  /* 0x0000002326027c20 */ /* 0x004fe20008410000 */
[----:B------:R-:W-:Y:S01]  /*5b60*/  LOP3.LUT R16, R5, UR15, R6, 0x96, !PT ;  /* 0x0000000f05107c12 */ /* 0x000fe2000f8e9606 */
[----:B------:R-:W-:-:S04]  /*5b70*/  IMAD.WIDE.U32 R10, R10, -0x2daee0ad, RZ ;  /* 0xd2511f530a0a7825 */ /* 0x000fc800078e00ff */
[----:B------:R-:W-:Y:S01]  /*5b80*/  FFMA.FTZ R8, R74, UR35, -R3 ;  /* 0x000000234a087c23 */ /* 0x000fe20008010803 */
[----:B------:R-:W1:Y:S01]  /*5b90*/  SHFL.BFLY PT, R21, R36, 0x2, 0x1f ;  /* 0x0c401f0024157f89 */ /* 0x000e6200000e0000 */
[----:B------:R-:W-:Y:S01]  /*5ba0*/  FSEL R20, R2, RZ, P1 ;  /* 0x000000ff02147208 */ /* 0x000fe20000800000 */
[C---:B------:R-:W-:Y:S01]  /*5bb0*/  FMUL.FTZ R2, R37.reuse, UR35 ;  /* 0x0000002325027c20 */ /* 0x040fe20008410000 */
[----:B------:R-:W-:Y:S01]  /*5bc0*/  FSETP.NEU.FTZ.AND P1, PT, R37, -INF , PT ;  /* 0xff8000002500780b */ /* 0x000fe20003f3d000 */
[----:B------:R-:W-:Y:S01]  /*5bd0*/  IMAD.WIDE.U32 R6, R13, -0x326172a9, RZ ;  /* 0xcd9e8d570d067825 */ /* 0x000fe200078e00ff */
[----:B------:R-:W-:-:S03]  /*5be0*/  LOP3.LUT R12, R11, UR14, R12, 0x96, !PT ;  /* 0x0000000e0b0c7c12 */ /* 0x000fc6000f8e960c */
[----:B------:R-:W-:Y:S01]  /*5bf0*/  FFMA.FTZ R5, R76, UR35, -R20 ;  /* 0x000000234c057c23 */ /* 0x000fe20008010814 */
[----:B------:R-:W-:Y:S01]  /*5c00*/  FSEL R19, R2, RZ, P1 ;  /* 0x000000ff02137208 */ /* 0x000fe20000800000 */
[----:B------:R2:W-:Y:S01]  /*5c10*/  MUFU.EX2 R239, R8 ;  /* 0x0000000800ef7308 */ /* 0x0005e20000000800 */
[----:B------:R-:W-:Y:S01]  /*5c20*/  IMAD.WIDE.U32 R16, R16, -0x2daee0ad, RZ ;  /* 0xd2511f5310107825 */ /* 0x000fe200078e00ff */
[----:B------:R-:W-:-:S03]  /*5c30*/  LOP3.LUT R14, R7, UR15, R14, 0x96, !PT ;  /* 0x0000000f070e7c12 */ /* 0x000fc6000f8e960e */
[--C-:B------:R-:W-:Y:S01]  /*5c40*/  FFMA.FTZ R7, R84, UR35, -R19.reuse ;  /* 0x0000002354077c23 */ /* 0x100fe20008010813 */
[----:B------:R-:W-:Y:S02]  /*5c50*/  IMAD.WIDE.U32 R12, R12, -0x326172a9, RZ ;  /* 0xcd9e8d570c0c7825 */ /* 0x000fe400078e00ff */
[----:B------:R3:W-:Y:S02]  /*5c60*/  MUFU.EX2 R229, R5 ;  /* 0x0000000500e57308 */ /* 0x0007e40000000800 */
[----:B------:R-:W-:Y:S01]  /*5c70*/  IMAD.IADD R2, R96, 0x1, R116 ;  /* 0x0000000160027824 */ /* 0x000fe200078e0274 */
[----:B------:R-:W-:Y:S01]  /*5c80*/  LOP3.LUT R22, R13, UR13, R4, 0x96, !PT ;  /* 0x0000000d0d167c12 */ /* 0x000fe2000f8e9604 */
[----:B------:R-:W-:Y:S01]  /*5c90*/  FFMA.FTZ R4, R83, UR35, -R19 ;  /* 0x0000002353047c23 */ /* 0x000fe20008010813 */
[----:B------:R-:W4:Y:S02]  /*5ca0*/  LDC.U8 R116, c[0x0][0x388] ;  /* 0x0000e200ff747b82 */ /* 0x000f240000000000 */
[----:B------:R-:W-:Y:S01]  /*5cb0*/  LEA R184, R2, UR4, 0x1 ;  /* 0x0000000402b87c11 */ /* 0x000fe2000f8e08ff */
[----:B------:R-:W-:Y:S01]  /*5cc0*/  IMAD.WIDE.U32 R22, R22, -0x2daee0ad, RZ ;  /* 0xd2511f5316167825 */ /* 0x000fe200078e00ff */
[----:B-1----:R-:W-:Y:S01]  /*5cd0*/  FMNMX.FTZ R36, R36, R21, !PT ;  /* 0x0000001524247209 */ /* 0x002fe20007810000 */
[----:B------:R-:W-:Y:S01]  /*5ce0*/  MUFU.EX2 R241, R4 ;  /* 0x0000000400f17308 */ /* 0x000fe20000000800 */
[----:B--2---:R-:W-:Y:S01]  /*5cf0*/  LOP3.LUT R8, R15, UR17, R58, 0x96, !PT ;  /* 0x000000110f087c12 */ /* 0x004fe2000f8e963a */
[----:B------:R-:W-:Y:S01]  /*5d00*/  IMAD.WIDE.U32 R14, R14, -0x2daee0ad, RZ ;  /* 0xd2511f530e0e7825 */ /* 0x000fe200078e00ff */
[----:B------:R-:W-:Y:S01]  /*5d10*/  LOP3.LUT R44, R23, UR23, R16, 0x96, !PT ;  /* 0x00000017172c7c12 */ /* 0x000fe2000f8e9610 */
[----:B------:R-:W1:Y:S02]  /*5d20*/  SHFL.BFLY PT, R13, R36, 0x1, 0x1f ;  /* 0x0c201f00240d7f89 */ /* 0x000e6400000e0000 */
[----:B------:R-:W-:-:S04]  /*5d30*/  IMAD.WIDE.U32 R8, R8, -0x2daee0ad, RZ ;  /* 0xd2511f5308087825 */ /* 0x000fc800078e00ff */
[----:B---3--:R-:W-:Y:S01]  /*5d40*/  FFMA.FTZ R5, R78, UR35, -R19 ;  /* 0x000000234e057c23 */ /* 0x008fe20008010813 */
[----:B------:R-:W-:Y:S01]  /*5d50*/  MUFU.EX2 R238, R7 ;  /* 0x0000000700ee7308 */ /* 0x000fe20000000800 */
[----:B------:R-:W-:Y:S01]  /*5d60*/  IMAD R185, R0, 0x2, R184 ;  /* 0x0000000200b97824 */ /* 0x000fe200078e02b8 */
[----:B------:R-:W-:Y:S01]  /*5d70*/  LOP3.LUT R11, R9, UR14, R18, 0x96, !PT ;  /* 0x0000000e090b7c12 */ /* 0x000fe2000f8e9612 */
[----:B------:R-:W2:Y:S01]  /*5d80*/  LDSM.16.MT88.4 R48, [R184+0x4000] ;  /* 0x00400000b830783b */ /* 0x000ea20000004200 */
[----:B------:R-:W-:-:S03]  /*5d90*/  LOP3.LUT R8, R15, UR12, R8, 0x96, !PT ;  /* 0x0000000c0f087c12 */ /* 0x000fc6000f8e9608 */
[----:B------:R-:W3:Y:S01]  /*5da0*/  LDSM.16.MT88.4 R52, [R185+0x4000] ;  /* 0x00400000b934783b */ /* 0x000ee20000004200 */
[----:B------:R1:W-:Y:S01]  /*5db0*/  MUFU.EX2 R186, R5 ;  /* 0x0000000500ba7308 */ /* 0x0003e20000000800 */
[----:B----4-:R-:W-:Y:S02]  /*5dc0*/  IMAD R100, R116, 0x10000, R116 ;  /* 0x0001000074647824 */ /* 0x010fe400078e0274 */
[----:B------:R-:W4:Y:S04]  /*5dd0*/  LDSM.16.MT88.4 R60, [R184+0x4400] ;  /* 0x00440000b83c783b */ /* 0x000f280000004200 */
[----:B------:R-:W4:Y:S01]  /*5de0*/  LDSM.16.MT88.4 R64, [R185+0x4400] ;  /* 0x00440000b940783b */ /* 0x000f220000004200 */
[----:B-1----:R-:W-:-:S04]  /*5df0*/  FMNMX.FTZ R36, R36, R13, !PT ;  /* 0x0000000d24247209 */ /* 0x002fc80007810000 */
[----:B------:R-:W-:Y:S01]  /*5e00*/  FSETP.NEU.FTZ.AND P1, PT, R36, -INF , PT ;  /* 0xff8000002400780b */ /* 0x000fe20003f3d000 */
[----:B------:R-:W-:-:S04]  /*5e10*/  FFMA.FTZ R5, R77, UR35, -R19 ;  /* 0x000000234d057c23 */ /* 0x000fc80008010813 */
[----:B------:R1:W-:Y:S02]  /*5e20*/  MUFU.EX2 R187, R5 ;  /* 0x0000000500bb7308 */ /* 0x0003e40000000800 */
[----:B-1----:R-:W-:Y:S01]  /*5e30*/  LOP3.LUT R5, R17, UR12, R10, 0x96, !PT ;  /* 0x0000000c11057c12 */ /* 0x002fe2000f8e960a */
[----:B------:R-:W-:-:S04]  /*5e40*/  IMAD.WIDE.U32 R10, R11, -0x326172a9, RZ ;  /* 0xcd9e8d570b0a7825 */ /* 0x000fc800078e00ff */
[----:B------:R-:W-:Y:S01]  /*5e50*/  IMAD.WIDE.U32 R4, R5, -0x326172a9, RZ ;  /* 0xcd9e8d5705047825 */ /* 0x000fe200078e00ff */
[----:B------:R-:W-:-:S03]  /*5e60*/  LOP3.LUT R11, R11, UR13, R6, 0x96, !PT ;  /* 0x0000000d0b0b7c12 */ /* 0x000fc6000f8e9606 */
[----:B------:R-:W-:Y:S01]  /*5e70*/  IMAD.WIDE.U32 R6, R8, -0x326172a9, RZ ;  /* 0xcd9e8d5708067825 */ /* 0x000fe200078e00ff */
[----:B------:R-:W-:Y:S02]  /*5e80*/  LOP3.LUT R9, R5, UR22, R12, 0x96, !PT ;  /* 0x0000001605097c12 */ /* 0x000fe4000f8e960c */
[C---:B------:R-:W-:Y:S01]  /*5e90*/  LOP3.LUT R12, R4.reuse, 0xffff, RZ, 0xc0, !PT ;  /* 0x0000ffff040c7812 */ /* 0x040fe200078ec0ff */
[--C-:B------:R-:W-:Y:S01]  /*5ea0*/  FFMA.FTZ R5, R81, UR35, -R19.reuse ;  /* 0x0000002351057c23 */ /* 0x100fe20008010813 */
[----:B------:R-:W-:Y:S02]  /*5eb0*/  LOP3.LUT R18, R4, 0xff, RZ, 0xc0, !PT ;  /* 0x000000ff04127812 */ /* 0x000fe400078ec0ff */
[--C-:B------:R-:W-:Y:S01]  /*5ec0*/  SHF.R.U32.HI R17, RZ, 0x10, R4.reuse ;  /* 0x00000010ff117819 */ /* 0x100fe20000011604 */
[----:B------:R1:W-:Y:S01]  /*5ed0*/  MUFU.EX2 R223, R5 ;  /* 0x0000000500df7308 */ /* 0x0003e20000000800 */
[----:B------:R-:W-:Y:S02]  /*5ee0*/  SHF.R.U32.HI R27, RZ, 0x18, R4 ;  /* 0x00000018ff1b7819 */ /* 0x000fe40000011604 */
[----:B------:R-:W-:Y:S01]  /*5ef0*/  LOP3.LUT R8, R7, UR22, R10, 0x96, !PT ;  /* 0x0000001607087c12 */ /* 0x000fe2000f8e960a */
[----:B------:R-:W-:Y:S01]  /*5f00*/  FFMA.FTZ R10, R79, UR35, -R19 ;  /* 0x000000234f0a7c23 */ /* 0x000fe20008010813 */
[----:B------:R-:W-:-:S02]  /*5f10*/  LOP3.LUT R16, R6, 0xffff, RZ, 0xc0, !PT ;  /* 0x0000ffff06107812 */ /* 0x000fc400078ec0ff */
[----:B------:R-:W-:Y:S01]  /*5f20*/  LOP3.LUT R25, R6, 0xff, RZ, 0xc0, !PT ;  /* 0x000000ff06197812 */ /* 0x000fe200078ec0ff */
[----:B------:R2:W-:Y:S01]  /*5f30*/  MUFU.EX2 R230, R10 ;  /* 0x0000000a00e67308 */ /* 0x0005e20000000800 */
[--C-:B------:R-:W-:Y:S02]  /*5f40*/  SHF.R.U32.HI R24, RZ, 0x10, R6.reuse ;  /* 0x00000010ff187819 */ /* 0x100fe40000011606 */
[----:B------:R-:W-:Y:S01]  /*5f50*/  SHF.R.U32.HI R26, RZ, 0x18, R6 ;  /* 0x00000018ff1a7819 */ /* 0x000fe20000011606 */
[----:B------:R-:W-:Y:S01]  /*5f60*/  FFMA.FTZ R6, R82, UR35, -R19 ;  /* 0x0000002352067c23 */ /* 0x000fe20008010813 */
[----:B------:R-:W-:Y:S02]  /*5f70*/  SHF.R.U32.HI R7, RZ, 0x8, R12 ;  /* 0x00000008ff077819 */ /* 0x000fe4000001160c */
[----:B------:R-:W-:Y:S01]  /*5f80*/  LOP3.LUT R12, R9, 0xff, RZ, 0xc0, !PT ;  /* 0x000000ff090c7812 */ /* 0x000fe200078ec0ff */
[----:B------:R3:W-:Y:S01]  /*5f90*/  MUFU.EX2 R222, R6 ;  /* 0x0000000600de7308 */ /* 0x0007e20000000800 */
[----:B-1----:R-:W-:Y:S01]  /*5fa0*/  IMAD.WIDE.U32 R4, R11, -0x2daee0ad, RZ ;  /* 0xd2511f530b047825 */ /* 0x002fe200078e00ff */
[----:B------:R-:W-:-:S02]  /*5fb0*/  PRMT R47, R18, 0x5410, R7 ;  /* 0x00005410122f7816 */ /* 0x000fc40000000007 */
[----:B------:R-:W-:Y:S02]  /*5fc0*/  SHF.R.U32.HI R7, RZ, 0x10, R9 ;  /* 0x00000010ff077819 */ /* 0x000fe40000011609 */
[C---:B------:R-:W-:Y:S02]  /*5fd0*/  LOP3.LUT R13, R4.reuse, 0xffff, RZ, 0xc0, !PT ;  /* 0x0000ffff040d7812 */ /* 0x040fe400078ec0ff */
[----:B------:R-:W-:Y:S02]  /*5fe0*/  LOP3.LUT R21, R4, 0xff, RZ, 0xc0, !PT ;  /* 0x000000ff04157812 */ /* 0x000fe400078ec0ff */
[----:B--2---:R-:W-:Y:S01]  /*5ff0*/  LOP3.LUT R10, R5, UR23, R14, 0x96, !PT ;  /* 0x00000017050a7c12 */ /* 0x004fe2000f8e960e */
[----:B------:R-:W-:Y:S01]  /*6000*/  FMUL.FTZ R5, R36, UR35 ;  /* 0x0000002324057c20 */ /* 0x000fe20008410000 */
[--C-:B------:R-:W-:Y:S02]  /*6010*/  SHF.R.U32.HI R14, RZ, 0x10, R4.reuse ;  /* 0x00000010ff0e7819 */ /* 0x100fe40000011604 */
[----:B------:R-:W-:-:S02]  /*6020*/  SHF.R.U32.HI R15, RZ, 0x18, R4 ;  /* 0x00000018ff0f7819 */ /* 0x000fc40000011604 */
[----:B------:R-:W-:Y:S01]  /*6030*/  FSEL R18, R5, RZ, P1 ;  /* 0x000000ff05127208 */ /* 0x000fe20000800000 */
[----:B---3--:R-:W-:Y:S01]  /*6040*/  FFMA.FTZ R6, R80, UR35, -R19 ;  /* 0x0000002350067c23 */ /* 0x008fe20008010813 */
[----:B------:R-:W-:Y:S02]  /*6050*/  LOP3.LUT R5, R17, 0xff, RZ, 0xc0, !PT ;  /* 0x000000ff11057812 */ /* 0x000fe400078ec0ff */
[----:B------:R-:W-:Y:S01]  /*6060*/  LOP3.LUT R4, R9, 0xffff, RZ, 0xc0, !PT ;  /* 0x0000ffff09047812 */ /* 0x000fe200078ec0ff */
[----:B------:R1:W-:Y:S01]  /*6070*/  MUFU.EX2 R221, R6 ;  /* 0x0000000600dd7308 */ /* 0x0003e20000000800 */
[----:B------:R-:W-:Y:S01]  /*6080*/  PRMT R17, R5, 0x5410, R27 ;  /* 0x0000541005117816 */ /* 0x000fe2000000001b */
[----:B------:R-:W-:Y:S01]  /*6090*/  FFMA.FTZ R2, R91, UR35, -R18 ;  /* 0x000000235b027c23 */ /* 0x000fe20008010812 */
[----:B------:R-:W-:Y:S02]  /*60a0*/  SHF.R.U32.HI R11, RZ, 0x8, R4 ;  /* 0x00000008ff0b7819 */ /* 0x000fe40000011604 */
[----:B------:R-:W-:Y:S01]  /*60b0*/  LOP3.LUT R4, R7, 0xff, RZ, 0xc0, !PT ;  /* 0x000000ff07047812 */ /* 0x000fe200078ec0ff */
[----:B------:R-:W-:Y:S01]  /*60c0*/  FFMA.FTZ R7, R92, UR35, -R18 ;  /* 0x000000235c077c23 */ /* 0x000fe20008010812 */
[----:B------:R-:W-:Y:S01]  /*60d0*/  SHF.R.U32.HI R9, RZ, 0x18, R9 ;  /* 0x00000018ff097819 */ /* 0x000fe20000011609 */
[----:B------:R2:W-:Y:S01]  /*60e0*/  MUFU.EX2 R72, R2 ;  /* 0x0000000200487308 */ /* 0x0005e20000000800 */
[----:B------:R-:W-:-:S02]  /*60f0*/  LOP3.LUT R0, R8, 0xffff, RZ, 0xc0, !PT ;  /* 0x0000ffff08007812 */ /* 0x000fc400078ec0ff */
[----:B------:R-:W-:-:S05]  /*6100*/  PRMT R45, R12, 0x5410, R11 ;  /* 0x000054100c2d7816 */ /* 0x000fca000000000b */
[----:B------:R3:W-:Y:S01]  /*6110*/  MUFU.EX2 R240, R7 ;  /* 0x0000000700f07308 */ /* 0x0007e20000000800 */
[----:B-1----:R-:W-:-:S07]  /*6120*/  FFMA.FTZ R6, R86, UR35, -R18 ;  /* 0x0000002356067c23 */ /* 0x002fce0008010812 */
[----:B------:R-:W1:Y:S01]  /*6130*/  MUFU.EX2 R5, R6 ;  /* 0x0000000600057308 */ /* 0x000e620000000800 */
[----:B--2---:R-:W-:Y:S02]  /*6140*/  SHF.R.U32.HI R2, RZ, 0x8, R0 ;  /* 0x00000008ff027819 */ /* 0x004fe40000011600 */
[----:B---3--:R-:W-:Y:S01]  /*6150*/  LOP3.LUT R7, R8, 0xff, RZ, 0xc0, !PT ;  /* 0x000000ff08077812 */ /* 0x008fe200078ec0ff */
[----:B-1----:R1:W-:Y:S01]  /*6160*/  STL [R1+0x30], R5 ;  /* 0x0000300501007387 */ /* 0x0023e20000100800 */
[----:B------:R-:W-:Y:S02]  /*6170*/  SHF.R.U32.HI R6, RZ, 0x8, R16 ;  /* 0x00000008ff067819 */ /* 0x000fe40000011610 */
[----:B------:R-:W-:Y:S01]  /*6180*/  PRMT R16, R4, 0x5410, R9 ;  /* 0x0000541004107816 */ /* 0x000fe20000000009 */
[----:B------:R-:W2:Y:S01]  /*6190*/  LDL.LU R116, [R1+0x30] ;  /* 0x0000300001747983 */ /* 0x000ea20000300800 */
[----:B------:R-:W-:Y:S02]  /*61a0*/  PRMT R9, R25, 0x5410, R6 ;  /* 0x0000541019097816 */ /* 0x000fe40000000006 */
[----:B------:R-:W-:-:S02]  /*61b0*/  LOP3.LUT R4, R24, 0xff, RZ, 0xc0, !PT ;  /* 0x000000ff18047812 */ /* 0x000fc400078ec0ff */
[----:B------:R-:W-:Y:S02]  /*61c0*/  SHF.R.U32.HI R6, RZ, 0x8, R13 ;  /* 0x00000008ff067819 */ /* 0x000fe4000001160d */
[----:B------:R-:W-:Y:S01]  /*61d0*/  PRMT R12, R4, 0x5410, R26 ;  /* 0x00005410040c7816 */ /* 0x000fe2000000001a */
[----:B------:R-:W-:Y:S01]  /*61e0*/  FFMA.FTZ R4, R85, UR35, -R18 ;  /* 0x0000002355047c23 */ /* 0x000fe20008010812 */
[----:B------:R-:W-:Y:S02]  /*61f0*/  PRMT R13, R21, 0x5410, R6 ;  /* 0x00005410150d7816 */ /* 0x000fe40000000006 */
[----:B------:R-:W-:Y:S01]  /*6200*/  SHF.R.U32.HI R6, RZ, 0x10, R8 ;  /* 0x00000010ff067819 */ /* 0x000fe20000011608 */
[----:B-1----:R-:W-:-:S03]  /*6210*/  FFMA.FTZ R5, R87, UR35, -R18 ;  /* 0x0000002357057c23 */ /* 0x002fc60008010812 */
[----:B------:R-:W-:Y:S01]  /*6220*/  LOP3.LUT R0, R6, 0xff, RZ, 0xc0, !PT ;  /* 0x000000ff06007812 */ /* 0x000fe200078ec0ff */
[----:B------:R1:W2:Y:S01]  /*6230*/  MUFU.EX2 R135, R5 ;  /* 0x0000000500877308 */ /* 0x0002a20000000800 */
[----:B------:R-:W-:Y:S02]  /*6240*/  PRMT R2, R7, 0x5410, R2 ;  /* 0x0000541007027816 */ /* 0x000fe40000000002 */
[----:B------:R-:W-:-:S05]  /*6250*/  HSET2.LE.AND R7, R12, R100, PT ;  /* 0x000000640c077233 */ /* 0x000fca0003803000 */
[----:B------:R3:W-:Y:S01]  /*6260*/  MUFU.EX2 R220, R4 ;  /* 0x0000000400dc7308 */ /* 0x0007e20000000800 */
[----:B-1----:R-:W-:-:S04]  /*6270*/  LOP3.LUT R5, R14, 0xff, RZ, 0xc0, !PT ;  /* 0x000000ff0e057812 */ /* 0x002fc800078ec0ff */
[----:B------:R-:W-:Y:S02]  /*6280*/  PRMT R15, R5, 0x5410, R15 ;  /* 0x00005410050f7816 */ /* 0x000fe4000000000f */
[----:B------:R-:W-:Y:S01]  /*6290*/  SHF.R.U32.HI R5, RZ, 0x18, R8 ;  /* 0x00000018ff057819 */ /* 0x000fe20000011608 */
[----:B---3--:R-:W-:-:S03]  /*62a0*/  FFMA.FTZ R4, R88, UR35, -R18 ;  /* 0x0000002358047c23 */ /* 0x008fc60008010812 */
[----:B------:R-:W-:Y:S02]  /*62b0*/  PRMT R11, R0, 0x5410, R5 ;  /* 0x00005410000b7816 */ /* 0x000fe40000000005 */
[--C-:B------:R-:W-:Y:S01]  /*62c0*/  HSET2.LE.AND R0, R9, R100.reuse, PT ;  /* 0x0000006409007233 */ /* 0x100fe20003803000 */
[----:B------:R1:W-:Y:S01]  /*62d0*/  MUFU.EX2 R231, R4 ;  /* 0x0000000400e77308 */ /* 0x0003e20000000800 */
[----:B------:R-:W-:Y:S02]  /*62e0*/  HSET2.LE.AND R5, R2, R100, PT ;  /* 0x0000006402057233 */ /* 0x000fe40003803000 */
[----:B------:R-:W-:Y:S02]  /*62f0*/  F2FP.BF16.F32.PACK_AB R2, R238, R241 ;  /* 0x000000f1ee02723e */ /* 0x000fe400000010ff */
[----:B------:R-:W-:Y:S02]  /*6300*/  F2FP.BF16.F32.PACK_AB R8, R187, R186 ;  /* 0x000000babb08723e */ /* 0x000fe400000010ff */
[----:B------:R-:W-:Y:S01]  /*6310*/  LOP3.LUT R6, R0, R2, RZ, 0xc0, !PT ;  /* 0x0000000200067212 */ /* 0x000fe200078ec0ff */
[----:B------:R-:W-:Y:S01]  /*6320*/  FFMA.FTZ R0, R89, UR35, -R18 ;  /* 0x0000002359007c23 */ /* 0x000fe20008010812 */
[----:B-1----:R-:W-:-:S04]  /*6330*/  F2FP.BF16.F32.PACK_AB R4, R72, R240 ;  /* 0x000000f04804723e */ /* 0x002fc800000010ff */
[----:B------:R-:W-:Y:S02]  /*6340*/  LOP3.LUT R7, R7, R4, RZ, 0xc0, !PT ;  /* 0x0000000407077212 */ /* 0x000fe400078ec0ff */
[----:B------:R-:W-:Y:S01]  /*6350*/  LOP3.LUT R4, R5, R8, RZ, 0xc0, !PT ;  /* 0x0000000805047212 */ /* 0x000fe200078ec0ff */
[----:B------:R-:W-:Y:S01]  /*6360*/  FFMA.FTZ R8, R90, UR35, -R18 ;  /* 0x000000235a087c23 */ /* 0x000fe20008010812 */
[C---:B------:R-:W-:Y:S01]  /*6370*/  LOP3.LUT R5, R10.reuse, 0xffff, RZ, 0xc0, !PT ;  /* 0x0000ffff0a057812 */ /* 0x040fe200078ec0ff */
[----:B------:R1:W-:Y:S01]  /*6380*/  MUFU.EX2 R244, R0 ;  /* 0x0000000000f47308 */ /* 0x0003e20000000800 */
[----:B------:R-:W-:-:S07]  /*6390*/  LOP3.LUT R12, R10, 0xff, RZ, 0xc0, !PT ;  /* 0x000000ff0a0c7812 */ /* 0x000fce00078ec0ff */
[----:B------:R3:W4:Y:S01]  /*63a0*/  MUFU.EX2 R245, R8 ;  /* 0x0000000800f57308 */ /* 0x0007220000000800 */
[----:B------:R-:W-:Y:S02]  /*63b0*/  SHF.R.U32.HI R9, RZ, 0x10, R10 ;  /* 0x00000010ff097819 */ /* 0x000fe4000001160a */
[----:B-1----:R-:W-:Y:S02]  /*63c0*/  HSET2.LE.AND R0, R11, R100, PT ;  /* 0x000000640b007233 */ /* 0x002fe40003803000 */
[----:B------:R-:W-:-:S04]  /*63d0*/  SHF.R.U32.HI R11, RZ, 0x8, R5 ;  /* 0x00000008ff0b7819 */ /* 0x000fc80000011605 */
[----:B------:R-:W-:Y:S01]  /*63e0*/  PRMT R12, R12, 0x5410, R11 ;  /* 0x000054100c0c7816 */ /* 0x000fe2000000000b */
[----:B------:R-:W-:Y:S01]  /*63f0*/  FFMA.FTZ R11, R94, UR35, -R20 ;  /* 0x000000235e0b7c23 */ /* 0x000fe20008010814 */
[----:B------:R-:W-:Y:S02]  /*6400*/  SHF.R.U32.HI R10, RZ, 0x18, R10 ;  /* 0x00000018ff0a7819 */ /* 0x000fe4000001160a */
[----:B---3--:R-:W-:Y:S01]  /*6410*/  LOP3.LUT R8, R9, 0xff, RZ, 0xc0, !PT ;  /* 0x000000ff09087812 */ /* 0x008fe200078ec0ff */
[----:B------:R1:W-:Y:S03]  /*6420*/  MUFU.EX2 R242, R11 ;  /* 0x0000000b00f27308 */ /* 0x0003e60000000800 */
[----:B------:R-:W-:Y:S01]  /*6430*/  PRMT R9, R8, 0x5410, R10 ;  /* 0x0000541008097816 */ /* 0x000fe2000000000a */
[----:B-1----:R-:W-:Y:S01]  /*6440*/  FFMA.FTZ R11, R102, UR35, -R20 ;  /* 0x00000023660b7c23 */ /* 0x002fe20008010814 */
[----:B------:R-:W-:-:S03]  /*6450*/  IMAD.MOV.U32 R102, RZ, RZ, R40 ;  /* 0x000000ffff667224 */ /* 0x000fc600078e0028 */
[----:B------:R-:W-:Y:S01]  /*6460*/  MUFU.EX2 R224, R11 ;  /* 0x0000000b00e07308 */ /* 0x000fe20000000800 */
[--C-:B------:R-:W-:Y:S01]  /*6470*/  HSET2.LE.AND R8, R12, R100.reuse, PT ;  /* 0x000000640c087233 */ /* 0x100fe20003803000 */
[----:B------:R-:W-:Y:S01]  /*6480*/  UIADD3 UR4, UR10, 0x1, URZ ;  /* 0x000000010a047890 */ /* 0x000fe2000fffe03f */
[----:B------:R-:W-:Y:S02]  /*6490*/  HSET2.LE.AND R12, R9, R100, PT ;  /* 0x00000064090c7233 */ /* 0x000fe40003803000 */
[----:B------:R-:W-:-:S04]  /*64a0*/  F2FP.BF16.F32.PACK_AB R9, R230, R223 ;  /* 0x000000dfe609723e */ /* 0x000fc800000010ff */
[----:B------:R-:W-:Y:S02]  /*64b0*/  LOP3.LUT R8, R8, R9, RZ, 0xc0, !PT ;  /* 0x0000000908087212 */ /* 0x000fe400078ec0ff */
[----:B--2---:R-:W-:-:S04]  /*64c0*/  F2FP.BF16.F32.PACK_AB R2, R135, R116 ;  /* 0x000000748702723e */ /* 0x004fc800000010ff */
[----:B------:R-:W-:Y:S01]  /*64d0*/  LOP3.LUT R5, R0, R2, RZ, 0xc0, !PT ;  /* 0x0000000200057212 */ /* 0x000fe200078ec0ff */
[----:B------:R-:W-:Y:S01]  /*64e0*/  FFMA.FTZ R2, R93, UR35, -R20 ;  /* 0x000000235d027c23 */ /* 0x000fe20008010814 */
[----:B------:R-:W-:-:S03]  /*64f0*/  HSET2.LE.AND R0, R13, R100, PT ;  /* 0x000000640d007233 */ /* 0x000fc60003803000 */
[----:B------:R1:W2:Y:S02]  /*6500*/  MUFU.EX2 R237, R2 ;  /* 0x0000000200ed7308 */ /* 0x0002a40000000800 */
[C---:B------:R-:W-:Y:S06]  /*6510*/  HMMA.16816.F32.BF16 R32, R4.reuse, R48, RZ ;  /* 0x000000300420723c */ /* 0x040fec00000418ff */
[----:B------:R-:W-:Y:S01]  /*6520*/  HMMA.16816.F32.BF16 R28, R4, R52, RZ ;  /* 0x00000034041c723c */ /* 0x000fe200000418ff */
[----:B-1----:R-:W-:-:S04]  /*6530*/  F2FP.BF16.F32.PACK_AB R2, R221, R222 ;  /* 0x000000dedd02723e */ /* 0x002fc800000010ff */
[----:B------:R-:W-:Y:S02]  /*6540*/  LOP3.LUT R10, R0, R2, RZ, 0xc0, !PT ;  /* 0x00000002000a7212 */ /* 0x000fe400078ec0ff */
[--C-:B------:R-:W-:Y:S02]  /*6550*/  HSET2.LE.AND R0, R15, R100.reuse, PT ;  /* 0x000000640f007233 */ /* 0x100fe40003803000 */
[----:B----4-:R-:W-:Y:S01]  /*6560*/  F2FP.BF16.F32.PACK_AB R2, R245, R244 ;  /* 0x000000f4f502723e */ /* 0x010fe200000010ff */
[C---:B------:R-:W-:Y:S03]  /*6570*/  HMMA.16816.F32.BF16 R40, R4.reuse, R50, RZ ;  /* 0x000000320428723c */ /* 0x040fe600000418ff */
[----:B------:R-:W-:Y:S01]  /*6580*/  LOP3.LUT R11, R0, R2, RZ, 0xc0, !PT ;  /* 0x00000002000b7212 */ /* 0x000fe200078ec0ff */
[----:B------:R-:W-:Y:S02]  /*6590*/  FFMA.FTZ R2, R98, UR35, -R3 ;  /* 0x0000002362027c23 */ /* 0x000fe40008010803 */
[----:B------:R-:W-:Y:S01]  /*65a0*/  HMMA.16816.F32.BF16 R24, R4, R54, RZ ;  /* 0x000000360418723c */ /* 0x000fe200000418ff */
[--C-:B------:R-:W-:Y:S01]  /*65b0*/  HSET2.LE.AND R0, R47, R100.reuse, PT ;  /* 0x000000642f007233 */ /* 0x100fe20003803000 */
[----:B------:R1:W-:Y:S05]  /*65c0*/  MUFU.EX2 R225, R2 ;  /* 0x0000000200e17308 */ /* 0x0003ea0000000800 */
[----:B------:R-:W-:-:S02]  /*65d0*/  HSET2.LE.AND R7, R17, R100, PT ;  /* 0x0000006411077233 */ /* 0x000fc40003803000 */
[----:B--2---:R-:W-:Y:S02]  /*65e0*/  F2FP.BF16.F32.PACK_AB R4, R242, R237 ;  /* 0x000000edf204723e */ /* 0x004fe400000010ff */
[----:B------:R-:W-:Y:S02]  /*65f0*/  F2FP.BF16.F32.PACK_AB R13, R231, R220 ;  /* 0x000000dce70d723e */ /* 0x000fe400000010ff */
[----:B------:R-:W-:Y:S01]  /*6600*/  LOP3.LUT R7, R7, R4, RZ, 0xc0, !PT ;  /* 0x0000000407077212 */ /* 0x000fe200078ec0ff */
[----:B------:R-:W-:Y:S01]  /*6610*/  FFMA.FTZ R4, R95, UR35, -R3 ;  /* 0x000000235f047c23 */ /* 0x000fe20008010803 */
[----:B-1----:R-:W-:-:S04]  /*6620*/  F2FP.BF16.F32.PACK_AB R2, R239, R243 ;  /* 0x000000f3ef02723e */ /* 0x002fc800000010ff */
[----:B------:R-:W-:Y:S02]  /*6630*/  LOP3.LUT R6, R0, R2, RZ, 0xc0, !PT ;  /* 0x0000000200067212 */ /* 0x000fe400078ec0ff */
[----:B------:R-:W-:Y:S02]  /*6640*/  HSET2.LE.AND R0, R45, R100, PT ;  /* 0x000000642d007233 */ /* 0x000fe40003803000 */
[----:B------:R-:W-:Y:S01]  /*6650*/  F2FP.BF16.F32.PACK_AB R2, R102, R235 ;  /* 0x000000eb6602723e */ /* 0x000fe200000010ff */
[----:B------:R1:W-:Y:S01]  /*6660*/  MUFU.EX2 R232, R4 ;  /* 0x0000000400e87308 */ /* 0x0003e20000000800 */
[----:B------:R-:W-:Y:S01]  /*6670*/  LOP3.LUT R9, R12, R13, RZ, 0xc0, !PT ;  /* 0x0000000d0c097212 */ /* 0x000fe200078ec0ff */
[----:B------:R-:W-:Y:S01]  /*6680*/  FFMA.FTZ R5, R99, UR35, -R3 ;  /* 0x0000002363057c23 */ /* 0x000fe20008010803 */
[----:B------:R-:W-:-:S05]  /*6690*/  F2FP.BF16.F32.PACK_AB R12, R224, R229 ;  /* 0x000000e5e00c723e */ /* 0x000fca00000010ff */
[----:B------:R-:W-:Y:S01]  /*66a0*/  HMMA.16816.F32.BF16 R76, R8, R60, R32 ;  /* 0x0000003c084c723c */ /* 0x000fe20000041820 */
[----:B-1----:R-:W-:Y:S01]  /*66b0*/  LOP3.LUT R4, R0, R2, RZ, 0xc0, !PT ;  /* 0x0000000200047212 */ /* 0x002fe200078ec0ff */
[----:B------:R-:W-:-:S04]  /*66c0*/  IMAD.U32 R2, RZ, RZ, UR4 ;  /* 0x00000004ff027e24 */ /* 0x000fc8000f8e00ff */
[----:B------:R-:W-:Y:S01]  /*66d0*/  HMMA.16816.F32.BF16 R88, R8, R64, R28 ;  /* 0x000000400858723c */ /* 0x000fe2000004181c */
[----:B------:R-:W-:Y:S02]  /*66e0*/  LOP3.LUT R0, R22, 0xffff, RZ, 0xc0, !PT ;  /* 0x0000ffff16007812 */ /* 0x000fe400078ec0ff */
[----:B------:R-:W-:-:S03]  /*66f0*/  LOP3.LUT R2, R101, UR33, R2, 0x96, !PT ;  /* 0x0000002165027c12 */ /* 0x000fc6000f8e9602 */
[----:B------:R-:W-:Y:S01]  /*6700*/  HMMA.16816.F32.BF16 R92, R8, R62, R40 ;  /* 0x0000003e085c723c */ /* 0x000fe20000041828 */
[----:B------:R1:W-:Y:S01]  /*6710*/  MUFU.EX2 R227, R5 ;  /* 0x0000000500e37308 */ /* 0x0003e20000000800 */
[----:B------:R-:W-:-:S04]  /*6720*/  SHF.R.U32.HI R0, RZ, 0x8, R0 ;  /* 0x00000008ff007819 */ /* 0x000fc80000011600 */
[----:B------:R-:W-:Y:S07]  /*6730*/  HMMA.16816.F32.BF16 R84, R8, R66, R24 ;  /* 0x000000420854723c */ /* 0x000fee0000041818 */
[--C-:B------:R-:W-:Y:S01]  /*6740*/  SHF.R.U32.HI R9, RZ, 0x10, R22.reuse ;  /* 0x00000010ff097819 */ /* 0x100fe20000011616 */
[----:B------:R-:W-:Y:S01]  /*6750*/  IMAD.WIDE.U32 R24, R2, -0x326172a9, RZ ;  /* 0xcd9e8d5702187825 */ /* 0x000fe200078e00ff */
[----:B------:R-:W-:Y:S02]  /*6760*/  LOP3.LUT R11, R22, 0xff, RZ, 0xc0, !PT ;  /* 0x000000ff160b7812 */ /* 0x000fe400078ec0ff */
[----:B------:R-:W-:-:S02]  /*6770*/  SHF.R.U32.HI R8, RZ, 0x18, R22 ;  /* 0x00000018ff087819 */ /* 0x000fc40000011616 */
[----:B-1----:R-:W-:Y:S02]  /*6780*/  HSET2.LE.AND R5, R16, R100, PT ;  /* 0x0000006410057233 */ /* 0x002fe40003803000 */
[----:B------:R-:W-:Y:S02]  /*6790*/  LOP3.LUT R2, R9, 0xff, RZ, 0xc0, !PT ;  /* 0x000000ff09027812 */ /* 0x000fe400078ec0ff */
[----:B------:R-:W-:Y:S02]  /*67a0*/  PRMT R17, R11, 0x5410, R0 ;  /* 0x000054100b117816 */ /* 0x000fe40000000000 */
[----:B------:R-:W-:Y:S01]  /*67b0*/  LOP3.LUT R5, R5, R12, RZ, 0xc0, !PT ;  /* 0x0000000c05057212 */ /* 0x000fe200078ec0ff */
[----:B------:R-:W-:Y:S01]  /*67c0*/  FFMA.FTZ R12, R97, UR35, -R3 ;  /* 0x00000023610c7c23 */ /* 0x000fe20008010803 */
[----:B------:R-:W-:Y:S01]  /*67d0*/  PRMT R11, R2, 0x5410, R8 ;  /* 0x00005410020b7816 */ /* 0x000fe20000000008 */
[----:B------:R-:W-:Y:S01]  /*67e0*/  FFMA.FTZ R10, R109, UR35, -R20 ;  /* 0x000000236d0a7c23 */ /* 0x000fe20008010814 */
[----:B------:R-:W-:-:S02]  /*67f0*/  LOP3.LUT R2, R59, UR19, R24, 0x96, !PT ;  /* 0x000000133b027c12 */ /* 0x000fc4000f8e9618 */
[----:B------:R-:W-:Y:S01]  /*6800*/  LOP3.LUT R0, R25, UR21, R46, 0x96, !PT ;  /* 0x0000001519007c12 */ /* 0x000fe2000f8e962e */
[----:B------:R1:W2:Y:S04]  /*6810*/  MUFU.EX2 R21, R12 ;  /* 0x0000000c00157308 */ /* 0x0002a80000000800 */
[----:B------:R-:W-:Y:S01]  /*6820*/  IMAD.WIDE.U32 R8, R0, -0x2daee0ad, RZ ;  /* 0xd2511f5300087825 */ /* 0x000fe200078e00ff */
[----:B------:R-:W-:-:S03]  /*6830*/  LOP3.LUT R0, R44, 0xffff, RZ, 0xc0, !PT ;  /* 0x0000ffff2c007812 */ /* 0x000fc600078ec0ff */
[----:B------:R3:W-:Y:S01]  /*6840*/  MUFU.EX2 R226, R10 ;  /* 0x0000000a00e27308 */ /* 0x0007e20000000800 */
[----:B------:R-:W-:Y:S01]  /*6850*/  SHF.R.U32.HI R0, RZ, 0x8, R0 ;  /* 0x00000008ff007819 */ /* 0x000fe20000011600 */
[----:B-1----:R-:W-:-:S04]  /*6860*/  IMAD.WIDE.U32 R12, R2, -0x2daee0ad, RZ ;  /* 0xd2511f53020c7825 */ /* 0x002fc800078e00ff */
[--C-:B------:R-:W-:Y:S01]  /*6870*/  FFMA.FTZ R2, R104, UR35, -R20.reuse ;  /* 0x0000002368027c23 */ /* 0x100fe20008010814 */
[----:B---3--:R-:W-:-:S03]  /*6880*/  FFMA.FTZ R10, R103, UR35, -R20 ;  /* 0x00000023670a7c23 */ /* 0x008fc60008010814 */
[----:B------:R1:W-:Y:S01]  /*6890*/  MUFU.EX2 R233, R2 ;  /* 0x0000000200e97308 */ /* 0x0003e20000000800 */
[----:B------:R-:W-:Y:S02]  /*68a0*/  LOP3.LUT R9, R9, UR18, R70, 0x96, !PT ;  /* 0x0000001209097c12 */ /* 0x000fe4000f8e9646 */
[----:B------:R-:W-:-:S05]  /*68b0*/  LOP3.LUT R8, R13, UR16, R8, 0x96, !PT ;  /* 0x000000100d087c12 */ /* 0x000fca000f8e9608 */
[----:B------:R3:W4:Y:S01]  /*68c0*/  MUFU.EX2 R234, R10 ;  /* 0x0000000a00ea7308 */ /* 0x0007220000000800 */
[----:B------:R-:W-:Y:S01]  /*68d0*/  HMMA.16816.F32.BF16 R40, R4, R48, RZ ;  /* 0x000000300428723c */ /* 0x000fe200000418ff */
[----:B-1----:R-:W-:-:S05]  /*68e0*/  FFMA.FTZ R2, R113, UR35, -R20 ;  /* 0x0000002371027c23 */ /* 0x002fca0008010814 */
[----:B------:R-:W-:Y:S01]  /*68f0*/  HMMA.16816.F32.BF16 R48, R4, R50, RZ ;  /* 0x000000320430723c */ /* 0x000fe200000418ff */
[----:B------:R1:W4:Y:S01]  /*6900*/  MUFU.EX2 R228, R2 ;  /* 0x0000000200e47308 */ /* 0x0003220000000800 */
[----:B---3--:R-:W-:-:S04]  /*6910*/  LOP3.LUT R10, R44, 0xff, RZ, 0xc0, !PT ;  /* 0x000000ff2c0a7812 */ /* 0x008fc800078ec0ff */
[----:B------:R-:W-:Y:S01]  /*6920*/  HMMA.16816.F32.BF16 R32, R4, R52, RZ ;  /* 0x000000340420723c */ /* 0x000fe200000418ff */
[----:B------:R-:W-:Y:S02]  /*6930*/  PRMT R16, R10, 0x5410, R0 ;  /* 0x000054100a107816 */ /* 0x000fe40000000000 */
[----:B------:R-:W-:-:S03]  /*6940*/  SHF.R.U32.HI R0, RZ, 0x10, R44 ;  /* 0x00000010ff007819 */ /* 0x000fc6000001162c */
[----:B------:R-:W-:Y:S01]  /*6950*/  HMMA.16816.F32.BF16 R28, R4, R54, RZ ;  /* 0x00000036041c723c */ /* 0x000fe200000418ff */
[----:B------:R-:W-:Y:S01]  /*6960*/  IMAD.WIDE.U32 R14, R8, -0x326172a9, RZ ;  /* 0xcd9e8d57080e7825 */ /* 0x000fe200078e00ff */
[----:B------:R-:W-:-:S03]  /*6970*/  LOP3.LUT R0, R0, 0xff, RZ, 0xc0, !PT ;  /* 0x000000ff00007812 */ /* 0x000fc600078ec0ff */
[----:B-1----:R-:W-:Y:S02]  /*6980*/  FFMA.FTZ R2, R108, UR35, -R19 ;  /* 0x000000236c027c23 */ /* 0x002fe40008010813 */
[----:B------:R-:W-:Y:S01]  /*6990*/  IMAD.WIDE.U32 R4, R9, -0x326172a9, RZ ;  /* 0xcd9e8d5709047825 */ /* 0x000fe200078e00ff */
[----:B------:R-:W-:-:S03]  /*69a0*/  SHF.R.U32.HI R6, RZ, 0x18, R44 ;  /* 0x00000018ff067819 */ /* 0x000fc6000001162c */
[----:B--2---:R-:W-:Y:S01]  /*69b0*/  IMAD.MOV.U32 R108, RZ, RZ, R21 ;  /* 0x000000ffff6c7224 */ /* 0x004fe200078e0015 */
[----:B------:R-:W-:Y:S01]  /*69c0*/  LOP3.LUT R15, R15, UR15, R4, 0x96, !PT ;  /* 0x0000000f0f0f7c12 */ /* 0x000fe2000f8e9604 */
[----:B------:R1:W-:Y:S01]  /*69d0*/  MUFU.EX2 R197, R2 ;  /* 0x0000000200c57308 */ /* 0x0003e20000000800 */
[----:B------:R-:W-:Y:S02]  /*69e0*/  PRMT R7, R0, 0x5410, R6 ;  /* 0x0000541000077816 */ /* 0x000fe40000000006 */
[----:B------:R-:W-:Y:S02]  /*69f0*/  LOP3.LUT R13, R5, UR17, R58, 0x96, !PT ;  /* 0x00000011050d7c12 */ /* 0x000fe4000f8e963a */
[--C-:B------:R-:W-:Y:S02]  /*6a00*/  HSET2.LE.AND R0, R17, R100.reuse, PT ;  /* 0x0000006411007233 */ /* 0x100fe40003803000 */
[----:B------:R-:W-:Y:S02]  /*6a10*/  HSET2.LE.AND R4, R11, R100, PT ;  /* 0x000000640b047233 */ /* 0x000fe40003803000 */
[----:B----4-:R-:W-:-:S04]  /*6a20*/  F2FP.BF16.F32.PACK_AB R5, R233, R234 ;  /* 0x000000eae905723e */ /* 0x010fc800000010ff */
[----:B------:R-:W-:Y:S02]  /*6a30*/  LOP3.LUT R11, R4, R5, RZ, 0xc0, !PT ;  /* 0x00000005040b7212 */ /* 0x000fe400078ec0ff */
[----:B-1----:R-:W-:Y:S02]  /*6a40*/  F2FP.BF16.F32.PACK_AB R2, R108, R232 ;  /* 0x000000e86c02723e */ /* 0x002fe400000010ff */
[--C-:B------:R-:W-:Y:S02]  /*6a50*/  HSET2.LE.AND R4, R7, R100.reuse, PT ;  /* 0x0000006407047233 */ /* 0x100fe40003803000 */
[----:B------:R-:W-:Y:S02]  /*6a60*/  LOP3.LUT R10, R0, R2, RZ, 0xc0, !PT ;  /* 0x00000002000a7212 */ /* 0x000fe400078ec0ff */
[----:B------:R-:W-:Y:S02]  /*6a70*/  HSET2.LE.AND R0, R16, R100, PT ;  /* 0x0000006410007233 */ /* 0x000fe40003803000 */
[----:B------:R-:W-:-:S02]  /*6a80*/  F2FP.BF16.F32.PACK_AB R2, R227, R225 ;  /* 0x000000e1e302723e */ /* 0x000fc400000010ff */
[----:B------:R-:W-:Y:S01]  /*6a90*/  F2FP.BF16.F32.PACK_AB R5, R228, R226 ;  /* 0x000000e2e405723e */ /* 0x000fe200000010ff */
[----:B------:R-:W-:Y:S01]  /*6aa0*/  IMAD.WIDE.U32 R22, R15, -0x2daee0ad, RZ ;  /* 0xd2511f530f167825 */ /* 0x000fe200078e00ff */
[----:B------:R-:W-:-:S03]  /*6ab0*/  LOP3.LUT R8, R0, R2, RZ, 0xc0, !PT ;  /* 0x0000000200087212 */ /* 0x000fc600078ec0ff */
[----:B------:R-:W-:Y:S01]  /*6ac0*/  FFMA.FTZ R0, R106, UR35, -R19 ;  /* 0x000000236a007c23 */ /* 0x000fe20008010813 */
[----:B------:R-:W-:Y:S01]  /*6ad0*/  LOP3.LUT R9, R4, R5, RZ, 0xc0, !PT ;  /* 0x0000000504097212 */ /* 0x000fe200078ec0ff */
[----:B------:R-:W-:-:S04]  /*6ae0*/  IMAD.WIDE.U32 R4, R13, -0x2daee0ad, RZ ;  /* 0xd2511f530d047825 */ /* 0x000fc800078e00ff */
[----:B------:R-:W-:Y:S01]  /*6af0*/  FFMA.FTZ R6, R105, UR35, -R19 ;  /* 0x0000002369067c23 */ /* 0x000fe20008010813 */
[----:B------:R1:W-:Y:S01]  /*6b00*/  MUFU.EX2 R44, R0 ;  /* 0x00000000002c7308 */ /* 0x0003e20000000800 */
[----:B------:R-:W-:-:S07]  /*6b10*/  LOP3.LUT R2, R5, UR14, R12, 0x96, !PT ;  /* 0x0000000e05027c12 */ /* 0x000fce000f8e960c */
[----:B------:R2:W-:Y:S01]  /*6b20*/  MUFU.EX2 R21, R6 ;  /* 0x0000000600157308 */ /* 0x0005e20000000800 */
[----:B-1----:R-:W-:Y:S01]  /*6b30*/  LOP3.LUT R0, R23, UR12, R4, 0x96, !PT ;  /* 0x0000000c17007c12 */ /* 0x002fe2000f8e9604 */
[----:B------:R-:W-:Y:S01]  /*6b40*/  FFMA.FTZ R4, R110, UR35, -R18 ;  /* 0x000000236e047c23 */ /* 0x000fe20008010812 */
[----:B--2---:R-:W-:-:S05]  /*6b50*/  FFMA.FTZ R6, R107, UR35, -R19 ;  /* 0x000000236b067c23 */ /* 0x004fca0008010813 */
[----:B------:R1:W-:Y:S08]  /*6b60*/  MUFU.EX2 R104, R4 ;  /* 0x0000000400687308 */ /* 0x0003f00000000800 */
[----:B------:R2:W3:Y:S01]  /*6b70*/  MUFU.EX2 R45, R6 ;  /* 0x00000006002d7308 */ /* 0x0004e20000000800 */
[----:B-1----:R-:W-:-:S04]  /*6b80*/  IMAD.WIDE.U32 R4, R0, -0x326172a9, RZ ;  /* 0xcd9e8d5700047825 */ /* 0x002fc800078e00ff */
[----:B--2---:R-:W-:Y:S01]  /*6b90*/  IMAD.WIDE.U32 R6, R2, -0x326172a9, RZ ;  /* 0xcd9e8d5702067825 */ /* 0x004fe200078e00ff */
[----:B------:R-:W-:Y:S02]  /*6ba0*/  LOP3.LUT R2, R4, 0xffff, RZ, 0xc0, !PT ;  /* 0x0000ffff04027812 */ /* 0x000fe400078ec0ff */
[----:B------:R-:W-:Y:S01]  /*6bb0*/  LOP3.LUT R0, R5, UR22, R6, 0x96, !PT ;  /* 0x0000001605007c12 */ /* 0x000fe2000f8e9606 */
[--C-:B------:R-:W-:Y:S01]  /*6bc0*/  FFMA.FTZ R5, R112, UR35, -R18.reuse ;  /* 0x0000002370057c23 */ /* 0x100fe20008010812 */
[----:B------:R-:W-:Y:S01]  /*6bd0*/  FFMA.FTZ R12, R111, UR35, -R18 ;  /* 0x000000236f0c7c23 */ /* 0x000fe20008010812 */
[----:B------:R-:W-:Y:S02]  /*6be0*/  LOP3.LUT R6, R4, 0xff, RZ, 0xc0, !PT ;  /* 0x000000ff04067812 */ /* 0x000fe400078ec0ff */
[----:B------:R1:W-:Y:S01]  /*6bf0*/  MUFU.EX2 R252, R5 ;  /* 0x0000000500fc7308 */ /* 0x0003e20000000800 */
[----:B------:R-:W-:Y:S01]  /*6c00*/  SHF.R.U32.HI R2, RZ, 0x8, R2 ;  /* 0x00000008ff027819 */ /* 0x000fe20000011602 */
[----:B------:R-:W-:Y:S01]  /*6c10*/  IMAD.MOV.U32 R109, RZ, RZ, R72 ;  /* 0x000000ffff6d7224 */ /* 0x000fe200078e0048 */
[----:B------:R-:W-:Y:S01]  /*6c20*/  LOP3.LUT R16, R25, UR21, R218, 0x96, !PT ;  /* 0x0000001519107c12 */ /* 0x000fe2000f8e96da */
[----:B------:R-:W-:Y:S01]  /*6c30*/  HMMA.16816.F32.BF16 R72, R8, R60, R40 ;  /* 0x0000003c0848723c */ /* 0x000fe20000041828 */
[----:B------:R-:W-:-:S02]  /*6c40*/  LOP3.LUT R15, R57, UR19, R24, 0x96, !PT ;  /* 0x00000013390f7c12 */ /* 0x000fc4000f8e9618 */
[----:B------:R-:W-:Y:S01]  /*6c50*/  LDSM.16.MT88.4 R24, [R185+0x4800] ;  /* 0x00480000b918783b */ /* 0x000fe20000004200 */
[----:B------:R2:W4:Y:S02]  /*6c60*/  MUFU.EX2 R196, R12 ;  /* 0x0000000c00c47308 */ /* 0x0005240000000800 */
[----:B------:R-:W-:Y:S01]  /*6c70*/  HMMA.16816.F32.BF16 R80, R8, R64, R32 ;  /* 0x000000400850723c */ /* 0x000fe20000041820 */
[----:B------:R-:W-:Y:S01]  /*6c80*/  LOP3.LUT R40, R7, UR13, R14, 0x96, !PT ;  /* 0x0000000d07287c12 */ /* 0x000fe2000f8e960e */
[----:B------:R-:W4:Y:S01]  /*6c90*/  LDSM.16.MT88.4 R32, [R184+0x4800] ;  /* 0x00480000b820783b */ /* 0x000f220000004200 */
[----:B-1----:R-:W-:Y:S01]  /*6ca0*/  FFMA.FTZ R5, R114, UR35, -R18 ;  /* 0x0000002372057c23 */ /* 0x002fe20008010812 */
[----:B------:R-:W-:-:S03]  /*6cb0*/  SHF.R.U32.HI R7, RZ, 0x10, R4 ;  /* 0x00000010ff077819 */ /* 0x000fc60000011604 */
[----:B------:R1:W4:Y:S01]  /*6cc0*/  MUFU.EX2 R251, R5 ;  /* 0x0000000500fb7308 */ /* 0x0003220000000800 */
[----:B------:R-:W-:Y:S02]  /*6cd0*/  SHF.R.U32.HI R13, RZ, 0x18, R4 ;  /* 0x00000018ff0d7819 */ /* 0x000fe40000011604 */
[----:B--2---:R-:W-:Y:S02]  /*6ce0*/  PRMT R12, R6, 0x5410, R2 ;  /* 0x00005410060c7816 */ /* 0x004fe40000000002 */
[----:B------:R-:W-:Y:S02]  /*6cf0*/  LOP3.LUT R2, R0, 0xffff, RZ, 0xc0, !PT ;  /* 0x0000ffff00027812 */ /* 0x000fe400078ec0ff */
[----:B------:R-:W-:Y:S01]  /*6d00*/  SHF.R.U32.HI R4, RZ, 0x10, R0 ;  /* 0x00000010ff047819 */ /* 0x000fe20000011600 */
[----:B------:R-:W-:Y:S01]  /*6d10*/  HMMA.16816.F32.BF16 R60, R8, R62, R48 ;  /* 0x0000003e083c723c */ /* 0x000fe20000041830 */
[----:B------:R-:W-:Y:S02]  /*6d20*/  LOP3.LUT R7, R7, 0xff, RZ, 0xc0, !PT ;  /* 0x000000ff07077812 */ /* 0x000fe400078ec0ff */
[----:B------:R-:W-:-:S03]  /*6d30*/  SHF.R.U32.HI R6, RZ, 0x8, R2 ;  /* 0x00000008ff067819 */ /* 0x000fc60000011602 */
[----:B------:R-:W-:Y:S01]  /*6d40*/  HMMA.16816.F32.BF16 R64, R8, R66, R28 ;  /* 0x000000420840723c */ /* 0x000fe2000004181c */
[----:B------:R-:W-:Y:S02]  /*6d50*/  LOP3.LUT R4, R4, 0xff, RZ, 0xc0, !PT ;  /* 0x000000ff04047812 */ /* 0x000fe400078ec0ff */
[----:B---3--:R-:W-:-:S04]  /*6d60*/  F2FP.BF16.F32.PACK_AB R2, R44, R45 ;  /* 0x0000002d2c02723e */ /* 0x008fc800000010ff */
[----:B------:R-:W-:Y:S02]  /*6d70*/  LOP3.LUT R8, R0, 0xff, RZ, 0xc0, !PT ;  /* 0x000000ff00087812 */ /* 0x000fe400078ec0ff */
[----:B------:R-:W-:Y:S02]  /*6d80*/  SHF.R.U32.HI R9, RZ, 0x18, R0 ;  /* 0x00000018ff097819 */ /* 0x000fe40000011600 */
[----:B------:R-:W-:Y:S02]  /*6d90*/  HSET2.LE.AND R0, R12, R100, PT ;  /* 0x000000640c007233 */ /* 0x000fe40003803000 */
[----:B-1----:R-:W-:Y:S02]  /*6da0*/  PRMT R5, R7, 0x5410, R13 ;  /* 0x0000541007057816 */ /* 0x002fe4000000000d */
[----:B------:R-:W-:Y:S02]  /*6db0*/  PRMT R8, R8, 0x5410, R6 ;  /* 0x0000541008087816 */ /* 0x000fe40000000006 */
[----:B------:R-:W-:-:S02]  /*6dc0*/  PRMT R7, R4, 0x5410, R9 ;  /* 0x0000541004077816 */ /* 0x000fc40000000009 */
[----:B------:R-:W-:Y:S01]  /*6dd0*/  LOP3.LUT R6, R0, R2, RZ, 0xc0, !PT ;  /* 0x0000000200067212 */ /* 0x000fe200078ec0ff */
[----:B------:R-:W-:Y:S01]  /*6de0*/  FFMA.FTZ R10, R120, UR35, -R3 ;  /* 0x00000023780a7c23 */ /* 0x000fe20008010803 */
[--C-:B------:R-:W-:Y:S02]  /*6df0*/  HSET2.LE.AND R0, R5, R100.reuse, PT ;  /* 0x0000006405007233 */ /* 0x100fe40003803000 */
[--C-:B------:R-:W-:Y:S02]  /*6e00*/  HSET2.LE.AND R4, R8, R100.reuse, PT ;  /* 0x0000006408047233 */ /* 0x100fe40003803000 */
[----:B------:R-:W-:Y:S02]  /*6e10*/  HSET2.LE.AND R8, R7, R100, PT ;  /* 0x0000006407087233 */ /* 0x000fe40003803000 */
[----:B------:R-:W-:Y:S02]  /*6e20*/  F2FP.BF16.F32.PACK_AB R5, R21, R197 ;  /* 0x000000c51505723e */ /* 0x000fe400000010ff */
[----:B----4-:R-:W-:-:S02]  /*6e30*/  F2FP.BF16.F32.PACK_AB R2, R252, R196 ;  /* 0x000000c4fc02723e */ /* 0x010fc400000010ff */
[----:B------:R-:W-:Y:S01]  /*6e40*/  F2FP.BF16.F32.PACK_AB R9, R251, R104 ;  /* 0x00000068fb09723e */ /* 0x000fe200000010ff */
[----:B------:R1:W-:Y:S01]  /*6e50*/  MUFU.EX2 R250, R10 ;  /* 0x0000000a00fa7308 */ /* 0x0003e20000000800 */
[----:B------:R-:W-:Y:S02]  /*6e60*/  LOP3.LUT R4, R4, R5, RZ, 0xc0, !PT ;  /* 0x0000000504047212 */ /* 0x000fe400078ec0ff */
[----:B------:R-:W-:Y:S01]  /*6e70*/  LOP3.LUT R7, R0, R2, RZ, 0xc0, !PT ;  /* 0x0000000200077212 */ /* 0x000fe200078ec0ff */
[----:B------:R-:W-:Y:S01]  /*6e80*/  FFMA.FTZ R0, R119, UR35, -R3 ;  /* 0x0000002377007c23 */ /* 0x000fe20008010803 */
[----:B------:R-:W-:Y:S01]  /*6e90*/  LOP3.LUT R5, R8, R9, RZ, 0xc0, !PT ;  /* 0x0000000908057212 */ /* 0x000fe200078ec0ff */
[----:B------:R-:W-:Y:S01]  /*6ea0*/  IMAD.WIDE.U32 R8, R15, -0x2daee0ad, RZ ;  /* 0xd2511f530f087825 */ /* 0x000fe200078e00ff */
[----:B------:R-:W-:Y:S01]  /*6eb0*/  UIADD3 UR4, UR10, 0x2, URZ ;  /* 0x000000020a047890 */ /* 0x000fe2000fffe03f */
[----:B------:R2:W-:Y:S01]  /*6ec0*/  MUFU.EX2 R249, R0 ;  /* 0x0000000000f97308 */ /* 0x0005e20000000800 */
[----:B------:R-:W-:Y:S01]  /*6ed0*/  UIADD3 UR10, UR10, 0x3, URZ ;  /* 0x000000030a0a7890 */ /* 0x000fe2000fffe03f */
[----:B-1----:R-:W-:-:S05]  /*6ee0*/  IMAD.WIDE.U32 R10, R16, -0x2daee0ad, RZ ;  /* 0xd2511f53100a7825 */ /* 0x002fca00078e00ff */
[----:B------:R-:W-:Y:S01]  /*6ef0*/  LOP3.LUT R2, R11, UR18, R68, 0x96, !PT ;  /* 0x000000120b027c12 */ /* 0x000fe2000f8e9644 */
[----:B------:R-:W-:Y:S01]  /*6f00*/  FFMA.FTZ R11, R115, UR35, -R3 ;  /* 0x00000023730b7c23 */ /* 0x000fe20008010803 */
[----:B--2---:R-:W-:Y:S01]  /*6f10*/  LOP3.LUT R0, R9, UR16, R10, 0x96, !PT ;  /* 0x0000001009007c12 */ /* 0x004fe2000f8e960a */
[----:B------:R-:W-:Y:S02]  /*6f20*/  IMAD.U32 R9, RZ, RZ, UR10 ;  /* 0x0000000aff097e24 */ /* 0x000fe4000f8e00ff */
[----:B------:R1:W-:Y:S01]  /*6f30*/  MUFU.EX2 R248, R11 ;  /* 0x0000000b00f87308 */ /* 0x0003e20000000800 */
[----:B------:R-:W-:-:S04]  /*6f40*/  IMAD.WIDE.U32 R12, R2, -0x326172a9, RZ ;  /* 0xcd9e8d57020c7825 */ /* 0x000fc800078e00ff */
[----:B------:R-:W-:Y:S01]  /*6f50*/  FFMA.FTZ R2, R117, UR35, -R3 ;  /* 0x0000002375027c23 */ /* 0x000fe20008010803 */
[----:B------:R-:W-:Y:S02]  /*6f60*/  LOP3.LUT R14, R101, UR33, R9, 0x96, !PT ;  /* 0x00000021650e7c12 */ /* 0x000fe4000f8e9609 */
[----:B------:R-:W-:Y:S01]  /*6f70*/  LOP3.LUT R9, R13, UR17, R56, 0x96, !PT ;  /* 0x000000110d097c12 */ /* 0x000fe2000f8e9638 */
[----:B------:R2:W-:Y:S01]  /*6f80*/  MUFU.EX2 R247, R2 ;  /* 0x0000000200f77308 */ /* 0x0005e20000000800 */
[----:B-1----:R-:W-:Y:S01]  /*6f90*/  IMAD.WIDE.U32 R10, R0, -0x326172a9, RZ ;  /* 0xcd9e8d57000a7825 */ /* 0x002fe200078e00ff */
[----:B------:R-:W-:Y:S03]  /*6fa0*/  HMMA.16816.F32.BF16 R76, R4, R32, R76 ;  /* 0x00000020044c723c */ /* 0x000fe6000004184c */
[----:B------:R-:W-:Y:S01]  /*6fb0*/  FFMA.FTZ R0, R118, UR35, -R3 ;  /* 0x0000002376007c23 */ /* 0x000fe20008010803 */
[----:B--2---:R-:W-:-:S02]  /*6fc0*/  LOP3.LUT R2, R11, UR15, R12, 0x96, !PT ;  /* 0x0000000f0b027c12 */ /* 0x004fc4000f8e960c */
[----:B------:R-:W-:Y:S01]  /*6fd0*/  HMMA.16816.F32.BF16 R96, R4, R24, R88 ;  /* 0x000000180460723c */ /* 0x000fe20000041858 */
[----:B------:R-:W-:Y:S02]  /*6fe0*/  IMAD.U32 R15, RZ, RZ, UR4 ;  /* 0x00000004ff0f7e24 */ /* 0x000fe4000f8e00ff */
[----:B------:R-:W-:-:S03]  /*6ff0*/  IMAD.WIDE.U32 R16, R2, -0x2daee0ad, RZ ;  /* 0xd2511f5302107825 */ /* 0x000fc600078e00ff */
[C---:B------:R-:W-:Y:S01]  /*7000*/  HMMA.16816.F32.BF16 R52, R4.reuse, R34, R92 ;  /* 0x000000220434723c */ /* 0x040fe2000004185c */
[----:B------:R1:W-:Y:S05]  /*7010*/  MUFU.EX2 R246, R0 ;  /* 0x0000000000f67308 */ /* 0x0003ea0000000800 */
[----:B------:R-:W-:Y:S07]  /*7020*/  HMMA.16816.F32.BF16 R84, R4, R26, R84 ;  /* 0x0000001a0454723c */ /* 0x000fee0000041854 */
[----:B------:R-:W-:Y:S01]  /*7030*/  IMAD.WIDE.U32 R4, R9, -0x2daee0ad, RZ ;  /* 0xd2511f5309047825 */ /* 0x000fe200078e00ff */
[----:B------:R-:W-:-:S02]  /*7040*/  LOP3.LUT R15, R101, UR33, R15, 0x96, !PT ;  /* 0x00000021650f7c12 */ /* 0x000fc4000f8e960f */
[----:B-1----:R-:W-:Y:S01]  /*7050*/  LOP3.LUT R0, R17, UR12, R4, 0x96, !PT ;  /* 0x0000000c11007c12 */ /* 0x002fe2000f8e9604 */
[----:B------:R-:W-:Y:S01]  /*7060*/  FFMA.FTZ R4, R128, UR35, -R20 ;  /* 0x0000002380047c23 */ /* 0x000fe20008010814 */
[----:B------:R-:W-:Y:S01]  /*7070*/  LOP3.LUT R2, R5, UR14, R8, 0x96, !PT ;  /* 0x0000000e05027c12 */ /* 0x000fe2000f8e9608 */
[----:B------:R-:W-:Y:S02]  /*7080*/  IMAD.MOV.U32 R94, RZ, RZ, R244 ;  /* 0x000000ffff5e7224 */ /* 0x000fe400078e00f4 */
[----:B------:R1:W-:Y:S02]  /*7090*/  MUFU.EX2 R244, R4 ;  /* 0x0000000400f47308 */ /* 0x0003e40000000800 */
[----:B------:R-:W-:-:S04]  /*70a0*/  IMAD.WIDE.U32 R6, R2, -0x326172a9, RZ ;  /* 0xcd9e8d5702067825 */ /* 0x000fc800078e00ff */
[----:B------:R-:W-:-:S04]  /*70b0*/  IMAD.WIDE.U32 R12, R15, -0x326172a9, RZ ;  /* 0xcd9e8d570f0c7825 */ /* 0x000fc800078e00ff */
[----:B------:R-:W-:Y:S01]  /*70c0*/  FFMA.FTZ R8, R131, UR35, -R20 ;  /* 0x0000002383087c23 */ /* 0x000fe20008010814 */
[----:B------:R-:W-:Y:S02]  /*70d0*/  IMAD.MOV.U32 R118, RZ, RZ, R21 ;  /* 0x000000ffff767224 */ /* 0x000fe400078e0015 */
[----:B-1----:R-:W-:Y:S01]  /*70e0*/  IMAD.WIDE.U32 R4, R0, -0x326172a9, RZ ;  /* 0xcd9e8d5700047825 */ /* 0x002fe200078e00ff */
[C---:B------:R-:W-:Y:S02]  /*70f0*/  LOP3.LUT R21, R13.reuse, UR21, R218, 0x96, !PT ;  /* 0x000000150d157c12 */ /* 0x040fe4000f8e96da */
[----:B------:R-:W-:Y:S02]  /*7100*/  LOP3.LUT R43, R13, UR21, R46, 0x96, !PT ;  /* 0x000000150d2b7c12 */ /* 0x000fe4000f8e962e */
[----:B------:R-:W-:Y:S02]  /*7110*/  LOP3.LUT R0, R5, UR22, R6, 0x96, !PT ;  /* 0x0000001605007c12 */ /* 0x000fe4000f8e9606 */
[----:B------:R-:W-:-:S02]  /*7120*/  LOP3.LUT R2, R4, 0xffff, RZ, 0xc0, !PT ;  /* 0x0000ffff04027812 */ /* 0x000fc400078ec0ff */
[----:B------:R-:W-:Y:S02]  /*7130*/  SHF.R.U32.HI R5, RZ, 0x10, R4 ;  /* 0x00000010ff057819 */ /* 0x000fe40000011604 */
[----:B------:R-:W-:Y:S02]  /*7140*/  LOP3.LUT R13, R7, UR13, R10, 0x96, !PT ;  /* 0x0000000d070d7c12 */ /* 0x000fe4000f8e960a */
[----:B------:R-:W-:Y:S02]  /*7150*/  LOP3.LUT R7, R4, 0xff, RZ, 0xc0, !PT ;  /* 0x000000ff04077812 */ /* 0x000fe400078ec0ff */
[----:B------:R-:W-:Y:S02]  /*7160*/  SHF.R.U32.HI R2, RZ, 0x8, R2 ;  /* 0x00000008ff027819 */ /* 0x000fe40000011602 */
[----:B------:R-:W-:Y:S02]  /*7170*/  SHF.R.U32.HI R6, RZ, 0x18, R4 ;  /* 0x00000018ff067819 */ /* 0x000fe40000011604 */
[----:B------:R-:W-:Y:S01]  /*7180*/  LOP3.LUT R5, R5, 0xff, RZ, 0xc0, !PT ;  /* 0x000000ff05057812 */ /* 0x000fe200078ec0ff */
[----:B------:R-:W-:-:S02]  /*7190*/  IMAD.MOV.U32 R93, RZ, RZ, R243 ;  /* 0x000000ffff5d7224 */ /* 0x000fc400078e00f3 */
[----:B------:R-:W-:Y:S01]  /*71a0*/  FFMA.FTZ R4, R126, UR35, -R20 ;  /* 0x000000237e047c23 */ /* 0x000fe20008010814 */
[----:B------:R-:W1:Y:S01]  /*71b0*/  MUFU.EX2 R243, R8 ;  /* 0x0000000800f37308 */ /* 0x000e620000000800 */
[----:B------:R-:W-:Y:S02]  /*71c0*/  PRMT R11, R7, 0x5410, R2 ;  /* 0x00005410070b7816 */ /* 0x000fe40000000002 */
[----:B------:R-:W-:Y:S02]  /*71d0*/  PRMT R10, R5, 0x5410, R6 ;  /* 0x00005410050a7816 */ /* 0x000fe40000000006 */
[C---:B------:R-:W-:Y:S01]  /*71e0*/  LOP3.LUT R2, R0.reuse, 0xffff, RZ, 0xc0, !PT ;  /* 0x0000ffff00027812 */ /* 0x040fe200078ec0ff */
[----:B------:R-:W-:Y:S01]  /*71f0*/  IMAD.MOV.U32 R95, RZ, RZ, R245 ;  /* 0x000000ffff5f7224 */ /* 0x000fe200078e00f5 */
[----:B------:R-:W-:Y:S01]  /*7200*/  SHF.R.U32.HI R5, RZ, 0x10, R0 ;  /* 0x00000010ff057819 */ /* 0x000fe20000011600 */
[----:B------:R2:W-:Y:S01]  /*7210*/  MUFU.EX2 R245, R4 ;  /* 0x0000000400f57308 */ /* 0x0005e20000000800 */
[----:B------:R-:W-:-:S02]  /*7220*/  LOP3.LUT R7, R0, 0xff, RZ, 0xc0, !PT ;  /* 0x000000ff00077812 */ /* 0x000fc400078ec0ff */
[----:B------:R-:W-:Y:S02]  /*7230*/  SHF.R.U32.HI R6, RZ, 0x18, R0 ;  /* 0x00000018ff067819 */ /* 0x000fe40000011600 */
[----:B------:R-:W-:Y:S02]  /*7240*/  SHF.R.U32.HI R0, RZ, 0x8, R2 ;  /* 0x00000008ff007819 */ /* 0x000fe40000011602 */
[----:B------:R-:W-:Y:S01]  /*7250*/  LOP3.LUT R2, R5, 0xff, RZ, 0xc0, !PT ;  /* 0x000000ff05027812 */ /* 0x000fe200078ec0ff */
[----:B------:R-:W-:Y:S01]  /*7260*/  IMAD.MOV.U32 R128, RZ, RZ, R242 ;  /* 0x000000ffff807224 */ /* 0x000fe200078e00f2 */
[----:B------:R-:W-:Y:S02]  /*7270*/  PRMT R0, R7, 0x5410, R0 ;  /* 0x0000541007007816 */ /* 0x000fe40000000000 */
[----:B------:R-:W-:Y:S01]  /*7280*/  PRMT R2, R2, 0x5410, R6 ;  /* 0x0000541002027816 */ /* 0x000fe20000000006 */
[----:B--2---:R-:W-:-:S04]  /*7290*/  FFMA.FTZ R4, R125, UR35, -R20 ;  /* 0x000000237d047c23 */ /* 0x004fc80008010814 */
[----:B------:R2:W3:Y:S01]  /*72a0*/  MUFU.EX2 R242, R4 ;  /* 0x0000000400f27308 */ /* 0x0004e20000000800 */
[----:B------:R-:W-:Y:S01]  /*72b0*/  IMAD.MOV.U32 R219, RZ, RZ, R241 ;  /* 0x000000ffffdb7224 */ /* 0x000fe200078e00f1 */
[----:B------:R-:W-:Y:S02]  /*72c0*/  HSET2.LE.AND R0, R0, R100, PT ;  /* 0x0000006400007233 */ /* 0x000fe40003803000 */
[----:B-1----:R-:W-:Y:S01]  /*72d0*/  F2FP.BF16.F32.PACK_AB R5, R243, R244 ;  /* 0x000000f4f305723e */ /* 0x002fe200000010ff */
[--C-:B------:R-:W-:Y:S01]  /*72e0*/  FFMA.FTZ R6, R121, UR35, -R19.reuse ;  /* 0x0000002379067c23 */ /* 0x100fe20008010813 */
[----:B--2---:R-:W-:-:S04]  /*72f0*/  FFMA.FTZ R4, R124, UR35, -R19 ;  /* 0x000000237c047c23 */ /* 0x004fc80008010813 */
[----:B------:R1:W-:Y:S01]  /*7300*/  MUFU.EX2 R241, R4 ;  /* 0x0000000400f17308 */ /* 0x0003e20000000800 */
[----:B------:R-:W-:-:S04]  /*7310*/  IMAD.WIDE.U32 R14, R14, -0x326172a9, RZ ;  /* 0xcd9e8d570e0e7825 */ /* 0x000fc800078e00ff */
[----:B------:R-:W-:Y:S02]  /*7320*/  IMAD.MOV.U32 R101, RZ, RZ, R240 ;  /* 0x000000ffff657224 */ /* 0x000fe400078e00f0 */
[----:B------:R-:W-:Y:S01]  /*7330*/  IMAD.MOV.U32 R107, RZ, RZ, R239 ;  /* 0x000000ffff6b7224 */ /* 0x000fe200078e00ef */
[----:B-1----:R-:W-:Y:S02]  /*7340*/  HSET2.LE.AND R4, R2, R100, PT ;  /* 0x0000006402047233 */ /* 0x002fe40003803000 */
[----:B------:R-:W-:-:S03]  /*7350*/  F2FP.BF16.F32.PACK_AB R2, R249, R250 ;  /* 0x000000faf902723e */ /* 0x000fc600000010ff */
[----:B------:R-:W-:Y:S02]  /*7360*/  LOP3.LUT R9, R4, R5, RZ, 0xc0, !PT ;  /* 0x0000000504097212 */ /* 0x000fe400078ec0ff */
[----:B------:R-:W-:Y:S01]  /*7370*/  LOP3.LUT R8, R0, R2, RZ, 0xc0, !PT ;  /* 0x0000000200087212 */ /* 0x000fe200078ec0ff */
[--C-:B------:R-:W-:Y:S01]  /*7380*/  FFMA.FTZ R5, R123, UR35, -R19.reuse ;  /* 0x000000237b057c23 */ /* 0x100fe20008010813 */
[--C-:B------:R-:W-:Y:S02]  /*7390*/  HSET2.LE.AND R0, R11, R100.reuse, PT ;  /* 0x000000640b007233 */ /* 0x100fe40003803000 */
[----:B------:R-:W-:Y:S01]  /*73a0*/  F2FP.BF16.F32.PACK_AB R2, R247, R248 ;  /* 0x000000f8f702723e */ /* 0x000fe200000010ff */
[----:B------:R1:W-:Y:S01]  /*73b0*/  MUFU.EX2 R240, R6 ;  /* 0x0000000600f07308 */ /* 0x0003e20000000800 */
[----:B------:R-:W-:Y:S02]  /*73c0*/  HSET2.LE.AND R4, R10, R100, PT ;  /* 0x000000640a047233 */ /* 0x000fe40003803000 */
[----:B------:R-:W-:Y:S01]  /*73d0*/  LOP3.LUT R10, R0, R2, RZ, 0xc0, !PT ;  /* 0x00000002000a7212 */ /* 0x000fe200078ec0ff */
[----:B------:R-:W-:Y:S01]  /*73e0*/  FFMA.FTZ R0, R122, UR35, -R19 ;  /* 0x000000237a007c23 */ /* 0x000fe20008010813 */
[----:B------:R-:W-:-:S03]  /*73f0*/  LOP3.LUT R29, R15, UR21, R218, 0x96, !PT ;  /* 0x000000150f1d7c12 */ /* 0x000fc6000f8e96da */
[----:B------:R3:W-:Y:S01]  /*7400*/  MUFU.EX2 R239, R5 ;  /* 0x0000000500ef7308 */ /* 0x0007e20000000800 */
[----:B------:R-:W-:Y:S01]  /*7410*/  IMAD.MOV.U32 R218, RZ, RZ, R238 ;  /* 0x000000ffffda7224 */ /* 0x000fe200078e00ee */
[--C-:B------:R-:W-:Y:S02]  /*7420*/  LOP3.LUT R28, R57, UR19, R14.reuse, 0x96, !PT ;  /* 0x00000013391c7c12 */ /* 0x100fe4000f8e960e */
[----:B------:R-:W-:Y:S01]  /*7430*/  LOP3.LUT R30, R59, UR19, R14, 0x96, !PT ;  /* 0x000000133b1e7c12 */ /* 0x000fe2000f8e960e */
[----:B-1----:R-:W-:-:S03]  /*7440*/  IMAD.WIDE.U32 R6, R13, -0x2daee0ad, RZ ;  /* 0xd2511f530d067825 */ /* 0x002fc600078e00ff */
[----:B------:R1:W-:Y:S01]  /*7450*/  MUFU.EX2 R238, R0 ;  /* 0x0000000000ee7308 */ /* 0x0003e20000000800 */
[----:B---3--:R-:W-:Y:S02]  /*7460*/  F2FP.BF16.F32.PACK_AB R5, R242, R245 ;  /* 0x000000f5f205723e */ /* 0x008fe400000010ff */
[----:B------:R-:W-:Y:S02]  /*7470*/  LOP3.LUT R2, R7, UR23, R16, 0x96, !PT ;  /* 0x0000001707027c12 */ /* 0x000fe4000f8e9610 */
[----:B------:R-:W-:Y:S01]  /*7480*/  LOP3.LUT R11, R4, R5, RZ, 0xc0, !PT ;  /* 0x00000005040b7212 */ /* 0x000fe200078ec0ff */
[----:B------:R-:W-:Y:S01]  /*7490*/  IMAD.WIDE.U32 R4, R40, -0x2daee0ad, RZ ;  /* 0xd2511f5328047825 */ /* 0x000fe200078e00ff */
[----:B------:R-:W-:-:S03]  /*74a0*/  LOP3.LUT R14, R6, 0xffff, RZ, 0xc0, !PT ;  /* 0x0000ffff060e7812 */ /* 0x000fc600078ec0ff */
[--C-:B------:R-:W-:Y:S01]  /*74b0*/  FFMA.FTZ R7, R129, UR35, -R18.reuse ;  /* 0x0000002381077c23 */ /* 0x100fe20008010812 */
[----:B-1----:R-:W-:Y:S01]  /*74c0*/  FFMA.FTZ R0, R127, UR35, -R18 ;  /* 0x000000237f007c23 */ /* 0x002fe20008010812 */
[----:B------:R-:W-:Y:S01]  /*74d0*/  LOP3.LUT R42, R15, UR21, R46, 0x96, !PT ;  /* 0x000000150f2a7c12 */ /* 0x000fe2000f8e962e */
[----:B------:R-:W-:Y:S01]  /*74e0*/  IMAD.MOV.U32 R131, RZ, RZ, R237 ;  /* 0x000000ffff837224 */ /* 0x000fe200078e00ed */
[----:B------:R-:W-:Y:S01]  /*74f0*/  LOP3.LUT R17, R6, 0xff, RZ, 0xc0, !PT ;  /* 0x000000ff06117812 */ /* 0x000fe200078ec0ff */
[----:B------:R-:W-:Y:S01]  /*7500*/  IMAD.MOV.U32 R103, RZ, RZ, R235 ;  /* 0x000000ffff677224 */ /* 0x000fe200078e00eb */
[----:B------:R1:W-:Y:S01]  /*7510*/  MUFU.EX2 R237, R0 ;  /* 0x0000000000ed7308 */ /* 0x0003e20000000800 */
[--C-:B------:R-:W-:Y:S02]  /*7520*/  SHF.R.U32.HI R15, RZ, 0x10, R6.reuse ;  /* 0x00000010ff0f7819 */ /* 0x100fe40000011606 */
[----:B------:R-:W-:Y:S02]  /*7530*/  SHF.R.U32.HI R16, RZ, 0x18, R6 ;  /* 0x00000018ff107819 */ /* 0x000fe40000011606 */
[----:B------:R-:W-:-:S03]  /*7540*/  LOP3.LUT R6, R4, 0xffff, RZ, 0xc0, !PT ;  /* 0x0000ffff04067812 */ /* 0x000fc600078ec0ff */
[----:B------:R2:W-:Y:S01]  /*7550*/  MUFU.EX2 R235, R7 ;  /* 0x0000000700eb7308 */ /* 0x0005e20000000800 */
[----:B------:R-:W-:Y:S01]  /*7560*/  IMAD.MOV.U32 R117, RZ, RZ, R234 ;  /* 0x000000ffff757224 */ /* 0x000fe200078e00ea */
[--C-:B------:R-:W-:Y:S02]  /*7570*/  LOP3.LUT R23, R57, UR19, R12.reuse, 0x96, !PT ;  /* 0x0000001339177c12 */ /* 0x100fe4000f8e960c */
[----:B------:R-:W-:Y:S02]  /*7580*/  LOP3.LUT R31, R59, UR19, R12, 0x96, !PT ;  /* 0x000000133b1f7c12 */ /* 0x000fe4000f8e960c */
[----:B-1----:R-:W-:Y:S02]  /*7590*/  LOP3.LUT R0, R5, UR23, R22, 0x96, !PT ;  /* 0x0000001705007c12 */ /* 0x002fe4000f8e9616 */
[----:B------:R-:W-:Y:S01]  /*75a0*/  SHF.R.U32.HI R5, RZ, 0x10, R4 ;  /* 0x00000010ff057819 */ /* 0x000fe20000011604 */
[----:B--2---:R-:W-:Y:S01]  /*75b0*/  FFMA.FTZ R7, R130, UR35, -R18 ;  /* 0x0000002382077c23 */ /* 0x004fe20008010812 */
[----:B------:R-:W-:-:S02]  /*75c0*/  LOP3.LUT R12, R4, 0xff, RZ, 0xc0, !PT ;  /* 0x000000ff040c7812 */ /* 0x000fc400078ec0ff */
[----:B------:R-:W-:Y:S01]  /*75d0*/  SHF.R.U32.HI R6, RZ, 0x8, R6 ;  /* 0x00000008ff067819 */ /* 0x000fe20000011606 */
[----:B------:R1:W2:Y:S01]  /*75e0*/  MUFU.EX2 R234, R7 ;  /* 0x0000000700ea7308 */ /* 0x0002a20000000800 */
[----:B------:R-:W-:Y:S02]  /*75f0*/  SHF.R.U32.HI R13, RZ, 0x18, R4 ;  /* 0x00000018ff0d7819 */ /* 0x000fe40000011604 */
[----:B------:R-:W-:Y:S01]  /*7600*/  LOP3.LUT R4, R0, 0xffff, RZ, 0xc0, !PT ;  /* 0x0000ffff00047812 */ /* 0x000fe200078ec0ff */
[----:B------:R-:W-:Y:S01]  /*7610*/  IMAD.MOV.U32 R115, RZ, RZ, R233 ;  /* 0x000000ffff737224 */ /* 0x000fe200078e00e9 */
[----:B------:R-:W-:Y:S01]  /*7620*/  PRMT R12, R12, 0x5410, R6 ;  /* 0x000054100c0c7816 */ /* 0x000fe20000000006 */
[----:B------:R-:W-:Y:S01]  /*7630*/  HMMA.16816.F32.BF16 R48, R8, R32, R72 ;  /* 0x000000200830723c */ /* 0x000fe20000041848 */
[----:B------:R-:W-:Y:S01]  /*7640*/  SHF.R.U32.HI R6, RZ, 0x10, R0 ;  /* 0x00000010ff067819 */ /* 0x000fe20000011600 */
[----:B------:R-:W-:Y:S02]  /*7650*/  IMAD.MOV.U32 R92, RZ, RZ, R45 ;  /* 0x000000ffff5c7224 */ /* 0x000fe400078e002d */
[----:B------:R-:W-:-:S02]  /*7660*/  IMAD.MOV.U32 R126, RZ, RZ, R44 ;  /* 0x000000ffff7e7224 */ /* 0x000fc400078e002c */
[----:B------:R-:W-:Y:S01]  /*7670*/  HMMA.16816.F32.BF16 R60, R8, R34, R60 ;  /* 0x00000022083c723c */ /* 0x000fe2000004183c */
[----:B------:R-:W3:Y:S01]  /*7680*/  LDSM.16.MT88.4 R32, [R184+0x4c00] ;  /* 0x004c0000b820783b */ /* 0x000ee20000004200 */
[----:B-1----:R-:W-:Y:S01]  /*7690*/  LOP3.LUT R7, R5, 0xff, RZ, 0xc0, !PT ;  /* 0x000000ff05077812 */ /* 0x002fe200078ec0ff */
[----:B------:R-:W-:-:S03]  /*76a0*/  FFMA.FTZ R5, R132, UR35, -R18 ;  /* 0x0000002384057c23 */ /* 0x000fc60008010812 */
[C---:B------:R-:W-:Y:S01]  /*76b0*/  HMMA.16816.F32.BF16 R88, R8.reuse, R24, R80 ;  /* 0x000000180858723c */ /* 0x040fe20000041850 */
[----:B------:R-:W1:Y:S01]  /*76c0*/  LDSM.16.MT88.4 R44, [R185+0x4c00] ;  /* 0x004c0000b92c783b */ /* 0x000e620000004200 */
[----:B------:R4:W3:Y:S04]  /*76d0*/  MUFU.EX2 R233, R5 ;  /* 0x0000000500e97308 */ /* 0x0008e80000000800 */
[----:B------:R-:W-:Y:S01]  /*76e0*/  HMMA.16816.F32.BF16 R64, R8, R26, R64 ;  /* 0x0000001a0840723c */ /* 0x000fe20000041840 */
[----:B------:R-:W-:-:S06]  /*76f0*/  PRMT R7, R7, 0x5410, R13 ;  /* 0x0000541007077816 */ /* 0x000fcc000000000d */
[----:B------:R-:W-:Y:S02]  /*7700*/  LOP3.LUT R9, R0, 0xff, RZ, 0xc0, !PT ;  /* 0x000000ff00097812 */ /* 0x000fe400078ec0ff */
[----:B------:R-:W-:Y:S02]  /*7710*/  SHF.R.U32.HI R8, RZ, 0x8, R4 ;  /* 0x00000008ff087819 */ /* 0x000fe40000011604 */
[----:B------:R-:W-:Y:S02]  /*7720*/  SHF.R.U32.HI R4, RZ, 0x18, R0 ;  /* 0x00000018ff047819 */ /* 0x000fe40000011600 */
[----:B------:R-:W-:Y:S01]  /*7730*/  LOP3.LUT R0, R6, 0xff, RZ, 0xc0, !PT ;  /* 0x000000ff06007812 */ /* 0x000fe200078ec0ff */
[--C-:B----4-:R-:W-:Y:S01]  /*7740*/  FFMA.FTZ R5, R136, UR35, -R3.reuse ;  /* 0x0000002388057c23 */ /* 0x110fe20008010803 */
[----:B------:R-:W-:Y:S01]  /*7750*/  PRMT R6, R9, 0x5410, R8 ;  /* 0x0000541009067816 */ /* 0x000fe20000000008 */
[----:B------:R-:W-:Y:S01]  /*7760*/  FFMA.FTZ R8, R134, UR35, -R3 ;  /* 0x0000002386087c23 */ /* 0x000fe20008010803 */
[----:B------:R-:W-:Y:S01]  /*7770*/  IMAD.MOV.U32 R119, RZ, RZ, R232 ;  /* 0x000000ffff777224 */ /* 0x000fe200078e00e8 */
[----:B------:R-:W-:Y:S01]  /*7780*/  PRMT R10, R0, 0x5410, R4 ;  /* 0x00005410000a7816 */ /* 0x000fe20000000004 */
[----:B------:R4:W-:Y:S01]  /*7790*/  MUFU.EX2 R232, R5 ;  /* 0x0000000500e87308 */ /* 0x0009e20000000800 */
[----:B------:R-:W-:Y:S01]  /*77a0*/  IMAD.MOV.U32 R120, RZ, RZ, R231 ;  /* 0x000000ffff787224 */ /* 0x000fe200078e00e7 */
[----:B------:R-:W-:-:S02]  /*77b0*/  HSET2.LE.AND R0, R12, R100, PT ;  /* 0x000000640c007233 */ /* 0x000fc40003803000 */
[--C-:B------:R-:W-:Y:S02]  /*77c0*/  HSET2.LE.AND R7, R7, R100.reuse, PT ;  /* 0x0000006407077233 */ /* 0x100fe40003803000 */
[----:B--2---:R-:W-:Y:S02]  /*77d0*/  F2FP.BF16.F32.PACK_AB R4, R234, R235 ;  /* 0x000000ebea04723e */ /* 0x004fe400000010ff */
[----:B------:R2:W-:Y:S02]  /*77e0*/  MUFU.EX2 R231, R8 ;  /* 0x0000000800e77308 */ /* 0x0005e40000000800 */
[----:B------:R-:W-:Y:S02]  /*77f0*/  LOP3.LUT R7, R7, R4, RZ, 0xc0, !PT ;  /* 0x0000000407077212 */ /* 0x000fe400078ec0ff */
[----:B----4-:R-:W-:Y:S02]  /*7800*/  HSET2.LE.AND R5, R6, R100, PT ;  /* 0x0000006406057233 */ /* 0x010fe40003803000 */
[----:B------:R-:W-:-:S02]  /*7810*/  F2FP.BF16.F32.PACK_AB R6, R238, R239 ;  /* 0x000000efee06723e */ /* 0x000fc400000010ff */
[----:B--2---:R-:W-:Y:S02]  /*7820*/  F2FP.BF16.F32.PACK_AB R8, R240, R241 ;  /* 0x000000f1f008723e */ /* 0x004fe400000010ff */
[----:B------:R-:W-:Y:S02]  /*7830*/  LOP3.LUT R6, R0, R6, RZ, 0xc0, !PT ;  /* 0x0000000600067212 */ /* 0x000fe400078ec0ff */
[----:B------:R-:W-:Y:S02]  /*7840*/  LOP3.LUT R4, R5, R8, RZ, 0xc0, !PT ;  /* 0x0000000805047212 */ /* 0x000fe400078ec0ff */
[----:B------:R-:W-:Y:S02]  /*7850*/  HSET2.LE.AND R0, R10, R100, PT ;  /* 0x000000640a007233 */ /* 0x000fe40003803000 */
[----:B---3--:R-:W-:Y:S01]  /*7860*/  F2FP.BF16.F32.PACK_AB R5, R233, R237 ;  /* 0x000000ede905723e */ /* 0x008fe200000010ff */
[----:B------:R-:W-:Y:S01]  /*7870*/  FFMA.FTZ R9, R133, UR35, -R3 ;  /* 0x0000002385097c23 */ /* 0x000fe20008010803 */
[----:B------:R-:W-:-:S02]  /*7880*/  IMAD.MOV.U32 R114, RZ, RZ, R230 ;  /* 0x000000ffff727224 */ /* 0x000fc400078e00e6 */
[----:B------:R-:W-:Y:S01]  /*7890*/  LOP3.LUT R5, R0, R5, RZ, 0xc0, !PT ;  /* 0x0000000500057212 */ /* 0x000fe200078ec0ff */
[----:B------:R-:W-:Y:S01]  /*78a0*/  FFMA.FTZ R0, R139, UR35, -R20 ;  /* 0x000000238b007c23 */ /* 0x000fe20008010814 */
[----:B------:R2:W3:Y:S01]  /*78b0*/  MUFU.EX2 R230, R9 ;  /* 0x0000000900e67308 */ /* 0x0004e20000000800 */
[----:B------:R-:W-:Y:S02]  /*78c0*/  IMAD.MOV.U32 R105, RZ, RZ, R229 ;  /* 0x000000ffff697224 */ /* 0x000fe400078e00e5 */
[----:B------:R-:W-:-:S05]  /*78d0*/  IMAD.WIDE.U32 R22, R23, -0x2daee0ad, RZ ;  /* 0xd2511f5317167825 */ /* 0x000fca00078e00ff */
[----:B------:R4:W-:Y:S01]  /*78e0*/  MUFU.EX2 R229, R0 ;  /* 0x0000000000e57308 */ /* 0x0009e20000000800 */
[----:B------:R-:W-:-:S04]  /*78f0*/  IMAD.WIDE.U32 R40, R28, -0x2daee0ad, RZ ;  /* 0xd2511f531c287825 */ /* 0x000fc800078e00ff */
[----:B------:R-:W-:Y:S01]  /*7900*/  FFMA.FTZ R11, R137, UR35, -R20 ;  /* 0x00000023890b7c23 */ /* 0x000fe20008010814 */
[----:B--2---:R-:W-:-:S05]  /*7910*/  IMAD.WIDE.U32 R8, R21, -0x2daee0ad, RZ ;  /* 0xd2511f5315087825 */ /* 0x004fca00078e00ff */
[----:B------:R-:W-:Y:S02]  /*7920*/  LOP3.LUT R21, R9, UR18, R68, 0x96, !PT ;  /* 0x0000001209157c12 */ /* 0x000fe4000f8e9644 */
[----:B----4-:R-:W-:Y:S02]  /*7930*/  LOP3.LUT R0, R15, 0xff, RZ, 0xc0, !PT ;  /* 0x000000ff0f007812 */ /* 0x010fe400078ec0ff */
[----:B------:R-:W-:Y:S01]  /*7940*/  LOP3.LUT R13, R23, UR16, R8, 0x96, !PT ;  /* 0x00000010170d7c12 */ /* 0x000fe2000f8e9608 */
[----:B------:R-:W-:Y:S01]  /*7950*/  IMAD.WIDE.U32 R8, R29, -0x2daee0ad, RZ ;  /* 0xd2511f531d087825 */ /* 0x000fe200078e00ff */
[----:B------:R-:W-:-:S03]  /*7960*/  PRMT R12, R0, 0x5410, R16 ;  /* 0x00005410000c7816 */ /* 0x000fc60000000010 */
[----:B------:R-:W-:Y:S01]  /*7970*/  FFMA.FTZ R0, R138, UR35, -R20 ;  /* 0x000000238a007c23 */ /* 0x000fe20008010814 */
[----:B------:R-:W-:Y:S01]  /*7980*/  IMAD.MOV.U32 R112, RZ, RZ, R228 ;  /* 0x000000ffff707224 */ /* 0x000fe200078e00e4 */
[----:B------:R-:W-:Y:S01]  /*7990*/  LOP3.LUT R23, R41, UR16, R8, 0x96, !PT ;  /* 0x0000001029177c12 */ /* 0x000fe2000f8e9608 */
[----:B------:R-:W-:Y:S01]  /*79a0*/  IMAD.MOV.U32 R111, RZ, RZ, R227 ;  /* 0x000000ffff6f7224 */ /* 0x000fe200078e00e3 */
[----:B------:R2:W-:Y:S01]  /*79b0*/  MUFU.EX2 R228, R11 ;  /* 0x0000000b00e47308 */ /* 0x0005e20000000800 */
[----:B------:R-:W-:Y:S01]  /*79c0*/  SHF.R.U32.HI R10, RZ, 0x8, R14 ;  /* 0x00000008ff0a7819 */ /* 0x000fe2000001160e */
[----:B------:R-:W-:Y:S01]  /*79d0*/  FFMA.FTZ R8, R143, UR35, -R20 ;  /* 0x000000238f087c23 */ /* 0x000fe20008010814 */
[----:B------:R-:W-:Y:S01]  /*79e0*/  IMAD.MOV.U32 R110, RZ, RZ, R226 ;  /* 0x000000ffff6e7224 */ /* 0x000fe200078e00e2 */
[----:B------:R-:W-:-:S04]  /*79f0*/  LOP3.LUT R26, R9, UR18, R68, 0x96, !PT ;  /* 0x00000012091a7c12 */ /* 0x000fc8000f8e9644 */
[----:B------:R4:W3:Y:S01]  /*7a00*/  MUFU.EX2 R227, R0 ;  /* 0x0000000000e37308 */ /* 0x0008e20000000800 */
[----:B------:R-:W-:Y:S01]  /*7a10*/  PRMT R9, R17, 0x5410, R10 ;  /* 0x0000541011097816 */ /* 0x000fe2000000000a */
[----:B------:R-:W-:Y:S01]  /*7a20*/  HMMA.16816.F32.BF16 R80, R4, R32, R76 ;  /* 0x000000200450723c */ /* 0x000fe2000004184c */
[----:B------:R-:W-:-:S05]  /*7a30*/  IMAD.WIDE.U32 R14, R42, -0x2daee0ad, RZ ;  /* 0xd2511f532a0e7825 */ /* 0x000fca00078e00ff */
[----:B------:R-:W3:Y:S01]  /*7a40*/  MUFU.EX2 R226, R8 ;  /* 0x0000000800e27308 */ /* 0x000ee20000000800 */
[----:B------:R-:W-:Y:S01]  /*7a50*/  HMMA.16816.F32.BF16 R72, R4, R34, R52 ;  /* 0x000000220448723c */ /* 0x000fe20000041834 */
[----:B--2---:R-:W-:-:S05]  /*7a60*/  IMAD.WIDE.U32 R10, R43, -0x2daee0ad, RZ ;  /* 0xd2511f532b0a7825 */ /* 0x004fca00078e00ff */
[----:B-1----:R-:W-:Y:S01]  /*7a70*/  HMMA.16816.F32.BF16 R76, R4, R44, R96 ;  /* 0x0000002c044c723c */ /* 0x002fe20000041860 */
[----:B----4-:R-:W-:Y:S01]  /*7a80*/  LOP3.LUT R0, R2, 0xffff, RZ, 0xc0, !PT ;  /* 0x0000ffff02007812 */ /* 0x010fe200078ec0ff */
[----:B------:R-:W-:-:S04]  /*7a90*/  IMAD.WIDE.U32 R16, R31, -0x2daee0ad, RZ ;  /* 0xd2511f531f107825 */ /* 0x000fc800078e00ff */
[----:B------:R-:W-:Y:S01]  /*7aa0*/  HMMA.16816.F32.BF16 R52, R4, R46, R84 ;  /* 0x0000002e0434723c */ /* 0x000fe20000041854 */
[----:B------:R-:W-:-:S06]  /*7ab0*/  LOP3.LUT R29, R15, UR18, R70, 0x96, !PT ;  /* 0x000000120f1d7c12 */ /* 0x000fcc000f8e9646 */
[----:B------:R-:W-:Y:S02]  /*7ac0*/  SHF.R.U32.HI R4, RZ, 0x10, R2 ;  /* 0x00000010ff047819 */ /* 0x000fe40000011602 */
[----:B------:R-:W-:Y:S02]  /*7ad0*/  SHF.R.U32.HI R5, RZ, 0x8, R0 ;  /* 0x00000008ff057819 */ /* 0x000fe40000011600 */
[----:B------:R-:W-:Y:S02]  /*7ae0*/  LOP3.LUT R7, R2, 0xff, RZ, 0xc0, !PT ;  /* 0x000000ff02077812 */ /* 0x000fe400078ec0ff */
[----:B------:R-:W-:Y:S02]  /*7af0*/  SHF.R.U32.HI R6, RZ, 0x18, R2 ;  /* 0x00000018ff067819 */ /* 0x000fe40000011602 */
[----:B------:R-:W-:Y:S02]  /*7b00*/  HSET2.LE.AND R0, R9, R100, PT ;  /* 0x0000006409007233 */ /* 0x000fe40003803000 */
[----:B---3--:R-:W-:-:S02]  /*7b10*/  F2FP.BF16.F32.PACK_AB R2, R230, R231 ;  /* 0x000000e7e602723e */ /* 0x008fc400000010ff */
[----:B------:R-:W-:Y:S02]  /*7b20*/  LOP3.LUT R4, R4, 0xff, RZ, 0xc0, !PT ;  /* 0x000000ff04047812 */ /* 0x000fe400078ec0ff */
[----:B------:R-:W-:Y:S02]  /*7b30*/  LOP3.LUT R15, R17, UR16, R10, 0x96, !PT ;  /* 0x00000010110f7c12 */ /* 0x000fe4000f8e960a */
[----:B------:R-:W-:Y:S02]  /*7b40*/  LOP3.LUT R10, R0, R2, RZ, 0xc0, !PT ;  /* 0x00000002000a7212 */ /* 0x000fe400078ec0ff */
[----:B------:R-:W-:Y:S02]  /*7b50*/  PRMT R5, R7, 0x5410, R5 ;  /* 0x0000541007057816 */ /* 0x000fe40000000005 */
[----:B------:R-:W-:Y:S02]  /*7b60*/  PRMT R6, R4, 0x5410, R6 ;  /* 0x0000541004067816 */ /* 0x000fe40000000006 */
[----:B------:R-:W-:-:S02]  /*7b70*/  HSET2.LE.AND R0, R12, R100, PT ;  /* 0x000000640c007233 */ /* 0x000fc40003803000 */
[----:B------:R-:W-:Y:S02]  /*7b80*/  F2FP.BF16.F32.PACK_AB R2, R227, R228 ;  /* 0x000000e4e302723e */ /* 0x000fe400000010ff */
[----:B------:R-:W-:Y:S02]  /*7b90*/  LOP3.LUT R28, R11, UR18, R70, 0x96, !PT ;  /* 0x000000120b1c7c12 */ /* 0x000fe4000f8e9646 */
[--C-:B------:R-:W-:Y:S02]  /*7ba0*/  HSET2.LE.AND R4, R5, R100.reuse, PT ;  /* 0x0000006405047233 */ /* 0x100fe40003803000 */
[----:B------:R-:W-:Y:S02]  /*7bb0*/  HSET2.LE.AND R6, R6, R100, PT ;  /* 0x0000006406067233 */ /* 0x000fe40003803000 */
[----:B------:R-:W-:Y:S01]  /*7bc0*/  LOP3.LUT R11, R0, R2, RZ, 0xc0, !PT ;  /* 0x00000002000b7212 */ /* 0x000fe200078ec0ff */
[----:B------:R-:W-:Y:S01]  /*7bd0*/  FFMA.FTZ R0, R141, UR35, -R3 ;  /* 0x000000238d007c23 */ /* 0x000fe20008010803 */
[----:B------:R-:W-:-:S02]  /*7be0*/  F2FP.BF16.F32.PACK_AB R5, R232, R246 ;  /* 0x000000f6e805723e */ /* 0x000fc400000010ff */
[----:B------:R-:W-:Y:S01]  /*7bf0*/  F2FP.BF16.F32.PACK_AB R7, R226, R229 ;  /* 0x000000e5e207723e */ /* 0x000fe200000010ff */
[----:B------:R-:W-:Y:S01]  /*7c00*/  IMAD.MOV.U32 R106, RZ, RZ, R225 ;  /* 0x000000ffff6a7224 */ /* 0x000fe200078e00e1 */
[----:B------:R-:W-:Y:S01]  /*7c10*/  LOP3.LUT R8, R4, R5, RZ, 0xc0, !PT ;  /* 0x0000000504087212 */ /* 0x000fe200078ec0ff */
[----:B------:R1:W-:Y:S01]  /*7c20*/  MUFU.EX2 R225, R0 ;  /* 0x0000000000e17308 */ /* 0x0003e20000000800 */
[----:B------:R-:W-:Y:S01]  /*7c30*/  LOP3.LUT R9, R6, R7, RZ, 0xc0, !PT ;  /* 0x0000000706097212 */ /* 0x000fe200078ec0ff */
[----:B------:R-:W-:-:S04]  /*7c40*/  IMAD.WIDE.U32 R24, R30, -0x2daee0ad, RZ ;  /* 0xd2511f531e187825 */ /* 0x000fc800078e00ff */
[----:B------:R-:W-:-:S04]  /*7c50*/  IMAD.WIDE.U32 R4, R21, -0x326172a9, RZ ;  /* 0xcd9e8d5715047825 */ /* 0x000fc800078e00ff */
[----:B------:R-:W-:Y:S01]  /*7c60*/  IMAD.WIDE.U32 R6, R13, -0x326172a9, RZ ;  /* 0xcd9e8d570d067825 */ /* 0x000fe200078e00ff */
[----:B------:R-:W-:-:S03]  /*7c70*/  LOP3.LUT R42, R25, UR16, R14, 0x96, !PT ;  /* 0x00000010192a7c12 */ /* 0x000fc6000f8e960e */
[----:B------:R-:W-:Y:S02]  /*7c80*/  IMAD.MOV.U32 R113, RZ, RZ, R224 ;  /* 0x000000ffff717224 */ /* 0x000fe400078e00e0 */
[----:B-1----:R-:W-:Y:S01]  /*7c90*/  FFMA.FTZ R0, R142, UR35, -R3 ;  /* 0x000000238e007c23 */ /* 0x002fe20008010803 */
[----:B------:R-:W-:Y:S01]  /*7ca0*/  LOP3.LUT R17, R5, UR17, R56, 0x96, !PT ;  /* 0x0000001105117c12 */ /* 0x000fe2000f8e9638 */
[----:B------:R-:W-:Y:S01]  /*7cb0*/  IMAD.WIDE.U32 R14, R15, -0x326172a9, RZ ;  /* 0xcd9e8d570f0e7825 */ /* 0x000fe200078e00ff */
[----:B------:R-:W-:Y:S01]  /*7cc0*/  LOP3.LUT R21, R7, UR15, R4, 0x96, !PT ;  /* 0x0000000f07157c12 */ /* 0x000fe2000f8e9604 */
[----:B------:R1:W-:Y:S02]  /*7cd0*/  MUFU.EX2 R224, R0 ;  /* 0x0000000000e07308 */ /* 0x0003e40000000800 */
[----:B------:R-:W-:-:S04]  /*7ce0*/  IMAD.WIDE.U32 R4, R28, -0x326172a9, RZ ;  /* 0xcd9e8d571c047825 */ /* 0x000fc800078e00ff */
[----:B------:R-:W-:Y:S01]  /*7cf0*/  IMAD.MOV.U32 R129, RZ, RZ, R223 ;  /* 0x000000ffff817224 */ /* 0x000fe200078e00df */
[----:B------:R-:W-:Y:S01]  /*7d00*/  LOP3.LUT R2, R5, UR17, R58, 0x96, !PT ;  /* 0x0000001105027c12 */ /* 0x000fe2000f8e963a */
[----:B------:R-:W-:Y:S01]  /*7d10*/  IMAD.WIDE.U32 R12, R26, -0x326172a9, RZ ;  /* 0xcd9e8d571a0c7825 */ /* 0x000fe200078e00ff */
[----:B------:R-:W-:-:S03]  /*7d20*/  LOP3.LUT R7, R15, UR15, R4, 0x96, !PT ;  /* 0x0000000f0f077c12 */ /* 0x000fc6000f8e9604 */
[----:B-1----:R-:W-:Y:S01]  /*7d30*/  FFMA.FTZ R0, R140, UR35, -R3 ;  /* 0x000000238c007c23 */ /* 0x002fe20008010803 */
[----:B------:R-:W-:-:S03]  /*7d40*/  IMAD.WIDE.U32 R26, R23, -0x326172a9, RZ ;  /* 0xcd9e8d57171a7825 */ /* 0x000fc600078e00ff */
[----:B------:R1:W-:Y:S01]  /*7d50*/  MUFU.EX2 R223, R0 ;  /* 0x0000000000df7308 */ /* 0x0003e20000000800 */
[----:B------:R-:W-:-:S04]  /*7d60*/  IMAD.WIDE.U32 R30, R29, -0x326172a9, RZ ;  /* 0xcd9e8d571d1e7825 */ /* 0x000fc800078e00ff */
[----:B------:R-:W-:Y:S02]  /*7d70*/  IMAD.MOV.U32 R124, RZ, RZ, R118 ;  /* 0x000000ffff7c7224 */ /* 0x000fe400078e0076 */
[----:B------:R-:W-:-:S04]  /*7d80*/  IMAD.WIDE.U32 R4, R17, -0x2daee0ad, RZ ;  /* 0xd2511f5311047825 */ /* 0x000fc800078e00ff */
[----:B------:R-:W-:-:S04]  /*7d90*/  IMAD.WIDE.U32 R28, R21, -0x2daee0ad, RZ ;  /* 0xd2511f53151c7825 */ /* 0x000fc800078e00ff */
[----:B-1----:R-:W-:Y:S01]  /*7da0*/  FFMA.FTZ R0, R147, UR35, -R19 ;  /* 0x0000002393007c23 */ /* 0x002fe20008010813 */
[----:B------:R-:W-:Y:S01]  /*7db0*/  IMAD.MOV.U32 R118, RZ, RZ, R222 ;  /* 0x000000ffff767224 */ /* 0x000fe200078e00de */
[----:B------:R-:W-:Y:S02]  /*7dc0*/  LOP3.LUT R25, R27, UR15, R12, 0x96, !PT ;  /* 0x0000000f1b197c12 */ /* 0x000fe4000f8e960c */
[----:B------:R1:W-:Y:S01]  /*7dd0*/  MUFU.EX2 R222, R0 ;  /* 0x0000000000de7308 */ /* 0x0003e20000000800 */
[----:B------:R-:W-:Y:S01]  /*7de0*/  HMMA.16816.F32.BF16 R96, R8, R32, R48 ;  /* 0x000000200860723c */ /* 0x000fe20000041830 */
[----:B------:R-:W-:Y:S01]  /*7df0*/  IMAD.MOV.U32 R127, RZ, RZ, R131 ;  /* 0x000000ffff7f7224 */ /* 0x000fe200078e0083 */
[----:B------:R-:W-:Y:S01]  /*7e00*/  LOP3.LUT R12, R5, UR14, R22, 0x96, !PT ;  /* 0x0000000e050c7c12 */ /* 0x000fe2000f8e9616 */
[----:B------:R-:W-:Y:S01]  /*7e10*/  IMAD.MOV.U32 R131, RZ, RZ, R221 ;  /* 0x000000ffff837224 */ /* 0x000fe200078e00dd */
[----:B------:R-:W-:Y:S01]  /*7e20*/  LOP3.LUT R17, R29, UR12, R4, 0x96, !PT ;  /* 0x0000000c1d117c12 */ /* 0x000fe2000f8e9604 */
[----:B------:R-:W-:-:S04]  /*7e30*/  IMAD.WIDE.U32 R4, R2, -0x2daee0ad, RZ ;  /* 0xd2511f5302047825 */ /* 0x000fc800078e00ff */
[----:B------:R-:W-:-:S04]  /*7e40*/  IMAD.WIDE.U32 R32, R7, -0x2daee0ad, RZ ;  /* 0xd2511f5307207825 */ /* 0x000fc800078e00ff */
[----:B-1----:R-:W-:-:S04]  /*7e50*/  FFMA.FTZ R0, R144, UR35, -R19 ;  /* 0x0000002390007c23 */ /* 0x002fc80008010813 */
[----:B------:R1:W-:Y:S01]  /*7e60*/  MUFU.EX2 R221, R0 ;  /* 0x0000000000dd7308 */ /* 0x0003e20000000800 */
[----:B------:R-:W-:Y:S01]  /*7e70*/  LOP3.LUT R41, R13, UR17, R56, 0x96, !PT ;  /* 0x000000110d297c12 */ /* 0x000fe2000f8e9638 */
[----:B------:R-:W-:Y:S01]  /*7e80*/  IMAD.MOV.U32 R132, RZ, RZ, R220 ;  /* 0x000000ffff847224 */ /* 0x000fe200078e00dc */
[----:B------:R-:W-:Y:S01]  /*7e90*/  LOP3.LUT R2, R5, UR14, R16, 0x96, !PT ;  /* 0x0000000e05027c12 */ /* 0x000fe2000f8e9610 */
[----:B------:R-:W-:Y:S01]  /*7ea0*/  IMAD.WIDE.U32 R12, R12, -0x326172a9, RZ ;  /* 0xcd9e8d570c0c7825 */ /* 0x000fe200078e00ff */
[----:B------:R-:W-:-:S03]  /*7eb0*/  LOP3.LUT R15, R33, UR12, R4, 0x96, !PT ;  /* 0x0000000c210f7c12 */ /* 0x000fc6000f8e9604 */
[----:B------:R-:W-:Y:S01]  /*7ec0*/  IMAD.WIDE.U32 R4, R17, -0x326172a9, RZ ;  /* 0xcd9e8d5711047825 */ /* 0x000fe200078e00ff */
[----:B------:R-:W-:-:S03]  /*7ed0*/  LOP3.LUT R23, R31, UR17, R58, 0x96, !PT ;  /* 0x000000111f177c12 */ /* 0x000fc6000f8e963a */
[----:B-1----:R-:W-:-:S04]  /*7ee0*/  FFMA.FTZ R0, R146, UR35, -R19 ;  /* 0x0000002392007c23 */ /* 0x002fc80008010813 */
[----:B------:R1:W-:Y:S01]  /*7ef0*/  MUFU.EX2 R220, R0 ;  /* 0x0000000000dc7308 */ /* 0x0003e20000000800 */
[----:B------:R-:W-:Y:S01]  /*7f00*/  IMAD.MOV.U32 R123, RZ, RZ, R219 ;  /* 0x000000ffff7b7224 */ /* 0x000fe200078e00db */
[----:B------:R-:W-:Y:S01]  /*7f10*/  HMMA.16816.F32.BF16 R56, R8, R34, R60 ;  /* 0x000000220838723c */ /* 0x000fe2000004183c */
[----:B------:R-:W-:Y:S01]  /*7f20*/  LOP3.LUT R48, R13, UR13, R6, 0x96, !PT ;  /* 0x0000000d0d307c12 */ /* 0x000fe2000f8e9606 */
[----:B------:R-:W-:Y:S01]  /*7f30*/  IMAD.WIDE.U32 R6, R2, -0x326172a9, RZ ;  /* 0xcd9e8d5702067825 */ /* 0x000fe200078e00ff */
[----:B------:R-:W-:Y:S01]  /*7f40*/  LOP3.LUT R21, R5, UR22, R12, 0x96, !PT ;  /* 0x0000001605157c12 */ /* 0x000fe2000f8e960c */
[----:B------:R-:W-:Y:S01]  /*7f50*/  LDSM.16.MT88.4 R60, [R185+0x5000] ;  /* 0x00500000b93c783b */ /* 0x000fe20000004200 */
[C---:B------:R-:W-:Y:S02]  /*7f60*/  LOP3.LUT R29, R4.reuse, 0xffff, RZ, 0xc0, !PT ;  /* 0x0000ffff041d7812 */ /* 0x040fe400078ec0ff */
[----:B------:R-:W-:Y:S02]  /*7f70*/  LOP3.LUT R43, R4, 0xff, RZ, 0xc0, !PT ;  /* 0x000000ff042b7812 */ /* 0x000fe400078ec0ff */
[----:B------:R-:W-:-:S02]  /*7f80*/  SHF.R.U32.HI R34, RZ, 0x10, R4 ;  /* 0x00000010ff227819 */ /* 0x000fc40000011604 */
[----:B------:R-:W-:Y:S01]  /*7f90*/  SHF.R.U32.HI R35, RZ, 0x18, R4 ;  /* 0x00000018ff237819 */ /* 0x000fe20000011604 */
[----:B-1----:R-:W-:Y:S01]  /*7fa0*/  FFMA.FTZ R0, R145, UR35, -R19 ;  /* 0x0000002391007c23 */ /* 0x002fe20008010813 */
[----:B------:R-:W-:-:S03]  /*7fb0*/  IMAD.WIDE.U32 R4, R15, -0x326172a9, RZ ;  /* 0xcd9e8d570f047825 */ /* 0x000fc600078e00ff */
[----:B------:R1:W2:Y:S01]  /*7fc0*/  MUFU.EX2 R219, R0 ;  /* 0x0000000000db7308 */ /* 0x0002a20000000800 */
[----:B------:R-:W-:Y:S01]  /*7fd0*/  IMAD.MOV.U32 R122, RZ, RZ, R218 ;  /* 0x000000ffff7a7224 */ /* 0x000fe200078e00da */
[----:B------:R-:W-:Y:S01]  /*7fe0*/  LOP3.LUT R2, R4, 0xffff, RZ, 0xc0, !PT ;  /* 0x0000ffff04027812 */ /* 0x000fe200078ec0ff */
[----:B-1----:R-:W-:-:S05]  /*7ff0*/  FFMA.FTZ R0, R150, UR35, -R18 ;  /* 0x0000002396007c23 */ /* 0x002fca0008010812 */
[----:B------:R1:W-:Y:S01]  /*8000*/  MUFU.EX2 R218, R0 ;  /* 0x0000000000da7308 */ /* 0x0003e20000000800 */
[----:B------:R-:W-:Y:S01]  /*8010*/  IMAD.MOV.U32 R140, RZ, RZ, R126 ;  /* 0x000000ffff8c7224 */ /* 0x000fe200078e007e */
[----:B------:R-:W-:Y:S01]  /*8020*/  LOP3.LUT R13, R4, 0xff, RZ, 0xc0, !PT ;  /* 0x000000ff040d7812 */ /* 0x000fe200078ec0ff */
[----:B------:R-:W-:Y:S02]  /*8030*/  IMAD.MOV.U32 R121, RZ, RZ, R128 ;  /* 0x000000ffff797224 */ /* 0x000fe400078e0080 */
[----:B------:R-:W-:Y:S01]  /*8040*/  IMAD.MOV.U32 R125, RZ, RZ, R92 ;  /* 0x000000ffff7d7224 */ /* 0x000fe200078e005c */
[----:B-1----:R-:W-:Y:S01]  /*8050*/  LOP3.LUT R0, R5, UR22, R6, 0x96, !PT ;  /* 0x0000001605007c12 */ /* 0x002fe2000f8e9606 */
[----:B------:R-:W-:-:S04]  /*8060*/  FFMA.FTZ R6, R155, UR35, -R18 ;  /* 0x000000239b067c23 */ /* 0x000fc80008010812 */
[----:B------:R1:W-:Y:S01]  /*8070*/  MUFU.EX2 R134, R6 ;  /* 0x0000000600867308 */ /* 0x0003e20000000800 */
[----:B------:R-:W-:Y:S02]  /*8080*/  IMAD.MOV.U32 R126, RZ, RZ, R93 ;  /* 0x000000ffff7e7224 */ /* 0x000fe400078e005d */
[----:B------:R-:W-:Y:S02]  /*8090*/  IMAD.MOV.U32 R128, RZ, RZ, R94 ;  /* 0x000000ffff807224 */ /* 0x000fe400078e005e */
[----:B------:R-:W-:Y:S01]  /*80a0*/  IMAD.MOV.U32 R130, RZ, RZ, R95 ;  /* 0x000000ffff827224 */ /* 0x000fe200078e005f */
[----:B------:R-:W-:Y:S01]  /*80b0*/  LOP3.LUT R49, R7, UR13, R14, 0x96, !PT ;  /* 0x0000000d07317c12 */ /* 0x000fe2000f8e960e */
[----:B------:R-:W-:Y:S01]  /*80c0*/  HMMA.16816.F32.BF16 R92, R8, R44, R88 ;  /* 0x0000002c085c723c */ /* 0x000fe20000041858 */
[--C-:B------:R-:W-:Y:S02]  /*80d0*/  SHF.R.U32.HI R5, RZ, 0x10, R4.reuse ;  /* 0x00000010ff057819 */ /* 0x100fe40000011604 */
[----:B------:R-:W-:-:S02]  /*80e0*/  SHF.R.U32.HI R12, RZ, 0x18, R4 ;  /* 0x00000018ff0c7819 */ /* 0x000fc40000011604 */
[----:B-1----:R-:W-:Y:S01]  /*80f0*/  SHF.R.U32.HI R6, RZ, 0x8, R2 ;  /* 0x00000008ff067819 */ /* 0x002fe20000011602 */
[----:B------:R-:W-:Y:S01]  /*8100*/  FFMA.FTZ R2, R156, UR35, -R18 ;  /* 0x000000239c027c23 */ /* 0x000fe20008010812 */
[----:B------:R-:W-:Y:S01]  /*8110*/  HMMA.16816.F32.BF16 R88, R8, R46, R64 ;  /* 0x0000002e0858723c */ /* 0x000fe20000041840 */
[C---:B------:R-:W-:Y:S02]  /*8120*/  LOP3.LUT R4, R0.reuse, 0xffff, RZ, 0xc0, !PT ;  /* 0x0000ffff00047812 */ /* 0x040fe400078ec0ff */
[----:B------:R-:W-:Y:S01]  /*8130*/  SHF.R.U32.HI R7, RZ, 0x18, R0 ;  /* 0x00000018ff077819 */ /* 0x000fe20000011600 */
[----:B------:R1:W3:Y:S03]  /*8140*/  MUFU.EX2 R133, R2 ;  /* 0x0000000200857308 */ /* 0x0002e60000000800 */
[----:B------:R-:W-:Y:S01]  /*8150*/  LOP3.LUT R9, R0, 0xff, RZ, 0xc0, !PT ;  /* 0x000000ff00097812 */ /* 0x000fe200078ec0ff */
[----:B------:R-:W-:Y:S01]  /*8160*/  IMAD.MOV.U32 R156, RZ, RZ, R130 ;  /* 0x000000ffff9c7224 */ /* 0x000fe200078e0082 */
[----:B------:R-:W-:Y:S01]  /*8170*/  SHF.R.U32.HI R4, RZ, 0x8, R4 ;  /* 0x00000008ff047819 */ /* 0x000fe20000011604 */
[----:B------:R-:W-:Y:S01]  /*8180*/  IMAD.MOV.U32 R139, RZ, RZ, R131 ;  /* 0x000000ffff8b7224 */ /* 0x000fe200078e0083 */
[----:B------:R-:W-:Y:S01]  /*8190*/  LOP3.LUT R8, R5, 0xff, RZ, 0xc0, !PT ;  /* 0x000000ff05087812 */ /* 0x000fe200078ec0ff */
[----:B------:R-:W-:Y:S01]  /*81a0*/  IMAD.MOV.U32 R136, RZ, RZ, R129 ;  /* 0x000000ffff887224 */ /* 0x000fe200078e0081 */
[----:B------:R-:W4:Y:S01]  /*81b0*/  LDSM.16.MT88.4 R44, [R184+0x5000] ;  /* 0x00500000b82c783b */ /* 0x000f220000004200 */
[----:B-1----:R-:W-:-:S02]  /*81c0*/  SHF.R.U32.HI R2, RZ, 0x10, R0 ;  /* 0x00000010ff027819 */ /* 0x002fc40000011600 */
[----:B------:R-:W-:Y:S02]  /*81d0*/  PRMT R0, R13, 0x5410, R6 ;  /* 0x000054100d007816 */ /* 0x000fe40000000006 */
[----:B------:R-:W-:-:S03]  /*81e0*/  LOP3.LUT R2, R2, 0xff, RZ, 0xc0, !PT ;  /* 0x000000ff02027812 */ /* 0x000fc600078ec0ff */
[--C-:B------:R-:W-:Y:S02]  /*81f0*/  HSET2.LE.AND R0, R0, R100.reuse, PT ;  /* 0x0000006400007233 */ /* 0x100fe40003803000 */
[----:B------:R-:W-:Y:S02]  /*8200*/  PRMT R7, R2, 0x5410, R7 ;  /* 0x0000541002077816 */ /* 0x000fe40000000007 */
[----:B--2---:R-:W-:Y:S02]  /*8210*/  F2FP.BF16.F32.PACK_AB R2, R219, R220 ;  /* 0x000000dcdb02723e */ /* 0x004fe400000010ff */
[----:B------:R-:W-:Y:S02]  /*8220*/  PRMT R9, R9, 0x5410, R4 ;  /* 0x0000541009097816 */ /* 0x000fe40000000004 */
[----:B------:R-:W-:Y:S01]  /*8230*/  LOP3.LUT R10, R0, R2, RZ, 0xc0, !PT ;  /* 0x00000002000a7212 */ /* 0x000fe200078ec0ff */
[----:B------:R-:W-:Y:S02]  /*8240*/  FFMA.FTZ R2, R163, UR35, -R3 ;  /* 0x00000023a3027c23 */ /* 0x000fe40008010803 */
[----:B------:R-:W-:-:S02]  /*8250*/  HSET2.LE.AND R0, R9, R100, PT ;  /* 0x0000006409007233 */ /* 0x000fc40003803000 */
[----:B------:R1:W-:Y:S01]  /*8260*/  MUFU.EX2 R130, R2 ;  /* 0x0000000200827308 */ /* 0x0003e20000000800 */
[----:B------:R-:W-:Y:S01]  /*8270*/  FFMA.FTZ R5, R164, UR35, -R18 ;  /* 0x00000023a4057c23 */ /* 0x000fe20008010812 */
[----:B------:R-:W-:Y:S01]  /*8280*/  PRMT R6, R8, 0x5410, R12 ;  /* 0x0000541008067816 */ /* 0x000fe2000000000c */
[----:B------:R-:W-:-:S05]  /*8290*/  IMAD.MOV.U32 R155, RZ, RZ, R132 ;  /* 0x000000ffff9b7224 */ /* 0x000fca00078e0084 */
[----:B------:R2:W4:Y:S01]  /*82a0*/  MUFU.EX2 R132, R5 ;  /* 0x0000000500847308 */ /* 0x0005220000000800 */
[----:B-1----:R-:W-:-:S04]  /*82b0*/  F2FP.BF16.F32.PACK_AB R2, R221, R222 ;  /* 0x000000dedd02723e */ /* 0x002fc800000010ff */
[----:B------:R-:W-:Y:S01]  /*82c0*/  LOP3.LUT R8, R0, R2, RZ, 0xc0, !PT ;  /* 0x0000000200087212 */ /* 0x000fe200078ec0ff */
[----:B------:R-:W-:Y:S01]  /*82d0*/  FFMA.FTZ R0, R158, UR35, -R3 ;  /* 0x000000239e007c23 */ /* 0x000fe20008010803 */
[----:B------:R-:W-:Y:S02]  /*82e0*/  IMAD.MOV.U32 R158, RZ, RZ, R139 ;  /* 0x000000ffff9e7224 */ /* 0x000fe400078e008b */
[----:B------:R-:W-:Y:S02]  /*82f0*/  IMAD.MOV.U32 R139, RZ, RZ, R136 ;  /* 0x000000ffff8b7224 */ /* 0x000fe400078e0088 */
[----:B------:R-:W-:Y:S02]  /*8300*/  IMAD.MOV.U32 R136, RZ, RZ, R127 ;  /* 0x000000ffff887224 */ /* 0x000fe400078e007f */
[----:B------:R-:W-:Y:S02]  /*8310*/  IMAD.MOV.U32 R127, RZ, RZ, R122 ;  /* 0x000000ffff7f7224 */ /* 0x000fe400078e007a */
[----:B--2---:R-:W-:Y:S01]  /*8320*/  FFMA.FTZ R5, R162, UR35, -R3 ;  /* 0x00000023a2057c23 */ /* 0x004fe20008010803 */
[----:B------:R-:W-:-:S02]  /*8330*/  IMAD.MOV.U32 R122, RZ, RZ, R123 ;  /* 0x000000ffff7a7224 */ /* 0x000fc400078e007b */
[----:B------:R-:W-:Y:S02]  /*8340*/  IMAD.MOV.U32 R123, RZ, RZ, R121 ;  /* 0x000000ffff7b7224 */ /* 0x000fe400078e0079 */
[----:B------:R-:W-:Y:S02]  /*8350*/  IMAD.MOV.U32 R121, RZ, RZ, R124 ;  /* 0x000000ffff797224 */ /* 0x000fe400078e007c */
[----:B------:R-:W-:Y:S01]  /*8360*/  IMAD.MOV.U32 R124, RZ, RZ, R125 ;  /* 0x000000ffff7c7224 */ /* 0x000fe200078e007d */
[----:B------:R-:W-:Y:S01]  /*8370*/  HSET2.LE.AND R4, R6, R100, PT ;  /* 0x0000006406047233 */ /* 0x000fe20003803000 */
[----:B------:R-:W-:Y:S01]  /*8380*/  IMAD.MOV.U32 R125, RZ, RZ, R126 ;  /* 0x000000ffff7d7224 */ /* 0x000fe200078e007e */
[----:B------:R3:W1:Y:S01]  /*8390*/  MUFU.EX2 R131, R5 ;  /* 0x0000000500837308 */ /* 0x0006620000000800 */
[----:B------:R-:W-:Y:S02]  /*83a0*/  IMAD.MOV.U32 R126, RZ, RZ, R128 ;  /* 0x000000ffff7e7224 */ /* 0x000fe400078e0080 */
[----:B------:R-:W-:-:S05]  /*83b0*/  IMAD.MOV.U32 R137, RZ, RZ, R127 ;  /* 0x000000ffff897224 */ /* 0x000fca00078e007f */
[----:B------:R2:W-:Y:S01]  /*83c0*/  MUFU.EX2 R128, R0 ;  /* 0x0000000000807308 */ /* 0x0005e20000000800 */
[----:B------:R-:W-:Y:S01]  /*83d0*/  IMAD.WIDE.U32 R12, R42, -0x326172a9, RZ ;  /* 0xcd9e8d572a0c7825 */ /* 0x000fe200078e00ff */
[----:B---3--:R-:W-:-:S04]  /*83e0*/  F2FP.BF16.F32.PACK_AB R5, R133, R134 ;  /* 0x000000868505723e */ /* 0x008fc800000010ff */
[----:B------:R-:W-:Y:S01]  /*83f0*/  LOP3.LUT R11, R4, R5, RZ, 0xc0, !PT ;  /* 0x00000005040b7212 */ /* 0x000fe200078ec0ff */
[----:B--2---:R-:W-:Y:S01]  /*8400*/  FFMA.FTZ R0, R157, UR35, -R3 ;  /* 0x000000239d007c23 */ /* 0x004fe20008010803 */
[----:B------:R-:W-:Y:S01]  /*8410*/  HSET2.LE.AND R4, R7, R100, PT ;  /* 0x0000006407047233 */ /* 0x000fe20003803000 */
[----:B------:R-:W-:Y:S01]  /*8420*/  IMAD.MOV.U32 R157, RZ, RZ, R139 ;  /* 0x000000ffff9d7224 */ /* 0x000fe200078e008b */
[----:B----4-:R-:W-:Y:S01]  /*8430*/  F2FP.BF16.F32.PACK_AB R5, R132, R218 ;  /* 0x000000da8405723e */ /* 0x010fe200000010ff */
[----:B------:R2:W-:Y:S01]  /*8440*/  MUFU.EX2 R127, R0 ;  /* 0x00000000007f7308 */ /* 0x0005e20000000800 */
[----:B------:R-:W-:Y:S02]  /*8450*/  IMAD.MOV.U32 R139, RZ, RZ, R123 ;  /* 0x000000ffff8b7224 */ /* 0x000fe400078e007b */
[----:B------:R-:W-:Y:S02]  /*8460*/  IMAD.MOV.U32 R123, RZ, RZ, R124 ;  /* 0x000000ffff7b7224 */ /* 0x000fe400078e007c */
[----:B------:R-:W-:Y:S01]  /*8470*/  FFMA.FTZ R6, R161, UR35, -R3 ;  /* 0x00000023a1067c23 */ /* 0x000fe20008010803 */
[----:B------:R-:W-:Y:S01]  /*8480*/  IMAD.MOV.U32 R124, RZ, RZ, R126 ;  /* 0x000000ffff7c7224 */ /* 0x000fe200078e007e */
[----:B------:R-:W-:Y:S01]  /*8490*/  LOP3.LUT R9, R4, R5, RZ, 0xc0, !PT ;  /* 0x0000000504097212 */ /* 0x000fe200078ec0ff */
[----:B------:R-:W-:Y:S01]  /*84a0*/  IMAD.WIDE.U32 R4, R41, -0x2daee0ad, RZ ;  /* 0xd2511f5329047825 */ /* 0x000fe200078e00ff */
[----:B------:R-:W-:-:S03]  /*84b0*/  LOP3.LUT R2, R13, UR15, R30, 0x96, !PT ;  /* 0x0000000f0d027c12 */ /* 0x000fc6000f8e961e */
[----:B------:R-:W-:-:S04]  /*84c0*/  IMAD.WIDE.U32 R14, R25, -0x2daee0ad, RZ ;  /* 0xd2511f53190e7825 */ /* 0x000fc800078e00ff */
[----:B--2---:R-:W-:Y:S01]  /*84d0*/  FFMA.FTZ R0, R160, UR35, -R3 ;  /* 0x00000023a0007c23 */ /* 0x004fe20008010803 */
[----:B------:R-:W-:-:S03]  /*84e0*/  IMAD.MOV.U32 R69, RZ, RZ, R136 ;  /* 0x000000ffff457224 */ /* 0x000fc600078e0088 */
[----:B------:R2:W-:Y:S01]  /*84f0*/  MUFU.EX2 R126, R0 ;  /* 0x00000000007e7308 */ /* 0x0005e20000000800 */
[----:B------:R-:W-:Y:S02]  /*8500*/  IMAD.MOV.U32 R136, RZ, RZ, R122 ;  /* 0x000000ffff887224 */ /* 0x000fe400078e007a */
[----:B------:R-:W-:Y:S02]  /*8510*/  IMAD.MOV.U32 R122, RZ, RZ, R121 ;  /* 0x000000ffff7a7224 */ /* 0x000fe400078e0079 */
[----:B------:R-:W-:Y:S01]  /*8520*/  IMAD.MOV.U32 R121, RZ, RZ, R125 ;  /* 0x000000ffff797224 */ /* 0x000fe200078e007d */
[----:B------:R-:W-:Y:S01]  /*8530*/  LOP3.LUT R5, R5, UR14, R40, 0x96, !PT ;  /* 0x0000000e05057c12 */ /* 0x000fe2000f8e9628 */
[----:B------:R-:W-:Y:S01]  /*8540*/  IMAD.WIDE.U32 R16, R2, -0x2daee0ad, RZ ;  /* 0xd2511f5302107825 */ /* 0x000fe200078e00ff */
[----:B------:R3:W-:Y:S01]  /*8550*/  MUFU.EX2 R129, R6 ;  /* 0x0000000600817308 */ /* 0x0007e20000000800 */
[----:B------:R-:W-:Y:S02]  /*8560*/  LOP3.LUT R13, R15, UR12, R4, 0x96, !PT ;  /* 0x0000000c0f0d7c12 */ /* 0x000fe4000f8e9604 */
[----:B--2---:R-:W-:-:S05]  /*8570*/  FFMA.FTZ R0, R159, UR35, -R3 ;  /* 0x000000239f007c23 */ /* 0x004fca0008010803 */
[----:B------:R2:W-:Y:S01]  /*8580*/  MUFU.EX2 R125, R0 ;  /* 0x00000000007d7308 */ /* 0x0005e20000000800 */
[----:B---3--:R-:W-:-:S04]  /*8590*/  IMAD.WIDE.U32 R6, R23, -0x2daee0ad, RZ ;  /* 0xd2511f5317067825 */ /* 0x008fc800078e00ff */
[----:B------:R-:W-:Y:S01]  /*85a0*/  IMAD.WIDE.U32 R4, R5, -0x326172a9, RZ ;  /* 0xcd9e8d5705047825 */ /* 0x000fe200078e00ff */
[----:B------:R-:W-:Y:S02]  /*85b0*/  LOP3.LUT R15, R7, UR14, R24, 0x96, !PT ;  /* 0x0000000e070f7c12 */ /* 0x000fe4000f8e9618 */
[----:B------:R-:W-:Y:S01]  /*85c0*/  LOP3.LUT R2, R17, UR12, R6, 0x96, !PT ;  /* 0x0000000c11027c12 */ /* 0x000fe2000f8e9606 */
[----:B------:R-:W-:-:S04]  /*85d0*/  IMAD.WIDE.U32 R6, R13, -0x326172a9, RZ ;  /* 0xcd9e8d570d067825 */ /* 0x000fc800078e00ff */
[----:B--2---:R-:W-:Y:S01]  /*85e0*/  FFMA.FTZ R0, R154, UR35, -R3 ;  /* 0x000000239a007c23 */ /* 0x004fe20008010803 */
[----:B------:R-:W-:Y:S02]  /*85f0*/  IMAD.MOV.U32 R154, RZ, RZ, R69 ;  /* 0x000000ffff9a7224 */ /* 0x000fe400078e0045 */
[----:B------:R-:W-:Y:S02]  /*8600*/  IMAD.MOV.U32 R69, RZ, RZ, R137 ;  /* 0x000000ffff457224 */ /* 0x000fe400078e0089 */
[----:B------:R-:W-:Y:S02]  /*8610*/  IMAD.MOV.U32 R137, RZ, RZ, R122 ;  /* 0x000000ffff897224 */ /* 0x000fe400078e007a */
[----:B------:R-:W-:Y:S02]  /*8620*/  IMAD.MOV.U32 R122, RZ, RZ, R123 ;  /* 0x000000ffff7a7224 */ /* 0x000fe400078e007b */
[----:B------:R-:W-:Y:S02]  /*8630*/  IMAD.MOV.U32 R123, RZ, RZ, R121 ;  /* 0x000000ffff7b7224 */ /* 0x000fe400078e0079 */
[----:B------:R-:W-:-:S02]  /*8640*/  IMAD.MOV.U32 R121, RZ, RZ, R124 ;  /* 0x000000ffff797224 */ /* 0x000fc400078e007c */
[----:B------:R2:W-:Y:S01]  /*8650*/  MUFU.EX2 R124, R0 ;  /* 0x00000000007c7308 */ /* 0x0005e20000000800 */
[----:B------:R-:W-:Y:S01]  /*8660*/  LOP3.LUT R23, R5, UR13, R26, 0x96, !PT ;  /* 0x0000000d05177c12 */ /* 0x000fe2000f8e961a */
[----:B------:R-:W-:Y:S01]  /*8670*/  IMAD.MOV.U32 R138, RZ, RZ, R123 ;  /* 0x000000ffff8a7224 */ /* 0x000fe200078e007b */
[----:B------:R-:W-:Y:S01]  /*8680*/  LOP3.LUT R13, R7, UR22, R4, 0x96, !PT ;  /* 0x00000016070d7c12 */ /* 0x000fe2000f8e9604 */
[----:B------:R-:W-:Y:S01]  /*8690*/  IMAD.WIDE.U32 R4, R2, -0x326172a9, RZ ;  /* 0xcd9e8d5702047825 */ /* 0x000fe200078e00ff */
[----:B------:R-:W-:Y:S01]  /*86a0*/  SHF.R.U32.HI R2, RZ, 0x8, R29 ;  /* 0x00000008ff027819 */ /* 0x000fe2000001161d */
[----:B------:R-:W-:Y:S03]  /*86b0*/  HMMA.16816.F32.BF16 R80, R8, R44, R80 ;  /* 0x0000002c0850723c */ /* 0x000fe60000041850 */
[----:B------:R-:W-:Y:S01]  /*86c0*/  PRMT R42, R43, 0x5410, R2 ;  /* 0x000054102b2a7816 */ /* 0x000fe20000000002 */
[----:B--2---:R-:W-:-:S04]  /*86d0*/  FFMA.FTZ R0, R152, UR35, -R3 ;  /* 0x0000002398007c23 */ /* 0x004fc80008010803 */
[----:B------:R2:W-:Y:S01]  /*86e0*/  MUFU.EX2 R123, R0 ;  /* 0x00000000007b7308 */ /* 0x0005e20000000800 */
[----:B------:R-:W-:Y:S01]  /*86f0*/  HMMA.16816.F32.BF16 R144, R8, R46, R72 ;  /* 0x0000002e0890723c */ /* 0x000fe20000041848 */
[----:B------:R-:W-:-:S05]  /*8700*/  IMAD.MOV.U32 R70, RZ, RZ, R121 ;  /* 0x000000ffff467224 */ /* 0x000fca00078e0079 */
[----:B------:R-:W-:Y:S01]  /*8710*/  HMMA.16816.F32.BF16 R64, R8, R60, R76 ;  /* 0x0000003c0840723c */ /* 0x000fe2000004184c */
[----:B--2---:R-:W-:-:S05]  /*8720*/  LOP3.LUT R0, R34, 0xff, RZ, 0xc0, !PT ;  /* 0x000000ff22007812 */ /* 0x004fca00078ec0ff */
[----:B------:R-:W-:Y:S01]  /*8730*/  HMMA.16816.F32.BF16 R52, R8, R62, R52 ;  /* 0x0000003e0834723c */ /* 0x000fe20000041834 */
[----:B------:R-:W-:Y:S01]  /*8740*/  PRMT R43, R0, 0x5410, R35 ;  /* 0x00005410002b7816 */ /* 0x000fe20000000023 */
[----:B------:R-:W-:-:S05]  /*8750*/  FFMA.FTZ R0, R151, UR35, -R3 ;  /* 0x0000002397007c23 */ /* 0x000fca0008010803 */
[--C-:B------:R-:W-:Y:S01]  /*8760*/  SHF.R.U32.HI R11, RZ, 0x10, R6.reuse ;  /* 0x00000010ff0b7819 */ /* 0x100fe20000011606 */
[----:B------:R-:W-:Y:S01]  /*8770*/  IMAD.WIDE.U32 R8, R15, -0x326172a9, RZ ;  /* 0xcd9e8d570f087825 */ /* 0x000fe200078e00ff */
[----:B------:R2:W-:Y:S01]  /*8780*/  MUFU.EX2 R121, R0 ;  /* 0x0000000000797308 */ /* 0x0005e20000000800 */
[----:B------:R-:W-:Y:S02]  /*8790*/  SHF.R.U32.HI R15, RZ, 0x18, R6 ;  /* 0x00000018ff0f7819 */ /* 0x000fe40000011606 */
[----:B------:R-:W-:Y:S02]  /*87a0*/  LOP3.LUT R10, R6, 0xffff, RZ, 0xc0, !PT ;  /* 0x0000ffff060a7812 */ /* 0x000fe400078ec0ff */
[----:B------:R-:W-:Y:S02]  /*87b0*/  LOP3.LUT R7, R5, UR22, R8, 0x96, !PT ;  /* 0x0000001605077c12 */ /* 0x000fe4000f8e9608 */
[C---:B------:R-:W-:Y:S02]  /*87c0*/  LOP3.LUT R27, R4.reuse, 0xffff, RZ, 0xc0, !PT ;  /* 0x0000ffff041b7812 */ /* 0x040fe400078ec0ff */
[----:B------:R-:W-:-:S02]  /*87d0*/  LOP3.LUT R33, R4, 0xff, RZ, 0xc0, !PT ;  /* 0x000000ff04217812 */ /* 0x000fc400078ec0ff */
[--C-:B------:R-:W-:Y:S02]  /*87e0*/  SHF.R.U32.HI R31, RZ, 0x10, R4.reuse ;  /* 0x00000010ff1f7819 */ /* 0x100fe40000011604 */
[----:B--2---:R-:W-:Y:S02]  /*87f0*/  LOP3.LUT R0, R11, 0xff, RZ, 0xc0, !PT ;  /* 0x000000ff0b007812 */ /* 0x004fe400078ec0ff */
[----:B------:R-:W-:Y:S02]  /*8800*/  SHF.R.U32.HI R30, RZ, 0x18, R4 ;  /* 0x00000018ff1e7819 */ /* 0x000fe40000011604 */
[----:B------:R-:W-:Y:S01]  /*8810*/  PRMT R86, R0, 0x5410, R15 ;  /* 0x0000541000567816 */ /* 0x000fe2000000000f */
[----:B------:R-:W-:Y:S01]  /*8820*/  FFMA.FTZ R0, R148, UR35, -R3 ;  /* 0x0000002394007c23 */ /* 0x000fe20008010803 */
[----:B------:R-:W-:Y:S01]  /*8830*/  LOP3.LUT R22, R6, 0xff, RZ, 0xc0, !PT ;  /* 0x000000ff06167812 */ /* 0x000fe200078ec0ff */
[----:B------:R-:W-:-:S04]  /*8840*/  IMAD.WIDE.U32 R4, R48, -0x2daee0ad, RZ ;  /* 0xd2511f5330047825 */ /* 0x000fc800078e00ff */
[----:B------:R-:W-:Y:S01]  /*8850*/  FFMA.FTZ R6, R153, UR35, -R3 ;  /* 0x0000002399067c23 */ /* 0x000fe20008010803 */
[----:B------:R-:W-:Y:S01]  /*8860*/  SHF.R.U32.HI R2, RZ, 0x8, R10 ;  /* 0x00000008ff027819 */ /* 0x000fe2000001160a */
[----:B------:R-:W-:Y:S01]  /*8870*/  IMAD.MOV.U32 R141, RZ, RZ, R119 ;  /* 0x000000ffff8d7224 */ /* 0x000fe200078e0077 */
[----:B------:R-:W-:Y:S01]  /*8880*/  LOP3.LUT R9, R9, UR13, R12, 0x96, !PT ;  /* 0x0000000d09097c12 */ /* 0x000fe2000f8e960c */
[----:B------:R2:W-:Y:S01]  /*8890*/  MUFU.EX2 R119, R0 ;  /* 0x0000000000777308 */ /* 0x0005e20000000800 */
[----:B------:R-:W-:Y:S01]  /*88a0*/  IMAD.MOV.U32 R68, RZ, RZ, R122 ;  /* 0x000000ffff447224 */ /* 0x000fe200078e007a */
[----:B------:R-:W-:Y:S02]  /*88b0*/  LOP3.LUT R17, R5, UR23, R28, 0x96, !PT ;  /* 0x0000001705117c12 */ /* 0x000fe4000f8e961c */
[C---:B------:R-:W-:Y:S02]  /*88c0*/  LOP3.LUT R12, R4.reuse, 0xffff, RZ, 0xc0, !PT ;  /* 0x0000ffff040c7812 */ /* 0x040fe400078ec0ff */
[----:B------:R-:W-:-:S02]  /*88d0*/  LOP3.LUT R25, R4, 0xff, RZ, 0xc0, !PT ;  /* 0x000000ff04197812 */ /* 0x000fc400078ec0ff */
[----:B------:R3:W-:Y:S01]  /*88e0*/  MUFU.EX2 R122, R6 ;  /* 0x00000006007a7308 */ /* 0x0007e20000000800 */
[--C-:B------:R-:W-:Y:S02]  /*88f0*/  SHF.R.U32.HI R24, RZ, 0x10, R4.reuse ;  /* 0x00000010ff187819 */ /* 0x100fe40000011604 */
[----:B------:R-:W-:Y:S01]  /*8900*/  SHF.R.U32.HI R26, RZ, 0x18, R4 ;  /* 0x00000018ff1a7819 */ /* 0x000fe20000011604 */
[----:B------:R-:W-:Y:S01]  /*8910*/  IMAD.WIDE.U32 R4, R23, -0x2daee0ad, RZ ;  /* 0xd2511f5317047825 */ /* 0x000fe200078e00ff */
[----:B------:R-:W-:-:S03]  /*8920*/  PRMT R85, R22, 0x5410, R2 ;  /* 0x0000541016557816 */ /* 0x000fc60000000002 */
[----:B--2---:R-:W-:Y:S01]  /*8930*/  FFMA.FTZ R0, R191, UR35, -R20 ;  /* 0x00000023bf007c23 */ /* 0x004fe20008010814 */
[----:B------:R-:W-:-:S03]  /*8940*/  IMAD.MOV.U32 R87, RZ, RZ, R117 ;  /* 0x000000ffff577224 */ /* 0x000fc600078e0075 */
[----:B------:R2:W-:Y:S01]  /*8950*/  MUFU.EX2 R117, R0 ;  /* 0x0000000000757308 */ /* 0x0005e20000000800 */
[----:B---3--:R-:W-:Y:S01]  /*8960*/  FFMA.FTZ R6, R149, UR35, -R3 ;  /* 0x0000002395067c23 */ /* 0x008fe20008010803 */
[----:B------:R-:W-:Y:S01]  /*8970*/  IMAD.WIDE.U32 R2, R49, -0x2daee0ad, RZ ;  /* 0xd2511f5331027825 */ /* 0x000fe200078e00ff */
[----:B------:R-:W-:-:S03]  /*8980*/  LOP3.LUT R15, R5, UR23, R14, 0x96, !PT ;  /* 0x00000017050f7c12 */ /* 0x000fc6000f8e960e */
[----:B------:R-:W-:Y:S01]  /*8990*/  IMAD.MOV.U32 R143, RZ, RZ, R118 ;  /* 0x000000ffff8f7224 */ /* 0x000fe200078e0076 */
[----:B------:R-:W-:Y:S02]  /*89a0*/  LOP3.LUT R14, R3, UR23, R32, 0x96, !PT ;  /* 0x00000017030e7c12 */ /* 0x000fe4000f8e9620 */
[----:B------:R-:W-:Y:S01]  /*89b0*/  LOP3.LUT R23, R2, 0xffff, RZ, 0xc0, !PT ;  /* 0x0000ffff02177812 */ /* 0x000fe200078ec0ff */
[----:B--2---:R-:W-:Y:S01]  /*89c0*/  FFMA.FTZ R0, R204, UR35, -R20 ;  /* 0x00000023cc007c23 */ /* 0x004fe20008010814 */
[----:B------:R-:W-:Y:S02]  /*89d0*/  LOP3.LUT R32, R2, 0xff, RZ, 0xc0, !PT ;  /* 0x000000ff02207812 */ /* 0x000fe400078ec0ff */
[--C-:B------:R-:W-:Y:S01]  /*89e0*/  SHF.R.U32.HI R28, RZ, 0x10, R2.reuse ;  /* 0x00000010ff1c7819 */ /* 0x100fe20000011602 */
[----:B------:R2:W-:Y:S01]  /*89f0*/  MUFU.EX2 R118, R0 ;  /* 0x0000000000767308 */ /* 0x0005e20000000800 */
[----:B------:R-:W-:Y:S01]  /*8a00*/  SHF.R.U32.HI R29, RZ, 0x18, R2 ;  /* 0x00000018ff1d7819 */ /* 0x000fe20000011602 */
[----:B------:R-:W-:-:S04]  /*8a10*/  IMAD.WIDE.U32 R2, R9, -0x2daee0ad, RZ ;  /* 0xd2511f5309027825 */ /* 0x000fc800078e00ff */
[----:B------:R-:W-:Y:S01]  /*8a20*/  IMAD.MOV.U32 R84, RZ, RZ, R115 ;  /* 0x000000ffff547224 */ /* 0x000fe200078e0073 */
[C---:B------:R-:W-:Y:S01]  /*8a30*/  LOP3.LUT R40, R2.reuse, 0xffff, RZ, 0xc0, !PT ;  /* 0x0000ffff02287812 */ /* 0x040fe200078ec0ff */
[----:B------:R-:W-:Y:S01]  /*8a40*/  IMAD.MOV.U32 R152, RZ, RZ, R69 ;  /* 0x000000ffff987224 */ /* 0x000fe200078e0045 */
[----:B------:R-:W-:Y:S02]  /*8a50*/  LOP3.LUT R41, R2, 0xff, RZ, 0xc0, !PT ;  /* 0x000000ff02297812 */ /* 0x000fe400078ec0ff */
[----:B------:R-:W-:Y:S01]  /*8a60*/  SHF.R.U32.HI R69, RZ, 0x10, R2 ;  /* 0x00000010ff457819 */ /* 0x000fe20000011602 */
[----:B--2---:R-:W-:Y:S01]  /*8a70*/  FFMA.FTZ R0, R183, UR35, -R20 ;  /* 0x00000023b7007c23 */ /* 0x004fe20008010814 */
[----:B------:R-:W-:-:S03]  /*8a80*/  SHF.R.U32.HI R71, RZ, 0x18, R2 ;  /* 0x00000018ff477819 */ /* 0x000fc60000011602 */
[----:B------:R2:W-:Y:S01]  /*8a90*/  MUFU.EX2 R115, R0 ;  /* 0x0000000000737308 */ /* 0x0005e20000000800 */
[----:B------:R-:W-:Y:S01]  /*8aa0*/  SHF.R.U32.HI R2, RZ, 0x10, R21 ;  /* 0x00000010ff027819 */ /* 0x000fe20000011615 */
[----:B------:R-:W-:Y:S01]  /*8ab0*/  IMAD.MOV.U32 R142, RZ, RZ, R120 ;  /* 0x000000ffff8e7224 */ /* 0x000fe200078e0078 */
[----:B------:R-:W-:Y:S02]  /*8ac0*/  LOP3.LUT R22, R3, UR23, R16, 0x96, !PT ;  /* 0x0000001703167c12 */ /* 0x000fe4000f8e9610 */
[----:B------:R-:W-:Y:S02]  /*8ad0*/  LOP3.LUT R8, R4, 0xff, RZ, 0xc0, !PT ;  /* 0x000000ff04087812 */ /* 0x000fe400078ec0ff */
[--C-:B------:R-:W-:Y:S01]  /*8ae0*/  SHF.R.U32.HI R34, RZ, 0x10, R4.reuse ;  /* 0x00000010ff227819 */ /* 0x100fe20000011604 */
[----:B------:R3:W-:Y:S01]  /*8af0*/  MUFU.EX2 R120, R6 ;  /* 0x0000000600787308 */ /* 0x0007e20000000800 */
[----:B------:R-:W-:Y:S02]  /*8b00*/  SHF.R.U32.HI R35, RZ, 0x18, R4 ;  /* 0x00000018ff237819 */ /* 0x000fe40000011604 */
[----:B--2---:R-:W-:-:S04]  /*8b10*/  LOP3.LUT R0, R21, 0xffff, RZ, 0xc0, !PT ;  /* 0x0000ffff15007812 */ /* 0x004fc800078ec0ff */
[----:B------:R-:W-:Y:S02]  /*8b20*/  SHF.R.U32.HI R3, RZ, 0x8, R0 ;  /* 0x00000008ff037819 */ /* 0x000fe40000011600 */
[----:B------:R-:W-:Y:S01]  /*8b30*/  LOP3.LUT R0, R2, 0xff, RZ, 0xc0, !PT ;  /* 0x000000ff02007812 */ /* 0x000fe200078ec0ff */
[----:B------:R-:W-:Y:S01]  /*8b40*/  FFMA.FTZ R2, R189, UR35, -R20 ;  /* 0x00000023bd027c23 */ /* 0x000fe20008010814 */
[----:B---3--:R-:W-:Y:S02]  /*8b50*/  LOP3.LUT R6, R4, 0xffff, RZ, 0xc0, !PT ;  /* 0x0000ffff04067812 */ /* 0x008fe400078ec0ff */
[----:B------:R-:W-:Y:S01]  /*8b60*/  SHF.R.U32.HI R4, RZ, 0x18, R21 ;  /* 0x00000018ff047819 */ /* 0x000fe20000011615 */
[----:B------:R-:W-:Y:S02]  /*8b70*/  IMAD.MOV.U32 R50, RZ, RZ, R112 ;  /* 0x000000ffff327224 */ /* 0x000fe400078e0070 */
[----:B------:R2:W3:Y:S01]  /*8b80*/  MUFU.EX2 R112, R2 ;  /* 0x0000000200707308 */ /* 0x0004e20000000800 */
[----:B------:R-:W-:-:S02]  /*8b90*/  PRMT R4, R0, 0x5410, R4 ;  /* 0x0000541000047816 */ /* 0x000fc40000000004 */
[----:B------:R-:W-:Y:S01]  /*8ba0*/  LOP3.LUT R0, R13, 0xffff, RZ, 0xc0, !PT ;  /* 0x0000ffff0d007812 */ /* 0x000fe200078ec0ff */
[----:B------:R-:W-:Y:S01]  /*8bb0*/  IMAD.MOV.U32 R150, RZ, RZ, R111 ;  /* 0x000000ffff967224 */ /* 0x000fe200078e006f */
[----:B------:R-:W-:Y:S01]  /*8bc0*/  LOP3.LUT R5, R21, 0xff, RZ, 0xc0, !PT ;  /* 0x000000ff15057812 */ /* 0x000fe200078ec0ff */
[----:B--2---:R-:W-:-:S04]  /*8bd0*/  FFMA.FTZ R2, R180, UR35, -R20 ;  /* 0x00000023b4027c23 */ /* 0x004fc80008010814 */
[----:B------:R2:W-:Y:S01]  /*8be0*/  MUFU.EX2 R111, R2 ;  /* 0x00000002006f7308 */ /* 0x0005e20000000800 */
[----:B------:R-:W-:Y:S01]  /*8bf0*/  IMAD.MOV.U32 R162, RZ, RZ, R106 ;  /* 0x000000ffffa27224 */ /* 0x000fe200078e006a */
[----:B------:R-:W-:Y:S01]  /*8c00*/  PRMT R5, R5, 0x5410, R3 ;  /* 0x0000541005057816 */ /* 0x000fe20000000003 */
[----:B------:R-:W-:Y:S02]  /*8c10*/  IMAD.MOV.U32 R106, RZ, RZ, R113 ;  /* 0x000000ffff6a7224 */ /* 0x000fe400078e0071 */
[----:B------:R-:W-:Y:S01]  /*8c20*/  FFMA.FTZ R3, R181, UR35, -R20 ;  /* 0x00000023b5037c23 */ /* 0x000fe20008010814 */
[----:B--2---:R-:W-:Y:S02]  /*8c30*/  SHF.R.U32.HI R2, RZ, 0x8, R0 ;  /* 0x00000008ff027819 */ /* 0x004fe40000011600 */
[----:B------:R-:W-:-:S04]  /*8c40*/  LOP3.LUT R0, R13, 0xff, RZ, 0xc0, !PT ;  /* 0x000000ff0d007812 */ /* 0x000fc800078ec0ff */
[----:B------:R-:W-:Y:S01]  /*8c50*/  PRMT R78, R0, 0x5410, R2 ;  /* 0x00005410004e7816 */ /* 0x000fe20000000002 */
[----:B------:R-:W-:Y:S01]  /*8c60*/  FFMA.FTZ R2, R177, UR35, -R20 ;  /* 0x00000023b1027c23 */ /* 0x000fe20008010814 */
[----:B------:R-:W-:-:S03]  /*8c70*/  SHF.R.U32.HI R0, RZ, 0x10, R13 ;  /* 0x00000010ff007819 */ /* 0x000fc6000001160d */
[----:B------:R2:W-:Y:S01]  /*8c80*/  MUFU.EX2 R113, R2 ;  /* 0x0000000200717308 */ /* 0x0005e20000000800 */
[----:B------:R-:W-:Y:S01]  /*8c90*/  IMAD.MOV.U32 R51, RZ, RZ, R114 ;  /* 0x000000ffff337224 */ /* 0x000fe200078e0072 */
[----:B------:R-:W-:Y:S01]  /*8ca0*/  LOP3.LUT R0, R0, 0xff, RZ, 0xc0, !PT ;  /* 0x000000ff00007812 */ /* 0x000fe200078ec0ff */
[----:B------:R-:W-:-:S05]  /*8cb0*/  IMAD.MOV.U32 R164, RZ, RZ, R110 ;  /* 0x000000ffffa47224 */ /* 0x000fca00078e006e */
[----:B------:R4:W-:Y:S01]  /*8cc0*/  MUFU.EX2 R114, R3 ;  /* 0x0000000300727308 */ /* 0x0009e20000000800 */
[----:B------:R-:W-:Y:S02]  /*8cd0*/  IMAD.MOV.U32 R163, RZ, RZ, R109 ;  /* 0x000000ffffa37224 */ /* 0x000fe400078e006d */
[----:B--2---:R-:W-:-:S05]  /*8ce0*/  FFMA.FTZ R2, R176, UR35, -R20 ;  /* 0x00000023b0027c23 */ /* 0x004fca0008010814 */
[----:B------:R2:W-:Y:S01]  /*8cf0*/  MUFU.EX2 R110, R2 ;  /* 0x00000002006e7308 */ /* 0x0005e20000000800 */
[----:B----4-:R-:W-:-:S04]  /*8d00*/  SHF.R.U32.HI R3, RZ, 0x18, R13 ;  /* 0x00000018ff037819 */ /* 0x010fc8000001160d */
[----:B------:R-:W-:Y:S02]  /*8d10*/  PRMT R79, R0, 0x5410, R3 ;  /* 0x00005410004f7816 */ /* 0x000fe40000000003 */
[----:B------:R-:W-:Y:S01]  /*8d20*/  SHF.R.U32.HI R0, RZ, 0x8, R27 ;  /* 0x00000008ff007819 */ /* 0x000fe2000001161b */
[----:B--2---:R-:W-:-:S04]  /*8d30*/  FFMA.FTZ R2, R174, UR35, -R20 ;  /* 0x00000023ae027c23 */ /* 0x004fc80008010814 */
[----:B------:R2:W-:Y:S01]  /*8d40*/  MUFU.EX2 R109, R2 ;  /* 0x00000002006d7308 */ /* 0x0005e20000000800 */
[----:B------:R-:W-:Y:S01]  /*8d50*/  PRMT R73, R33, 0x5410, R0 ;  /* 0x0000541021497816 */ /* 0x000fe20000000000 */
[----:B------:R-:W-:Y:S01]  /*8d60*/  IMAD.MOV.U32 R153, RZ, RZ, R108 ;  /* 0x000000ffff997224 */ /* 0x000fe200078e006c */
[----:B------:R-:W-:Y:S01]  /*8d70*/  LOP3.LUT R0, R31, 0xff, RZ, 0xc0, !PT ;  /* 0x000000ff1f007812 */ /* 0x000fe200078ec0ff */
[----:B------:R-:W-:Y:S02]  /*8d80*/  IMAD.MOV.U32 R204, RZ, RZ, R143 ;  /* 0x000000ffffcc7224 */ /* 0x000fe400078e008f */
[----:B------:R-:W-:Y:S01]  /*8d90*/  IMAD.MOV.U32 R143, RZ, RZ, R137 ;  /* 0x000000ffff8f7224 */ /* 0x000fe200078e0089 */
[----:B------:R-:W-:Y:S01]  /*8da0*/  PRMT R75, R0, 0x5410, R30 ;  /* 0x00005410004b7816 */ /* 0x000fe2000000001e */
[----:B------:R-:W-:Y:S02]  /*8db0*/  IMAD.MOV.U32 R137, RZ, RZ, R136 ;  /* 0x000000ffff897224 */ /* 0x000fe400078e0088 */
[----:B--2---:R-:W-:-:S04]  /*8dc0*/  FFMA.FTZ R2, R170, UR35, -R20 ;  /* 0x00000023aa027c23 */ /* 0x004fc80008010814 */
[----:B------:R2:W-:Y:S01]  /*8dd0*/  MUFU.EX2 R108, R2 ;  /* 0x00000002006c7308 */ /* 0x0005e20000000800 */
[----:B------:R-:W-:Y:S01]  /*8de0*/  IMAD.MOV.U32 R136, RZ, RZ, R107 ;  /* 0x000000ffff887224 */ /* 0x000fe200078e006b */
[----:B------:R-:W-:-:S04]  /*8df0*/  SHF.R.U32.HI R0, RZ, 0x8, R12 ;  /* 0x00000008ff007819 */ /* 0x000fc8000001160c */
[----:B------:R-:W-:Y:S02]  /*8e00*/  PRMT R21, R25, 0x5410, R0 ;  /* 0x0000541019157816 */ /* 0x000fe40000000000 */
[----:B------:R-:W-:Y:S01]  /*8e10*/  SHF.R.U32.HI R0, RZ, 0x8, R6 ;  /* 0x00000008ff007819 */ /* 0x000fe20000011606 */
[----:B--2---:R-:W-:-:S04]  /*8e20*/  FFMA.FTZ R2, R168, UR35, -R20 ;  /* 0x00000023a8027c23 */ /* 0x004fc80008010814 */
[----:B------:R2:W-:Y:S01]  /*8e30*/  MUFU.EX2 R107, R2 ;  /* 0x00000002006b7308 */ /* 0x0005e20000000800 */
[----:B------:R-:W-:Y:S01]  /*8e40*/  IMAD.MOV.U32 R183, RZ, RZ, R87 ;  /* 0x000000ffffb77224 */ /* 0x000fe200078e0057 */
[----:B------:R-:W-:Y:S02]  /*8e50*/  PRMT R87, R8, 0x5410, R0 ;  /* 0x0000541008577816 */ /* 0x000fe40000000000 */
[----:B------:R-:W-:Y:S02]  /*8e60*/  HSET2.LE.AND R0, R5, R100, PT ;  /* 0x0000006405007233 */ /* 0x000fe40003803000 */
[----:B--2---:R-:W-:-:S04]  /*8e70*/  LOP3.LUT R2, R24, 0xff, RZ, 0xc0, !PT ;  /* 0x000000ff18027812 */ /* 0x004fc800078ec0ff */
[----:B------:R-:W-:Y:S01]  /*8e80*/  PRMT R26, R2, 0x5410, R26 ;  /* 0x00005410021a7816 */ /* 0x000fe2000000001a */
[----:B------:R-:W-:Y:S01]  /*8e90*/  FFMA.FTZ R2, R169, UR35, -R20 ;  /* 0x00000023a9027c23 */ /* 0x000fe20008010814 */
[----:B------:R-:W-:-:S03]  /*8ea0*/  IMAD.MOV.U32 R169, RZ, RZ, R105 ;  /* 0x000000ffffa97224 */ /* 0x000fc600078e0069 */
[----:B------:R2:W-:Y:S01]  /*8eb0*/  MUFU.EX2 R105, R2 ;  /* 0x0000000200697308 */ /* 0x0005e20000000800 */
[----:B------:R-:W-:Y:S01]  /*8ec0*/  FFMA.FTZ R3, R167, UR35, -R20 ;  /* 0x00000023a7037c23 */ /* 0x000fe20008010814 */
[----:B------:R-:W-:Y:S01]  /*8ed0*/  IMAD.MOV.U32 R167, RZ, RZ, R106 ;  /* 0x000000ffffa77224 */ /* 0x000fe200078e006a */
[----:B--2---:R-:W-:-:S04]  /*8ee0*/  F2FP.BF16.F32.PACK_AB R2, R224, R225 ;  /* 0x000000e1e002723e */ /* 0x004fc800000010ff */
[----:B------:R-:W-:Y:S02]  /*8ef0*/  LOP3.LUT R8, R0, R2, RZ, 0xc0, !PT ;  /* 0x0000000200087212 */ /* 0x000fe400078ec0ff */
[----:B------:R-:W-:Y:S02]  /*8f00*/  HSET2.LE.AND R0, R42, R100, PT ;  /* 0x000000642a007233 */ /* 0x000fe40003803000 */
[----:B-1----:R-:W-:-:S04]  /*8f10*/  F2FP.BF16.F32.PACK_AB R2, R131, R223 ;  /* 0x000000df8302723e */ /* 0x002fc800000010ff */
[----:B------:R-:W-:Y:S02]  /*8f20*/  LOP3.LUT R10, R0, R2, RZ, 0xc0, !PT ;  /* 0x00000002000a7212 */ /* 0x000fe400078ec0ff */
[----:B------:R-:W-:Y:S02]  /*8f30*/  HSET2.LE.AND R0, R43, R100, PT ;  /* 0x000000642b007233 */ /* 0x000fe40003803000 */
[----:B---3--:R-:W-:Y:S01]  /*8f40*/  F2FP.BF16.F32.PACK_AB R2, R112, R115 ;  /* 0x000000737002723e */ /* 0x008fe200000010ff */
[----:B------:R1:W-:Y:S03]  /*8f50*/  MUFU.EX2 R106, R3 ;  /* 0x00000003006a7308 */ /* 0x0003e60000000800 */
[----:B------:R-:W-:Y:S02]  /*8f60*/  LOP3.LUT R11, R0, R2, RZ, 0xc0, !PT ;  /* 0x00000002000b7212 */ /* 0x000fe400078ec0ff */
[----:B------:R-:W-:Y:S01]  /*8f70*/  LOP3.LUT R0, R34, 0xff, RZ, 0xc0, !PT ;  /* 0x000000ff22007812 */ /* 0x000fe200078ec0ff */
[----:B------:R-:W-:-:S02]  /*8f80*/  IMAD.MOV.U32 R159, RZ, RZ, R84 ;  /* 0x000000ffff9f7224 */ /* 0x000fc400078e0054 */
[----:B------:R-:W-:Y:S01]  /*8f90*/  FFMA.FTZ R5, R194, UR35, -R19 ;  /* 0x00000023c2057c23 */ /* 0x000fe20008010813 */
[----:B------:R-:W-:Y:S01]  /*8fa0*/  PRMT R84, R0, 0x5410, R35 ;  /* 0x0000541000547816 */ /* 0x000fe20000000023 */
[----:B------:R-:W-:Y:S01]  /*8fb0*/  FFMA.FTZ R0, R192, UR35, -R19 ;  /* 0x00000023c0007c23 */ /* 0x000fe20008010813 */
[----:B-1----:R-:W-:Y:S02]  /*8fc0*/  HSET2.LE.AND R3, R4, R100, PT ;  /* 0x0000006404037233 */ /* 0x002fe40003803000 */
[----:B------:R-:W-:Y:S01]  /*8fd0*/  F2FP.BF16.F32.PACK_AB R4, R118, R117 ;  /* 0x000000757604723e */ /* 0x000fe200000010ff */
[----:B------:R-:W-:-:S03]  /*8fe0*/  IMAD.MOV.U32 R168, RZ, RZ, R138 ;  /* 0x000000ffffa87224 */ /* 0x000fc600078e008a */
[----:B------:R-:W-:Y:S01]  /*8ff0*/  LOP3.LUT R9, R3, R4, RZ, 0xc0, !PT ;  /* 0x0000000403097212 */ /* 0x000fe200078ec0ff */
[----:B------:R-:W-:Y:S01]  /*9000*/  FFMA.FTZ R3, R193, UR35, -R19 ;  /* 0x00000023c1037c23 */ /* 0x000fe20008010813 */
[----:B------:R-:W-:Y:S02]  /*9010*/  IMAD.MOV.U32 R138, RZ, RZ, R139 ;  /* 0x000000ffff8a7224 */ /* 0x000fe400078e008b */
[----:B------:R-:W-:Y:S02]  /*9020*/  IMAD.MOV.U32 R194, RZ, RZ, R103 ;  /* 0x000000ffffc27224 */ /* 0x000fe400078e0067 */
[----:B------:R-:W-:Y:S01]  /*9030*/  IMAD.MOV.U32 R139, RZ, RZ, R101 ;  /* 0x000000ffff8b7224 */ /* 0x000fe200078e0065 */
[----:B------:R1:W-:Y:S01]  /*9040*/  MUFU.EX2 R103, R3 ;  /* 0x0000000300677308 */ /* 0x0003e20000000800 */
[----:B------:R-:W-:Y:S01]  /*9050*/  LOP3.LUT R2, R28, 0xff, RZ, 0xc0, !PT ;  /* 0x000000ff1c027812 */ /* 0x000fe200078ec0ff */
[----:B------:R-:W-:Y:S01]  /*9060*/  FFMA.FTZ R4, R195, UR35, -R19 ;  /* 0x00000023c3047c23 */ /* 0x000fe20008010813 */
[----:B------:R-:W-:-:S05]  /*9070*/  IMAD.MOV.U32 R189, RZ, RZ, R142 ;  /* 0x000000ffffbd7224 */ /* 0x000fca00078e008e */
[----:B------:R2:W-:Y:S01]  /*9080*/  MUFU.EX2 R101, R0 ;  /* 0x0000000000657308 */ /* 0x0005e20000000800 */
[----:B------:R-:W-:Y:S01]  /*9090*/  PRMT R13, R2, 0x5410, R29 ;  /* 0x00005410020d7816 */ /* 0x000fe2000000001d */
[----:B------:R-:W-:Y:S01]  /*90a0*/  IMAD.MOV.U32 R142, RZ, RZ, R104 ;  /* 0x000000ffff8e7224 */ /* 0x000fe200078e0068 */
[----:B------:R-:W-:Y:S01]  /*90b0*/  SHF.R.U32.HI R2, RZ, 0x10, R7 ;  /* 0x00000010ff027819 */ /* 0x000fe20000011607 */
[----:B------:R-:W-:Y:S02]  /*90c0*/  IMAD.MOV.U32 R181, RZ, RZ, R50 ;  /* 0x000000ffffb57224 */ /* 0x000fe400078e0032 */
[----:B------:R-:W-:Y:S01]  /*90d0*/  IMAD.MOV.U32 R180, RZ, RZ, R51 ;  /* 0x000000ffffb47224 */ /* 0x000fe200078e0033 */
[----:B------:R-:W-:Y:S02]  /*90e0*/  LOP3.LUT R12, R7, 0xff, RZ, 0xc0, !PT ;  /* 0x000000ff070c7812 */ /* 0x000fe400078ec0ff */
[----:B-1----:R-:W-:Y:S01]  /*90f0*/  SHF.R.U32.HI R3, RZ, 0x8, R23 ;  /* 0x00000008ff037819 */ /* 0x002fe20000011617 */
[----:B------:R1:W3:Y:S01]  /*9100*/  MUFU.EX2 R104, R5 ;  /* 0x0000000500687308 */ /* 0x0002e20000000800 */
[----:B------:R-:W-:Y:S01]  /*9110*/  IMAD.MOV.U32 R193, RZ, RZ, R102 ;  /* 0x000000ffffc17224 */ /* 0x000fe200078e0066 */
[----:B------:R-:W-:Y:S01]  /*9120*/  LDSM.16.MT88.4 R28, [R184+0x5800] ;  /* 0x00580000b81c783b */ /* 0x000fe20000004200 */
[----:B------:R-:W-:-:S02]  /*9130*/  PRMT R16, R32, 0x5410, R3 ;  /* 0x0000541020107816 */ /* 0x000fc40000000003 */
[----:B--2---:R-:W-:Y:S01]  /*9140*/  LOP3.LUT R0, R7, 0xffff, RZ, 0xc0, !PT ;  /* 0x0000ffff07007812 */ /* 0x004fe200078ec0ff */
[----:B------:R-:W-:Y:S02]  /*9150*/  FFMA.FTZ R3, R205, UR35, -R18 ;  /* 0x00000023cd037c23 */ /* 0x000fe40008010812 */
[----:B------:R2:W-:Y:S01]  /*9160*/  MUFU.EX2 R102, R4 ;  /* 0x0000000400667308 */ /* 0x0005e20000000800 */
[----:B------:R-:W-:Y:S01]  /*9170*/  HMMA.16816.F32.BF16 R48, R8, R44, R96 ;  /* 0x0000002c0830723c */ /* 0x000fe20000041860 */
[----:B------:R-:W-:Y:S01]  /*9180*/  SHF.R.U32.HI R6, RZ, 0x8, R0 ;  /* 0x00000008ff067819 */ /* 0x000fe20000011600 */
[----:B------:R-:W4:Y:S01]  /*9190*/  LDSM.16.MT88.4 R32, [R184+0x5400] ;  /* 0x00540000b820783b */ /* 0x000f220000004200 */
[----:B------:R-:W-:-:S04]  /*91a0*/  LOP3.LUT R0, R14, 0xffff, RZ, 0xc0, !PT ;  /* 0x0000ffff0e007812 */ /* 0x000fc800078ec0ff */
[----:B------:R3:W-:Y:S01]  /*91b0*/  MUFU.EX2 R99, R3 ;  /* 0x0000000300637308 */ /* 0x0007e20000000800 */
[----:B-1----:R-:W-:Y:S02]  /*91c0*/  LOP3.LUT R5, R2, 0xff, RZ, 0xc0, !PT ;  /* 0x000000ff02057812 */ /* 0x002fe400078ec0ff */
[----:B------:R-:W-:Y:S02]  /*91d0*/  SHF.R.U32.HI R0, RZ, 0x8, R0 ;  /* 0x00000008ff007819 */ /* 0x000fe40000011600 */
[----:B------:R-:W-:Y:S01]  /*91e0*/  SHF.R.U32.HI R2, RZ, 0x8, R40 ;  /* 0x00000008ff027819 */ /* 0x000fe20000011628 */
[----:B--2---:R-:W-:-:S03]  /*91f0*/  FFMA.FTZ R4, R207, UR35, -R18 ;  /* 0x00000023cf047c23 */ /* 0x004fc60008010812 */
[----:B------:R-:W-:Y:S01]  /*9200*/  PRMT R77, R41, 0x5410, R2 ;  /* 0x00005410294d7816 */ /* 0x000fe20000000002 */
[----:B------:R1:W2:Y:S01]  /*9210*/  MUFU.EX2 R98, R4 ;  /* 0x0000000400627308 */ /* 0x0002a20000000800 */
[----:B---3--:R-:W-:Y:S01]  /*9220*/  LOP3.LUT R3, R14, 0xff, RZ, 0xc0, !PT ;  /* 0x000000ff0e037812 */ /* 0x008fe200078ec0ff */
[----:B------:R-:W3:Y:S01]  /*9230*/  LDSM.16.MT88.4 R40, [R185+0x5400] ;  /* 0x00540000b928783b */ /* 0x000ee20000004200 */
[----:B------:R-:W-:Y:S02]  /*9240*/  SHF.R.U32.HI R2, RZ, 0x10, R14 ;  /* 0x00000010ff027819 */ /* 0x000fe4000001160e */
[----:B------:R-:W-:Y:S01]  /*9250*/  PRMT R0, R3, 0x5410, R0 ;  /* 0x0000541003007816 */ /* 0x000fe20000000000 */
[----:B------:R-:W-:Y:S01]  /*9260*/  FFMA.FTZ R3, R210, UR35, -R18 ;  /* 0x00000023d2037c23 */ /* 0x000fe20008010812 */
[----:B------:R-:W-:-:S03]  /*9270*/  SHF.R.U32.HI R7, RZ, 0x18, R7 ;  /* 0x00000018ff077819 */ /* 0x000fc60000011607 */
[----:B------:R2:W-:Y:S01]  /*9280*/  MUFU.EX2 R97, R3 ;  /* 0x0000000300617308 */ /* 0x0005e20000000800 */
[----:B------:R-:W-:Y:S02]  /*9290*/  PRMT R23, R5, 0x5410, R7 ;  /* 0x0000541005177816 */ /* 0x000fe40000000007 */
[----:B-1----:R-:W-:Y:S01]  /*92a0*/  SHF.R.U32.HI R4, RZ, 0x18, R14 ;  /* 0x00000018ff047819 */ /* 0x002fe2000001160e */
[----:B------:R-:W-:Y:S01]  /*92b0*/  FFMA.FTZ R5, R209, UR35, -R18 ;  /* 0x00000023d1057c23 */ /* 0x000fe20008010812 */
[----:B------:R-:W-:-:S03]  /*92c0*/  HSET2.LE.AND R0, R0, R100, PT ;  /* 0x0000006400007233 */ /* 0x000fc60003803000 */
[----:B------:R1:W4:Y:S01]  /*92d0*/  MUFU.EX2 R96, R5 ;  /* 0x0000000500607308 */ /* 0x0003220000000800 */
[----:B--2---:R-:W-:Y:S02]  /*92e0*/  LOP3.LUT R3, R2, 0xff, RZ, 0xc0, !PT ;  /* 0x000000ff02037812 */ /* 0x004fe400078ec0ff */
[----:B------:R-:W-:Y:S02]  /*92f0*/  F2FP.BF16.F32.PACK_AB R2, R103, R104 ;  /* 0x000000686702723e */ /* 0x000fe400000010ff */
[----:B------:R-:W-:Y:S02]  /*9300*/  PRMT R3, R3, 0x5410, R4 ;  /* 0x0000541003037816 */ /* 0x000fe40000000004 */
[----:B------:R-:W-:Y:S02]  /*9310*/  LOP3.LUT R4, R0, R2, RZ, 0xc0, !PT ;  /* 0x0000000200047212 */ /* 0x000fe400078ec0ff */
[----:B------:R-:W-:Y:S02]  /*9320*/  F2FP.BF16.F32.PACK_AB R2, R98, R99 ;  /* 0x000000636202723e */ /* 0x000fe400000010ff */
[----:B------:R-:W-:Y:S01]  /*9330*/  HSET2.LE.AND R0, R3, R100, PT ;  /* 0x0000006403007233 */ /* 0x000fe20003803000 */
[----:B------:R-:W-:Y:S01]  /*9340*/  IMAD.MOV.U32 R176, RZ, RZ, R164 ;  /* 0x000000ffffb07224 */ /* 0x000fe200078e00a4 */
[----:B------:R-:W-:Y:S01]  /*9350*/  HMMA.16816.F32.BF16 R44, R8, R46, R56 ;  /* 0x0000002e082c723c */ /* 0x000fe20000041838 */
[----:B------:R-:W-:-:S02]  /*9360*/  IMAD.MOV.U32 R164, RZ, RZ, R141 ;  /* 0x000000ffffa47224 */ /* 0x000fc400078e008d */
[----:B-1----:R-:W-:Y:S01]  /*9370*/  LOP3.LUT R5, R0, R2, RZ, 0xc0, !PT ;  /* 0x0000000200057212 */ /* 0x002fe200078ec0ff */
[--C-:B------:R-:W-:Y:S01]  /*9380*/  FFMA.FTZ R2, R206, UR35, -R19.reuse ;  /* 0x00000023ce027c23 */ /* 0x100fe20008010813 */
[----:B------:R-:W-:Y:S01]  /*9390*/  IMAD.MOV.U32 R141, RZ, RZ, R68 ;  /* 0x000000ffff8d7224 */ /* 0x000fe200078e0044 */
[C---:B------:R-:W-:Y:S01]  /*93a0*/  HMMA.16816.F32.BF16 R56, R8.reuse, R60, R92 ;  /* 0x0000003c0838723c */ /* 0x040fe2000004185c */
[----:B------:R-:W-:Y:S01]  /*93b0*/  PRMT R68, R12, 0x5410, R6 ;  /* 0x000054100c447816 */ /* 0x000fe20000000006 */
[----:B------:R-:W-:Y:S01]  /*93c0*/  FFMA.FTZ R3, R208, UR35, -R19 ;  /* 0x00000023d0037c23 */ /* 0x000fe20008010813 */
[----:B------:R-:W-:Y:S02]  /*93d0*/  LOP3.LUT R6, R17, 0xffff, RZ, 0xc0, !PT ;  /* 0x0000ffff11067812 */ /* 0x000fe400078ec0ff */
[----:B------:R-:W-:Y:S01]  /*93e0*/  HSET2.LE.AND R0, R16, R100, PT ;  /* 0x0000006410007233 */ /* 0x000fe20003803000 */
[----:B------:R-:W-:Y:S01]  /*93f0*/  HMMA.16816.F32.BF16 R60, R8, R62, R88 ;  /* 0x0000003e083c723c */ /* 0x000fe20000041858 */
[----:B------:R1:W-:Y:S01]  /*9400*/  MUFU.EX2 R89, R2 ;  /* 0x0000000200597308 */ /* 0x0003e20000000800 */
[----:B----4-:R-:W-:-:S05]  /*9410*/  F2FP.BF16.F32.PACK_AB R7, R96, R97 ;  /* 0x000000616007723e */ /* 0x010fca00000010ff */
[----:B------:R-:W-:Y:S02]  /*9420*/  SHF.R.U32.HI R8, RZ, 0x8, R6 ;  /* 0x00000008ff087819 */ /* 0x000fe40000011606 */
[----:B------:R2:W4:Y:S01]  /*9430*/  MUFU.EX2 R92, R3 ;  /* 0x00000003005c7308 */ /* 0x0005220000000800 */
[----:B-1----:R-:W-:-:S04]  /*9440*/  F2FP.BF16.F32.PACK_AB R2, R101, R102 ;  /* 0x000000666502723e */ /* 0x002fc800000010ff */
[----:B------:R-:W-:Y:S02]  /*9450*/  LOP3.LUT R6, R0, R2, RZ, 0xc0, !PT ;  /* 0x0000000200067212 */ /* 0x000fe400078ec0ff */
[----:B------:R-:W-:Y:S02]  /*9460*/  SHF.R.U32.HI R0, RZ, 0x10, R17 ;  /* 0x00000010ff007819 */ /* 0x000fe40000011611 */
[----:B--2---:R-:W-:Y:S01]  /*9470*/  HSET2.LE.AND R3, R13, R100, PT ;  /* 0x000000640d037233 */ /* 0x004fe20003803000 */
[----:B------:R-:W-:Y:S01]  /*9480*/  FFMA.FTZ R9, R172, UR35, -R19 ;  /* 0x00000023ac097c23 */ /* 0x000fe20008010813 */
[----:B------:R-:W-:-:S03]  /*9490*/  LOP3.LUT R10, R17, 0xff, RZ, 0xc0, !PT ;  /* 0x000000ff110a7812 */ /* 0x000fc600078ec0ff */
[----:B------:R-:W-:Y:S02]  /*94a0*/  LOP3.LUT R7, R3, R7, RZ, 0xc0, !PT ;  /* 0x0000000703077212 */ /* 0x000fe400078ec0ff */
[----:B------:R-:W-:Y:S02]  /*94b0*/  LOP3.LUT R3, R0, 0xff, RZ, 0xc0, !PT ;  /* 0x000000ff00037812 */ /* 0x000fe400078ec0ff */
[--C-:B------:R-:W-:Y:S02]  /*94c0*/  HSET2.LE.AND R0, R21, R100.reuse, PT ;  /* 0x0000006415007233 */ /* 0x100fe40003803000 */
[----:B------:R-:W-:Y:S01]  /*94d0*/  F2FP.BF16.F32.PACK_AB R2, R127, R128 ;  /* 0x000000807f02723e */ /* 0x000fe200000010ff */
[----:B------:R1:W-:Y:S01]  /*94e0*/  MUFU.EX2 R88, R9 ;  /* 0x0000000900587308 */ /* 0x0003e20000000800 */
[----:B------:R-:W-:Y:S02]  /*94f0*/  PRMT R11, R10, 0x5410, R8 ;  /* 0x000054100a0b7816 */ /* 0x000fe40000000008 */
[----:B------:R-:W-:Y:S01]  /*9500*/  LOP3.LUT R10, R0, R2, RZ, 0xc0, !PT ;  /* 0x00000002000a7212 */ /* 0x000fe200078ec0ff */
[----:B------:R-:W-:Y:S01]  /*9510*/  FFMA.FTZ R2, R212, UR35, -R18 ;  /* 0x00000023d4027c23 */ /* 0x000fe20008010812 */
[----:B------:R-:W-:Y:S01]  /*9520*/  FFMA.FTZ R8, R173, UR35, -R19 ;  /* 0x00000023ad087c23 */ /* 0x000fe20008010813 */
[----:B------:R-:W-:Y:S01]  /*9530*/  IMAD.MOV.U32 R177, RZ, RZ, R150 ;  /* 0x000000ffffb17224 */ /* 0x000fe200078e0096 */
[----:B------:R-:W-:Y:S01]  /*9540*/  HSET2.LE.AND R0, R26, R100, PT ;  /* 0x000000641a007233 */ /* 0x000fe20003803000 */
[----:B------:R-:W-:Y:S01]  /*9550*/  HMMA.16816.F32.BF16 R148, R4, R32, R80 ;  /* 0x000000200494723c */ /* 0x000fe20000041850 */
[----:B------:R2:W-:Y:S01]  /*9560*/  MUFU.EX2 R82, R2 ;  /* 0x0000000200527308 */ /* 0x0005e20000000800 */
[----:B------:R-:W-:Y:S01]  /*9570*/  F2FP.BF16.F32.PACK_AB R12, R114, R111 ;  /* 0x0000006f720c723e */ /* 0x000fe200000010ff */
[----:B------:R-:W-:Y:S01]  /*9580*/  IMAD.MOV.U32 R191, RZ, RZ, R70 ;  /* 0x000000ffffbf7224 */ /* 0x000fe200078e0046 */
[----:B------:R-:W-:Y:S01]  /*9590*/  LOP3.LUT R13, R15, 0xff, RZ, 0xc0, !PT ;  /* 0x000000ff0f0d7812 */ /* 0x000fe200078ec0ff */
[----:B------:R-:W4:Y:S01]  /*95a0*/  LDSM.16.MT88.4 R24, [R185+0x5800] ;  /* 0x00580000b918783b */ /* 0x000f220000004200 */
[----:B-1----:R-:W-:-:S03]  /*95b0*/  SHF.R.U32.HI R9, RZ, 0x18, R17 ;  /* 0x00000018ff097819 */ /* 0x002fc60000011611 */
[----:B------:R1:W-:Y:S01]  /*95c0*/  MUFU.EX2 R83, R8 ;  /* 0x0000000800537308 */ /* 0x0003e20000000800 */
[----:B------:R-:W-:Y:S02]  /*95d0*/  PRMT R9, R3, 0x5410, R9 ;  /* 0x0000541003097816 */ /* 0x000fe40000000009 */
[----:B------:R-:W-:Y:S02]  /*95e0*/  HSET2.LE.AND R3, R11, R100, PT ;  /* 0x000000640b037233 */ /* 0x000fe40003803000 */
[----:B--2---:R-:W-:Y:S01]  /*95f0*/  F2FP.BF16.F32.PACK_AB R2, R110, R113 ;  /* 0x000000716e02723e */ /* 0x004fe200000010ff */
[C---:B------:R-:W-:Y:S03]  /*9600*/  HMMA.16816.F32.BF16 R144, R4.reuse, R34, R144 ;  /* 0x000000220490723c */ /* 0x040fe60000041890 */
[----:B------:R-:W-:Y:S01]  /*9610*/  LOP3.LUT R11, R0, R2, RZ, 0xc0, !PT ;  /* 0x00000002000b7212 */ /* 0x000fe200078ec0ff */
[----:B------:R-:W-:Y:S01]  /*9620*/  FFMA.FTZ R2, R211, UR35, -R18 ;  /* 0x00000023d3027c23 */ /* 0x000fe20008010812 */
[----:B-1----:R-:W-:Y:S01]  /*9630*/  F2FP.BF16.F32.PACK_AB R8, R129, R130 ;  /* 0x000000828108723e */ /* 0x002fe200000010ff */
[----:B---3--:R-:W-:Y:S01]  /*9640*/  HMMA.16816.F32.BF16 R64, R4, R40, R64 ;  /* 0x000000280440723c */ /* 0x008fe20000041840 */
[----:B------:R-:W-:-:S02]  /*9650*/  LOP3.LUT R0, R15, 0xffff, RZ, 0xc0, !PT ;  /* 0x0000ffff0f007812 */ /* 0x000fc400078ec0ff */
[----:B------:R-:W-:Y:S01]  /*9660*/  LOP3.LUT R8, R3, R8, RZ, 0xc0, !PT ;  /* 0x0000000803087212 */ /* 0x000fe200078ec0ff */
[----:B------:R-:W-:Y:S02]  /*9670*/  FFMA.FTZ R3, R165, UR35, -R18 ;  /* 0x00000023a5037c23 */ /* 0x000fe40008010812 */
[----:B------:R-:W-:Y:S01]  /*9680*/  HMMA.16816.F32.BF16 R52, R4, R42, R52 ;  /* 0x0000002a0434723c */ /* 0x000fe20000041834 */
[----:B------:R1:W2:Y:S01]  /*9690*/  MUFU.EX2 R81, R2 ;  /* 0x0000000200517308 */ /* 0x0002a20000000800 */
[----:B------:R-:W-:-:S05]  /*96a0*/  HSET2.LE.AND R9, R9, R100, PT ;  /* 0x0000006409097233 */ /* 0x000fca0003803000 */
[C---:B------:R-:W-:Y:S02]  /*96b0*/  LOP3.LUT R5, R22.reuse, 0xffff, RZ, 0xc0, !PT ;  /* 0x0000ffff16057812 */ /* 0x040fe400078ec0ff */
[----:B------:R3:W-:Y:S01]  /*96c0*/  MUFU.EX2 R76, R3 ;  /* 0x00000003004c7308 */ /* 0x0007e20000000800 */
[----:B------:R-:W-:Y:S02]  /*96d0*/  SHF.R.U32.HI R4, RZ, 0x8, R0 ;  /* 0x00000008ff047819 */ /* 0x000fe40000011600 */
[----:B------:R-:W-:Y:S02]  /*96e0*/  LOP3.LUT R7, R22, 0xff, RZ, 0xc0, !PT ;  /* 0x000000ff16077812 */ /* 0x000fe400078ec0ff */
[----:B------:R-:W-:Y:S02]  /*96f0*/  SHF.R.U32.HI R0, RZ, 0x8, R5 ;  /* 0x00000008ff007819 */ /* 0x000fe40000011605 */
[----:B------:R-:W-:Y:S02]  /*9700*/  LOP3.LUT R6, R69, 0xff, RZ, 0xc0, !PT ;  /* 0x000000ff45067812 */ /* 0x000fe400078ec0ff */
[----:B-1----:R-:W-:-:S02]  /*9710*/  SHF.R.U32.HI R2, RZ, 0x10, R15 ;  /* 0x00000010ff027819 */ /* 0x002fc4000001160f */
[----:B------:R-:W-:Y:S01]  /*9720*/  PRMT R69, R7, 0x5410, R0 ;  /* 0x0000541007457816 */ /* 0x000fe20000000000 */
[----:B------:R-:W-:Y:S01]  /*9730*/  FFMA.FTZ R0, R213, UR35, -R19 ;  /* 0x00000023d5007c23 */ /* 0x000fe20008010813 */
[----:B---3--:R-:W-:Y:S01]  /*9740*/  FFMA.FTZ R3, R166, UR35, -R18 ;  /* 0x00000023a6037c23 */ /* 0x008fe20008010812 */
[----:B------:R-:W-:-:S03]  /*9750*/  LOP3.LUT R9, R9, R12, RZ, 0xc0, !PT ;  /* 0x0000000c09097212 */ /* 0x000fc600078ec0ff */
[----:B------:R1:W3:Y:S01]  /*9760*/  MUFU.EX2 R74, R3 ;  /* 0x00000003004a7308 */ /* 0x0002e20000000800 */
[----:B------:R-:W-:Y:S02]  /*9770*/  SHF.R.U32.HI R12, RZ, 0x18, R15 ;  /* 0x00000018ff0c7819 */ /* 0x000fe4000001160f */
[----:B------:R-:W-:-:S04]  /*9780*/  LOP3.LUT R2, R2, 0xff, RZ, 0xc0, !PT ;  /* 0x000000ff02027812 */ /* 0x000fc800078ec0ff */
[----:B------:R-:W-:Y:S01]  /*9790*/  PRMT R70, R2, 0x5410, R12 ;  /* 0x0000541002467816 */ /* 0x000fe2000000000c */
[----:B------:R3:W-:Y:S01]  /*97a0*/  MUFU.EX2 R80, R0 ;  /* 0x0000000000507308 */ /* 0x0007e20000000800 */
[----:B----4-:R-:W-:Y:S02]  /*97b0*/  F2FP.BF16.F32.PACK_AB R2, R89, R92 ;  /* 0x0000005c5902723e */ /* 0x010fe400000010ff */
[----:B------:R-:W-:Y:S02]  /*97c0*/  PRMT R72, R13, 0x5410, R4 ;  /* 0x000054100d487816 */ /* 0x000fe40000000004 */
[----:B------:R-:W-:Y:S01]  /*97d0*/  PRMT R71, R6, 0x5410, R71 ;  /* 0x0000541006477816 */ /* 0x000fe20000000047 */
[----:B------:R-:W-:Y:S01]  /*97e0*/  FFMA.FTZ R6, R214, UR35, -R19 ;  /* 0x00000023d6067c23 */ /* 0x000fe20008010813 */
[----:B--2---:R-:W-:Y:S02]  /*97f0*/  F2FP.BF16.F32.PACK_AB R5, R81, R82 ;  /* 0x000000525105723e */ /* 0x004fe400000010ff */
[----:B-1----:R-:W-:-:S02]  /*9800*/  HSET2.LE.AND R3, R23, R100, PT ;  /* 0x0000006417037233 */ /* 0x002fc40003803000 */
[----:B---3--:R-:W-:-:S05]  /*9810*/  HSET2.LE.AND R0, R68, R100, PT ;  /* 0x0000006444007233 */ /* 0x008fca0003803000 */
[----:B------:R-:W-:Y:S02]  /*9820*/  LOP3.LUT R4, R0, R2, RZ, 0xc0, !PT ;  /* 0x0000000200047212 */ /* 0x000fe400078ec0ff */
[--C-:B------:R-:W-:Y:S02]  /*9830*/  HSET2.LE.AND R0, R73, R100.reuse, PT ;  /* 0x0000006449007233 */ /* 0x100fe40003803000 */
[----:B------:R-:W-:Y:S01]  /*9840*/  F2FP.BF16.F32.PACK_AB R2, R83, R88 ;  /* 0x000000585302723e */ /* 0x000fe200000010ff */
[----:B------:R1:W2:Y:S01]  /*9850*/  MUFU.EX2 R68, R6 ;  /* 0x0000000600447308 */ /* 0x0002a20000000800 */
[----:B------:R-:W-:Y:S02]  /*9860*/  LOP3.LUT R5, R3, R5, RZ, 0xc0, !PT ;  /* 0x0000000503057212 */ /* 0x000fe400078ec0ff */
[----:B------:R-:W-:Y:S02]  /*9870*/  HSET2.LE.AND R3, R75, R100, PT ;  /* 0x000000644b037233 */ /* 0x000fe40003803000 */
[----:B------:R-:W-:-:S04]  /*9880*/  F2FP.BF16.F32.PACK_AB R7, R74, R76 ;  /* 0x0000004c4a07723e */ /* 0x000fc800000010ff */
[----:B------:R-:W-:Y:S02]  /*9890*/  LOP3.LUT R7, R3, R7, RZ, 0xc0, !PT ;  /* 0x0000000703077212 */ /* 0x000fe400078ec0ff */
[----:B-1----:R-:W-:Y:S02]  /*98a0*/  LOP3.LUT R6, R0, R2, RZ, 0xc0, !PT ;  /* 0x0000000200067212 */ /* 0x002fe400078ec0ff */
[----:B------:R-:W-:Y:S01]  /*98b0*/  SHF.R.U32.HI R0, RZ, 0x10, R22 ;  /* 0x00000010ff007819 */ /* 0x000fe20000011616 */
[C---:B------:R-:W-:Y:S01]  /*98c0*/  HMMA.16816.F32.BF16 R48, R8.reuse, R32, R48 ;  /* 0x000000200830723c */ /* 0x040fe20000041830 */
[----:B------:R-:W-:Y:S02]  /*98d0*/  F2FP.BF16.F32.PACK_AB R2, R123, R124 ;  /* 0x0000007c7b02723e */ /* 0x000fe400000010ff */
[----:B------:R-:W-:Y:S02]  /*98e0*/  LOP3.LUT R3, R0, 0xff, RZ, 0xc0, !PT ;  /* 0x000000ff00037812 */ /* 0x000fe400078ec0ff */
[----:B------:R-:W-:Y:S01]  /*98f0*/  HSET2.LE.AND R0, R85, R100, PT ;  /* 0x0000006455007233 */ /* 0x000fe20003803000 */
[C---:B------:R-:W-:Y:S06]  /*9900*/  HMMA.16816.F32.BF16 R44, R8.reuse, R34, R44 ;  /* 0x00000022082c723c */ /* 0x040fec000004182c */
[C---:B------:R-:W-:Y:S06]  /*9910*/  HMMA.16816.F32.BF16 R32, R8.reuse, R40, R56 ;  /* 0x000000280820723c */ /* 0x040fec0000041838 */
[----:B------:R-:W-:Y:S01]  /*9920*/  HMMA.16816.F32.BF16 R40, R8, R42, R60 ;  /* 0x0000002a0828723c */ /* 0x000fe2000004183c */
[----:B------:R-:W-:-:S06]  /*9930*/  FFMA.FTZ R13, R182, UR35, -R19 ;  /* 0x00000023b60d7c23 */ /* 0x000fcc0008010813 */
[----:B------:R-:W-:Y:S01]  /*9940*/  LOP3.LUT R10, R0, R2, RZ, 0xc0, !PT ;  /* 0x00000002000a7212 */ /* 0x000fe200078ec0ff */
[----:B------:R-:W-:Y:S01]  /*9950*/  FFMA.FTZ R2, R171, UR35, -R18 ;  /* 0x00000023ab027c23 */ /* 0x000fe20008010812 */
[----:B------:R-:W-:-:S03]  /*9960*/  HSET2.LE.AND R0, R86, R100, PT ;  /* 0x0000006456007233 */ /* 0x000fc60003803000 */
[----:B------:R1:W-:Y:S01]  /*9970*/  MUFU.EX2 R57, R2 ;  /* 0x0000000200397308 */ /* 0x0003e20000000800 */
[----:B------:R-:W-:Y:S01]  /*9980*/  FFMA.FTZ R12, R190, UR35, -R19 ;  /* 0x00000023be0c7c23 */ /* 0x000fe20008010813 */
[----:B------:R-:W-:-:S06]  /*9990*/  SHF.R.U32.HI R8, RZ, 0x18, R22 ;  /* 0x00000018ff087819 */ /* 0x000fcc0000011616 */
[----:B------:R3:W-:Y:S01]  /*99a0*/  MUFU.EX2 R58, R13 ;  /* 0x0000000d003a7308 */ /* 0x0007e20000000800 */
[----:B-1----:R-:W-:-:S04]  /*99b0*/  F2FP.BF16.F32.PACK_AB R2, R106, R107 ;  /* 0x0000006b6a02723e */ /* 0x002fc800000010ff */
[----:B------:R-:W-:Y:S01]  /*99c0*/  LOP3.LUT R11, R0, R2, RZ, 0xc0, !PT ;  /* 0x00000002000b7212 */ /* 0x000fe200078ec0ff */
[--C-:B------:R-:W-:Y:S01]  /*99d0*/  FFMA.FTZ R0, R178, UR35, -R18.reuse ;  /* 0x00000023b2007c23 */ /* 0x100fe20008010812 */
[----:B---3--:R-:W-:-:S03]  /*99e0*/  FFMA.FTZ R13, R175, UR35, -R18 ;  /* 0x00000023af0d7c23 */ /* 0x008fc60008010812 */
[----:B------:R1:W-:Y:S01]  /*99f0*/  MUFU.EX2 R23, R0 ;  /* 0x0000000000177308 */ /* 0x0003e20000000800 */
[----:B------:R-:W-:Y:S02]  /*9a00*/  PRMT R14, R3, 0x5410, R8 ;  /* 0x00005410030e7816 */ /* 0x000fe40000000008 */
[----:B------:R-:W-:-:S05]  /*9a10*/  HSET2.LE.AND R3, R78, R100, PT ;  /* 0x000000644e037233 */ /* 0x000fca0003803000 */
[----:B------:R-:W3:Y:S01]  /*9a20*/  MUFU.EX2 R56, R13 ;  /* 0x0000000d00387308 */ /* 0x000ee20000000800 */
[----:B------:R-:W-:Y:S02]  /*9a30*/  HSET2.LE.AND R9, R79, R100, PT ;  /* 0x000000644f097233 */ /* 0x000fe40003803000 */
[----:B------:R-:W-:-:S05]  /*9a40*/  F2FP.BF16.F32.PACK_AB R8, R125, R126 ;  /* 0x0000007e7d08723e */ /* 0x000fca00000010ff */
[----:B------:R4:W3:Y:S01]  /*9a50*/  MUFU.EX2 R59, R12 ;  /* 0x0000000c003b7308 */ /* 0x0008e20000000800 */
[----:B-1----:R-:W-:Y:S01]  /*9a60*/  FFMA.FTZ R0, R179, UR35, -R18 ;  /* 0x00000023b3007c23 */ /* 0x002fe20008010812 */
[----:B------:R-:W-:Y:S01]  /*9a70*/  HMMA.16816.F32.BF16 R148, R4, R28, R148 ;  /* 0x0000001c0494723c */ /* 0x000fe20000041894 */
[----:B------:R-:W-:Y:S01]  /*9a80*/  LOP3.LUT R8, R3, R8, RZ, 0xc0, !PT ;  /* 0x0000000803087212 */ /* 0x000fe200078ec0ff */
[----:B------:R-:W-:-:S04]  /*9a90*/  FADD.FTZ R21, R116, R135 ;  /* 0x0000008774157221 */ /* 0x000fc80000010000 */
[C---:B------:R-:W-:Y:S01]  /*9aa0*/  HMMA.16816.F32.BF16 R144, R4.reuse, R30, R144 ;  /* 0x0000001e0490723c */ /* 0x040fe20000041890 */
[----:B------:R1:W3:Y:S05]  /*9ab0*/  MUFU.EX2 R22, R0 ;  /* 0x0000000000167308 */ /* 0x0002ea0000000800 */
[----:B------:R-:W-:Y:S01]  /*9ac0*/  HMMA.16816.F32.BF16 R64, R4, R24, R64 ;  /* 0x000000180440723c */ /* 0x000fe20000041840 */
[----:B----4-:R-:W-:-:S05]  /*9ad0*/  F2FP.BF16.F32.PACK_AB R12, R108, R109 ;  /* 0x0000006d6c0c723e */ /* 0x010fca00000010ff */
[----:B------:R-:W-:Y:S01]  /*9ae0*/  HMMA.16816.F32.BF16 R52, R4, R26, R52 ;  /* 0x0000001a0434723c */ /* 0x000fe20000041834 */
[----:B------:R-:W-:Y:S01]  /*9af0*/  LOP3.LUT R9, R9, R12, RZ, 0xc0, !PT ;  /* 0x0000000c09097212 */ /* 0x000fe200078ec0ff */
[----:B------:R-:W-:Y:S01]  /*9b00*/  FFMA.FTZ R13, R217, UR35, -R20 ;  /* 0x00000023d90d7c23 */ /* 0x000fe20008010814 */
[----:B--2---:R-:W-:Y:S01]  /*9b10*/  F2FP.BF16.F32.PACK_AB R2, R68, R80 ;  /* 0x000000504402723e */ /* 0x004fe200000010ff */
[----:B------:R-:W-:Y:S01]  /*9b20*/  IMAD.MOV.U32 R170, RZ, RZ, R163 ;  /* 0x000000ffffaa7224 */ /* 0x000fe200078e00a3 */
[--C-:B------:R-:W-:Y:S01]  /*9b30*/  HSET2.LE.AND R3, R14, R100.reuse, PT ;  /* 0x000000640e037233 */ /* 0x100fe20003803000 */
[----:B------:R-:W-:Y:S02]  /*9b40*/  IMAD.MOV.U32 R174, RZ, RZ, R162 ;  /* 0x000000ffffae7224 */ /* 0x000fe400078e00a2 */
[----:B------:R-:W-:Y:S01]  /*9b50*/  FADD.FTZ R6, R194, R193 ;  /* 0x000000c1c2067221 */ /* 0x000fe20000010000 */
[----:B------:R-:W-:Y:S01]  /*9b60*/  IMAD.MOV.U32 R194, RZ, RZ, R169 ;  /* 0x000000ffffc27224 */ /* 0x000fe200078e00a9 */
[----:B-1----:R-:W-:Y:S01]  /*9b70*/  HSET2.LE.AND R0, R69, R100, PT ;  /* 0x0000006445007233 */ /* 0x002fe20003803000 */
[----:B------:R-:W-:-:S02]  /*9b80*/  IMAD.MOV.U32 R169, RZ, RZ, R168 ;  /* 0x000000ffffa97224 */ /* 0x000fc400078e00a8 */
[--C-:B------:R-:W-:Y:S01]  /*9b90*/  FFMA.FTZ R5, R216, UR35, -R20.reuse ;  /* 0x00000023d8057c23 */ /* 0x100fe20008010814 */
[----:B------:R-:W-:Y:S01]  /*9ba0*/  FFMA.FTZ R7, R215, UR35, -R20 ;  /* 0x00000023d7077c23 */ /* 0x000fe20008010814 */
[----:B------:R-:W-:Y:S02]  /*9bb0*/  IMAD.MOV.U32 R193, RZ, RZ, R167 ;  /* 0x000000ffffc17224 */ /* 0x000fe400078e00a7 */
[----:B------:R-:W-:Y:S01]  /*9bc0*/  FADD.FTZ R14, R169, R6 ;  /* 0x00000006a90e7221 */ /* 0x000fe20000010000 */
[----:B------:R-:W-:Y:S01]  /*9bd0*/  IMAD.MOV.U32 R167, RZ, RZ, R154 ;  /* 0x000000ffffa77224 */ /* 0x000fe200078e009a */
[C---:B------:R-:W-:Y:S01]  /*9be0*/  HMMA.16816.F32.BF16 R48, R8.reuse, R28, R48 ;  /* 0x0000001c0830723c */ /* 0x040fe20000041830 */
[----:B---3--:R-:W-:Y:S01]  /*9bf0*/  F2FP.BF16.F32.PACK_AB R4, R56, R57 ;  /* 0x000000393804723e */ /* 0x008fe200000010ff */
[----:B------:R-:W-:Y:S01]  /*9c00*/  IMAD.MOV.U32 R169, RZ, RZ, R136 ;  /* 0x000000ffffa97224 */ /* 0x000fe200078e0088 */
[----:B------:R1:W-:Y:S01]  /*9c10*/  MUFU.EX2 R28, R5 ;  /* 0x00000005001c7308 */ /* 0x0003e20000000800 */
[----:B------:R-:W-:Y:S01]  /*9c20*/  LOP3.LUT R136, R0, R2, RZ, 0xc0, !PT ;  /* 0x0000000200887212 */ /* 0x000fe200078ec0ff */
[----:B------:R-:W-:Y:S01]  /*9c30*/  LDSM.16.MT88.4 R16, [R185+0x5c00] ;  /* 0x005c0000b910783b */ /* 0x000fe20000004200 */
[----:B------:R-:W-:Y:S01]  /*9c40*/  HMMA.16816.F32.BF16 R32, R8, R24, R32 ;  /* 0x000000180820723c */ /* 0x000fe20000041820 */
[----:B------:R-:W-:Y:S01]  /*9c50*/  FADD.FTZ R15, R194, R193 ;  /* 0x000000c1c20f7221 */ /* 0x000fe20000010000 */
[--C-:B------:R-:W-:Y:S01]  /*9c60*/  HSET2.LE.AND R0, R77, R100.reuse, PT ;  /* 0x000000644d007233 */ /* 0x100fe20003803000 */
[----:B------:R-:W-:Y:S01]  /*9c70*/  IMAD.MOV.U32 R193, RZ, RZ, R137 ;  /* 0x000000ffffc17224 */ /* 0x000fe200078e0089 */
[--C-:B------:R-:W-:Y:S01]  /*9c80*/  HSET2.LE.AND R12, R70, R100.reuse, PT ;  /* 0x00000064460c7233 */ /* 0x100fe20003803000 */
[----:B------:R-:W2:Y:S01]  /*9c90*/  MUFU.EX2 R24, R7 ;  /* 0x0000000700187308 */ /* 0x000ea20000000800 */
[----:B------:R-:W-:Y:S01]  /*9ca0*/  F2FP.BF16.F32.PACK_AB R2, R58, R59 ;  /* 0x0000003b3a02723e */ /* 0x000fe200000010ff */
[----:B------:R-:W-:Y:S01]  /*9cb0*/  IMAD.MOV.U32 R195, RZ, RZ, R167 ;  /* 0x000000ffffc37224 */ /* 0x000fe200078e00a7 */
[----:B------:R-:W-:Y:S01]  /*9cc0*/  LOP3.LUT R137, R3, R4, RZ, 0xc0, !PT ;  /* 0x0000000403897212 */ /* 0x000fe200078ec0ff */
[----:B------:R-:W-:Y:S01]  /*9cd0*/  IMAD.MOV.U32 R167, RZ, RZ, R138 ;  /* 0x000000ffffa77224 */ /* 0x000fe200078e008a */
[----:B------:R-:W-:Y:S01]  /*9ce0*/  HSET2.LE.AND R3, R71, R100, PT ;  /* 0x0000006447037233 */ /* 0x000fe20003803000 */
[----:B------:R-:W3:Y:S02]  /*9cf0*/  LDC.U8 R116, c[0x0][0x388] ;  /* 0x0000e200ff747b82 */ /* 0x000ee40000000000 */
[----:B------:R-:W4:Y:S01]  /*9d00*/  MUFU.EX2 R13, R13 ;  /* 0x0000000d000d7308 */ /* 0x000f220000000800 */
[----:B------:R-:W-:Y:S01]  /*9d10*/  F2FP.BF16.F32.PACK_AB R4, R22, R23 ;  /* 0x000000171604723e */ /* 0x000fe200000010ff */
[----:B------:R-:W-:Y:S01]  /*9d20*/  FADD.FTZ R20, R186, R187 ;  /* 0x000000bbba147221 */ /* 0x000fe20000010000 */
[----:B------:R-:W-:Y:S01]  /*9d30*/  LOP3.LUT R138, R0, R2, RZ, 0xc0, !PT ;  /* 0x00000002008a7212 */ /* 0x000fe200078ec0ff */
[----:B------:R-:W-:-:S02]  /*9d40*/  IMAD.MOV.U32 R194, RZ, RZ, R139 ;  /* 0x000000ffffc27224 */ /* 0x000fc400078e008b */
[----:B------:R-:W-:Y:S01]  /*9d50*/  FADD.FTZ R0, R195, R15 ;  /* 0x0000000fc3007221 */ /* 0x000fe20000010000 */
[----:B------:R-:W-:Y:S01]  /*9d60*/  LOP3.LUT R139, R3, R4, RZ, 0xc0, !PT ;  /* 0x00000004038b7212 */ /* 0x000fe200078ec0ff */
[----:B------:R-:W-:Y:S01]  /*9d70*/  IMAD.MOV.U32 R168, RZ, RZ, R152 ;  /* 0x000000ffffa87224 */ /* 0x000fe200078e0098 */
[C---:B------:R-:W-:Y:S01]  /*9d80*/  HMMA.16816.F32.BF16 R44, R8.reuse, R30, R44 ;  /* 0x0000001e082c723c */ /* 0x040fe2000004182c */
[----:B------:R-:W-:Y:S01]  /*9d90*/  FADD.FTZ R3, R193, R20 ;  /* 0x00000014c1037221 */ /* 0x000fe20000010000 */
[----:B------:R-:W-:Y:S01]  /*9da0*/  FADD.FTZ R0, R167, R0 ;  /* 0x00000000a7007221 */ /* 0x000fe20000010000 */
[----:B------:R-:W-:Y:S02]  /*9db0*/  IMAD.MOV.U32 R152, RZ, RZ, R157 ;  /* 0x000000ffff987224 */ /* 0x000fe400078e009d */
[----:B------:R-:W-:Y:S01]  /*9dc0*/  FADD.FTZ R2, R169, R14 ;  /* 0x0000000ea9027221 */ /* 0x000fe20000010000 */
[----:B------:R-:W-:Y:S01]  /*9dd0*/  HMMA.16816.F32.BF16 R40, R8, R26, R40 ;  /* 0x0000001a0828723c */ /* 0x000fe20000041828 */
[----:B------:R-:W-:-:S02]  /*9de0*/  IMAD.MOV.U32 R157, RZ, RZ, R158 ;  /* 0x000000ffff9d7224 */ /* 0x000fc400078e009e */
[----:B------:R-:W-:Y:S01]  /*9df0*/  FADD.FTZ R4, R168, R3 ;  /* 0x00000003a8047221 */ /* 0x000fe20000010000 */
[----:B------:R-:W-:Y:S01]  /*9e00*/  IMAD.MOV.U32 R158, RZ, RZ, R156 ;  /* 0x000000ffff9e7224 */ /* 0x000fe200078e009c */
[----:B------:R-:W3:Y:S02]  /*9e10*/  LDSM.16.MT88.4 R160, [R184+0x5c00] ;  /* 0x005c0000b8a0783b */ /* 0x000ee40000004200 */
[----:B------:R-:W-:Y:S01]  /*9e20*/  FADD.FTZ R8, R194, R21 ;  /* 0x00000015c2087221 */ /* 0x000fe20000010000 */
[----:B------:R-:W-:Y:S01]  /*9e30*/  IMAD.MOV.U32 R154, RZ, RZ, R155 ;  /* 0x000000ffff9a7224 */ /* 0x000fe200078e009b */
[--C-:B-1----:R-:W-:Y:S01]  /*9e40*/  HSET2.LE.AND R5, R87, R100.reuse, PT ;  /* 0x0000006457057233 */ /* 0x102fe20003803000 */
[----:B------:R-:W-:Y:S02]  /*9e50*/  IMAD.MOV.U32 R156, RZ, RZ, R140 ;  /* 0x000000ffff9c7224 */ /* 0x000fe400078e008c */
[----:B------:R-:W-:Y:S01]  /*9e60*/  FADD.FTZ R3, R170, R8 ;  /* 0x00000008aa037221 */ /* 0x000fe20000010000 */
[----:B------:R-:W-:Y:S01]  /*9e70*/  FADD.FTZ R10, R176, R0 ;  /* 0x00000000b00a7221 */ /* 0x000fe20000010000 */
[----:B------:R-:W-:Y:S01]  /*9e80*/  IMAD.MOV.U32 R155, RZ, RZ, R197 ;  /* 0x000000ffff9b7224 */ /* 0x000fe200078e00c5 */
[----:B------:R-:W-:Y:S01]  /*9e90*/  HSET2.LE.AND R6, R84, R100, PT ;  /* 0x0000006454067233 */ /* 0x000fe20003803000 */
[----:B------:R-:W-:Y:S01]  /*9ea0*/  FADD.FTZ R11, R174, R2 ;  /* 0x00000002ae0b7221 */ /* 0x000fe20000010000 */
[----:B------:R-:W-:Y:S01]  /*9eb0*/  F2FP.BF16.F32.PACK_AB R0, R119, R120 ;  /* 0x000000787700723e */ /* 0x000fe200000010ff */
[----:B------:R-:W-:Y:S01]  /*9ec0*/  IMAD.MOV.U32 R169, RZ, RZ, R177 ;  /* 0x000000ffffa97224 */ /* 0x000fe200078e00b1 */
[----:B--2---:R-:W-:Y:S01]  /*9ed0*/  F2FP.BF16.F32.PACK_AB R2, R24, R28 ;  /* 0x0000001c1802723e */ /* 0x004fe200000010ff */
[----:B------:R-:W-:-:S02]  /*9ee0*/  IMAD.MOV.U32 R167, RZ, RZ, R181 ;  /* 0x000000ffffa77224 */ /* 0x000fc400078e00b5 */
[----:B------:R-:W-:Y:S01]  /*9ef0*/  FADD.FTZ R9, R152, R4 ;  /* 0x0000000498097221 */ /* 0x000fe20000010000 */
[----:B------:R-:W-:Y:S01]  /*9f00*/  IMAD.MOV.U32 R177, RZ, RZ, R191 ;  /* 0x000000ffffb17224 */ /* 0x000fe200078e00bf */
[----:B------:R-:W-:Y:S01]  /*9f10*/  HSET2.LE.AND R7, R72, R100, PT ;  /* 0x0000006448077233 */ /* 0x000fe20003803000 */
[----:B------:R-:W-:Y:S02]  /*9f20*/  IMAD.MOV.U32 R168, RZ, RZ, R180 ;  /* 0x000000ffffa87224 */ /* 0x000fe400078e00b4 */
[----:B------:R-:W-:Y:S01]  /*9f30*/  FADD.FTZ R8, R154, R3 ;  /* 0x000000039a087221 */ /* 0x000fe20000010000 */
[----:B------:R-:W-:Y:S01]  /*9f40*/  IMAD.MOV.U32 R191, RZ, RZ, R156 ;  /* 0x000000ffffbf7224 */ /* 0x000fe200078e009c */
[----:B----4-:R-:W-:Y:S01]  /*9f50*/  F2FP.BF16.F32.PACK_AB R4, R13, R105 ;  /* 0x000000690d04723e */ /* 0x010fe200000010ff */
[----:B------:R-:W-:Y:S01]  /*9f60*/  IMAD.MOV.U32 R170, RZ, RZ, R189 ;  /* 0x000000ffffaa7224 */ /* 0x000fe200078e00bd */
[----:B------:R-:W-:Y:S01]  /*9f70*/  F2FP.BF16.F32.PACK_AB R3, R121, R122 ;  /* 0x0000007a7903723e */ /* 0x000fe200000010ff */
[----:B------:R-:W-:Y:S01]  /*9f80*/  IMAD.MOV.U32 R156, RZ, RZ, R155 ;  /* 0x000000ffff9c7224 */ /* 0x000fe200078e009b */
[----:B------:R-:W-:Y:S01]  /*9f90*/  LOP3.LUT R154, R5, R0, RZ, 0xc0, !PT ;  /* 0x00000000059a7212 */ /* 0x000fe200078ec0ff */
[----:B------:R-:W-:Y:S01]  /*9fa0*/  FADD.FTZ R0, R169, R11 ;  /* 0x0000000ba9007221 */ /* 0x000fe20000010000 */
[----:B------:R-:W-:Y:S01]  /*9fb0*/  LOP3.LUT R155, R6, R2, RZ, 0xc0, !PT ;  /* 0x00000002069b7212 */ /* 0x000fe200078ec0ff */
[----:B------:R-:W-:-:S02]  /*9fc0*/  IMAD.MOV.U32 R174, RZ, RZ, R183 ;  /* 0x000000ffffae7224 */ /* 0x000fc400078e00b7 */
[----:B------:R-:W-:Y:S01]  /*9fd0*/  FADD.FTZ R2, R167, R10 ;  /* 0x0000000aa7027221 */ /* 0x000fe20000010000 */
[----:B------:R-:W-:Y:S01]  /*9fe0*/  IMAD.MOV.U32 R181, RZ, RZ, R153 ;  /* 0x000000ffffb57224 */ /* 0x000fe200078e0099 */
[----:B------:R-:W-:Y:S01]  /*9ff0*/  LOP3.LUT R153, R12, R4, RZ, 0xc0, !PT ;  /* 0x000000040c997212 */ /* 0x000fe200078ec0ff */
        /* <DEDUP_REMOVED lines=15> */
[----:B------:R-:W-:Y:S02]  /*a0f0*/  IMAD.MOV.U32 R189, RZ, RZ, R143 ;  /* 0x000000ffffbd7224 */ /* 0x000fe400078e008f */
[----:B------:R-:W-:Y:S01]  /*a100*/  FADD.FTZ R2, R156, R0 ;  /* 0x000000009c027221 */ /* 0x000fe20000010000 */
[----:B------:R-:W-:Y:S02]  /*a110*/  IMAD.MOV.U32 R140, RZ, RZ, R196 ;  /* 0x000000ffff8c7224 */ /* 0x000fe400078e00c4 */
        /* <DEDUP_REMOVED lines=96> */
[----:B------:R-:W-:-:S03]  /*a720*/  FADD.FTZ R216, R22, R0 ;  /* 0x0000000016d87221 */ /* 0x000fc60000010000 */
[----:B------:R1:W5:Y:S04]  /*a730*/  LDL.LU R187, [R1+0x84] ;  /* 0x0000840001bb7983 */ /* 0x0003680000300800 */
[----:B------:R1:W5:Y:S04]  /*a740*/  LDL.LU R186, [R1+0x80] ;  /* 0x0000800001ba7983 */ /* 0x0003680000300800 */
[----:B------:R1:W5:Y:S04]  /*a750*/  LDL.LU R135, [R1+0x7c] ;  /* 0x00007c0001877983 */ /* 0x0003680000300800 */
[----:B------:R1:W-:Y:S04]  /*a760*/  STL [R1+0x50], R131 ;  /* 0x0000508301007387 */ /* 0x0003e80000100800 */
[----:B------:R1:W-:Y:S04]  /*a770*/  STL [R1+0x54], R175 ;  /* 0x000054af01007387 */ /* 0x0003e80000100800 */
[----:B------:R1:W-:Y:S04]  /*a780*/  STL [R1+0x48], R173 ;  /* 0x000048ad01007387 */ /* 0x0003e80000100800 */
[----:B------:R1:W-:Y:S01]  /*a790*/  STL [R1+0x4c], R216 ;  /* 0x00004cd801007387 */ /* 0x0003e20000100800 */
[----:B---3--:R-:W-:Y:S01]  /*a7a0*/  HMMA.16816.F32.BF16 R148, R136, R160, R148 ;  /* 0x000000a08894723c */ /* 0x008fe20000041894 */
[----:B------:R-:W-:-:S05]  /*a7b0*/  VIADD R195, R188, 0x400 ;  /* 0x00000400bcc37836 */ /* 0x000fca0000000000 */
[----:B------:R-:W-:Y:S01]  /*a7c0*/  HMMA.16816.F32.BF16 R144, R136, R162, R144 ;  /* 0x000000a28890723c */ /* 0x000fe20000041890 */
        /* <DEDUP_REMOVED lines=8> */
[C---:B------:R-:W-:Y:S02]  /*a850*/  VIADD R190, R188.reuse, 0x1800 ;  /* 0x00001800bcbe7836 */ /* 0x040fe40000000000 */
[----:B------:R-:W-:-:S03]  /*a860*/  VIADD R189, R188, 0x1c00 ;  /* 0x00001c00bcbd7836 */ /* 0x000fc60000000000 */
[-C--:B------:R-:W-:Y:S06]  /*a870*/  HMMA.16816.F32.BF16 R136, R136, R18.reuse, R52 ;  /* 0x000000128888723c */ /* 0x080fec0000041834 */
[----:B------:R-:W-:Y:S01]  /*a880*/  HMMA.16816.F32.BF16 R152, R152, R18, R40 ;  /* 0x000000129898723c */ /* 0x000fe20000041828 */
[----:B------:R-:W-:-:S08]  /*a890*/  NOP ;  /* 0x0000000000007918 */ /* 0x000fd00000000000 */
[----:B-1----:R-:W-:-:S15]  /*a8a0*/  @!P0 BRA `(.L_x_875) ;  /* 0x00000088006c8947 */ /* 0x002fde0003800000 */
[----:B------:R-:W2:Y:S04]  /*a8b0*/  LDL.64 R176, [R1+0x40] ;  /* 0x0000400001b07983 */ /* 0x000ea80000100a00 */
[----:B------:R-:W3:Y:S04]  /*a8c0*/  LDL R181, [R1+0x28] ;  /* 0x0000280001b57983 */ /* 0x000ee80000100800 */
[----:B------:R-:W4:Y:S01]  /*a8d0*/  LDL R183, [R1+0x14] ;  /* 0x0000140001b77983 */ /* 0x000f220000100800 */
[----:B------:R-:W-:Y:S01]  /*a8e0*/  UIADD3 UR29, UR34, -0x2, URZ ;  /* 0xfffffffe221d7890 */ /* 0x000fe2000fffe03f */
[----:B------:R-:W-:-:S04]  /*a8f0*/  DEPBAR.LE SB0, 0x0 ;  /* 0x000080000000791a */ /* 0x000fc80000000000 */
[----:B------:R-:W-:Y:S01]  /*a900*/  USHF.R.S32.HI UR4, URZ, 0x1f, UR29 ;  /* 0x0000001f3f047899 */ /* 0x000fe2000801141d */
[----:B------:R-:W4:Y:S01]  /*a910*/  LDL R204, [R1+0x78] ;  /* 0x0000780001cc7983 */ /* 0x000f220000100800 */
[----:B------:R-:W-:Y:S01]  /*a920*/  UIMAD UR10, UR25, UR29, URZ ;  /* 0x0000001d190a72a4 */ /* 0x000fe2000f8e023f */
[----:B------:R-:W-:-:S03]  /*a930*/  IMAD.U32 R2, RZ, RZ, UR29 ;  /* 0x0000001dff027e24 */ /* 0x000fc6000f8e00ff */
[----:B------:R-:W-:Y:S02]  /*a940*/  UIMAD UR4, UR4, UR26, UR10 ;  /* 0x0000001a040472a4 */ /* 0x000fe4000f8e020a */
[----:B------:R-:W-:Y:S01]  /*a950*/  USHF.L.U32 UR36, UR6, 0x6, URZ ;  /* 0x0000000606247899 */ /* 0x000fe2000800063f */
[----:B------:R-:W-:Y:S01]  /*a960*/  ULDC.64 UR10, c[0x0][0x220] ;  /* 0x00008800000a7ab9 */ /* 0x000fe20000000a00 */
[----:B------:R-:W1:Y:S02]  /*a970*/  S2R R180, SR_TID.X ;  /* 0x0000000000b47919 */ /* 0x000e640000002100 */
[----:B-1----:R-:W-:-:S05]  /*a980*/  IMAD.SHL.U32 R180, R180, 0x2, RZ ;  /* 0x00000002b4b47824 */ /* 0x002fca00078e00ff */
[----:B------:R-:W-:Y:S01]  /*a990*/  LOP3.LUT R180, R180, 0x6, RZ, 0xc0, !PT ;  /* 0x00000006b4b47812 */ /* 0x000fe200078ec0ff */
[----:B------:R-:W-:Y:S01]  /*a9a0*/  BAR.SYNC.DEFER_BLOCKING 0x0 ;  /* 0x0000000000007b1d */ /* 0x000fe20000010000 */
[----:B--2---:R-:W-:-:S04]  /*a9b0*/  IMAD.WIDE.U32 R2, R2, UR26, R176 ;  /* 0x0000001a02027c25 */ /* 0x004fc8000f8e00b0 */
        /* <DEDUP_REMOVED lines=8> */
[----:B---3--:R-:W-:Y:S01]  /*aa40*/  LDGSTS.E.BYPASS.LTC128B.128 [R181+0x4000], desc[UR30][R6.64] ;  /* 0x0400000006b57fae */ /* 0x008fe2000b901d5e */
[----:B------:R-:W-:Y:S02]  /*aa50*/  IADD3.X R5, R7, UR4, RZ, P0, !PT ;  /* 0x0000000407057c10 */ /* 0x000fe400087fe4ff */
[----:B------:R-:W-:-:S03]  /*aa60*/  IADD3 R2, P0, R4, UR36, RZ ;  /* 0x0000002404027c10 */ /* 0x000fc6000ff1e0ff */
[----:B------:R1:W-:Y:S01]  /*aa70*/  LDGSTS.E.BYPASS.LTC128B.128 [R181+0x4800], desc[UR30][R4.64] ;  /* 0x0480000004b57fae */ /* 0x0003e2000b901d5e */
[----:B------:R-:W-:Y:S02]  /*aa80*/  IADD3.X R3, R5, UR4, RZ, P0, !PT ;  /* 0x0000000405037c10 */ /* 0x000fe400087fe4ff */
[----:B------:R-:W-:-:S03]  /*aa90*/  IADD3 R8, P0, R2, UR36, RZ ;  /* 0x0000002402087c10 */ /* 0x000fc6000ff1e0ff */
[----:B------:R-:W-:Y:S01]  /*aaa0*/  LDGSTS.E.BYPASS.LTC128B.128 [R181+0x5000], desc[UR30][R2.64] ;  /* 0x0500000002b57fae */ /* 0x000fe2000b901d5e */
[----:B------:R-:W-:-:S05]  /*aab0*/  IADD3.X R9, R3, UR4, RZ, P0, !PT ;  /* 0x0000000403097c10 */ /* 0x000fca00087fe4ff */
[----:B------:R2:W-:Y:S04]  /*aac0*/  LDGSTS.E.BYPASS.LTC128B.128 [R181+0x5800], desc[UR30][R8.64] ;  /* 0x0580000008b57fae */ /* 0x0005e8000b901d5e */
[----:B-----5:R-:W-:Y:S04]  /*aad0*/  LDSM.16.M88.4 R16, [R186] ;  /* 0x00000000ba10783b */ /* 0x020fe80000000200 */
[----:B------:R-:W3:Y:S04]  /*aae0*/  LDSM.16.M88.4 R20, [R135+0x2000] ;  /* 0x002000008714783b */ /* 0x000ee80000000200 */
[----:B------:R-:W3:Y:S04]  /*aaf0*/  LDSM.16.M88.4 R12, [R186+0x1000] ;  /* 0x00100000ba0c783b */ /* 0x000ee80000000200 */
[----:B------:R-:W-:Y:S04]  /*ab00*/  LDSM.16.M88.4 R24, [R188] ;  /* 0x00000000bc18783b */ /* 0x000fe80000000200 */
[----:B-1----:R-:W-:Y:S04]  /*ab10*/  LDSM.16.M88.4 R4, [R187+0x1000] ;  /* 0x00100000bb04783b */ /* 0x002fe80000000200 */
[----:B------:R-:W-:Y:S04]  /*ab20*/  LDSM.16.M88.4 R32, [R135+0x2400] ;  /* 0x002400008720783b */ /* 0x000fe80000000200 */
[----:B--2---:R-:W1:Y:S01]  /*ab30*/  LDSM.16.M88.4 R8, [R187] ;  /* 0x00000000bb08783b */ /* 0x004e620000000200 */
[----:B------:R-:W-:Y:S01]  /*ab40*/  UIADD3 UR10, UR34, -0x2, URZ ;  /* 0xfffffffe220a7890 */ /* 0x000fe2000fffe03f */
[----:B----4-:R-:W-:-:S02]  /*ab50*/  IMAD.MOV.U32 R177, RZ, RZ, R183 ;  /* 0x000000ffffb17224 */ /* 0x010fc400078e00b7 */
[----:B------:R-:W-:Y:S01]  /*ab60*/  IMAD.MOV.U32 R176, RZ, RZ, R204 ;  /* 0x000000ffffb07224 */ /* 0x000fe200078e00cc */
[----:B------:R-:W-:Y:S01]  /*ab70*/  USHF.L.U32 UR4, UR29, 0x2, URZ ;  /* 0x000000021d047899 */ /* 0x000fe2000800063f */
[----:B------:R-:W0:Y:S01]  /*ab80*/  LDGDEPBAR ;  /* 0x00000000000079af */ /* 0x000e220000000000 */
[-C--:B---3--:R-:W-:Y:S06]  /*ab90*/  HMMA.16816.F32.BF16 R28, R16, R20.reuse, RZ ;  /* 0x00000014101c723c */ /* 0x088fec00000418ff */
[C---:B------:R-:W-:Y:S06]  /*aba0*/  HMMA.16816.F32.BF16 R40, R12.reuse, R20, RZ ;  /* 0x000000140c28723c */ /* 0x040fec00000418ff */
[-C--:B------:R-:W-:Y:S06]  /*abb0*/  HMMA.16816.F32.BF16 R56, R12, R22.reuse, RZ ;  /* 0x000000160c38723c */ /* 0x080fec00000418ff */
[----:B------:R-:W-:Y:S06]  /*abc0*/  HMMA.16816.F32.BF16 R52, R16, R22, RZ ;  /* 0x000000161034723c */ /* 0x000fec00000418ff */
[----:B-1----:R-:W-:Y:S01]  /*abd0*/  HMMA.16816.F32.BF16 R48, R8, R24, R28 ;  /* 0x000000180830723c */ /* 0x002fe2000004181c */
[----:B------:R-:W1:Y:S01]  /*abe0*/  LDSM.16.M88.4 R28, [R195] ;  /* 0x00000000c31c783b */ /* 0x000e620000000200 */
[----:B------:R-:W-:-:S04]  /*abf0*/  IMAD.U32 R0, RZ, RZ, UR10 ;  /* 0x0000000aff007e24 */ /* 0x000fc8000f8e00ff */
[----:B------:R-:W-:Y:S01]  /*ac00*/  HMMA.16816.F32.BF16 R44, R4, R24, R40 ;  /* 0x00000018042c723c */ /* 0x000fe20000041828 */
[----:B------:R-:W-:-:S05]  /*ac10*/  IMAD R0, R0, 0x80, R180 ;  /* 0x0000008000007824 */ /* 0x000fca00078e02b4 */
[C---:B------:R-:W-:Y:S01]  /*ac20*/  ISETP.GE.AND P4, PT, R0.reuse, R201, PT ;  /* 0x000000c90000720c */ /* 0x040fe20003f86270 */
[----:B------:R-:W-:Y:S01]  /*ac30*/  HMMA.16816.F32.BF16 R20, R12, R32, RZ ;  /* 0x000000200c14723c */ /* 0x000fe200000418ff */
[C---:B------:R-:W-:Y:S02]  /*ac40*/  VIADD R2, R0.reuse, 0x1 ;  /* 0x0000000100027836 */ /* 0x040fe40000000000 */
[----:B------:R-:W-:-:S03]  /*ac50*/  ISETP.LT.OR P4, PT, R0, R197, P4 ;  /* 0x000000c50000720c */ /* 0x000fc60002781670 */
[-C--:B------:R-:W-:Y:S06]  /*ac60*/  HMMA.16816.F32.BF16 R56, R4, R26.reuse, R56 ;  /* 0x0000001a0438723c */ /* 0x080fec0000041838 */
[----:B------:R-:W-:Y:S01]  /*ac70*/  HMMA.16816.F32.BF16 R52, R8, R26, R52 ;  /* 0x0000001a0834723c */ /* 0x000fe20000041834 */
[----:B------:R-:W2:Y:S01]  /*ac80*/  LDSM.16.M88.4 R24, [R135+0x2800] ;  /* 0x002800008718783b */ /* 0x000ea20000000200 */
[----:B------:R-:W-:Y:S02]  /*ac90*/  FSEL R83, R48, -INF , !P4 ;  /* 0xff80000030537808 */ /* 0x000fe40006000000 */
[----:B------:R-:W-:-:S02]  /*aca0*/  ISETP.GE.AND P6, PT, R2, R202, PT ;  /* 0x000000ca0200720c */ /* 0x000fc40003fc6270 */
[----:B------:R-:W-:Y:S01]  /*acb0*/  HMMA.16816.F32.BF16 R40, R16, R32, RZ ;  /* 0x000000201028723c */ /* 0x000fe200000418ff */
[----:B------:R-:W-:Y:S02]  /*acc0*/  ISETP.GE.AND P3, PT, R2, R200, PT ;  /* 0x000000c80200720c */ /* 0x000fe40003f66270 */
[C---:B------:R-:W-:Y:S02]  /*acd0*/  ISETP.GE.AND P4, PT, R0.reuse, R202, PT ;  /* 0x000000ca0000720c */ /* 0x040fe40003f86270 */
[----:B------:R-:W-:Y:S02]  /*ace0*/  ISETP.GE.AND P5, PT, R0, R200, PT ;  /* 0x000000c80000720c */ /* 0x000fe40003fa6270 */
[CC--:B------:R-:W-:Y:S02]  /*acf0*/  ISETP.LT.OR P6, PT, R2.reuse, R199.reuse, P6 ;  /* 0x000000c70200720c */ /* 0x0c0fe400037c1670 */
[----:B------:R-:W-:Y:S02]  /*ad00*/  ISETP.LT.OR P3, PT, R2, R198, P3 ;  /* 0x000000c60200720c */ /* 0x000fe40001f61670 */
[----:B------:R-:W-:-:S02]  /*ad10*/  ISETP.LT.OR P4, PT, R0, R199, P4 ;  /* 0x000000c70000720c */ /* 0x000fc40002781670 */
[----:B------:R-:W-:Y:S02]  /*ad20*/  ISETP.LT.OR P5, PT, R0, R198, P5 ;  /* 0x000000c60000720c */ /* 0x000fe40002fa1670 */
[----:B------:R-:W-:Y:S02]  /*ad30*/  FSEL R89, R44, -INF , !P4 ;  /* 0xff8000002c597808 */ /* 0x000fe40006000000 */
[----:B------:R-:W-:Y:S02]  /*ad40*/  FSEL R93, R45, -INF , !P6 ;  /* 0xff8000002d5d7808 */ /* 0x000fe40007000000 */
[----:B------:R-:W-:Y:S02]  /*ad50*/  FSEL R94, R46, -INF , !P5 ;  /* 0xff8000002e5e7808 */ /* 0x000fe40006800000 */
[----:B------:R-:W-:Y:S02]  /*ad60*/  FSEL R97, R47, -INF , !P3 ;  /* 0xff8000002f617808 */ /* 0x000fe40005800000 */
[----:B------:R-:W-:Y:S01]  /*ad70*/  HMMA.16816.F32.BF16 R44, R12, R34, RZ ;  /* 0x000000220c2c723c */ /* 0x000fe200000418ff */
[----:B------:R-:W-:-:S05]  /*ad80*/  ISETP.GE.AND P2, PT, R2, R201, PT ;  /* 0x000000c90200720c */ /* 0x000fca0003f46270 */
[----:B------:R-:W-:Y:S01]  /*ad90*/  HMMA.16816.F32.BF16 R32, R16, R34, RZ ;  /* 0x000000221020723c */ /* 0x000fe200000418ff */
[-C--:B------:R-:W-:Y:S02]  /*ada0*/  ISETP.GE.AND P0, PT, R2, R203.reuse, PT ;  /* 0x000000cb0200720c */ /* 0x080fe40003f06270 */
[C---:B------:R-:W-:Y:S01]  /*adb0*/  ISETP.GE.AND P1, PT, R0.reuse, R203, PT ;  /* 0x000000cb0000720c */ /* 0x040fe20003f26270 */
[----:B------:R-:W-:Y:S01]  /*adc0*/  VIADD R3, R0, 0x9 ;  /* 0x0000000900037836 */ /* 0x000fe20000000000 */
[C---:B------:R-:W-:Y:S01]  /*add0*/  ISETP.LT.OR P2, PT, R2.reuse, R197, P2 ;  /* 0x000000c50200720c */ /* 0x040fe20001741670 */
[----:B-1----:R-:W-:Y:S01]  /*ade0*/  HMMA.16816.F32.BF16 R68, R4, R28, R20 ;  /* 0x0000001c0444723c */ /* 0x002fe20000041814 */
[-C--:B------:R-:W-:Y:S01]  /*adf0*/  ISETP.LT.OR P0, PT, R2, R196.reuse, P0 ;  /* 0x000000c40200720c */ /* 0x080fe20000701670 */
[----:B------:R-:W1:Y:S01]  /*ae00*/  LDSM.16.M88.4 R20, [R194] ;  /* 0x00000000c214783b */ /* 0x000e620000000200 */
[C---:B------:R-:W-:Y:S01]  /*ae10*/  ISETP.LT.OR P1, PT, R0.reuse, R196, P1 ;  /* 0x000000c40000720c */ /* 0x040fe20000f21670 */
[----:B------:R-:W-:-:S02]  /*ae20*/  VIADD R2, R0, 0x8 ;  /* 0x0000000800027836 */ /* 0x000fc40000000000 */
[----:B------:R-:W-:Y:S01]  /*ae30*/  HMMA.16816.F32.BF16 R60, R8, R28, R40 ;  /* 0x0000001c083c723c */ /* 0x000fe20000041828 */
[----:B------:R-:W-:Y:S02]  /*ae40*/  FSEL R88, R49, -INF , !P2 ;  /* 0xff80000031587808 */ /* 0x000fe40005000000 */
[----:B------:R-:W-:Y:S02]  /*ae50*/  FSEL R87, R50, -INF , !P1 ;  /* 0xff80000032577808 */ /* 0x000fe40004800000 */
[C---:B------:R-:W-:Y:S02]  /*ae60*/  ISETP.GE.AND P1, PT, R2.reuse, R201, PT ;  /* 0x000000c90200720c */ /* 0x040fe40003f26270 */
[----:B------:R-:W-:Y:S02]  /*ae70*/  ISETP.GE.AND P2, PT, R2, R203, PT ;  /* 0x000000cb0200720c */ /* 0x000fe40003f46270 */
[C---:B------:R-:W-:Y:S02]  /*ae80*/  ISETP.GE.AND P6, PT, R3.reuse, R201, PT ;  /* 0x000000c90300720c */ /* 0x040fe40003fc6270 */
[----:B------:R-:W-:-:S02]  /*ae90*/  ISETP.GE.AND P3, PT, R3, R203, PT ;  /* 0x000000cb0300720c */ /* 0x000fc40003f66270 */
[----:B------:R-:W-:Y:S02]  /*aea0*/  FSEL R95, R51, -INF , !P0 ;  /* 0xff800000335f7808 */ /* 0x000fe40004000000 */
[C---:B------:R-:W-:Y:S02]  /*aeb0*/  ISETP.GE.AND P0, PT, R2.reuse, R202, PT ;  /* 0x000000ca0200720c */ /* 0x040fe40003f06270 */
[C---:B------:R-:W-:Y:S02]  /*aec0*/  ISETP.GE.AND P4, PT, R2.reuse, R200, PT ;  /* 0x000000c80200720c */ /* 0x040fe40003f86270 */
[----:B------:R-:W-:Y:S02]  /*aed0*/  ISETP.GE.AND P5, PT, R3, R202, PT ;  /* 0x000000ca0300720c */ /* 0x000fe40003fa6270 */
[C---:B------:R-:W-:Y:S02]  /*aee0*/  ISETP.LT.OR P1, PT, R2.reuse, R197, P1 ;  /* 0x000000c50200720c */ /* 0x040fe40000f21670 */
[----:B------:R-:W-:-:S02]  /*aef0*/  ISETP.LT.OR P2, PT, R2, R196, P2 ;  /* 0x000000c40200720c */ /* 0x000fc40001741670 */
[C---:B------:R-:W-:Y:S02]  /*af00*/  ISETP.LT.OR P6, PT, R3.reuse, R197, P6 ;  /* 0x000000c50300720c */ /* 0x040fe400037c1670 */
[C---:B------:R-:W-:Y:S02]  /*af10*/  ISETP.LT.OR P3, PT, R3.reuse, R196, P3 ;  /* 0x000000c40300720c */ /* 0x040fe40001f61670 */
[CC--:B------:R-:W-:Y:S02]  /*af20*/  ISETP.LT.OR P0, PT, R2.reuse, R199.reuse, P0 ;  /* 0x000000c70200720c */ /* 0x0c0fe40000701670 */
[----:B------:R-:W-:Y:S01]  /*af30*/  ISETP.LT.OR P4, PT, R2, R198, P4 ;  /* 0x000000c60200720c */ /* 0x000fe20002781670 */
[----:B------:R-:W-:Y:S01]  /*af40*/  VIADD R2, R0, 0x10 ;  /* 0x0000001000027836 */ /* 0x000fe20000000000 */
[----:B------:R-:W-:Y:S02]  /*af50*/  ISETP.LT.OR P5, PT, R3, R199, P5 ;  /* 0x000000c70300720c */ /* 0x000fe40002fa1670 */
[----:B------:R-:W-:-:S02]  /*af60*/  FSEL R84, R52, -INF , !P1 ;  /* 0xff80000034547808 */ /* 0x000fc40004800000 */
[----:B------:R-:W-:Y:S02]  /*af70*/  FSEL R86, R54, -INF , !P2 ;  /* 0xff80000036567808 */ /* 0x000fe40005000000 */
[----:B------:R-:W-:Y:S02]  /*af80*/  FSEL R82, R53, -INF , !P6 ;  /* 0xff80000035527808 */ /* 0x000fe40007000000 */
[----:B------:R-:W-:Y:S01]  /*af90*/  FSEL R85, R55, -INF , !P3 ;  /* 0xff80000037557808 */ /* 0x000fe20005800000 */
[----:B--2---:R-:W-:Y:S01]  /*afa0*/  HMMA.16816.F32.BF16 R40, R12, R24, RZ ;  /* 0x000000180c28723c */ /* 0x004fe200000418ff */
[----:B------:R-:W-:Y:S02]  /*afb0*/  FSEL R96, R58, -INF , !P4 ;  /* 0xff8000003a607808 */ /* 0x000fe40006000000 */
[----:B------:R-:W-:-:S03]  /*afc0*/  FSEL R90, R57, -INF , !P5 ;  /* 0xff800000395a7808 */ /* 0x000fc60006800000 */
[----:B------:R-:W-:Y:S01]  /*afd0*/  HMMA.16816.F32.BF16 R52, R8, R30, R32 ;  /* 0x0000001e0834723c */ /* 0x000fe20000041820 */
[----:B------:R-:W2:Y:S01]  /*afe0*/  LDSM.16.M88.4 R32, [R135+0x2c00] ;  /* 0x002c00008720783b */ /* 0x000ea20000000200 */
[----:B------:R-:W-:Y:S02]  /*aff0*/  FSEL R92, R56, -INF , !P0 ;  /* 0xff800000385c7808 */ /* 0x000fe40004000000 */
[C---:B------:R-:W-:Y:S02]  /*b000*/  ISETP.GE.AND P4, PT, R2.reuse, R201, PT ;  /* 0x000000c90200720c */ /* 0x040fe40003f86270 */
[C---:B------:R-:W-:Y:S02]  /*b010*/  ISETP.GE.AND P1, PT, R2.reuse, R203, PT ;  /* 0x000000cb0200720c */ /* 0x040fe40003f26270 */
[C---:B------:R-:W-:Y:S02]  /*b020*/  ISETP.GE.AND P2, PT, R2.reuse, R202, PT ;  /* 0x000000ca0200720c */ /* 0x040fe40003f46270 */
[----:B------:R-:W-:-:S02]  /*b030*/  ISETP.GE.AND P5, PT, R2, R200, PT ;  /* 0x000000c80200720c */ /* 0x000fc40003fa6270 */
[C---:B------:R-:W-:Y:S01]  /*b040*/  ISETP.GE.AND P0, PT, R3.reuse, R200, PT ;  /* 0x000000c80300720c */ /* 0x040fe20003f06270 */
[----:B------:R-:W-:Y:S01]  /*b050*/  HMMA.16816.F32.BF16 R44, R4, R30, R44 ;  /* 0x0000001e042c723c */ /* 0x000fe2000004182c */
[C---:B------:R-:W-:Y:S01]  /*b060*/  ISETP.LT.OR P4, PT, R2.reuse, R197, P4 ;  /* 0x000000c50200720c */ /* 0x040fe20002781670 */
[----:B------:R-:W3:Y:S01]  /*b070*/  LDSM.16.M88.4 R28, [R193] ;  /* 0x00000000c11c783b */ /* 0x000ee20000000200 */
[C---:B------:R-:W-:Y:S02]  /*b080*/  ISETP.LT.OR P1, PT, R2.reuse, R196, P1 ;  /* 0x000000c40200720c */ /* 0x040fe40000f21670 */
[C---:B------:R-:W-:Y:S02]  /*b090*/  ISETP.LT.OR P2, PT, R2.reuse, R199, P2 ;  /* 0x000000c70200720c */ /* 0x040fe40001741670 */
[-C--:B------:R-:W-:Y:S01]  /*b0a0*/  ISETP.LT.OR P5, PT, R2, R198.reuse, P5 ;  /* 0x000000c60200720c */ /* 0x080fe20002fa1670 */
[----:B------:R-:W-:Y:S01]  /*b0b0*/  VIADD R2, R0, 0x11 ;  /* 0x0000001100027836 */ /* 0x000fe20000000000 */
[----:B------:R-:W-:-:S02]  /*b0c0*/  ISETP.LT.OR P0, PT, R3, R198, P0 ;  /* 0x000000c60300720c */ /* 0x000fc40000701670 */
[----:B------:R-:W-:Y:S02]  /*b0d0*/  FSEL R111, R60, -INF , !P4 ;  /* 0xff8000003c6f7808 */ /* 0x000fe40006000000 */
[----:B------:R-:W-:Y:S01]  /*b0e0*/  FSEL R91, R59, -INF , !P0 ;  /* 0xff8000003b5b7808 */ /* 0x000fe20004000000 */
[----:B------:R-:W-:Y:S01]  /*b0f0*/  HMMA.16816.F32.BF16 R48, R16, R24, RZ ;  /* 0x000000181030723c */ /* 0x000fe200000418ff */
        /* <DEDUP_REMOVED lines=11> */
[----:B------:R-:W-:Y:S02]  /*b1b0*/  ISETP.GE.AND P0, PT, R2, R202, PT ;  /* 0x000000ca0200720c */ /* 0x000fe40003f06270 */
[----:B------:R-:W-:Y:S02]  /*b1c0*/  FSEL R112, R62, -INF , !P1 ;  /* 0xff8000003e707808 */ /* 0x000fe40004800000 */
[----:B-1----:R-:W-:Y:S01]  /*b1d0*/  HMMA.16816.F32.BF16 R60, R4, R20, R40 ;  /* 0x00000014043c723c */ /* 0x002fe20000041828 */
[----:B------:R-:W-:Y:S01]  /*b1e0*/  ISETP.LT.OR P0, PT, R2, R199, P0 ;  /* 0x000000c70200720c */ /* 0x000fe20000701670 */
[----:B------:R-:W-:-:S04]  /*b1f0*/  VIADD R3, R0, 0x19 ;  /* 0x0000001900037836 */ /* 0x000fc80000000000 */
[----:B------:R-:W-:Y:S01]  /*b200*/  HMMA.16816.F32.BF16 R40, R12, R26, RZ ;  /* 0x0000001a0c28723c */ /* 0x000fe200000418ff */
[----:B------:R-:W-:Y:S02]  /*b210*/  FSEL R101, R68, -INF , !P2 ;  /* 0xff80000044657808 */ /* 0x000fe40005000000 */
[----:B------:R-:W-:Y:S02]  /*b220*/  FSEL R103, R70, -INF , !P5 ;  /* 0xff80000046677808 */ /* 0x000fe40006800000 */
[----:B------:R-:W-:Y:S02]  /*b230*/  FSEL R100, R44, -INF , !P0 ;  /* 0xff8000002c647808 */ /* 0x000fe40004000000 */
[----:B------:R-:W-:Y:S02]  /*b240*/  ISETP.GE.AND P2, PT, R2, R200, PT ;  /* 0x000000c80200720c */ /* 0x000fe40003f46270 */
[C---:B------:R-:W-:Y:S02]  /*b250*/  ISETP.GE.AND P5, PT, R3.reuse, R202, PT ;  /* 0x000000ca0300720c */ /* 0x040fe40003fa6270 */
[----:B------:R-:W-:-:S02]  /*b260*/  ISETP.GE.AND P0, PT, R3, R200, PT ;  /* 0x000000c80300720c */ /* 0x000fc40003f06270 */
[-C--:B------:R-:W-:Y:S02]  /*b270*/  ISETP.LT.OR P2, PT, R2, R198.reuse, P2 ;  /* 0x000000c60200720c */ /* 0x080fe40001741670 */
[C---:B------:R-:W-:Y:S02]  /*b280*/  ISETP.LT.OR P5, PT, R3.reuse, R199, P5 ;  /* 0x000000c70300720c */ /* 0x040fe40002fa1670 */
[----:B------:R-:W-:Y:S01]  /*b290*/  ISETP.LT.OR P0, PT, R3, R198, P0 ;  /* 0x000000c60300720c */ /* 0x000fe20000701670 */
[----:B------:R-:W-:Y:S01]  /*b2a0*/  HMMA.16816.F32.BF16 R64, R8, R20, R48 ;  /* 0x000000140840723c */ /* 0x000fe20000041830 */
[----:B------:R-:W-:Y:S02]  /*b2b0*/  FSEL R104, R46, -INF , !P2 ;  /* 0xff8000002e687808 */ /* 0x000fe40005000000 */
[----:B------:R-:W-:Y:S02]  /*b2c0*/  FSEL R98, R45, -INF , !P5 ;  /* 0xff8000002d627808 */ /* 0x000fe40006800000 */
[----:B------:R-:W-:Y:S01]  /*b2d0*/  FSEL R102, R47, -INF , !P0 ;  /* 0xff8000002f667808 */ /* 0x000fe20004000000 */
[----:B------:R-:W-:Y:S01]  /*b2e0*/  HMMA.16816.F32.BF16 R24, R16, R26, RZ ;  /* 0x0000001a1018723c */ /* 0x000fe200000418ff */
[----:B------:R-:W-:-:S02]  /*b2f0*/  ISETP.GE.AND P1, PT, R2, R201, PT ;  /* 0x000000c90200720c */ /* 0x000fc40003f26270 */
[----:B------:R-:W-:-:S03]  /*b300*/  ISETP.GE.AND P3, PT, R2, R203, PT ;  /* 0x000000cb0200720c */ /* 0x000fc60003f66270 */
[----:B--2---:R-:W-:Y:S01]  /*b310*/  HMMA.16816.F32.BF16 R44, R12, R32, RZ ;  /* 0x000000200c2c723c */ /* 0x004fe200000418ff */
[C---:B------:R-:W-:Y:S02]  /*b320*/  ISETP.LT.OR P1, PT, R2.reuse, R197, P1 ;  /* 0x000000c50200720c */ /* 0x040fe40000f21670 */
[----:B------:R-:W-:Y:S01]  /*b330*/  ISETP.LT.OR P3, PT, R2, R196, P3 ;  /* 0x000000c40200720c */ /* 0x000fe20001f61670 */
[----:B------:R-:W-:Y:S02]  /*b340*/  VIADD R2, R0, 0x20 ;  /* 0x0000002000027836 */ /* 0x000fe40000000000 */
[----:B------:R-:W-:Y:S01]  /*b350*/  HMMA.16816.F32.BF16 R56, R4, R22, R40 ;  /* 0x000000160438723c */ /* 0x000fe20000041828 */
[----:B------:R-:W1:Y:S01]  /*b360*/  LDSM.16.M88.4 R40, [R135+0x3000] ;  /* 0x003000008728783b */ /* 0x000e620000000200 */
        /* <DEDUP_REMOVED lines=15> */
[----:B------:R-:W-:-:S02]  /*b460*/  ISETP.LT.OR P6, PT, R3, R197, P6 ;  /* 0x000000c50300720c */ /* 0x000fc400037c1670 */
[----:B------:R-:W-:Y:S02]  /*b470*/  ISETP.LT.OR P4, PT, R3, R196, P4 ;  /* 0x000000c40300720c */ /* 0x000fe40002781670 */
[----:B------:R-:W-:Y:S02]  /*b480*/  FSEL R106, R53, -INF , !P6 ;  /* 0xff800000356a7808 */ /* 0x000fe40007000000 */
[----:B------:R-:W-:Y:S02]  /*b490*/  FSEL R108, R55, -INF , !P4 ;  /* 0xff800000376c7808 */ /* 0x000fe40006000000 */
[----:B------:R-:W-:Y:S02]  /*b4a0*/  FSEL R121, R64, -INF , !P2 ;  /* 0xff80000040797808 */ /* 0x000fe40005000000 */
[C---:B------:R-:W-:Y:S02]  /*b4b0*/  ISETP.GE.AND P4, PT, R2.reuse, R201, PT ;  /* 0x000000c90200720c */ /* 0x040fe40003f86270 */
[----:B------:R-:W-:-:S02]  /*b4c0*/  ISETP.GE.AND P0, PT, R2, R203, PT ;  /* 0x000000cb0200720c */ /* 0x000fc40003f06270 */
[C---:B------:R-:W-:Y:S02]  /*b4d0*/  ISETP.GE.AND P6, PT, R2.reuse, R202, PT ;  /* 0x000000ca0200720c */ /* 0x040fe40003fc6270 */
[C---:B------:R-:W-:Y:S01]  /*b4e0*/  ISETP.GE.AND P2, PT, R2.reuse, R200, PT ;  /* 0x000000c80200720c */ /* 0x040fe20003f46270 */
[----:B---3--:R-:W-:Y:S01]  /*b4f0*/  HMMA.16816.F32.BF16 R72, R4, R28, R44 ;  /* 0x0000001c0448723c */ /* 0x008fe2000004182c */
[C---:B------:R-:W-:Y:S02]  /*b500*/  ISETP.LT.OR P4, PT, R2.reuse, R197, P4 ;  /* 0x000000c50200720c */ /* 0x040fe40002781670 */
[C---:B------:R-:W-:Y:S02]  /*b510*/  ISETP.LT.OR P0, PT, R2.reuse, R196, P0 ;  /* 0x000000c40200720c */ /* 0x040fe40000701670 */
[C---:B------:R-:W-:Y:S01]  /*b520*/  ISETP.LT.OR P6, PT, R2.reuse, R199, P6 ;  /* 0x000000c70200720c */ /* 0x040fe200037c1670 */
[----:B------:R-:W-:Y:S01]  /*b530*/  HMMA.16816.F32.BF16 R48, R16, R32, RZ ;  /* 0x000000201030723c */ /* 0x000fe200000418ff */
[----:B------:R-:W-:Y:S01]  /*b540*/  ISETP.LT.OR P2, PT, R2, R198, P2 ;  /* 0x000000c60200720c */ /* 0x000fe20001741670 */
[----:B------:R-:W-:-:S04]  /*b550*/  VIADD R2, R0, 0x28 ;  /* 0x0000002800027836 */ /* 0x000fc80000000000 */
[----:B------:R-:W-:Y:S06]  /*b560*/  HMMA.16816.F32.BF16 R52, R8, R22, R24 ;  /* 0x000000160834723c */ /* 0x000fec0000041818 */
[-C--:B------:R-:W-:Y:S01]  /*b570*/  HMMA.16816.F32.BF16 R44, R12, R34.reuse, RZ ;  /* 0x000000220c2c723c */ /* 0x080fe200000418ff */
[----:B------:R-:W-:Y:S01]  /*b580*/  FSEL R123, R67, -INF , !P0 ;  /* 0xff800000437b7808 */ /* 0x000fe20004000000 */
[----:B------:R-:W2:Y:S04]  /*b590*/  LDSM.16.M88.4 R24, [R192] ;  /* 0x00000000c018783b */ /* 0x000ea80000000200 */
[----:B------:R-:W-:Y:S01]  /*b5a0*/  HMMA.16816.F32.BF16 R32, R16, R34, RZ ;  /* 0x000000221020723c */ /* 0x000fe200000418ff */
[----:B------:R-:W-:Y:S01]  /*b5b0*/  ISETP.GE.AND P0, PT, R2, R202, PT ;  /* 0x000000ca0200720c */ /* 0x000fe20003f06270 */
[----:B------:R-:W-:-:S03]  /*b5c0*/  VIADD R3, R0, 0x29 ;  /* 0x0000002900037836 */ /* 0x000fc60000000000 */
[----:B------:R-:W-:Y:S02]  /*b5d0*/  ISETP.LT.OR P0, PT, R2, R199, P0 ;  /* 0x000000c70200720c */ /* 0x000fe40000701670 */
[----:B------:R-:W-:Y:S02]  /*b5e0*/  FSEL R120, R65, -INF , !P4 ;  /* 0xff80000041787808 */ /* 0x000fe40006000000 */
[----:B------:R-:W-:Y:S02]  /*b5f0*/  FSEL R122, R66, -INF , !P1 ;  /* 0xff800000427a7808 */ /* 0x000fe40004800000 */
        /* <DEDUP_REMOVED lines=9> */
[C---:B------:R-:W-:Y:S02]  /*b690*/  ISETP.GE.AND P2, PT, R3.reuse, R203, PT ;  /* 0x000000cb0300720c */ /* 0x040fe40003f46270 */
[C---:B------:R-:W-:Y:S02]  /*b6a0*/  ISETP.GE.AND P5, PT, R3.reuse, R202, PT ;  /* 0x000000ca0300720c */ /* 0x040fe40003fa6270 */
[----:B------:R-:W-:Y:S02]  /*b6b0*/  ISETP.GE.AND P0, PT, R3, R200, PT ;  /* 0x000000c80300720c */ /* 0x000fe40003f06270 */
[C---:B------:R-:W-:Y:S02]  /*b6c0*/  ISETP.LT.OR P1, PT, R2.reuse, R197, P1 ;  /* 0x000000c50200720c */ /* 0x040fe40000f21670 */
[C---:B------:R-:W-:Y:S02]  /*b6d0*/  ISETP.LT.OR P4, PT, R2.reuse, R196, P4 ;  /* 0x000000c40200720c */ /* 0x040fe40002781670 */
[----:B------:R-:W-:-:S02]  /*b6e0*/  ISETP.LT.OR P3, PT, R2, R198, P3 ;  /* 0x000000c60200720c */ /* 0x000fc40001f61670 */
[C---:B------:R-:W-:Y:S02]  /*b6f0*/  ISETP.LT.OR P6, PT, R3.reuse, R197, P6 ;  /* 0x000000c50300720c */ /* 0x040fe400037c1670 */
[C---:B------:R-:W-:Y:S02]  /*b700*/  ISETP.LT.OR P2, PT, R3.reuse, R196, P2 ;  /* 0x000000c40300720c */ /* 0x040fe40001741670 */
[C---:B------:R-:W-:Y:S02]  /*b710*/  ISETP.LT.OR P5, PT, R3.reuse, R199, P5 ;  /* 0x000000c70300720c */ /* 0x040fe40002fa1670 */
[----:B------:R-:W-:Y:S01]  /*b720*/  ISETP.LT.OR P0, PT, R3, R198, P0 ;  /* 0x000000c60300720c */ /* 0x000fe20000701670 */
[----:B------:R-:W-:Y:S01]  /*b730*/  HMMA.16816.F32.BF16 R64, R8, R28, R48 ;  /* 0x0000001c0840723c */ /* 0x000fe20000041830 */
[----:B------:R-:W-:Y:S02]  /*b740*/  FSEL R128, R58, -INF , !P3 ;  /* 0xff8000003a807808 */ /* 0x000fe40005800000 */
[----:B------:R-:W-:-:S02]  /*b750*/  FSEL R115, R52, -INF , !P1 ;  /* 0xff80000034737808 */ /* 0x000fc40004800000 */
[----:B------:R-:W-:Y:S01]  /*b760*/  FSEL R118, R54, -INF , !P4 ;  /* 0xff80000036767808 */ /* 0x000fe20006000000 */
[----:B-1----:R-:W-:Y:S01]  /*b770*/  HMMA.16816.F32.BF16 R20, R12, R40, RZ ;  /* 0x000000280c14723c */ /* 0x002fe200000418ff */
[----:B------:R-:W-:Y:S02]  /*b780*/  FSEL R124, R57, -INF , !P5 ;  /* 0xff800000397c7808 */ /* 0x000fe40006800000 */
[----:B------:R-:W-:Y:S02]  /*b790*/  FSEL R127, R59, -INF , !P0 ;  /* 0xff8000003b7f7808 */ /* 0x000fe40004000000 */
[----:B------:R-:W-:Y:S01]  /*b7a0*/  FSEL R114, R53, -INF , !P6 ;  /* 0xff80000035727808 */ /* 0x000fe20007000000 */
[----:B------:R-:W-:Y:S01]  /*b7b0*/  HMMA.16816.F32.BF16 R56, R4, R30, R44 ;  /* 0x0000001e0438723c */ /* 0x000fe2000004182c */
[----:B------:R-:W-:-:S05]  /*b7c0*/  FSEL R119, R55, -INF , !P2 ;  /* 0xff80000037777808 */ /* 0x000fca0005000000 */
[----:B------:R-:W-:Y:S01]  /*b7d0*/  HMMA.16816.F32.BF16 R52, R8, R30, R32 ;  /* 0x0000001e0834723c */ /* 0x000fe20000041820 */
[----:B------:R-:W1:Y:S01]  /*b7e0*/  LDSM.16.M88.4 R28, [R135+0x3400] ;  /* 0x00340000871c783b */ /* 0x000e620000000200 */
[----:B------:R-:W-:-:S04]  /*b7f0*/  VIADD R2, R0, 0x30 ;  /* 0x0000003000027836 */ /* 0x000fc80000000000 */
[----:B------:R-:W-:Y:S01]  /*b800*/  HMMA.16816.F32.BF16 R48, R16, R40, RZ ;  /* 0x000000281030723c */ /* 0x000fe200000418ff */
[C---:B------:R-:W-:Y:S02]  /*b810*/  ISETP.GE.AND P3, PT, R2.reuse, R201, PT ;  /* 0x000000c90200720c */ /* 0x040fe40003f66270 */
[C---:B------:R-:W-:Y:S02]  /*b820*/  ISETP.GE.AND P1, PT, R2.reuse, R203, PT ;  /* 0x000000cb0200720c */ /* 0x040fe40003f26270 */
[C---:B------:R-:W-:Y:S02]  /*b830*/  ISETP.GE.AND P4, PT, R2.reuse, R202, PT ;  /* 0x000000ca0200720c */ /* 0x040fe40003f86270 */
[C---:B------:R-:W-:Y:S02]  /*b840*/  ISETP.GE.AND P5, PT, R2.reuse, R200, PT ;  /* 0x000000c80200720c */ /* 0x040fe40003fa6270 */
[C---:B------:R-:W-:Y:S02]  /*b850*/  ISETP.LT.OR P3, PT, R2.reuse, R197, P3 ;  /* 0x000000c50200720c */ /* 0x040fe40001f61670 */
[----:B------:R-:W-:-:S02]  /*b860*/  ISETP.LT.OR P1, PT, R2, R196, P1 ;  /* 0x000000c40200720c */ /* 0x000fc40000f21670 */
[C---:B------:R-:W-:Y:S02]  /*b870*/  ISETP.LT.OR P4, PT, R2.reuse, R199, P4 ;  /* 0x000000c70200720c */ /* 0x040fe40002781670 */
[----:B------:R-:W-:Y:S01]  /*b880*/  ISETP.LT.OR P5, PT, R2, R198, P5 ;  /* 0x000000c60200720c */ /* 0x000fe20002fa1670 */
[----:B------:R-:W-:Y:S01]  /*b890*/  VIADD R2, R0, 0x31 ;  /* 0x0000003100027836 */ /* 0x000fe20000000000 */
[----:B------:R-:W-:Y:S01]  /*b8a0*/  FSEL R183, R64, -INF , !P3 ;  /* 0xff80000040b77808 */ /* 0x000fe20005800000 */
[----:B--2---:R-:W-:Y:S01]  /*b8b0*/  HMMA.16816.F32.BF16 R68, R4, R24, R20 ;  /* 0x000000180444723c */ /* 0x004fe20000041814 */
[----:B------:R-:W2:Y:S02]  /*b8c0*/  LDSM.16.M88.4 R20, [R191] ;  /* 0x00000000bf14783b */ /* 0x000ea40000000200 */
[C---:B------:R-:W-:Y:S02]  /*b8d0*/  ISETP.GE.AND P2, PT, R2.reuse, R201, PT ;  /* 0x000000c90200720c */ /* 0x040fe40003f46270 */
[----:B------:R-:W-:-:S02]  /*b8e0*/  ISETP.GE.AND P0, PT, R2, R203, PT ;  /* 0x000000cb0200720c */ /* 0x000fc40003f06270 */
[C---:B------:R-:W-:Y:S02]  /*b8f0*/  ISETP.GE.AND P6, PT, R2.reuse, R202, PT ;  /* 0x000000ca0200720c */ /* 0x040fe40003fc6270 */
[C---:B------:R-:W-:Y:S01]  /*b900*/  ISETP.GE.AND P3, PT, R2.reuse, R200, PT ;  /* 0x000000c80200720c */ /* 0x040fe20003f66270 */
[-C--:B------:R-:W-:Y:S01]  /*b910*/  HMMA.16816.F32.BF16 R44, R12, R42.reuse, RZ ;  /* 0x0000002a0c2c723c */ /* 0x080fe200000418ff */
[C---:B------:R-:W-:Y:S02]  /*b920*/  ISETP.LT.OR P2, PT, R2.reuse, R197, P2 ;  /* 0x000000c50200720c */ /* 0x040fe40001741670 */
[C---:B------:R-:W-:Y:S02]  /*b930*/  ISETP.LT.OR P0, PT, R2.reuse, R196, P0 ;  /* 0x000000c40200720c */ /* 0x040fe40000701670 */
[C---:B------:R-:W-:Y:S01]  /*b940*/  ISETP.LT.OR P6, PT, R2.reuse, R199, P6 ;  /* 0x000000c70200720c */ /* 0x040fe200037c1670 */
[----:B------:R-:W-:Y:S01]  /*b950*/  HMMA.16816.F32.BF16 R40, R16, R42, RZ ;  /* 0x0000002a1028723c */ /* 0x000fe200000418ff */
[----:B------:R-:W-:Y:S01]  /*b960*/  ISETP.LT.OR P3, PT, R2, R198, P3 ;  /* 0x000000c60200720c */ /* 0x000fe20001f61670 */
[----:B------:R-:W-:Y:S01]  /*b970*/  VIADD R2, R0, 0x38 ;  /* 0x0000003800027836 */ /* 0x000fe20000000000 */
[----:B------:R-:W-:Y:S01]  /*b980*/  FSEL R205, R66, -INF , !P1 ;  /* 0xff80000042cd7808 */ /* 0x000fe20004800000 */
[----:B------:R-:W-:Y:S01]  /*b990*/  VIADD R3, R0, 0x39 ;  /* 0x0000003900037836 */ /* 0x000fe20000000000 */
[----:B------:R-:W-:Y:S01]  /*b9a0*/  FSEL R182, R65, -INF , !P2 ;  /* 0xff80000041b67808 */ /* 0x000fe20005000000 */
[----:B------:R-:W-:Y:S01]  /*b9b0*/  HMMA.16816.F32.BF16 R60, R8, R24, R48 ;  /* 0x00000018083c723c */ /* 0x000fe20000041830 */
[----:B------:R-:W-:-:S02]  /*b9c0*/  ISETP.GE.AND P1, PT, R2, R202, PT ;  /* 0x000000ca0200720c */ /* 0x000fc40003f26270 */
[----:B------:R-:W-:Y:S02]  /*b9d0*/  FSEL R208, R67, -INF , !P0 ;  /* 0xff80000043d07808 */ /* 0x000fe40004000000 */
[----:B------:R-:W-:Y:S02]  /*b9e0*/  FSEL R134, R72, -INF , !P4 ;  /* 0xff80000048867808 */ /* 0x000fe40006000000 */
[C---:B------:R-:W-:Y:S02]  /*b9f0*/  ISETP.GE.AND P2, PT, R2.reuse, R201, PT ;  /* 0x000000c90200720c */ /* 0x040fe40003f46270 */
[C---:B------:R-:W-:Y:S02]  /*ba00*/  ISETP.GE.AND P0, PT, R2.reuse, R203, PT ;  /* 0x000000cb0200720c */ /* 0x040fe40003f06270 */
[----:B------:R-:W-:Y:S02]  /*ba10*/  ISETP.GE.AND P4, PT, R2, R200, PT ;  /* 0x000000c80200720c */ /* 0x000fe40003f86270 */
[----:B------:R-:W-:-:S02]  /*ba20*/  FSEL R168, R74, -INF , !P5 ;  /* 0xff8000004aa87808 */ /* 0x000fc40006800000 */
[C---:B------:R-:W-:Y:S02]  /*ba30*/  ISETP.GE.AND P5, PT, R3.reuse, R202, PT ;  /* 0x000000ca0300720c */ /* 0x040fe40003fa6270 */
[C---:B------:R-:W-:Y:S01]  /*ba40*/  ISETP.LT.OR P1, PT, R2.reuse, R199, P1 ;  /* 0x000000c70200720c */ /* 0x040fe20000f21670 */
[----:B-1----:R-:W-:Y:S01]  /*ba50*/  HMMA.16816.F32.BF16 R48, R16, R28, RZ ;  /* 0x0000001c1030723c */ /* 0x002fe200000418ff */
[C---:B------:R-:W-:Y:S02]  /*ba60*/  ISETP.LT.OR P2, PT, R2.reuse, R197, P2 ;  /* 0x000000c50200720c */ /* 0x040fe40001741670 */
[C---:B------:R-:W-:Y:S02]  /*ba70*/  ISETP.LT.OR P0, PT, R2.reuse, R196, P0 ;  /* 0x000000c40200720c */ /* 0x040fe40000701670 */
[----:B------:R-:W-:Y:S01]  /*ba80*/  ISETP.LT.OR P4, PT, R2, R198, P4 ;  /* 0x000000c60200720c */ /* 0x000fe20002781670 */
[----:B------:R-:W-:Y:S01]  /*ba90*/  VIADD R2, R0, 0x40 ;  /* 0x0000004000027836 */ /* 0x000fe20000000000 */
[----:B------:R-:W-:-:S02]  /*baa0*/  ISETP.LT.OR P5, PT, R3, R199, P5 ;  /* 0x000000c70300720c */ /* 0x000fc40002fa1670 */
[----:B------:R-:W-:Y:S02]  /*bab0*/  FSEL R73, R73, -INF , !P6 ;  /* 0xff80000049497808 */ /* 0x000fe40007000000 */
[----:B------:R-:W-:Y:S02]  /*bac0*/  FSEL R170, R75, -INF , !P3 ;  /* 0xff8000004baa7808 */ /* 0x000fe40005800000 */
[----:B------:R-:W-:Y:S02]  /*bad0*/  FSEL R74, R56, -INF , !P1 ;  /* 0xff800000384a7808 */ /* 0x000fe40004800000 */
[C---:B------:R-:W-:Y:S02]  /*bae0*/  ISETP.GE.AND P6, PT, R3.reuse, R201, PT ;  /* 0x000000c90300720c */ /* 0x040fe40003fc6270 */
[C---:B------:R-:W-:Y:S02]  /*baf0*/  ISETP.GE.AND P3, PT, R3.reuse, R203, PT ;  /* 0x000000cb0300720c */ /* 0x040fe40003f66270 */
[----:B------:R-:W-:-:S02]  /*bb00*/  ISETP.GE.AND P1, PT, R3, R200, PT ;  /* 0x000000c80300720c */ /* 0x000fc40003f26270 */
[----:B------:R-:W-:Y:S02]  /*bb10*/  FSEL R169, R58, -INF , !P4 ;  /* 0xff8000003aa97808 */ /* 0x000fe40006000000 */
[----:B------:R-:W-:Y:S02]  /*bb20*/  FSEL R172, R52, -INF , !P2 ;  /* 0xff80000034ac7808 */ /* 0x000fe40005000000 */
[----:B------:R-:W-:Y:S02]  /*bb30*/  FSEL R180, R54, -INF , !P0 ;  /* 0xff80000036b47808 */ /* 0x000fe40004000000 */
[----:B------:R-:W-:Y:S02]  /*bb40*/  FSEL R72, R57, -INF , !P5 ;  /* 0xff80000039487808 */ /* 0x000fe40006800000 */
[C---:B------:R-:W-:Y:S02]  /*bb50*/  ISETP.GE.AND P4, PT, R2.reuse, R201, PT ;  /* 0x000000c90200720c */ /* 0x040fe40003f86270 */
[----:B------:R-:W-:-:S02]  /*bb60*/  ISETP.GE.AND P2, PT, R2, R203, PT ;  /* 0x000000cb0200720c */ /* 0x000fc40003f46270 */
[C---:B------:R-:W-:Y:S02]  /*bb70*/  ISETP.GE.AND P0, PT, R2.reuse, R202, PT ;  /* 0x000000ca0200720c */ /* 0x040fe40003f06270 */
[C---:B------:R-:W-:Y:S02]  /*bb80*/  ISETP.GE.AND P5, PT, R2.reuse, R200, PT ;  /* 0x000000c80200720c */ /* 0x040fe40003fa6270 */
[CC--:B------:R-:W-:Y:S02]  /*bb90*/  ISETP.LT.OR P6, PT, R3.reuse, R197.reuse, P6 ;  /* 0x000000c50300720c */ /* 0x0c0fe400037c1670 */
[C---:B------:R-:W-:Y:S02]  /*bba0*/  ISETP.LT.OR P3, PT, R3.reuse, R196, P3 ;  /* 0x000000c40300720c */ /* 0x040fe40001f61670 */
[----:B------:R-:W-:Y:S01]  /*bbb0*/  ISETP.LT.OR P1, PT, R3, R198, P1 ;  /* 0x000000c60300720c */ /* 0x000fe20000f21670 */
[----:B------:R-:W-:Y:S01]  /*bbc0*/  HMMA.16816.F32.BF16 R32, R12, R28, RZ ;  /* 0x0000001c0c20723c */ /* 0x000fe200000418ff */
        /* <DEDUP_REMOVED lines=8> */
[----:B------:R-:W-:-:S05]  /*bc50*/  FSEL R174, R55, -INF , !P3 ;  /* 0xff80000037ae7808 */ /* 0x000fca0005800000 */
[----:B------:R-:W-:Y:S01]  /*bc60*/  HMMA.16816.F32.BF16 R52, R8, R26, R40 ;  /* 0x0000001a0834723c */ /* 0x000fe20000041828 */
[----:B------:R-:W1:Y:S01]  /*bc70*/  LDSM.16.M88.4 R24, [R135+0x3800] ;  /* 0x003800008718783b */ /* 0x000e620000000200 */
[C---:B------:R-:W-:Y:S02]  /*bc80*/  ISETP.GE.AND P3, PT, R2.reuse, R201, PT ;  /* 0x000000c90200720c */ /* 0x040fe40003f66270 */
[----:B------:R-:W-:Y:S02]  /*bc90*/  ISETP.GE.AND P1, PT, R2, R203, PT ;  /* 0x000000cb0200720c */ /* 0x000fe40003f26270 */
[----:B------:R-:W-:Y:S02]  /*bca0*/  FSEL R225, R60, -INF , !P4 ;  /* 0xff8000003ce17808 */ /* 0x000fe40006000000 */
        /* <DEDUP_REMOVED lines=9> */
[----:B------:R-:W-:Y:S01]  /*bd40*/  FSEL R231, R63, -INF , !P1 ;  /* 0xff8000003fe77808 */ /* 0x000fe20004800000 */
[----:B------:R-:W-:Y:S01]  /*bd50*/  VIADD R3, R0, 0x49 ;  /* 0x0000004900037836 */ /* 0x000fe20000000000 */
[----:B--2---:R-:W-:Y:S01]  /*bd60*/  HMMA.16816.F32.BF16 R60, R8, R20, R48 ;  /* 0x00000014083c723c */ /* 0x004fe20000041830 */
[----:B------:R-:W-:Y:S02]  /*bd70*/  FSEL R209, R68, -INF , !P0 ;  /* 0xff80000044d17808 */ /* 0x000fe40004000000 */
[C---:B------:R-:W-:Y:S02]  /*bd80*/  ISETP.GE.AND P2, PT, R2.reuse, R201, PT ;  /* 0x000000c90200720c */ /* 0x040fe40003f46270 */
[C---:B------:R-:W-:Y:S01]  /*bd90*/  ISETP.GE.AND P3, PT, R2.reuse, R203, PT ;  /* 0x000000cb0200720c */ /* 0x040fe20003f66270 */
[----:B------:R-:W-:Y:S01]  /*bda0*/  HMMA.16816.F32.BF16 R44, R12, R30, RZ ;  /* 0x0000001e0c2c723c */ /* 0x000fe200000418ff */
[C---:B------:R-:W-:Y:S02]  /*bdb0*/  ISETP.GE.AND P1, PT, R2.reuse, R202, PT ;  /* 0x000000ca0200720c */ /* 0x040fe40003f26270 */
[----:B------:R-:W-:-:S02]  /*bdc0*/  ISETP.GE.AND P0, PT, R2, R200, PT ;  /* 0x000000c80200720c */ /* 0x000fc40003f06270 */
[----:B------:R-:W-:Y:S02]  /*bdd0*/  FSEL R211, R70, -INF , !P5 ;  /* 0xff80000046d37808 */ /* 0x000fe40006800000 */
[C---:B------:R-:W-:Y:S01]  /*bde0*/  ISETP.GE.AND P5, PT, R3.reuse, R202, PT ;  /* 0x000000ca0300720c */ /* 0x040fe20003fa6270 */
[----:B------:R-:W-:Y:S01]  /*bdf0*/  HMMA.16816.F32.BF16 R64, R4, R20, R32 ;  /* 0x000000140440723c */ /* 0x000fe20000041820 */
[C---:B------:R-:W-:Y:S01]  /*be00*/  ISETP.LT.OR P2, PT, R2.reuse, R197, P2 ;  /* 0x000000c50200720c */ /* 0x040fe20001741670 */
[----:B------:R-:W2:Y:S01]  /*be10*/  LDSM.16.M88.4 R32, [R190] ;  /* 0x00000000be20783b */ /* 0x000ea20000000200 */
[C---:B------:R-:W-:Y:S02]  /*be20*/  ISETP.LT.OR P3, PT, R2.reuse, R196, P3 ;  /* 0x000000c40200720c */ /* 0x040fe40001f61670 */
[CC--:B------:R-:W-:Y:S02]  /*be30*/  ISETP.LT.OR P1, PT, R2.reuse, R199.reuse, P1 ;  /* 0x000000c70200720c */ /* 0x0c0fe40000f21670 */
[----:B------:R-:W-:Y:S01]  /*be40*/  ISETP.LT.OR P0, PT, R2, R198, P0 ;  /* 0x000000c60200720c */ /* 0x000fe20000701670 */
[----:B------:R-:W-:Y:S01]  /*be50*/  VIADD R2, R0, 0x50 ;  /* 0x0000005000027836 */ /* 0x000fe20000000000 */
[----:B------:R-:W-:Y:S01]  /*be60*/  ISETP.LT.OR P5, PT, R3, R199, P5 ;  /* 0x000000c70300720c */ /* 0x000fe20002fa1670 */
[----:B------:R-:W-:Y:S01]  /*be70*/  HMMA.16816.F32.BF16 R40, R16, R30, RZ ;  /* 0x0000001e1028723c */ /* 0x000fe200000418ff */
        /* <DEDUP_REMOVED lines=17> */
[----:B------:R-:W-:Y:S02]  /*bf90*/  FSEL R240, R60, -INF , !P0 ;  /* 0xff8000003cf07808 */ /* 0x000fe40004000000 */
[C---:B------:R-:W-:Y:S02]  /*bfa0*/  ISETP.LT.OR P6, PT, R3.reuse, R197, P6 ;  /* 0x000000c50300720c */ /* 0x040fe400037c1670 */
[----:B------:R-:W-:-:S02]  /*bfb0*/  ISETP.LT.OR P4, PT, R3, R196, P4 ;  /* 0x000000c40300720c */ /* 0x000fc40002781670 */
[-C--:B------:R-:W-:Y:S02]  /*bfc0*/  ISETP.GE.AND P0, PT, R2, R200.reuse, PT ;  /* 0x000000c80200720c */ /* 0x080fe40003f06270 */
[----:B------:R-:W-:Y:S01]  /*bfd0*/  FSEL R207, R56, -INF , !P1 ;  /* 0xff80000038cf7808 */ /* 0x000fe20004800000 */
[-C--:B-1----:R-:W-:Y:S01]  /*bfe0*/  HMMA.16816.F32.BF16 R48, R16, R24.reuse, RZ ;  /* 0x000000181030723c */ /* 0x082fe200000418ff */
[----:B------:R-:W-:Y:S02]  /*bff0*/  ISETP.GE.AND P1, PT, R3, R200, PT ;  /* 0x000000c80300720c */ /* 0x000fe40003f26270 */
[----:B------:R-:W-:Y:S02]  /*c000*/  FSEL R218, R53, -INF , !P6 ;  /* 0xff80000035da7808 */ /* 0x000fe40007000000 */
[----:B------:R-:W-:Y:S01]  /*c010*/  FSEL R226, R55, -INF , !P4 ;  /* 0xff80000037e27808 */ /* 0x000fe20006000000 */
[----:B------:R-:W-:Y:S01]  /*c020*/  HMMA.16816.F32.BF16 R28, R12, R24, RZ ;  /* 0x000000180c1c723c */ /* 0x000fe200000418ff */
[----:B------:R-:W-:-:S02]  /*c030*/  ISETP.LT.OR P0, PT, R2, R198, P0 ;  /* 0x000000c60200720c */ /* 0x000fc40000701670 */
[----:B------:R-:W-:-:S03]  /*c040*/  ISETP.LT.OR P1, PT, R3, R198, P1 ;  /* 0x000000c60300720c */ /* 0x000fc60000f21670 */
[-C--:B------:R-:W-:Y:S01]  /*c050*/  HMMA.16816.F32.BF16 R52, R4, R22.reuse, R44 ;  /* 0x000000160434723c */ /* 0x080fe2000004182c */
[----:B------:R-:W-:Y:S02]  /*c060*/  FSEL R20, R67, -INF , !P0 ;  /* 0xff80000043147808 */ /* 0x000fe40004000000 */
[----:B------:R-:W-:Y:S02]  /*c070*/  FSEL R210, R59, -INF , !P1 ;  /* 0xff8000003bd27808 */ /* 0x000fe40004800000 */
[C---:B------:R-:W-:Y:S02]  /*c080*/  ISETP.GE.AND P4, PT, R2.reuse, R201, PT ;  /* 0x000000c90200720c */ /* 0x040fe40003f86270 */
[C---:B------:R-:W-:Y:S02]  /*c090*/  ISETP.GE.AND P1, PT, R2.reuse, R203, PT ;  /* 0x000000cb0200720c */ /* 0x040fe40003f26270 */
[C---:B------:R-:W-:Y:S01]  /*c0a0*/  ISETP.GE.AND P6, PT, R2.reuse, R202, PT ;  /* 0x000000ca0200720c */ /* 0x040fe20003fc6270 */
[----:B------:R-:W-:Y:S01]  /*c0b0*/  HMMA.16816.F32.BF16 R44, R8, R22, R40 ;  /* 0x00000016082c723c */ /* 0x000fe20000041828 */
[----:B------:R-:W-:Y:S01]  /*c0c0*/  STL [R1+0xc], R20 ;  /* 0x00000c1401007387 */ /* 0x000fe20000100800 */
[----:B------:R-:W-:-:S02]  /*c0d0*/  ISETP.LT.OR P4, PT, R2, R197, P4 ;  /* 0x000000c50200720c */ /* 0x000fc40002781670 */
[C---:B------:R-:W-:Y:S01]  /*c0e0*/  ISETP.LT.OR P1, PT, R2.reuse, R196, P1 ;  /* 0x000000c40200720c */ /* 0x040fe20000f21670 */
[----:B------:R-:W1:Y:S01]  /*c0f0*/  LDSM.16.M88.4 R20, [R135+0x3c00] ;  /* 0x003c00008714783b */ /* 0x000e620000000200 */
[----:B------:R-:W-:Y:S01]  /*c100*/  ISETP.LT.OR P6, PT, R2, R199, P6 ;  /* 0x000000c70200720c */ /* 0x000fe200037c1670 */
[----:B------:R-:W-:Y:S01]  /*c110*/  VIADD R2, R0, 0x58 ;  /* 0x0000005800027836 */ /* 0x000fe20000000000 */
[----:B------:R-:W-:-:S04]  /*c120*/  FSEL R239, R61, -INF , !P4 ;  /* 0xff8000003def7808 */ /* 0x000fc80006000000 */
[----:B------:R-:W-:Y:S01]  /*c130*/  ISETP.GE.AND P4, PT, R2, R202, PT ;  /* 0x000000ca0200720c */ /* 0x000fe20003f86270 */
[----:B------:R-:W-:Y:S01]  /*c140*/  VIADD R3, R0, 0x59 ;  /* 0x0000005900037836 */ /* 0x000fe20000000000 */
[----:B------:R-:W-:Y:S02]  /*c150*/  FSEL R64, R64, -INF , !P3 ;  /* 0xff80000040407808 */ /* 0x000fe40005800000 */
[C---:B------:R-:W-:Y:S01]  /*c160*/  ISETP.LT.OR P4, PT, R2.reuse, R199, P4 ;  /* 0x000000c70200720c */ /* 0x040fe20002781670 */
[-C--:B--2---:R-:W-:Y:S01]  /*c170*/  HMMA.16816.F32.BF16 R56, R8, R32.reuse, R48 ;  /* 0x000000200838723c */ /* 0x084fe20000041830 */
[----:B------:R-:W-:Y:S02]  /*c180*/  ISETP.GE.AND P3, PT, R2, R200, PT ;  /* 0x000000c80200720c */ /* 0x000fe40003f66270 */
[----:B------:R-:W-:Y:S02]  /*c190*/  FSEL R65, R65, -INF , !P6 ;  /* 0xff80000041417808 */ /* 0x000fe40007000000 */
[----:B------:R-:W-:Y:S01]  /*c1a0*/  FSEL R70, R66, -INF , !P5 ;  /* 0xff80000042467808 */ /* 0x000fe20006800000 */
[----:B------:R-:W-:Y:S01]  /*c1b0*/  HMMA.16816.F32.BF16 R48, R4, R32, R28 ;  /* 0x000000200430723c */ /* 0x000fe2000004181c */
[----:B------:R-:W-:-:S02]  /*c1c0*/  FSEL R52, R52, -INF , !P4 ;  /* 0xff80000034347808 */ /* 0x000fc40006000000 */
[C---:B------:R-:W-:Y:S02]  /*c1d0*/  ISETP.GE.AND P6, PT, R3.reuse, R201, PT ;  /* 0x000000c90300720c */ /* 0x040fe40003fc6270 */
[C---:B------:R-:W-:Y:S01]  /*c1e0*/  ISETP.GE.AND P5, PT, R3.reuse, R203, PT ;  /* 0x000000cb0300720c */ /* 0x040fe20003fa6270 */
[----:B------:R-:W-:Y:S01]  /*c1f0*/  HMMA.16816.F32.BF16 R28, R16, R26, RZ ;  /* 0x0000001a101c723c */ /* 0x000fe200000418ff */
[C---:B------:R-:W-:Y:S02]  /*c200*/  ISETP.GE.AND P0, PT, R3.reuse, R202, PT ;  /* 0x000000ca0300720c */ /* 0x040fe40003f06270 */
[----:B------:R-:W-:-:S03]  /*c210*/  ISETP.GE.AND P4, PT, R3, R200, PT ;  /* 0x000000c80300720c */ /* 0x000fc60003f86270 */
[----:B------:R-:W-:Y:S01]  /*c220*/  HMMA.16816.F32.BF16 R40, R12, R26, RZ ;  /* 0x0000001a0c28723c */ /* 0x000fe200000418ff */
[----:B------:R-:W-:Y:S01]  /*c230*/  ISETP.LT.OR P3, PT, R2, R198, P3 ;  /* 0x000000c60200720c */ /* 0x000fe20001f61670 */
[----:B------:R-:W2:Y:S01]  /*c240*/  LDSM.16.M88.4 R24, [R189] ;  /* 0x00000000bd18783b */ /* 0x000ea20000000200 */
[----:B------:R-:W-:Y:S02]  /*c250*/  FSEL R251, R62, -INF , !P2 ;  /* 0xff8000003efb7808 */ /* 0x000fe40005000000 */
[----:B------:R-:W-:Y:S01]  /*c260*/  FSEL R63, R63, -INF , !P1 ;  /* 0xff8000003f3f7808 */ /* 0x000fe20004800000 */
[----:B------:R-:W-:Y:S01]  /*c270*/  IMAD.WIDE.U32 R60, R236, -0x326172a9, RZ ;  /* 0xcd9e8d57ec3c7825 */ /* 0x000fe200078e00ff */
[C---:B------:R-:W-:Y:S01]  /*c280*/  ISETP.GE.AND P1, PT, R2.reuse, R201, PT ;  /* 0x000000c90200720c */ /* 0x040fe20003f26270 */
[----:B------:R-:W-:Y:S01]  /*c290*/  UISETP.GT.AND UP0, UPT, UR10, UR24, UPT ;  /* 0x000000180a00728c */ /* 0x000fe2000bf04270 */
[----:B------:R-:W-:Y:S01]  /*c2a0*/  ISETP.GE.AND P2, PT, R2, R203, PT ;  /* 0x000000cb0200720c */ /* 0x000fe20003f46270 */
[----:B------:R-:W-:Y:S01]  /*c2b0*/  IMAD.WIDE.U32 R76, R176, -0x2daee0ad, RZ ;  /* 0xd2511f53b04c7825 */ /* 0x000fe200078e00ff */
[----:B------:R-:W-:Y:S01]  /*c2c0*/  ISETP.LT.OR P6, PT, R3, R197, P6 ;  /* 0x000000c50300720c */ /* 0x000fe200037c1670 */
[----:B------:R-:W-:-:S04]  /*c2d0*/  DEPBAR.LE SB0, 0x0 ;  /* 0x000080000000791a */ /* 0x000fc80000000000 */
[C---:B------:R-:W-:Y:S02]  /*c2e0*/  ISETP.LT.OR P5, PT, R3.reuse, R196, P5 ;  /* 0x000000c40300720c */ /* 0x040fe40002fa1670 */
[C---:B------:R-:W-:Y:S01]  /*c2f0*/  ISETP.LT.OR P0, PT, R3.reuse, R199, P0 ;  /* 0x000000c70300720c */ /* 0x040fe20000701670 */
[----:B------:R-:W-:Y:S01]  /*c300*/  BAR.SYNC.DEFER_BLOCKING 0x0 ;  /* 0x0000000000007b1d */ /* 0x000fe20000010000 */
[----:B------:R-:W-:Y:S02]  /*c310*/  ISETP.LT.OR P4, PT, R3, R198, P4 ;  /* 0x000000c60300720c */ /* 0x000fe40002781670 */
[----:B------:R-:W-:Y:S02]  /*c320*/  FSEL R3, R54, -INF , !P3 ;  /* 0xff80000036037808 */ /* 0x000fe40005800000 */
[C---:B------:R-:W-:Y:S02]  /*c330*/  ISETP.LT.OR P1, PT, R2.reuse, R197, P1 ;  /* 0x000000c50200720c */ /* 0x040fe40000f21670 */
[----:B------:R-:W-:Y:S01]  /*c340*/  ISETP.LT.OR P2, PT, R2, R196, P2 ;  /* 0x000000c40200720c */ /* 0x000fe20001741670 */
[----:B------:R-:W-:Y:S01]  /*c350*/  VIADD R2, R0, 0x60 ;  /* 0x0000006000027836 */ /* 0x000fe20000000000 */
[----:B------:R3:W-:Y:S04]  /*c360*/  STL [R1+0x8], R3 ;  /* 0x0000080301007387 */ /* 0x0007e80000100800 */
[----:B------:R-:W-:-:S02]  /*c370*/  ISETP.GE.AND P3, PT, R2, R201, PT ;  /* 0x000000c90200720c */ /* 0x000fc40003f66270 */
[----:B------:R-:W-:Y:S02]  /*c380*/  FSEL R247, R46, -INF , !P2 ;  /* 0xff8000002ef77808 */ /* 0x000fe40005000000 */
[C---:B------:R-:W-:Y:S02]  /*c390*/  ISETP.LT.OR P3, PT, R2.reuse, R197, P3 ;  /* 0x000000c50200720c */ /* 0x040fe40001f61670 */
[----:B------:R-:W-:Y:S02]  /*c3a0*/  ISETP.GE.AND P2, PT, R2, R202, PT ;  /* 0x000000ca0200720c */ /* 0x000fe40003f46270 */
[----:B------:R-:W-:Y:S02]  /*c3b0*/  FSEL R71, R55, -INF , !P4 ;  /* 0xff80000037477808 */ /* 0x000fe40006000000 */
[----:B------:R-:W-:Y:S02]  /*c3c0*/  FSEL R233, R45, -INF , !P6 ;  /* 0xff8000002de97808 */ /* 0x000fe40007000000 */
[----:B---3--:R-:W-:-:S05]  /*c3d0*/  FSEL R3, R53, -INF , !P0 ;  /* 0xff80000035037808 */ /* 0x008fca0004000000 */
[----:B------:R3:W-:Y:S01]  /*c3e0*/  STL [R1+0x4], R3 ;  /* 0x0000040301007387 */ /* 0x0007e20000100800 */
[----:B------:R-:W-:Y:S02]  /*c3f0*/  FSEL R246, R47, -INF , !P5 ;  /* 0xff8000002ff67808 */ /* 0x000fe40006800000 */
[----:B------:R-:W-:Y:S01]  /*c400*/  FSEL R232, R56, -INF , !P3 ;  /* 0xff80000038e87808 */ /* 0x000fe20005800000 */
[----:B------:R-:W-:Y:S01]  /*c410*/  HMMA.16816.F32.BF16 R40, R4, R34, R40 ;  /* 0x000000220428723c */ /* 0x000fe20000041828 */
[----:B------:R-:W-:Y:S02]  /*c420*/  FSEL R235, R44, -INF , !P1 ;  /* 0xff8000002ceb7808 */ /* 0x000fe40004800000 */
[----:B------:R-:W-:-:S03]  /*c430*/  ISETP.LT.OR P2, PT, R2, R199, P2 ;  /* 0x000000c70200720c */ /* 0x000fc60001741670 */
[----:B------:R-:W-:Y:S01]  /*c440*/  HMMA.16816.F32.BF16 R44, R8, R34, R28 ;  /* 0x00000022082c723c */ /* 0x000fe2000004181c */
[----:B------:R-:W-:-:S05]  /*c450*/  ISETP.GE.AND P0, PT, R2, R200, PT ;  /* 0x000000c80200720c */ /* 0x000fca0003f06270 */
[----:B-1----:R-:W-:Y:S01]  /*c460*/  HMMA.16816.F32.BF16 R32, R16, R20, RZ ;  /* 0x000000141020723c */ /* 0x002fe200000418ff */
[----:B---3--:R-:W-:-:S05]  /*c470*/  VIADD R3, R0, 0x61 ;  /* 0x0000006100037836 */ /* 0x008fca0000000000 */
[C---:B------:R-:W-:Y:S02]  /*c480*/  ISETP.GE.AND P6, PT, R3.reuse, R201, PT ;  /* 0x000000c90300720c */ /* 0x040fe40003fc6270 */
[C---:B------:R-:W-:Y:S02]  /*c490*/  ISETP.GE.AND P5, PT, R3.reuse, R203, PT ;  /* 0x000000cb0300720c */ /* 0x040fe40003fa6270 */
[C---:B------:R-:W-:Y:S02]  /*c4a0*/  ISETP.GE.AND P4, PT, R3.reuse, R202, PT ;  /* 0x000000ca0300720c */ /* 0x040fe40003f86270 */
[C---:B------:R-:W-:Y:S02]  /*c4b0*/  ISETP.GE.AND P3, PT, R3.reuse, R200, PT ;  /* 0x000000c80300720c */ /* 0x040fe40003f66270 */
[C---:B------:R-:W-:Y:S02]  /*c4c0*/  ISETP.LT.OR P6, PT, R3.reuse, R197, P6 ;  /* 0x000000c50300720c */ /* 0x040fe400037c1670 */
[----:B------:R-:W-:-:S02]  /*c4d0*/  ISETP.LT.OR P5, PT, R3, R196, P5 ;  /* 0x000000c40300720c */ /* 0x000fc40002fa1670 */
[C---:B------:R-:W-:Y:S02]  /*c4e0*/  ISETP.LT.OR P4, PT, R3.reuse, R199, P4 ;  /* 0x000000c70300720c */ /* 0x040fe40002781670 */
[-C--:B------:R-:W-:Y:S02]  /*c4f0*/  ISETP.LT.OR P3, PT, R3, R198.reuse, P3 ;  /* 0x000000c60300720c */ /* 0x080fe40001f61670 */
[----:B------:R-:W-:Y:S02]  /*c500*/  FSEL R3, R48, -INF , !P2 ;  /* 0xff80000030037808 */ /* 0x000fe40005000000 */
[C---:B------:R-:W-:Y:S01]  /*c510*/  ISETP.LT.OR P0, PT, R2.reuse, R198, P0 ;  /* 0x000000c60200720c */ /* 0x040fe20000701670 */
[----:B------:R-:W-:Y:S01]  /*c520*/  HMMA.16816.F32.BF16 R28, R12, R20, RZ ;  /* 0x000000140c1c723c */ /* 0x000fe200000418ff */
[----:B------:R-:W-:Y:S01]  /*c530*/  ISETP.GE.AND P1, PT, R2, R203, PT ;  /* 0x000000cb0200720c */ /* 0x000fe20003f26270 */
[----:B------:R1:W-:Y:S01]  /*c540*/  STL [R1], R3 ;  /* 0x0000000301007387 */ /* 0x0003e20000100800 */
[----:B------:R-:W-:-:S02]  /*c550*/  FSEL R54, R50, -INF , !P0 ;  /* 0xff80000032367808 */ /* 0x000fc40004000000 */
[----:B------:R-:W-:Y:S02]  /*c560*/  FSEL R252, R49, -INF , !P4 ;  /* 0xff80000031fc7808 */ /* 0x000fe40006000000 */
[----:B------:R-:W-:Y:S02]  /*c570*/  FSEL R53, R51, -INF , !P3 ;  /* 0xff80000033357808 */ /* 0x000fe40005800000 */
[----:B------:R-:W-:Y:S01]  /*c580*/  HMMA.16816.F32.BF16 R48, R12, R22, RZ ;  /* 0x000000160c30723c */ /* 0x000fe200000418ff */
[----:B------:R-:W-:Y:S01]  /*c590*/  ISETP.LT.OR P1, PT, R2, R196, P1 ;  /* 0x000000c40200720c */ /* 0x000fe20000f21670 */
[----:B------:R-:W-:-:S05]  /*c5a0*/  VIADD R2, R0, 0x68 ;  /* 0x0000006800027836 */ /* 0x000fca0000000000 */
[----:B------:R-:W-:Y:S02]  /*c5b0*/  LOP3.LUT R12, R61, R177, RZ, 0x3c, !PT ;  /* 0x000000b13d0c7212 */ /* 0x000fe400078e3cff */
[----:B------:R-:W-:Y:S01]  /*c5c0*/  FSEL R244, R58, -INF , !P1 ;  /* 0xff8000003af47808 */ /* 0x000fe20004800000 */
[----:B-1----:R-:W-:Y:S01]  /*c5d0*/  IMAD.U32 R3, RZ, RZ, UR33 ;  /* 0x00000021ff037e24 */ /* 0x002fe2000f8e00ff */
[----:B------:R-:W-:-:S04]  /*c5e0*/  FSEL R229, R57, -INF , !P6 ;  /* 0xff80000039e57808 */ /* 0x000fc80007000000 */
[----:B------:R-:W-:Y:S01]  /*c5f0*/  LOP3.LUT R3, R77, UR4, R3, 0x96, !PT ;  /* 0x000000044d037c12 */ /* 0x000fe2000f8e9603 */
[----:B------:R-:W-:Y:S01]  /*c600*/  IMAD.WIDE.U32 R80, R12, -0x2daee0ad, RZ ;  /* 0xd2511f530c507825 */ /* 0x000fe200078e00ff */
[C---:B------:R-:W-:Y:S02]  /*c610*/  ISETP.GE.AND P1, PT, R2.reuse, R201, PT ;  /* 0x000000c90200720c */ /* 0x040fe40003f26270 */
[C---:B------:R-:W-:Y:S01]  /*c620*/  ISETP.GE.AND P2, PT, R2.reuse, R203, PT ;  /* 0x000000cb0200720c */ /* 0x040fe20003f46270 */
[----:B------:R-:W-:Y:S01]  /*c630*/  IMAD.WIDE.U32 R12, R3, -0x326172a9, RZ ;  /* 0xcd9e8d57030c7825 */ /* 0x000fe200078e00ff */
[C---:B------:R-:W-:Y:S02]  /*c640*/  ISETP.GE.AND P0, PT, R2.reuse, R202, PT ;  /* 0x000000ca0200720c */ /* 0x040fe40003f06270 */
[C---:B------:R-:W-:Y:S01]  /*c650*/  ISETP.GE.AND P6, PT, R2.reuse, R200, PT ;  /* 0x000000c80200720c */ /* 0x040fe20003fc6270 */
[----:B------:R-:W-:Y:S01]  /*c660*/  HMMA.16816.F32.BF16 R20, R16, R22, RZ ;  /* 0x000000161014723c */ /* 0x000fe200000418ff */
[----:B------:R-:W-:-:S02]  /*c670*/  ISETP.LT.OR P1, PT, R2, R197, P1 ;  /* 0x000000c50200720c */ /* 0x000fc40000f21670 */
[C---:B------:R-:W-:Y:S02]  /*c680*/  ISETP.LT.OR P2, PT, R2.reuse, R196, P2 ;  /* 0x000000c40200720c */ /* 0x040fe40001741670 */
[C---:B------:R-:W-:Y:S01]  /*c690*/  ISETP.LT.OR P0, PT, R2.reuse, R199, P0 ;  /* 0x000000c70200720c */ /* 0x040fe20000701670 */
[----:B--2---:R-:W-:Y:S01]  /*c6a0*/  HMMA.16816.F32.BF16 R32, R8, R24, R32 ;  /* 0x000000180820723c */ /* 0x004fe20000041820 */
[----:B------:R-:W-:Y:S01]  /*c6b0*/  ISETP.LT.OR P6, PT, R2, R198, P6 ;  /* 0x000000c60200720c */ /* 0x000fe200037c1670 */
[----:B------:R-:W-:Y:S01]  /*c6c0*/  VIADD R2, R0, 0x69 ;  /* 0x0000006900027836 */ /* 0x000fe20000000000 */
[----:B------:R-:W-:Y:S02]  /*c6d0*/  LOP3.LUT R14, R81, UR20, R76, 0x96, !PT ;  /* 0x00000014510e7c12 */ /* 0x000fe4000f8e964c */
[----:B------:R-:W-:Y:S02]  /*c6e0*/  LOP3.LUT R3, R13, UR21, R60, 0x96, !PT ;  /* 0x000000150d037c12 */ /* 0x000fe4000f8e963c */
[----:B------:R-:W-:Y:S01]  /*c6f0*/  FMNMX.FTZ R18, R39, R83, !PT ;  /* 0x0000005327127209 */ /* 0x000fe20007810000 */
[----:B------:R-:W-:Y:S01]  /*c700*/  IMAD.WIDE.U32 R68, R14, -0x326172a9, RZ ;  /* 0xcd9e8d570e447825 */ /* 0x000fe200078e00ff */
[----:B------:R-:W-:-:S02]  /*c710*/  FSEL R243, R59, -INF , !P5 ;  /* 0xff8000003bf37808 */ /* 0x000fc40006800000 */
[----:B------:R-:W-:Y:S01]  /*c720*/  FSEL R228, R44, -INF , !P1 ;  /* 0xff8000002ce47808 */ /* 0x000fe20004800000 */
[----:B------:R-:W-:Y:S01]  /*c730*/  IMAD.WIDE.U32 R14, R3, -0x2daee0ad, RZ ;  /* 0xd2511f53030e7825 */ /* 0x000fe200078e00ff */
[C---:B------:R-:W-:Y:S02]  /*c740*/  ISETP.GE.AND P5, PT, R2.reuse, R201, PT ;  /* 0x000000c90200720c */ /* 0x040fe40003fa6270 */
[C---:B------:R-:W-:Y:S02]  /*c750*/  ISETP.GE.AND P3, PT, R2.reuse, R203, PT ;  /* 0x000000cb0200720c */ /* 0x040fe40003f66270 */
[C---:B------:R-:W-:Y:S02]  /*c760*/  ISETP.GE.AND P4, PT, R2.reuse, R202, PT ;  /* 0x000000ca0200720c */ /* 0x040fe40003f86270 */
[----:B------:R-:W-:Y:S02]  /*c770*/  ISETP.GE.AND P1, PT, R2, R200, PT ;  /* 0x000000c80200720c */ /* 0x000fe40003f26270 */
[----:B------:R-:W-:Y:S01]  /*c780*/  FMNMX.FTZ R3, R88, R18, !PT ;  /* 0x0000001258037209 */ /* 0x000fe20007810000 */
[----:B------:R-:W-:Y:S01]  /*c790*/  HMMA.16816.F32.BF16 R28, R4, R24, R28 ;  /* 0x00000018041c723c */ /* 0x000fe2000004181c */
[----:B------:R-:W-:-:S02]  /*c7a0*/  ISETP.LT.OR P5, PT, R2, R197, P5 ;  /* 0x000000c50200720c */ /* 0x000fc40002fa1670 */
[C---:B------:R-:W-:Y:S02]  /*c7b0*/  ISETP.LT.OR P3, PT, R2.reuse, R196, P3 ;  /* 0x000000c40200720c */ /* 0x040fe40001f61670 */
[C---:B------:R-:W-:Y:S02]  /*c7c0*/  ISETP.LT.OR P4, PT, R2.reuse, R199, P4 ;  /* 0x000000c70200720c */ /* 0x040fe40002781670 */
[----:B------:R-:W-:Y:S01]  /*c7d0*/  ISETP.LT.OR P1, PT, R2, R198, P1 ;  /* 0x000000c60200720c */ /* 0x000fe20000f21670 */
[----:B------:R-:W-:Y:S01]  /*c7e0*/  VIADD R2, R0, 0x70 ;  /* 0x0000007000027836 */ /* 0x000fe20000000000 */
[----:B------:R-:W-:Y:S02]  /*c7f0*/  FMNMX.FTZ R3, R84, R3, !PT ;  /* 0x0000000354037209 */ /* 0x000fe40007810000 */
[----:B------:R-:W-:Y:S02]  /*c800*/  FSEL R242, R46, -INF , !P2 ;  /* 0xff8000002ef27808 */ /* 0x000fe40005000000 */
[----:B------:R-:W-:-:S02]  /*c810*/  FSEL R249, R40, -INF , !P0 ;  /* 0xff80000028f97808 */ /* 0x000fc40004000000 */
[----:B------:R-:W-:Y:S02]  /*c820*/  FSEL R250, R42, -INF , !P6 ;  /* 0xff8000002afa7808 */ /* 0x000fe40007000000 */
[----:B------:R-:W-:Y:S02]  /*c830*/  FSEL R245, R41, -INF , !P4 ;  /* 0xff80000029f57808 */ /* 0x000fe40006000000 */
[----:B------:R-:W-:Y:S02]  /*c840*/  FMNMX.FTZ R3, R82, R3, !PT ;  /* 0x0000000352037209 */ /* 0x000fe40007810000 */
[C---:B------:R-:W-:Y:S02]  /*c850*/  ISETP.GE.AND P2, PT, R2.reuse, R201, PT ;  /* 0x000000c90200720c */ /* 0x040fe40003f46270 */
[C---:B------:R-:W-:Y:S02]  /*c860*/  ISETP.GE.AND P0, PT, R2.reuse, R203, PT ;  /* 0x000000cb0200720c */ /* 0x040fe40003f06270 */
[----:B------:R-:W-:-:S02]  /*c870*/  ISETP.GE.AND P6, PT, R2, R202, PT ;  /* 0x000000ca0200720c */ /* 0x000fc40003fc6270 */
[C---:B------:R-:W-:Y:S02]  /*c880*/  ISETP.GE.AND P4, PT, R2.reuse, R200, PT ;  /* 0x000000c80200720c */ /* 0x040fe40003f86270 */
[----:B------:R-:W-:Y:S02]  /*c890*/  FMNMX.FTZ R3, R111, R3, !PT ;  /* 0x000000036f037209 */ /* 0x000fe40007810000 */
[C---:B------:R-:W-:Y:S02]  /*c8a0*/  ISETP.LT.OR P2, PT, R2.reuse, R197, P2 ;  /* 0x000000c50200720c */ /* 0x040fe40001741670 */
[C---:B------:R-:W-:Y:S02]  /*c8b0*/  ISETP.LT.OR P0, PT, R2.reuse, R196, P0 ;  /* 0x000000c40200720c */ /* 0x040fe40000701670 */
[C---:B------:R-:W-:Y:S02]  /*c8c0*/  ISETP.LT.OR P6, PT, R2.reuse, R199, P6 ;  /* 0x000000c70200720c */ /* 0x040fe400037c1670 */
[----:B------:R-:W-:Y:S01]  /*c8d0*/  ISETP.LT.OR P4, PT, R2, R198, P4 ;  /* 0x000000c60200720c */ /* 0x000fe20002781670 */
[----:B------:R-:W-:Y:S01]  /*c8e0*/  VIADD R2, R0, 0x71 ;  /* 0x0000007100027836 */ /* 0x000fe20000000000 */
[----:B------:R-:W-:Y:S01]  /*c8f0*/  HMMA.16816.F32.BF16 R20, R8, R26, R20 ;  /* 0x0000001a0814723c */ /* 0x000fe20000041814 */
[----:B------:R-:W-:-:S02]  /*c900*/  FMNMX.FTZ R3, R110, R3, !PT ;  /* 0x000000036e037209 */ /* 0x000fc40007810000 */
        /* <DEDUP_REMOVED lines=8> */
[----:B------:R-:W-:Y:S02]  /*c990*/  FMNMX.FTZ R3, R107, R3, !PT ;  /* 0x000000036b037209 */ /* 0x000fe40007810000 */
[C---:B------:R-:W-:Y:S02]  /*c9a0*/  ISETP.LT.OR P1, PT, R2.reuse, R197, P1 ;  /* 0x000000c50200720c */ /* 0x040fe40000f21670 */
[C---:B------:R-:W-:Y:S02]  /*c9b0*/  ISETP.LT.OR P3, PT, R2.reuse, R196, P3 ;  /* 0x000000c40200720c */ /* 0x040fe40001f61670 */
[----:B------:R-:W-:-:S02]  /*c9c0*/  ISETP.LT.OR P5, PT, R2, R199, P5 ;  /* 0x000000c70200720c */ /* 0x000fc40002fa1670 */
[----:B------:R-:W-:Y:S01]  /*c9d0*/  ISETP.LT.OR P2, PT, R2, R198, P2 ;  /* 0x000000c60200720c */ /* 0x000fe20001741670 */
[----:B------:R-:W-:Y:S01]  /*c9e0*/  VIADD R2, R0, 0x78 ;  /* 0x0000007800027836 */ /* 0x000fe20000000000 */
[----:B------:R-:W-:Y:S01]  /*c9f0*/  FMNMX.FTZ R3, R106, R3, !PT ;  /* 0x000000036a037209 */ /* 0x000fe20007810000 */
[----:B------:R-:W-:Y:S01]  /*ca00*/  VIADD R176, R236, 0x4 ;  /* 0x00000004ecb07836 */ /* 0x000fe20000000000 */
[----:B------:R-:W-:Y:S02]  /*ca10*/  FSEL R234, R34, -INF , !P0 ;  /* 0xff80000022ea7808 */ /* 0x000fe40004000000 */
[----:B------:R-:W-:Y:S01]  /*ca20*/  FSEL R237, R28, -INF , !P6 ;  /* 0xff8000001ced7808 */ /* 0x000fe20007000000 */
[----:B------:R-:W-:Y:S01]  /*ca30*/  IMAD.WIDE.U32 R40, R176, -0x326172a9, RZ ;  /* 0xcd9e8d57b0287825 */ /* 0x000fe200078e00ff */
[----:B------:R-:W-:Y:S02]  /*ca40*/  FSEL R241, R30, -INF , !P4 ;  /* 0xff8000001ef17808 */ /* 0x000fe40006000000 */
[----:B------:R-:W-:-:S02]  /*ca50*/  FSEL R217, R33, -INF , !P1 ;  /* 0xff80000021d97808 */ /* 0x000fc40004800000 */
[----:B------:R-:W-:Y:S02]  /*ca60*/  FMNMX.FTZ R3, R121, R3, !PT ;  /* 0x0000000379037209 */ /* 0x000fe40007810000 */
[C---:B------:R-:W-:Y:S02]  /*ca70*/  ISETP.GE.AND P0, PT, R2.reuse, R201, PT ;  /* 0x000000c90200720c */ /* 0x040fe40003f06270 */
[C---:B------:R-:W-:Y:S02]  /*ca80*/  ISETP.GE.AND P6, PT, R2.reuse, R203, PT ;  /* 0x000000cb0200720c */ /* 0x040fe40003fc6270 */
[C---:B------:R-:W-:Y:S02]  /*ca90*/  ISETP.GE.AND P4, PT, R2.reuse, R202, PT ;  /* 0x000000ca0200720c */ /* 0x040fe40003f86270 */
[----:B------:R-:W-:Y:S02]  /*caa0*/  ISETP.GE.AND P1, PT, R2, R200, PT ;  /* 0x000000c80200720c */ /* 0x000fe40003f26270 */
[----:B------:R-:W-:-:S02]  /*cab0*/  FMNMX.FTZ R3, R120, R3, !PT ;  /* 0x0000000378037209 */ /* 0x000fc40007810000 */
[----:B------:R-:W-:Y:S02]  /*cac0*/  LOP3.LUT R16, R69, UR19, R12, 0x96, !PT ;  /* 0x0000001345107c12 */ /* 0x000fe4000f8e960c */
[C---:B------:R-:W-:Y:S02]  /*cad0*/  ISETP.LT.OR P0, PT, R2.reuse, R197, P0 ;  /* 0x000000c50200720c */ /* 0x040fe40000701670 */
[C---:B------:R-:W-:Y:S02]  /*cae0*/  ISETP.LT.OR P6, PT, R2.reuse, R196, P6 ;  /* 0x000000c40200720c */ /* 0x040fe400037c1670 */
[C---:B------:R-:W-:Y:S02]  /*caf0*/  ISETP.LT.OR P4, PT, R2.reuse, R199, P4 ;  /* 0x000000c70200720c */ /* 0x040fe40002781670 */
[----:B------:R-:W-:Y:S02]  /*cb00*/  ISETP.LT.OR P1, PT, R2, R198, P1 ;  /* 0x000000c60200720c */ /* 0x000fe40000f21670 */
[----:B------:R-:W-:-:S02]  /*cb10*/  LOP3.LUT R2, R41, R177, RZ, 0x3c, !PT ;  /* 0x000000b129027212 */ /* 0x000fc400078e3cff */
[----:B------:R-:W-:Y:S01]  /*cb20*/  FMNMX.FTZ R3, R115, R3, !PT ;  /* 0x0000000373037209 */ /* 0x000fe20007810000 */
[----:B------:R-:W-:Y:S01]  /*cb30*/  IMAD.WIDE.U32 R16, R16, -0x2daee0ad, RZ ;  /* 0xd2511f5310107825 */ /* 0x000fe200078e00ff */
[----:B------:R-:W-:-:S03]  /*cb40*/  FSEL R215, R20, -INF , !P0 ;  /* 0xff80000014d77808 */ /* 0x000fc60004000000 */
[----:B------:R-:W-:Y:S01]  /*cb50*/  IMAD.WIDE.U32 R78, R2, -0x2daee0ad, RZ ;  /* 0xd2511f53024e7825 */ /* 0x000fe200078e00ff */
[----:B------:R-:W-:Y:S02]  /*cb60*/  FMNMX.FTZ R2, R114, R3, !PT ;  /* 0x0000000372027209 */ /* 0x000fe40007810000 */
[----:B------:R-:W-:Y:S01]  /*cb70*/  PLOP3.LUT P0, PT, PT, PT, UP0, 0x80, 0x0 ;  /* 0x000000000000781c */ /* 0x000fe20003f0f008 */
[----:B------:R-:W-:Y:S01]  /*cb80*/  VIADD R0, R0, 0x79 ;  /* 0x0000007900007836 */ /* 0x000fe20000000000 */
[----:B------:R-:W-:Y:S02]  /*cb90*/  LOP3.LUT R15, R15, UR18, R80, 0x96, !PT ;  /* 0x000000120f0f7c12 */ /* 0x000fe4000f8e9650 */
[----:B------:R-:W-:Y:S02]  /*cba0*/  LOP3.LUT R14, R17, UR16, R14, 0x96, !PT ;  /* 0x00000010110e7c12 */ /* 0x000fe4000f8e960e */
[----:B------:R-:W-:Y:S02]  /*cbb0*/  FMNMX.FTZ R2, R183, R2, !PT ;  /* 0x00000002b7027209 */ /* 0x000fe40007810000 */
[----:B------:R-:W-:Y:S01]  /*cbc0*/  FSEL R224, R35, -INF , !P3 ;  /* 0xff80000023e07808 */ /* 0x000fe20005800000 */
[----:B------:R-:W-:Y:S01]  /*cbd0*/  IMAD.WIDE.U32 R8, R15, -0x326172a9, RZ ;  /* 0xcd9e8d570f087825 */ /* 0x000fe200078e00ff */
[----:B------:R-:W-:-:S02]  /*cbe0*/  ISETP.GE.AND P3, PT, R0, R201, PT ;  /* 0x000000c90000720c */ /* 0x000fc40003f66270 */
[----:B------:R-:W-:Y:S01]  /*cbf0*/  FMNMX.FTZ R2, R182, R2, !PT ;  /* 0x00000002b6027209 */ /* 0x000fe20007810000 */
[----:B------:R-:W-:Y:S01]  /*cc00*/  IMAD.WIDE.U32 R46, R14, -0x326172a9, RZ ;  /* 0xcd9e8d570e2e7825 */ /* 0x000fe200078e00ff */
[----:B------:R-:W-:Y:S01]  /*cc10*/  ISETP.LT.OR P3, PT, R0, R197, P3 ;  /* 0x000000c50000720c */ /* 0x000fe20001f61670 */
[----:B------:R-:W-:Y:S01]  /*cc20*/  HMMA.16816.F32.BF16 R24, R4, R26, R48 ;  /* 0x0000001a0418723c */ /* 0x000fe20000041830 */
[----:B------:R-:W-:Y:S02]  /*cc30*/  FMNMX.FTZ R2, R172, R2, !PT ;  /* 0x00000002ac027209 */ /* 0x000fe40007810000 */
[----:B------:R-:W-:Y:S02]  /*cc40*/  LOP3.LUT R14, R9, UR17, R68, 0x96, !PT ;  /* 0x00000011090e7c12 */ /* 0x000fe4000f8e9644 */
[----:B------:R-:W-:Y:S02]  /*cc50*/  LOP3.LUT R15, R47, UR15, R8, 0x96, !PT ;  /* 0x0000000f2f0f7c12 */ /* 0x000fe4000f8e9608 */
[----:B------:R-:W-:-:S02]  /*cc60*/  LOP3.LUT R11, R79, UR20, R76, 0x96, !PT ;  /* 0x000000144f0b7c12 */ /* 0x000fc4000f8e964c */
[----:B------:R-:W-:Y:S02]  /*cc70*/  FSEL R222, R22, -INF , !P6 ;  /* 0xff80000016de7808 */ /* 0x000fe40007000000 */
[----:B------:R-:W-:Y:S02]  /*cc80*/  FSEL R214, R21, -INF , !P3 ;  /* 0xff80000015d67808 */ /* 0x000fe40005800000 */
[C---:B------:R-:W-:Y:S02]  /*cc90*/  ISETP.GE.AND P6, PT, R0.reuse, R203, PT ;  /* 0x000000cb0000720c */ /* 0x040fe40003fc6270 */
[----:B------:R-:W-:Y:S02]  /*cca0*/  ISETP.GE.AND P3, PT, R0, R202, PT ;  /* 0x000000ca0000720c */ /* 0x000fe40003f66270 */
[----:B------:R-:W-:Y:S01]  /*ccb0*/  FMNMX.FTZ R10, R171, R2, !PT ;  /* 0x00000002ab0a7209 */ /* 0x000fe20007810000 */
[----:B------:R-:W-:Y:S10]  /*ccc0*/  @!P0 BRA `(.L_x_876) ;  /* 0x0000000000808947 */ /* 0x000ff40003800000 */
[----:B------:R-:W2:Y:S04]  /*ccd0*/  LDL.64 R178, [R1+0x68] ;  /* 0x0000680001b27983 */ /* 0x000ea80000100a00 */
[----:B------:R-:W3:Y:S01]  /*cce0*/  LDL.64 R176, [R1+0x60] ;  /* 0x0000600001b07983 */ /* 0x000ee20000100a00 */
[----:B------:R-:W-:-:S04]  /*ccf0*/  UIADD3 UR34, UR34, -0x3, URZ ;  /* 0xfffffffd22227890 */ /* 0x000fc8000fffe03f */
[----:B------:R-:W-:Y:S02]  /*cd00*/  USHF.R.S32.HI UR10, URZ, 0x1f, UR34 ;  /* 0x0000001f3f0a7899 */ /* 0x000fe40008011422 */
[----:B------:R-:W-:Y:S02]  /*cd10*/  UIMAD.WIDE.U32 UR36, UR34, UR8, URZ ;  /* 0x00000008222472a5 */ /* 0x000fe4000f8e003f */
[----:B------:R-:W-:-:S04]  /*cd20*/  UIMAD UR10, UR10, UR8, URZ ;  /* 0x000000080a0a72a4 */ /* 0x000fc8000f8e023f */
[----:B------:R-:W-:Y:S01]  /*cd30*/  UIMAD UR10, UR34, UR9, UR10 ;  /* 0x00000009220a72a4 */ /* 0x000fe2000f8e020a */
[----:B------:R-:W-:Y:S01]  /*cd40*/  IMAD.U32 R2, RZ, RZ, UR36 ;  /* 0x00000024ff027e24 */ /* 0x000fe2000f8e00ff */
[----:B------:R-:W-:Y:S01]  /*cd50*/  USHF.L.U32 UR34, UR8, 0x6, URZ ;  /* 0x0000000608227899 */ /* 0x000fe2000800063f */
[----:B------:R-:W-:Y:S01]  /*cd60*/  IMAD.U32 R4, RZ, RZ, UR36 ;  /* 0x00000024ff047e24 */ /* 0x000fe2000f8e00ff */
[----:B------:R-:W-:-:S06]  /*cd70*/  UIADD3 UR10, UR37, UR10, URZ ;  /* 0x0000000a250a7290 */ /* 0x000fcc000fffe03f */
[----:B------:R-:W-:Y:S01]  /*cd80*/  IMAD.U32 R3, RZ, RZ, UR10 ;  /* 0x0000000aff037e24 */ /* 0x000fe2000f8e00ff */
[----:B------:R-:W-:Y:S01]  /*cd90*/  ULDC.64 UR10, c[0x0][0x218] ;  /* 0x00008600000a7ab9 */ /* 0x000fe20000000a00 */
[----:B--2---:R-:W-:-:S04]  /*cda0*/  LEA R2, P0, R2, R178, 0x7 ;  /* 0x000000b202027211 */ /* 0x004fc800078038ff */
[----:B---3--:R-:W-:Y:S02]  /*cdb0*/  LEA.HI.X R3, R4, R177, R3, 0x7, P0 ;  /* 0x000000b104037211 */ /* 0x008fe400000f3c03 */
        /* <DEDUP_REMOVED lines=17> */
.L_x_876:
[----:B------:R2:W-:Y:S04]  /*ced0*/  STL [R1+0xac], R201 ;  /* 0x0000acc901007387 */ /* 0x0005e80000100800 */
[----:B--2---:R-:W2:Y:S04]  /*cee0*/  LDL.LU R201, [R1+0x4] ;  /* 0x0000040001c97983 */ /* 0x004ea80000300800 */
[----:B------:R3:W-:Y:S04]  /*cef0*/  STL [R1+0xa8], R197 ;  /* 0x0000a8c501007387 */ /* 0x0007e80000100800 */
[----:B---3--:R-:W3:Y:S04]  /*cf00*/  LDL.LU R197, [R1] ;  /* 0x0000000001c57983 */ /* 0x008ee80000300800 */
[----:B------:R-:W-:Y:S04]  /*cf10*/  STL [R1+0xa4], R195 ;  /* 0x0000a4c301007387 */ /* 0x000fe80000100800 */
[----:B------:R4:W-:Y:S04]  /*cf20*/  STL [R1+0xa0], R194 ;  /* 0x0000a0c201007387 */ /* 0x0009e80000100800 */
[----:B----4-:R-:W4:Y:S04]  /*cf30*/  LDL.LU R194, [R1+0xc] ;  /* 0x00000c0001c27983 */ /* 0x010f280000300800 */
[----:B------:R1:W-:Y:S04]  /*cf40*/  STL [R1+0x9c], R193 ;  /* 0x00009cc101007387 */ /* 0x0003e80000100800 */
[----:B-1----:R-:W4:Y:S01]  /*cf50*/  LDL.LU R193, [R1+0x8] ;  /* 0x0000080001c17983 */ /* 0x002f220000300800 */
[----:B------:R-:W-:Y:S01]  /*cf60*/  FMNMX.FTZ R2, R225, R10, !PT ;  /* 0x0000000ae1027209 */ /* 0x000fe20007810000 */
[----:B------:R-:W-:Y:S01]  /*cf70*/  IMAD.WIDE.U32 R4, R14, -0x2daee0ad, RZ ;  /* 0xd2511f530e047825 */ /* 0x000fe200078e00ff */
[----:B------:R-:W-:Y:S01]  /*cf80*/  ISETP.GE.AND P0, PT, R0, R200, PT ;  /* 0x000000c80000720c */ /* 0x000fe20003f06270 */
        /* <DEDUP_REMOVED lines=11> */
[C---:B------:R-:W-:Y:S01]  /*d040*/  ISETP.LT.OR P6, PT, R0.reuse, R196, P6 ;  /* 0x000000c40000720c */ /* 0x040fe200037c1670 */
[----:B------:R-:W-:Y:S01]  /*d050*/  STL [R1+0x8c], R189 ;  /* 0x00008cbd01007387 */ /* 0x000fe20000100800 */
[----:B------:R-:W-:Y:S01]  /*d060*/  ISETP.LT.OR P3, PT, R0, R199, P3 ;  /* 0x000000c70000720c */ /* 0x000fe20001f61670 */
[----:B------:R-:W-:Y:S01]  /*d070*/  IMAD.WIDE.U32 R2, R4, -0x326172a9, RZ ;  /* 0xcd9e8d5704027825 */ /* 0x000fe200078e00ff */
[----:B------:R-:W-:Y:S01]  /*d080*/  ISETP.LT.OR P0, PT, R0, R198, P0 ;  /* 0x000000c60000720c */ /* 0x000fe20000701670 */
[----:B------:R-:W-:Y:S01]  /*d090*/  STL [R1+0x88], R188 ;  /* 0x000088bc01007387 */ /* 0x000fe20000100800 */
[----:B------:R-:W-:Y:S01]  /*d0a0*/  LOP3.LUT R0, R51, UR19, R12, 0x96, !PT ;  /* 0x0000001333007c12 */ /* 0x000fe2000f8e960c */
[----:B------:R-:W-:Y:S01]  /*d0b0*/  IMAD.MOV.U32 R28, RZ, RZ, R175 ;  /* 0x000000ffff1c7224 */ /* 0x000fe200078e00af */
[----:B------:R-:W-:Y:S01]  /*d0c0*/  FMNMX.FTZ R4, R240, R8, !PT ;  /* 0x00000008f0047209 */ /* 0x000fe20007810000 */
[----:B------:R-:W-:Y:S01]  /*d0d0*/  IMAD.MOV.U32 R22, RZ, RZ, R173 ;  /* 0x000000ffff167224 */ /* 0x000fe200078e00ad */
[----:B------:R-:W-:Y:S01]  /*d0e0*/  LOP3.LUT R10, R5, UR14, R16, 0x96, !PT ;  /* 0x0000000e050a7c12 */ /* 0x000fe2000f8e9610 */
[----:B------:R-:W-:Y:S01]  /*d0f0*/  IMAD.WIDE.U32 R12, R0, -0x2daee0ad, RZ ;  /* 0xd2511f53000c7825 */ /* 0x000fe200078e00ff */
[----:B------:R-:W-:Y:S01]  /*d100*/  FMNMX.FTZ R0, R239, R4, !PT ;  /* 0x00000004ef007209 */ /* 0x000fe20007810000 */
[----:B------:R-:W-:Y:S01]  /*d110*/  STL [R1+0x84], R187 ;  /* 0x000084bb01007387 */ /* 0x000fe20000100800 */
[----:B------:R-:W-:Y:S01]  /*d120*/  LOP3.LUT R5, R2, 0xffff, RZ, 0xc0, !PT ;  /* 0x0000ffff02057812 */ /* 0x000fe200078ec0ff */
[----:B------:R-:W-:Y:S01]  /*d130*/  IMAD.WIDE.U32 R48, R10, -0x326172a9, RZ ;  /* 0xcd9e8d570a307825 */ /* 0x000fe200078e00ff */
[----:B------:R-:W-:Y:S01]  /*d140*/  FMNMX.FTZ R0, R235, R0, !PT ;  /* 0x00000000eb007209 */ /* 0x000fe20007810000 */
[----:B------:R-:W-:Y:S01]  /*d150*/  STL [R1+0x80], R186 ;  /* 0x000080ba01007387 */ /* 0x000fe20000100800 */
[----:B------:R-:W-:Y:S01]  /*d160*/  LOP3.LUT R9, R2, 0xff, RZ, 0xc0, !PT ;  /* 0x000000ff02097812 */ /* 0x000fe200078ec0ff */
[----:B------:R-:W-:Y:S01]  /*d170*/  IMAD.MOV.U32 R42, RZ, RZ, R28 ;  /* 0x000000ffff2a7224 */ /* 0x000fe200078e001c */
[--C-:B------:R-:W-:Y:S01]  /*d180*/  SHF.R.U32.HI R4, RZ, 0x10, R2.reuse ;  /* 0x00000010ff047819 */ /* 0x100fe20000011602 */
[----:B------:R-:W-:Y:S01]  /*d190*/  STL [R1+0x7c], R135 ;  /* 0x00007c8701007387 */ /* 0x000fe20000100800 */
[----:B------:R-:W-:Y:S01]  /*d1a0*/  SHF.R.U32.HI R8, RZ, 0x18, R2 ;  /* 0x00000018ff087819 */ /* 0x000fe20000011602 */
[----:B------:R-:W-:Y:S01]  /*d1b0*/  IMAD.MOV.U32 R28, RZ, RZ, R216 ;  /* 0x000000ffff1c7224 */ /* 0x000fe200078e00d8 */
[----:B------:R-:W-:Y:S01]  /*d1c0*/  FMNMX.FTZ R2, R233, R0, !PT ;  /* 0x00000000e9027209 */ /* 0x000fe20007810000 */
[----:B------:R-:W-:Y:S01]  /*d1d0*/  UIADD3 UR10, UR4, 0x1, URZ ;  /* 0x00000001040a7890 */ /* 0x000fe2000fffe03f */
[----:B------:R-:W-:-:S02]  /*d1e0*/  LOP3.LUT R7, R7, UR18, R78, 0x96, !PT ;  /* 0x0000001207077c12 */ /* 0x000fc4000f8e964e */
[----:B------:R-:W-:Y:S02]  /*d1f0*/  LOP3.LUT R4, R4, 0xff, RZ, 0xc0, !PT ;  /* 0x000000ff04047812 */ /* 0x000fe400078ec0ff */
[----:B------:R-:W-:Y:S01]  /*d200*/  LOP3.LUT R0, R13, UR16, R6, 0x96, !PT ;  /* 0x000000100d007c12 */ /* 0x000fe2000f8e9606 */
[----:B------:R-:W-:Y:S01]  /*d210*/  IMAD.WIDE.U32 R6, R7, -0x326172a9, RZ ;  /* 0xcd9e8d5707067825 */ /* 0x000fe200078e00ff */
[----:B------:R-:W-:Y:S02]  /*d220*/  FMNMX.FTZ R2, R232, R2, !PT ;  /* 0x00000002e8027209 */ /* 0x000fe40007810000 */
[----:B------:R-:W-:Y:S01]  /*d230*/  SHF.R.U32.HI R5, RZ, 0x8, R5 ;  /* 0x00000008ff057819 */ /* 0x000fe20000011605 */
[----:B------:R-:W-:Y:S01]  /*d240*/  IMAD.WIDE.U32 R34, R0, -0x326172a9, RZ ;  /* 0xcd9e8d5700227825 */ /* 0x000fe200078e00ff */
[----:B------:R-:W-:Y:S02]  /*d250*/  PRMT R15, R4, 0x5410, R8 ;  /* 0x00005410040f7816 */ /* 0x000fe40000000008 */
[----:B------:R-:W-:-:S02]  /*d260*/  FMNMX.FTZ R4, R229, R2, !PT ;  /* 0x00000002e5047209 */ /* 0x000fc40007810000 */
[----:B------:R-:W-:Y:S02]  /*d270*/  PRMT R14, R9, 0x5410, R5 ;  /* 0x00005410090e7816 */ /* 0x000fe40000000005 */
[----:B------:R-:W-:Y:S02]  /*d280*/  LOP3.LUT R5, R7, UR17, R50, 0x96, !PT ;  /* 0x0000001107057c12 */ /* 0x000fe4000f8e9632 */
[----:B------:R-:W-:Y:S02]  /*d290*/  FMNMX.FTZ R7, R228, R4, !PT ;  /* 0x00000004e4077209 */ /* 0x000fe40007810000 */
[----:B------:R-:W-:Y:S01]  /*d2a0*/  LOP3.LUT R0, R35, UR15, R6, 0x96, !PT ;  /* 0x0000000f23007c12 */ /* 0x000fe2000f8e9606 */
[----:B------:R-:W-:Y:S01]  /*d2b0*/  IMAD.WIDE.U32 R4, R5, -0x2daee0ad, RZ ;  /* 0xd2511f5305047825 */ /* 0x000fe200078e00ff */
[----:B------:R-:W-:Y:S02]  /*d2c0*/  FMNMX.FTZ R6, R220, R7, !PT ;  /* 0x00000007dc067209 */ /* 0x000fe40007810000 */
[----:B------:R-:W-:Y:S01]  /*d2d0*/  LOP3.LUT R2, R3, UR22, R48, 0x96, !PT ;  /* 0x0000001603027c12 */ /* 0x000fe2000f8e9630 */
[----:B------:R-:W-:Y:S01]  /*d2e0*/  IMAD.WIDE.U32 R32, R0, -0x2daee0ad, RZ ;  /* 0xd2511f5300207825 */ /* 0x000fe200078e00ff */
[----:B------:R-:W-:-:S02]  /*d2f0*/  FMNMX.FTZ R0, R221, R6, !PT ;  /* 0x00000006dd007209 */ /* 0x000fc40007810000 */
[C---:B------:R-:W-:Y:S02]  /*d300*/  LOP3.LUT R3, R2.reuse, 0xffff, RZ, 0xc0, !PT ;  /* 0x0000ffff02037812 */ /* 0x040fe400078ec0ff */
[----:B------:R-:W-:Y:S02]  /*d310*/  LOP3.LUT R12, R5, UR14, R12, 0x96, !PT ;  /* 0x0000000e050c7c12 */ /* 0x000fe4000f8e960c */
[----:B------:R-:W-:Y:S02]  /*d320*/  FMNMX.FTZ R0, R217, R0, !PT ;  /* 0x00000000d9007209 */ /* 0x000fe40007810000 */
[----:B------:R-:W-:Y:S02]  /*d330*/  SHF.R.U32.HI R5, RZ, 0x8, R3 ;  /* 0x00000008ff057819 */ /* 0x000fe40000011603 */
[----:B------:R-:W-:Y:S02]  /*d340*/  LOP3.LUT R3, R2, 0xff, RZ, 0xc0, !PT ;  /* 0x000000ff02037812 */ /* 0x000fe400078ec0ff */
[----:B------:R-:W-:-:S02]  /*d350*/  LOP3.LUT R6, R33, UR12, R4, 0x96, !PT ;  /* 0x0000000c21067c12 */ /* 0x000fc4000f8e9604 */
[--C-:B------:R-:W-:Y:S02]  /*d360*/  SHF.R.U32.HI R4, RZ, 0x10, R2.reuse ;  /* 0x00000010ff047819 */ /* 0x100fe40000011602 */
[----:B------:R-:W-:Y:S01]  /*d370*/  FMNMX.FTZ R0, R215, R0, !PT ;  /* 0x00000000d7007209 */ /* 0x000fe20007810000 */
[----:B------:R-:W-:Y:S01]  /*d380*/  IMAD.WIDE.U32 R8, R6, -0x326172a9, RZ ;  /* 0xcd9e8d5706087825 */ /* 0x000fe200078e00ff */
[----:B------:R-:W-:Y:S02]  /*d390*/  PRMT R21, R3, 0x5410, R5 ;  /* 0x0000541003157816 */ /* 0x000fe40000000005 */
[----:B------:R-:W-:Y:S02]  /*d3a0*/  SHF.R.U32.HI R3, RZ, 0x18, R2 ;  /* 0x00000018ff037819 */ /* 0x000fe40000011602 */
[----:B------:R-:W-:Y:S02]  /*d3b0*/  LOP3.LUT R2, R4, 0xff, RZ, 0xc0, !PT ;  /* 0x000000ff04027812 */ /* 0x000fe400078ec0ff */
[----:B------:R-:W-:-:S02]  /*d3c0*/  FMNMX.FTZ R0, R214, R0, !PT ;  /* 0x00000000d6007209 */ /* 0x000fc40007810000 */
[----:B------:R-:W-:Y:S02]  /*d3d0*/  PRMT R13, R2, 0x5410, R3 ;  /* 0x00005410020d7816 */ /* 0x000fe40000000003 */
[----:B------:R-:W-:Y:S01]  /*d3e0*/  FMNMX.FTZ R2, R38, R87, !PT ;  /* 0x0000005726027209 */ /* 0x000fe20007810000 */
[----:B------:R-:W1:Y:S01]  /*d3f0*/  SHFL.BFLY PT, R4, R0, 0x2, 0x1f ;  /* 0x0c401f0000047f89 */ /* 0x000e6200000e0000 */
[C---:B------:R-:W-:Y:S02]  /*d400*/  LOP3.LUT R3, R8.reuse, 0xffff, RZ, 0xc0, !PT ;  /* 0x0000ffff08037812 */ /* 0x040fe400078ec0ff */
[----:B------:R-:W-:Y:S02]  /*d410*/  FMNMX.FTZ R2, R95, R2, !PT ;  /* 0x000000025f027209 */ /* 0x000fe40007810000 */
[----:B------:R-:W-:Y:S02]  /*d420*/  SHF.R.U32.HI R3, RZ, 0x8, R3 ;  /* 0x00000008ff037819 */ /* 0x000fe40000011603 */
[----:B------:R-:W-:-:S02]  /*d430*/  LOP3.LUT R5, R8, 0xff, RZ, 0xc0, !PT ;  /* 0x000000ff08057812 */ /* 0x000fc400078ec0ff */
[----:B------:R-:W-:Y:S02]  /*d440*/  FMNMX.FTZ R2, R86, R2, !PT ;  /* 0x0000000256027209 */ /* 0x000fe40007810000 */
[----:B------:R-:W-:Y:S02]  /*d450*/  PRMT R20, R5, 0x5410, R3 ;  /* 0x0000541005147816 */ /* 0x000fe40000000003 */
[----:B------:R-:W-:Y:S02]  /*d460*/  FMNMX.FTZ R3, R85, R2, !PT ;  /* 0x0000000255037209 */ /* 0x000fe40007810000 */
[----:B------:R-:W-:Y:S02]  /*d470*/  FMNMX.FTZ R2, R37, R89, !PT ;  /* 0x0000005925027209 */ /* 0x000fe40007810000 */
[----:B------:R-:W-:Y:S02]  /*d480*/  FMNMX.FTZ R3, R112, R3, !PT ;  /* 0x0000000370037209 */ /* 0x000fe40007810000 */
[----:B------:R-:W-:-:S02]  /*d490*/  FMNMX.FTZ R2, R93, R2, !PT ;  /* 0x000000025d027209 */ /* 0x000fc40007810000 */
[----:B------:R-:W-:Y:S02]  /*d4a0*/  FMNMX.FTZ R3, R113, R3, !PT ;  /* 0x0000000371037209 */ /* 0x000fe40007810000 */
[----:B------:R-:W-:Y:S02]  /*d4b0*/  FMNMX.FTZ R2, R92, R2, !PT ;  /* 0x000000025c027209 */ /* 0x000fe40007810000 */
[----:B-1----:R-:W-:Y:S02]  /*d4c0*/  FMNMX.FTZ R11, R0, R4, !PT ;  /* 0x00000004000b7209 */ /* 0x002fe40007810000 */
        /* <DEDUP_REMOVED lines=63> */
[----:B--2---:R-:W-:-:S02]  /*d8c0*/  FMNMX.FTZ R2, R201, R2, !PT ;  /* 0x00000002c9027209 */ /* 0x004fc40007810000 */
[----:B------:R-:W-:Y:S02]  /*d8d0*/  FMNMX.FTZ R3, R238, R3, !PT ;  /* 0x00000003ee037209 */ /* 0x000fe40007810000 */
[----:B---3--:R-:W-:Y:S02]  /*d8e0*/  FMNMX.FTZ R2, R197, R2, !PT ;  /* 0x00000002c5027209 */ /* 0x008fe40007810000 */
[----:B------:R-:W-:Y:S02]  /*d8f0*/  FMNMX.FTZ R3, R234, R3, !PT ;  /* 0x00000003ea037209 */ /* 0x000fe40007810000 */
[----:B------:R-:W-:Y:S02]  /*d900*/  FMNMX.FTZ R2, R252, R2, !PT ;  /* 0x00000002fc027209 */ /* 0x000fe40007810000 */
[----:B------:R-:W-:Y:S02]  /*d910*/  FMNMX.FTZ R3, R224, R3, !PT ;  /* 0x00000003e0037209 */ /* 0x000fe40007810000 */
[----:B------:R-:W-:-:S02]  /*d920*/  FMNMX.FTZ R2, R249, R2, !PT ;  /* 0x00000002f9027209 */ /* 0x000fc40007810000 */
[----:B------:R-:W-:Y:S02]  /*d930*/  FSEL R177, R23, -INF , !P6 ;  /* 0xff80000017b17808 */ /* 0x000fe40007000000 */
[----:B------:R-:W-:Y:S02]  /*d940*/  FMNMX.FTZ R3, R222, R3, !PT ;  /* 0x00000003de037209 */ /* 0x000fe40007810000 */
[----:B------:R-:W-:Y:S02]  /*d950*/  FMNMX.FTZ R2, R245, R2, !PT ;  /* 0x00000002f5027209 */ /* 0x000fe40007810000 */
[----:B------:R-:W-:Y:S02]  /*d960*/  FMNMX.FTZ R10, R177, R3, !PT ;  /* 0x00000003b10a7209 */ /* 0x000fe40007810000 */
[----:B------:R-:W-:Y:S02]  /*d970*/  FSEL R181, R29, -INF , !P5 ;  /* 0xff8000001db57808 */ /* 0x000fe40006800000 */
[----:B----4-:R-:W-:Y:S01]  /*d980*/  FMNMX.FTZ R0, R194, R0, !PT ;  /* 0x00000000c2007209 */ /* 0x010fe20007810000 */
[----:B------:R-:W2:Y:S01]  /*d990*/  SHFL.BFLY PT, R3, R10, 0x2, 0x1f ;  /* 0x0c401f000a037f89 */ /* 0x000ea200000e0000 */
[----:B------:R-:W-:-:S02]  /*d9a0*/  FMNMX.FTZ R2, R237, R2, !PT ;  /* 0x00000002ed027209 */ /* 0x000fc40007810000 */
[----:B------:R-:W-:Y:S02]  /*d9b0*/  FSEL R179, R24, -INF , !P4 ;  /* 0xff80000018b37808 */ /* 0x000fe40006000000 */
[----:B------:R-:W-:Y:S02]  /*d9c0*/  FMNMX.FTZ R2, R181, R2, !PT ;  /* 0x00000002b5027209 */ /* 0x000fe40007810000 */
[----:B------:R-:W-:Y:S01]  /*d9d0*/  FSEL R175, R25, -INF , !P3 ;  /* 0xff80000019af7808 */ /* 0x000fe20005800000 */
[----:B------:R-:W-:Y:S01]  /*d9e0*/  IMAD.WIDE.U32 R24, R12, -0x326172a9, RZ ;  /* 0xcd9e8d570c187825 */ /* 0x000fe200078e00ff */
[----:B------:R-:W-:Y:S02]  /*d9f0*/  FMNMX.FTZ R5, R179, R2, !PT ;  /* 0x00000002b3057209 */ /* 0x000fe40007810000 */
[----:B------:R-:W-:Y:S02]  /*da00*/  FSEL R178, R31, -INF , !P2 ;  /* 0xff8000001fb27808 */ /* 0x000fe40005000000 */
[----:B------:R-:W-:-:S02]  /*da10*/  FMNMX.FTZ R5, R175, R5, !PT ;  /* 0x00000005af057209 */ /* 0x000fc40007810000 */
[----:B------:R-:W-:Y:S02]  /*da20*/  FSEL R176, R26, -INF , !P1 ;  /* 0xff8000001ab07808 */ /* 0x000fe40004800000 */
[----:B------:R-:W-:Y:S01]  /*da30*/  FSEL R173, R27, -INF , !P0 ;  /* 0xff8000001bad7808 */ /* 0x000fe20004000000 */
[----:B------:R-:W3:Y:S01]  /*da40*/  SHFL.BFLY PT, R2, R5, 0x2, 0x1f ;  /* 0x0c401f0005027f89 */ /* 0x000ee200000e0000 */
[----:B------:R-:W-:Y:S02]  /*da50*/  SHF.R.U32.HI R6, RZ, 0x10, R8 ;  /* 0x00000010ff067819 */ /* 0x000fe40000011608 */
[----:B-1----:R-:W-:Y:S02]  /*da60*/  FMNMX.FTZ R117, R11, R4, !PT ;  /* 0x000000040b757209 */ /* 0x002fe40007810000 */
[----:B------:R-:W-:Y:S02]  /*da70*/  LOP3.LUT R6, R6, 0xff, RZ, 0xc0, !PT ;  /* 0x000000ff06067812 */ /* 0x000fe400078ec0ff */
[----:B--2---:R-:W-:Y:S01]  /*da80*/  FMNMX.FTZ R10, R10, R3, !PT ;  /* 0x000000030a0a7209 */ /* 0x004fe20007810000 */
[C---:B------:R-:W-:Y:S01]  /*da90*/  FMUL.FTZ R4, R117.reuse, UR35 ;  /* 0x0000002375047c20 */ /* 0x040fe20008410000 */
[----:B------:R-:W-:-:S02]  /*daa0*/  FSETP.NEU.FTZ.AND P0, PT, R117, -INF , PT ;  /* 0xff8000007500780b */ /* 0x000fc40003f1d000 */
[----:B------:R-:W-:Y:S02]  /*dab0*/  FMNMX.FTZ R0, R193, R0, !PT ;  /* 0x00000000c1007209 */ /* 0x000fe40007810000 */
[----:B------:R-:W-:Y:S02]  /*dac0*/  FSEL R4, R4, RZ, P0 ;  /* 0x000000ff04047208 */ /* 0x000fe40000000000 */
[----:B------:R-:W-:Y:S02]  /*dad0*/  FMNMX.FTZ R0, R71, R0, !PT ;  /* 0x0000000047007209 */ /* 0x000fe40007810000 */
[----:B------:R-:W-:Y:S01]  /*dae0*/  PRMT R216, R116, 0x7054, R116 ;  /* 0x0000705474d87816 */ /* 0x000fe20000000074 */
[----:B------:R-:W-:Y:S01]  /*daf0*/  IMAD.MOV.U32 R116, RZ, RZ, R53 ;  /* 0x000000ffff747224 */ /* 0x000fe200078e0035 */
[----:B------:R-:W-:-:S03]  /*db00*/  FMNMX.FTZ R0, R54, R0, !PT ;  /* 0x0000000036007209 */ /* 0x000fc60007810000 */
[--C-:B------:R-:W-:Y:S02]  /*db10*/  HSET2.LE.AND R14, R14, R216.reuse, PT ;  /* 0x000000d80e0e7233 */ /* 0x100fe40003803000 */
[----:B------:R-:W-:Y:S02]  /*db20*/  FMNMX.FTZ R0, R53, R0, !PT ;  /* 0x0000000035007209 */ /* 0x000fe40007810000 */
[----:B---3--:R-:W-:Y:S02]  /*db30*/  FMNMX.FTZ R5, R5, R2, !PT ;  /* 0x0000000205057209 */ /* 0x008fe40007810000 */
[----:B------:R-:W-:Y:S02]  /*db40*/  FMNMX.FTZ R0, R250, R0, !PT ;  /* 0x00000000fa007209 */ /* 0x000fe40007810000 */
[----:B------:R-:W-:Y:S02]  /*db50*/  HSET2.LE.AND R15, R15, R216, PT ;  /* 0x000000d80f0f7233 */ /* 0x000fe40003803000 */
[----:B------:R-:W-:-:S02]  /*db60*/  FMNMX.FTZ R0, R248, R0, !PT ;  /* 0x00000000f8007209 */ /* 0x000fc40007810000 */
[--C-:B------:R-:W-:Y:S02]  /*db70*/  HSET2.LE.AND R12, R21, R216.reuse, PT ;  /* 0x000000d8150c7233 */ /* 0x100fe40003803000 */
[----:B------:R-:W-:Y:S02]  /*db80*/  FMNMX.FTZ R0, R241, R0, !PT ;  /* 0x00000000f1007209 */ /* 0x000fe40007810000 */
[----:B------:R-:W-:Y:S02]  /*db90*/  HSET2.LE.AND R13, R13, R216, PT ;  /* 0x000000d80d0d7233 */ /* 0x000fe40003803000 */
[----:B------:R-:W-:Y:S02]  /*dba0*/  FMNMX.FTZ R7, R178, R0, !PT ;  /* 0x00000000b2077209 */ /* 0x000fe40007810000 */
[----:B------:R-:W-:Y:S02]  /*dbb0*/  SHF.R.U32.HI R0, RZ, 0x18, R8 ;  /* 0x00000018ff007819 */ /* 0x000fe40000011608 */
[----:B------:R-:W-:-:S02]  /*dbc0*/  FMNMX.FTZ R7, R176, R7, !PT ;  /* 0x00000007b0077209 */ /* 0x000fc40007810000 */
[----:B------:R-:W-:Y:S01]  /*dbd0*/  PRMT R19, R6, 0x5410, R0 ;  /* 0x0000541006137816 */ /* 0x000fe20000000000 */
[----:B------:R-:W-:Y:S01]  /*dbe0*/  FFMA.FTZ R6, R83, UR35, -R4 ;  /* 0x0000002353067c23 */ /* 0x000fe20008010804 */
[----:B------:R-:W-:Y:S02]  /*dbf0*/  FMNMX.FTZ R7, R173, R7, !PT ;  /* 0x00000007ad077209 */ /* 0x000fe40007810000 */
[----:B------:R-:W-:Y:S01]  /*dc00*/  LOP3.LUT R0, R9, UR22, R24, 0x96, !PT ;  /* 0x0000001609007c12 */ /* 0x000fe2000f8e9618 */
[----:B------:R1:W2:Y:S01]  /*dc10*/  MUFU.EX2 R41, R6 ;  /* 0x0000000600297308 */ /* 0x0002a20000000800 */
[----:B------:R-:W3:Y:S01]  /*dc20*/  SHFL.BFLY PT, R9, R10, 0x1, 0x1f ;  /* 0x0c201f000a097f89 */ /* 0x000ee200000e0000 */
[----:B------:R-:W-:Y:S02]  /*dc30*/  HSET2.LE.AND R11, R19, R216, PT ;  /* 0x000000d8130b7233 */ /* 0x000fe40003803000 */
[----:B------:R-:W-:Y:S01]  /*dc40*/  LOP3.LUT R2, R0, 0xffff, RZ, 0xc0, !PT ;  /* 0x0000ffff00027812 */ /* 0x000fe200078ec0ff */
[----:B------:R-:W4:Y:S03]  /*dc50*/  SHFL.BFLY PT, R8, R7, 0x2, 0x1f ;  /* 0x0c401f0007087f89 */ /* 0x000f2600000e0000 */
[----:B------:R-:W-:-:S02]  /*dc60*/  SHF.R.U32.HI R3, RZ, 0x8, R2 ;  /* 0x00000008ff037819 */ /* 0x000fc40000011602 */
[----:B------:R-:W-:-:S04]  /*dc70*/  LOP3.LUT R2, R0, 0xff, RZ, 0xc0, !PT ;  /* 0x000000ff00027812 */ /* 0x000fc800078ec0ff */
[----:B------:R-:W-:Y:S01]  /*dc80*/  PRMT R18, R2, 0x5410, R3 ;  /* 0x0000541002127816 */ /* 0x000fe20000000003 */
[--C-:B------:R-:W-:Y:S01]  /*dc90*/  FFMA.FTZ R3, R84, UR35, -R4.reuse ;  /* 0x0000002354037c23 */ /* 0x100fe20008010804 */
[----:B-1----:R-:W-:-:S03]  /*dca0*/  FFMA.FTZ R6, R88, UR35, -R4 ;  /* 0x0000002358067c23 */ /* 0x002fc60008010804 */
[----:B------:R1:W-:Y:S01]  /*dcb0*/  MUFU.EX2 R190, R3 ;  /* 0x0000000300be7308 */ /* 0x0003e20000000800 */
[----:B---3--:R-:W-:-:S07]  /*dcc0*/  FMNMX.FTZ R40, R10, R9, !PT ;  /* 0x000000090a287209 */ /* 0x008fce0007810000 */
[----:B------:R3:W-:Y:S01]  /*dcd0*/  MUFU.EX2 R43, R6 ;  /* 0x00000006002b7308 */ /* 0x0007e20000000800 */
[----:B----4-:R-:W-:Y:S01]  /*dce0*/  FMNMX.FTZ R2, R7, R8, !PT ;  /* 0x0000000807027209 */ /* 0x010fe20007810000 */
[C---:B------:R-:W-:Y:S01]  /*dcf0*/  FMUL.FTZ R10, R40.reuse, UR35 ;  /* 0x00000023280a7c20 */ /* 0x040fe20008410000 */
[----:B------:R-:W4:Y:S01]  /*dd00*/  SHFL.BFLY PT, R8, R5, 0x1, 0x1f ;  /* 0x0c201f0005087f89 */ /* 0x000f2200000e0000 */
[----:B------:R-:W-:Y:S02]  /*dd10*/  FSETP.NEU.FTZ.AND P1, PT, R40, -INF , PT ;  /* 0xff8000002800780b */ /* 0x000fe40003f3d000 */
[--C-:B------:R-:W-:Y:S01]  /*dd20*/  SHF.R.U32.HI R7, RZ, 0x18, R0.reuse ;  /* 0x00000018ff077819 */ /* 0x100fe20000011600 */
[----:B------:R-:W2:Y:S01]  /*dd30*/  SHFL.BFLY PT, R9, R2, 0x1, 0x1f ;  /* 0x0c201f0002097f89 */ /* 0x000ea200000e0000 */
[----:B-1----:R-:W-:-:S04]  /*dd40*/  SHF.R.U32.HI R3, RZ, 0x10, R0 ;  /* 0x00000010ff037819 */ /* 0x002fc80000011600 */
[----:B------:R-:W-:Y:S02]  /*dd50*/  LOP3.LUT R0, R3, 0xff, RZ, 0xc0, !PT ;  /* 0x000000ff03007812 */ /* 0x000fe400078ec0ff */
[----:B------:R-:W-:Y:S02]  /*dd60*/  FSEL R3, R10, RZ, P1 ;  /* 0x000000ff0a037208 */ /* 0x000fe40000800000 */
[----:B------:R-:W-:Y:S01]  /*dd70*/  PRMT R17, R0, 0x5410, R7 ;  /* 0x0000541000117816 */ /* 0x000fe20000000007 */
[----:B---3--:R-:W-:Y:S01]  /*dd80*/  FFMA.FTZ R6, R82, UR35, -R4 ;  /* 0x0000002352067c23 */ /* 0x008fe20008010804 */
[----:B------:R-:W-:Y:S01]  /*dd90*/  HSET2.LE.AND R10, R20, R216, PT ;  /* 0x000000d8140a7233 */ /* 0x000fe20003803000 */
[----:B------:R-:W-:Y:S02]  /*dda0*/  FFMA.FTZ R0, R87, UR35, -R3 ;  /* 0x0000002357007c23 */ /* 0x000fe40008010803 */
[----:B------:R-:W-:Y:S01]  /*ddb0*/  MUFU.EX2 R30, R6 ;  /* 0x00000006001e7308 */ /* 0x000fe20000000800 */
[----:B----4-:R-:W-:-:S07]  /*ddc0*/  FMNMX.FTZ R132, R5, R8, !PT ;  /* 0x0000000805847209 */ /* 0x010fce0007810000 */
[----:B------:R1:W-:Y:S01]  /*ddd0*/  MUFU.EX2 R87, R0 ;  /* 0x0000000000577308 */ /* 0x0003e20000000800 */
[----:B------:R-:W-:Y:S02]  /*dde0*/  FSEL R5, R117, RZ, P0 ;  /* 0x000000ff75057208 */ /* 0x000fe40000000000 */
[----:B------:R-:W-:Y:S02]  /*ddf0*/  FSETP.NEU.FTZ.AND P0, PT, R132, -INF , PT ;  /* 0xff8000008400780b */ /* 0x000fe40003f1d000 */
[----:B------:R-:W-:Y:S01]  /*de00*/  HSET2.LE.AND R8, R18, R216, PT ;  /* 0x000000d812087233 */ /* 0x000fe20003803000 */
[----:B------:R-:W-:Y:S01]  /*de10*/  FADD.FTZ R26, R39, -R5 ;  /* 0x80000005271a7221 */ /* 0x000fe20000010000 */
[----:B------:R-:W-:-:S05]  /*de20*/  FSEL R5, R40, RZ, P1 ;  /* 0x000000ff28057208 */ /* 0x000fca0000800000 */
[----:B------:R-:W-:Y:S01]  /*de30*/  FADD.FTZ R24, R38, -R5 ;  /* 0x8000000526187221 */ /* 0x000fe20000010000 */
[----:B------:R-:W-:Y:S01]  /*de40*/  FSEL R5, R132, RZ, P0 ;  /* 0x000000ff84057208 */ /* 0x000fe20000000000 */
[----:B-1----:R-:W-:Y:S01]  /*de50*/  FFMA.FTZ R0, R95, UR35, -R3 ;  /* 0x000000235f007c23 */ /* 0x002fe20008010803 */
[----:B--2---:R-:W-:-:S03]  /*de60*/  IMAD.MOV.U32 R95, RZ, RZ, R41 ;  /* 0x000000ffff5f7224 */ /* 0x004fc600078e0029 */
[----:B------:R-:W-:Y:S01]  /*de70*/  FADD.FTZ R7, R37, -R5 ;  /* 0x8000000525077221 */ /* 0x000fe20000010000 */
[----:B------:R-:W-:Y:S01]  /*de80*/  IMAD.MOV.U32 R41, RZ, RZ, R131 ;  /* 0x000000ffff297224 */ /* 0x000fe200078e0083 */
[----:B------:R-:W-:Y:S01]  /*de90*/  FMNMX.FTZ R131, R2, R9, !PT ;  /* 0x0000000902837209 */ /* 0x000fe20007810000 */
[----:B------:R1:W-:Y:S01]  /*dea0*/  MUFU.EX2 R88, R0 ;  /* 0x0000000000587308 */ /* 0x0003e20000000800 */
[----:B------:R-:W-:Y:S01]  /*deb0*/  FMUL.FTZ R2, R132, UR35 ;  /* 0x0000002384027c20 */ /* 0x000fe20008410000 */
[----:B------:R-:W-:Y:S01]  /*dec0*/  HSET2.LE.AND R9, R17, R216, PT ;  /* 0x000000d811097233 */ /* 0x000fe20003803000 */
[----:B------:R-:W-:-:S03]  /*ded0*/  FMUL.FTZ R7, R7, UR35 ;  /* 0x0000002307077c20 */ /* 0x000fc60008410000 */
[----:B------:R-:W-:Y:S02]  /*dee0*/  FSEL R2, R2, RZ, P0 ;  /* 0x000000ff02027208 */ /* 0x000fe40000000000 */
[C---:B------:R-:W-:Y:S01]  /*def0*/  FSETP.NEU.FTZ.AND P0, PT, R131.reuse, -INF , PT ;  /* 0xff8000008300780b */ /* 0x040fe20003f1d000 */
[----:B------:R-:W2:Y:S03]  /*df00*/  MUFU.EX2 R81, R7 ;  /* 0x0000000700517308 */ /* 0x000ea60000000800 */
[----:B------:R-:W-:Y:S01]  /*df10*/  FSEL R5, R131, RZ, P0 ;  /* 0x000000ff83057208 */ /* 0x000fe20000000000 */
[----:B-1----:R-:W-:-:S04]  /*df20*/  FFMA.FTZ R0, R86, UR35, -R3 ;  /* 0x0000002356007c23 */ /* 0x002fc80008010803 */
[----:B------:R-:W-:Y:S01]  /*df30*/  FADD.FTZ R16, R36, -R5 ;  /* 0x8000000524107221 */ /* 0x000fe20000010000 */
[----:B------:R-:W-:Y:S01]  /*df40*/  FMUL.FTZ R5, R131, UR35 ;  /* 0x0000002383057c20 */ /* 0x000fe20008410000 */
[----:B------:R-:W-:Y:S01]  /*df50*/  IMAD.MOV.U32 R86, RZ, RZ, R41 ;  /* 0x000000ffff567224 */ /* 0x000fe200078e0029 */
[----:B------:R1:W-:Y:S01]  /*df60*/  MUFU.EX2 R189, R0 ;  /* 0x0000000000bd7308 */ /* 0x0003e20000000800 */
[----:B------:R-:W-:Y:S01]  /*df70*/  FMUL.FTZ R16, R16, UR35 ;  /* 0x0000002310107c20 */ /* 0x000fe20008410000 */
[-C--:B--2---:R-:W-:Y:S01]  /*df80*/  FMUL.FTZ R148, R148, R81.reuse ;  /* 0x0000005194947220 */ /* 0x084fe20000410000 */
[-C--:B------:R-:W-:Y:S01]  /*df90*/  FMUL.FTZ R149, R149, R81.reuse ;  /* 0x0000005195957220 */ /* 0x080fe20000410000 */
[----:B------:R-:W-:-:S04]  /*dfa0*/  FMUL.FTZ R144, R144, R81 ;  /* 0x0000005190907220 */ /* 0x000fc80000410000 */
[----:B------:R2:W3:Y:S01]  /*dfb0*/  MUFU.EX2 R82, R16 ;  /* 0x0000001000527308 */ /* 0x0004e20000000800 */
[-C--:B------:R-:W-:Y:S01]  /*dfc0*/  FMUL.FTZ R145, R145, R81.reuse ;  /* 0x0000005191917220 */ /* 0x080fe20000410000 */
[-C--:B------:R-:W-:Y:S01]  /*dfd0*/  FMUL.FTZ R140, R140, R81.reuse ;  /* 0x000000518c8c7220 */ /* 0x080fe20000410000 */
[-C--:B------:R-:W-:Y:S01]  /*dfe0*/  FMUL.FTZ R141, R141, R81.reuse ;  /* 0x000000518d8d7220 */ /* 0x080fe20000410000 */
[-C--:B------:R-:W-:Y:S01]  /*dff0*/  FMUL.FTZ R136, R136, R81.reuse ;  /* 0x0000005188887220 */ /* 0x080fe20000410000 */
[----:B------:R-:W-:Y:S01]  /*e000*/  FMUL.FTZ R137, R137, R81 ;  /* 0x0000005189897220 */ /* 0x000fe20000410000 */
[----:B-1----:R-:W-:-:S04]  /*e010*/  FFMA.FTZ R0, R85, UR35, -R3 ;  /* 0x0000002355007c23 */ /* 0x002fc80008010803 */
[----:B------:R1:W4:Y:S01]  /*e020*/  MUFU.EX2 R135, R0 ;  /* 0x0000000000877308 */ /* 0x0003220000000800 */
[----:B--2---:R-:W-:Y:S01]  /*e030*/  LDSM.16.MT88.4 R16, [R185+0x4000] ;  /* 0x00400000b910783b */ /* 0x004fe20000004200 */
[-C--:B---3--:R-:W-:Y:S01]  /*e040*/  FMUL.FTZ R150, R150, R82.reuse ;  /* 0x0000005296967220 */ /* 0x088fe20000410000 */
[-C--:B------:R-:W-:Y:S01]  /*e050*/  FMUL.FTZ R151, R151, R82.reuse ;  /* 0x0000005297977220 */ /* 0x080fe20000410000 */
[-C--:B------:R-:W-:Y:S01]  /*e060*/  FMUL.FTZ R146, R146, R82.reuse ;  /* 0x0000005292927220 */ /* 0x080fe20000410000 */
[-C--:B------:R-:W-:Y:S01]  /*e070*/  FMUL.FTZ R147, R147, R82.reuse ;  /* 0x0000005293937220 */ /* 0x080fe20000410000 */
[-C--:B------:R-:W-:Y:S01]  /*e080*/  FMUL.FTZ R142, R142, R82.reuse ;  /* 0x000000528e8e7220 */ /* 0x080fe20000410000 */
[-C--:B------:R-:W-:Y:S01]  /*e090*/  FMUL.FTZ R143, R143, R82.reuse ;  /* 0x000000528f8f7220 */ /* 0x080fe20000410000 */
[-C--:B------:R-:W-:Y:S01]  /*e0a0*/  FMUL.FTZ R138, R138, R82.reuse ;  /* 0x000000528a8a7220 */ /* 0x080fe20000410000 */
[----:B------:R-:W-:Y:S01]  /*e0b0*/  FMUL.FTZ R139, R139, R82 ;  /* 0x000000528b8b7220 */ /* 0x000fe20000410000 */
[----:B-1----:R-:W-:Y:S01]  /*e0c0*/  FFMA.FTZ R0, R89, UR35, -R2 ;  /* 0x0000002359007c23 */ /* 0x002fe20008010802 */
[----:B------:R-:W-:-:S03]  /*e0d0*/  IMAD.MOV.U32 R89, RZ, RZ, R63 ;  /* 0x000000ffff597224 */ /* 0x000fc600078e003f */
[----:B------:R1:W-:Y:S02]  /*e0e0*/  MUFU.EX2 R84, R0 ;  /* 0x0000000000547308 */ /* 0x0003e40000000800 */
[----:B-1----:R-:W-:Y:S01]  /*e0f0*/  FFMA.FTZ R0, R93, UR35, -R2 ;  /* 0x000000235d007c23 */ /* 0x002fe20008010802 */
[----:B------:R-:W-:-:S05]  /*e100*/  IMAD.MOV.U32 R93, RZ, RZ, R42 ;  /* 0x000000ffff5d7224 */ /* 0x000fca00078e002a */
[----:B------:R1:W-:Y:S02]  /*e110*/  MUFU.EX2 R29, R0 ;  /* 0x00000000001d7308 */ /* 0x0003e40000000800 */
[----:B-1----:R-:W-:-:S06]  /*e120*/  FFMA.FTZ R0, R92, UR35, -R2 ;  /* 0x000000235c007c23 */ /* 0x002fcc0008010802 */
[----:B------:R1:W-:Y:S02]  /*e130*/  MUFU.EX2 R188, R0 ;  /* 0x0000000000bc7308 */ /* 0x0003e40000000800 */
[----:B-1----:R-:W-:Y:S01]  /*e140*/  FSEL R0, R5, RZ, P0 ;  /* 0x000000ff05007208 */ /* 0x002fe20000000000 */
[----:B------:R-:W-:Y:S01]  /*e150*/  FFMA.FTZ R5, R90, UR35, -R2 ;  /* 0x000000235a057c23 */ /* 0x000fe20008010802 */
[----:B------:R-:W-:-:S04]  /*e160*/  IMAD.MOV.U32 R90, RZ, RZ, R40 ;  /* 0x000000ffff5a7224 */ /* 0x000fc800078e0028 */
[----:B------:R1:W2:Y:S01]  /*e170*/  MUFU.EX2 R31, R5 ;  /* 0x00000005001f7308 */ /* 0x0002a20000000800 */
[----:B------:R-:W-:Y:S01]  /*e180*/  FFMA.FTZ R6, R96, UR35, -R0 ;  /* 0x0000002360067c23 */ /* 0x000fe20008010800 */
[----:B------:R-:W-:-:S06]  /*e190*/  IMAD.MOV.U32 R96, RZ, RZ, R28 ;  /* 0x000000ffff607224 */ /* 0x000fcc00078e001c */
[----:B------:R3:W-:Y:S01]  /*e1a0*/  MUFU.EX2 R187, R6 ;  /* 0x0000000600bb7308 */ /* 0x0007e20000000800 */
[----:B-1----:R-:W-:-:S04]  /*e1b0*/  F2FP.BF16.F32.PACK_AB R5, R30, R190 ;  /* 0x000000be1e05723e */ /* 0x002fc800000010ff */
[----:B------:R-:W-:Y:S02]  /*e1c0*/  LOP3.LUT R14, R14, R5, RZ, 0xc0, !PT ;  /* 0x000000050e0e7212 */ /* 0x000fe400078ec0ff */
[----:B----4-:R-:W-:Y:S01]  /*e1d0*/  F2FP.BF16.F32.PACK_AB R5, R135, R189 ;  /* 0x000000bd8705723e */ /* 0x010fe200000010ff */
[----:B---3--:R-:W-:Y:S01]  /*e1e0*/  FFMA.FTZ R6, R91, UR35, -R0 ;  /* 0x000000235b067c23 */ /* 0x008fe20008010800 */
[----:B------:R-:W-:Y:S02]  /*e1f0*/  IMAD.MOV.U32 R91, RZ, RZ, R43 ;  /* 0x000000ffff5b7224 */ /* 0x000fe400078e002b */
[----:B------:R-:W-:Y:S01]  /*e200*/  LOP3.LUT R15, R15, R5, RZ, 0xc0, !PT ;  /* 0x000000050f0f7212 */ /* 0x000fe200078ec0ff */
[----:B------:R-:W-:Y:S01]  /*e210*/  IMAD.MOV.U32 R43, RZ, RZ, R22 ;  /* 0x000000ffff2b7224 */ /* 0x000fe200078e0016 */
[----:B------:R1:W3:Y:S01]  /*e220*/  MUFU.EX2 R192, R6 ;  /* 0x0000000600c07308 */ /* 0x0002e20000000800 */
[----:B------:R-:W4:Y:S01]  /*e230*/  LDSM.16.MT88.4 R20, [R184+0x4000] ;  /* 0x00400000b814783b */ /* 0x000f220000004200 */
[----:B------:R-:W-:Y:S01]  /*e240*/  F2FP.BF16.F32.PACK_AB R5, R91, R95 ;  /* 0x0000005f5b05723e */ /* 0x000fe200000010ff */
[----:B------:R-:W-:-:S03]  /*e250*/  IMAD.MOV.U32 R92, RZ, RZ, R43 ;  /* 0x000000ffff5c7224 */ /* 0x000fc600078e002b */
[----:B------:R-:W-:Y:S02]  /*e260*/  LOP3.LUT R12, R12, R5, RZ, 0xc0, !PT ;  /* 0x000000050c0c7212 */ /* 0x000fe400078ec0ff */
[----:B------:R-:W-:-:S04]  /*e270*/  F2FP.BF16.F32.PACK_AB R5, R88, R87 ;  /* 0x000000575805723e */ /* 0x000fc800000010ff */
[----:B------:R-:W-:Y:S02]  /*e280*/  LOP3.LUT R13, R13, R5, RZ, 0xc0, !PT ;  /* 0x000000050d0d7212 */ /* 0x000fe400078ec0ff */
[----:B--2---:R-:W-:Y:S01]  /*e290*/  F2FP.BF16.F32.PACK_AB R5, R31, R188 ;  /* 0x000000bc1f05723e */ /* 0x004fe200000010ff */
[----:B-1----:R-:W-:-:S03]  /*e2a0*/  FFMA.FTZ R6, R94, UR35, -R0 ;  /* 0x000000235e067c23 */ /* 0x002fc60008010800 */
[----:B------:R-:W-:Y:S01]  /*e2b0*/  LOP3.LUT R10, R10, R5, RZ, 0xc0, !PT ;  /* 0x000000050a0a7212 */ /* 0x000fe200078ec0ff */
[----:B------:R-:W-:Y:S01]  /*e2c0*/  IMAD.MOV.U32 R94, RZ, RZ, R64 ;  /* 0x000000ffff5e7224 */ /* 0x000fe200078e0040 */
[----:B---3--:R-:W-:Y:S01]  /*e2d0*/  F2FP.BF16.F32.PACK_AB R5, R192, R187 ;  /* 0x000000bbc005723e */ /* 0x008fe200000010ff */
[----:B------:R1:W-:Y:S03]  /*e2e0*/  MUFU.EX2 R83, R6 ;  /* 0x0000000600537308 */ /* 0x0003e60000000800 */
[----:B------:R-:W-:Y:S02]  /*e2f0*/  LOP3.LUT R11, R11, R5, RZ, 0xc0, !PT ;  /* 0x000000050b0b7212 */ /* 0x000fe400078ec0ff */
[----:B------:R-:W-:-:S04]  /*e300*/  F2FP.BF16.F32.PACK_AB R5, R29, R84 ;  /* 0x000000541d05723e */ /* 0x000fc800000010ff */
[----:B------:R-:W-:Y:S01]  /*e310*/  LOP3.LUT R8, R8, R5, RZ, 0xc0, !PT ;  /* 0x0000000508087212 */ /* 0x000fe200078ec0ff */
[----:B-1----:R-:W-:Y:S01]  /*e320*/  FFMA.FTZ R6, R97, UR35, -R0 ;  /* 0x0000002361067c23 */ /* 0x002fe20008010800 */
[----:B------:R-:W-:-:S03]  /*e330*/  IMAD.MOV.U32 R97, RZ, RZ, R65 ;  /* 0x000000ffff617224 */ /* 0x000fc600078e0041 */
[----:B------:R-:W1:Y:S02]  /*e340*/  MUFU.EX2 R191, R6 ;  /* 0x0000000600bf7308 */ /* 0x000e640000000800 */
[----:B-1----:R-:W-:Y:S02]  /*e350*/  F2FP.BF16.F32.PACK_AB R5, R191, R83 ;  /* 0x00000053bf05723e */ /* 0x002fe400000010ff */
[----:B------:R-:W-:Y:S01]  /*e360*/  LOP3.LUT R6, R25, UR13, R34, 0x96, !PT ;  /* 0x0000000d19067c12 */ /* 0x000fe2000f8e9622 */
[----:B------:R-:W-:Y:S01]  /*e370*/  IMAD.MOV.U32 R25, RZ, RZ, R52 ;  /* 0x000000ffff197224 */ /* 0x000fe200078e0034 */
[----:B------:R-:W-:Y:S01]  /*e380*/  LOP3.LUT R9, R9, R5, RZ, 0xc0, !PT ;  /* 0x0000000509097212 */ /* 0x000fe200078ec0ff */
[----:B------:R-:W-:Y:S02]  /*e390*/  FMUL.FTZ R5, R26, UR35 ;  /* 0x000000231a057c20 */ /* 0x000fe40008410000 */
[----:B------:R-:W-:Y:S02]  /*e3a0*/  IMAD.WIDE.U32 R6, R6, -0x2daee0ad, RZ ;  /* 0xd2511f5306067825 */ /* 0x000fe400078e00ff */
[----:B------:R1:W2:Y:S02]  /*e3b0*/  MUFU.EX2 R76, R5 ;  /* 0x00000005004c7308 */ /* 0x0002a40000000800 */
[C---:B----4-:R-:W-:Y:S06]  /*e3c0*/  HMMA.16816.F32.BF16 R148, R8.reuse, R20, R148 ;  /* 0x000000140894723c */ /* 0x050fec0000041894 */
[C---:B------:R-:W-:Y:S06]  /*e3d0*/  HMMA.16816.F32.BF16 R144, R8.reuse, R22, R144 ;  /* 0x000000160890723c */ /* 0x040fec0000041890 */
[C---:B------:R-:W-:Y:S01]  /*e3e0*/  HMMA.16816.F32.BF16 R140, R8.reuse, R16, R140 ;  /* 0x00000010088c723c */ /* 0x040fe2000004188c */
[----:B-1----:R-:W-:Y:S01]  /*e3f0*/  FMUL.FTZ R5, R24, UR35 ;  /* 0x0000002318057c20 */ /* 0x002fe20008410000 */
[-C--:B--2---:R-:W-:Y:S01]  /*e400*/  FMUL.FTZ R164, R164, R76.reuse ;  /* 0x0000004ca4a47220 */ /* 0x084fe20000410000 */
[-C--:B------:R-:W-:Y:S01]  /*e410*/  FMUL.FTZ R165, R165, R76.reuse ;  /* 0x0000004ca5a57220 */ /* 0x080fe20000410000 */
[-C--:B------:R-:W-:Y:S01]  /*e420*/  FMUL.FTZ R160, R160, R76.reuse ;  /* 0x0000004ca0a07220 */ /* 0x080fe20000410000 */
[----:B------:R1:W2:Y:S01]  /*e430*/  MUFU.EX2 R79, R5 ;  /* 0x00000005004f7308 */ /* 0x0002a20000000800 */
[-C--:B------:R-:W-:Y:S01]  /*e440*/  FMUL.FTZ R161, R161, R76.reuse ;  /* 0x0000004ca1a17220 */ /* 0x080fe20000410000 */
[-C--:B------:R-:W-:Y:S01]  /*e450*/  FMUL.FTZ R156, R156, R76.reuse ;  /* 0x0000004c9c9c7220 */ /* 0x080fe20000410000 */
[-C--:B------:R-:W-:Y:S01]  /*e460*/  FMUL.FTZ R157, R157, R76.reuse ;  /* 0x0000004c9d9d7220 */ /* 0x080fe20000410000 */
[-C--:B------:R-:W-:Y:S01]  /*e470*/  FMUL.FTZ R152, R152, R76.reuse ;  /* 0x0000004c98987220 */ /* 0x080fe20000410000 */
[----:B------:R-:W-:Y:S01]  /*e480*/  FMUL.FTZ R153, R153, R76 ;  /* 0x0000004c99997220 */ /* 0x000fe20000410000 */
[----:B------:R-:W-:Y:S01]  /*e490*/  HMMA.16816.F32.BF16 R136, R8, R18, R136 ;  /* 0x000000120888723c */ /* 0x000fe20000041888 */
[----:B------:R-:W-:-:S06]  /*e4a0*/  IMAD.MOV.U32 R24, RZ, RZ, R31 ;  /* 0x000000ffff187224 */ /* 0x000fcc00078e001f */
[----:B------:R-:W-:Y:S01]  /*e4b0*/  LOP3.LUT R11, R6, 0xff, RZ, 0xc0, !PT ;  /* 0x000000ff060b7812 */ /* 0x000fe200078ec0ff */
[----:B------:R-:W-:Y:S01]  /*e4c0*/  FFMA.FTZ R8, R100, UR35, -R2 ;  /* 0x0000002364087c23 */ /* 0x000fe20008010802 */
[----:B------:R-:W-:Y:S01]  /*e4d0*/  SHF.R.U32.HI R10, RZ, 0x10, R6 ;  /* 0x00000010ff0a7819 */ /* 0x000fe20000011606 */
[----:B-1----:R-:W-:Y:S01]  /*e4e0*/  FFMA.FTZ R5, R101, UR35, -R2 ;  /* 0x0000002365057c23 */ /* 0x002fe20008010802 */
[-C--:B--2---:R-:W-:Y:S01]  /*e4f0*/  FMUL.FTZ R166, R166, R79.reuse ;  /* 0x0000004fa6a67220 */ /* 0x084fe20000410000 */
[-C--:B------:R-:W-:Y:S01]  /*e500*/  FMUL.FTZ R167, R167, R79.reuse ;  /* 0x0000004fa7a77220 */ /* 0x080fe20000410000 */
[-C--:B------:R-:W-:Y:S01]  /*e510*/  FMUL.FTZ R162, R162, R79.reuse ;  /* 0x0000004fa2a27220 */ /* 0x080fe20000410000 */
[----:B------:R1:W-:Y:S01]  /*e520*/  MUFU.EX2 R26, R5 ;  /* 0x00000005001a7308 */ /* 0x0003e20000000800 */
[-C--:B------:R-:W-:Y:S01]  /*e530*/  FMUL.FTZ R163, R163, R79.reuse ;  /* 0x0000004fa3a37220 */ /* 0x080fe20000410000 */
[-C--:B------:R-:W-:Y:S01]  /*e540*/  FMUL.FTZ R158, R158, R79.reuse ;  /* 0x0000004f9e9e7220 */ /* 0x080fe20000410000 */
[-C--:B------:R-:W-:Y:S01]  /*e550*/  FMUL.FTZ R159, R159, R79.reuse ;  /* 0x0000004f9f9f7220 */ /* 0x080fe20000410000 */
[-C--:B------:R-:W-:Y:S01]  /*e560*/  FMUL.FTZ R154, R154, R79.reuse ;  /* 0x0000004f9a9a7220 */ /* 0x080fe20000410000 */
[----:B------:R-:W-:Y:S01]  /*e570*/  FMUL.FTZ R155, R155, R79 ;  /* 0x0000004f9b9b7220 */ /* 0x000fe20000410000 */
[----:B------:R-:W-:Y:S01]  /*e580*/  SHF.R.U32.HI R9, RZ, 0x18, R6 ;  /* 0x00000018ff097819 */ /* 0x000fe20000011606 */
[----:B------:R-:W-:Y:S01]  /*e590*/  HMMA.16816.F32.BF16 R164, R12, R20, R164 ;  /* 0x000000140ca4723c */ /* 0x000fe200000418a4 */
[----:B------:R-:W-:-:S05]  /*e5a0*/  IMAD.MOV.U32 R101, RZ, RZ, R29 ;  /* 0x000000ffff657224 */ /* 0x000fca00078e001d */
[----:B------:R-:W-:Y:S01]  /*e5b0*/  HMMA.16816.F32.BF16 R160, R12, R22, R160 ;  /* 0x000000160ca0723c */ /* 0x000fe200000418a0 */
[----:B------:R-:W2:Y:S01]  /*e5c0*/  LDSM.16.MT88.4 R20, [R185+0x4400] ;  /* 0x00440000b914783b */ /* 0x000ea20000004200 */
[----:B-1----:R-:W-:Y:S01]  /*e5d0*/  FFMA.FTZ R5, R99, UR35, -R2 ;  /* 0x0000002363057c23 */ /* 0x002fe20008010802 */
[----:B------:R-:W-:-:S03]  /*e5e0*/  IMAD.MOV.U32 R99, RZ, RZ, R30 ;  /* 0x000000ffff637224 */ /* 0x000fc600078e001e */
[C---:B------:R-:W-:Y:S01]  /*e5f0*/  HMMA.16816.F32.BF16 R156, R12.reuse, R16, R156 ;  /* 0x000000100c9c723c */ /* 0x040fe2000004189c */
[----:B------:R1:W3:Y:S05]  /*e600*/  MUFU.EX2 R27, R5 ;  /* 0x00000005001b7308 */ /* 0x0002ea0000000800 */
[----:B------:R-:W-:Y:S01]  /*e610*/  HMMA.16816.F32.BF16 R152, R12, R18, R152 ;  /* 0x000000120c98723c */ /* 0x000fe20000041898 */
[----:B------:R-:W4:Y:S02]  /*e620*/  LDSM.16.MT88.4 R16, [R184+0x4400] ;  /* 0x00440000b810783b */ /* 0x000f240000004200 */
[----:B------:R3:W-:Y:S01]  /*e630*/  MUFU.EX2 R15, R8 ;  /* 0x00000008000f7308 */ /* 0x0007e20000000800 */
[----:B-1----:R-:W-:-:S02]  /*e640*/  LOP3.LUT R5, R7, UR23, R32, 0x96, !PT ;  /* 0x0000001707057c12 */ /* 0x002fc4000f8e9620 */
[----:B------:R-:W-:-:S04]  /*e650*/  LOP3.LUT R7, R6, 0xffff, RZ, 0xc0, !PT ;  /* 0x0000ffff06077812 */ /* 0x000fc800078ec0ff */
[----:B------:R-:W-:Y:S01]  /*e660*/  SHF.R.U32.HI R6, RZ, 0x8, R7 ;  /* 0x00000008ff067819 */ /* 0x000fe20000011607 */
[----:B------:R-:W-:Y:S01]  /*e670*/  FFMA.FTZ R7, R98, UR35, -R2 ;  /* 0x0000002362077c23 */ /* 0x000fe20008010802 */
[----:B---3--:R-:W-:Y:S01]  /*e680*/  SHF.R.U32.HI R8, RZ, 0x18, R5 ;  /* 0x00000018ff087819 */ /* 0x008fe20000011605 */
[----:B------:R-:W-:Y:S01]  /*e690*/  IMAD.MOV.U32 R98, RZ, RZ, R24 ;  /* 0x000000ffff627224 */ /* 0x000fe200078e0018 */
[----:B------:R-:W-:Y:S01]  /*e6a0*/  PRMT R13, R11, 0x5410, R6 ;  /* 0x000054100b0d7816 */ /* 0x000fe20000000006 */
[----:B------:R1:W3:Y:S01]  /*e6b0*/  MUFU.EX2 R186, R7 ;  /* 0x0000000700ba7308 */ /* 0x0002e20000000800 */
[----:B------:R-:W-:-:S04]  /*e6c0*/  LOP3.LUT R6, R10, 0xff, RZ, 0xc0, !PT ;  /* 0x000000ff0a067812 */ /* 0x000fc800078ec0ff */
[----:B------:R-:W-:Y:S02]  /*e6d0*/  PRMT R11, R6, 0x5410, R9 ;  /* 0x00005410060b7816 */ /* 0x000fe40000000009 */
[----:B------:R-:W-:Y:S02]  /*e6e0*/  SHF.R.U32.HI R6, RZ, 0x10, R5 ;  /* 0x00000010ff067819 */ /* 0x000fe40000011605 */
[----:B------:R-:W-:Y:S01]  /*e6f0*/  LOP3.LUT R9, R5, 0xff, RZ, 0xc0, !PT ;  /* 0x000000ff05097812 */ /* 0x000fe200078ec0ff */
[----:B-1----:R-:W-:Y:S01]  /*e700*/  FFMA.FTZ R7, R103, UR35, -R0 ;  /* 0x0000002367077c23 */ /* 0x002fe20008010800 */
[----:B------:R-:W-:-:S03]  /*e710*/  IMAD.MOV.U32 R103, RZ, RZ, R25 ;  /* 0x000000ffff677224 */ /* 0x000fc600078e0019 */
[----:B------:R1:W-:Y:S02]  /*e720*/  MUFU.EX2 R85, R7 ;  /* 0x0000000700557308 */ /* 0x0003e40000000800 */
[----:B-1----:R-:W-:Y:S02]  /*e730*/  LOP3.LUT R7, R5, 0xffff, RZ, 0xc0, !PT ;  /* 0x0000ffff05077812 */ /* 0x002fe400078ec0ff */
[----:B------:R-:W-:Y:S01]  /*e740*/  LOP3.LUT R5, R6, 0xff, RZ, 0xc0, !PT ;  /* 0x000000ff06057812 */ /* 0x000fe200078ec0ff */
[--C-:B------:R-:W-:Y:S01]  /*e750*/  FFMA.FTZ R6, R104, UR35, -R0.reuse ;  /* 0x0000002368067c23 */ /* 0x100fe20008010800 */
[----:B------:R-:W-:Y:S01]  /*e760*/  SHF.R.U32.HI R7, RZ, 0x8, R7 ;  /* 0x00000008ff077819 */ /* 0x000fe20000011607 */
[----:B------:R-:W-:Y:S02]  /*e770*/  IMAD.MOV.U32 R104, RZ, RZ, R27 ;  /* 0x000000ffff687224 */ /* 0x000fe400078e001b */
[----:B------:R1:W-:Y:S01]  /*e780*/  MUFU.EX2 R14, R6 ;  /* 0x00000006000e7308 */ /* 0x0003e20000000800 */
[----:B------:R-:W-:Y:S01]  /*e790*/  PRMT R12, R9, 0x5410, R7 ;  /* 0x00005410090c7816 */ /* 0x000fe20000000007 */
[----:B------:R-:W-:Y:S01]  /*e7a0*/  FFMA.FTZ R7, R105, UR35, -R0 ;  /* 0x0000002369077c23 */ /* 0x000fe20008010800 */
[----:B------:R-:W-:Y:S01]  /*e7b0*/  PRMT R9, R5, 0x5410, R8 ;  /* 0x0000541005097816 */ /* 0x000fe20000000008 */
[----:B------:R-:W-:Y:S01]  /*e7c0*/  IMAD.MOV.U32 R27, RZ, RZ, R54 ;  /* 0x000000ffff1b7224 */ /* 0x000fe200078e0036 */
[----:B------:R-:W-:Y:S01]  /*e7d0*/  HSET2.LE.AND R5, R13, R216, PT ;  /* 0x000000d80d057233 */ /* 0x000fe20003803000 */
[----:B-1----:R-:W-:-:S02]  /*e7e0*/  FFMA.FTZ R6, R102, UR35, -R0 ;  /* 0x0000002366067c23 */ /* 0x002fc40008010800 */
[----:B------:R-:W-:Y:S08]  /*e7f0*/  MUFU.EX2 R102, R7 ;  /* 0x0000000700667308 */ /* 0x000ff00000000800 */
[----:B------:R3:W1:Y:S02]  /*e800*/  MUFU.EX2 R195, R6 ;  /* 0x0000000600c37308 */ /* 0x0006640000000800 */
        /* <DEDUP_REMOVED lines=9> */
[----:B------:R-:W-:-:S04]  /*e8a0*/  F2FP.BF16.F32.PACK_AB R6, R102, R85 ;  /* 0x000000556606723e */ /* 0x000fc800000010ff */
[----:B------:R-:W-:Y:S01]  /*e8b0*/  LOP3.LUT R9, R5, R6, RZ, 0xc0, !PT ;  /* 0x0000000605097212 */ /* 0x000fe200078ec0ff */
[----:B------:R-:W-:Y:S01]  /*e8c0*/  FFMA.FTZ R5, R111, UR35, -R4 ;  /* 0x000000236f057c23 */ /* 0x000fe20008010804 */
[----:B------:R-:W-:Y:S01]  /*e8d0*/  LOP3.LUT R6, R49, UR13, R46, 0x96, !PT ;  /* 0x0000000d31067c12 */ /* 0x000fe2000f8e962e */
[----:B------:R-:W-:-:S04]  /*e8e0*/  IMAD.MOV.U32 R111, RZ, RZ, R14 ;  /* 0x000000ffff6f7224 */ /* 0x000fc800078e000e */
[----:B--2---:R-:W-:Y:S01]  /*e8f0*/  HMMA.16816.F32.BF16 R28, R8, R22, R136 ;  /* 0x00000016081c723c */ /* 0x004fe20000041888 */
[----:B------:R1:W-:Y:S01]  /*e900*/  MUFU.EX2 R139, R5 ;  /* 0x00000005008b7308 */ /* 0x0003e20000000800 */
[----:B------:R-:W-:-:S04]  /*e910*/  IMAD.WIDE.U32 R6, R6, -0x2daee0ad, RZ ;  /* 0xd2511f5306067825 */ /* 0x000fc800078e00ff */
[C---:B----4-:R-:W-:Y:S06]  /*e920*/  HMMA.16816.F32.BF16 R40, R8.reuse, R16, R148 ;  /* 0x000000100828723c */ /* 0x050fec0000041894 */
[----:B------:R-:W-:Y:S01]  /*e930*/  HMMA.16816.F32.BF16 R36, R8, R18, R144 ;  /* 0x000000120824723c */ /* 0x000fe20000041890 */
[----:B-1----:R-:W-:-:S05]  /*e940*/  FFMA.FTZ R5, R110, UR35, -R4 ;  /* 0x000000236e057c23 */ /* 0x002fca0008010804 */
[----:B------:R-:W-:Y:S01]  /*e950*/  HMMA.16816.F32.BF16 R32, R8, R20, R140 ;  /* 0x000000140820723c */ /* 0x000fe2000004188c */
[----:B------:R-:W-:Y:S01]  /*e960*/  IMAD.WIDE.U32 R146, R236, -0x326172a9, RZ ;  /* 0xcd9e8d57ec927825 */ /* 0x000fe200078e00ff */
[----:B------:R1:W-:Y:S03]  /*e970*/  MUFU.EX2 R148, R5 ;  /* 0x0000000500947308 */ /* 0x0003e60000000800 */
[----:B------:R-:W-:Y:S02]  /*e980*/  IMAD.MOV.U32 R110, RZ, RZ, R15 ;  /* 0x000000ffff6e7224 */ /* 0x000fe400078e000f */
[----:B------:R-:W-:Y:S01]  /*e990*/  LOP3.LUT R11, R6, 0xff, RZ, 0xc0, !PT ;  /* 0x000000ff060b7812 */ /* 0x000fe200078ec0ff */
[----:B------:R-:W-:Y:S01]  /*e9a0*/  FFMA.FTZ R8, R106, UR35, -R4 ;  /* 0x000000236a087c23 */ /* 0x000fe20008010804 */
[----:B------:R-:W-:Y:S01]  /*e9b0*/  SHF.R.U32.HI R10, RZ, 0x10, R6 ;  /* 0x00000010ff0a7819 */ /* 0x000fe20000011606 */
[----:B------:R-:W-:Y:S01]  /*e9c0*/  IMAD.MOV.U32 R106, RZ, RZ, R116 ;  /* 0x000000ffff6a7224 */ /* 0x000fe200078e0074 */
[----:B------:R-:W-:Y:S01]  /*e9d0*/  SHF.R.U32.HI R9, RZ, 0x18, R6 ;  /* 0x00000018ff097819 */ /* 0x000fe20000011606 */
[----:B------:R-:W-:Y:S01]  /*e9e0*/  MUFU.EX2 R100, R8 ;  /* 0x0000000800647308 */ /* 0x000fe20000000800 */
[----:B-1----:R-:W-:Y:S01]  /*e9f0*/  FFMA.FTZ R5, R107, UR35, -R4 ;  /* 0x000000236b057c23 */ /* 0x002fe20008010804 */
[----:B------:R-:W-:-:S06]  /*ea00*/  IMAD.MOV.U32 R107, RZ, RZ, R26 ;  /* 0x000000ffff6b7224 */ /* 0x000fcc00078e001a */
[----:B------:R1:W2:Y:S02]  /*ea10*/  MUFU.EX2 R149, R5 ;  /* 0x0000000500957308 */ /* 0x0002a40000000800 */
[----:B-1----:R-:W-:Y:S02]  /*ea20*/  LOP3.LUT R5, R7, UR23, R44, 0x96, !PT ;  /* 0x0000001707057c12 */ /* 0x002fe4000f8e962c */
[----:B------:R-:W-:Y:S01]  /*ea30*/  LOP3.LUT R7, R6, 0xffff, RZ, 0xc0, !PT ;  /* 0x0000ffff06077812 */ /* 0x000fe200078ec0ff */
[----:B------:R-:W-:Y:S01]  /*ea40*/  FFMA.FTZ R6, R109, UR35, -R3 ;  /* 0x000000236d067c23 */ /* 0x000fe20008010803 */
[----:B------:R-:W-:Y:S01]  /*ea50*/  SHF.R.U32.HI R8, RZ, 0x10, R5 ;  /* 0x00000010ff087819 */ /* 0x000fe20000011605 */
[----:B------:R-:W-:Y:S01]  /*ea60*/  IMAD.MOV.U32 R109, RZ, RZ, R27 ;  /* 0x000000ffff6d7224 */ /* 0x000fe200078e001b */
[----:B------:R-:W-:Y:S01]  /*ea70*/  SHF.R.U32.HI R7, RZ, 0x8, R7 ;  /* 0x00000008ff077819 */ /* 0x000fe20000011607 */
[----:B------:R1:W-:Y:S03]  /*ea80*/  MUFU.EX2 R150, R6 ;  /* 0x0000000600967308 */ /* 0x0003e60000000800 */
[----:B------:R-:W-:-:S02]  /*ea90*/  PRMT R11, R11, 0x5410, R7 ;  /* 0x000054100b0b7816 */ /* 0x000fc40000000007 */
[----:B------:R-:W-:Y:S02]  /*eaa0*/  LOP3.LUT R7, R10, 0xff, RZ, 0xc0, !PT ;  /* 0x000000ff0a077812 */ /* 0x000fe400078ec0ff */
[----:B------:R-:W-:Y:S02]  /*eab0*/  LOP3.LUT R10, R5, 0xff, RZ, 0xc0, !PT ;  /* 0x000000ff050a7812 */ /* 0x000fe400078ec0ff */
[----:B------:R-:W-:Y:S02]  /*eac0*/  PRMT R12, R7, 0x5410, R9 ;  /* 0x00005410070c7816 */ /* 0x000fe40000000009 */
[----:B------:R-:W-:Y:S01]  /*ead0*/  SHF.R.U32.HI R9, RZ, 0x18, R5 ;  /* 0x00000018ff097819 */ /* 0x000fe20000011605 */
[----:B-1----:R-:W-:Y:S01]  /*eae0*/  FFMA.FTZ R6, R108, UR35, -R3 ;  /* 0x000000236c067c23 */ /* 0x002fe20008010803 */
[----:B------:R-:W-:-:S03]  /*eaf0*/  IMAD.MOV.U32 R108, RZ, RZ, R71 ;  /* 0x000000ffff6c7224 */ /* 0x000fc600078e0047 */
[----:B------:R1:W3:Y:S02]  /*eb00*/  MUFU.EX2 R151, R6 ;  /* 0x0000000600977308 */ /* 0x0002e40000000800 */
[----:B-1----:R-:W-:Y:S01]  /*eb10*/  LOP3.LUT R6, R5, 0xffff, RZ, 0xc0, !PT ;  /* 0x0000ffff05067812 */ /* 0x002fe200078ec0ff */
[----:B------:R-:W-:Y:S01]  /*eb20*/  FFMA.FTZ R5, R112, UR35, -R3 ;  /* 0x0000002370057c23 */ /* 0x000fe20008010803 */
[----:B------:R-:W-:Y:S02]  /*eb30*/  IMAD.MOV.U32 R112, RZ, RZ, R70 ;  /* 0x000000ffff707224 */ /* 0x000fe400078e0046 */
[----:B------:R-:W-:Y:S02]  /*eb40*/  SHF.R.U32.HI R7, RZ, 0x8, R6 ;  /* 0x00000008ff077819 */ /* 0x000fe40000011606 */
[----:B------:R1:W-:Y:S01]  /*eb50*/  MUFU.EX2 R136, R5 ;  /* 0x0000000500887308 */ /* 0x0003e20000000800 */
[----:B------:R-:W-:Y:S02]  /*eb60*/  LOP3.LUT R6, R8, 0xff, RZ, 0xc0, !PT ;  /* 0x000000ff08067812 */ /* 0x000fe400078ec0ff */
[----:B------:R-:W-:-:S02]  /*eb70*/  PRMT R8, R10, 0x5410, R7 ;  /* 0x000054100a087816 */ /* 0x000fc40000000007 */
[----:B------:R-:W-:Y:S01]  /*eb80*/  PRMT R7, R6, 0x5410, R9 ;  /* 0x0000541006077816 */ /* 0x000fe20000000009 */
[----:B------:R-:W-:-:S04]  /*eb90*/  FFMA.FTZ R6, R113, UR35, -R3 ;  /* 0x0000002371067c23 */ /* 0x000fc80008010803 */
[----:B------:R2:W4:Y:S01]  /*eba0*/  MUFU.EX2 R138, R6 ;  /* 0x00000006008a7308 */ /* 0x0005220000000800 */
[----:B-1----:R-:W-:Y:S02]  /*ebb0*/  HSET2.LE.AND R5, R11, R216, PT ;  /* 0x000000d80b057233 */ /* 0x002fe40003803000 */
        /* <DEDUP_REMOVED lines=11> */
[----:B------:R-:W-:Y:S01]  /*ec70*/  IMAD.U32 R5, RZ, RZ, UR10 ;  /* 0x0000000aff057e24 */ /* 0x000fe2000f8e00ff */
[----:B------:R-:W-:Y:S02]  /*ec80*/  UIADD3 UR10, UR4, 0x2, URZ ;  /* 0x00000002040a7890 */ /* 0x000fe4000fffe03f */
[----:B------:R-:W-:Y:S02]  /*ec90*/  UIADD3 UR4, UR4, 0x3, URZ ;  /* 0x0000000304047890 */ /* 0x000fe4000fffe03f */
[----:B------:R-:W-:Y:S01]  /*eca0*/  LOP3.LUT R5, R77, UR33, R5, 0x96, !PT ;  /* 0x000000214d057c12 */ /* 0x000fe2000f8e9605 */
[----:B------:R-:W-:Y:S04]  /*ecb0*/  HMMA.16816.F32.BF16 R64, R8, R16, R164 ;  /* 0x000000100840723c */ /* 0x000fe800000418a4 */
[----:B------:R-:W-:-:S02]  /*ecc0*/  IMAD.WIDE.U32 R12, R5, -0x326172a9, RZ ;  /* 0xcd9e8d57050c7825 */ /* 0x000fc400078e00ff */
[C---:B------:R-:W-:Y:S02]  /*ecd0*/  HMMA.16816.F32.BF16 R60, R8.reuse, R18, R160 ;  /* 0x00000012083c723c */ /* 0x040fe400000418a0 */
[----:B------:R-:W-:Y:S01]  /*ece0*/  IMAD.MOV.U32 R164, RZ, RZ, R111 ;  /* 0x000000ffffa47224 */ /* 0x000fe200078e006f */
[----:B------:R-:W-:Y:S01]  /*ecf0*/  LOP3.LUT R6, R13, UR21, R146, 0x96, !PT ;  /* 0x000000150d067c12 */ /* 0x000fe2000f8e9692 */
[----:B------:R-:W-:Y:S01]  /*ed00*/  VIADD R146, R236, 0x4 ;  /* 0x00000004ec927836 */ /* 0x000fe20000000000 */
[----:B------:R-:W-:Y:S01]  /*ed10*/  LOP3.LUT R5, R69, UR19, R12, 0x96, !PT ;  /* 0x0000001345057c12 */ /* 0x000fe2000f8e960c */
[----:B------:R-:W-:Y:S02]  /*ed20*/  HMMA.16816.F32.BF16 R56, R8, R20, R156 ;  /* 0x000000140838723c */ /* 0x000fe4000004189c */
[----:B------:R-:W-:-:S04]  /*ed30*/  IMAD.WIDE.U32 R6, R6, -0x2daee0ad, RZ ;  /* 0xd2511f5306067825 */ /* 0x000fc800078e00ff */
[----:B------:R-:W-:Y:S01]  /*ed40*/  HMMA.16816.F32.BF16 R52, R8, R22, R152 ;  /* 0x000000160834723c */ /* 0x000fe20000041898 */
[----:B------:R-:W-:Y:S01]  /*ed50*/  LOP3.LUT R7, R7, UR18, R80, 0x96, !PT ;  /* 0x0000001207077c12 */ /* 0x000fe2000f8e9650 */
[----:B------:R-:W-:Y:S01]  /*ed60*/  IMAD.WIDE.U32 R146, R146, -0x326172a9, RZ ;  /* 0xcd9e8d5792927825 */ /* 0x000fe200078e00ff */
[----:B------:R-:W1:Y:S04]  /*ed70*/  LDSM.16.MT88.4 R20, [R184+0x4800] ;  /* 0x00480000b814783b */ /* 0x000e680000004200 */
[----:B------:R-:W-:-:S05]  /*ed80*/  IMAD.WIDE.U32 R8, R5, -0x2daee0ad, RZ ;  /* 0xd2511f5305087825 */ /* 0x000fca00078e00ff */
[----:B------:R-:W-:Y:S01]  /*ed90*/  LOP3.LUT R5, R9, UR16, R6, 0x96, !PT ;  /* 0x0000001009057c12 */ /* 0x000fe2000f8e9606 */
[----:B------:R-:W-:Y:S01]  /*eda0*/  IMAD.WIDE.U32 R6, R7, -0x326172a9, RZ ;  /* 0xcd9e8d5707067825 */ /* 0x000fe200078e00ff */
[----:B------:R-:W-:-:S03]  /*edb0*/  LOP3.LUT R9, R13, UR21, R146, 0x96, !PT ;  /* 0x000000150d097c12 */ /* 0x000fc6000f8e9692 */
        /* <DEDUP_REMOVED lines=17> */
[----:B------:R-:W-:-:S04]  /*eed0*/  IMAD.WIDE.U32 R6, R10, -0x326172a9, RZ ;  /* 0xcd9e8d570a067825 */ /* 0x000fc800078e00ff */
[----:B------:R-:W-:Y:S01]  /*eee0*/  FFMA.FTZ R10, R121, UR35, -R4 ;  /* 0x00000023790a7c23 */ /* 0x000fe20008010804 */
[----:B------:R-:W-:Y:S01]  /*eef0*/  IMAD.WIDE.U32 R8, R5, -0x2daee0ad, RZ ;  /* 0xd2511f5305087825 */ /* 0x000fe200078e00ff */
[C---:B------:R-:W-:Y:S02]  /*ef00*/  LOP3.LUT R5, R6.reuse, 0xffff, RZ, 0xc0, !PT ;  /* 0x0000ffff06057812 */ /* 0x040fe400078ec0ff */
[----:B------:R2:W-:Y:S01]  /*ef10*/  MUFU.EX2 R145, R10 ;  /* 0x0000000a00917308 */ /* 0x0005e20000000800 */
[----:B------:R-:W-:Y:S01]  /*ef20*/  IMAD.WIDE.U32 R48, R11, -0x2daee0ad, RZ ;  /* 0xd2511f530b307825 */ /* 0x000fe200078e00ff */
[----:B------:R-:W-:Y:S02]  /*ef30*/  LOP3.LUT R14, R9, UR14, R14, 0x96, !PT ;  /* 0x0000000e090e7c12 */ /* 0x000fe4000f8e960e */
[----:B------:R-:W-:Y:S02]  /*ef40*/  SHF.R.U32.HI R9, RZ, 0x8, R5 ;  /* 0x00000008ff097819 */ /* 0x000fe40000011605 */
[----:B------:R-:W-:Y:S01]  /*ef50*/  LOP3.LUT R5, R6, 0xff, RZ, 0xc0, !PT ;  /* 0x000000ff06057812 */ /* 0x000fe200078ec0ff */
[----:B------:R-:W-:-:S03]  /*ef60*/  IMAD.WIDE.U32 R24, R14, -0x326172a9, RZ ;  /* 0xcd9e8d570e187825 */ /* 0x000fc600078e00ff */
[----:B------:R-:W-:Y:S02]  /*ef70*/  PRMT R17, R5, 0x5410, R9 ;  /* 0x0000541005117816 */ /* 0x000fe40000000009 */
[--C-:B------:R-:W-:Y:S02]  /*ef80*/  SHF.R.U32.HI R5, RZ, 0x10, R6.reuse ;  /* 0x00000010ff057819 */ /* 0x100fe40000011606 */
[----:B------:R-:W-:Y:S02]  /*ef90*/  SHF.R.U32.HI R6, RZ, 0x18, R6 ;  /* 0x00000018ff067819 */ /* 0x000fe40000011606 */
[----:B--2---:R-:W-:Y:S01]  /*efa0*/  LOP3.LUT R10, R49, UR12, R8, 0x96, !PT ;  /* 0x0000000c310a7c12 */ /* 0x004fe2000f8e9608 */
[----:B------:R-:W-:Y:S01]  /*efb0*/  FFMA.FTZ R8, R120, UR35, -R4 ;  /* 0x0000002378087c23 */ /* 0x000fe20008010804 */
[----:B------:R-:W-:Y:S01]  /*efc0*/  LOP3.LUT R5, R5, 0xff, RZ, 0xc0, !PT ;  /* 0x000000ff05057812 */ /* 0x000fe200078ec0ff */
[----:B------:R-:W-:Y:S02]  /*efd0*/  IMAD.MOV.U32 R49, RZ, RZ, R93 ;  /* 0x000000ffff317224 */ /* 0x000fe400078e005d */
[----:B------:R2:W3:Y:S01]  /*efe0*/  MUFU.EX2 R147, R8 ;  /* 0x0000000800937308 */ /* 0x0004e20000000800 */
[----:B------:R-:W-:Y:S01]  /*eff0*/  PRMT R15, R5, 0x5410, R6 ;  /* 0x00005410050f7816 */ /* 0x000fe20000000006 */
[----:B------:R-:W-:Y:S01]  /*f000*/  FFMA.FTZ R5, R114, UR35, -R4 ;  /* 0x0000002372057c23 */ /* 0x000fe20008010804 */
[----:B------:R-:W-:Y:S01]  /*f010*/  LOP3.LUT R6, R7, UR22, R26, 0x96, !PT ;  /* 0x0000001607067c12 */ /* 0x000fe2000f8e961a */
[----:B------:R-:W-:Y:S01]  /*f020*/  FFMA.FTZ R7, R122, UR35, -R3 ;  /* 0x000000237a077c23 */ /* 0x000fe20008010803 */
[----:B------:R-:W-:-:S03]  /*f030*/  FFMA.FTZ R49, R49, R79, R87 ;  /* 0x0000004f31317223 */ /* 0x000fc60000010057 */
[----:B------:R4:W-:Y:S08]  /*f040*/  MUFU.EX2 R165, R5 ;  /* 0x0000000500a57308 */ /* 0x0009f00000000800 */
[----:B------:R1:W-:Y:S01]  /*f050*/  MUFU.EX2 R137, R7 ;  /* 0x0000000700897308 */ /* 0x0003e20000000800 */
[----:B--2---:R-:W-:-:S07]  /*f060*/  FFMA.FTZ R8, R115, UR35, -R4 ;  /* 0x0000002373087c23 */ /* 0x004fce0008010804 */
[----:B------:R2:W-:Y:S01]  /*f070*/  MUFU.EX2 R146, R8 ;  /* 0x0000000800927308 */ /* 0x0005e20000000800 */
[----:B----4-:R-:W-:Y:S01]  /*f080*/  LOP3.LUT R5, R6, 0xffff, RZ, 0xc0, !PT ;  /* 0x0000ffff06057812 */ /* 0x010fe200078ec0ff */
[----:B-1----:R-:W-:-:S06]  /*f090*/  FFMA.FTZ R7, R123, UR35, -R3 ;  /* 0x000000237b077c23 */ /* 0x002fcc0008010803 */
[----:B------:R1:W4:Y:S01]  /*f0a0*/  MUFU.EX2 R144, R7 ;  /* 0x0000000700907308 */ /* 0x0003220000000800 */
[----:B--2---:R-:W-:-:S03]  /*f0b0*/  IMAD.WIDE.U32 R8, R10, -0x326172a9, RZ ;  /* 0xcd9e8d570a087825 */ /* 0x004fc600078e00ff */
[C---:B------:R-:W-:Y:S02]  /*f0c0*/  LOP3.LUT R10, R8.reuse, 0xffff, RZ, 0xc0, !PT ;  /* 0x0000ffff080a7812 */ /* 0x040fe400078ec0ff */
[----:B------:R-:W-:Y:S02]  /*f0d0*/  LOP3.LUT R11, R8, 0xff, RZ, 0xc0, !PT ;  /* 0x000000ff080b7812 */ /* 0x000fe400078ec0ff */
[----:B------:R-:W-:Y:S02]  /*f0e0*/  SHF.R.U32.HI R12, RZ, 0x8, R10 ;  /* 0x00000008ff0c7819 */ /* 0x000fe4000001160a */
[----:B------:R-:W-:Y:S02]  /*f0f0*/  SHF.R.U32.HI R10, RZ, 0x8, R5 ;  /* 0x00000008ff0a7819 */ /* 0x000fe40000011605 */
[----:B------:R-:W-:Y:S01]  /*f100*/  LOP3.LUT R5, R6, 0xff, RZ, 0xc0, !PT ;  /* 0x000000ff06057812 */ /* 0x000fe200078ec0ff */
[----:B-1----:R-:W-:Y:S01]  /*f110*/  FFMA.FTZ R7, R118, UR35, -R3 ;  /* 0x0000002376077c23 */ /* 0x002fe20008010803 */
[----:B------:R-:W-:Y:S01]  /*f120*/  PRMT R16, R11, 0x5410, R12 ;  /* 0x000054100b107816 */ /* 0x000fe2000000000c */
[----:B------:R-:W-:Y:S01]  /*f130*/  IMAD.MOV.U32 R118, RZ, RZ, R98 ;  /* 0x000000ffff767224 */ /* 0x000fe200078e0062 */
[----:B------:R-:W-:Y:S01]  /*f140*/  PRMT R12, R5, 0x5410, R10 ;  /* 0x00005410050c7816 */ /* 0x000fe2000000000a */
[----:B------:R1:W-:Y:S01]  /*f150*/  MUFU.EX2 R155, R7 ;  /* 0x00000007009b7308 */ /* 0x0003e20000000800 */
[----:B------:R-:W-:-:S02]  /*f160*/  SHF.R.U32.HI R5, RZ, 0x10, R6 ;  /* 0x00000010ff057819 */ /* 0x000fc40000011606 */
[----:B------:R-:W-:Y:S02]  /*f170*/  SHF.R.U32.HI R11, RZ, 0x10, R8 ;  /* 0x00000010ff0b7819 */ /* 0x000fe40000011608 */
[----:B------:R-:W-:Y:S02]  /*f180*/  SHF.R.U32.HI R10, RZ, 0x18, R6 ;  /* 0x00000018ff0a7819 */ /* 0x000fe40000011606 */
[----:B------:R-:W-:Y:S02]  /*f190*/  LOP3.LUT R6, R5, 0xff, RZ, 0xc0, !PT ;  /* 0x000000ff05067812 */ /* 0x000fe400078ec0ff */
[----:B------:R-:W-:Y:S02]  /*f1a0*/  LOP3.LUT R11, R11, 0xff, RZ, 0xc0, !PT ;  /* 0x000000ff0b0b7812 */ /* 0x000fe400078ec0ff */
[----:B------:R-:W-:Y:S01]  /*f1b0*/  SHF.R.U32.HI R5, RZ, 0x18, R8 ;  /* 0x00000018ff057819 */ /* 0x000fe20000011608 */
[----:B------:R-:W-:Y:S01]  /*f1c0*/  FFMA.FTZ R8, R126, UR35, -R2 ;  /* 0x000000237e087c23 */ /* 0x000fe20008010802 */
[----:B------:R-:W-:-:S02]  /*f1d0*/  PRMT R10, R6, 0x5410, R10 ;  /* 0x00005410060a7816 */ /* 0x000fc4000000000a */
[----:B------:R-:W-:Y:S01]  /*f1e0*/  PRMT R11, R11, 0x5410, R5 ;  /* 0x000054100b0b7816 */ /* 0x000fe20000000005 */
[----:B------:R-:W-:Y:S01]  /*f1f0*/  MUFU.EX2 R143, R8 ;  /* 0x00000008008f7308 */ /* 0x000fe20000000800 */
[----:B-1----:R-:W-:Y:S01]  /*f200*/  FFMA.FTZ R7, R119, UR35, -R3 ;  /* 0x0000002377077c23 */ /* 0x002fe20008010803 */
[----:B------:R-:W-:Y:S01]  /*f210*/  LOP3.LUT R5, R9, UR22, R24, 0x96, !PT ;  /* 0x0000001609057c12 */ /* 0x000fe2000f8e9618 */
[----:B------:R-:W-:Y:S02]  /*f220*/  IMAD.MOV.U32 R24, RZ, RZ, R107 ;  /* 0x000000ffff187224 */ /* 0x000fe400078e006b */
[----:B------:R-:W-:Y:S01]  /*f230*/  IMAD.MOV.U32 R119, RZ, RZ, R100 ;  /* 0x000000ffff777224 */ /* 0x000fe200078e0064 */
[----:B------:R-:W-:Y:S02]  /*f240*/  LOP3.LUT R6, R5, 0xffff, RZ, 0xc0, !PT ;  /* 0x0000ffff05067812 */ /* 0x000fe400078ec0ff */
[----:B------:R1:W2:Y:S02]  /*f250*/  MUFU.EX2 R166, R7 ;  /* 0x0000000700a67308 */ /* 0x0002a40000000800 */
[----:B-1----:R-:W-:Y:S01]  /*f260*/  FFMA.FTZ R7, R129, UR35, -R2 ;  /* 0x0000002381077c23 */ /* 0x002fe20008010802 */
[----:B------:R-:W-:-:S05]  /*f270*/  IMAD.MOV.U32 R129, RZ, RZ, R94 ;  /* 0x000000ffff817224 */ /* 0x000fca00078e005e */
[----:B------:R1:W-:Y:S02]  /*f280*/  MUFU.EX2 R142, R7 ;  /* 0x00000007008e7308 */ /* 0x0003e40000000800 */
[----:B-1----:R-:W-:Y:S02]  /*f290*/  SHF.R.U32.HI R7, RZ, 0x8, R6 ;  /* 0x00000008ff077819 */ /* 0x002fe40000011606 */
[----:B------:R-:W-:-:S04]  /*f2a0*/  LOP3.LUT R6, R5, 0xff, RZ, 0xc0, !PT ;  /* 0x000000ff05067812 */ /* 0x000fc800078ec0ff */
[----:B------:R-:W-:Y:S01]  /*f2b0*/  PRMT R8, R6, 0x5410, R7 ;  /* 0x0000541006087816 */ /* 0x000fe20000000007 */
[--C-:B------:R-:W-:Y:S01]  /*f2c0*/  FFMA.FTZ R6, R125, UR35, -R2.reuse ;  /* 0x000000237d067c23 */ /* 0x100fe20008010802 */
[----:B------:R-:W-:Y:S01]  /*f2d0*/  SHF.R.U32.HI R7, RZ, 0x10, R5 ;  /* 0x00000010ff077819 */ /* 0x000fe20000011605 */
[----:B------:R-:W-:Y:S02]  /*f2e0*/  IMAD.MOV.U32 R125, RZ, RZ, R101 ;  /* 0x000000ffff7d7224 */ /* 0x000fe400078e0065 */
[----:B------:R1:W-:Y:S02]  /*f2f0*/  MUFU.EX2 R116, R6 ;  /* 0x0000000600747308 */ /* 0x0003e40000000800 */
[----:B-1----:R-:W-:Y:S02]  /*f300*/  SHF.R.U32.HI R6, RZ, 0x18, R5 ;  /* 0x00000018ff067819 */ /* 0x002fe40000011605 */
[----:B------:R-:W-:Y:S01]  /*f310*/  LOP3.LUT R5, R7, 0xff, RZ, 0xc0, !PT ;  /* 0x000000ff07057812 */ /* 0x000fe200078ec0ff */
[----:B------:R-:W-:Y:S01]  /*f320*/  FFMA.FTZ R7, R124, UR35, -R2 ;  /* 0x000000237c077c23 */ /* 0x000fe20008010802 */
[----:B------:R-:W-:-:S02]  /*f330*/  IMAD.MOV.U32 R124, RZ, RZ, R104 ;  /* 0x000000ffff7c7224 */ /* 0x000fc400078e0068 */
[----:B------:R-:W-:Y:S01]  /*f340*/  PRMT R9, R5, 0x5410, R6 ;  /* 0x0000541005097816 */ /* 0x000fe20000000006 */
[----:B------:R1:W2:Y:S01]  /*f350*/  MUFU.EX2 R122, R7 ;  /* 0x00000007007a7308 */ /* 0x0002a20000000800 */
[----:B------:R-:W-:Y:S02]  /*f360*/  HSET2.LE.AND R5, R12, R216, PT ;  /* 0x000000d80c057233 */ /* 0x000fe40003803000 */
[----:B---3--:R-:W-:-:S04]  /*f370*/  F2FP.BF16.F32.PACK_AB R6, R147, R145 ;  /* 0x000000919306723e */ /* 0x008fc800000010ff */
        /* <DEDUP_REMOVED lines=8> */
[----:B------:R1:W-:Y:S03]  /*f400*/  MUFU.EX2 R154, R7 ;  /* 0x00000007009a7308 */ /* 0x0003e60000000800 */
[----:B------:R-:W-:Y:S02]  /*f410*/  LOP3.LUT R14, R5, R6, RZ, 0xc0, !PT ;  /* 0x00000006050e7212 */ /* 0x000fe400078ec0ff */
[----:B------:R-:W-:-:S02]  /*f420*/  HSET2.LE.AND R5, R15, R216, PT ;  /* 0x000000d80f057233 */ /* 0x000fc40003803000 */
[----:B--2---:R-:W-:-:S04]  /*f430*/  F2FP.BF16.F32.PACK_AB R6, R166, R155 ;  /* 0x0000009ba606723e */ /* 0x004fc800000010ff */
[----:B------:R-:W-:Y:S02]  /*f440*/  LOP3.LUT R15, R5, R6, RZ, 0xc0, !PT ;  /* 0x00000006050f7212 */ /* 0x000fe400078ec0ff */
[--C-:B------:R-:W-:Y:S02]  /*f450*/  HSET2.LE.AND R5, R16, R216.reuse, PT ;  /* 0x000000d810057233 */ /* 0x100fe40003803000 */
[----:B------:R-:W2:Y:S01]  /*f460*/  LDSM.16.MT88.4 R16, [R185+0x4800] ;  /* 0x00480000b910783b */ /* 0x000ea20000004200 */
[----:B------:R-:W-:Y:S01]  /*f470*/  F2FP.BF16.F32.PACK_AB R6, R122, R116 ;  /* 0x000000747a06723e */ /* 0x000fe200000010ff */
[----:B-1----:R-:W-:Y:S01]  /*f480*/  FFMA.FTZ R7, R127, UR35, -R0 ;  /* 0x000000237f077c23 */ /* 0x002fe20008010800 */
[----:B------:R-:W-:Y:S01]  /*f490*/  HMMA.16816.F32.BF16 R64, R12, R20, R64 ;  /* 0x000000140c40723c */ /* 0x000fe20000041840 */
[----:B------:R-:W-:Y:S01]  /*f4a0*/  IMAD.MOV.U32 R127, RZ, RZ, R99 ;  /* 0x000000ffff7f7224 */ /* 0x000fe200078e0063 */
[----:B------:R-:W-:Y:S01]  /*f4b0*/  LOP3.LUT R10, R5, R6, RZ, 0xc0, !PT ;  /* 0x00000006050a7212 */ /* 0x000fe200078ec0ff */
[----:B------:R1:W3:Y:S01]  /*f4c0*/  MUFU.EX2 R123, R7 ;  /* 0x00000007007b7308 */ /* 0x0002e20000000800 */
[----:B------:R-:W-:-:S02]  /*f4d0*/  HSET2.LE.AND R5, R11, R216, PT ;  /* 0x000000d80b057233 */ /* 0x000fc40003803000 */
[----:B------:R-:W-:Y:S01]  /*f4e0*/  HMMA.16816.F32.BF16 R60, R12, R22, R60 ;  /* 0x000000160c3c723c */ /* 0x000fe2000004183c */
[----:B-1----:R-:W-:Y:S01]  /*f4f0*/  FFMA.FTZ R7, R130, UR35, -R0 ;  /* 0x0000002382077c23 */ /* 0x002fe20008010800 */
[----:B---3--:R-:W-:Y:S01]  /*f500*/  F2FP.BF16.F32.PACK_AB R6, R123, R154 ;  /* 0x0000009a7b06723e */ /* 0x008fe200000010ff */
[----:B------:R-:W-:Y:S02]  /*f510*/  IMAD.MOV.U32 R130, RZ, RZ, R103 ;  /* 0x000000ffff827224 */ /* 0x000fe400078e0067 */
[----:B------:R1:W-:Y:S01]  /*f520*/  MUFU.EX2 R141, R7 ;  /* 0x00000007008d7308 */ /* 0x0003e20000000800 */
[----:B------:R-:W-:Y:S02]  /*f530*/  LOP3.LUT R11, R5, R6, RZ, 0xc0, !PT ;  /* 0x00000006050b7212 */ /* 0x000fe400078ec0ff */
[----:B------:R-:W-:Y:S02]  /*f540*/  HSET2.LE.AND R5, R8, R216, PT ;  /* 0x000000d808057233 */ /* 0x000fe40003803000 */
[----:B------:R-:W-:-:S04]  /*f550*/  F2FP.BF16.F32.PACK_AB R6, R143, R142 ;  /* 0x0000008e8f06723e */ /* 0x000fc800000010ff */
[----:B------:R-:W-:Y:S02]  /*f560*/  LOP3.LUT R8, R5, R6, RZ, 0xc0, !PT ;  /* 0x0000000605087212 */ /* 0x000fe400078ec0ff */
[----:B------:R-:W-:Y:S01]  /*f570*/  HSET2.LE.AND R5, R9, R216, PT ;  /* 0x000000d809057233 */ /* 0x000fe20003803000 */
[----:B--2---:R-:W-:Y:S01]  /*f580*/  HMMA.16816.F32.BF16 R56, R12, R16, R56 ;  /* 0x000000100c38723c */ /* 0x004fe20000041838 */
[----:B-1----:R-:W-:-:S05]  /*f590*/  FFMA.FTZ R7, R133, UR35, -R0 ;  /* 0x0000002385077c23 */ /* 0x002fca0008010800 */
[----:B------:R-:W-:Y:S01]  /*f5a0*/  HMMA.16816.F32.BF16 R52, R12, R18, R52 ;  /* 0x000000120c34723c */ /* 0x000fe20000041834 */
[----:B------:R-:W1:Y:S02]  /*f5b0*/  MUFU.EX2 R140, R7 ;  /* 0x00000007008c7308 */ /* 0x000e640000000800 */
[----:B-1----:R-:W-:-:S04]  /*f5c0*/  F2FP.BF16.F32.PACK_AB R6, R140, R141 ;  /* 0x0000008d8c06723e */ /* 0x002fc800000010ff */
[----:B------:R-:W-:Y:S01]  /*f5d0*/  LOP3.LUT R9, R5, R6, RZ, 0xc0, !PT ;  /* 0x0000000605097212 */ /* 0x000fe200078ec0ff */
[----:B------:R-:W-:Y:S01]  /*f5e0*/  FFMA.FTZ R5, R134, UR35, -R2 ;  /* 0x0000002386057c23 */ /* 0x000fe20008010802 */
[----:B------:R-:W-:Y:S01]  /*f5f0*/  LOP3.LUT R6, R25, UR13, R70, 0x96, !PT ;  /* 0x0000000d19067c12 */ /* 0x000fe2000f8e9646 */
[----:B------:R-:W-:Y:S02]  /*f600*/  IMAD.MOV.U32 R25, RZ, RZ, R110 ;  /* 0x000000ffff197224 */ /* 0x000fe400078e006e */
[----:B------:R1:W-:Y:S02]  /*f610*/  MUFU.EX2 R71, R5 ;  /* 0x0000000500477308 */ /* 0x0003e40000000800 */
[----:B------:R-:W-:Y:S01]  /*f620*/  IMAD.WIDE.U32 R6, R6, -0x2daee0ad, RZ ;  /* 0xd2511f5306067825 */ /* 0x000fe200078e00ff */
        /* <DEDUP_REMOVED lines=8> */
[----:B------:R-:W-:Y:S01]  /*f6b0*/  LOP3.LUT R11, R6, 0xff, RZ, 0xc0, !PT ;  /* 0x000000ff060b7812 */ /* 0x000fe200078ec0ff */
[----:B------:R-:W-:Y:S01]  /*f6c0*/  FFMA.FTZ R8, R74, UR35, -R2 ;  /* 0x000000234a087c23 */ /* 0x000fe20008010802 */
[----:B------:R-:W-:-:S02]  /*f6d0*/  SHF.R.U32.HI R10, RZ, 0x10, R6 ;  /* 0x00000010ff0a7819 */ /* 0x000fc40000011606 */
[----:B------:R-:W-:Y:S01]  /*f6e0*/  SHF.R.U32.HI R9, RZ, 0x18, R6 ;  /* 0x00000018ff097819 */ /* 0x000fe20000011606 */
[----:B------:R3:W-:Y:S01]  /*f6f0*/  MUFU.EX2 R157, R8 ;  /* 0x00000008009d7308 */ /* 0x0007e20000000800 */
[----:B-1----:R-:W-:Y:S01]  /*f700*/  LOP3.LUT R5, R7, UR23, R48, 0x96, !PT ;  /* 0x0000001707057c12 */ /* 0x002fe2000f8e9630 */
[----:B------:R-:W-:Y:S01]  /*f710*/  IMAD.MOV.U32 R48, RZ, RZ, R96 ;  /* 0x000000ffff307224 */ /* 0x000fe200078e0060 */
[----:B------:R-:W-:Y:S01]  /*f720*/  LOP3.LUT R7, R6, 0xffff, RZ, 0xc0, !PT ;  /* 0x0000ffff06077812 */ /* 0x000fe200078ec0ff */
[----:B------:R-:W-:Y:S02]  /*f730*/  FFMA.FTZ R6, R72, UR35, -R2 ;  /* 0x0000002348067c23 */ /* 0x000fe40008010802 */
[----:B------:R-:W-:Y:S01]  /*f740*/  FFMA.FTZ R48, R48, R82, R83 ;  /* 0x0000005230307223 */ /* 0x000fe20000010053 */
[----:B------:R-:W-:Y:S01]  /*f750*/  SHF.R.U32.HI R7, RZ, 0x8, R7 ;  /* 0x00000008ff077819 */ /* 0x000fe20000011607 */
[----:B------:R1:W4:Y:S01]  /*f760*/  MUFU.EX2 R105, R6 ;  /* 0x0000000600697308 */ /* 0x0003220000000800 */
[----:B------:R-:W-:-:S02]  /*f770*/  IMAD.MOV.U32 R83, RZ, RZ, R164 ;  /* 0x000000ffff537224 */ /* 0x000fc400078e00a4 */
[----:B------:R-:W-:Y:S02]  /*f780*/  PRMT R13, R11, 0x5410, R7 ;  /* 0x000054100b0d7816 */ /* 0x000fe40000000007 */
[----:B------:R-:W-:Y:S02]  /*f790*/  LOP3.LUT R7, R10, 0xff, RZ, 0xc0, !PT ;  /* 0x000000ff0a077812 */ /* 0x000fe400078ec0ff */
[----:B---3--:R-:W-:Y:S02]  /*f7a0*/  SHF.R.U32.HI R8, RZ, 0x18, R5 ;  /* 0x00000018ff087819 */ /* 0x008fe40000011605 */
[----:B------:R-:W-:Y:S02]  /*f7b0*/  PRMT R11, R7, 0x5410, R9 ;  /* 0x00005410070b7816 */ /* 0x000fe40000000009 */
[C---:B------:R-:W-:Y:S02]  /*f7c0*/  LOP3.LUT R7, R5.reuse, 0xffff, RZ, 0xc0, !PT ;  /* 0x0000ffff05077812 */ /* 0x040fe400078ec0ff */
[----:B------:R-:W-:-:S02]  /*f7d0*/  LOP3.LUT R9, R5, 0xff, RZ, 0xc0, !PT ;  /* 0x000000ff05097812 */ /* 0x000fc400078ec0ff */
[----:B------:R-:W-:Y:S01]  /*f7e0*/  SHF.R.U32.HI R7, RZ, 0x8, R7 ;  /* 0x00000008ff077819 */ /* 0x000fe20000011607 */
[--C-:B-1----:R-:W-:Y:S01]  /*f7f0*/  FFMA.FTZ R6, R168, UR35, -R0.reuse ;  /* 0x00000023a8067c23 */ /* 0x102fe20008010800 */
[----:B----4-:R-:W-:Y:S02]  /*f800*/  IMAD.MOV.U32 R26, RZ, RZ, R105 ;  /* 0x000000ffff1a7224 */ /* 0x010fe400078e0069 */
[----:B------:R-:W-:Y:S01]  /*f810*/  PRMT R12, R9, 0x5410, R7 ;  /* 0x00005410090c7816 */ /* 0x000fe20000000007 */
[----:B------:R-:W-:Y:S01]  /*f820*/  FFMA.FTZ R7, R170, UR35, -R0 ;  /* 0x00000023aa077c23 */ /* 0x000fe20008010800 */
[----:B------:R1:W-:Y:S01]  /*f830*/  MUFU.EX2 R134, R6 ;  /* 0x0000000600867308 */ /* 0x0003e20000000800 */
[----:B------:R-:W-:Y:S02]  /*f840*/  IMAD.MOV.U32 R170, RZ, RZ, R106 ;  /* 0x000000ffffaa7224 */ /* 0x000fe400078e006a */
[----:B------:R-:W-:-:S05]  /*f850*/  IMAD.MOV.U32 R168, RZ, RZ, R102 ;  /* 0x000000ffffa87224 */ /* 0x000fca00078e0066 */
[----:B------:R-:W-:Y:S01]  /*f860*/  MUFU.EX2 R160, R7 ;  /* 0x0000000700a07308 */ /* 0x000fe20000000800 */
[----:B-1----:R-:W-:-:S04]  /*f870*/  SHF.R.U32.HI R6, RZ, 0x10, R5 ;  /* 0x00000010ff067819 */ /* 0x002fc80000011605 */
[----:B------:R-:W-:Y:S01]  /*f880*/  LOP3.LUT R5, R6, 0xff, RZ, 0xc0, !PT ;  /* 0x000000ff06057812 */ /* 0x000fe200078ec0ff */
[----:B------:R-:W-:-:S03]  /*f890*/  FFMA.FTZ R6, R169, UR35, -R0 ;  /* 0x00000023a9067c23 */ /* 0x000fc60008010800 */
[----:B------:R-:W-:Y:S01]  /*f8a0*/  PRMT R9, R5, 0x5410, R8 ;  /* 0x0000541005097816 */ /* 0x000fe20000000008 */
[----:B------:R1:W-:Y:S01]  /*f8b0*/  MUFU.EX2 R156, R6 ;  /* 0x00000006009c7308 */ /* 0x0003e20000000800 */
[----:B------:R-:W-:Y:S01]  /*f8c0*/  HSET2.LE.AND R5, R13, R216, PT ;  /* 0x000000d80d057233 */ /* 0x000fe20003803000 */
[----:B-1----:R-:W-:-:S06]  /*f8d0*/  FFMA.FTZ R6, R75, UR35, -R0 ;  /* 0x000000234b067c23 */ /* 0x002fcc0008010800 */
[----:B------:R1:W3:Y:S02]  /*f8e0*/  MUFU.EX2 R113, R6 ;  /* 0x0000000600717308 */ /* 0x0002e40000000800 */
[----:B-1----:R-:W-:-:S04]  /*f8f0*/  F2FP.BF16.F32.PACK_AB R6, R105, R157 ;  /* 0x0000009d6906723e */ /* 0x002fc800000010ff */
        /* <DEDUP_REMOVED lines=12> */
[----:B------:R-:W-:Y:S02]  /*f9c0*/  IMAD.MOV.U32 R183, RZ, RZ, R108 ;  /* 0x000000ffffb77224 */ /* 0x000fe400078e006c */
[----:B------:R1:W-:Y:S01]  /*f9d0*/  MUFU.EX2 R121, R5 ;  /* 0x0000000500797308 */ /* 0x0003e20000000800 */
[----:B------:R-:W-:Y:S01]  /*f9e0*/  IMAD.MOV.U32 R27, RZ, RZ, R109 ;  /* 0x000000ffff1b7224 */ /* 0x000fe200078e006d */
[----:B--2---:R-:W-:Y:S01]  /*f9f0*/  HMMA.16816.F32.BF16 R72, R8, R16, R40 ;  /* 0x000000100848723c */ /* 0x004fe20000041828 */
[----:B------:R-:W-:-:S05]  /*fa00*/  IMAD.WIDE.U32 R6, R6, -0x2daee0ad, RZ ;  /* 0xd2511f5306067825 */ /* 0x000fca00078e00ff */
[C---:B------:R-:W-:Y:S06]  /*fa10*/  HMMA.16816.F32.BF16 R40, R8.reuse, R18, R36 ;  /* 0x000000120828723c */ /* 0x040fec0000041824 */
[----:B------:R-:W-:Y:S01]  /*fa20*/  HMMA.16816.F32.BF16 R32, R8, R20, R32 ;  /* 0x000000140820723c */ /* 0x000fe20000041820 */
[----:B------:R-:W-:-:S04]  /*fa30*/  IMAD.WIDE.U32 R38, R236, -0x326172a9, RZ ;  /* 0xcd9e8d57ec267825 */ /* 0x000fc800078e00ff */
[----:B-1----:R-:W-:Y:S01]  /*fa40*/  FFMA.FTZ R5, R182, UR35, -R4 ;  /* 0x00000023b6057c23 */ /* 0x002fe20008010804 */
[----:B------:R-:W-:Y:S01]  /*fa50*/  IMAD.MOV.U32 R182, RZ, RZ, R112 ;  /* 0x000000ffffb67224 */ /* 0x000fe200078e0070 */
[----:B------:R-:W-:Y:S02]  /*fa60*/  HMMA.16816.F32.BF16 R28, R8, R22, R28 ;  /* 0x00000016081c723c */ /* 0x000fe4000004181c */
[----:B------:R1:W-:Y:S05]  /*fa70*/  MUFU.EX2 R163, R5 ;  /* 0x0000000500a37308 */ /* 0x0003ea0000000800 */
[----:B------:R-:W-:Y:S01]  /*fa80*/  LOP3.LUT R11, R6, 0xff, RZ, 0xc0, !PT ;  /* 0x000000ff060b7812 */ /* 0x000fe200078ec0ff */
[----:B------:R-:W-:Y:S01]  /*fa90*/  FFMA.FTZ R8, R171, UR35, -R4 ;  /* 0x00000023ab087c23 */ /* 0x000fe20008010804 */
[----:B------:R-:W-:-:S02]  /*faa0*/  SHF.R.U32.HI R10, RZ, 0x10, R6 ;  /* 0x00000010ff0a7819 */ /* 0x000fc40000011606 */
[----:B------:R-:W-:Y:S01]  /*fab0*/  SHF.R.U32.HI R9, RZ, 0x18, R6 ;  /* 0x00000018ff097819 */ /* 0x000fe20000011606 */
[----:B------:R-:W-:Y:S01]  /*fac0*/  MUFU.EX2 R169, R8 ;  /* 0x0000000800a97308 */ /* 0x000fe20000000800 */
[----:B-1----:R-:W-:Y:S01]  /*fad0*/  FFMA.FTZ R5, R172, UR35, -R4 ;  /* 0x00000023ac057c23 */ /* 0x002fe20008010804 */
[----:B------:R-:W-:-:S06]  /*fae0*/  IMAD.MOV.U32 R172, RZ, RZ, R113 ;  /* 0x000000ffffac7224 */ /* 0x000fcc00078e0071 */
[----:B------:R1:W-:Y:S02]  /*faf0*/  MUFU.EX2 R159, R5 ;  /* 0x00000005009f7308 */ /* 0x0003e40000000800 */
[----:B-1----:R-:W-:Y:S02]  /*fb00*/  LOP3.LUT R5, R7, UR23, R44, 0x96, !PT ;  /* 0x0000001707057c12 */ /* 0x002fe4000f8e962c */
[----:B------:R-:W-:Y:S02]  /*fb10*/  LOP3.LUT R7, R6, 0xffff, RZ, 0xc0, !PT ;  /* 0x0000ffff06077812 */ /* 0x000fe400078ec0ff */
[----:B------:R-:W-:Y:S02]  /*fb20*/  SHF.R.U32.HI R8, RZ, 0x18, R5 ;  /* 0x00000018ff087819 */ /* 0x000fe40000011605 */
[----:B------:R-:W-:Y:S01]  /*fb30*/  SHF.R.U32.HI R6, RZ, 0x8, R7 ;  /* 0x00000008ff067819 */ /* 0x000fe20000011607 */
[----:B------:R-:W-:Y:S01]  /*fb40*/  FFMA.FTZ R7, R180, UR35, -R3 ;  /* 0x00000023b4077c23 */ /* 0x000fe20008010803 */
[----:B------:R-:W-:-:S02]  /*fb50*/  IMAD.MOV.U32 R180, RZ, RZ, R92 ;  /* 0x000000ffffb47224 */ /* 0x000fc400078e005c */
[----:B------:R-:W-:Y:S01]  /*fb60*/  PRMT R12, R11, 0x5410, R6 ;  /* 0x000054100b0c7816 */ /* 0x000fe20000000006 */
[----:B------:R1:W-:Y:S01]  /*fb70*/  MUFU.EX2 R158, R7 ;  /* 0x00000007009e7308 */ /* 0x0003e20000000800 */
[----:B------:R-:W-:-:S04]  /*fb80*/  LOP3.LUT R6, R10, 0xff, RZ, 0xc0, !PT ;  /* 0x000000ff0a067812 */ /* 0x000fc800078ec0ff */
[----:B------:R-:W-:Y:S02]  /*fb90*/  PRMT R11, R6, 0x5410, R9 ;  /* 0x00005410060b7816 */ /* 0x000fe40000000009 */
[----:B------:R-:W-:Y:S02]  /*fba0*/  SHF.R.U32.HI R6, RZ, 0x10, R5 ;  /* 0x00000010ff067819 */ /* 0x000fe40000011605 */
[----:B------:R-:W-:Y:S01]  /*fbb0*/  LOP3.LUT R9, R5, 0xff, RZ, 0xc0, !PT ;  /* 0x000000ff05097812 */ /* 0x000fe200078ec0ff */
[----:B-1----:R-:W-:Y:S01]  /*fbc0*/  FFMA.FTZ R7, R174, UR35, -R3 ;  /* 0x00000023ae077c23 */ /* 0x002fe20008010803 */
[----:B------:R-:W-:-:S03]  /*fbd0*/  IMAD.MOV.U32 R174, RZ, RZ, R86 ;  /* 0x000000ffffae7224 */ /* 0x000fc600078e0056 */
[----:B------:R1:W2:Y:S02]  /*fbe0*/  MUFU.EX2 R171, R7 ;  /* 0x0000000700ab7308 */ /* 0x0002a40000000800 */
[----:B-1----:R-:W-:Y:S01]  /*fbf0*/  LOP3.LUT R7, R5, 0xffff, RZ, 0xc0, !PT ;  /* 0x0000ffff05077812 */ /* 0x002fe200078ec0ff */
[----:B--2---:R-:W-:Y:S01]  /*fc00*/  IMAD.MOV.U32 R82, RZ, RZ, R171 ;  /* 0x000000ffff527224 */ /* 0x004fe200078e00ab */
[----:B------:R-:W-:Y:S01]  /*fc10*/  LOP3.LUT R5, R6, 0xff, RZ, 0xc0, !PT ;  /* 0x000000ff06057812 */ /* 0x000fe200078ec0ff */
[----:B------:R-:W-:Y:S01]  /*fc20*/  FFMA.FTZ R6, R205, UR35, -R3 ;  /* 0x00000023cd067c23 */ /* 0x000fe20008010803 */
[----:B------:R-:W-:Y:S01]  /*fc30*/  SHF.R.U32.HI R7, RZ, 0x8, R7 ;  /* 0x00000008ff077819 */ /* 0x000fe20000011607 */
[----:B------:R-:W-:Y:S02]  /*fc40*/  IMAD.MOV.U32 R205, RZ, RZ, R95 ;  /* 0x000000ffffcd7224 */ /* 0x000fe400078e005f */
[----:B------:R1:W-:Y:S01]  /*fc50*/  MUFU.EX2 R126, R6 ;  /* 0x00000006007e7308 */ /* 0x0003e20000000800 */
[----:B------:R-:W-:-:S02]  /*fc60*/  PRMT R9, R9, 0x5410, R7 ;  /* 0x0000541009097816 */ /* 0x000fc40000000007 */
[----:B------:R-:W-:Y:S02]  /*fc70*/  PRMT R7, R5, 0x5410, R8 ;  /* 0x0000541005077816 */ /* 0x000fe40000000008 */
[----:B------:R-:W-:Y:S01]  /*fc80*/  HSET2.LE.AND R5, R12, R216, PT ;  /* 0x000000d80c057233 */ /* 0x000fe20003803000 */
[----:B-1----:R-:W-:-:S04]  /*fc90*/  FFMA.FTZ R6, R208, UR35, -R3 ;  /* 0x00000023d0067c23 */ /* 0x002fc80008010803 */
[----:B------:R1:W2:Y:S02]  /*fca0*/  MUFU.EX2 R162, R6 ;  /* 0x0000000600a27308 */ /* 0x0002a40000000800 */
[----:B-1----:R-:W-:-:S04]  /*fcb0*/  F2FP.BF16.F32.PACK_AB R6, R169, R159 ;  /* 0x0000009fa906723e */ /* 0x002fc800000010ff */
[----:B------:R-:W-:Y:S02]  /*fcc0*/  LOP3.LUT R10, R5, R6, RZ, 0xc0, !PT ;  /* 0x00000006050a7212 */ /* 0x000fe400078ec0ff */
[----:B------:R-:W-:Y:S02]  /*fcd0*/  HSET2.LE.AND R5, R11, R216, PT ;  /* 0x000000d80b057233 */ /* 0x000fe40003803000 */
[----:B------:R-:W-:Y:S01]  /*fce0*/  F2FP.BF16.F32.PACK_AB R6, R171, R158 ;  /* 0x0000009eab06723e */ /* 0x000fe200000010ff */
[----:B------:R-:W-:-:S03]  /*fcf0*/  IMAD.MOV.U32 R171, RZ, RZ, R26 ;  /* 0x000000ffffab7224 */ /* 0x000fc600078e001a */
        /* <DEDUP_REMOVED lines=9> */
[C---:B------:R-:W-:Y:S06]  /*fd90*/  HMMA.16816.F32.BF16 R60, R8.reuse, R18, R60 ;  /* 0x00000012083c723c */ /* 0x040fec000004183c */
[C---:B------:R-:W-:Y:S01]  /*fda0*/  HMMA.16816.F32.BF16 R44, R8.reuse, R16, R64 ;  /* 0x00000010082c723c */ /* 0x040fe20000041840 */
[----:B------:R-:W-:Y:S01]  /*fdb0*/  VIADD R18, R236, 0x4 ;  /* 0x00000004ec127836 */ /* 0x000fe20000000000 */
[----:B------:R-:W1:Y:S03]  /*fdc0*/  LDSM.16.MT88.4 R64, [R184+0x5000] ;  /* 0x00500000b840783b */ /* 0x000e660000004200 */
[----:B------:R-:W-:Y:S01]  /*fdd0*/  IMAD.WIDE.U32 R18, R18, -0x326172a9, RZ ;  /* 0xcd9e8d5712127825 */ /* 0x000fe200078e00ff */
[----:B------:R-:W-:Y:S01]  /*fde0*/  HMMA.16816.F32.BF16 R108, R8, R20, R56 ;  /* 0x00000014086c723c */ /* 0x000fe20000041838 */
[----:B------:R-:W2:Y:S02]  /*fdf0*/  LDSM.16.MT88.4 R56, [R185+0x5000] ;  /* 0x00500000b938783b */ /* 0x000ea40000004200 */
[----:B------:R-:W-:-:S03]  /*fe00*/  IMAD.WIDE.U32 R16, R5, -0x326172a9, RZ ;  /* 0xcd9e8d5705107825 */ /* 0x000fc600078e00ff */
[----:B------:R-:W-:Y:S02]  /*fe10*/  HMMA.16816.F32.BF16 R112, R8, R22, R52 ;  /* 0x000000160870723c */ /* 0x000fe40000041834 */
[----:B------:R-:W-:Y:S02]  /*fe20*/  LOP3.LUT R6, R17, UR21, R18, 0x96, !PT ;  /* 0x0000001511067c12 */ /* 0x000fe4000f8e9612 */
[----:B------:R-:W-:-:S03]  /*fe30*/  LOP3.LUT R5, R51, UR19, R16, 0x96, !PT ;  /* 0x0000001333057c12 */ /* 0x000fc6000f8e9610 */
[----:B------:R-:W-:-:S04]  /*fe40*/  IMAD.WIDE.U32 R6, R6, -0x2daee0ad, RZ ;  /* 0xd2511f5306067825 */ /* 0x000fc800078e00ff */
[----:B------:R-:W-:Y:S01]  /*fe50*/  FFMA.FTZ R52, R174, R76, R205 ;  /* 0x0000004cae347223 */ /* 0x000fe200000100cd */
[----:B------:R-:W-:Y:S01]  /*fe60*/  FFMA.FTZ R53, R180, R81, R84 ;  /* 0x00000051b4357223 */ /* 0x000fe20000010054 */
[----:B------:R-:W-:Y:S01]  /*fe70*/  IMAD.WIDE.U32 R8, R5, -0x2daee0ad, RZ ;  /* 0xd2511f5305087825 */ /* 0x000fe200078e00ff */
[----:B------:R-:W-:-:S03]  /*fe80*/  LOP3.LUT R7, R7, UR18, R78, 0x96, !PT ;  /* 0x0000001207077c12 */ /* 0x000fc6000f8e964e */
[----:B------:R-:W-:Y:S01]  /*fe90*/  IMAD.MOV.U32 R76, RZ, RZ, R25 ;  /* 0x000000ffff4c7224 */ /* 0x000fe200078e0019 */
[----:B------:R-:W-:Y:S01]  /*fea0*/  LOP3.LUT R5, R9, UR16, R6, 0x96, !PT ;  /* 0x0000001009057c12 */ /* 0x000fe2000f8e9606 */
[----:B------:R-:W-:-:S04]  /*feb0*/  IMAD.WIDE.U32 R6, R7, -0x326172a9, RZ ;  /* 0xcd9e8d5707067825 */ /* 0x000fc800078e00ff */
[----:B------:R-:W-:Y:S01]  /*fec0*/  FFMA.FTZ R9, R207, UR35, -R2 ;  /* 0x00000023cf097c23 */ /* 0x000fe20008010802 */
[----:B------:R-:W-:Y:S01]  /*fed0*/  IMAD.WIDE.U32 R14, R5, -0x326172a9, RZ ;  /* 0xcd9e8d57050e7825 */ /* 0x000fe200078e00ff */
[----:B------:R-:W-:Y:S02]  /*fee0*/  LOP3.LUT R7, R7, UR17, R50, 0x96, !PT ;  /* 0x0000001107077c12 */ /* 0x000fe4000f8e9632 */
[----:B------:R3:W-:Y:S01]  /*fef0*/  MUFU.EX2 R120, R9 ;  /* 0x0000000900787308 */ /* 0x0007e20000000800 */
[----:B------:R-:W-:Y:S01]  /*ff00*/  IMAD.MOV.U32 R81, RZ, RZ, R27 ;  /* 0x000000ffff517224 */ /* 0x000fe200078e001b */
[----:B------:R-:W-:Y:S01]  /*ff10*/  LOP3.LUT R5, R15, UR15, R6, 0x96, !PT ;  /* 0x0000000f0f057c12 */ /* 0x000fe2000f8e9606 */
[----:B------:R-:W-:-:S04]  /*ff20*/  IMAD.WIDE.U32 R6, R7, -0x2daee0ad, RZ ;  /* 0xd2511f5307067825 */ /* 0x000fc800078e00ff */
[----:B------:R-:W-:Y:S01]  /*ff30*/  IMAD.WIDE.U32 R36, R5, -0x2daee0ad, RZ ;  /* 0xd2511f5305247825 */ /* 0x000fe200078e00ff */
[----:B------:R-:W-:-:S03]  /*ff40*/  LOP3.LUT R10, R7, UR14, R8, 0x96, !PT ;  /* 0x0000000e070a7c12 */ /* 0x000fc6000f8e9608 */
[--C-:B------:R-:W-:Y:S01]  /*ff50*/  FFMA.FTZ R5, R209, UR35, -R2.reuse ;  /* 0x00000023d1057c23 */ /* 0x100fe20008010802 */
[----:B------:R-:W-:Y:S01]  /*ff60*/  FFMA.FTZ R8, R206, UR35, -R2 ;  /* 0x00000023ce087c23 */ /* 0x000fe20008010802 */
[----:B------:R-:W-:Y:S01]  /*ff70*/  IMAD.MOV.U32 R84, RZ, RZ, R165 ;  /* 0x000000ffff547224 */ /* 0x000fe200078e00a5 */
[----:B------:R-:W-:Y:S01]  /*ff80*/  LOP3.LUT R6, R37, UR12, R6, 0x96, !PT ;  /* 0x0000000c25067c12 */ /* 0x000fe2000f8e9606 */
[----:B------:R4:W-:Y:S01]  /*ff90*/  MUFU.EX2 R153, R5 ;  /* 0x0000000500997308 */ /* 0x0009e20000000800 */
[----:B------:R-:W-:-:S04]  /*ffa0*/  IMAD.WIDE.U32 R12, R10, -0x326172a9, RZ ;  /* 0xcd9e8d570a0c7825 */ /* 0x000fc800078e00ff */
[----:B------:R-:W-:-:S03]  /*ffb0*/  IMAD.WIDE.U32 R6, R6, -0x326172a9, RZ ;  /* 0xcd9e8d5706067825 */ /* 0x000fc600078e00ff */
[----:B------:R1:W-:Y:S01]  /*ffc0*/  MUFU.EX2 R167, R8 ;  /* 0x0000000800a77308 */ /* 0x0003e20000000800 */
[----:B------:R-:W-:Y:S01]  /*ffd0*/  IMAD.MOV.U32 R54, RZ, RZ, R134 ;  /* 0x000000ffff367224 */ /* 0x000fe200078e0086 */
[----:B---3--:R-:W-:Y:S02]  /*ffe0*/  SHF.R.U32.HI R9, RZ, 0x18, R6 ;  /* 0x00000018ff097819 */ /* 0x008fe40000011606 */
[----:B----4-:R-:W-:-:S04]  /*fff0*/  LOP3.LUT R5, R6, 0xffff, RZ, 0xc0, !PT ;  /* 0x0000ffff06057812 */ /* 0x010fc800078ec0ff */
[----:B-1----:R-:W-:Y:S02]  /*10000*/  SHF.R.U32.HI R8, RZ, 0x8, R5 ;  /* 0x00000008ff087819 */ /* 0x002fe40000011605 */
[----:B------:R-:W-:-:S04]  /*10010*/  LOP3.LUT R5, R6, 0xff, RZ, 0xc0, !PT ;  /* 0x000000ff06057812 */ /* 0x000fc800078ec0ff */
[----:B------:R-:W-:Y:S01]  /*10020*/  PRMT R15, R5, 0x5410, R8 ;  /* 0x00005410050f7816 */ /* 0x000fe20000000008 */
[----:B------:R-:W-:Y:S01]  /*10030*/  FFMA.FTZ R8, R204, UR35, -R2 ;  /* 0x00000023cc087c23 */ /* 0x000fe20008010802 */
[----:B------:R-:W-:Y:S02]  /*10040*/  SHF.R.U32.HI R5, RZ, 0x10, R6 ;  /* 0x00000010ff057819 */ /* 0x000fe40000011606 */
[----:B------:R-:W-:Y:S01]  /*10050*/  LOP3.LUT R6, R7, UR22, R12, 0x96, !PT ;  /* 0x0000001607067c12 */ /* 0x000fe2000f8e960c */
[----:B------:R-:W-:Y:S01]  /*10060*/  FFMA.FTZ R7, R211, UR35, -R0 ;  /* 0x00000023d3077c23 */ /* 0x000fe20008010800 */
[----:B------:R-:W-:Y:S01]  /*10070*/  LOP3.LUT R5, R5, 0xff, RZ, 0xc0, !PT ;  /* 0x000000ff05057812 */ /* 0x000fe200078ec0ff */
[----:B------:R1:W3:Y:S03]  /*10080*/  MUFU.EX2 R133, R8 ;  /* 0x0000000800857308 */ /* 0x0002e60000000800 */
[----:B------:R-:W-:-:S02]  /*10090*/  PRMT R11, R5, 0x5410, R9 ;  /* 0x00005410050b7816 */ /* 0x000fc40000000009 */
[--C-:B------:R-:W-:Y:S02]  /*100a0*/  SHF.R.U32.HI R5, RZ, 0x10, R6.reuse ;  /* 0x00000010ff057819 */ /* 0x100fe40000011606 */
[C---:B------:R-:W-:Y:S01]  /*100b0*/  LOP3.LUT R9, R6.reuse, 0xff, RZ, 0xc0, !PT ;  /* 0x000000ff06097812 */ /* 0x040fe200078ec0ff */
[----:B------:R4:W-:Y:S01]  /*100c0*/  MUFU.EX2 R152, R7 ;  /* 0x0000000700987308 */ /* 0x0009e20000000800 */
[----:B------:R-:W-:Y:S02]  /*100d0*/  LOP3.LUT R5, R5, 0xff, RZ, 0xc0, !PT ;  /* 0x000000ff05057812 */ /* 0x000fe400078ec0ff */
[----:B-1----:R-:W-:Y:S02]  /*100e0*/  SHF.R.U32.HI R8, RZ, 0x18, R6 ;  /* 0x00000018ff087819 */ /* 0x002fe40000011606 */
[----:B----4-:R-:W-:Y:S01]  /*100f0*/  LOP3.LUT R7, R6, 0xffff, RZ, 0xc0, !PT ;  /* 0x0000ffff06077812 */ /* 0x010fe200078ec0ff */
[----:B------:R-:W-:-:S03]  /*10100*/  FFMA.FTZ R6, R212, UR35, -R0 ;  /* 0x00000023d4067c23 */ /* 0x000fc60008010800 */
[----:B------:R-:W-:Y:S01]  /*10110*/  SHF.R.U32.HI R7, RZ, 0x8, R7 ;  /* 0x00000008ff077819 */ /* 0x000fe20000011607 */
[----:B------:R1:W-:Y:S03]  /*10120*/  MUFU.EX2 R86, R6 ;  /* 0x0000000600567308 */ /* 0x0003e60000000800 */
[----:B------:R-:W-:Y:S01]  /*10130*/  PRMT R12, R9, 0x5410, R7 ;  /* 0x00005410090c7816 */ /* 0x000fe20000000007 */
[----:B------:R-:W-:Y:S01]  /*10140*/  FFMA.FTZ R7, R213, UR35, -R0 ;  /* 0x00000023d5077c23 */ /* 0x000fe20008010800 */
[----:B------:R-:W-:Y:S02]  /*10150*/  PRMT R9, R5, 0x5410, R8 ;  /* 0x0000541005097816 */ /* 0x000fe40000000008 */
[----:B------:R-:W-:Y:S01]  /*10160*/  HSET2.LE.AND R5, R15, R216, PT ;  /* 0x000000d80f057233 */ /* 0x000fe20003803000 */
[----:B------:R4:W-:Y:S01]  /*10170*/  MUFU.EX2 R55, R7 ;  /* 0x0000000700377308 */ /* 0x0009e20000000800 */
[----:B-1----:R-:W-:-:S07]  /*10180*/  FFMA.FTZ R6, R210, UR35, -R0 ;  /* 0x00000023d2067c23 */ /* 0x002fce0008010800 */
[----:B------:R3:W1:Y:S01]  /*10190*/  MUFU.EX2 R70, R6 ;  /* 0x0000000600467308 */ /* 0x0006620000000800 */
[----:B----4-:R-:W-:-:S05]  /*101a0*/  IMAD.U32 R7, RZ, RZ, UR4 ;  /* 0x00000004ff077e24 */ /* 0x010fca000f8e00ff */
[----:B------:R-:W-:Y:S01]  /*101b0*/  LOP3.LUT R7, R77, UR33, R7, 0x96, !PT ;  /* 0x000000214d077c12 */ /* 0x000fe2000f8e9607 */
[----:B------:R-:W-:Y:S01]  /*101c0*/  IMAD.MOV.U32 R77, RZ, RZ, R166 ;  /* 0x000000ffff4d7224 */ /* 0x000fe200078e00a6 */
        /* <DEDUP_REMOVED lines=10> */
[----:B------:R-:W-:Y:S02]  /*10270*/  LOP3.LUT R9, R5, R6, RZ, 0xc0, !PT ;  /* 0x0000000605097212 */ /* 0x000fe400078ec0ff */
[----:B------:R-:W-:Y:S02]  /*10280*/  LOP3.LUT R6, R17, UR21, R38, 0x96, !PT ;  /* 0x0000001511067c12 */ /* 0x000fe4000f8e9626 */
[----:B------:R-:W-:-:S03]  /*10290*/  LOP3.LUT R5, R69, UR19, R16, 0x96, !PT ;  /* 0x0000001345057c12 */ /* 0x000fc6000f8e9610 */
[C---:B------:R-:W-:Y:S06]  /*102a0*/  HMMA.16816.F32.BF16 R96, R8.reuse, R66, R40 ;  /* 0x000000420860723c */ /* 0x040fec0000041828 */
[----:B------:R-:W-:Y:S01]  /*102b0*/  HMMA.16816.F32.BF16 R92, R8, R64, R72 ;  /* 0x00000040085c723c */ /* 0x000fe20000041848 */
[----:B------:R-:W-:Y:S01]  /*102c0*/  LOP3.LUT R40, R13, UR13, R14, 0x96, !PT ;  /* 0x0000000d0d287c12 */ /* 0x000fe2000f8e960e */
[----:B------:R-:W-:-:S04]  /*102d0*/  IMAD.WIDE.U32 R12, R5, -0x2daee0ad, RZ ;  /* 0xd2511f53050c7825 */ /* 0x000fc800078e00ff */
[----:B--2---:R-:W-:Y:S01]  /*102e0*/  HMMA.16816.F32.BF16 R100, R8, R56, R32 ;  /* 0x000000380864723c */ /* 0x004fe20000041820 */
[----:B------:R-:W-:Y:S02]  /*102f0*/  IMAD.MOV.U32 R73, RZ, RZ, R24 ;  /* 0x000000ffff497224 */ /* 0x000fe400078e0018 */
[----:B------:R-:W-:-:S03]  /*10300*/  IMAD.MOV.U32 R72, RZ, RZ, R167 ;  /* 0x000000ffff487224 */ /* 0x000fc600078e00a7 */
[----:B------:R-:W-:Y:S07]  /*10310*/  HMMA.16816.F32.BF16 R104, R8, R58, R28 ;  /* 0x0000003a0868723c */ /* 0x000fee000004181c */
        /* <DEDUP_REMOVED lines=9> */
[C---:B------:R-:W-:Y:S02]  /*103b0*/  LOP3.LUT R15, R9.reuse, UR21, R38, 0x96, !PT ;  /* 0x00000015090f7c12 */ /* 0x040fe4000f8e9626 */
[----:B------:R-:W-:Y:S01]  /*103c0*/  LOP3.LUT R13, R9, UR21, R18, 0x96, !PT ;  /* 0x00000015090d7c12 */ /* 0x000fe2000f8e9612 */
[----:B------:R-:W-:Y:S01]  /*103d0*/  IMAD.WIDE.U32 R38, R5, -0x2daee0ad, RZ ;  /* 0xd2511f5305267825 */ /* 0x000fe200078e00ff */
[----:B------:R-:W-:Y:S02]  /*103e0*/  LOP3.LUT R5, R7, UR14, R12, 0x96, !PT ;  /* 0x0000000e07057c12 */ /* 0x000fe4000f8e960c */
[----:B------:R-:W-:Y:S01]  /*103f0*/  LOP3.LUT R11, R69, UR19, R8, 0x96, !PT ;  /* 0x00000013450b7c12 */ /* 0x000fe2000f8e9608 */
[----:B------:R-:W-:Y:S01]  /*10400*/  IMAD.MOV.U32 R69, RZ, RZ, R183 ;  /* 0x000000ffff457224 */ /* 0x000fe200078e00b7 */
[----:B------:R-:W-:Y:S02]  /*10410*/  LOP3.LUT R6, R39, UR12, R6, 0x96, !PT ;  /* 0x0000000c27067c12 */ /* 0x000fe4000f8e9606 */
[----:B------:R-:W-:Y:S01]  /*10420*/  LOP3.LUT R12, R51, UR19, R8, 0x96, !PT ;  /* 0x00000013330c7c12 */ /* 0x000fe2000f8e9608 */
[----:B------:R-:W-:-:S04]  /*10430*/  IMAD.WIDE.U32 R8, R5, -0x326172a9, RZ ;  /* 0xcd9e8d5705087825 */ /* 0x000fc800078e00ff */
[----:B------:R-:W-:Y:S01]  /*10440*/  IMAD.WIDE.U32 R6, R6, -0x326172a9, RZ ;  /* 0xcd9e8d5706067825 */ /* 0x000fe200078e00ff */
[----:B------:R-:W-:-:S03]  /*10450*/  LOP3.LUT R37, R9, UR13, R10, 0x96, !PT ;  /* 0x0000000d09257c12 */ /* 0x000fc6000f8e960a */
[----:B------:R-:W-:Y:S01]  /*10460*/  IMAD.WIDE.U32 R22, R11, -0x2daee0ad, RZ ;  /* 0xd2511f530b167825 */ /* 0x000fe200078e00ff */
[----:B------:R-:W-:Y:S02]  /*10470*/  LOP3.LUT R9, R6, 0xffff, RZ, 0xc0, !PT ;  /* 0x0000ffff06097812 */ /* 0x000fe400078ec0ff */
[----:B------:R-:W-:Y:S01]  /*10480*/  LOP3.LUT R5, R7, UR22, R8, 0x96, !PT ;  /* 0x0000001607057c12 */ /* 0x000fe2000f8e9608 */
[----:B------:R-:W-:Y:S01]  /*10490*/  IMAD.WIDE.U32 R16, R12, -0x2daee0ad, RZ ;  /* 0xd2511f530c107825 */ /* 0x000fe200078e00ff */
[----:B------:R-:W-:Y:S02]  /*104a0*/  SHF.R.U32.HI R7, RZ, 0x8, R9 ;  /* 0x00000008ff077819 */ /* 0x000fe40000011609 */
[----:B------:R-:W-:Y:S02]  /*104b0*/  LOP3.LUT R9, R6, 0xff, RZ, 0xc0, !PT ;  /* 0x000000ff06097812 */ /* 0x000fe400078ec0ff */
[----:B------:R-:W-:Y:S02]  /*104c0*/  SHF.R.U32.HI R8, RZ, 0x10, R6 ;  /* 0x00000010ff087819 */ /* 0x000fe40000011606 */
[----:B------:R-:W-:-:S02]  /*104d0*/  PRMT R26, R9, 0x5410, R7 ;  /* 0x00005410091a7816 */ /* 0x000fc40000000007 */
[----:B------:R-:W-:Y:S02]  /*104e0*/  SHF.R.U32.HI R10, RZ, 0x18, R6 ;  /* 0x00000018ff0a7819 */ /* 0x000fe40000011606 */
[----:B------:R-:W-:Y:S01]  /*104f0*/  LOP3.LUT R7, R8, 0xff, RZ, 0xc0, !PT ;  /* 0x000000ff08077812 */ /* 0x000fe200078ec0ff */
[----:B------:R-:W-:Y:S01]  /*10500*/  FFMA.FTZ R8, R225, UR35, -R4 ;  /* 0x00000023e1087c23 */ /* 0x000fe20008010804 */
[----:B------:R-:W-:Y:S02]  /*10510*/  LOP3.LUT R6, R5, 0xffff, RZ, 0xc0, !PT ;  /* 0x0000ffff05067812 */ /* 0x000fe400078ec0ff */
[----:B------:R-:W-:Y:S01]  /*10520*/  PRMT R19, R7, 0x5410, R10 ;  /* 0x0000541007137816 */ /* 0x000fe2000000000a */
[----:B------:R1:W-:Y:S01]  /*10530*/  MUFU.EX2 R225, R8 ;  /* 0x0000000800e17308 */ /* 0x0003e20000000800 */
[----:B------:R-:W-:Y:S01]  /*10540*/  SHF.R.U32.HI R7, RZ, 0x8, R6 ;  /* 0x00000008ff077819 */ /* 0x000fe20000011606 */
[----:B------:R-:W-:Y:S01]  /*10550*/  IMAD.WIDE.U32 R10, R13, -0x2daee0ad, RZ ;  /* 0xd2511f530d0a7825 */ /* 0x000fe200078e00ff */
[----:B------:R-:W-:-:S04]  /*10560*/  LOP3.LUT R6, R5, 0xff, RZ, 0xc0, !PT ;  /* 0x000000ff05067812 */ /* 0x000fc800078ec0ff */
[----:B------:R-:W-:Y:S02]  /*10570*/  PRMT R18, R6, 0x5410, R7 ;  /* 0x0000541006127816 */ /* 0x000fe40000000007 */
[--C-:B------:R-:W-:Y:S02]  /*10580*/  SHF.R.U32.HI R6, RZ, 0x10, R5.reuse ;  /* 0x00000010ff067819 */ /* 0x100fe40000011605 */
[----:B------:R-:W-:Y:S02]  /*10590*/  SHF.R.U32.HI R7, RZ, 0x18, R5 ;  /* 0x00000018ff077819 */ /* 0x000fe40000011605 */
[----:B------:R-:W-:Y:S01]  /*105a0*/  LOP3.LUT R5, R6, 0xff, RZ, 0xc0, !PT ;  /* 0x000000ff06057812 */ /* 0x000fe200078ec0ff */
[----:B------:R-:W-:Y:S01]  /*105b0*/  FFMA.FTZ R6, R219, UR35, -R4 ;  /* 0x00000023db067c23 */ /* 0x000fe20008010804 */
[----:B------:R-:W-:Y:S02]  /*105c0*/  LOP3.LUT R10, R17, UR16, R10, 0x96, !PT ;  /* 0x00000010110a7c12 */ /* 0x000fe4000f8e960a */
[----:B------:R-:W-:Y:S01]  /*105d0*/  PRMT R14, R5, 0x5410, R7 ;  /* 0x00005410050e7816 */ /* 0x000fe20000000007 */
[----:B------:R2:W-:Y:S01]  /*105e0*/  MUFU.EX2 R219, R6 ;  /* 0x0000000600db7308 */ /* 0x0005e20000000800 */
[--C-:B------:R-:W-:Y:S01]  /*105f0*/  FFMA.FTZ R5, R218, UR35, -R4.reuse ;  /* 0x00000023da057c23 */ /* 0x100fe20008010804 */
[----:B-1----:R-:W-:Y:S01]  /*10600*/  FFMA.FTZ R8, R223, UR35, -R4 ;  /* 0x00000023df087c23 */ /* 0x002fe20008010804 */
[----:B------:R-:W-:-:S04]  /*10610*/  IMAD.WIDE.U32 R20, R10, -0x326172a9, RZ ;  /* 0xcd9e8d570a147825 */ /* 0x000fc800078e00ff */
[----:B------:R-:W-:Y:S01]  /*10620*/  IMAD.MOV.U32 R218, RZ, RZ, R170 ;  /* 0x000000ffffda7224 */ /* 0x000fe200078e00aa */
[----:B------:R1:W-:Y:S08]  /*10630*/  MUFU.EX2 R213, R5 ;  /* 0x0000000500d57308 */ /* 0x0003f00000000800 */
[----:B------:R3:W4:Y:S01]  /*10640*/  MUFU.EX2 R223, R8 ;  /* 0x0000000800df7308 */ /* 0x0007220000000800 */
[----:B--2---:R-:W-:-:S04]  /*10650*/  IMAD.WIDE.U32 R6, R15, -0x2daee0ad, RZ ;  /* 0xd2511f530f067825 */ /* 0x004fc800078e00ff */
[----:B-1----:R-:W-:Y:S01]  /*10660*/  FFMA.FTZ R5, R230, UR35, -R3 ;  /* 0x00000023e6057c23 */ /* 0x002fe20008010803 */
[----:B------:R-:W-:-:S03]  /*10670*/  IMAD.MOV.U32 R230, RZ, RZ, R171 ;  /* 0x000000ffffe67224 */ /* 0x000fc600078e00ab */
[----:B------:R1:W-:Y:S01]  /*10680*/  MUFU.EX2 R212, R5 ;  /* 0x0000000500d47308 */ /* 0x0003e20000000800 */
[----:B---3--:R-:W-:Y:S02]  /*10690*/  LOP3.LUT R8, R7, UR18, R80, 0x96, !PT ;  /* 0x0000001207087c12 */ /* 0x008fe4000f8e9650 */
[----:B------:R-:W-:Y:S02]  /*106a0*/  LOP3.LUT R7, R23, UR16, R6, 0x96, !PT ;  /* 0x0000001017077c12 */ /* 0x000fe4000f8e9606 */
[----:B------:R-:W-:Y:S01]  /*106b0*/  LOP3.LUT R6, R11, UR18, R78, 0x96, !PT ;  /* 0x000000120b067c12 */ /* 0x000fe2000f8e964e */
[----:B------:R-:W-:-:S04]  /*106c0*/  IMAD.WIDE.U32 R8, R8, -0x326172a9, RZ ;  /* 0xcd9e8d5708087825 */ /* 0x000fc800078e00ff */
[----:B------:R-:W-:Y:S01]  /*106d0*/  IMAD.WIDE.U32 R28, R7, -0x326172a9, RZ ;  /* 0xcd9e8d57071c7825 */ /* 0x000fe200078e00ff */
[----:B------:R-:W-:-:S03]  /*106e0*/  LOP3.LUT R12, R9, UR17, R68, 0x96, !PT ;  /* 0x00000011090c7c12 */ /* 0x000fc6000f8e9644 */
[----:B-1----:R-:W-:Y:S01]  /*106f0*/  FFMA.FTZ R5, R231, UR35, -R3 ;  /* 0x00000023e7057c23 */ /* 0x002fe20008010803 */
[----:B------:R-:W-:Y:S01]  /*10700*/  IMAD.WIDE.U32 R6, R6, -0x326172a9, RZ ;  /* 0xcd9e8d5706067825 */ /* 0x000fe200078e00ff */
[----:B------:R-:W-:Y:S02]  /*10710*/  LOP3.LUT R11, R29, UR15, R8, 0x96, !PT ;  /* 0x0000000f1d0b7c12 */ /* 0x000fe4000f8e9608 */
[----:B------:R1:W2:Y:S01]  /*10720*/  MUFU.EX2 R211, R5 ;  /* 0x0000000500d37308 */ /* 0x0002a20000000800 */
[----:B------:R-:W-:Y:S01]  /*10730*/  IMAD.MOV.U32 R68, RZ, RZ, R89 ;  /* 0x000000ffff447224 */ /* 0x000fe200078e0059 */
[----:B------:R-:W-:Y:S01]  /*10740*/  LOP3.LUT R9, R7, UR17, R50, 0x96, !PT ;  /* 0x0000001107097c12 */ /* 0x000fe2000f8e9632 */
[----:B------:R-:W-:Y:S01]  /*10750*/  IMAD.WIDE.U32 R32, R11, -0x2daee0ad, RZ ;  /* 0xd2511f530b207825 */ /* 0x000fe200078e00ff */
[----:B------:R-:W-:-:S03]  /*10760*/  LOP3.LUT R8, R21, UR15, R6, 0x96, !PT ;  /* 0x0000000f15087c12 */ /* 0x000fc6000f8e9606 */
[----:B------:R-:W-:-:S04]  /*10770*/  IMAD.WIDE.U32 R6, R12, -0x2daee0ad, RZ ;  /* 0xd2511f530c067825 */ /* 0x000fc800078e00ff */
[----:B------:R-:W-:Y:S01]  /*10780*/  IMAD.WIDE.U32 R34, R8, -0x2daee0ad, RZ ;  /* 0xd2511f5308227825 */ /* 0x000fe200078e00ff */
[----:B------:R-:W-:Y:S02]  /*10790*/  LOP3.LUT R13, R7, UR14, R22, 0x96, !PT ;  /* 0x0000000e070d7c12 */ /* 0x000fe4000f8e9616 */
[----:B------:R-:W-:Y:S01]  /*107a0*/  LOP3.LUT R12, R33, UR12, R6, 0x96, !PT ;  /* 0x0000000c210c7c12 */ /* 0x000fe2000f8e9606 */
[----:B------:R-:W-:Y:S01]  /*107b0*/  IMAD.WIDE.U32 R6, R9, -0x2daee0ad, RZ ;  /* 0xd2511f5309067825 */ /* 0x000fe200078e00ff */
[----:B----4-:R-:W-:-:S03]  /*107c0*/  F2FP.BF16.F32.PACK_AB R8, R223, R225 ;  /* 0x000000e1df08723e */ /* 0x010fc600000010ff */
[----:B-1----:R-:W-:Y:S01]  /*107d0*/  FFMA.FTZ R5, R227, UR35, -R3 ;  /* 0x00000023e3057c23 */ /* 0x002fe20008010803 */
[----:B------:R-:W-:Y:S01]  /*107e0*/  IMAD.MOV.U32 R231, RZ, RZ, R182 ;  /* 0x000000ffffe77224 */ /* 0x000fe200078e00b6 */
[----:B------:R-:W-:Y:S02]  /*107f0*/  LOP3.LUT R10, R35, UR12, R6, 0x96, !PT ;  /* 0x0000000c230a7c12 */ /* 0x000fe4000f8e9606 */
[----:B------:R1:W-:Y:S01]  /*10800*/  MUFU.EX2 R210, R5 ;  /* 0x0000000500d27308 */ /* 0x0003e20000000800 */
[----:B------:R-:W-:Y:S01]  /*10810*/  LOP3.LUT R11, R7, UR14, R16, 0x96, !PT ;  /* 0x0000000e070b7c12 */ /* 0x000fe2000f8e9610 */
[----:B------:R-:W-:Y:S01]  /*10820*/  IMAD.MOV.U32 R78, RZ, RZ, R172 ;  /* 0x000000ffff4e7224 */ /* 0x000fe200078e00ac */
[----:B------:R-:W-:Y:S01]  /*10830*/  HSET2.LE.AND R6, R18, R216, PT ;  /* 0x000000d812067233 */ /* 0x000fe20003803000 */
[----:B------:R-:W-:Y:S01]  /*10840*/  IMAD.MOV.U32 R227, RZ, RZ, R82 ;  /* 0x000000ffffe37224 */ /* 0x000fe200078e0052 */
[----:B--2---:R-:W-:Y:S01]  /*10850*/  F2FP.BF16.F32.PACK_AB R7, R211, R212 ;  /* 0x000000d4d307723e */ /* 0x004fe200000010ff */
[----:B------:R-:W-:-:S02]  /*10860*/  IMAD.MOV.U32 R82, RZ, RZ, R133 ;  /* 0x000000ffff527224 */ /* 0x000fc400078e0085 */
[----:B------:R-:W-:Y:S01]  /*10870*/  LOP3.LUT R24, R6, R8, RZ, 0xc0, !PT ;  /* 0x0000000806187212 */ /* 0x000fe200078ec0ff */
[----:B------:R-:W-:Y:S01]  /*10880*/  IMAD.MOV.U32 R50, RZ, RZ, R230 ;  /* 0x000000ffff327224 */ /* 0x000fe200078e00e6 */
[----:B------:R-:W-:Y:S01]  /*10890*/  HSET2.LE.AND R6, R26, R216, PT ;  /* 0x000000d81a067233 */ /* 0x000fe20003803000 */
[----:B------:R-:W-:Y:S01]  /*108a0*/  IMAD.MOV.U32 R230, RZ, RZ, R70 ;  /* 0x000000ffffe67224 */ /* 0x000fe200078e0046 */
[----:B------:R-:W-:Y:S01]  /*108b0*/  F2FP.BF16.F32.PACK_AB R8, R213, R219 ;  /* 0x000000dbd508723e */ /* 0x000fe200000010ff */
[----:B------:R-:W-:Y:S02]  /*108c0*/  IMAD.MOV.U32 R70, RZ, RZ, R127 ;  /* 0x000000ffff467224 */ /* 0x000fe400078e007f */
[----:B------:R-:W-:Y:S01]  /*108d0*/  IMAD.MOV.U32 R51, RZ, RZ, R78 ;  /* 0x000000ffff337224 */ /* 0x000fe200078e004e */
[----:B------:R-:W-:Y:S01]  /*108e0*/  LOP3.LUT R26, R6, R8, RZ, 0xc0, !PT ;  /* 0x00000008061a7212 */ /* 0x000fe200078ec0ff */
[----:B-1----:R-:W-:Y:S01]  /*108f0*/  FFMA.FTZ R5, R226, UR35, -R3 ;  /* 0x00000023e2057c23 */ /* 0x002fe20008010803 */
[----:B------:R-:W-:-:S03]  /*10900*/  IMAD.WIDE.U32 R8, R13, -0x326172a9, RZ ;  /* 0xcd9e8d570d087825 */ /* 0x000fc600078e00ff */
[----:B------:R1:W2:Y:S01]  /*10910*/  MUFU.EX2 R209, R5 ;  /* 0x0000000500d17308 */ /* 0x0002a20000000800 */
[----:B------:R-:W-:Y:S02]  /*10920*/  IMAD.MOV.U32 R226, RZ, RZ, R130 ;  /* 0x000000ffffe27224 */ /* 0x000fe400078e0082 */
[----:B------:R-:W-:Y:S01]  /*10930*/  IMAD.MOV.U32 R78, RZ, RZ, R168 ;  /* 0x000000ffff4e7224 */ /* 0x000fe200078e00a8 */
[----:B-1----:R-:W-:-:S05]  /*10940*/  HSET2.LE.AND R5, R14, R216, PT ;  /* 0x000000d80e057233 */ /* 0x002fca0003803000 */
[----:B------:R-:W-:Y:S02]  /*10950*/  LOP3.LUT R25, R5, R7, RZ, 0xc0, !PT ;  /* 0x0000000705197212 */ /* 0x000fe400078ec0ff */
[----:B------:R-:W-:Y:S02]  /*10960*/  HSET2.LE.AND R5, R19, R216, PT ;  /* 0x000000d813057233 */ /* 0x000fe40003803000 */
[----:B--2---:R-:W-:-:S04]  /*10970*/  F2FP.BF16.F32.PACK_AB R7, R209, R210 ;  /* 0x000000d2d107723e */ /* 0x004fc800000010ff */
[----:B------:R-:W-:Y:S01]  /*10980*/  LOP3.LUT R27, R5, R7, RZ, 0xc0, !PT ;  /* 0x00000007051b7212 */ /* 0x000fe200078ec0ff */
[----:B------:R-:W-:-:S04]  /*10990*/  IMAD.WIDE.U32 R6, R12, -0x326172a9, RZ ;  /* 0xcd9e8d570c067825 */ /* 0x000fc800078e00ff */
[----:B------:R-:W-:Y:S01]  /*109a0*/  FFMA.FTZ R5, R240, UR35, -R4 ;  /* 0x00000023f0057c23 */ /* 0x000fe20008010804 */
[----:B------:R-:W-:Y:S02]  /*109b0*/  LOP3.LUT R12, R9, UR13, R28, 0x96, !PT ;  /* 0x0000000d090c7c12 */ /* 0x000fe4000f8e961c */
[----:B------:R-:W-:Y:S01]  /*109c0*/  LOP3.LUT R15, R7, UR22, R8, 0x96, !PT ;  /* 0x00000016070f7c12 */ /* 0x000fe2000f8e9608 */
[----:B------:R1:W-:Y:S01]  /*109d0*/  MUFU.EX2 R208, R5 ;  /* 0x0000000500d07308 */ /* 0x0003e20000000800 */
[C---:B------:R-:W-:Y:S01]  /*109e0*/  LOP3.LUT R13, R6.reuse, 0xffff, RZ, 0xc0, !PT ;  /* 0x0000ffff060d7812 */ /* 0x040fe200078ec0ff */
[----:B------:R-:W-:Y:S01]  /*109f0*/  IMAD.WIDE.U32 R8, R11, -0x326172a9, RZ ;  /* 0xcd9e8d570b087825 */ /* 0x000fe200078e00ff */
[----:B------:R-:W-:Y:S01]  /*10a00*/  LOP3.LUT R18, R6, 0xff, RZ, 0xc0, !PT ;  /* 0x000000ff06127812 */ /* 0x000fe200078ec0ff */
[----:B------:R-:W-:Y:S01]  /*10a10*/  HMMA.16816.F32.BF16 R164, R24, R64, R44 ;  /* 0x0000004018a4723c */ /* 0x000fe2000004182c */
[--C-:B------:R-:W-:Y:S02]  /*10a20*/  SHF.R.U32.HI R17, RZ, 0x10, R6.reuse ;  /* 0x00000010ff117819 */ /* 0x100fe40000011606 */
[----:B------:R-:W-:Y:S01]  /*10a30*/  SHF.R.U32.HI R16, RZ, 0x18, R6 ;  /* 0x00000018ff107819 */ /* 0x000fe20000011606 */
[----:B------:R-:W-:Y:S01]  /*10a40*/  IMAD.WIDE.U32 R6, R10, -0x326172a9, RZ ;  /* 0xcd9e8d570a067825 */ /* 0x000fe200078e00ff */
[----:B------:R-:W-:-:S03]  /*10a50*/  LOP3.LUT R19, R9, UR13, R20, 0x96, !PT ;  /* 0x0000000d09137c12 */ /* 0x000fc6000f8e9614 */
[----:B------:R-:W-:Y:S01]  /*10a60*/  IMAD.MOV.U32 R46, RZ, RZ, R129 ;  /* 0x000000ffff2e7224 */ /* 0x000fe200078e0081 */
[----:B------:R-:W-:Y:S01]  /*10a70*/  LOP3.LUT R14, R7, UR22, R8, 0x96, !PT ;  /* 0x00000016070e7c12 */ /* 0x000fe2000f8e9608 */
[----:B------:R-:W-:Y:S01]  /*10a80*/  IMAD.MOV.U32 R47, RZ, RZ, R128 ;  /* 0x000000ffff2f7224 */ /* 0x000fe200078e0080 */
[C---:B------:R-:W-:Y:S01]  /*10a90*/  LOP3.LUT R28, R6.reuse, 0xffff, RZ, 0xc0, !PT ;  /* 0x0000ffff061c7812 */ /* 0x040fe200078ec0ff */
[----:B-1----:R-:W-:Y:S01]  /*10aa0*/  FFMA.FTZ R5, R239, UR35, -R4 ;  /* 0x00000023ef057c23 */ /* 0x002fe20008010804 */
[----:B------:R-:W-:Y:S01]  /*10ab0*/  LOP3.LUT R31, R6, 0xff, RZ, 0xc0, !PT ;  /* 0x000000ff061f7812 */ /* 0x000fe200078ec0ff */
[----:B------:R-:W-:Y:S01]  /*10ac0*/  IMAD.MOV.U32 R45, RZ, RZ, R47 ;  /* 0x000000ffff2d7224 */ /* 0x000fe200078e002f */
[--C-:B------:R-:W-:Y:S01]  /*10ad0*/  SHF.R.U32.HI R30, RZ, 0x10, R6.reuse ;  /* 0x00000010ff1e7819 */ /* 0x100fe20000011606 */
[----:B------:R1:W-:Y:S01]  /*10ae0*/  MUFU.EX2 R207, R5 ;  /* 0x0000000500cf7308 */ /* 0x0003e20000000800 */
[----:B------:R-:W-:Y:S01]  /*10af0*/  SHF.R.U32.HI R29, RZ, 0x18, R6 ;  /* 0x00000018ff1d7819 */ /* 0x000fe20000011606 */
[----:B------:R-:W-:-:S04]  /*10b00*/  IMAD.WIDE.U32 R6, R37, -0x2daee0ad, RZ ;  /* 0xd2511f5325067825 */ /* 0x000fc800078e00ff */
[----:B------:R-:W-:Y:S01]  /*10b10*/  IMAD.MOV.U32 R47, RZ, RZ, R50 ;  /* 0x000000ffff2f7224 */ /* 0x000fe200078e0032 */
[C---:B------:R-:W-:Y:S02]  /*10b20*/  LOP3.LUT R20, R6.reuse, 0xffff, RZ, 0xc0, !PT ;  /* 0x0000ffff06147812 */ /* 0x040fe400078ec0ff */
[----:B------:R-:W-:Y:S01]  /*10b30*/  LOP3.LUT R23, R6, 0xff, RZ, 0xc0, !PT ;  /* 0x000000ff06177812 */ /* 0x000fe200078ec0ff */
[----:B------:R-:W-:Y:S01]  /*10b40*/  IMAD.MOV.U32 R65, RZ, RZ, R47 ;  /* 0x000000ffff417224 */ /* 0x000fe200078e002f */
[--C-:B------:R-:W-:Y:S02]  /*10b50*/  SHF.R.U32.HI R22, RZ, 0x10, R6.reuse ;  /* 0x00000010ff167819 */ /* 0x100fe40000011606 */
[----:B------:R-:W-:Y:S02]  /*10b60*/  SHF.R.U32.HI R21, RZ, 0x18, R6 ;  /* 0x00000018ff157819 */ /* 0x000fe40000011606 */
[----:B------:R-:W-:Y:S01]  /*10b70*/  SHF.R.U32.HI R6, RZ, 0x8, R13 ;  /* 0x00000008ff067819 */ /* 0x000fe2000001160d */
[----:B-1----:R-:W-:Y:S01]  /*10b80*/  FFMA.FTZ R5, R235, UR35, -R4 ;  /* 0x00000023eb057c23 */ /* 0x002fe20008010804 */
[----:B------:R-:W-:-:S02]  /*10b90*/  LOP3.LUT R9, R7, UR23, R38, 0x96, !PT ;  /* 0x0000001707097c12 */ /* 0x000fc4000f8e9626 */
[----:B------:R-:W-:Y:S01]  /*10ba0*/  PRMT R89, R18, 0x5410, R6 ;  /* 0x0000541012597816 */ /* 0x000fe20000000006 */
[----:B------:R1:W-:Y:S01]  /*10bb0*/  MUFU.EX2 R206, R5 ;  /* 0x0000000500ce7308 */ /* 0x0003e20000000800 */
[----:B------:R-:W-:-:S04]  /*10bc0*/  LOP3.LUT R6, R17, 0xff, RZ, 0xc0, !PT ;  /* 0x000000ff11067812 */ /* 0x000fc800078ec0ff */
[----:B------:R-:W-:Y:S01]  /*10bd0*/  PRMT R87, R6, 0x5410, R16 ;  /* 0x0000541006577816 */ /* 0x000fe20000000010 */
[----:B------:R-:W-:-:S05]  /*10be0*/  IMAD.WIDE.U32 R6, R12, -0x2daee0ad, RZ ;  /* 0xd2511f530c067825 */ /* 0x000fca00078e00ff */
[----:B------:R-:W-:Y:S02]  /*10bf0*/  LOP3.LUT R33, R7, UR23, R32, 0x96, !PT ;  /* 0x0000001707217c12 */ /* 0x000fe4000f8e9620 */
[C---:B------:R-:W-:Y:S02]  /*10c00*/  LOP3.LUT R42, R6.reuse, 0xffff, RZ, 0xc0, !PT ;  /* 0x0000ffff062a7812 */ /* 0x040fe400078ec0ff */
[----:B------:R-:W-:Y:S01]  /*10c10*/  LOP3.LUT R44, R6, 0xff, RZ, 0xc0, !PT ;  /* 0x000000ff062c7812 */ /* 0x000fe200078ec0ff */
[----:B-1----:R-:W-:Y:S01]  /*10c20*/  FFMA.FTZ R5, R233, UR35, -R4 ;  /* 0x00000023e9057c23 */ /* 0x002fe20008010804 */
[--C-:B------:R-:W-:Y:S02]  /*10c30*/  SHF.R.U32.HI R43, RZ, 0x10, R6.reuse ;  /* 0x00000010ff2b7819 */ /* 0x100fe40000011606 */
[----:B------:R-:W-:Y:S01]  /*10c40*/  SHF.R.U32.HI R75, RZ, 0x18, R6 ;  /* 0x00000018ff4b7819 */ /* 0x000fe20000011606 */
[----:B------:R1:W2:Y:S01]  /*10c50*/  MUFU.EX2 R204, R5 ;  /* 0x0000000500cc7308 */ /* 0x0002a20000000800 */
[----:B------:R-:W-:-:S03]  /*10c60*/  IMAD.WIDE.U32 R6, R40, -0x2daee0ad, RZ ;  /* 0xd2511f5328067825 */ /* 0x000fc600078e00ff */
[C---:B------:R-:W-:Y:S02]  /*10c70*/  LOP3.LUT R10, R6.reuse, 0xffff, RZ, 0xc0, !PT ;  /* 0x0000ffff060a7812 */ /* 0x040fe400078ec0ff */
[----:B------:R-:W-:Y:S02]  /*10c80*/  LOP3.LUT R13, R6, 0xff, RZ, 0xc0, !PT ;  /* 0x000000ff060d7812 */ /* 0x000fe400078ec0ff */
[--C-:B------:R-:W-:Y:S02]  /*10c90*/  SHF.R.U32.HI R12, RZ, 0x10, R6.reuse ;  /* 0x00000010ff0c7819 */ /* 0x100fe40000011606 */
[----:B------:R-:W-:Y:S02]  /*10ca0*/  SHF.R.U32.HI R11, RZ, 0x18, R6 ;  /* 0x00000018ff0b7819 */ /* 0x000fe40000011606 */
[----:B------:R-:W-:Y:S02]  /*10cb0*/  SHF.R.U32.HI R6, RZ, 0x8, R28 ;  /* 0x00000008ff067819 */ /* 0x000fe4000001161c */
[----:B------:R-:W-:Y:S01]  /*10cc0*/  LOP3.LUT R8, R7, UR23, R36, 0x96, !PT ;  /* 0x0000001707087c12 */ /* 0x000fe2000f8e9624 */
[----:B-1----:R-:W-:Y:S01]  /*10cd0*/  FFMA.FTZ R5, R232, UR35, -R4 ;  /* 0x00000023e8057c23 */ /* 0x002fe20008010804 */
[----:B------:R-:W-:Y:S01]  /*10ce0*/  PRMT R80, R31, 0x5410, R6 ;  /* 0x000054101f507816 */ /* 0x000fe20000000006 */
[--C-:B------:R-:W-:Y:S01]  /*10cf0*/  FFMA.FTZ R7, R215, UR35, -R4.reuse ;  /* 0x00000023d7077c23 */ /* 0x100fe20008010804 */
[----:B------:R-:W-:Y:S01]  /*10d00*/  LOP3.LUT R6, R30, 0xff, RZ, 0xc0, !PT ;  /* 0x000000ff1e067812 */ /* 0x000fe200078ec0ff */
[----:B------:R1:W-:Y:S03]  /*10d10*/  MUFU.EX2 R205, R5 ;  /* 0x0000000500cd7308 */ /* 0x0003e60000000800 */
[----:B------:R-:W-:Y:S01]  /*10d20*/  PRMT R79, R6, 0x5410, R29 ;  /* 0x00005410064f7816 */ /* 0x000fe2000000001d */
[----:B------:R-:W-:-:S04]  /*10d30*/  FFMA.FTZ R6, R214, UR35, -R4 ;  /* 0x00000023d6067c23 */ /* 0x000fc80008010804 */
[----:B------:R-:W-:Y:S08]  /*10d40*/  MUFU.EX2 R170, R6 ;  /* 0x0000000600aa7308 */ /* 0x000ff00000000800 */
[----:B------:R3:W-:Y:S01]  /*10d50*/  MUFU.EX2 R171, R7 ;  /* 0x0000000700ab7308 */ /* 0x0007e20000000800 */
[----:B-1----:R-:W-:-:S07]  /*10d60*/  FFMA.FTZ R5, R229, UR35, -R4 ;  /* 0x00000023e5057c23 */ /* 0x002fce0008010804 */
[----:B------:R1:W-:Y:S01]  /*10d70*/  MUFU.EX2 R182, R5 ;  /* 0x0000000500b67308 */ /* 0x0003e20000000800 */
[----:B---3--:R-:W-:Y:S01]  /*10d80*/  SHF.R.U32.HI R7, RZ, 0x18, R9 ;  /* 0x00000018ff077819 */ /* 0x008fe20000011609 */
        /* <DEDUP_REMOVED lines=8> */
[----:B-1----:R-:W-:-:S05]  /*10e10*/  IMAD.WIDE.U32 R4, R19, -0x2daee0ad, RZ ;  /* 0xd2511f5313047825 */ /* 0x002fca00078e00ff */
[----:B------:R-:W-:Y:S02]  /*10e20*/  LOP3.LUT R32, R5, UR23, R34, 0x96, !PT ;  /* 0x0000001705207c12 */ /* 0x000fe4000f8e9622 */
[C---:B------:R-:W-:Y:S02]  /*10e30*/  LOP3.LUT R39, R4.reuse, 0xffff, RZ, 0xc0, !PT ;  /* 0x0000ffff04277812 */ /* 0x040fe400078ec0ff */
[----:B------:R-:W-:Y:S02]  /*10e40*/  SHF.R.U32.HI R5, RZ, 0x8, R20 ;  /* 0x00000008ff057819 */ /* 0x000fe40000011614 */
[----:B------:R-:W-:Y:S02]  /*10e50*/  LOP3.LUT R41, R4, 0xff, RZ, 0xc0, !PT ;  /* 0x000000ff04297812 */ /* 0x000fe400078ec0ff */
[--C-:B------:R-:W-:Y:S02]  /*10e60*/  SHF.R.U32.HI R40, RZ, 0x10, R4.reuse ;  /* 0x00000010ff287819 */ /* 0x100fe40000011604 */
[----:B------:R-:W-:Y:S01]  /*10e70*/  SHF.R.U32.HI R74, RZ, 0x18, R4 ;  /* 0x00000018ff4a7819 */ /* 0x000fe20000011604 */
[----:B------:R-:W-:Y:S01]  /*10e80*/  FFMA.FTZ R4, R251, UR35, -R3 ;  /* 0x00000023fb047c23 */ /* 0x000fe20008010803 */
[----:B------:R-:W-:-:S02]  /*10e90*/  PRMT R16, R23, 0x5410, R5 ;  /* 0x0000541017107816 */ /* 0x000fc40000000005 */
[----:B------:R-:W-:Y:S01]  /*10ea0*/  LOP3.LUT R5, R22, 0xff, RZ, 0xc0, !PT ;  /* 0x000000ff16057812 */ /* 0x000fe200078ec0ff */
[----:B------:R1:W-:Y:S03]  /*10eb0*/  MUFU.EX2 R134, R4 ;  /* 0x0000000400867308 */ /* 0x0003e60000000800 */
[----:B------:R-:W-:Y:S01]  /*10ec0*/  PRMT R21, R5, 0x5410, R21 ;  /* 0x0000541005157816 */ /* 0x000fe20000000015 */
[----:B------:R-:W-:-:S04]  /*10ed0*/  FFMA.FTZ R5, R247, UR35, -R3 ;  /* 0x00000023f7057c23 */ /* 0x000fc80008010803 */
[----:B------:R3:W-:Y:S01]  /*10ee0*/  MUFU.EX2 R130, R5 ;  /* 0x0000000500827308 */ /* 0x0007e20000000800 */
[----:B-1----:R-:W-:Y:S01]  /*10ef0*/  FFMA.FTZ R4, R68, UR35, -R3 ;  /* 0x0000002344047c23 */ /* 0x002fe20008010803 */
[----:B------:R-:W-:Y:S02]  /*10f00*/  IMAD.MOV.U32 R68, RZ, RZ, R231 ;  /* 0x000000ffff447224 */ /* 0x000fe400078e00e7 */
[----:B------:R-:W-:-:S04]  /*10f10*/  IMAD.MOV.U32 R231, RZ, RZ, R169 ;  /* 0x000000ffffe77224 */ /* 0x000fc800078e00a9 */
[----:B------:R1:W-:Y:S01]  /*10f20*/  MUFU.EX2 R133, R4 ;  /* 0x0000000400857308 */ /* 0x0003e20000000800 */
[----:B------:R-:W-:Y:S02]  /*10f30*/  IMAD.MOV.U32 R50, RZ, RZ, R68 ;  /* 0x000000ffff327224 */ /* 0x000fe400078e0044 */
[--C-:B------:R-:W-:Y:S01]  /*10f40*/  FFMA.FTZ R68, R234, UR35, -R3.reuse ;  /* 0x00000023ea447c23 */ /* 0x100fe20008010803 */
[----:B---3--:R-:W-:-:S04]  /*10f50*/  FFMA.FTZ R5, R246, UR35, -R3 ;  /* 0x00000023f6057c23 */ /* 0x008fc80008010803 */
[----:B------:R3:W4:Y:S01]  /*10f60*/  MUFU.EX2 R129, R5 ;  /* 0x0000000500817308 */ /* 0x0007220000000800 */
[----:B-1----:R-:W-:Y:S02]  /*10f70*/  SHF.R.U32.HI R4, RZ, 0x8, R10 ;  /* 0x00000008ff047819 */ /* 0x002fe4000001160a */
[----:B------:R-:W-:Y:S02]  /*10f80*/  LOP3.LUT R10, R9, 0xff, RZ, 0xc0, !PT ;  /* 0x000000ff090a7812 */ /* 0x000fe400078ec0ff */
[----:B------:R-:W-:Y:S02]  /*10f90*/  PRMT R36, R13, 0x5410, R4 ;  /* 0x000054100d247816 */ /* 0x000fe40000000004 */
[----:B------:R-:W-:Y:S02]  /*10fa0*/  LOP3.LUT R4, R12, 0xff, RZ, 0xc0, !PT ;  /* 0x000000ff0c047812 */ /* 0x000fe400078ec0ff */
[----:B---3--:R-:W-:Y:S02]  /*10fb0*/  LOP3.LUT R5, R9, 0xffff, RZ, 0xc0, !PT ;  /* 0x0000ffff09057812 */ /* 0x008fe400078ec0ff */
[----:B------:R-:W-:-:S02]  /*10fc0*/  PRMT R35, R4, 0x5410, R11 ;  /* 0x0000541004237816 */ /* 0x000fc4000000000b */
[----:B------:R-:W-:Y:S02]  /*10fd0*/  SHF.R.U32.HI R4, RZ, 0x10, R9 ;  /* 0x00000010ff047819 */ /* 0x000fe40000011609 */
[----:B------:R-:W-:Y:S01]  /*10fe0*/  SHF.R.U32.HI R6, RZ, 0x8, R5 ;  /* 0x00000008ff067819 */ /* 0x000fe20000011605 */
[----:B------:R-:W-:Y:S01]  /*10ff0*/  FFMA.FTZ R5, R244, UR35, -R3 ;  /* 0x00000023f4057c23 */ /* 0x000fe20008010803 */
[----:B------:R-:W-:Y:S02]  /*11000*/  LOP3.LUT R4, R4, 0xff, RZ, 0xc0, !PT ;  /* 0x000000ff04047812 */ /* 0x000fe400078ec0ff */
[----:B------:R-:W-:Y:S01]  /*11010*/  PRMT R11, R10, 0x5410, R6 ;  /* 0x000054100a0b7816 */ /* 0x000fe20000000006 */
[----:B------:R1:W-:Y:S01]  /*11020*/  MUFU.EX2 R127, R5 ;  /* 0x00000005007f7308 */ /* 0x0003e20000000800 */
[----:B------:R-:W-:Y:S01]  /*11030*/  PRMT R9, R4, 0x5410, R7 ;  /* 0x0000541004097816 */ /* 0x000fe20000000007 */
[----:B------:R-:W-:Y:S01]  /*11040*/  FFMA.FTZ R6, R242, UR35, -R3 ;  /* 0x00000023f2067c23 */ /* 0x000fe20008010803 */
[----:B------:R-:W-:-:S05]  /*11050*/  LOP3.LUT R4, R8, 0xffff, RZ, 0xc0, !PT ;  /* 0x0000ffff08047812 */ /* 0x000fca00078ec0ff */
[----:B------:R3:W-:Y:S01]  /*11060*/  MUFU.EX2 R168, R6 ;  /* 0x0000000600a87308 */ /* 0x0007e20000000800 */
[----:B-1----:R-:W-:-:S07]  /*11070*/  FFMA.FTZ R5, R243, UR35, -R3 ;  /* 0x00000023f3057c23 */ /* 0x002fce0008010803 */
[----:B------:R1:W-:Y:S01]  /*11080*/  MUFU.EX2 R128, R5 ;  /* 0x0000000500807308 */ /* 0x0003e20000000800 */
[----:B---3--:R-:W-:Y:S02]  /*11090*/  SHF.R.U32.HI R6, RZ, 0x10, R8 ;  /* 0x00000010ff067819 */ /* 0x008fe40000011608 */
[----:B-1----:R-:W-:Y:S02]  /*110a0*/  SHF.R.U32.HI R5, RZ, 0x8, R4 ;  /* 0x00000008ff057819 */ /* 0x002fe40000011604 */
[----:B------:R-:W-:-:S04]  /*110b0*/  LOP3.LUT R4, R8, 0xff, RZ, 0xc0, !PT ;  /* 0x000000ff08047812 */ /* 0x000fc800078ec0ff */
[----:B------:R-:W-:Y:S01]  /*110c0*/  PRMT R28, R4, 0x5410, R5 ;  /* 0x00005410041c7816 */ /* 0x000fe20000000005 */
[----:B------:R-:W-:Y:S01]  /*110d0*/  FFMA.FTZ R4, R238, UR35, -R3 ;  /* 0x00000023ee047c23 */ /* 0x000fe20008010803 */
[----:B------:R-:W-:-:S03]  /*110e0*/  SHF.R.U32.HI R5, RZ, 0x18, R8 ;  /* 0x00000018ff057819 */ /* 0x000fc60000011608 */
[----:B------:R1:W-:Y:S02]  /*110f0*/  MUFU.EX2 R169, R4 ;  /* 0x0000000400a97308 */ /* 0x0003e40000000800 */
[----:B-1----:R-:W-:Y:S01]  /*11100*/  LOP3.LUT R4, R6, 0xff, RZ, 0xc0, !PT ;  /* 0x000000ff06047812 */ /* 0x002fe200078ec0ff */
[----:B------:R-:W-:Y:S01]  /*11110*/  FFMA.FTZ R6, R46, UR35, -R2 ;  /* 0x000000232e067c23 */ /* 0x000fe20008010802 */
[----:B------:R-:W-:Y:S02]  /*11120*/  IMAD.MOV.U32 R46, RZ, RZ, R226 ;  /* 0x000000ffff2e7224 */ /* 0x000fe400078e00e2 */
[----:B------:R-:W-:Y:S01]  /*11130*/  IMAD.MOV.U32 R226, RZ, RZ, R51 ;  /* 0x000000ffffe27224 */ /* 0x000fe200078e0033 */
[----:B------:R-:W-:Y:S01]  /*11140*/  PRMT R13, R4, 0x5410, R5 ;  /* 0x00005410040d7816 */ /* 0x000fe20000000005 */
[----:B------:R-:W-:Y:S02]  /*11150*/  IMAD.MOV.U32 R51, RZ, RZ, R69 ;  /* 0x000000ffff337224 */ /* 0x000fe400078e0045 */
[----:B------:R-:W-:Y:S01]  /*11160*/  FFMA.FTZ R4, R45, UR35, -R2 ;  /* 0x000000232d047c23 */ /* 0x000fe20008010802 */
[----:B------:R-:W-:-:S02]  /*11170*/  IMAD.MOV.U32 R69, RZ, RZ, R81 ;  /* 0x000000ffff457224 */ /* 0x000fc400078e0051 */
[----:B------:R-:W-:Y:S01]  /*11180*/  FFMA.FTZ R7, R193, UR35, -R0 ;  /* 0x00000023c1077c23 */ /* 0x000fe20008010800 */
[----:B------:R-:W-:Y:S02]  /*11190*/  IMAD.MOV.U32 R81, RZ, RZ, R218 ;  /* 0x000000ffff517224 */ /* 0x000fe400078e00da */
[----:B------:R-:W-:Y:S01]  /*111a0*/  FFMA.FTZ R37, R250, UR35, -R0 ;  /* 0x00000023fa257c23 */ /* 0x000fe20008010800 */
[----:B------:R-:W-:Y:S02]  /*111b0*/  IMAD.MOV.U32 R218, RZ, RZ, R84 ;  /* 0x000000ffffda7224 */ /* 0x000fe400078e0054 */
[--C-:B------:R-:W-:Y:S01]  /*111c0*/  FFMA.FTZ R5, R201, UR35, -R2.reuse ;  /* 0x00000023c9057c23 */ /* 0x100fe20008010802 */
[----:B------:R-:W-:Y:S02]  /*111d0*/  IMAD.MOV.U32 R84, RZ, RZ, R77 ;  /* 0x000000ffff547224 */ /* 0x000fe400078e004d */
[----:B------:R-:W-:Y:S01]  /*111e0*/  FFMA.FTZ R12, R252, UR35, -R2 ;  /* 0x00000023fc0c7c23 */ /* 0x000fe20008010802 */
[----:B------:R-:W-:-:S02]  /*111f0*/  IMAD.MOV.U32 R77, RZ, RZ, R72 ;  /* 0x000000ffff4d7224 */ /* 0x000fc400078e0048 */
[--C-:B------:R-:W-:Y:S01]  /*11200*/  FFMA.FTZ R29, R249, UR35, -R2.reuse ;  /* 0x00000023f91d7c23 */ /* 0x100fe20008010802 */
[----:B------:R-:W-:Y:S02]  /*11210*/  IMAD.MOV.U32 R72, RZ, RZ, R55 ;  /* 0x000000ffff487224 */ /* 0x000fe400078e0037 */
[----:B------:R-:W-:Y:S01]  /*11220*/  FFMA.FTZ R30, R245, UR35, -R2 ;  /* 0x00000023f51e7c23 */ /* 0x000fe20008010802 */
[----:B------:R-:W-:Y:S01]  /*11230*/  IMAD.MOV.U32 R55, RZ, RZ, R122 ;  /* 0x000000ffff377224 */ /* 0x000fe200078e007a */
[----:B------:R-:W-:Y:S01]  /*11240*/  MUFU.EX2 R68, R68 ;  /* 0x0000004400447308 */ /* 0x000fe20000000800 */
[----:B------:R-:W-:Y:S01]  /*11250*/  IMAD.MOV.U32 R64, RZ, RZ, R226 ;  /* 0x000000ffff407224 */ /* 0x000fe200078e00e2 */
[----:B------:R1:W5:Y:S01]  /*11260*/  LDL.LU R201, [R1+0xac] ;  /* 0x0000ac0001c97983 */ /* 0x0003620000300800 */
[----:B------:R-:W-:Y:S02]  /*11270*/  IMAD.MOV.U32 R45, RZ, RZ, R50 ;  /* 0x000000ffff2d7224 */ /* 0x000fe400078e0032 */
[----:B------:R-:W-:-:S02]  /*11280*/  IMAD.MOV.U32 R240, RZ, RZ, R46 ;  /* 0x000000fffff07224 */ /* 0x000fc400078e002e */
[----:B------:R-:W-:Y:S01]  /*11290*/  IMAD.MOV.U32 R47, RZ, RZ, R69 ;  /* 0x000000ffff2f7224 */ /* 0x000fe200078e0045 */
[----:B------:R-:W-:Y:S01]  /*112a0*/  MUFU.EX2 R122, R6 ;  /* 0x00000006007a7308 */ /* 0x000fe20000000800 */
[----:B------:R-:W-:Y:S02]  /*112b0*/  IMAD.MOV.U32 R226, RZ, RZ, R81 ;  /* 0x000000ffffe27224 */ /* 0x000fe400078e0051 */
[----:B------:R-:W-:Y:S02]  /*112c0*/  IMAD.MOV.U32 R50, RZ, RZ, R77 ;  /* 0x000000ffff327224 */ /* 0x000fe400078e004d */
[----:B------:R-:W-:Y:S02]  /*112d0*/  IMAD.MOV.U32 R46, RZ, RZ, R51 ;  /* 0x000000ffff2e7224 */ /* 0x000fe400078e0033 */
[----:B------:R-:W-:Y:S02]  /*112e0*/  IMAD.MOV.U32 R69, RZ, RZ, R72 ;  /* 0x000000ffff457224 */ /* 0x000fe400078e0048 */
[----:B------:R-:W-:-:S02]  /*112f0*/  IMAD.MOV.U32 R81, RZ, RZ, R55 ;  /* 0x000000ffff517224 */ /* 0x000fc400078e0037 */
[----:B------:R-:W-:Y:S02]  /*11300*/  IMAD.MOV.U32 R77, RZ, RZ, R120 ;  /* 0x000000ffff4d7224 */ /* 0x000fe400078e0078 */
[----:B------:R-:W-:Y:S02]  /*11310*/  IMAD.MOV.U32 R72, RZ, RZ, R91 ;  /* 0x000000ffff487224 */ /* 0x000fe400078e005b */
[--C-:B------:R-:W-:Y:S01]  /*11320*/  FFMA.FTZ R91, R224, UR35, -R3.reuse ;  /* 0x00000023e05b7c23 */ /* 0x100fe20008010803 */
[----:B------:R-:W-:Y:S02]  /*11330*/  IMAD.MOV.U32 R120, RZ, RZ, R90 ;  /* 0x000000ffff787224 */ /* 0x000fe400078e005a */
[--C-:B------:R-:W-:Y:S01]  /*11340*/  FFMA.FTZ R90, R177, UR35, -R3.reuse ;  /* 0x00000023b15a7c23 */ /* 0x100fe20008010803 */
[----:B------:R-:W-:Y:S02]  /*11350*/  IMAD.MOV.U32 R55, RZ, RZ, R88 ;  /* 0x000000ffff377224 */ /* 0x000fe400078e0058 */
[----:B------:R-:W-:Y:S01]  /*11360*/  FFMA.FTZ R88, R222, UR35, -R3 ;  /* 0x00000023de587c23 */ /* 0x000fe20008010803 */
[----:B------:R-:W-:Y:S01]  /*11370*/  FFMA.FTZ R3, R240, UR35, -R2 ;  /* 0x00000023f0037c23 */ /* 0x000fe20008010802 */
[----:B------:R-:W-:-:S02]  /*11380*/  IMAD.MOV.U32 R17, RZ, RZ, R45 ;  /* 0x000000ffff117224 */ /* 0x000fc400078e002d */
        /* <DEDUP_REMOVED lines=9> */
[----:B------:R-:W-:Y:S02]  /*11420*/  IMAD.MOV.U32 R84, RZ, RZ, R123 ;  /* 0x000000ffff547224 */ /* 0x000fe400078e007b */
[----:B---3--:R-:W-:Y:S01]  /*11430*/  FFMA.FTZ R3, R17, UR35, -R0 ;  /* 0x0000002311037c23 */ /* 0x008fe20008010800 */
[----:B------:R-:W-:Y:S02]  /*11440*/  IMAD.MOV.U32 R17, RZ, RZ, R18 ;  /* 0x000000ffff117224 */ /* 0x000fe400078e0012 */
[----:B------:R-:W-:Y:S01]  /*11450*/  FFMA.FTZ R6, R194, UR35, -R0 ;  /* 0x00000023c2067c23 */ /* 0x000fe20008010800 */
[----:B------:R-:W-:Y:S01]  /*11460*/  IMAD.MOV.U32 R18, RZ, RZ, R235 ;  /* 0x000000ffff127224 */ /* 0x000fe200078e00eb */
[----:B------:R-:W3:Y:S01]  /*11470*/  MUFU.EX2 R123, R4 ;  /* 0x00000004007b7308 */ /* 0x000ee20000000800 */
        /* <DEDUP_REMOVED lines=9> */
[----:B------:R-:W-:Y:S01]  /*11510*/  FFMA.FTZ R8, R17, UR35, -R0 ;  /* 0x0000002311087c23 */ /* 0x000fe20008010800 */
[----:B------:R-:W-:Y:S02]  /*11520*/  IMAD.MOV.U32 R78, RZ, RZ, R82 ;  /* 0x000000ffff4e7224 */ /* 0x000fe400078e0052 */
[----:B------:R-:W-:Y:S02]  /*11530*/  IMAD.MOV.U32 R229, RZ, RZ, R38 ;  /* 0x000000ffffe57224 */ /* 0x000fe400078e0026 */
[----:B------:R-:W-:Y:S02]  /*11540*/  IMAD.MOV.U32 R233, RZ, RZ, R64 ;  /* 0x000000ffffe97224 */ /* 0x000fe400078e0040 */
[----:B------:R-:W-:Y:S01]  /*11550*/  FFMA.FTZ R31, R18, UR35, -R0 ;  /* 0x00000023121f7c23 */ /* 0x000fe20008010800 */
[----:B------:R-:W-:-:S02]  /*11560*/  IMAD.MOV.U32 R82, RZ, RZ, R124 ;  /* 0x000000ffff527224 */ /* 0x000fc400078e007c */
[----:B------:R-:W-:Y:S02]  /*11570*/  IMAD.MOV.U32 R64, RZ, RZ, R121 ;  /* 0x000000ffff407224 */ /* 0x000fe400078e0079 */
[----:B------:R-:W-:Y:S01]  /*11580*/  FFMA.FTZ R34, R235, UR35, -R0 ;  /* 0x00000023eb227c23 */ /* 0x000fe20008010800 */
[----:B------:R-:W-:Y:S01]  /*11590*/  IMAD.MOV.U32 R17, RZ, RZ, R65 ;  /* 0x000000ffff117224 */ /* 0x000fe200078e0041 */
[----:B------:R2:W-:Y:S01]  /*115a0*/  MUFU.EX2 R121, R3 ;  /* 0x0000000300797308 */ /* 0x0005e20000000800 */
[----:B------:R-:W-:Y:S02]  /*115b0*/  IMAD.MOV.U32 R18, RZ, RZ, R227 ;  /* 0x000000ffff127224 */ /* 0x000fe400078e00e3 */
[----:B------:R-:W-:Y:S02]  /*115c0*/  IMAD.MOV.U32 R235, RZ, RZ, R231 ;  /* 0x000000ffffeb7224 */ /* 0x000fe400078e00e7 */
[----:B------:R-:W-:Y:S02]  /*115d0*/  IMAD.MOV.U32 R232, RZ, RZ, R240 ;  /* 0x000000ffffe87224 */ /* 0x000fe400078e00f0 */
[----:B------:R-:W-:-:S02]  /*115e0*/  IMAD.MOV.U32 R239, RZ, RZ, R82 ;  /* 0x000000ffffef7224 */ /* 0x000fc400078e0052 */
[----:B------:R-:W-:Y:S02]  /*115f0*/  IMAD.MOV.U32 R240, RZ, RZ, R126 ;  /* 0x000000fffff07224 */ /* 0x000fe400078e007e */
[----:B------:R-:W-:Y:S02]  /*11600*/  IMAD.MOV.U32 R65, RZ, RZ, R85 ;  /* 0x000000ffff417224 */ /* 0x000fe400078e0055 */
[----:B--2---:R-:W-:Y:S01]  /*11610*/  FADD.FTZ R3, R228, R52 ;  /* 0x00000034e4037221 */ /* 0x004fe20000010000 */
        /* <DEDUP_REMOVED lines=23> */
[----:B------:R-:W-:Y:S01]  /*11790*/  FFMA.FTZ R38, R248, UR35, -R0 ;  /* 0x00000023f8267c23 */ /* 0x000fe20008010800 */
[----:B------:R-:W-:Y:S02]  /*117a0*/  IMAD.MOV.U32 R231, RZ, RZ, R78 ;  /* 0x000000ffffe77224 */ /* 0x000fe400078e004e */
[----:B------:R-:W-:Y:S01]  /*117b0*/  FFMA.FTZ R78, R241, UR35, -R0 ;  /* 0x00000023f14e7c23 */ /* 0x000fe20008010800 */
[----:B------:R-:W-:Y:S02]  /*117c0*/  IMAD.MOV.U32 R227, RZ, RZ, R86 ;  /* 0x000000ffffe37224 */ /* 0x000fe400078e0056 */
[----:B------:R-:W-:Y:S01]  /*117d0*/  FFMA.FTZ R82, R178, UR35, -R0 ;  /* 0x00000023b2527c23 */ /* 0x000fe20008010800 */
[----:B------:R-:W-:Y:S02]  /*117e0*/  IMAD.MOV.U32 R47, RZ, RZ, R50 ;  /* 0x000000ffff2f7224 */ /* 0x000fe400078e0032 */
[----:B------:R-:W-:Y:S01]  /*117f0*/  FFMA.FTZ R85, R176, UR35, -R0 ;  /* 0x00000023b0557c23 */ /* 0x000fe20008010800 */
        /* <DEDUP_REMOVED lines=13> */
[--C-:B------:R-:W-:Y:S01]  /*118d0*/  FFMA.FTZ R4, R197, UR35, -R2.reuse ;  /* 0x00000023c5047c23 */ /* 0x100fe20008010802 */
[----:B------:R-:W-:Y:S02]  /*118e0*/  IMAD.MOV.U32 R226, RZ, RZ, R77 ;  /* 0x000000ffffe27224 */ /* 0x000fe400078e004d */
[----:B------:R-:W-:Y:S01]  /*118f0*/  FFMA.FTZ R69, R237, UR35, -R2 ;  /* 0x00000023ed457c23 */ /* 0x000fe20008010802 */
[----:B------:R-:W-:-:S02]  /*11900*/  IMAD.MOV.U32 R55, RZ, RZ, R70 ;  /* 0x000000ffff377224 */ /* 0x000fc400078e0046 */
[----:B------:R-:W-:Y:S01]  /*11910*/  FFMA.FTZ R70, R181, UR35, -R2 ;  /* 0x00000023b5467c23 */ /* 0x000fe20008010802 */
[----:B------:R-:W-:Y:S02]  /*11920*/  IMAD.MOV.U32 R83, RZ, RZ, R76 ;  /* 0x000000ffff537224 */ /* 0x000fe400078e004c */
[--C-:B------:R-:W-:Y:S01]  /*11930*/  FFMA.FTZ R72, R179, UR35, -R2.reuse ;  /* 0x00000023b3487c23 */ /* 0x100fe20008010802 */
[----:B------:R-:W-:Y:S02]  /*11940*/  IMAD.MOV.U32 R45, RZ, RZ, R47 ;  /* 0x000000ffff2d7224 */ /* 0x000fe400078e002f */
[----:B------:R-:W-:Y:S01]  /*11950*/  FFMA.FTZ R77, R175, UR35, -R2 ;  /* 0x00000023af4d7c23 */ /* 0x000fe20008010802 */
[----:B------:R-:W-:Y:S01]  /*11960*/  IMAD.MOV.U32 R215, RZ, RZ, R233 ;  /* 0x000000ffffd77224 */ /* 0x000fe200078e00e9 */
[----:B------:R-:W-:Y:S01]  /*11970*/  SHF.R.U32.HI R2, RZ, 0x8, R0 ;  /* 0x00000008ff027819 */ /* 0x000fe20000011600 */
[----:B------:R-:W-:Y:S01]  /*11980*/  IMAD.MOV.U32 R76, RZ, RZ, R73 ;  /* 0x000000ffff4c7224 */ /* 0x000fe200078e0049 */
[----:B------:R2:W-:Y:S01]  /*11990*/  MUFU.EX2 R124, R5 ;  /* 0x00000005007c7308 */ /* 0x0005e20000000800 */
[----:B------:R-:W-:-:S02]  /*119a0*/  IMAD.MOV.U32 R46, RZ, RZ, R50 ;  /* 0x000000ffff2e7224 */ /* 0x000fc400078e0032 */
[----:B------:R-:W-:Y:S02]  /*119b0*/  IMAD.MOV.U32 R249, RZ, RZ, R118 ;  /* 0x000000fffff97224 */ /* 0x000fe400078e0076 */
[----:B------:R-:W-:Y:S01]  /*119c0*/  FADD.FTZ R81, R81, R53 ;  /* 0x0000003551517221 */ /* 0x000fe20000010000 */
[----:B------:R-:W-:Y:S02]  /*119d0*/  IMAD.MOV.U32 R239, RZ, RZ, R240 ;  /* 0x000000ffffef7224 */ /* 0x000fe400078e00f0 */
[----:B------:R-:W-:Y:S01]  /*119e0*/  FADD.FTZ R84, R84, R49 ;  /* 0x0000003154547221 */ /* 0x000fe20000010000 */
[----:B------:R-:W-:Y:S01]  /*119f0*/  IMAD.MOV.U32 R233, RZ, RZ, R17 ;  /* 0x000000ffffe97224 */ /* 0x000fe200078e0011 */
[----:B------:R-:W-:Y:S01]  /*11a00*/  LOP3.LUT R0, R15, 0xff, RZ, 0xc0, !PT ;  /* 0x000000ff0f007812 */ /* 0x000fe200078ec0ff */
[----:B------:R-:W-:Y:S02]  /*11a10*/  IMAD.MOV.U32 R73, RZ, RZ, R54 ;  /* 0x000000ffff497224 */ /* 0x000fe400078e0036 */
[----:B------:R-:W-:Y:S01]  /*11a20*/  IMAD.MOV.U32 R245, RZ, RZ, R189 ;  /* 0x000000fffff57224 */ /* 0x000fe200078e00bd */
[----:B------:R-:W-:Y:S01]  /*11a30*/  MUFU.EX2 R78, R78 ;  /* 0x0000004e004e7308 */ /* 0x000fe20000000800 */
[----:B------:R-:W-:Y:S01]  /*11a40*/  IMAD.MOV.U32 R47, RZ, RZ, R51 ;  /* 0x000000ffff2f7224 */ /* 0x000fe200078e0033 */
[----:B------:R1:W5:Y:S01]  /*11a50*/  LDL.LU R197, [R1+0xa8] ;  /* 0x0000a80001c57983 */ /* 0x0003620000300800 */
[----:B------:R-:W-:-:S02]  /*11a60*/  IMAD.MOV.U32 R240, RZ, RZ, R64 ;  /* 0x000000fffff07224 */ /* 0x000fc400078e0040 */
[----:B------:R-:W-:Y:S02]  /*11a70*/  IMAD.MOV.U32 R17, RZ, RZ, R18 ;  /* 0x000000ffff117224 */ /* 0x000fe400078e0012 */
[----:B------:R-:W-:Y:S02]  /*11a80*/  IMAD.MOV.U32 R234, RZ, RZ, R215 ;  /* 0x000000ffffea7224 */ /* 0x000fe400078e00d7 */
[----:B------:R-:W-:Y:S01]  /*11a90*/  IMAD.MOV.U32 R50, RZ, RZ, R218 ;  /* 0x000000ffff327224 */ /* 0x000fe200078e00da */
[----:B------:R-:W-:Y:S01]  /*11aa0*/  MUFU.EX2 R118, R8 ;  /* 0x0000000800767308 */ /* 0x000fe20000000800 */
[----:B------:R-:W-:Y:S01]  /*11ab0*/  IMAD.MOV.U32 R64, RZ, RZ, R65 ;  /* 0x000000ffff407224 */ /* 0x000fe200078e0041 */
[----:B--2---:R-:W-:Y:S01]  /*11ac0*/  HSET2.LE.AND R5, R9, R216, PT ;  /* 0x000000d809057233 */ /* 0x004fe20003803000 */
[----:B------:R-:W-:Y:S01]  /*11ad0*/  IMAD.MOV.U32 R18, RZ, RZ, R235 ;  /* 0x000000ffff127224 */ /* 0x000fe200078e00eb */
[----:B------:R1:W5:Y:S01]  /*11ae0*/  LDL.LU R195, [R1+0xa4] ;  /* 0x0000a40001c37983 */ /* 0x0003620000300800 */
[----:B------:R-:W-:-:S02]  /*11af0*/  IMAD.MOV.U32 R51, RZ, RZ, R83 ;  /* 0x000000ffff337224 */ /* 0x000fc400078e0053 */
[----:B------:R-:W-:Y:S01]  /*11b00*/  IMAD.MOV.U32 R65, RZ, RZ, R45 ;  /* 0x000000ffff417224 */ /* 0x000fe200078e002d */
[----:B------:R2:W-:Y:S01]  /*11b10*/  MUFU.EX2 R126, R4 ;  /* 0x00000004007e7308 */ /* 0x0005e20000000800 */
[----:B------:R-:W-:Y:S01]  /*11b20*/  IMAD.MOV.U32 R218, RZ, RZ, R76 ;  /* 0x000000ffffda7224 */ /* 0x000fe200078e004c */
[----:B------:R1:W5:Y:S01]  /*11b30*/  LDL.LU R194, [R1+0xa0] ;  /* 0x0000a00001c27983 */ /* 0x0003620000300800 */
[----:B------:R-:W-:Y:S02]  /*11b40*/  IMAD.MOV.U32 R45, RZ, RZ, R46 ;  /* 0x000000ffff2d7224 */ /* 0x000fe400078e002e */
[----:B------:R-:W-:Y:S01]  /*11b50*/  IMAD.MOV.U32 R235, RZ, RZ, R239 ;  /* 0x000000ffffeb7224 */ /* 0x000fe200078e00ef */
[----:B------:R1:W5:Y:S01]  /*11b60*/  LDL.LU R193, [R1+0x9c] ;  /* 0x00009c0001c17983 */ /* 0x0003620000300800 */
[----:B------:R-:W-:Y:S01]  /*11b70*/  IMAD.MOV.U32 R54, RZ, RZ, R71 ;  /* 0x000000ffff367224 */ /* 0x000fe200078e0047 */
[----:B------:R-:W-:Y:S01]  /*11b80*/  PRMT R71, R0, 0x5410, R2 ;  /* 0x0000541000477816 */ /* 0x000fe20000000002 */
[----:B------:R-:W-:-:S02]  /*11b90*/  IMAD.MOV.U32 R83, RZ, RZ, R73 ;  /* 0x000000ffff537224 */ /* 0x000fc400078e0049 */
[----:B------:R-:W-:Y:S02]  /*11ba0*/  IMAD.MOV.U32 R46, RZ, RZ, R47 ;  /* 0x000000ffff2e7224 */ /* 0x000fe400078e002f */
[----:B------:R-:W-:Y:S01]  /*11bb0*/  IMAD.MOV.U32 R239, RZ, RZ, R240 ;  /* 0x000000ffffef7224 */ /* 0x000fe200078e00f0 */
[----:B------:R-:W-:Y:S01]  /*11bc0*/  HSET2.LE.AND R0, R16, R216, PT ;  /* 0x000000d810007233 */ /* 0x000fe20003803000 */
[----:B------:R-:W-:Y:S02]  /*11bd0*/  IMAD.MOV.U32 R47, RZ, RZ, R50 ;  /* 0x000000ffff2f7224 */ /* 0x000fe400078e0032 */
[----:B------:R-:W-:Y:S01]  /*11be0*/  IMAD.MOV.U32 R240, RZ, RZ, R64 ;  /* 0x000000fffff07224 */ /* 0x000fe200078e0040 */
[----:B------:R-:W-:Y:S01]  /*11bf0*/  F2FP.BF16.F32.PACK_AB R2, R204, R206 ;  /* 0x000000cecc02723e */ /* 0x000fe200000010ff */
[----:B------:R-:W-:Y:S02]  /*11c00*/  IMAD.MOV.U32 R50, RZ, RZ, R51 ;  /* 0x000000ffff327224 */ /* 0x000fe400078e0033 */
[----:B------:R-:W-:-:S02]  /*11c10*/  IMAD.MOV.U32 R64, RZ, RZ, R65 ;  /* 0x000000ffff407224 */ /* 0x000fc400078e0041 */
[----:B------:R-:W-:Y:S02]  /*11c20*/  IMAD.MOV.U32 R246, RZ, RZ, R17 ;  /* 0x000000fffff67224 */ /* 0x000fe400078e0011 */
[----:B------:R-:W-:Y:S02]  /*11c30*/  IMAD.MOV.U32 R224, RZ, RZ, R18 ;  /* 0x000000ffffe07224 */ /* 0x000fe400078e0012 */
[----:B------:R-:W-:Y:S01]  /*11c40*/  IMAD.MOV.U32 R73, RZ, RZ, R120 ;  /* 0x000000ffff497224 */ /* 0x000fe200078e0078 */
[----:B------:R-:W1:Y:S01]  /*11c50*/  LDSM.16.MT88.4 R16, [R184+0x5400] ;  /* 0x00540000b810783b */ /* 0x000e620000004200 */
[----:B------:R-:W-:Y:S01]  /*11c60*/  IMAD.MOV.U32 R51, RZ, RZ, R218 ;  /* 0x000000ffff337224 */ /* 0x000fe200078e00da */
[----:B------:R3:W3:Y:S01]  /*11c70*/  MUFU.EX2 R120, R6 ;  /* 0x0000000600787308 */ /* 0x0006e20000000800 */
[----:B------:R-:W-:Y:S02]  /*11c80*/  IMAD.MOV.U32 R65, RZ, RZ, R45 ;  /* 0x000000ffff417224 */ /* 0x000fe400078e002d */
[----:B------:R-:W-:-:S02]  /*11c90*/  IMAD.MOV.U32 R218, RZ, RZ, R83 ;  /* 0x000000ffffda7224 */ /* 0x000fc400078e0053 */
[----:B------:R-:W-:Y:S02]  /*11ca0*/  IMAD.MOV.U32 R45, RZ, RZ, R46 ;  /* 0x000000ffff2d7224 */ /* 0x000fe400078e002e */
[----:B------:R-:W-:Y:S02]  /*11cb0*/  IMAD.MOV.U32 R76, RZ, RZ, R54 ;  /* 0x000000ffff4c7224 */ /* 0x000fe400078e0036 */
[----:B------:R-:W-:Y:S01]  /*11cc0*/  IMAD.MOV.U32 R46, RZ, RZ, R47 ;  /* 0x000000ffff2e7224 */ /* 0x000fe200078e002f */
[----:B------:R-:W-:Y:S01]  /*11cd0*/  LOP3.LUT R10, R0, R2, RZ, 0xc0, !PT ;  /* 0x00000002000a7212 */ /* 0x000fe200078ec0ff */
[----:B------:R-:W-:Y:S01]  /*11ce0*/  IMAD.MOV.U32 R47, RZ, RZ, R50 ;  /* 0x000000ffff2f7224 */ /* 0x000fe200078e0032 */
[----:B------:R-:W-:Y:S01]  /*11cf0*/  HSET2.LE.AND R0, R21, R216, PT ;  /* 0x000000d815007233 */ /* 0x000fe20003803000 */
[----:B------:R-:W-:Y:S01]  /*11d00*/  IMAD.MOV.U32 R50, RZ, RZ, R51 ;  /* 0x000000ffff327224 */ /* 0x000fe200078e0033 */
[----:B----4-:R-:W-:Y:S01]  /*11d10*/  F2FP.BF16.F32.PACK_AB R2, R129, R130 ;  /* 0x000000828102723e */ /* 0x010fe200000010ff */
[----:B------:R-:W-:-:S02]  /*11d20*/  IMAD.MOV.U32 R51, RZ, RZ, R218 ;  /* 0x000000ffff337224 */ /* 0x000fc400078e00da */
[----:B------:R-:W-:Y:S01]  /*11d30*/  IMAD.MOV.U32 R215, RZ, RZ, R119 ;  /* 0x000000ffffd77224 */ /* 0x000fe200078e0077 */
[----:B--2---:R-:W-:Y:S01]  /*11d40*/  F2FP.BF16.F32.PACK_AB R4, R207, R208 ;  /* 0x000000d0cf04723e */ /* 0x004fe200000010ff */
[----:B------:R-:W-:Y:S01]  /*11d50*/  IMAD.MOV.U32 R218, RZ, RZ, R76 ;  /* 0x000000ffffda7224 */ /* 0x000fe200078e004c */
[----:B------:R-:W2:Y:S01]  /*11d60*/  MUFU.EX2 R119, R7 ;  /* 0x0000000700777308 */ /* 0x000ea20000000800 */
[----:B------:R-:W-:Y:S02]  /*11d70*/  IMAD.MOV.U32 R76, RZ, RZ, R73 ;  /* 0x000000ffff4c7224 */ /* 0x000fe400078e0049 */
[----:B------:R-:W-:Y:S01]  /*11d80*/  FADD.FTZ R73, R190, R3 ;  /* 0x00000003be497221 */ /* 0x000fe20000010000 */
[--C-:B------:R-:W-:Y:S01]  /*11d90*/  HSET2.LE.AND R3, R11, R216.reuse, PT ;  /* 0x000000d80b037233 */ /* 0x100fe20003803000 */
[----:B------:R-:W4:Y:S01]  /*11da0*/  LDSM.16.MT88.4 R20, [R185+0x5400] ;  /* 0x00540000b914783b */ /* 0x000f220000004200 */
[----:B------:R-:W-:Y:S02]  /*11db0*/  LOP3.LUT R11, R0, R2, RZ, 0xc0, !PT ;  /* 0x00000002000b7212 */ /* 0x000fe400078ec0ff */
[----:B------:R-:W-:-:S02]  /*11dc0*/  HSET2.LE.AND R0, R28, R216, PT ;  /* 0x000000d81c007233 */ /* 0x000fc40003803000 */
[----:B---3--:R-:W-:Y:S02]  /*11dd0*/  F2FP.BF16.F32.PACK_AB R2, R123, R122 ;  /* 0x0000007a7b02723e */ /* 0x008fe400000010ff */
[----:B------:R-:W-:Y:S02]  /*11de0*/  F2FP.BF16.F32.PACK_AB R6, R133, R134 ;  /* 0x000000868506723e */ /* 0x000fe400000010ff */
[----:B------:R-:W-:Y:S02]  /*11df0*/  LOP3.LUT R8, R3, R4, RZ, 0xc0, !PT ;  /* 0x0000000403087212 */ /* 0x000fe400078ec0ff */
[----:B------:R-:W-:Y:S02]  /*11e00*/  LOP3.LUT R4, R0, R2, RZ, 0xc0, !PT ;  /* 0x0000000200047212 */ /* 0x000fe400078ec0ff */
[----:B------:R-:W-:Y:S02]  /*11e10*/  LOP3.LUT R9, R5, R6, RZ, 0xc0, !PT ;  /* 0x0000000605097212 */ /* 0x000fe400078ec0ff */
[----:B------:R-:W-:-:S02]  /*11e20*/  HSET2.LE.AND R3, R13, R216, PT ;  /* 0x000000d80d037233 */ /* 0x000fc40003803000 */
[--C-:B------:R-:W-:Y:S02]  /*11e30*/  HSET2.LE.AND R0, R36, R216.reuse, PT ;  /* 0x000000d824007233 */ /* 0x100fe40003803000 */
[----:B------:R-:W-:Y:S02]  /*11e40*/  F2FP.BF16.F32.PACK_AB R5, R120, R121 ;  /* 0x000000797805723e */ /* 0x000fe400000010ff */
[----:B------:R-:W-:Y:S01]  /*11e50*/  F2FP.BF16.F32.PACK_AB R2, R124, R125 ;  /* 0x0000007d7c02723e */ /* 0x000fe200000010ff */
[----:B------:R-:W-:Y:S01]  /*11e60*/  IMAD.MOV.U32 R247, RZ, RZ, R233 ;  /* 0x000000fffff77224 */ /* 0x000fe200078e00e9 */
[----:B------:R-:W-:Y:S01]  /*11e70*/  LOP3.LUT R5, R3, R5, RZ, 0xc0, !PT ;  /* 0x0000000503057212 */ /* 0x000fe200078ec0ff */
[----:B------:R-:W-:Y:S01]  /*11e80*/  IMAD.MOV.U32 R243, RZ, RZ, R239 ;  /* 0x000000fffff37224 */ /* 0x000fe200078e00ef */
[----:B------:R-:W-:Y:S01]  /*11e90*/  LOP3.LUT R6, R0, R2, RZ, 0xc0, !PT ;  /* 0x0000000200067212 */ /* 0x000fe200078ec0ff */
[----:B------:R-:W-:Y:S01]  /*11ea0*/  IMAD.MOV.U32 R239, RZ, RZ, R64 ;  /* 0x000000ffffef7224 */ /* 0x000fe200078e0040 */
[----:B------:R-:W-:Y:S01]  /*11eb0*/  HSET2.LE.AND R3, R35, R216, PT ;  /* 0x000000d823037233 */ /* 0x000fe20003803000 */
[----:B------:R-:W-:Y:S01]  /*11ec0*/  IMAD.MOV.U32 R233, RZ, RZ, R65 ;  /* 0x000000ffffe97224 */ /* 0x000fe200078e0041 */
[----:B------:R-:W-:Y:S01]  /*11ed0*/  SHF.R.U32.HI R2, RZ, 0x10, R15 ;  /* 0x00000010ff027819 */ /* 0x000fe2000001160f */
[----:B------:R-:W-:Y:S01]  /*11ee0*/  HMMA.16816.F32.BF16 R64, R24, R66, R60 ;  /* 0x000000421840723c */ /* 0x000fe2000004183c */
[----:B--2---:R-:W-:-:S02]  /*11ef0*/  F2FP.BF16.F32.PACK_AB R7, R118, R119 ;  /* 0x000000777607723e */ /* 0x004fc400000010ff */
[----:B------:R-:W-:Y:S02]  /*11f00*/  LOP3.LUT R0, R14, 0xffff, RZ, 0xc0, !PT ;  /* 0x0000ffff0e007812 */ /* 0x000fe400078ec0ff */
[----:B------:R-:W-:Y:S01]  /*11f10*/  SHF.R.U32.HI R13, RZ, 0x18, R15 ;  /* 0x00000018ff0d7819 */ /* 0x000fe2000001160f */
[C---:B------:R-:W-:Y:S01]  /*11f20*/  HMMA.16816.F32.BF16 R60, R24.reuse, R56, R108 ;  /* 0x00000038183c723c */ /* 0x040fe2000004186c */
[----:B------:R2:W3:Y:S01]  /*11f30*/  MUFU.EX2 R111, R12 ;  /* 0x0000000c006f7308 */ /* 0x0004e20000000800 */
[----:B------:R-:W-:Y:S02]  /*11f40*/  LOP3.LUT R2, R2, 0xff, RZ, 0xc0, !PT ;  /* 0x000000ff02027812 */ /* 0x000fe400078ec0ff */
[----:B------:R-:W-:Y:S02]  /*11f50*/  LOP3.LUT R7, R3, R7, RZ, 0xc0, !PT ;  /* 0x0000000703077212 */ /* 0x000fe400078ec0ff */
[----:B------:R-:W-:Y:S01]  /*11f60*/  SHF.R.U32.HI R0, RZ, 0x8, R0 ;  /* 0x00000008ff007819 */ /* 0x000fe20000011600 */
[----:B------:R-:W-:Y:S01]  /*11f70*/  HMMA.16816.F32.BF16 R56, R24, R58, R112 ;  /* 0x0000003a1838723c */ /* 0x000fe20000041870 */
[----:B------:R-:W-:Y:S01]  /*11f80*/  SHF.R.U32.HI R3, RZ, 0x10, R14 ;  /* 0x00000010ff037819 */ /* 0x000fe2000001160e */
[----:B------:R-:W-:-:S05]  /*11f90*/  IMAD.MOV.U32 R54, RZ, RZ, R192 ;  /* 0x000000ffff367224 */ /* 0x000fca00078e00c0 */
[----:B------:R-:W-:Y:S02]  /*11fa0*/  PRMT R25, R2, 0x5410, R13 ;  /* 0x0000541002197816 */ /* 0x000fe4000000000d */
[----:B--2---:R-:W-:Y:S01]  /*11fb0*/  LOP3.LUT R12, R14, 0xff, RZ, 0xc0, !PT ;  /* 0x000000ff0e0c7812 */ /* 0x004fe200078ec0ff */
[----:B------:R-:W-:Y:S01]  /*11fc0*/  IMAD.MOV.U32 R252, RZ, RZ, R55 ;  /* 0x000000fffffc7224 */ /* 0x000fe200078e0037 */
[----:B------:R-:W-:Y:S01]  /*11fd0*/  SHF.R.U32.HI R2, RZ, 0x18, R14 ;  /* 0x00000018ff027819 */ /* 0x000fe2000001160e */
[----:B------:R-:W-:Y:S01]  /*11fe0*/  MUFU.EX2 R110, R29 ;  /* 0x0000001d006e7308 */ /* 0x000fe20000000800 */
[----:B------:R-:W-:Y:S01]  /*11ff0*/  PRMT R13, R12, 0x5410, R0 ;  /* 0x000054100c0d7816 */ /* 0x000fe20000000000 */
[----:B------:R-:W-:Y:S01]  /*12000*/  FADD.FTZ R83, R191, R48 ;  /* 0x00000030bf537221 */ /* 0x000fe20000010000 */
[----:B------:R-:W-:Y:S01]  /*12010*/  LOP3.LUT R0, R3, 0xff, RZ, 0xc0, !PT ;  /* 0x000000ff03007812 */ /* 0x000fe200078ec0ff */
[----:B------:R-:W-:-:S04]  /*12020*/  IMAD.MOV.U32 R177, RZ, RZ, R54 ;  /* 0x000000ffffb17224 */ /* 0x000fc800078e0036 */
[----:B------:R-:W-:Y:S01]  /*12030*/  MUFU.EX2 R109, R30 ;  /* 0x0000001e006d7308 */ /* 0x000fe20000000800 */
[----:B------:R-:W-:-:S07]  /*12040*/  PRMT R24, R0, 0x5410, R2 ;  /* 0x0000541000187816 */ /* 0x000fce0000000002 */
[----:B------:R2:W-:Y:S01]  /*12050*/  MUFU.EX2 R108, R31 ;  /* 0x0000001f006c7308 */ /* 0x0005e20000000800 */
[----:B------:R-:W-:Y:S01]  /*12060*/  LOP3.LUT R0, R40, 0xff, RZ, 0xc0, !PT ;  /* 0x000000ff28007812 */ /* 0x000fe200078ec0ff */
[----:B-1----:R-:W-:Y:S01]  /*12070*/  HMMA.16816.F32.BF16 R52, R4, R16, R92 ;  /* 0x000000100434723c */ /* 0x002fe2000004185c */
[----:B------:R-:W-:Y:S01]  /*12080*/  SHF.R.U32.HI R2, RZ, 0x8, R39 ;  /* 0x00000008ff027819 */ /* 0x000fe20000011627 */
[----:B------:R-:W-:Y:S01]  /*12090*/  IMAD.MOV.U32 R251, RZ, RZ, R218 ;  /* 0x000000fffffb7224 */ /* 0x000fe200078e00da */
[----:B------:R1:W5:Y:S03]  /*120a0*/  LDL.LU R192, [R1+0x98] ;  /* 0x0000980001c07983 */ /* 0x0003660000300800 */
[----:B------:R4:W-:Y:S08]  /*120b0*/  MUFU.EX2 R93, R34 ;  /* 0x00000022005d7308 */ /* 0x0009f00000000800 */
[----:B------:R-:W-:Y:S01]  /*120c0*/  MUFU.EX2 R92, R37 ;  /* 0x00000025005c7308 */ /* 0x000fe20000000800 */
[----:B--2---:R-:W2:Y:S01]  /*120d0*/  LDSM.16.MT88.4 R28, [R184+0x5800] ;  /* 0x00580000b81c783b */ /* 0x004ea20000004200 */
[----:B------:R-:W-:Y:S01]  /*120e0*/  SHF.R.U32.HI R3, RZ, 0x8, R42 ;  /* 0x00000008ff037819 */ /* 0x000fe2000001162a */
[----:B------:R-:W-:Y:S01]  /*120f0*/  IMAD.MOV.U32 R244, RZ, RZ, R235 ;  /* 0x000000fffff47224 */ /* 0x000fe200078e00eb */
[----:B------:R-:W-:Y:S01]  /*12100*/  PRMT R35, R41, 0x5410, R2 ;  /* 0x0000541029237816 */ /* 0x000fe20000000002 */
[----:B------:R-:W-:Y:S01]  /*12110*/  IMAD.MOV.U32 R218, RZ, RZ, R76 ;  /* 0x000000ffffda7224 */ /* 0x000fe200078e004c */
[----:B------:R-:W-:Y:S01]  /*12120*/  LOP3.LUT R12, R43, 0xff, RZ, 0xc0, !PT ;  /* 0x000000ff2b0c7812 */ /* 0x000fe200078ec0ff */
[----:B------:R-:W-:-:S02]  /*12130*/  IMAD.MOV.U32 R242, RZ, RZ, R46 ;  /* 0x000000fffff27224 */ /* 0x000fc400078e002e */
[----:B------:R-:W-:Y:S01]  /*12140*/  IMAD.MOV.U32 R238, RZ, RZ, R47 ;  /* 0x000000ffffee7224 */ /* 0x000fe200078e002f */
[----:B----4-:R-:W-:Y:S01]  /*12150*/  PRMT R34, R0, 0x5410, R74 ;  /* 0x0000541000227816 */ /* 0x010fe2000000004a */
[----:B------:R-:W-:Y:S01]  /*12160*/  IMAD.MOV.U32 R222, RZ, RZ, R50 ;  /* 0x000000ffffde7224 */ /* 0x000fe200078e0032 */
[----:B------:R4:W1:Y:S01]  /*12170*/  MUFU.EX2 R74, R38 ;  /* 0x00000026004a7308 */ /* 0x0008620000000800 */
[----:B------:R-:W-:Y:S01]  /*12180*/  FADD.FTZ R0, R245, R84 ;  /* 0x00000054f5007221 */ /* 0x000fe20000010000 */
[----:B------:R-:W-:Y:S02]  /*12190*/  IMAD.MOV.U32 R245, RZ, RZ, R252 ;  /* 0x000000fffff57224 */ /* 0x000fe400078e00fc */
[----:B------:R-:W-:Y:S01]  /*121a0*/  FADD.FTZ R2, R187, R83 ;  /* 0x00000053bb027221 */ /* 0x000fe20000010000 */
[----:B------:R-:W-:Y:S01]  /*121b0*/  IMAD.MOV.U32 R252, RZ, RZ, R177 ;  /* 0x000000fffffc7224 */ /* 0x000fe200078e00b1 */
[----:B------:R-:W-:Y:S01]  /*121c0*/  PRMT R76, R44, 0x5410, R3 ;  /* 0x000054102c4c7816 */ /* 0x000fe20000000003 */
[----:B------:R-:W-:Y:S01]  /*121d0*/  IMAD.MOV.U32 R214, RZ, RZ, R51 ;  /* 0x000000ffffd67224 */ /* 0x000fe200078e0033 */
[C---:B------:R-:W-:Y:S06]  /*121e0*/  HMMA.16816.F32.BF16 R164, R8.reuse, R16, R164 ;  /* 0x0000001008a4723c */ /* 0x040fec00000418a4 */
[-C--:B------:R-:W-:Y:S01]  /*121f0*/  HMMA.16816.F32.BF16 R64, R8, R18.reuse, R64 ;  /* 0x000000120840723c */ /* 0x080fe20000041840 */
[----:B------:R-:W-:Y:S01]  /*12200*/  MUFU.EX2 R69, R69 ;  /* 0x0000004500457308 */ /* 0x000fe20000000800 */
[----:B------:R1:W5:Y:S04]  /*12210*/  LDL.LU R191, [R1+0x94] ;  /* 0x0000940001bf7983 */ /* 0x0003680000300800 */
[----:B----4-:R-:W4:Y:S01]  /*12220*/  LDSM.16.MT88.4 R36, [R185+0x5800] ;  /* 0x00580000b924783b */ /* 0x010f220000004200 */
[----:B------:R-:W-:Y:S01]  /*12230*/  IMAD.MOV.U32 R235, RZ, RZ, R45 ;  /* 0x000000ffffeb7224 */ /* 0x000fe200078e002d */
[----:B------:R-:W-:Y:S01]  /*12240*/  HMMA.16816.F32.BF16 R48, R4, R18, R96 ;  /* 0x000000120430723c */ /* 0x000fe20000041860 */
[----:B------:R-:W-:Y:S01]  /*12250*/  FADD.FTZ R16, R252, R2 ;  /* 0x00000002fc107221 */ /* 0x000fe20000010000 */
[----:B------:R-:W-:Y:S01]  /*12260*/  FADD.FTZ R3, R188, R81 ;  /* 0x00000051bc037221 */ /* 0x000fe20000010000 */
[----:B---3--:R-:W-:-:S03]  /*12270*/  F2FP.BF16.F32.PACK_AB R2, R111, R126 ;  /* 0x0000007e6f02723e */ /* 0x008fc600000010ff */
[----:B------:R-:W-:Y:S01]  /*12280*/  HMMA.16816.F32.BF16 R40, R4, R22, R104 ;  /* 0x000000160428723c */ /* 0x000fe20000041868 */
[----:B------:R-:W-:Y:S01]  /*12290*/  IMAD.MOV.U32 R177, RZ, RZ, R222 ;  /* 0x000000ffffb17224 */ /* 0x000fe200078e00de */
[----:B------:R-:W-:-:S04]  /*122a0*/  PRMT R75, R12, 0x5410, R75 ;  /* 0x000054100c4b7816 */ /* 0x000fc8000000004b */
[-C--:B------:R-:W-:Y:S01]  /*122b0*/  HMMA.16816.F32.BF16 R60, R8, R20.reuse, R60 ;  /* 0x00000014083c723c */ /* 0x080fe2000004183c */
[----:B------:R-:W3:Y:S01]  /*122c0*/  MUFU.EX2 R70, R70 ;  /* 0x0000004600467308 */ /* 0x000ee20000000800 */
[----:B------:R2:W5:Y:S04]  /*122d0*/  LDL.LU R190, [R1+0x90] ;  /* 0x0000900001be7983 */ /* 0x0005680000300800 */
[----:B------:R-:W-:Y:S01]  /*122e0*/  HMMA.16816.F32.BF16 R44, R4, R20, R100 ;  /* 0x00000014042c723c */ /* 0x000fe20000041864 */
[----:B------:R-:W-:Y:S01]  /*122f0*/  FADD.FTZ R3, R249, R3 ;  /* 0x00000003f9037221 */ /* 0x000fe20000010000 */
[----:B------:R-:W-:Y:S01]  /*12300*/  IMAD.MOV.U32 R222, RZ, RZ, R224 ;  /* 0x000000ffffde7224 */ /* 0x000fe200078e00e0 */
[----:B-1----:R-:W-:-:S03]  /*12310*/  F2FP.BF16.F32.PACK_AB R12, R74, R92 ;  /* 0x0000005c4a0c723e */ /* 0x002fc600000010ff */
[----:B------:R-:W-:Y:S01]  /*12320*/  HMMA.16816.F32.BF16 R56, R8, R22, R56 ;  /* 0x000000160838723c */ /* 0x000fe20000041838 */
[----:B------:R-:W-:Y:S01]  /*12330*/  FADD.FTZ R4, R135, R0 ;  /* 0x0000000087047221 */ /* 0x000fe20000010000 */
[--C-:B------:R-:W-:Y:S01]  /*12340*/  HSET2.LE.AND R0, R13, R216.reuse, PT ;  /* 0x000000d80d007233 */ /* 0x100fe20003803000 */
[----:B------:R-:W-:Y:S01]  /*12350*/  FADD.FTZ R5, R245, R73 ;  /* 0x00000049f5057221 */ /* 0x000fe20000010000 */
[----:B------:R-:W-:Y:S01]  /*12360*/  F2FP.BF16.F32.PACK_AB R6, R109, R110 ;  /* 0x0000006e6d06723e */ /* 0x000fe200000010ff */
[----:B------:R-:W-:Y:S01]  /*12370*/  FADD.FTZ R14, R136, R4 ;  /* 0x00000004880e7221 */ /* 0x000fe20000010000 */
[----:B------:R-:W-:Y:S01]  /*12380*/  IMAD.MOV.U32 R224, RZ, RZ, R234 ;  /* 0x000000ffffe07224 */ /* 0x000fe200078e00ea */
[----:B------:R-:W-:Y:S01]  /*12390*/  LOP3.LUT R4, R0, R2, RZ, 0xc0, !PT ;  /* 0x0000000200047212 */ /* 0x000fe200078ec0ff */
[----:B------:R-:W-:Y:S01]  /*123a0*/  MUFU.EX2 R72, R72 ;  /* 0x0000004800487308 */ /* 0x000fe20000000800 */
[--C-:B------:R-:W-:Y:S01]  /*123b0*/  HSET2.LE.AND R0, R24, R216.reuse, PT ;  /* 0x000000d818007233 */ /* 0x100fe20003803000 */
[----:B------:R-:W-:Y:S01]  /*123c0*/  FADD.FTZ R15, R139, R5 ;  /* 0x000000058b0f7221 */ /* 0x000fe20000010000 */
[----:B------:R-:W-:Y:S01]  /*123d0*/  F2FP.BF16.F32.PACK_AB R2, R93, R108 ;  /* 0x0000006c5d02723e */ /* 0x000fe200000010ff */
[----:B------:R-:W-:Y:S01]  /*123e0*/  FADD.FTZ R13, R177, R3 ;  /* 0x00000003b10d7221 */ /* 0x000fe20000010000 */
[--C-:B------:R-:W-:Y:S01]  /*123f0*/  HSET2.LE.AND R3, R80, R216.reuse, PT ;  /* 0x000000d850037233 */ /* 0x100fe20003803000 */
[----:B------:R1:W5:Y:S01]  /*12400*/  LDL.LU R189, [R1+0x8c] ;  /* 0x00008c0001bd7983 */ /* 0x0003620000300800 */
[----:B------:R-:W-:Y:S01]  /*12410*/  LOP3.LUT R5, R0, R2, RZ, 0xc0, !PT ;  /* 0x0000000200057212 */ /* 0x000fe200078ec0ff */
[----:B------:R-:W-:Y:S01]  /*12420*/  FADD.FTZ R0, R148, R15 ;  /* 0x0000000f94007221 */ /* 0x000fe20000010000 */
[----:B------:R-:W-:Y:S01]  /*12430*/  IMAD.MOV.U32 R234, RZ, RZ, R217 ;  /* 0x000000ffffea7224 */ /* 0x000fe200078e00d9 */
[--C-:B------:R-:W-:Y:S01]  /*12440*/  HSET2.LE.AND R7, R79, R216.reuse, PT ;  /* 0x000000d84f077233 */ /* 0x100fe20003803000 */
[----:B------:R-:W-:Y:S01]  /*12450*/  FADD.FTZ R2, R222, R16 ;  /* 0x00000010de027221 */ /* 0x000fe20000010000 */
[----:B------:R-:W-:Y:S01]  /*12460*/  LOP3.LUT R6, R3, R6, RZ, 0xc0, !PT ;  /* 0x0000000603067212 */ /* 0x000fe200078ec0ff */
[----:B------:R-:W-:Y:S01]  /*12470*/  FADD.FTZ R18, R149, R0 ;  /* 0x0000000095127221 */ /* 0x000fe20000010000 */
[--C-:B------:R-:W-:Y:S01]  /*12480*/  HSET2.LE.AND R3, R87, R216.reuse, PT ;  /* 0x000000d857037233 */ /* 0x100fe20003803000 */
[----:B------:R-:W-:Y:S01]  /*12490*/  FADD.FTZ R16, R234, R2 ;  /* 0x00000002ea107221 */ /* 0x000fe20000010000 */
[----:B------:R-:W-:-:S02]  /*124a0*/  HSET2.LE.AND R0, R89, R216, PT ;  /* 0x000000d859007233 */ /* 0x000fc40003803000 */
[----:B------:R-:W-:Y:S02]  /*124b0*/  F2FP.BF16.F32.PACK_AB R11, R169, R168 ;  /* 0x000000a8a90b723e */ /* 0x000fe400000010ff */
[----:B------:R-:W-:Y:S02]  /*124c0*/  HSET2.LE.AND R8, R71, R216, PT ;  /* 0x000000d847087233 */ /* 0x000fe40003803000 */
[----:B------:R-:W-:Y:S01]  /*124d0*/  F2FP.BF16.F32.PACK_AB R9, R182, R205 ;  /* 0x000000cdb609723e */ /* 0x000fe200000010ff */
[----:B------:R-:W1:Y:S01]  /*124e0*/  MUFU.EX2 R27, R77 ;  /* 0x0000004d001b7308 */ /* 0x000e620000000800 */
[----:B------:R-:W-:Y:S01]  /*124f0*/  LOP3.LUT R7, R7, R12, RZ, 0xc0, !PT ;  /* 0x0000000c07077212 */ /* 0x000fe200078ec0ff */
[----:B------:R-:W-:Y:S01]  /*12500*/  FADD.FTZ R17, R138, R14 ;  /* 0x0000000e8a117221 */ /* 0x000fe20000010000 */
[----:B------:R-:W-:Y:S01]  /*12510*/  F2FP.BF16.F32.PACK_AB R2, R180, R183 ;  /* 0x000000b7b402723e */ /* 0x000fe200000010ff */
[----:B------:R-:W-:Y:S01]  /*12520*/  IMAD.MOV.U32 R249, RZ, RZ, R215 ;  /* 0x000000fffff97224 */ /* 0x000fe200078e00d7 */
[----:B------:R-:W-:Y:S01]  /*12530*/  LOP3.LUT R11, R3, R11, RZ, 0xc0, !PT ;  /* 0x0000000b030b7212 */ /* 0x000fe200078ec0ff */
[----:B------:R-:W-:Y:S01]  /*12540*/  LDSM.16.MT88.4 R20, [R185+0x5c00] ;  /* 0x005c0000b914783b */ /* 0x000fe20000004200 */
[----:B------:R-:W-:-:S02]  /*12550*/  LOP3.LUT R10, R0, R2, RZ, 0xc0, !PT ;  /* 0x00000002000a7212 */ /* 0x000fc400078ec0ff */
[----:B------:R-:W-:Y:S01]  /*12560*/  LOP3.LUT R3, R33, 0xffff, RZ, 0xc0, !PT ;  /* 0x0000ffff21037812 */ /* 0x000fe200078ec0ff */
[----:B------:R-:W1:Y:S01]  /*12570*/  MUFU.EX2 R26, R82 ;  /* 0x00000052001a7308 */ /* 0x000e620000000800 */
[----:B------:R-:W-:Y:S01]  /*12580*/  SHF.R.U32.HI R2, RZ, 0x10, R33 ;  /* 0x00000010ff027819 */ /* 0x000fe20000011621 */
[----:B------:R-:W-:Y:S01]  /*12590*/  FADD.FTZ R15, R224, R13 ;  /* 0x0000000de00f7221 */ /* 0x000fe20000010000 */
[----:B------:R-:W-:Y:S01]  /*125a0*/  LOP3.LUT R0, R32, 0xffff, RZ, 0xc0, !PT ;  /* 0x0000ffff20007812 */ /* 0x000fe200078ec0ff */
[----:B--2---:R-:W-:Y:S01]  /*125b0*/  HMMA.16816.F32.BF16 R52, R4, R28, R52 ;  /* 0x0000001c0434723c */ /* 0x004fe20000041834 */
[----:B------:R-:W-:-:S03]  /*125c0*/  HSET2.LE.AND R12, R25, R216, PT ;  /* 0x000000d8190c7233 */ /* 0x000fc60003803000 */
[----:B------:R-:W-:Y:S01]  /*125d0*/  MUFU.EX2 R24, R86 ;  /* 0x0000005600187308 */ /* 0x000fe20000000800 */
[----:B------:R-:W-:Y:S01]  /*125e0*/  F2FP.BF16.F32.PACK_AB R13, R128, R127 ;  /* 0x0000007f800d723e */ /* 0x000fe200000010ff */
[C---:B------:R-:W-:Y:S01]  /*125f0*/  HMMA.16816.F32.BF16 R48, R4.reuse, R30, R48 ;  /* 0x0000001e0430723c */ /* 0x040fe20000041830 */
[----:B------:R-:W-:Y:S01]  /*12600*/  LOP3.LUT R8, R8, R9, RZ, 0xc0, !PT ;  /* 0x0000000908087212 */ /* 0x000fe200078ec0ff */
[----:B------:R-:W-:Y:S01]  /*12610*/  IMAD.MOV.U32 R177, RZ, RZ, R221 ;  /* 0x000000ffffb17224 */ /* 0x000fe200078e00dd */
[----:B------:R2:W5:Y:S03]  /*12620*/  LDL.LU R188, [R1+0x88] ;  /* 0x0000880001bc7983 */ /* 0x0005660000300800 */
[----:B----4-:R-:W-:Y:S01]  /*12630*/  HMMA.16816.F32.BF16 R44, R4, R36, R44 ;  /* 0x00000024042c723c */ /* 0x010fe2000004182c */
[----:B------:R-:W-:-:S05]  /*12640*/  LOP3.LUT R9, R12, R13, RZ, 0xc0, !PT ;  /* 0x0000000d0c097212 */ /* 0x000fca00078ec0ff */
[----:B------:R-:W-:Y:S01]  /*12650*/  HMMA.16816.F32.BF16 R40, R4, R38, R40 ;  /* 0x000000260428723c */ /* 0x000fe20000041828 */
[----:B------:R-:W-:Y:S01]  /*12660*/  SHF.R.U32.HI R12, RZ, 0x18, R33 ;  /* 0x00000018ff0c7819 */ /* 0x000fe20000011621 */
[----:B------:R-:W-:Y:S01]  /*12670*/  IMAD.MOV.U32 R217, RZ, RZ, R186 ;  /* 0x000000ffffd97224 */ /* 0x000fe200078e00ba */
[----:B------:R-:W4:Y:S01]  /*12680*/  MUFU.EX2 R25, R85 ;  /* 0x0000005500197308 */ /* 0x000f220000000800 */
[----:B------:R-:W-:Y:S01]  /*12690*/  FADD.FTZ R15, R238, R15 ;  /* 0x0000000fee0f7221 */ /* 0x000fe20000010000 */
[----:B------:R-:W-:-:S06]  /*126a0*/  FADD.FTZ R16, R242, R16 ;  /* 0x00000010f2107221 */ /* 0x000fcc0000010000 */
[----:B------:R-:W2:Y:S01]  /*126b0*/  MUFU.EX2 R91, R91 ;  /* 0x0000005b005b7308 */ /* 0x000ea20000000800 */
[----:B------:R-:W-:-:S07]  /*126c0*/  SHF.R.U32.HI R6, RZ, 0x8, R3 ;  /* 0x00000008ff067819 */ /* 0x000fce0000011603 */
[----:B------:R-:W-:Y:S01]  /*126d0*/  MUFU.EX2 R88, R88 ;  /* 0x0000005800587308 */ /* 0x000fe20000000800 */
[----:B------:R-:W-:-:S07]  /*126e0*/  LOP3.LUT R3, R2, 0xff, RZ, 0xc0, !PT ;  /* 0x000000ff02037812 */ /* 0x000fce00078ec0ff */
[----:B------:R-:W2:Y:S01]  /*126f0*/  MUFU.EX2 R19, R90 ;  /* 0x0000005a00137308 */ /* 0x000ea20000000800 */
[----:B------:R-:W-:Y:S01]  /*12700*/  LOP3.LUT R7, R32, 0xff, RZ, 0xc0, !PT ;  /* 0x000000ff20077812 */ /* 0x000fe200078ec0ff */
[----:B------:R-:W-:Y:S01]  /*12710*/  IMAD.MOV.U32 R245, RZ, RZ, R155 ;  /* 0x000000fffff57224 */ /* 0x000fe200078e009b */
[----:B------:R-:W-:Y:S01]  /*12720*/  SHF.R.U32.HI R5, RZ, 0x10, R32 ;  /* 0x00000010ff057819 */ /* 0x000fe20000011620 */
[----:B------:R-:W-:Y:S01]  /*12730*/  IMAD.MOV.U32 R222, RZ, RZ, R243 ;  /* 0x000000ffffde7224 */ /* 0x000fe200078e00f3 */
        /* <DEDUP_REMOVED lines=9> */
[----:B------:R2:W5:Y:S01]  /*127d0*/  LDL.LU R187, [R1+0x84] ;  /* 0x0000840001bb7983 */ /* 0x0005620000300800 */
[----:B------:R-:W-:-:S02]  /*127e0*/  PRMT R3, R0, 0x5410, R4 ;  /* 0x0000541000037816 */ /* 0x000fc40000000004 */
[--C-:B------:R-:W-:Y:S01]  /*127f0*/  HSET2.LE.AND R0, R2, R216.reuse, PT ;  /* 0x000000d802007233 */ /* 0x100fe20003803000 */
[----:B------:R-:W-:Y:S01]  /*12800*/  IMAD.MOV.U32 R252, RZ, RZ, R217 ;  /* 0x000000fffffc7224 */ /* 0x000fe200078e00d9 */
[----:B---3--:R-:W-:Y:S01]  /*12810*/  F2FP.BF16.F32.PACK_AB R2, R70, R69 ;  /* 0x000000454602723e */ /* 0x008fe200000010ff */
[----:B------:R-:W-:Y:S01]  /*12820*/  FADD.FTZ R4, R150, R17 ;  /* 0x0000001196047221 */ /* 0x000fe20000010000 */
[--C-:B------:R-:W-:Y:S02]  /*12830*/  HSET2.LE.AND R5, R35, R216.reuse, PT ;  /* 0x000000d823057233 */ /* 0x100fe40003803000 */
[----:B------:R-:W-:Y:S01]  /*12840*/  LOP3.LUT R13, R33, 0xff, RZ, 0xc0, !PT ;  /* 0x000000ff210d7812 */ /* 0x000fe200078ec0ff */
[----:B------:R-:W-:Y:S01]  /*12850*/  IMAD.MOV.U32 R238, RZ, RZ, R247 ;  /* 0x000000ffffee7224 */ /* 0x000fe200078e00f7 */
[----:B------:R-:W-:Y:S01]  /*12860*/  LOP3.LUT R136, R0, R2, RZ, 0xc0, !PT ;  /* 0x0000000200887212 */ /* 0x000fe200078ec0ff */
[----:B------:R-:W-:Y:S01]  /*12870*/  FADD.FTZ R2, R249, R18 ;  /* 0x00000012f9027221 */ /* 0x000fe20000010000 */
[--C-:B------:R-:W-:Y:S01]  /*12880*/  HSET2.LE.AND R17, R14, R216.reuse, PT ;  /* 0x000000d80e117233 */ /* 0x100fe20003803000 */
[----:B------:R-:W-:Y:S01]  /*12890*/  FADD.FTZ R0, R151, R4 ;  /* 0x0000000497007221 */ /* 0x000fe20000010000 */
[--C-:B------:R-:W-:Y:S01]  /*128a0*/  HSET2.LE.AND R7, R76, R216.reuse, PT ;  /* 0x000000d84c077233 */ /* 0x100fe20003803000 */
[----:B------:R-:W-:Y:S01]  /*128b0*/  FADD.FTZ R18, R145, R2 ;  /* 0x0000000291127221 */ /* 0x000fe20000010000 */
[----:B-1----:R-:W-:Y:S01]  /*128c0*/  F2FP.BF16.F32.PACK_AB R2, R27, R72 ;  /* 0x000000481b02723e */ /* 0x002fe200000010ff */
[----:B------:R-:W-:Y:S01]  /*128d0*/  FADD.FTZ R14, R252, R15 ;  /* 0x0000000ffc0e7221 */ /* 0x000fe20000010000 */
[----:B------:R-:W-:Y:S01]  /*128e0*/  FADD.FTZ R15, R177, R16 ;  /* 0x00000010b10f7221 */ /* 0x000fe20000010000 */
[--C-:B------:R-:W-:Y:S01]  /*128f0*/  HSET2.LE.AND R3, R3, R216.reuse, PT ;  /* 0x000000d803037233 */ /* 0x100fe20003803000 */
[----:B------:R-:W-:Y:S01]  /*12900*/  FADD.FTZ R16, R137, R0 ;  /* 0x0000000089107221 */ /* 0x000fe20000010000 */
[----:B------:R-:W-:Y:S01]  /*12910*/  LOP3.LUT R138, R5, R2, RZ, 0xc0, !PT ;  /* 0x00000002058a7212 */ /* 0x000fe200078ec0ff */
[----:B------:R-:W-:Y:S01]  /*12920*/  FADD.FTZ R2, R142, R14 ;  /* 0x0000000e8e027221 */ /* 0x000fe20000010000 */
[----:B------:R-:W-:Y:S01]  /*12930*/  F2FP.BF16.F32.PACK_AB R0, R26, R78 ;  /* 0x0000004e1a00723e */ /* 0x000fe200000010ff */
[----:B------:R-:W-:Y:S01]  /*12940*/  IMAD.MOV.U32 R242, RZ, RZ, R251 ;  /* 0x000000fffff27224 */ /* 0x000fe200078e00fb */
[----:B------:R-:W-:Y:S01]  /*12950*/  PRMT R13, R13, 0x5410, R6 ;  /* 0x000054100d0d7816 */ /* 0x000fe20000000006 */
[----:B------:R-:W-:Y:S01]  /*12960*/  FADD.FTZ R5, R143, R2 ;  /* 0x000000028f057221 */ /* 0x000fe20000010000 */
[--C-:B------:R-:W-:Y:S01]  /*12970*/  HSET2.LE.AND R6, R34, R216.reuse, PT ;  /* 0x000000d822067233 */ /* 0x100fe20003803000 */
[----:B------:R-:W-:Y:S01]  /*12980*/  IMAD.MOV.U32 R243, RZ, RZ, R214 ;  /* 0x000000fffff37224 */ /* 0x000fe200078e00d6 */
[----:B----4-:R-:W-:Y:S01]  /*12990*/  F2FP.BF16.F32.PACK_AB R4, R24, R25 ;  /* 0x000000191804723e */ /* 0x010fe200000010ff */
[----:B------:R-:W-:Y:S01]  /*129a0*/  IMAD.MOV.U32 R244, RZ, RZ, R163 ;  /* 0x000000fffff47224 */ /* 0x000fe200078e00a3 */
[----:B------:R-:W-:Y:S01]  /*129b0*/  LOP3.LUT R137, R3, R0, RZ, 0xc0, !PT ;  /* 0x0000000003897212 */ /* 0x000fe200078ec0ff */
[----:B------:R-:W-:Y:S01]  /*129c0*/  FADD.FTZ R0, R141, R15 ;  /* 0x0000000f8d007221 */ /* 0x000fe20000010000 */
[----:B------:R-:W-:Y:S01]  /*129d0*/  F2FP.BF16.F32.PACK_AB R2, R170, R171 ;  /* 0x000000abaa02723e */ /* 0x000fe200000010ff */
[----:B------:R-:W-:Y:S01]  /*129e0*/  FADD.FTZ R3, R147, R18 ;  /* 0x0000001293037221 */ /* 0x000fe20000010000 */
[----:B------:R-:W-:Y:S01]  /*129f0*/  IMAD.MOV.U32 R249, RZ, RZ, R154 ;  /* 0x000000fffff97224 */ /* 0x000fe200078e009a */
[----:B------:R-:W-:Y:S01]  /*12a00*/  LOP3.LUT R139, R6, R4, RZ, 0xc0, !PT ;  /* 0x00000004068b7212 */ /* 0x000fe200078ec0ff */
[----:B------:R-:W-:Y:S01]  /*12a10*/  FADD.FTZ R4, R140, R0 ;  /* 0x000000008c047221 */ /* 0x000fe20000010000 */
[----:B------:R-:W-:Y:S01]  /*12a20*/  LOP3.LUT R154, R7, R2, RZ, 0xc0, !PT ;  /* 0x00000002079a7212 */ /* 0x000fe200078ec0ff */
[----:B------:R-:W-:Y:S01]  /*12a30*/  FADD.FTZ R6, R144, R16 ;  /* 0x0000001090067221 */ /* 0x000fe20000010000 */
[--C-:B------:R-:W-:Y:S01]  /*12a40*/  HSET2.LE.AND R12, R75, R216.reuse, PT ;  /* 0x000000d84b0c7233 */ /* 0x100fe20003803000 */
[----:B------:R-:W-:Y:S01]  /*12a50*/  FADD.FTZ R14, R146, R3 ;  /* 0x00000003920e7221 */ /* 0x000fe20000010000 */
[----:B--2---:R-:W-:Y:S01]  /*12a60*/  F2FP.BF16.F32.PACK_AB R2, R91, R68 ;  /* 0x000000445b02723e */ /* 0x004fe200000010ff */
[----:B------:R-:W-:Y:S01]  /*12a70*/  IMAD.MOV.U32 R177, RZ, RZ, R233 ;  /* 0x000000ffffb17224 */ /* 0x000fe200078e00e9 */
[----:B------:R-:W-:Y:S01]  /*12a80*/  HSET2.LE.AND R13, R13, R216, PT ;  /* 0x000000d80d0d7233 */ /* 0x000fe20003803000 */
        /* <DEDUP_REMOVED lines=86> */
[----:B------:R2:W5:Y:S01]  /*12ff0*/  LDL.LU R186, [R1+0x80] ;  /* 0x0000800001ba7983 */ /* 0x0005620000300800 */
[C---:B------:R-:W-:Y:S01]  /*13000*/  HMMA.16816.F32.BF16 R28, R8.reuse, R30, R64 ;  /* 0x0000001e081c723c */ /* 0x040fe20000041840 */
[----:B------:R-:W-:Y:S01]  /*13010*/  FADD.FTZ R4, R174, R4 ;  /* 0x00000004ae047221 */ /* 0x000fe20000010000 */
[----:B------:R-:W-:Y:S01]  /*13020*/  FADD.FTZ R3, R68, R3 ;  /* 0x0000000344037221 */ /* 0x000fe20000010000 */
[----:B------:R-:W3:Y:S03]  /*13030*/  LDC.U8 R116, c[0x0][0x388] ;  /* 0x0000e200ff747b82 */ /* 0x000ee60000000000 */
[C---:B------:R-:W-:Y:S01]  /*13040*/  HMMA.16816.F32.BF16 R156, R8.reuse, R36, R60 ;  /* 0x00000024089c723c */ /* 0x040fe2000004183c */
[----:B------:R-:W-:Y:S01]  /*13050*/  FADD.FTZ R2, R69, R2 ;  /* 0x0000000245027221 */ /* 0x000fe20000010000 */
[----:B------:R-:W-:Y:S01]  /*13060*/  FADD.FTZ R0, R78, R0 ;  /* 0x000000004e007221 */ /* 0x000fe20000010000 */
[----:B------:R2:W5:Y:S03]  /*13070*/  LDL.LU R135, [R1+0x7c] ;  /* 0x00007c0001877983 */ /* 0x0005660000300800 */
        /* <DEDUP_REMOVED lines=28> */
[----:B--23--:R-:W-:-:S15]  /*13240*/  IMAD.MOV.U32 R37, RZ, RZ, R132 ;  /* 0x000000ffff257224 */ /* 0x00cfde00078e0084 */
[----:B------:R-:W-:-:S02]  /*13250*/  NOP ;  /* 0x0000000000007918 */ /* 0x000fc40000000000 */
.L_x_875:
[----:B------:R-:W-:-:S06]  /*13260*/  UISETP.GT.AND UP0, UPT, UR29, UR24, UPT ;  /* 0x000000181d00728c */ /* 0x000fcc000bf04270 */
[----:B------:R-:W-:-:S13]  /*13270*/  PLOP3.LUT P0, PT, PT, PT, UP0, 0x80, 0x0 ;  /* 0x000000000000781c */ /* 0x000fda0003f0f008 */
[----:B------:R-:W-:Y:S05]  /*13280*/  @!P0 BRA `(.L_x_877) ;  /* 0x0000008400b08947 */ /* 0x000fea0003800000 */
[----:B------:R-:W2:Y:S01]  /*13290*/  LDL.LU R2, [R1+0x14] ;  /* 0x0000140001027983 */ /* 0x000ea20000300800 */
[C---:B------:R-:W-:Y:S01]  /*132a0*/  IADD3 R0, R236.reuse, 0x4, RZ ;  /* 0x00000004ec007810 */ /* 0x040fe20007ffe0ff */
[----:B------:R-:W-:Y:S01]  /*132b0*/  IMAD.WIDE.U32 R8, R236, -0x326172a9, RZ ;  /* 0xcd9e8d57ec087825 */ /* 0x000fe200078e00ff */
[----:B------:R-:W-:Y:S01]  /*132c0*/  PRMT R3, R116, 0x7054, R116 ;  /* 0x0000705474037816 */ /* 0x000fe20000000074 */
[----:B------:R-:W3:Y:S01]  /*132d0*/  LDL.LU R4, [R1+0x78] ;  /* 0x0000780001047983 */ /* 0x000ee20000300800 */
[----:B------:R-:W-:Y:S01]  /*132e0*/  MOV R134, R38 ;  /* 0x0000002600867202 */ /* 0x000fe20000000f00 */
[----:B------:R-:W-:Y:S01]  /*132f0*/  IMAD.WIDE.U32 R6, R0, -0x326172a9, RZ ;  /* 0xcd9e8d5700067825 */ /* 0x000fe200078e00ff */
[----:B------:R-:W-:Y:S01]  /*13300*/  MOV R133, R39 ;  /* 0x0000002700857202 */ /* 0x000fe20000000f00 */
[----:B------:R1:W-:Y:S01]  /*13310*/  STL [R1+0x10], R3 ;  /* 0x0000100301007387 */ /* 0x0003e20000100800 */
[----:B------:R-:W-:Y:S01]  /*13320*/  USHF.L.U64.HI UR34, UR6, 0x6, UR7 ;  /* 0x0000000606227899 */ /* 0x000fe20008010207 */
[----:B------:R-:W-:Y:S01]  /*13330*/  IMAD.MOV.U32 R132, RZ, RZ, R36 ;  /* 0x000000ffff847224 */ /* 0x000fe200078e0024 */
[----:B------:R-:W-:Y:S01]  /*13340*/  USHF.L.U32 UR35, UR6, 0x6, URZ ;  /* 0x0000000606237899 */ /* 0x000fe2000800063f */
[----:B------:R-:W-:Y:S01]  /*13350*/  STL.64 [R1+0x38], R8 ;  /* 0x0000380801007387 */ /* 0x000fe20000100a00 */
[----:B------:R-:W-:-:S02]  /*13360*/  USHF.L.U64.HI UR36, UR8, 0x6, UR9 ;  /* 0x0000000608247899 */ /* 0x000fc40008010209 */
[----:B------:R-:W-:Y:S01]  /*13370*/  USHF.L.U32 UR37, UR8, 0x6, URZ ;  /* 0x0000000608257899 */ /* 0x000fe2000800063f */
[----:B------:R4:W-:Y:S01]  /*13380*/  STL.64 [R1+0x30], R6 ;  /* 0x0000300601007387 */ /* 0x0009e20000100a00 */
[----:B------:R-:W-:Y:S01]  /*13390*/  ULDC UR4, c[0x0][0x2ec] ;  /* 0x0000bb0000047ab9 */ /* 0x000fe20000000800 */
[----:B------:R-:W-:Y:S01]  /*133a0*/  ULDC.64 UR6, c[0x0][0x218] ;  /* 0x0000860000067ab9 */ /* 0x000fe20000000a00 */
[----:B------:R-:W-:Y:S01]  /*133b0*/  ULDC.64 UR10, c[0x0][0x220] ;  /* 0x00008800000a7ab9 */ /* 0x000fe20000000a00 */
[----:B------:R-:W-:Y:S01]  /*133c0*/  ULDC.64 UR8, c[0x0][0x248] ;  /* 0x0000920000087ab9 */ /* 0x000fe20000000a00 */
[----:B-1----:R-:W-:Y:S02]  /*133d0*/  MOV R3, R37 ;  /* 0x0000002500037202 */ /* 0x002fe40000000f00 */
[-C--:B--2---:R-:W-:Y:S02]  /*133e0*/  LOP3.LUT R0, R9, R2.reuse, RZ, 0x3c, !PT ;  /* 0x0000000209007212 */ /* 0x084fe400078e3cff */
[----:B------:R-:W-:Y:S01]  /*133f0*/  LOP3.LUT R2, R7, R2, RZ, 0x3c, !PT ;  /* 0x0000000207027212 */ /* 0x000fe200078e3cff */
[----:B---3--:R-:W-:-:S05]  /*13400*/  IMAD.WIDE.U32 R4, R4, -0x2daee0ad, RZ ;  /* 0xd2511f5304047825 */ /* 0x008fca00078e00ff */
[----:B------:R1:W-:Y:S04]  /*13410*/  STL.64 [R1+0x8], R4 ;  /* 0x0000080401007387 */ /* 0x0003e80000100a00 */
[----:B----4-:R-:W2:Y:S04]  /*13420*/  LDL.LU.64 R6, [R1+0x40] ;  /* 0x0000400001067983 */ /* 0x010ea80000300a00 */
        /* <DEDUP_REMOVED lines=8> */
.L_x_880:
[----:B------:R-:W2:Y:S01]  /*134b0*/  LDL.64 R32, [R1+0x68] ;  /* 0x0000680001207983 */ /* 0x000ea20000100a00 */
[----:B------:R-:W-:Y:S03]  /*134c0*/  UIADD3 UR40, UR29, -0x2, URZ ;  /* 0xfffffffe1d287890 */ /* 0x000fe6000fffe03f */
[----:B------:R-:W3:Y:S01]  /*134d0*/  LDL.64 R30, [R1+0x60] ;  /* 0x00006000011e7983 */ /* 0x000ee20000100a00 */
[----:B------:R-:W-:Y:S02]  /*134e0*/  UIMAD.WIDE.U32 UR42, UR40, UR8, URZ ;  /* 0x00000008282a72a5 */ /* 0x000fe4000f8e003f */
[----:B------:R-:W-:Y:S01]  /*134f0*/  USHF.R.S32.HI UR29, URZ, 0x1f, UR40 ;  /* 0x0000001f3f1d7899 */ /* 0x000fe20008011428 */
[----:B------:R-:W4:Y:S03]  /*13500*/  LDL R21, [R1+0x28] ;  /* 0x0000280001157983 */ /* 0x000f260000100800 */
[----:B------:R-:W-:Y:S01]  /*13510*/  UIMAD UR29, UR29, UR8, URZ ;  /* 0x000000081d1d72a4 */ /* 0x000fe2000f8e023f */
[----:B------:R-:W-:Y:S02]  /*13520*/  IMAD.U32 R4, RZ, RZ, UR42 ;  /* 0x0000002aff047e24 */ /* 0x000fe4000f8e00ff */
[----:B------:R-:W-:Y:S01]  /*13530*/  IMAD.U32 R6, RZ, RZ, UR42 ;  /* 0x0000002aff067e24 */ /* 0x000fe2000f8e00ff */
[----:B------:R-:W-:Y:S04]  /*13540*/  UIMAD UR29, UR40, UR9, UR29 ;  /* 0x00000009281d72a4 */ /* 0x000fe8000f8e021d */
[----:B------:R-:W-:Y:S06]  /*13550*/  UIADD3 UR29, UR43, UR29, URZ ;  /* 0x0000001d2b1d7290 */ /* 0x000fec000fffe03f */
[----:B------:R-:W-:Y:S01]  /*13560*/  IMAD.U32 R5, RZ, RZ, UR29 ;  /* 0x0000001dff057e24 */ /* 0x000fe2000f8e00ff */
[----:B--2---:R-:W-:Y:S04]  /*13570*/  LEA R4, P0, R4, R32, 0x7 ;  /* 0x0000002004047211 */ /* 0x004fe800078038ff */
[----:B---3--:R-:W-:Y:S02]  /*13580*/  LEA.HI.X R5, R6, R31, R5, 0x7, P0 ;  /* 0x0000001f06057211 */ /* 0x008fe400000f3c05 */
[C---:B------:R-:W-:Y:S04]  /*13590*/  LEA R8, P0, R4.reuse, UR6, 0x1 ;  /* 0x0000000604087c11 */ /* 0x040fe8000f8008ff */
[----:B------:R-:W-:Y:S02]  /*135a0*/  LEA.HI.X R9, R4, UR7, R5, 0x1, P0 ;  /* 0x0000000704097c11 */ /* 0x000fe400080f0c05 */
[----:B------:R-:W-:Y:S03]  /*135b0*/  IADD3 R6, P0, R8, UR37, RZ ;  /* 0x0000002508067c10 */ /* 0x000fe6000ff1e0ff */
[----:B------:R-:W-:Y:S01]  /*135c0*/  @!PT LDS RZ, [RZ] ;  /* 0x00000000fffff984 */ /* 0x000fe20000000800 */
[----:B------:R-:W-:Y:S01]  /*135d0*/  @!PT LDS RZ, [RZ] ;  /* 0x00000000fffff984 */ /* 0x000fe20000000800 */
[----:B------:R-:W-:Y:S01]  /*135e0*/  @!PT LDS RZ, [RZ] ;  /* 0x00000000fffff984 */ /* 0x000fe20000000800 */
[----:B----4-:R1:W-:Y:S01]  /*135f0*/  LDGSTS.E.BYPASS.LTC128B.128 [R21+0x2000], desc[UR30][R8.64] ;  /* 0x0200000008157fae */ /* 0x0103e2000b901d5e */
[----:B------:R-:W-:Y:S02]  /*13600*/  IADD3.X R7, R9, UR36, RZ, P0, !PT ;  /* 0x0000002409077c10 */ /* 0x000fe400087fe4ff */
[----:B------:R-:W-:Y:S03]  /*13610*/  IADD3 R4, P0, R6, UR37, RZ ;  /* 0x0000002506047c10 */ /* 0x000fe6000ff1e0ff */
[----:B------:R1:W-:Y:S01]  /*13620*/  LDGSTS.E.BYPASS.LTC128B.128 [R21+0x2800], desc[UR30][R6.64] ;  /* 0x0280000006157fae */ /* 0x0003e2000b901d5e */
[----:B------:R-:W-:Y:S02]  /*13630*/  IADD3.X R5, R7, UR36, RZ, P0, !PT ;  /* 0x0000002407057c10 */ /* 0x000fe400087fe4ff */
[----:B------:R-:W-:Y:S03]  /*13640*/  IADD3 R10, P0, R4, UR37, RZ ;  /* 0x00000025040a7c10 */ /* 0x000fe6000ff1e0ff */
[----:B------:R1:W-:Y:S01]  /*13650*/  LDGSTS.E.BYPASS.LTC128B.128 [R21+0x3000], desc[UR30][R4.64] ;  /* 0x0300000004157fae */ /* 0x0003e2000b901d5e */
[----:B------:R-:W-:Y:S05]  /*13660*/  IADD3.X R11, R5, UR36, RZ, P0, !PT ;  /* 0x00000024050b7c10 */ /* 0x000fea00087fe4ff */
[----:B------:R1:W-:Y:S04]  /*13670*/  LDGSTS.E.BYPASS.LTC128B.128 [R21+0x3800], desc[UR30][R10.64] ;  /* 0x038000000a157fae */ /* 0x0003e8000b901d5e */
[----:B------:R-:W0:Y:S01]  /*13680*/  LDGDEPBAR ;  /* 0x00000000000079af */ /* 0x000e220000000000 */
[----:B------:R-:W-:Y:S05]  /*13690*/  BRA `(.L_x_879) ;  /* 0x00000020007c7947 */ /* 0x000fea0003800000 */
.L_x_878:
[----:B--2---:R-:W2:Y:S01]  /*136a0*/  LDL.64 R6, [R1+0x58] ;  /* 0x0000580001067983 */ /* 0x004ea20000100a00 */
[----:B------:R-:W-:Y:S04]  /*136b0*/  DEPBAR.LE SB0, 0x0 ;  /* 0x000080000000791a */ /* 0x000fe80000000000 */
[----:B------:R-:W-:Y:S01]  /*136c0*/  UIADD3 UR38, UR29, -0x1, URZ ;  /* 0xffffffff1d267890 */ /* 0x000fe2000fffe03f */
[----:B------:R-:W3:Y:S03]  /*136d0*/  LDL R2, [R1+0x28] ;  /* 0x0000280001027983 */ /* 0x000ee60000100800 */
[----:B------:R-:W-:Y:S01]  /*136e0*/  USHF.R.S32.HI UR40, URZ, 0x1f, UR38 ;  /* 0x0000001f3f287899 */ /* 0x000fe20008011426 */
[----:B------:R-:W-:Y:S01]  /*136f0*/  BAR.SYNC.DEFER_BLOCKING 0x0 ;  /* 0x0000000000007b1d */ /* 0x000fe20000010000 */
[----:B------:R-:W-:Y:S01]  /*13700*/  UIMAD UR39, UR25, UR38, URZ ;  /* 0x00000026192772a4 */ /* 0x000fe2000f8e023f */
[----:B-1----:R-:W-:Y:S01]  /*13710*/  IMAD.U32 R4, RZ, RZ, UR38 ;  /* 0x00000026ff047e24 */ /* 0x002fe2000f8e00ff */
[----:B------:R-:W-:Y:S02]  /*13720*/  UISETP.GT.AND UP0, UPT, UR38, UR24, UPT ;  /* 0x000000182600728c */ /* 0x000fe4000bf04270 */
[----:B------:R-:W-:Y:S01]  /*13730*/  UIMAD UR39, UR40, UR26, UR39 ;  /* 0x0000001a282772a4 */ /* 0x000fe2000f8e0227 */
[----:B--2---:R-:W-:Y:S05]  /*13740*/  IMAD.WIDE.U32 R4, R4, UR26, R6 ;  /* 0x0000001a04047c25 */ /* 0x004fea000f8e0006 */
[----:B------:R-:W-:Y:S01]  /*13750*/  VIADD R0, R5, UR39 ;  /* 0x0000002705007c36 */ /* 0x000fe20008000000 */
[C---:B------:R-:W-:Y:S01]  /*13760*/  LEA R8, P0, R4.reuse, UR10, 0x1 ;  /* 0x0000000a04087c11 */ /* 0x040fe2000f8008ff */
[----:B------:R-:W-:Y:S03]  /*13770*/  USHF.L.U32 UR39, UR38, 0x2, URZ ;  /* 0x0000000226277899 */ /* 0x000fe6000800063f */
[----:B------:R-:W-:Y:S01]  /*13780*/  LEA.HI.X R9, R4, UR11, R0, 0x1, P0 ;  /* 0x0000000b04097c11 */ /* 0x000fe200080f0c00 */
[----:B------:R-:W-:Y:S01]  /*13790*/  IMAD.U32 R0, RZ, RZ, UR38 ;  /* 0x00000026ff007e24 */ /* 0x000fe2000f8e00ff */
[----:B------:R-:W-:Y:S01]  /*137a0*/  IADD3 R6, P0, R8, UR35, RZ ;  /* 0x0000002308067c10 */ /* 0x000fe2000ff1e0ff */
[----:B------:R-:W-:Y:S02]  /*137b0*/  UIADD3 UR40, UR39, 0x1, URZ ;  /* 0x0000000127287890 */ /* 0x000fe4000fffe03f */
[----:B------:R-:W-:Y:S01]  /*137c0*/  @!PT LDS RZ, [RZ] ;  /* 0x00000000fffff984 */ /* 0x000fe20000000800 */
[----:B------:R-:W-:Y:S01]  /*137d0*/  @!PT LDS RZ, [RZ] ;  /* 0x00000000fffff984 */ /* 0x000fe20000000800 */
[----:B------:R-:W-:Y:S01]  /*137e0*/  @!PT LDS RZ, [RZ] ;  /* 0x00000000fffff984 */ /* 0x000fe20000000800 */
[----:B---3--:R-:W-:Y:S01]  /*137f0*/  LDGSTS.E.BYPASS.LTC128B.128 [R2+0x4000], desc[UR30][R8.64] ;  /* 0x0400000008027fae */ /* 0x008fe2000b901d5e */
[----:B------:R-:W-:Y:S02]  /*13800*/  IADD3.X R7, R9, UR34, RZ, P0, !PT ;  /* 0x0000002209077c10 */ /* 0x000fe400087fe4ff */
[----:B------:R-:W-:Y:S04]  /*13810*/  IADD3 R4, P0, R6, UR35, RZ ;  /* 0x0000002306047c10 */ /* 0x000fe8000ff1e0ff */
[----:B------:R-:W-:Y:S01]  /*13820*/  IADD3.X R5, R7, UR34, RZ, P0, !PT ;  /* 0x0000002207057c10 */ /* 0x000fe200087fe4ff */
[----:B------:R-:W-:Y:S01]  /*13830*/  LDGSTS.E.BYPASS.LTC128B.128 [R2+0x4800], desc[UR30][R6.64] ;  /* 0x0480000006027fae */ /* 0x000fe2000b901d5e */
[----:B------:R-:W-:Y:S04]  /*13840*/  IADD3 R10, P0, R4, UR35, RZ ;  /* 0x00000023040a7c10 */ /* 0x000fe8000ff1e0ff */
[----:B------:R-:W-:Y:S03]  /*13850*/  IADD3.X R11, R5, UR34, RZ, P0, !PT ;  /* 0x00000022050b7c10 */ /* 0x000fe600087fe4ff */
[----:B------:R1:W-:Y:S08]  /*13860*/  LDGSTS.E.BYPASS.LTC128B.128 [R2+0x5000], desc[UR30][R4.64] ;  /* 0x0500000004027fae */ /* 0x0003f0000b901d5e */
[----:B------:R2:W-:Y:S08]  /*13870*/  LDGSTS.E.BYPASS.LTC128B.128 [R2+0x5800], desc[UR30][R10.64] ;  /* 0x058000000a027fae */ /* 0x0005f0000b901d5e */
[----:B-----5:R-:W-:Y:S08]  /*13880*/  LDSM.16.M88.4 R128, [R186] ;  /* 0x00000000ba80783b */ /* 0x020ff00000000200 */
[----:B------:R-:W0:Y:S08]  /*13890*/  LDGDEPBAR ;  /* 0x00000000000079af */ /* 0x000e300000000000 */
[----:B------:R-:W1:Y:S08]  /*138a0*/  LDSM.16.M88.4 R16, [R135+0x2000] ;  /* 0x002000008710783b */ /* 0x000e700000000200 */
[----:B------:R-:W2:Y:S08]  /*138b0*/  LDSM.16.M88.4 R124, [R186+0x1000] ;  /* 0x00100000ba7c783b */ /* 0x000eb00000000200 */
[----:B------:R-:W3:Y:S08]  /*138c0*/  LDSM.16.M88.4 R32, [R135+0x2400] ;  /* 0x002400008720783b */ /* 0x000ef00000000200 */
[----:B------:R-:W4:Y:S08]  /*138d0*/  LDSM.16.M88.4 R48, [R135+0x2800] ;  /* 0x002800008730783b */ /* 0x000f300000000200 */
        /* <DEDUP_REMOVED lines=21> */
[-C--:B------:R-:W-:Y:S06]  /*13a30*/  HMMA.16816.F32.BF16 R52, R128, R64.reuse, RZ ;  /* 0x000000408034723c */ /* 0x080fec00000418ff */
        /* <DEDUP_REMOVED lines=12> */
[----:B------:R-:W-:Y:S02]  /*13b00*/  ISETP.GE.AND P2, PT, R2, R196, PT ;  /* 0x000000c40200720c */ /* 0x000fe40003f46270 */
[-C--:B------:R-:W-:Y:S01]  /*13b10*/  ISETP.GE.OR P4, PT, R0, R201.reuse, !P4 ;  /* 0x000000c90000720c */ /* 0x080fe20006786670 */
[-C--:B------:R-:W-:Y:S01]  /*13b20*/  HMMA.16816.F32.BF16 R76, R124, R82.reuse, RZ ;  /* 0x000000527c4c723c */ /* 0x080fe200000418ff */
[C---:B------:R-:W-:Y:S02]  /*13b30*/  ISETP.GE.OR P3, PT, R2.reuse, R201, !P3 ;  /* 0x000000c90200720c */ /* 0x040fe40005f66670 */
[-C--:B------:R-:W-:Y:S02]  /*13b40*/  ISETP.GE.OR P2, PT, R2, R203.reuse, !P2 ;  /* 0x000000cb0200720c */ /* 0x080fe40005746670 */
[----:B------:R-:W-:Y:S01]  /*13b50*/  ISETP.GE.OR P1, PT, R0, R203, !P1 ;  /* 0x000000cb0000720c */ /* 0x000fe20004f26670 */
[C---:B------:R-:W-:Y:S02]  /*13b60*/  HMMA.16816.F32.BF16 R80, R128.reuse, R82, RZ ;  /* 0x000000528050723c */ /* 0x040fe400000418ff */
[CC--:B------:R-:W-:Y:S02]  /*13b70*/  ISETP.GE.AND P6, PT, R2.reuse, R199.reuse, PT ;  /* 0x000000c70200720c */ /* 0x0c0fe40003fc6270 */
[----:B------:R-:W-:Y:S02]  /*13b80*/  ISETP.GE.AND P0, PT, R2, R198, PT ;  /* 0x000000c60200720c */ /* 0x000fe40003f06270 */
[----:B------:R-:W-:Y:S01]  /*13b90*/  ISETP.GE.AND P5, PT, R0, R199, PT ;  /* 0x000000c70000720c */ /* 0x000fe20003fa6270 */
[-C--:B-1----:R-:W-:Y:S01]  /*13ba0*/  HMMA.16816.F32.BF16 R84, R128, R96.reuse, RZ ;  /* 0x000000608054723c */ /* 0x082fe200000418ff */
[C---:B------:R-:W-:Y:S02]  /*13bb0*/  ISETP.GE.OR P6, PT, R2.reuse, R202, !P6 ;  /* 0x000000ca0200720c */ /* 0x040fe400077c6670 */
[----:B------:R-:W-:Y:S01]  /*13bc0*/  ISETP.GE.OR P0, PT, R2, R200, !P0 ;  /* 0x000000c80200720c */ /* 0x000fe20004706670 */
[C---:B------:R-:W-:Y:S01]  /*13bd0*/  VIADD R2, R0.reuse, 0x8 ;  /* 0x0000000800027836 */ /* 0x040fe20000000000 */
[----:B------:R-:W-:Y:S01]  /*13be0*/  ISETP.GE.OR P5, PT, R0, R202, !P5 ;  /* 0x000000ca0000720c */ /* 0x000fe20006fa6670 */
        /* <DEDUP_REMOVED lines=17> */
[C---:B------:R-:W-:Y:S03]  /*13d00*/  ISETP.GE.AND P4, PT, R2.reuse, R197, PT ;  /* 0x000000c50200720c */ /* 0x040fe60003f86270 */
[----:B------:R-:W-:Y:S02]  /*13d10*/  FSEL R224, R5, -INF , !P3 ;  /* 0xff80000005e07808 */ /* 0x000fe40005800000 */
[----:B------:R-:W-:Y:S02]  /*13d20*/  ISETP.GE.OR P4, PT, R2, R201, !P4 ;  /* 0x000000c90200720c */ /* 0x000fe40006786670 */
[----:B------:R-:W-:Y:S02]  /*13d30*/  FSEL R209, R6, -INF , !P1 ;  /* 0xff80000006d17808 */ /* 0x000fe40004800000 */
[C---:B------:R-:W-:Y:S01]  /*13d40*/  ISETP.GE.AND P1, PT, R2.reuse, R199, PT ;  /* 0x000000c70200720c */ /* 0x040fe20003f26270 */
[-C--:B-1----:R-:W-:Y:S03]  /*13d50*/  HMMA.16816.F32.BF16 R20, R172, R168.reuse, R20 ;  /* 0x000000a8ac14723c */ /* 0x082fe60000041814 */
[----:B------:R-:W-:Y:S02]  /*13d60*/  FSEL R232, R7, -INF , !P2 ;  /* 0xff80000007e87808 */ /* 0x000fe40005000000 */
[-C--:B------:R-:W-:Y:S01]  /*13d70*/  ISETP.GE.AND P2, PT, R2, R198.reuse, PT ;  /* 0x000000c60200720c */ /* 0x080fe20003f46270 */
[----:B------:R-:W1:Y:S01]  /*13d80*/  LDSM.16.M88.4 R4, [R194] ;  /* 0x00000000c204783b */ /* 0x000e620000000200 */
[----:B------:R-:W-:Y:S01]  /*13d90*/  ISETP.GE.AND P3, PT, R0, R198, PT ;  /* 0x000000c60000720c */ /* 0x000fe20003f66270 */
[C---:B------:R-:W-:Y:S04]  /*13da0*/  HMMA.16816.F32.BF16 R24, R180.reuse, R168, R24 ;  /* 0x000000a8b418723c */ /* 0x040fe80000041818 */
[----:B------:R-:W-:Y:S02]  /*13db0*/  ISETP.GE.OR P1, PT, R2, R202, !P1 ;  /* 0x000000ca0200720c */ /* 0x000fe40004f26670 */
[-C--:B------:R-:W-:Y:S01]  /*13dc0*/  ISETP.GE.OR P3, PT, R0, R200.reuse, !P3 ;  /* 0x000000c80000720c */ /* 0x080fe20005f66670 */
[-C--:B------:R-:W-:Y:S03]  /*13dd0*/  HMMA.16816.F32.BF16 R28, R180, R170.reuse, R28 ;  /* 0x000000aab41c723c */ /* 0x080fe6000004181c */
[----:B------:R-:W-:Y:S02]  /*13de0*/  ISETP.GE.OR P2, PT, R2, R200, !P2 ;  /* 0x000000c80200720c */ /* 0x000fe40005746670 */
[----:B------:R-:W-:Y:S01]  /*13df0*/  FSEL R213, R8, -INF , !P5 ;  /* 0xff80000008d57808 */ /* 0x000fe20006800000 */
[C---:B------:R-:W-:Y:S04]  /*13e00*/  HMMA.16816.F32.BF16 R32, R172.reuse, R170, R32 ;  /* 0x000000aaac20723c */ /* 0x040fe80000041820 */
[C---:B------:R-:W-:Y:S02]  /*13e10*/  ISETP.GE.AND P5, PT, R2.reuse, R196, PT ;  /* 0x000000c40200720c */ /* 0x040fe40003fa6270 */
[----:B------:R-:W-:Y:S02]  /*13e20*/  FSEL R233, R9, -INF , !P6 ;  /* 0xff80000009e97808 */ /* 0x000fe40007000000 */
[----:B------:R-:W-:Y:S03]  /*13e30*/  ISETP.GE.OR P5, PT, R2, R203, !P5 ;  /* 0x000000cb0200720c */ /* 0x000fe60006fa6670 */
[----:B------:R-:W-:Y:S01]  /*13e40*/  FSEL R229, R10, -INF , !P3 ;  /* 0xff8000000ae57808 */ /* 0x000fe20005800000 */
[----:B------:R-:W-:Y:S01]  /*13e50*/  VIADD R2, R0, 0x9 ;  /* 0x0000000900027836 */ /* 0x000fe20000000000 */
[----:B------:R-:W-:Y:S01]  /*13e60*/  FSEL R243, R12, -INF , !P1 ;  /* 0xff8000000cf37808 */ /* 0x000fe20004800000 */
[----:B------:R-:W-:Y:S01]  /*13e70*/  IMAD.U32 R12, RZ, RZ, UR40 ;  /* 0x00000028ff0c7e24 */ /* 0x000fe2000f8e00ff */
[----:B------:R-:W-:Y:S02]  /*13e80*/  FSEL R237, R11, -INF , !P0 ;  /* 0xff8000000bed7808 */ /* 0x000fe40004000000 */
[C---:B------:R-:W-:Y:S01]  /*13e90*/  ISETP.GE.AND P3, PT, R2.reuse, R199, PT ;  /* 0x000000c70200720c */ /* 0x040fe20003f66270 */
[----:B------:R-:W2:Y:S01]  /*13ea0*/  LDSM.16.M88.4 R8, [R193] ;  /* 0x00000000c108783b */ /* 0x000ea20000000200 */
[C---:B------:R-:W-:Y:S02]  /*13eb0*/  ISETP.GE.AND P0, PT, R2.reuse, R198, PT ;  /* 0x000000c60200720c */ /* 0x040fe40003f06270 */
[C---:B------:R-:W-:Y:S02]  /*13ec0*/  ISETP.GE.AND P6, PT, R2.reuse, R197, PT ;  /* 0x000000c50200720c */ /* 0x040fe40003fc6270 */
        /* <DEDUP_REMOVED lines=10> */
[----:B------:R-:W-:Y:S02]  /*13f70*/  ISETP.GE.AND P3, PT, R2, R199, PT ;  /* 0x000000c70200720c */ /* 0x000fe40003f66270 */
[----:B------:R-:W-:Y:S01]  /*13f80*/  FSEL R241, R14, -INF , !P2 ;  /* 0xff8000000ef17808 */ /* 0x000fe20005000000 */
[C---:B------:R-:W-:Y:S01]  /*13f90*/  HMMA.16816.F32.BF16 R48, R172.reuse, R6, R48 ;  /* 0x00000006ac30723c */ /* 0x040fe20000041830 */
[----:B------:R-:W1:Y:S03]  /*13fa0*/  LDSM.16.M88.4 R4, [R192] ;  /* 0x00000000c004783b */ /* 0x000e660000000200 */
[----:B------:R-:W-:Y:S02]  /*13fb0*/  ISETP.GE.AND P2, PT, R2, R196, PT ;  /* 0x000000c40200720c */ /* 0x000fe40003f46270 */
[----:B------:R-:W-:Y:S02]  /*13fc0*/  FSEL R244, R15, -INF , !P0 ;  /* 0xff8000000ff47808 */ /* 0x000fe40004000000 */
[----:B------:R-:W-:Y:S02]  /*13fd0*/  FSEL R176, R16, -INF , !P4 ;  /* 0xff80000010b07808 */ /* 0x000fe40006000000 */
[C---:B------:R-:W-:Y:S02]  /*13fe0*/  ISETP.GE.AND P0, PT, R2.reuse, R197, PT ;  /* 0x000000c50200720c */ /* 0x040fe40003f06270 */
[C---:B------:R-:W-:Y:S01]  /*13ff0*/  ISETP.GE.AND P4, PT, R2.reuse, R198, PT ;  /* 0x000000c60200720c */ /* 0x040fe20003f86270 */
[-C--:B--2---:R-:W-:Y:S03]  /*14000*/  HMMA.16816.F32.BF16 R52, R172, R8.reuse, R52 ;  /* 0x00000008ac34723c */ /* 0x084fe60000041834 */
[C---:B------:R-:W-:Y:S02]  /*14010*/  ISETP.GE.OR P0, PT, R2.reuse, R201, !P0 ;  /* 0x000000c90200720c */ /* 0x040fe40004706670 */
        /* <DEDUP_REMOVED lines=8> */
[C---:B------:R-:W-:Y:S01]  /*140a0*/  HMMA.16816.F32.BF16 R64, R172.reuse, R10, R64 ;  /* 0x0000000aac40723c */ /* 0x040fe20000041840 */
[----:B------:R-:W2:Y:S03]  /*140b0*/  LDSM.16.M88.4 R8, [R191] ;  /* 0x00000000bf08783b */ /* 0x000ea60000000200 */
[----:B------:R-:W-:Y:S02]  /*140c0*/  FSEL R177, R19, -INF , !P1 ;  /* 0xff80000013b17808 */ /* 0x000fe40004800000 */
[----:B------:R-:W-:Y:S02]  /*140d0*/  FSEL R20, R20, -INF , !P0 ;  /* 0xff80000014147808 */ /* 0x000fe40004000000 */
[C---:B------:R-:W-:Y:S01]  /*140e0*/  ISETP.GE.AND P5, PT, R2.reuse, R197, PT ;  /* 0x000000c50200720c */ /* 0x040fe20003fa6270 */
[-C--:B-1----:R-:W-:Y:S03]  /*140f0*/  HMMA.16816.F32.BF16 R68, R172, R4.reuse, R68 ;  /* 0x00000004ac44723c */ /* 0x082fe60000041844 */
        /* <DEDUP_REMOVED lines=9> */
[----:B------:R-:W1:Y:S03]  /*14190*/  LDSM.16.M88.4 R4, [R190] ;  /* 0x00000000be04783b */ /* 0x000e660000000200 */
[----:B------:R-:W-:Y:S01]  /*141a0*/  ISETP.GE.OR P0, PT, R2, R200, !P0 ;  /* 0x000000c80200720c */ /* 0x000fe20004706670 */
[----:B------:R-:W-:Y:S01]  /*141b0*/  VIADD R2, R0, 0x18 ;  /* 0x0000001800027836 */ /* 0x000fe20000000000 */
[----:B------:R-:W-:Y:S02]  /*141c0*/  FSEL R250, R21, -INF , !P5 ;  /* 0xff80000015fa7808 */ /* 0x000fe40006800000 */
[----:B------:R-:W-:Y:S02]  /*141d0*/  FSEL R22, R22, -INF , !P2 ;  /* 0xff80000016167808 */ /* 0x000fe40005000000 */
[----:B------:R-:W-:Y:S02]  /*141e0*/  ISETP.GE.AND P2, PT, R2, R198, PT ;  /* 0x000000c60200720c */ /* 0x000fe40003f46270 */
[----:B------:R-:W-:Y:S01]  /*141f0*/  FSEL R23, R23, -INF , !P1 ;  /* 0xff80000017177808 */ /* 0x000fe20004800000 */
[-C--:B--2---:R-:W-:Y:S03]  /*14200*/  HMMA.16816.F32.BF16 R84, R172, R8.reuse, R84 ;  /* 0x00000008ac54723c */ /* 0x084fe60000041854 */
[----:B------:R-:W-:Y:S02]  /*14210*/  FSEL R24, R24, -INF , !P3 ;  /* 0xff80000018187808 */ /* 0x000fe40005800000 */
[C---:B------:R-:W-:Y:S01]  /*14220*/  ISETP.GE.AND P1, PT, R2.reuse, R199, PT ;  /* 0x000000c70200720c */ /* 0x040fe20003f26270 */
[C---:B------:R-:W-:Y:S04]  /*14230*/  HMMA.16816.F32.BF16 R88, R180.reuse, R8, R88 ;  /* 0x00000008b458723c */ /* 0x040fe80000041858 */
[C---:B------:R-:W-:Y:S02]  /*14240*/  ISETP.GE.AND P5, PT, R2.reuse, R197, PT ;  /* 0x000000c50200720c */ /* 0x040fe40003fa6270 */
[C---:B------:R-:W-:Y:S01]  /*14250*/  ISETP.GE.AND P3, PT, R2.reuse, R196, PT ;  /* 0x000000c40200720c */ /* 0x040fe20003f66270 */
[-C--:B------:R-:W-:Y:S03]  /*14260*/  HMMA.16816.F32.BF16 R92, R180, R10.reuse, R92 ;  /* 0x0000000ab45c723c */ /* 0x080fe6000004185c */
[C---:B------:R-:W-:Y:S02]  /*14270*/  ISETP.GE.OR P1, PT, R2.reuse, R202, !P1 ;  /* 0x000000ca0200720c */ /* 0x040fe40004f26670 */
[C---:B------:R-:W-:Y:S01]  /*14280*/  ISETP.GE.OR P2, PT, R2.reuse, R200, !P2 ;  /* 0x000000c80200720c */ /* 0x040fe20005746670 */
[C---:B------:R-:W-:Y:S01]  /*14290*/  HMMA.16816.F32.BF16 R96, R172.reuse, R10, R96 ;  /* 0x0000000aac60723c */ /* 0x040fe20000041860 */
[----:B------:R-:W2:Y:S01]  /*142a0*/  LDSM.16.M88.4 R8, [R189] ;  /* 0x00000000bd08783b */ /* 0x000ea20000000200 */
[----:B------:R-:W-:Y:S04]  /*142b0*/  DEPBAR.LE SB0, 0x0 ;  /* 0x000080000000791a */ /* 0x000fe80000000000 */
[C---:B------:R-:W-:Y:S02]  /*142c0*/  ISETP.GE.OR P5, PT, R2.reuse, R201, !P5 ;  /* 0x000000c90200720c */ /* 0x040fe40006fa6670 */
[----:B------:R-:W-:Y:S01]  /*142d0*/  ISETP.GE.OR P3, PT, R2, R203, !P3 ;  /* 0x000000cb0200720c */ /* 0x000fe20005f66670 */
[----:B------:R-:W-:Y:S01]  /*142e0*/  BAR.SYNC.DEFER_BLOCKING 0x0 ;  /* 0x0000000000007b1d */ /* 0x000fe20000010000 */
[-C--:B-1----:R-:W-:Y:S05]  /*142f0*/  HMMA.16816.F32.BF16 R100, R172, R4.reuse, R100 ;  /* 0x00000004ac64723c */ /* 0x082fea0000041864 */
[----:B------:R-:W-:Y:S01]  /*14300*/  FSEL R25, R25, -INF , !P6 ;  /* 0xff80000019197808 */ /* 0x000fe20007000000 */
[C---:B------:R-:W-:Y:S05]  /*14310*/  HMMA.16816.F32.BF16 R104, R180.reuse, R4, R104 ;  /* 0x00000004b468723c */ /* 0x040fea0000041868 */
[----:B------:R-:W-:Y:S01]  /*14320*/  FSEL R26, R26, -INF , !P4 ;  /* 0xff8000001a1a7808 */ /* 0x000fe20006000000 */
[-C--:B------:R-:W-:Y:S05]  /*14330*/  HMMA.16816.F32.BF16 R108, R180, R6.reuse, R108 ;  /* 0x00000006b46c723c */ /* 0x080fea000004186c */
[----:B------:R-:W-:Y:S01]  /*14340*/  FSEL R27, R27, -INF , !P0 ;  /* 0xff8000001b1b7808 */ /* 0x000fe20004000000 */
[----:B------:R-:W-:Y:S01]  /*14350*/  VIADD R2, R0, 0x19 ;  /* 0x0000001900027836 */ /* 0x000fe20000000000 */
[----:B------:R-:W-:Y:S01]  /*14360*/  FSEL R17, R28, -INF , !P1 ;  /* 0xff8000001c117808 */ /* 0x000fe20004800000 */
[C---:B------:R-:W-:Y:S04]  /*14370*/  HMMA.16816.F32.BF16 R112, R172.reuse, R6, R112 ;  /* 0x00000006ac70723c */ /* 0x040fe80000041870 */
[----:B------:R-:W-:Y:S01]  /*14380*/  ISETP.GE.AND P4, PT, R2, R199, PT ;  /* 0x000000c70200720c */ /* 0x000fe20003f86270 */
[----:B------:R-:W-:Y:S01]  /*14390*/  VIADD R5, R0, 0x70 ;  /* 0x0000007000057836 */ /* 0x000fe20000000000 */
[----:B------:R-:W-:Y:S01]  /*143a0*/  ISETP.GE.AND P0, PT, R2, R198, PT ;  /* 0x000000c60200720c */ /* 0x000fe20003f06270 */
[----:B------:R-:W-:Y:S01]  /*143b0*/  VIADD R6, R0, 0x69 ;  /* 0x0000006900067836 */ /* 0x000fe20000000000 */
[C---:B------:R-:W-:Y:S02]  /*143c0*/  ISETP.GE.AND P6, PT, R2.reuse, R197, PT ;  /* 0x000000c50200720c */ /* 0x040fe40003fc6270 */
[C---:B------:R-:W-:Y:S01]  /*143d0*/  ISETP.GE.AND P1, PT, R2.reuse, R196, PT ;  /* 0x000000c40200720c */ /* 0x040fe20003f26270 */
[-C--:B--2---:R-:W-:Y:S03]  /*143e0*/  HMMA.16816.F32.BF16 R116, R172, R8.reuse, R116 ;  /* 0x00000008ac74723c */ /* 0x084fe60000041874 */
[----:B------:R-:W-:Y:S01]  /*143f0*/  ISETP.GE.OR P4, PT, R2, R202, !P4 ;  /* 0x000000ca0200720c */ /* 0x000fe20006786670 */
[----:B------:R-:W-:Y:S01]  /*14400*/  VIADD R4, R0, 0x71 ;  /* 0x0000007100047836 */ /* 0x000fe20000000000 */
[C---:B------:R-:W-:Y:S01]  /*14410*/  ISETP.GE.OR P0, PT, R2.reuse, R200, !P0 ;  /* 0x000000c80200720c */ /* 0x040fe20004706670 */
[C---:B------:R-:W-:Y:S04]  /*14420*/  HMMA.16816.F32.BF16 R120, R180.reuse, R8, R120 ;  /* 0x00000008b478723c */ /* 0x040fe80000041878 */
[C---:B------:R-:W-:Y:S02]  /*14430*/  ISETP.GE.OR P6, PT, R2.reuse, R201, !P6 ;  /* 0x000000c90200720c */ /* 0x040fe400077c6670 */
[----:B------:R-:W-:Y:S01]  /*14440*/  ISETP.GE.OR P1, PT, R2, R203, !P1 ;  /* 0x000000cb0200720c */ /* 0x000fe20004f26670 */
[-C--:B------:R-:W-:Y:S01]  /*14450*/  HMMA.16816.F32.BF16 R124, R180, R10.reuse, R124 ;  /* 0x0000000ab47c723c */ /* 0x080fe2000004187c */
[----:B------:R-:W2:Y:S03]  /*14460*/  LDL.64 R180, [R1+0x30] ;  /* 0x0000300001b47983 */ /* 0x000ea60000100a00 */
[----:B------:R-:W-:Y:S01]  /*14470*/  FSEL R247, R29, -INF , !P4 ;  /* 0xff8000001df77808 */ /* 0x000fe20006000000 */
[----:B------:R-:W-:Y:S01]  /*14480*/  VIADD R2, R0, 0x20 ;  /* 0x0000002000027836 */ /* 0x000fe20000000000 */
[----:B------:R-:W-:Y:S01]  /*14490*/  FSEL R19, R30, -INF , !P2 ;  /* 0xff8000001e137808 */ /* 0x000fe20005000000 */
[----:B------:R-:W3:Y:S01]  /*144a0*/  LDL.64 R28, [R1+0x18] ;  /* 0x00001800011c7983 */ /* 0x000ee20000100a00 */
[----:B------:R-:W-:Y:S01]  /*144b0*/  FSEL R18, R31, -INF , !P0 ;  /* 0xff8000001f127808 */ /* 0x000fe20004000000 */
[----:B------:R-:W-:Y:S04]  /*144c0*/  HMMA.16816.F32.BF16 R128, R172, R10, R128 ;  /* 0x0000000aac80723c */ /* 0x000fe80000041880 */
        /* <DEDUP_REMOVED lines=24> */
[----:B------:R-:W-:Y:S01]  /*14650*/  FSEL R249, R38, -INF , !P2 ;  /* 0xff80000026f97808 */ /* 0x000fe20005000000 */
[----:B------:R-:W4:Y:S01]  /*14660*/  LDL.64 R36, [R1+0x38] ;  /* 0x0000380001247983 */ /* 0x000f220000100a00 */
        /* <DEDUP_REMOVED lines=45> */
[----:B------:R-:W-:Y:S01]  /*14940*/  FSEL R223, R56, -INF , !P5 ;  /* 0xff80000038df7808 */ /* 0x000fe20006800000 */
[----:B------:R-:W2:Y:S01]  /*14950*/  LDL.64 R52, [R1+0x8] ;  /* 0x0000080001347983 */ /* 0x000ea20000100a00 */
[----:B------:R-:W-:Y:S02]  /*14960*/  FSEL R222, R57, -INF , !P6 ;  /* 0xff80000039de7808 */ /* 0x000fe40007000000 */
[----:B------:R-:W-:Y:S02]  /*14970*/  FSEL R230, R51, -INF , !P1 ;  /* 0xff80000033e67808 */ /* 0x000fe40004800000 */
[C---:B------:R-:W-:Y:S01]  /*14980*/  ISETP.GE.AND P1, PT, R2.reuse, R196, PT ;  /* 0x000000c40200720c */ /* 0x040fe20003f26270 */
[----:B------:R-:W2:Y:S01]  /*14990*/  LDL.64 R56, [R1+0x20] ;  /* 0x0000200001387983 */ /* 0x000ea20000100a00 */
[C---:B------:R-:W-:Y:S02]  /*149a0*/  ISETP.GE.AND P0, PT, R2.reuse, R198, PT ;  /* 0x000000c60200720c */ /* 0x040fe40003f06270 */
[C---:B------:R-:W-:Y:S02]  /*149b0*/  ISETP.GE.OR P1, PT, R2.reuse, R203, !P1 ;  /* 0x000000cb0200720c */ /* 0x040fe40004f26670 */
[----:B------:R-:W-:Y:S01]  /*149c0*/  ISETP.GE.OR P0, PT, R2, R200, !P0 ;  /* 0x000000c80200720c */ /* 0x000fe20004706670 */
[----:B------:R-:W-:Y:S01]  /*149d0*/  VIADD R2, R0, 0x38 ;  /* 0x0000003800027836 */ /* 0x000fe20000000000 */
        /* <DEDUP_REMOVED lines=149> */
[CC--:B------:R-:W-:Y:S02]  /*15330*/  ISETP.GE.OR P4, PT, R2.reuse, R203.reuse, !P4 ;  /* 0x000000cb0200720c */ /* 0x0c0fe40006786670 */
        /* <DEDUP_REMOVED lines=8> */
[----:B------:R-:W-:Y:S02]  /*153c0*/  FSEL R105, R105, -INF , !P2 ;  /* 0xff80000069697808 */ /* 0x000fe40005000000 */
[C---:B------:R-:W-:Y:S02]  /*153d0*/  ISETP.GE.OR P1, PT, R6.reuse, R203, !P1 ;  /* 0x000000cb0600720c */ /* 0x040fe40004f26670 */
[-C--:B------:R-:W-:Y:S02]  /*153e0*/  ISETP.GE.AND P2, PT, R6, R197.reuse, PT ;  /* 0x000000c50600720c */ /* 0x080fe40003f46270 */
        /* <DEDUP_REMOVED lines=8> */
[----:B------:R-:W-:Y:S02]  /*15470*/  ISETP.GE.OR P2, PT, R6, R201, !P2 ;  /* 0x000000c90600720c */ /* 0x000fe40005746670 */
[C---:B------:R-:W-:Y:S02]  /*15480*/  ISETP.GE.AND P5, PT, R5.reuse, R197, PT ;  /* 0x000000c50500720c */ /* 0x040fe40003fa6270 */
[----:B------:R-:W-:Y:S02]  /*15490*/  ISETP.GE.AND P1, PT, R5, R196, PT ;  /* 0x000000c40500720c */ /* 0x000fe40003f26270 */
[CC--:B------:R-:W-:Y:S02]  /*154a0*/  ISETP.GE.OR P6, PT, R2.reuse, R201.reuse, !P6 ;  /* 0x000000c90200720c */ /* 0x0c0fe400077c6670 */
[C---:B------:R-:W-:Y:S02]  /*154b0*/  ISETP.GE.OR P4, PT, R2.reuse, R202, !P4 ;  /* 0x000000ca0200720c */ /* 0x040fe40006786670 */
[----:B------:R-:W-:Y:S01]  /*154c0*/  ISETP.GE.OR P3, PT, R2, R200, !P3 ;  /* 0x000000c80200720c */ /* 0x000fe20005f66670 */
[C---:B------:R-:W-:Y:S01]  /*154d0*/  VIADD R2, R0.reuse, 0x78 ;  /* 0x0000007800027836 */ /* 0x040fe20000000000 */
[----:B------:R-:W-:Y:S01]  /*154e0*/  FSEL R113, R113, -INF , !P2 ;  /* 0xff80000071717808 */ /* 0x000fe20005000000 */
[----:B------:R-:W-:Y:S01]  /*154f0*/  VIADD R0, R0, 0x79 ;  /* 0x0000007900007836 */ /* 0x000fe20000000000 */
[C---:B------:R-:W-:Y:S02]  /*15500*/  ISETP.GE.OR P5, PT, R5.reuse, R201, !P5 ;  /* 0x000000c90500720c */ /* 0x040fe40006fa6670 */
[----:B------:R-:W-:Y:S02]  /*15510*/  ISETP.GE.OR P1, PT, R5, R203, !P1 ;  /* 0x000000cb0500720c */ /* 0x000fe40004f26670 */
[C---:B------:R-:W-:Y:S02]  /*15520*/  ISETP.GE.AND P2, PT, R4.reuse, R197, PT ;  /* 0x000000c50400720c */ /* 0x040fe40003f46270 */
[----:B------:R-:W-:Y:S02]  /*15530*/  FSEL R107, R107, -INF , !P0 ;  /* 0xff8000006b6b7808 */ /* 0x000fe40004000000 */
[-C--:B------:R-:W-:Y:S02]  /*15540*/  ISETP.GE.AND P0, PT, R4, R196.reuse, PT ;  /* 0x000000c40400720c */ /* 0x080fe40003f06270 */
[----:B------:R-:W-:Y:S02]  /*15550*/  FSEL R116, R116, -INF , !P5 ;  /* 0xff80000074747808 */ /* 0x000fe40006800000 */
[----:B------:R-:W-:Y:S02]  /*15560*/  FSEL R118, R118, -INF , !P1 ;  /* 0xff80000076767808 */ /* 0x000fe40004800000 */
[----:B------:R-:W-:Y:S02]  /*15570*/  ISETP.GE.OR P2, PT, R4, R201, !P2 ;  /* 0x000000c90400720c */ /* 0x000fe40005746670 */
[----:B------:R-:W-:Y:S02]  /*15580*/  ISETP.GE.AND P1, PT, R0, R197, PT ;  /* 0x000000c50000720c */ /* 0x000fe40003f26270 */
[-C--:B------:R-:W-:Y:S02]  /*15590*/  ISETP.GE.AND P5, PT, R2, R196.reuse, PT ;  /* 0x000000c40200720c */ /* 0x080fe40003fa6270 */
[----:B------:R-:W-:Y:S02]  /*155a0*/  ISETP.GE.OR P0, PT, R4, R203, !P0 ;  /* 0x000000cb0400720c */ /* 0x000fe40004706670 */
[----:B------:R-:W-:Y:S02]  /*155b0*/  FSEL R112, R112, -INF , !P6 ;  /* 0xff80000070707808 */ /* 0x000fe40007000000 */
[----:B------:R-:W-:Y:S02]  /*155c0*/  FSEL R117, R117, -INF , !P2 ;  /* 0xff80000075757808 */ /* 0x000fe40005000000 */
[----:B------:R-:W-:Y:S02]  /*155d0*/  ISETP.GE.OR P1, PT, R0, R201, !P1 ;  /* 0x000000c90000720c */ /* 0x000fe40004f26670 */
[C---:B------:R-:W-:Y:S02]  /*155e0*/  ISETP.GE.OR P5, PT, R2.reuse, R203, !P5 ;  /* 0x000000cb0200720c */ /* 0x040fe40006fa6670 */
[----:B------:R-:W-:Y:S02]  /*155f0*/  ISETP.GE.AND P6, PT, R2, R197, PT ;  /* 0x000000c50200720c */ /* 0x000fe40003fc6270 */
[----:B------:R-:W-:Y:S02]  /*15600*/  ISETP.GE.AND P2, PT, R0, R196, PT ;  /* 0x000000c40000720c */ /* 0x000fe40003f46270 */
[----:B------:R-:W-:Y:S02]  /*15610*/  FSEL R119, R119, -INF , !P0 ;  /* 0xff80000077777808 */ /* 0x000fe40004000000 */
[----:B------:R-:W-:Y:S02]  /*15620*/  ISETP.GE.AND P0, PT, R6, R199, PT ;  /* 0x000000c70600720c */ /* 0x000fe40003f06270 */
[----:B------:R-:W-:Y:S02]  /*15630*/  FSEL R129, R129, -INF , !P1 ;  /* 0xff80000081817808 */ /* 0x000fe40004800000 */
[----:B------:R-:W-:Y:S02]  /*15640*/  FSEL R130, R130, -INF , !P5 ;  /* 0xff80000082827808 */ /* 0x000fe40006800000 */
[----:B------:R-:W-:Y:S02]  /*15650*/  ISETP.GE.OR P6, PT, R2, R201, !P6 ;  /* 0x000000c90200720c */ /* 0x000fe400077c6670 */
[C---:B------:R-:W-:Y:S02]  /*15660*/  ISETP.GE.AND P1, PT, R5.reuse, R199, PT ;  /* 0x000000c70500720c */ /* 0x040fe40003f26270 */
[C---:B------:R-:W-:Y:S02]  /*15670*/  ISETP.GE.AND P5, PT, R5.reuse, R198, PT ;  /* 0x000000c60500720c */ /* 0x040fe40003fa6270 */
[----:B------:R-:W-:Y:S02]  /*15680*/  ISETP.GE.OR P2, PT, R0, R203, !P2 ;  /* 0x000000cb0000720c */ /* 0x000fe40005746670 */
[-C--:B------:R-:W-:Y:S02]  /*15690*/  ISETP.GE.OR P0, PT, R6, R202.reuse, !P0 ;  /* 0x000000ca0600720c */ /* 0x080fe40004706670 */
[----:B------:R-:W-:Y:S02]  /*156a0*/  FSEL R128, R128, -INF , !P6 ;  /* 0xff80000080807808 */ /* 0x000fe40007000000 */
[C---:B------:R-:W-:Y:S02]  /*156b0*/  ISETP.GE.OR P1, PT, R5.reuse, R202, !P1 ;  /* 0x000000ca0500720c */ /* 0x040fe40004f26670 */
[----:B------:R-:W-:Y:S01]  /*156c0*/  ISETP.GE.OR P5, PT, R5, R200, !P5 ;  /* 0x000000c80500720c */ /* 0x000fe20006fa6670 */
[----:B------:R-:W-:Y:S01]  /*156d0*/  IMAD.U32 R5, RZ, RZ, UR33 ;  /* 0x00000021ff057e24 */ /* 0x000fe2000f8e00ff */
[----:B------:R-:W-:Y:S02]  /*156e0*/  FSEL R131, R131, -INF , !P2 ;  /* 0xff80000083837808 */ /* 0x000fe40005000000 */
[----:B------:R-:W-:Y:S02]  /*156f0*/  FSEL R108, R108, -INF , !P4 ;  /* 0xff8000006c6c7808 */ /* 0x000fe40006000000 */
[-C--:B------:R-:W-:Y:S02]  /*15700*/  ISETP.GE.AND P6, PT, R6, R198.reuse, PT ;  /* 0x000000c60600720c */ /* 0x080fe40003fc6270 */
[CC--:B------:R-:W-:Y:S02]  /*15710*/  ISETP.GE.AND P2, PT, R4.reuse, R199.reuse, PT ;  /* 0x000000c70400720c */ /* 0x0c0fe40003f46270 */
[----:B------:R-:W-:Y:S02]  /*15720*/  ISETP.GE.AND P4, PT, R4, R198, PT ;  /* 0x000000c60400720c */ /* 0x000fe40003f86270 */
[----:B------:R-:W-:Y:S02]  /*15730*/  FSEL R109, R109, -INF , !P0 ;  /* 0xff8000006d6d7808 */ /* 0x000fe40004000000 */
[----:B------:R-:W-:Y:S02]  /*15740*/  PLOP3.LUT P0, PT, PT, PT, UP0, 0x80, 0x0 ;  /* 0x000000000000781c */ /* 0x000fe40003f0f008 */
[----:B------:R-:W-:Y:S02]  /*15750*/  ISETP.GE.OR P6, PT, R6, R200, !P6 ;  /* 0x000000c80600720c */ /* 0x000fe400077c6670 */
[C---:B------:R-:W-:Y:S02]  /*15760*/  ISETP.GE.OR P2, PT, R4.reuse, R202, !P2 ;  /* 0x000000ca0400720c */ /* 0x040fe40005746670 */
[----:B------:R-:W-:Y:S02]  /*15770*/  ISETP.GE.OR P4, PT, R4, R200, !P4 ;  /* 0x000000c80400720c */ /* 0x000fe40006786670 */
[--C-:B--2---:R-:W-:Y:S02]  /*15780*/  LOP3.LUT R6, R57, UR20, R52.reuse, 0x96, !PT ;  /* 0x0000001439067c12 */ /* 0x104fe4000f8e9634 */
[----:B---3--:R-:W-:Y:S02]  /*15790*/  LOP3.LUT R7, R29, UR20, R52, 0x96, !PT ;  /* 0x000000141d077c12 */ /* 0x008fe4000f8e9634 */
[----:B------:R-:W-:Y:S01]  /*157a0*/  LOP3.LUT R4, R53, UR39, R5, 0x96, !PT ;  /* 0x0000002735047c12 */ /* 0x000fe2000f8e9605 */
[----:B------:R-:W-:Y:S01]  /*157b0*/  IMAD.WIDE.U32 R78, R6, -0x326172a9, RZ ;  /* 0xcd9e8d57064e7825 */ /* 0x000fe200078e00ff */
[----:B------:R-:W-:Y:S02]  /*157c0*/  FSEL R110, R110, -INF , !P3 ;  /* 0xff8000006e6e7808 */ /* 0x000fe40005800000 */
[----:B------:R-:W-:Y:S01]  /*157d0*/  FSEL R120, R120, -INF , !P1 ;  /* 0xff80000078787808 */ /* 0x000fe20004800000 */
[----:B------:R-:W-:Y:S01]  /*157e0*/  IMAD.WIDE.U32 R80, R7, -0x326172a9, RZ ;  /* 0xcd9e8d5707507825 */ /* 0x000fe200078e00ff */
[----:B------:R-:W-:Y:S02]  /*157f0*/  FSEL R121, R121, -INF , !P2 ;  /* 0xff80000079797808 */ /* 0x000fe40005000000 */
[-C--:B------:R-:W-:Y:S01]  /*15800*/  ISETP.GE.AND P3, PT, R2, R199.reuse, PT ;  /* 0x000000c70200720c */ /* 0x080fe20003f66270 */
[----:B------:R-:W-:Y:S01]  /*15810*/  IMAD.WIDE.U32 R4, R4, -0x326172a9, RZ ;  /* 0xcd9e8d5704047825 */ /* 0x000fe200078e00ff */
[----:B------:R-:W-:Y:S02]  /*15820*/  ISETP.GE.AND P1, PT, R2, R198, PT ;  /* 0x000000c60200720c */ /* 0x000fe40003f26270 */
[----:B------:R-:W-:Y:S02]  /*15830*/  ISETP.GE.AND P2, PT, R0, R199, PT ;  /* 0x000000c70000720c */ /* 0x000fe40003f46270 */
[----:B----4-:R-:W-:Y:S02]  /*15840*/  LOP3.LUT R13, R5, UR21, R36, 0x96, !PT ;  /* 0x00000015050d7c12 */ /* 0x010fe4000f8e9624 */
[----:B------:R-:W-:Y:S02]  /*15850*/  LOP3.LUT R14, R79, UR19, R4, 0x96, !PT ;  /* 0x000000134f0e7c12 */ /* 0x000fe4000f8e9604 */
[----:B------:R-:W-:Y:S02]  /*15860*/  LOP3.LUT R15, R5, UR21, R180, 0x96, !PT ;  /* 0x00000015050f7c12 */ /* 0x000fe4000f8e96b4 */
[----:B------:R-:W-:Y:S01]  /*15870*/  LOP3.LUT R16, R81, UR19, R4, 0x96, !PT ;  /* 0x0000001351107c12 */ /* 0x000fe2000f8e9604 */
[----:B------:R-:W-:Y:S06]  /*15880*/  @P0 BRA `(.L_x_880) ;  /* 0xffffffdc00080947 */ /* 0x000fec000383ffff */
.L_x_879:
[C---:B------:R-:W-:Y:S01]  /*15890*/  ISETP.GE.AND P0, PT, R0.reuse, R198, PT ;  /* 0x000000c60000720c */ /* 0x040fe20003f06270 */
[----:B------:R-:W-:Y:S01]  /*158a0*/  STL [R1+0x88], R188 ;  /* 0x000088bc01007387 */ /* 0x000fe20000100800 */
[C---:B------:R-:W-:Y:S01]  /*158b0*/  ISETP.GE.OR P2, PT, R0.reuse, R202, !P2 ;  /* 0x000000ca0000720c */ /* 0x040fe20005746670 */
[----:B-1----:R-:W-:Y:S01]  /*158c0*/  IMAD.WIDE.U32 R6, R13, -0x2daee0ad, RZ ;  /* 0xd2511f530d067825 */ /* 0x002fe200078e00ff */
[----:B------:R-:W-:Y:S01]  /*158d0*/  ISETP.GE.OR P0, PT, R0, R200, !P0 ;  /* 0x000000c80000720c */ /* 0x000fe20004706670 */
[----:B------:R-:W-:Y:S01]  /*158e0*/  STL [R1+0x84], R187 ;  /* 0x000084bb01007387 */ /* 0x000fe20000100800 */
[----:B------:R-:W-:Y:S01]  /*158f0*/  LOP3.LUT R0, R53, UR33, R12, 0x96, !PT ;  /* 0x0000002135007c12 */ /* 0x000fe2000f8e960c */
[----:B------:R-:W-:Y:S01]  /*15900*/  IMAD.WIDE.U32 R4, R15, -0x2daee0ad, RZ ;  /* 0xd2511f530f047825 */ /* 0x000fe200078e00ff */
[----:B------:R-:W-:Y:S01]  /*15910*/  LOP3.LUT R12, R7, UR18, R56, 0x96, !PT ;  /* 0x00000012070c7c12 */ /* 0x000fe2000f8e9638 */
[----:B------:R1:W-:Y:S01]  /*15920*/  STL [R1+0x80], R186 ;  /* 0x000080ba01007387 */ /* 0x0003e20000100800 */
[----:B------:R-:W-:Y:S01]  /*15930*/  ISETP.GE.OR P3, PT, R2, R202, !P3 ;  /* 0x000000ca0200720c */ /* 0x000fe20005f66670 */
[----:B------:R-:W-:Y:S01]  /*15940*/  IMAD.WIDE.U32 R10, R14, -0x2daee0ad, RZ ;  /* 0xd2511f530e0a7825 */ /* 0x000fe200078e00ff */
[----:B------:R-:W-:Y:S01]  /*15950*/  ISETP.GE.OR P1, PT, R2, R200, !P1 ;  /* 0x000000c80200720c */ /* 0x000fe20004f26670 */
[----:B------:R-:W-:Y:S01]  /*15960*/  STL [R1+0x7c], R135 ;  /* 0x00007c8701007387 */ /* 0x000fe20000100800 */
[----:B------:R-:W-:Y:S01]  /*15970*/  FSEL R124, R124, -INF , !P3 ;  /* 0xff8000007c7c7808 */ /* 0x000fe20005800000 */
[----:B------:R-:W-:Y:S01]  /*15980*/  IMAD.WIDE.U32 R14, R0, -0x326172a9, RZ ;  /* 0xcd9e8d57000e7825 */ /* 0x000fe200078e00ff */
[----:B------:R-:W-:Y:S01]  /*15990*/  LOP3.LUT R7, R11, UR16, R6, 0x96, !PT ;  /* 0x000000100b077c12 */ /* 0x000fe2000f8e9606 */
[----:B------:R-:W-:Y:S01]  /*159a0*/  UIADD3 UR29, UR39, 0x2, URZ ;  /* 0x00000002271d7890 */ /* 0x000fe2000fffe03f */
[----:B------:R-:W-:Y:S01]  /*159b0*/  FSEL R125, R125, -INF , !P2 ;  /* 0xff8000007d7d7808 */ /* 0x000fe20005000000 */
[----:B------:R-:W-:Y:S01]  /*159c0*/  IMAD.WIDE.U32 R8, R16, -0x2daee0ad, RZ ;  /* 0xd2511f5310087825 */ /* 0x000fe200078e00ff */
[----:B------:R-:W-:Y:S01]  /*159d0*/  LOP3.LUT R2, R15, UR21, R180, 0x96, !PT ;  /* 0x000000150f027c12 */ /* 0x000fe2000f8e96b4 */
[----:B------:R-:W-:Y:S01]  /*159e0*/  UIADD3 UR39, UR39, 0x3, URZ ;  /* 0x0000000327277890 */ /* 0x000fe2000fffe03f */
[----:B------:R-:W-:Y:S01]  /*159f0*/  LOP3.LUT R0, R81, UR19, R14, 0x96, !PT ;  /* 0x0000001351007c12 */ /* 0x000fe2000f8e960e */
[----:B------:R-:W-:Y:S01]  /*15a00*/  IMAD.MOV.U32 R62, RZ, RZ, R17 ;  /* 0x000000ffff3e7224 */ /* 0x000fe200078e0011 */
[----:B------:R-:W-:Y:S01]  /*15a10*/  LOP3.LUT R43, R15, UR21, R36, 0x96, !PT ;  /* 0x000000150f2b7c12 */ /* 0x000fe2000f8e9624 */
[----:B------:R-:W-:Y:S01]  /*15a20*/  IMAD.WIDE.U32 R16, R12, -0x326172a9, RZ ;  /* 0xcd9e8d570c107825 */ /* 0x000fe200078e00ff */
[----:B------:R-:W-:Y:S01]  /*15a30*/  LOP3.LUT R42, R79, UR19, R14, 0x96, !PT ;  /* 0x000000134f2a7c12 */ /* 0x000fe2000f8e960e */
[----:B------:R-:W-:Y:S01]  /*15a40*/  UISETP.GT.AND UP0, UPT, UR38, UR24, UPT ;  /* 0x000000182600728c */ /* 0x000fe2000bf04270 */
[----:B------:R-:W-:Y:S01]  /*15a50*/  FSEL R111, R111, -INF , !P6 ;  /* 0xff8000006f6f7808 */ /* 0x000fe20007000000 */
[----:B------:R-:W-:Y:S01]  /*15a60*/  IMAD.MOV.U32 R182, RZ, RZ, R22 ;  /* 0x000000ffffb67224 */ /* 0x000fe200078e0016 */
[----:B------:R-:W-:Y:S01]  /*15a70*/  FSEL R122, R122, -INF , !P5 ;  /* 0xff8000007a7a7808 */ /* 0x000fe20006800000 */
[----:B------:R-:W-:Y:S01]  /*15a80*/  IMAD.MOV.U32 R90, RZ, RZ, R23 ;  /* 0x000000ffff5a7224 */ /* 0x000fe200078e0017 */
[----:B------:R-:W-:Y:S01]  /*15a90*/  FSEL R126, R126, -INF , !P1 ;  /* 0xff8000007e7e7808 */ /* 0x000fe20004800000 */
[----:B------:R-:W-:Y:S01]  /*15aa0*/  IMAD.WIDE.U32 R22, R7, -0x326172a9, RZ ;  /* 0xcd9e8d5707167825 */ /* 0x000fe200078e00ff */
[----:B------:R-:W-:Y:S03]  /*15ab0*/  FSEL R123, R123, -INF , !P4 ;  /* 0xff8000007b7b7808 */ /* 0x000fe60006000000 */
[----:B-1----:R-:W-:Y:S01]  /*15ac0*/  IMAD.MOV.U32 R186, RZ, RZ, R28 ;  /* 0x000000ffffba7224 */ /* 0x002fe200078e001c */
[----:B------:R-:W-:Y:S01]  /*15ad0*/  LOP3.LUT R7, R23, UR15, R16, 0x96, !PT ;  /* 0x0000000f17077c12 */ /* 0x000fe2000f8e9610 */
[----:B------:R-:W-:Y:S02]  /*15ae0*/  IMAD.MOV.U32 R187, RZ, RZ, R29 ;  /* 0x000000ffffbb7224 */ /* 0x000fe400078e001d */
[----:B------:R-:W-:Y:S01]  /*15af0*/  IMAD.MOV.U32 R77, RZ, RZ, R25 ;  /* 0x000000ffff4d7224 */ /* 0x000fe200078e0019 */
        /* <DEDUP_REMOVED lines=19> */
[----:B------:R-:W-:Y:S01]  /*15c30*/  IMAD.WIDE.U32 R12, R6, -0x2daee0ad, RZ ;  /* 0xd2511f53060c7825 */ /* 0x000fe200078e00ff */
[----:B------:R-:W-:Y:S03]  /*15c40*/  LOP3.LUT R9, R11, UR17, R80, 0x96, !PT ;  /* 0x000000110b097c12 */ /* 0x000fe6000f8e9650 */
[----:B------:R-:W-:Y:S01]  /*15c50*/  IMAD.WIDE.U32 R14, R0, -0x326172a9, RZ ;  /* 0xcd9e8d57000e7825 */ /* 0x000fe200078e00ff */
[----:B------:R-:W-:Y:S03]  /*15c60*/  LOP3.LUT R0, R13, UR14, R8, 0x96, !PT ;  /* 0x0000000e0d007c12 */ /* 0x000fe6000f8e9608 */
[----:B------:R-:W-:Y:S02]  /*15c70*/  IMAD.MOV.U32 R63, RZ, RZ, R19 ;  /* 0x000000ffff3f7224 */ /* 0x000fe400078e0013 */
[----:B------:R-:W-:Y:S01]  /*15c80*/  IMAD.WIDE.U32 R18, R2, -0x2daee0ad, RZ ;  /* 0xd2511f5302127825 */ /* 0x000fe200078e00ff */
[----:B------:R-:W-:Y:S03]  /*15c90*/  LOP3.LUT R2, R15, UR15, R10, 0x96, !PT ;  /* 0x0000000f0f027c12 */ /* 0x000fe6000f8e960a */
[----:B------:R-:W-:Y:S01]  /*15ca0*/  IMAD.WIDE.U32 R6, R5, -0x326172a9, RZ ;  /* 0xcd9e8d5705067825 */ /* 0x000fe200078e00ff */
[----:B------:R-:W-:Y:S03]  /*15cb0*/  LOP3.LUT R12, R19, UR12, R12, 0x96, !PT ;  /* 0x0000000c130c7c12 */ /* 0x000fe6000f8e960c */
        /* <DEDUP_REMOVED lines=8> */
[----:B------:R-:W-:Y:S01]  /*15d40*/  LOP3.LUT R9, R9, UR14, R24, 0x96, !PT ;  /* 0x0000000e09097c12 */ /* 0x000fe2000f8e9618 */
[----:B------:R-:W-:Y:S01]  /*15d50*/  IMAD.WIDE.U32 R6, R12, -0x326172a9, RZ ;  /* 0xcd9e8d570c067825 */ /* 0x000fe200078e00ff */
[----:B------:R-:W-:Y:S02]  /*15d60*/  LOP3.LUT R12, R4, 0xffff, RZ, 0xc0, !PT ;  /* 0x0000ffff040c7812 */ /* 0x000fe400078ec0ff */
[----:B------:R-:W-:Y:S01]  /*15d70*/  SHF.R.U32.HI R22, RZ, 0x10, R4 ;  /* 0x00000010ff167819 */ /* 0x000fe20000011604 */
[----:B------:R-:W-:Y:S01]  /*15d80*/  IMAD.MOV.U32 R70, RZ, RZ, R26 ;  /* 0x000000ffff467224 */ /* 0x000fe200078e001a */
[----:B------:R-:W-:Y:S01]  /*15d90*/  SHF.R.U32.HI R24, RZ, 0x18, R4 ;  /* 0x00000018ff187819 */ /* 0x000fe20000011604 */
[----:B------:R-:W-:Y:S01]  /*15da0*/  IMAD.WIDE.U32 R4, R2, -0x2daee0ad, RZ ;  /* 0xd2511f5302047825 */ /* 0x000fe200078e00ff */
[----:B------:R-:W-:Y:S02]  /*15db0*/  FMNMX.FTZ R2, R207, R133, !PT ;  /* 0x00000085cf027209 */ /* 0x000fe40007810000 */
[----:B------:R-:W-:Y:S01]  /*15dc0*/  LOP3.LUT R13, R31, UR12, R8, 0x96, !PT ;  /* 0x0000000c1f0d7c12 */ /* 0x000fe2000f8e9608 */
[----:B------:R-:W-:Y:S01]  /*15dd0*/  IMAD.MOV.U32 R74, RZ, RZ, R27 ;  /* 0x000000ffff4a7224 */ /* 0x000fe200078e001b */
[----:B------:R-:W-:Y:S01]  /*15de0*/  FMNMX.FTZ R2, R224, R2, !PT ;  /* 0x00000002e0027209 */ /* 0x000fe20007810000 */
[----:B------:R-:W-:Y:S01]  /*15df0*/  IMAD.WIDE.U32 R8, R9, -0x326172a9, RZ ;  /* 0xcd9e8d5709087825 */ /* 0x000fe200078e00ff */
[----:B------:R-:W-:Y:S02]  /*15e00*/  LOP3.LUT R16, R5, UR23, R16, 0x96, !PT ;  /* 0x0000001705107c12 */ /* 0x000fe4000f8e9610 */
[----:B------:R-:W-:Y:S02]  /*15e10*/  FMNMX.FTZ R2, R176, R2, !PT ;  /* 0x00000002b0027209 */ /* 0x000fe40007810000 */
[C---:B------:R-:W-:Y:S02]  /*15e20*/  LOP3.LUT R25, R4.reuse, 0xffff, RZ, 0xc0, !PT ;  /* 0x0000ffff04197812 */ /* 0x040fe400078ec0ff */
[--C-:B------:R-:W-:Y:S02]  /*15e30*/  SHF.R.U32.HI R26, RZ, 0x10, R4.reuse ;  /* 0x00000010ff1a7819 */ /* 0x100fe40000011604 */
[----:B------:R-:W-:Y:S02]  /*15e40*/  LOP3.LUT R27, R4, 0xff, RZ, 0xc0, !PT ;  /* 0x000000ff041b7812 */ /* 0x000fe400078ec0ff */
[----:B------:R-:W-:Y:S01]  /*15e50*/  SHF.R.U32.HI R28, RZ, 0x18, R4 ;  /* 0x00000018ff1c7819 */ /* 0x000fe20000011604 */
[----:B------:R-:W-:Y:S01]  /*15e60*/  IMAD.WIDE.U32 R4, R13, -0x326172a9, RZ ;  /* 0xcd9e8d570d047825 */ /* 0x000fe200078e00ff */
[----:B------:R-:W-:Y:S02]  /*15e70*/  FMNMX.FTZ R2, R168, R2, !PT ;  /* 0x00000002a8027209 */ /* 0x000fe40007810000 */
[----:B------:R-:W-:Y:S02]  /*15e80*/  LOP3.LUT R10, R7, UR22, R10, 0x96, !PT ;  /* 0x00000016070a7c12 */ /* 0x000fe4000f8e960a */
[----:B------:R-:W-:Y:S02]  /*15e90*/  LOP3.LUT R17, R5, UR22, R8, 0x96, !PT ;  /* 0x0000001605117c12 */ /* 0x000fe4000f8e9608 */
[----:B------:R-:W-:Y:S02]  /*15ea0*/  LOP3.LUT R33, R4, 0xffff, RZ, 0xc0, !PT ;  /* 0x0000ffff04217812 */ /* 0x000fe400078ec0ff */
[----:B------:R-:W-:Y:S02]  /*15eb0*/  FMNMX.FTZ R5, R60, R2, !PT ;  /* 0x000000023c057209 */ /* 0x000fe40007810000 */
[----:B------:R-:W-:Y:S02]  /*15ec0*/  FMNMX.FTZ R2, R209, R134, !PT ;  /* 0x00000086d1027209 */ /* 0x000fe40007810000 */
[----:B------:R-:W-:Y:S02]  /*15ed0*/  FMNMX.FTZ R5, R250, R5, !PT ;  /* 0x00000005fa057209 */ /* 0x000fe40007810000 */
        /* <DEDUP_REMOVED lines=9> */
[C---:B------:R-:W-:Y:S02]  /*15f70*/  LOP3.LUT R15, R6.reuse, 0xffff, RZ, 0xc0, !PT ;  /* 0x0000ffff060f7812 */ /* 0x040fe400078ec0ff */
[--C-:B------:R-:W-:Y:S02]  /*15f80*/  SHF.R.U32.HI R19, RZ, 0x10, R6.reuse ;  /* 0x00000010ff137819 */ /* 0x100fe40000011606 */
[----:B------:R-:W-:Y:S02]  /*15f90*/  LOP3.LUT R23, R6, 0xff, RZ, 0xc0, !PT ;  /* 0x000000ff06177812 */ /* 0x000fe400078ec0ff */
[----:B------:R-:W-:Y:S01]  /*15fa0*/  SHF.R.U32.HI R21, RZ, 0x18, R6 ;  /* 0x00000018ff157819 */ /* 0x000fe20000011606 */
[----:B------:R-:W-:Y:S01]  /*15fb0*/  IMAD.WIDE.U32 R6, R11, -0x2daee0ad, RZ ;  /* 0xd2511f530b067825 */ /* 0x000fe200078e00ff */
[----:B------:R-:W-:Y:S02]  /*15fc0*/  FMNMX.FTZ R4, R234, R4, !PT ;  /* 0x00000004ea047209 */ /* 0x000fe40007810000 */
[----:B------:R-:W-:Y:S02]  /*15fd0*/  FMNMX.FTZ R2, R182, R2, !PT ;  /* 0x00000002b6027209 */ /* 0x000fe40007810000 */
[C---:B------:R-:W-:Y:S02]  /*15fe0*/  LOP3.LUT R13, R6.reuse, 0xffff, RZ, 0xc0, !PT ;  /* 0x0000ffff060d7812 */ /* 0x040fe400078ec0ff */
[--C-:B------:R-:W-:Y:S02]  /*15ff0*/  SHF.R.U32.HI R29, RZ, 0x10, R6.reuse ;  /* 0x00000010ff1d7819 */ /* 0x100fe40000011606 */
[----:B------:R-:W-:Y:S02]  /*16000*/  LOP3.LUT R32, R6, 0xff, RZ, 0xc0, !PT ;  /* 0x000000ff06207812 */ /* 0x000fe400078ec0ff */
[----:B------:R-:W-:Y:S02]  /*16010*/  SHF.R.U32.HI R31, RZ, 0x18, R6 ;  /* 0x00000018ff1f7819 */ /* 0x000fe40000011606 */
[----:B------:R-:W-:Y:S02]  /*16020*/  FMNMX.FTZ R4, R218, R4, !PT ;  /* 0x00000004da047209 */ /* 0x000fe40007810000 */
[----:B------:R-:W-:Y:S02]  /*16030*/  SHF.R.U32.HI R6, RZ, 0x8, R12 ;  /* 0x00000008ff067819 */ /* 0x000fe4000001160c */
[----:B------:R-:W-:Y:S02]  /*16040*/  FMNMX.FTZ R2, R90, R2, !PT ;  /* 0x000000025a027209 */ /* 0x000fe40007810000 */
[----:B------:R-:W-:Y:S02]  /*16050*/  LOP3.LUT R5, R19, 0xff, RZ, 0xc0, !PT ;  /* 0x000000ff13057812 */ /* 0x000fe400078ec0ff */
[----:B------:R-:W-:Y:S02]  /*16060*/  LOP3.LUT R18, R7, UR23, R18, 0x96, !PT ;  /* 0x0000001707127c12 */ /* 0x000fe4000f8e9612 */
[----:B------:R-:W-:Y:S02]  /*16070*/  LOP3.LUT R7, R22, 0xff, RZ, 0xc0, !PT ;  /* 0x000000ff16077812 */ /* 0x000fe400078ec0ff */
[----:B------:R-:W-:Y:S02]  /*16080*/  FMNMX.FTZ R4, R210, R4, !PT ;  /* 0x00000004d2047209 */ /* 0x000fe40007810000 */
[----:B------:R-:W-:Y:S02]  /*16090*/  PRMT R173, R20, 0x5410, R6 ;  /* 0x0000541014ad7816 */ /* 0x000fe40000000006 */
[----:B------:R-:W-:Y:S02]  /*160a0*/  FMNMX.FTZ R2, R216, R2, !PT ;  /* 0x00000002d8027209 */ /* 0x000fe40007810000 */
[----:B------:R-:W-:Y:S02]  /*160b0*/  SHF.R.U32.HI R6, RZ, 0x8, R15 ;  /* 0x00000008ff067819 */ /* 0x000fe4000001160f */
[----:B------:R-:W-:Y:S02]  /*160c0*/  PRMT R175, R5, 0x5410, R21 ;  /* 0x0000541005af7816 */ /* 0x000fe40000000015 */
[----:B------:R-:W-:Y:S02]  /*160d0*/  LOP3.LUT R5, R0, 0xffff, RZ, 0xc0, !PT ;  /* 0x0000ffff00057812 */ /* 0x000fe400078ec0ff */
[----:B------:R-:W-:Y:S02]  /*160e0*/  LOP3.LUT R14, R9, UR13, R14, 0x96, !PT ;  /* 0x0000000d090e7c12 */ /* 0x000fe4000f8e960e */
[----:B------:R-:W-:Y:S02]  /*160f0*/  PRMT R172, R7, 0x5410, R24 ;  /* 0x0000541007ac7816 */ /* 0x000fe40000000018 */
[----:B------:R-:W-:Y:S02]  /*16100*/  FMNMX.FTZ R4, R212, R4, !PT ;  /* 0x00000004d4047209 */ /* 0x000fe40007810000 */
[--C-:B------:R-:W-:Y:S02]  /*16110*/  SHF.R.U32.HI R7, RZ, 0x10, R0.reuse ;  /* 0x00000010ff077819 */ /* 0x100fe40000011600 */
[----:B------:R-:W-:Y:S02]  /*16120*/  LOP3.LUT R8, R0, 0xff, RZ, 0xc0, !PT ;  /* 0x000000ff00087812 */ /* 0x000fe400078ec0ff */
[----:B------:R-:W-:Y:S02]  /*16130*/  SHF.R.U32.HI R9, RZ, 0x18, R0 ;  /* 0x00000018ff097819 */ /* 0x000fe40000011600 */
[----:B------:R-:W-:Y:S02]  /*16140*/  FMNMX.FTZ R2, R221, R2, !PT ;  /* 0x00000002dd027209 */ /* 0x000fe40007810000 */
[----:B------:R-:W-:Y:S02]  /*16150*/  PRMT R174, R23, 0x5410, R6 ;  /* 0x0000541017ae7816 */ /* 0x000fe40000000006 */
[----:B------:R-:W-:Y:S02]  /*16160*/  FMNMX.FTZ R0, R213, R3, !PT ;  /* 0x00000003d5007209 */ /* 0x000fe40007810000 */
        /* <DEDUP_REMOVED lines=13> */
[----:B------:R-:W-:Y:S02]  /*16240*/  PRMT R23, R8, 0x5410, R6 ;  /* 0x0000541008177816 */ /* 0x000fe40000000006 */
        /* <DEDUP_REMOVED lines=74> */
[----:B------:R-:W-:Y:S02]  /*166f0*/  FMNMX.FTZ R38, R131, R38, !PT ;  /* 0x0000002683267209 */ /* 0x000fe40007810000 */
[----:B------:R-:W-:Y:S02]  /*16700*/  FMNMX.FTZ R7, R93, R2, !PT ;  /* 0x000000025d077209 */ /* 0x000fe40007810000 */
[----:B------:R-:W-:Y:S02]  /*16710*/  LOP3.LUT R2, R9, 0xff, RZ, 0xc0, !PT ;  /* 0x000000ff09027812 */ /* 0x000fe400078ec0ff */
[----:B------:R-:W2:Y:S01]  /*16720*/  SHFL.BFLY PT, R9, R38, 0x2, 0x1f ;  /* 0x0c401f0026097f89 */ /* 0x000ea200000e0000 */
[----:B------:R-:W-:Y:S02]  /*16730*/  FMNMX.FTZ R7, R104, R7, !PT ;  /* 0x0000000768077209 */ /* 0x000fe40007810000 */
[----:B------:R-:W-:Y:S01]  /*16740*/  FMNMX.FTZ R6, R73, R5, !PT ;  /* 0x0000000549067209 */ /* 0x000fe20007810000 */
[----:B------:R-:W-:Y:S01]  /*16750*/  IMAD.WIDE.U32 R4, R14, -0x2daee0ad, RZ ;  /* 0xd2511f530e047825 */ /* 0x000fe200078e00ff */
[C---:B------:R-:W-:Y:S02]  /*16760*/  LOP3.LUT R8, R10.reuse, 0xffff, RZ, 0xc0, !PT ;  /* 0x0000ffff0a087812 */ /* 0x040fe400078ec0ff */
[----:B------:R-:W-:Y:S02]  /*16770*/  LOP3.LUT R11, R10, 0xff, RZ, 0xc0, !PT ;  /* 0x000000ff0a0b7812 */ /* 0x000fe400078ec0ff */
[----:B------:R-:W-:Y:S02]  /*16780*/  FMNMX.FTZ R7, R105, R7, !PT ;  /* 0x0000000769077209 */ /* 0x000fe40007810000 */
[----:B------:R-:W-:Y:S02]  /*16790*/  SHF.R.U32.HI R10, RZ, 0x18, R10 ;  /* 0x00000018ff0a7819 */ /* 0x000fe4000001160a */
[----:B------:R-:W-:Y:S02]  /*167a0*/  FMNMX.FTZ R6, R72, R6, !PT ;  /* 0x0000000648067209 */ /* 0x000fe40007810000 */
[----:B------:R-:W-:Y:S02]  /*167b0*/  FMNMX.FTZ R7, R108, R7, !PT ;  /* 0x000000076c077209 */ /* 0x000fe40007810000 */
[----:B------:R-:W-:Y:S02]  /*167c0*/  PRMT R49, R2, 0x5410, R10 ;  /* 0x0000541002317816 */ /* 0x000fe4000000000a */
[----:B------:R-:W-:Y:S02]  /*167d0*/  FMNMX.FTZ R2, R64, R6, !PT ;  /* 0x0000000640027209 */ /* 0x000fe40007810000 */
[----:B------:R-:W-:Y:S02]  /*167e0*/  LOP3.LUT R6, R5, UR23, R30, 0x96, !PT ;  /* 0x0000001705067c12 */ /* 0x000fe4000f8e961e */
[----:B------:R-:W-:Y:S02]  /*167f0*/  LOP3.LUT R19, R4, 0xffff, RZ, 0xc0, !PT ;  /* 0x0000ffff04137812 */ /* 0x000fe400078ec0ff */
[----:B-1----:R-:W-:Y:S02]  /*16800*/  FMNMX.FTZ R0, R0, R12, !PT ;  /* 0x0000000c00007209 */ /* 0x002fe40007810000 */
[----:B------:R-:W-:Y:S02]  /*16810*/  FMNMX.FTZ R5, R109, R7, !PT ;  /* 0x000000076d057209 */ /* 0x000fe40007810000 */
[----:B------:R-:W-:Y:S01]  /*16820*/  LOP3.LUT R22, R4, 0xff, RZ, 0xc0, !PT ;  /* 0x000000ff04167812 */ /* 0x000fe200078ec0ff */
[----:B------:R-:W1:Y:S01]  /*16830*/  SHFL.BFLY PT, R39, R0, 0x1, 0x1f ;  /* 0x0c201f0000277f89 */ /* 0x000e6200000e0000 */
[----:B------:R-:W-:Y:S02]  /*16840*/  FMNMX.FTZ R5, R120, R5, !PT ;  /* 0x0000000578057209 */ /* 0x000fe40007810000 */
[--C-:B------:R-:W-:Y:S02]  /*16850*/  SHF.R.U32.HI R20, RZ, 0x10, R4.reuse ;  /* 0x00000010ff147819 */ /* 0x100fe40000011604 */
[----:B------:R-:W-:Y:S02]  /*16860*/  SHF.R.U32.HI R21, RZ, 0x18, R4 ;  /* 0x00000018ff157819 */ /* 0x000fe40000011604 */
[----:B------:R-:W-:Y:S02]  /*16870*/  FMNMX.FTZ R4, R121, R5, !PT ;  /* 0x0000000579047209 */ /* 0x000fe40007810000 */
[----:B--2---:R-:W-:Y:S02]  /*16880*/  FMNMX.FTZ R38, R38, R9, !PT ;  /* 0x0000000926267209 */ /* 0x004fe40007810000 */
[----:B------:R-:W-:Y:S02]  /*16890*/  FMNMX.FTZ R4, R124, R4, !PT ;  /* 0x000000047c047209 */ /* 0x000fe40007810000 */
[----:B------:R-:W-:Y:S01]  /*168a0*/  SHF.R.U32.HI R8, RZ, 0x8, R8 ;  /* 0x00000008ff087819 */ /* 0x000fe20000011608 */
[----:B------:R-:W2:Y:S01]  /*168b0*/  SHFL.BFLY PT, R7, R38, 0x1, 0x1f ;  /* 0x0c201f0026077f89 */ /* 0x000ea200000e0000 */
[----:B------:R-:W-:Y:S02]  /*168c0*/  FMNMX.FTZ R15, R125, R4, !PT ;  /* 0x000000047d0f7209 */ /* 0x000fe40007810000 */
[----:B------:R-:W-:Y:S02]  /*168d0*/  PRMT R48, R11, 0x5410, R8 ;  /* 0x000054100b307816 */ /* 0x000fe40000000008 */
[----:B------:R-:W-:Y:S03]  /*168e0*/  FMNMX.FTZ R2, R51, R2, !PT ;  /* 0x0000000233027209 */ /* 0x000fe60007810000 */
[----:B------:R-:W3:Y:S01]  /*168f0*/  SHFL.BFLY PT, R8, R15, 0x2, 0x1f ;  /* 0x0c401f000f087f89 */ /* 0x000ee200000e0000 */
[----:B------:R-:W-:Y:S01]  /*16900*/  LOP3.LUT R4, R26, 0xff, RZ, 0xc0, !PT ;  /* 0x000000ff1a047812 */ /* 0x000fe200078ec0ff */
[----:B------:R-:W-:Y:S01]  /*16910*/  IMAD.MOV.U32 R26, RZ, RZ, R52 ;  /* 0x000000ffff1a7224 */ /* 0x000fe200078e0034 */
[----:B------:R-:W-:Y:S02]  /*16920*/  FMNMX.FTZ R2, R94, R2, !PT ;  /* 0x000000025e027209 */ /* 0x000fe40007810000 */
[----:B-1----:R-:W-:Y:S02]  /*16930*/  FMNMX.FTZ R39, R0, R39, !PT ;  /* 0x0000002700277209 */ /* 0x002fe40007810000 */
[----:B------:R-:W-:Y:S01]  /*16940*/  PRMT R55, R4, 0x5410, R28 ;  /* 0x0000541004377816 */ /* 0x000fe2000000001c */
[----:B------:R-:W-:Y:S01]  /*16950*/  IMAD.MOV.U32 R28, RZ, RZ, R56 ;  /* 0x000000ffff1c7224 */ /* 0x000fe200078e0038 */
[C---:B------:R-:W-:Y:S01]  /*16960*/  FSETP.NEU.FTZ.AND P2, PT, R39.reuse, -INF , PT ;  /* 0xff8000002700780b */ /* 0x040fe20003f5d000 */
[----:B------:R-:W-:Y:S01]  /*16970*/  FMUL.FTZ R11, R39, UR4 ;  /* 0x00000004270b7c20 */ /* 0x000fe20008410000 */
[----:B------:R-:W-:Y:S02]  /*16980*/  FMNMX.FTZ R2, R95, R2, !PT ;  /* 0x000000025f027209 */ /* 0x000fe40007810000 */
[----:B------:R-:W-:Y:S01]  /*16990*/  LOP3.LUT R4, R29, 0xff, RZ, 0xc0, !PT ;  /* 0x000000ff1d047812 */ /* 0x000fe200078ec0ff */
[----:B------:R-:W-:Y:S01]  /*169a0*/  IMAD.MOV.U32 R29, RZ, RZ, R57 ;  /* 0x000000ffff1d7224 */ /* 0x000fe200078e0039 */
[----:B------:R-:W-:Y:S02]  /*169b0*/  FSEL R11, R11, RZ, P2 ;  /* 0x000000ff0b0b7208 */ /* 0x000fe40001000000 */
[----:B------:R-:W-:Y:S02]  /*169c0*/  FMNMX.FTZ R2, R106, R2, !PT ;  /* 0x000000026a027209 */ /* 0x000fe40007810000 */
[----:B------:R-:W-:Y:S01]  /*169d0*/  PRMT R67, R4, 0x5410, R31 ;  /* 0x0000541004437816 */ /* 0x000fe2000000001f */
[----:B------:R-:W-:Y:S01]  /*169e0*/  FFMA.FTZ R4, R176, UR4, -R11 ;  /* 0x00000004b0047c23 */ /* 0x000fe2000801080b */
[----:B------:R-:W-:Y:S01]  /*169f0*/  FMNMX.FTZ R2, R107, R2, !PT ;  /* 0x000000026b027209 */ /* 0x000fe20007810000 */
[----:B------:R-:W-:Y:S01]  /*16a00*/  IMAD.MOV.U32 R31, RZ, RZ, R182 ;  /* 0x000000ffff1f7224 */ /* 0x000fe200078e00b6 */
[----:B--2---:R-:W-:Y:S01]  /*16a10*/  FMNMX.FTZ R38, R38, R7, !PT ;  /* 0x0000000726267209 */ /* 0x004fe20007810000 */
[----:B------:R1:W-:Y:S01]  /*16a20*/  MUFU.EX2 R188, R4 ;  /* 0x0000000400bc7308 */ /* 0x0003e20000000800 */
[----:B------:R-:W-:Y:S01]  /*16a30*/  FMNMX.FTZ R2, R110, R2, !PT ;  /* 0x000000026e027209 */ /* 0x000fe20007810000 */
[----:B------:R-:W-:Y:S01]  /*16a40*/  IMAD.MOV.U32 R176, RZ, RZ, R26 ;  /* 0x000000ffffb07224 */ /* 0x000fe200078e001a */
[----:B------:R-:W-:Y:S01]  /*16a50*/  SHF.R.U32.HI R9, RZ, 0x8, R33 ;  /* 0x00000008ff097819 */ /* 0x000fe20000011621 */
[----:B------:R-:W-:Y:S01]  /*16a60*/  FMUL.FTZ R10, R38, UR4 ;  /* 0x00000004260a7c20 */ /* 0x000fe20008410000 */
[----:B------:R-:W-:Y:S01]  /*16a70*/  FMNMX.FTZ R2, R111, R2, !PT ;  /* 0x000000026f027209 */ /* 0x000fe20007810000 */
[----:B------:R-:W-:Y:S01]  /*16a80*/  IMAD.MOV.U32 R33, RZ, RZ, R90 ;  /* 0x000000ffff217224 */ /* 0x000fe200078e005a */
[----:B------:R-:W-:Y:S02]  /*16a90*/  LOP3.LUT R7, R16, 0xffff, RZ, 0xc0, !PT ;  /* 0x0000ffff10077812 */ /* 0x000fe400078ec0ff */
[----:B---3--:R-:W-:Y:S02]  /*16aa0*/  FMNMX.FTZ R15, R15, R8, !PT ;  /* 0x000000080f0f7209 */ /* 0x008fe40007810000 */
[----:B------:R-:W-:Y:S02]  /*16ab0*/  FSETP.NEU.FTZ.AND P1, PT, R38, -INF , PT ;  /* 0xff8000002600780b */ /* 0x000fe40003f3d000 */
[----:B------:R-:W-:Y:S02]  /*16ac0*/  SHF.R.U32.HI R8, RZ, 0x10, R16 ;  /* 0x00000010ff087819 */ /* 0x000fe40000011610 */
[----:B------:R-:W-:Y:S02]  /*16ad0*/  SHF.R.U32.HI R5, RZ, 0x8, R25 ;  /* 0x00000008ff057819 */ /* 0x000fe40000011619 */
[----:B------:R-:W-:Y:S01]  /*16ae0*/  FMNMX.FTZ R0, R122, R2, !PT ;  /* 0x000000027a007209 */ /* 0x000fe20007810000 */
[----:B-1----:R-:W-:Y:S01]  /*16af0*/  FFMA.FTZ R4, R168, UR4, -R11 ;  /* 0x00000004a8047c23 */ /* 0x002fe2000801080b */
[----:B------:R-:W-:Y:S01]  /*16b00*/  PRMT R91, R34, 0x5410, R9 ;  /* 0x00005410225b7816 */ /* 0x000fe20000000009 */
[----:B------:R-:W-:Y:S01]  /*16b10*/  IMAD.MOV.U32 R168, RZ, RZ, R36 ;  /* 0x000000ffffa87224 */ /* 0x000fe200078e0024 */
[----:B------:R-:W-:Y:S01]  /*16b20*/  SHF.R.U32.HI R9, RZ, 0x8, R7 ;  /* 0x00000008ff097819 */ /* 0x000fe20000011607 */
[----:B------:R1:W-:Y:S01]  /*16b30*/  MUFU.EX2 R135, R4 ;  /* 0x0000000400877308 */ /* 0x0003e20000000800 */
[----:B------:R-:W-:Y:S02]  /*16b40*/  SHF.R.U32.HI R2, RZ, 0x8, R13 ;  /* 0x00000008ff027819 */ /* 0x000fe4000001160d */
[----:B------:R-:W-:Y:S02]  /*16b50*/  FSEL R10, R10, RZ, P1 ;  /* 0x000000ff0a0a7208 */ /* 0x000fe40000800000 */
[----:B------:R-:W-:Y:S02]  /*16b60*/  LOP3.LUT R7, R8, 0xff, RZ, 0xc0, !PT ;  /* 0x000000ff08077812 */ /* 0x000fe400078ec0ff */
[----:B------:R-:W-:Y:S01]  /*16b70*/  SHF.R.U32.HI R13, RZ, 0x18, R16 ;  /* 0x00000018ff0d7819 */ /* 0x000fe20000011610 */
[--C-:B------:R-:W-:Y:S01]  /*16b80*/  FFMA.FTZ R12, R169, UR4, -R10.reuse ;  /* 0x00000004a90c7c23 */ /* 0x100fe2000801080a */
[----:B------:R-:W-:Y:S01]  /*16b90*/  PRMT R54, R27, 0x5410, R5 ;  /* 0x000054101b367816 */ /* 0x000fe20000000005 */
[----:B------:R-:W-:Y:S01]  /*16ba0*/  IMAD.MOV.U32 R27, RZ, RZ, R53 ;  /* 0x000000ffff1b7224 */ /* 0x000fe200078e0035 */
[----:B------:R-:W-:Y:S01]  /*16bb0*/  PRMT R53, R7, 0x5410, R13 ;  /* 0x0000541007357816 */ /* 0x000fe2000000000d */
[----:B------:R2:W3:Y:S01]  /*16bc0*/  MUFU.EX2 R66, R12 ;  /* 0x0000000c00427308 */ /* 0x0004e20000000800 */
[--C-:B------:R-:W-:Y:S01]  /*16bd0*/  FFMA.FTZ R7, R177, UR4, -R10.reuse ;  /* 0x00000004b1077c23 */ /* 0x100fe2000801080a */
[----:B------:R-:W-:Y:S01]  /*16be0*/  FFMA.FTZ R204, R204, UR4, -R10 ;  /* 0x00000004cccc7c23 */ /* 0x000fe2000801080a */
[----:B------:R-:W-:Y:S01]  /*16bf0*/  FMNMX.FTZ R0, R123, R0, !PT ;  /* 0x000000007b007209 */ /* 0x000fe20007810000 */
[----:B------:R-:W-:Y:S01]  /*16c00*/  IMAD.MOV.U32 R169, RZ, RZ, R37 ;  /* 0x000000ffffa97224 */ /* 0x000fe200078e0025 */
[----:B------:R-:W-:Y:S01]  /*16c10*/  FSEL R5, R127, -INF , !P0 ;  /* 0xff8000007f057808 */ /* 0x000fe20004000000 */
[----:B------:R-:W-:Y:S01]  /*16c20*/  IMAD.MOV.U32 R177, RZ, RZ, R27 ;  /* 0x000000ffffb17224 */ /* 0x000fe200078e001b */
[----:B------:R-:W-:Y:S03]  /*16c30*/  FMNMX.FTZ R0, R126, R0, !PT ;  /* 0x000000007e007209 */ /* 0x000fe60007810000 */
[----:B------:R4:W3:Y:S01]  /*16c40*/  MUFU.EX2 R30, R7 ;  /* 0x00000007001e7308 */ /* 0x0008e20000000800 */
[----:B------:R-:W-:Y:S01]  /*16c50*/  PRMT R58, R32, 0x5410, R2 ;  /* 0x00005410203a7816 */ /* 0x000fe20000000002 */
[----:B------:R-:W3:Y:S01]  /*16c60*/  SHFL.BFLY PT, R37, R15, 0x1, 0x1f ;  /* 0x0c201f000f257f89 */ /* 0x000ee200000e0000 */
[----:B------:R-:W-:Y:S02]  /*16c70*/  FMNMX.FTZ R0, R5, R0, !PT ;  /* 0x0000000005007209 */ /* 0x000fe40007810000 */
[----:B------:R-:W-:Y:S02]  /*16c80*/  LOP3.LUT R14, R16, 0xff, RZ, 0xc0, !PT ;  /* 0x000000ff100e7812 */ /* 0x000fe400078ec0ff */
[C---:B-1----:R-:W-:Y:S03]  /*16c90*/  LOP3.LUT R4, R18.reuse, 0xffff, RZ, 0xc0, !PT ;  /* 0x0000ffff12047812 */ /* 0x042fe600078ec0ff */
[----:B------:R-:W-:Y:S01]  /*16ca0*/  MUFU.EX2 R204, R204 ;  /* 0x000000cc00cc7308 */ /* 0x000fe20000000800 */
[----:B------:R-:W1:Y:S01]  /*16cb0*/  SHFL.BFLY PT, R2, R0, 0x2, 0x1f ;  /* 0x0c401f0000027f89 */ /* 0x000e6200000e0000 */
[----:B------:R-:W-:Y:S02]  /*16cc0*/  LOP3.LUT R8, R18, 0xff, RZ, 0xc0, !PT ;  /* 0x000000ff12087812 */ /* 0x000fe400078ec0ff */
[----:B------:R-:W-:Y:S02]  /*16cd0*/  PRMT R52, R14, 0x5410, R9 ;  /* 0x000054100e347816 */ /* 0x000fe40000000009 */
[----:B------:R-:W-:Y:S02]  /*16ce0*/  SHF.R.U32.HI R4, RZ, 0x8, R4 ;  /* 0x00000008ff047819 */ /* 0x000fe40000011604 */
[----:B--2---:R-:W-:Y:S02]  /*16cf0*/  SHF.R.U32.HI R12, RZ, 0x18, R17 ;  /* 0x00000018ff0c7819 */ /* 0x004fe40000011611 */
[----:B----4-:R-:W-:Y:S02]  /*16d00*/  SHF.R.U32.HI R7, RZ, 0x10, R18 ;  /* 0x00000010ff077819 */ /* 0x010fe40000011612 */
[----:B------:R-:W-:Y:S01]  /*16d10*/  PRMT R56, R8, 0x5410, R4 ;  /* 0x0000541008387816 */ /* 0x000fe20000000004 */
[--C-:B------:R-:W-:Y:S01]  /*16d20*/  FFMA.FTZ R8, R207, UR4, -R11.reuse ;  /* 0x00000004cf087c23 */ /* 0x100fe2000801080b */
[----:B------:R-:W-:Y:S01]  /*16d30*/  LOP3.LUT R9, R7, 0xff, RZ, 0xc0, !PT ;  /* 0x000000ff07097812 */ /* 0x000fe200078ec0ff */
[----:B------:R-:W-:Y:S01]  /*16d40*/  FFMA.FTZ R7, R224, UR4, -R11 ;  /* 0x00000004e0077c23 */ /* 0x000fe2000801080b */
[----:B------:R-:W-:Y:S01]  /*16d50*/  LOP3.LUT R16, R35, 0xff, RZ, 0xc0, !PT ;  /* 0x000000ff23107812 */ /* 0x000fe200078ec0ff */
[----:B------:R2:W-:Y:S01]  /*16d60*/  MUFU.EX2 R32, R8 ;  /* 0x0000000800207308 */ /* 0x0005e20000000800 */
[----:B---3--:R-:W-:Y:S01]  /*16d70*/  IMAD.MOV.U32 R224, RZ, RZ, R66 ;  /* 0x000000ffffe07224 */ /* 0x008fe200078e0042 */
[----:B------:R-:W-:Y:S01]  /*16d80*/  SHF.R.U32.HI R14, RZ, 0x18, R18 ;  /* 0x00000018ff0e7819 */ /* 0x000fe20000011612 */
[----:B------:R-:W-:Y:S01]  /*16d90*/  IMAD.MOV.U32 R207, RZ, RZ, R30 ;  /* 0x000000ffffcf7224 */ /* 0x000fe200078e001e */
[----:B------:R-:W-:Y:S02]  /*16da0*/  LOP3.LUT R13, R17, 0xff, RZ, 0xc0, !PT ;  /* 0x000000ff110d7812 */ /* 0x000fe400078ec0ff */
[----:B------:R-:W-:Y:S04]  /*16db0*/  FMNMX.FTZ R37, R15, R37, !PT ;  /* 0x000000250f257209 */ /* 0x000fe80007810000 */
[----:B------:R3:W-:Y:S01]  /*16dc0*/  MUFU.EX2 R76, R7 ;  /* 0x00000007004c7308 */ /* 0x0007e20000000800 */
[----:B-1----:R-:W-:Y:S02]  /*16dd0*/  FMNMX.FTZ R0, R0, R2, !PT ;  /* 0x0000000200007209 */ /* 0x002fe40007810000 */
[----:B------:R-:W-:Y:S02]  /*16de0*/  LOP3.LUT R2, R17, 0xffff, RZ, 0xc0, !PT ;  /* 0x0000ffff11027812 */ /* 0x000fe400078ec0ff */
[----:B------:R-:W-:Y:S01]  /*16df0*/  SHF.R.U32.HI R4, RZ, 0x10, R17 ;  /* 0x00000010ff047819 */ /* 0x000fe20000011611 */
[----:B------:R-:W-:Y:S01]  /*16e00*/  IMAD.MOV.U32 R17, RZ, RZ, R169 ;  /* 0x000000ffff117224 */ /* 0x000fe200078e00a9 */
[----:B------:R-:W-:Y:S01]  /*16e10*/  PRMT R57, R9, 0x5410, R14 ;  /* 0x0000541009397816 */ /* 0x000fe2000000000e */
[C---:B------:R-:W-:Y:S01]  /*16e20*/  FMUL.FTZ R9, R37.reuse, UR4 ;  /* 0x0000000425097c20 */ /* 0x040fe20008410000 */
[----:B--2---:R-:W-:Y:S01]  /*16e30*/  SHF.R.U32.HI R8, RZ, 0x8, R2 ;  /* 0x00000008ff087819 */ /* 0x004fe20000011602 */
[----:B------:R-:W-:Y:S01]  /*16e40*/  IMAD.WIDE.U32 R14, R42, -0x2daee0ad, RZ ;  /* 0xd2511f532a0e7825 */ /* 0x000fe200078e00ff */
[----:B------:R-:W1:Y:S01]  /*16e50*/  SHFL.BFLY PT, R2, R0, 0x1, 0x1f ;  /* 0x0c201f0000027f89 */ /* 0x000e6200000e0000 */
[----:B------:R-:W-:Y:S02]  /*16e60*/  FSETP.NEU.FTZ.AND P0, PT, R37, -INF , PT ;  /* 0xff8000002500780b */ /* 0x000fe40003f1d000 */
[----:B------:R-:W-:Y:S02]  /*16e70*/  LOP3.LUT R4, R4, 0xff, RZ, 0xc0, !PT ;  /* 0x000000ff04047812 */ /* 0x000fe400078ec0ff */
[----:B------:R-:W-:Y:S01]  /*16e80*/  PRMT R75, R13, 0x5410, R8 ;  /* 0x000054100d4b7816 */ /* 0x000fe20000000008 */
[--C-:B---3--:R-:W-:Y:S01]  /*16e90*/  FFMA.FTZ R7, R209, UR4, -R10.reuse ;  /* 0x00000004d1077c23 */ /* 0x108fe2000801080a */
[----:B------:R-:W-:Y:S01]  /*16ea0*/  FFMA.FTZ R8, R232, UR4, -R10 ;  /* 0x00000004e8087c23 */ /* 0x000fe2000801080a */
[----:B------:R-:W-:Y:S01]  /*16eb0*/  FSEL R9, R9, RZ, P0 ;  /* 0x000000ff09097208 */ /* 0x000fe20000000000 */
[----:B------:R-:W-:Y:S01]  /*16ec0*/  IMAD.MOV.U32 R232, RZ, RZ, R176 ;  /* 0x000000ffffe87224 */ /* 0x000fe200078e00b0 */
[----:B------:R2:W-:Y:S01]  /*16ed0*/  MUFU.EX2 R34, R7 ;  /* 0x0000000700227308 */ /* 0x0005e20000000800 */
[----:B------:R-:W-:Y:S01]  /*16ee0*/  PRMT R87, R4, 0x5410, R12 ;  /* 0x0000541004577816 */ /* 0x000fe2000000000c */
[----:B------:R-:W-:Y:S01]  /*16ef0*/  IMAD.MOV.U32 R209, RZ, RZ, R70 ;  /* 0x000000ffffd17224 */ /* 0x000fe200078e0046 */
[----:B------:R-:W-:Y:S01]  /*16f00*/  LOP3.LUT R4, R6, 0xffff, RZ, 0xc0, !PT ;  /* 0x0000ffff06047812 */ /* 0x000fe200078ec0ff */
[----:B------:R-:W-:Y:S01]  /*16f10*/  FFMA.FTZ R220, R220, UR4, -R9 ;  /* 0x00000004dcdc7c23 */ /* 0x000fe20008010809 */
[----:B------:R-:W-:Y:S01]  /*16f20*/  PRMT R89, R16, 0x5410, R89 ;  /* 0x0000541010597816 */ /* 0x000fe20000000059 */
[----:B------:R-:W-:Y:S01]  /*16f30*/  IMAD.MOV.U32 R16, RZ, RZ, R168 ;  /* 0x000000ffff107224 */ /* 0x000fe200078e00a8 */
[----:B------:R-:W-:Y:S03]  /*16f40*/  SHF.R.U32.HI R4, RZ, 0x8, R4 ;  /* 0x00000008ff047819 */ /* 0x000fe60000011604 */
[----:B------:R3:W4:Y:S01]  /*16f50*/  MUFU.EX2 R168, R8 ;  /* 0x0000000800a87308 */ /* 0x0007220000000800 */
[----:B------:R-:W-:Y:S01]  /*16f60*/  LOP3.LUT R13, R20, 0xff, RZ, 0xc0, !PT ;  /* 0x000000ff140d7812 */ /* 0x000fe200078ec0ff */
[----:B------:R-:W-:Y:S01]  /*16f70*/  IMAD.MOV.U32 R20, RZ, RZ, R60 ;  /* 0x000000ffff147224 */ /* 0x000fe200078e003c */
[----:B------:R-:W-:Y:S01]  /*16f80*/  SHF.R.U32.HI R12, RZ, 0x8, R19 ;  /* 0x00000008ff0c7819 */ /* 0x000fe20000011613 */
[----:B------:R-:W-:Y:S01]  /*16f90*/  FFMA.FTZ R211, R211, UR4, -R9 ;  /* 0x00000004d3d37c23 */ /* 0x000fe20008010809 */
[----:B------:R-:W-:Y:S01]  /*16fa0*/  PRMT R25, R13, 0x5410, R21 ;  /* 0x000054100d197816 */ /* 0x000fe20000000015 */
[--C-:B------:R-:W-:Y:S01]  /*16fb0*/  FFMA.FTZ R178, R178, UR4, -R9.reuse ;  /* 0x00000004b2b27c23 */ /* 0x100fe20008010809 */
[----:B-1----:R-:W-:Y:S03]  /*16fc0*/  FMNMX.FTZ R36, R0, R2, !PT ;  /* 0x0000000200247209 */ /* 0x002fe60007810000 */
[----:B------:R-:W-:Y:S01]  /*16fd0*/  MUFU.EX2 R220, R220 ;  /* 0x000000dc00dc7308 */ /* 0x000fe20000000800 */
[----:B--2---:R-:W-:Y:S01]  /*16fe0*/  LOP3.LUT R7, R6, 0xff, RZ, 0xc0, !PT ;  /* 0x000000ff06077812 */ /* 0x004fe200078ec0ff */
[--C-:B------:R-:W-:Y:S01]  /*16ff0*/  FFMA.FTZ R171, R171, UR4, -R9.reuse ;  /* 0x00000004abab7c23 */ /* 0x100fe20008010809 */
[----:B------:R-:W-:Y:S01]  /*17000*/  FSEL R0, R37, RZ, P0 ;  /* 0x000000ff25007208 */ /* 0x000fe20000000000 */
[--C-:B------:R-:W-:Y:S01]  /*17010*/  FFMA.FTZ R170, R170, UR4, -R9.reuse ;  /* 0x00000004aaaa7c23 */ /* 0x100fe20008010809 */
[----:B------:R-:W-:Y:S01]  /*17020*/  PRMT R88, R7, 0x5410, R4 ;  /* 0x0000541007587816 */ /* 0x000fe20000000004 */
[----:B------:R-:W-:Y:S01]  /*17030*/  FFMA.FTZ R7, R213, UR4, -R9 ;  /* 0x00000004d5077c23 */ /* 0x000fe20008010809 */
[----:B------:R-:W-:Y:S03]  /*17040*/  SHF.R.U32.HI R4, RZ, 0x10, R6 ;  /* 0x00000010ff047819 */ /* 0x000fe60000011606 */
[----:B------:R-:W-:Y:S01]  /*17050*/  MUFU.EX2 R211, R211 ;  /* 0x000000d300d37308 */ /* 0x000fe20000000800 */
[C---:B---3--:R-:W-:Y:S01]  /*17060*/  FMUL.FTZ R8, R36.reuse, UR4 ;  /* 0x0000000424087c20 */ /* 0x048fe20008410000 */
[----:B------:R-:W-:Y:S01]  /*17070*/  FSETP.NEU.FTZ.AND P0, PT, R36, -INF , PT ;  /* 0xff8000002400780b */ /* 0x000fe20003f1d000 */
[----:B------:R-:W-:Y:S01]  /*17080*/  FADD.FTZ R3, -R0, R3 ;  /* 0x0000000300037221 */ /* 0x000fe20000010100 */
[----:B------:R-:W-:Y:S01]  /*17090*/  LOP3.LUT R2, R4, 0xff, RZ, 0xc0, !PT ;  /* 0x000000ff04027812 */ /* 0x000fe200078ec0ff */
[----:B------:R-:W-:Y:S01]  /*170a0*/  FFMA.FTZ R4, R233, UR4, -R9 ;  /* 0x00000004e9047c23 */ /* 0x000fe20008010809 */
[----:B------:R-:W-:Y:S01]  /*170b0*/  FSEL R8, R8, RZ, P0 ;  /* 0x000000ff08087208 */ /* 0x000fe20000000000 */
[----:B------:R-:W-:Y:S03]  /*170c0*/  IMAD.MOV.U32 R233, RZ, RZ, R177 ;  /* 0x000000ffffe97224 */ /* 0x000fe600078e00b1 */
[----:B------:R1:W-:Y:S01]  /*170d0*/  MUFU.EX2 R21, R7 ;  /* 0x0000000700157308 */ /* 0x0003e20000000800 */
[----:B------:R-:W-:Y:S01]  /*170e0*/  PRMT R27, R22, 0x5410, R12 ;  /* 0x00005410161b7816 */ /* 0x000fe2000000000c */
[----:B------:R-:W-:Y:S01]  /*170f0*/  IMAD.WIDE.U32 R12, R43, -0x2daee0ad, RZ ;  /* 0xd2511f532b0c7825 */ /* 0x000fe200078e00ff */
[----:B------:R-:W-:Y:S02]  /*17100*/  SHF.R.U32.HI R6, RZ, 0x18, R6 ;  /* 0x00000018ff067819 */ /* 0x000fe40000011606 */
[----:B------:R-:W-:Y:S01]  /*17110*/  FSEL R0, R36, RZ, P0 ;  /* 0x000000ff24007208 */ /* 0x000fe20000000000 */
[----:B------:R-:W-:Y:S01]  /*17120*/  IMAD.MOV.U32 R22, RZ, RZ, R209 ;  /* 0x000000ffff167224 */ /* 0x000fe200078e00d1 */
[----:B------:R-:W-:Y:S03]  /*17130*/  PRMT R90, R2, 0x5410, R6 ;  /* 0x00005410025a7816 */ /* 0x000fe60000000006 */
[----:B------:R2:W-:Y:S01]  /*17140*/  MUFU.EX2 R176, R4 ;  /* 0x0000000400b07308 */ /* 0x0005e20000000800 */
[----:B------:R-:W-:Y:S01]  /*17150*/  FSEL R2, R39, RZ, P2 ;  /* 0x000000ff27027208 */ /* 0x000fe20001000000 */
[----:B------:R-:W-:Y:S01]  /*17160*/  IMAD.MOV.U32 R209, RZ, RZ, R62 ;  /* 0x000000ffffd17224 */ /* 0x000fe200078e003e */
[----:B------:R-:W-:Y:S01]  /*17170*/  LOP3.LUT R6, R13, UR18, R28, 0x96, !PT ;  /* 0x000000120d067c12 */ /* 0x000fe2000f8e961c */
[----:B------:R-:W-:Y:S01]  /*17180*/  FFMA.FTZ R217, R217, UR4, -R8 ;  /* 0x00000004d9d97c23 */ /* 0x000fe20008010808 */
[----:B------:R-:W-:Y:S01]  /*17190*/  LOP3.LUT R15, R15, UR16, R12, 0x96, !PT ;  /* 0x000000100f0f7c12 */ /* 0x000fe2000f8e960c */
[--C-:B------:R-:W-:Y:S01]  /*171a0*/  FFMA.FTZ R215, R215, UR4, -R8.reuse ;  /* 0x00000004d7d77c23 */ /* 0x100fe20008010808 */
[--C-:B------:R-:W-:Y:S03]  /*171b0*/  FFMA.FTZ R205, R205, UR4, -R8.reuse ;  /* 0x00000004cdcd7c23 */ /* 0x100fe60008010808 */
[----:B------:R-:W-:Y:S01]  /*171c0*/  MUFU.EX2 R178, R178 ;  /* 0x000000b200b27308 */ /* 0x000fe20000000800 */
[----:B-1----:R-:W-:Y:S01]  /*171d0*/  FADD.FTZ R7, -R2, R133 ;  /* 0x0000008502077221 */ /* 0x002fe20000010100 */
[--C-:B------:R-:W-:Y:S01]  /*171e0*/  FFMA.FTZ R2, R237, UR4, -R8.reuse ;  /* 0x00000004ed027c23 */ /* 0x100fe20008010808 */
[----:B------:R-:W-:Y:S04]  /*171f0*/  IMAD.WIDE.U32 R18, R15, -0x326172a9, RZ ;  /* 0xcd9e8d570f127825 */ /* 0x000fe800078e00ff */
[----:B------:R-:W-:Y:S01]  /*17200*/  FFMA.FTZ R237, R116, UR4, -R11 ;  /* 0x0000000474ed7c23 */ /* 0x000fe2000801080b */
[----:B------:R-:W-:Y:S01]  /*17210*/  PLOP3.LUT P0, PT, PT, PT, UP0, 0x80, 0x0 ;  /* 0x000000000000781c */ /* 0x000fe20003f0f008 */
[--C-:B------:R-:W-:Y:S01]  /*17220*/  FFMA.FTZ R179, R179, UR4, -R8.reuse ;  /* 0x00000004b3b37c23 */ /* 0x100fe20008010808 */
[----:B------:R-:W-:Y:S01]  /*17230*/  IMAD.MOV.U32 R133, RZ, RZ, R17 ;  /* 0x000000ffff857224 */ /* 0x000fe200078e0011 */
[----:B------:R1:W-:Y:S01]  /*17240*/  MUFU.EX2 R60, R2 ;  /* 0x00000002003c7308 */ /* 0x0003e20000000800 */
[----:B--2---:R-:W-:Y:S01]  /*17250*/  FFMA.FTZ R4, R229, UR4, -R8 ;  /* 0x00000004e5047c23 */ /* 0x004fe20008010808 */
[----:B------:R-:W-:Y:S01]  /*17260*/  FFMA.FTZ R229, R100, UR4, -R11 ;  /* 0x0000000464e57c23 */ /* 0x000fe2000801080b */
[----:B------:R-:W-:Y:S02]  /*17270*/  IMAD.MOV.U32 R213, RZ, RZ, R133 ;  /* 0x000000ffffd57224 */ /* 0x000fe400078e0085 */
[----:B------:R-:W-:Y:S01]  /*17280*/  FFMA.FTZ R133, R68, UR4, -R11 ;  /* 0x0000000444857c23 */ /* 0x000fe2000801080b */
[----:B------:R-:W-:Y:S02]  /*17290*/  IMAD.MOV.U32 R68, RZ, RZ, R28 ;  /* 0x000000ffff447224 */ /* 0x000fe400078e001c */
[----:B------:R-:W-:Y:S02]  /*172a0*/  IMAD.MOV.U32 R28, RZ, RZ, R186 ;  /* 0x000000ffff1c7224 */ /* 0x000fe400078e00ba */
[----:B------:R2:W-:Y:S10]  /*172b0*/  MUFU.EX2 R26, R4 ;  /* 0x00000004001a7308 */ /* 0x0005f40000000800 */
[----:B------:R-:W-:Y:S01]  /*172c0*/  MUFU.EX2 R217, R217 ;  /* 0x000000d900d97308 */ /* 0x000fe20000000800 */
[----:B-1----:R-:W-:Y:S01]  /*172d0*/  FFMA.FTZ R2, R244, UR4, -R8 ;  /* 0x00000004f4027c23 */ /* 0x002fe20008010808 */
[----:B------:R-:W-:Y:S02]  /*172e0*/  IMAD.MOV.U32 R244, RZ, RZ, R207 ;  /* 0x000000fffff47224 */ /* 0x000fe400078e00cf */
[----:B------:R-:W-:Y:S01]  /*172f0*/  FFMA.FTZ R207, R97, UR4, -R11 ;  /* 0x0000000461cf7c23 */ /* 0x000fe2000801080b */
[----:B------:R-:W-:Y:S02]  /*17300*/  IMAD.MOV.U32 R97, RZ, RZ, R213 ;  /* 0x000000ffff617224 */ /* 0x000fe400078e00d5 */
[----:B------:R-:W-:Y:S03]  /*17310*/  FFMA.FTZ R213, R115, UR4, -R10 ;  /* 0x0000000473d57c23 */ /* 0x000fe6000801080a */
[----:B------:R1:W-:Y:S01]  /*17320*/  MUFU.EX2 R169, R2 ;  /* 0x0000000200a97308 */ /* 0x0003e20000000800 */
[----:B--2---:R-:W-:Y:S01]  /*17330*/  FADD.FTZ R4, -R0, R132 ;  /* 0x0000008400047221 */ /* 0x004fe20000010100 */
[----:B------:R-:W-:Y:S01]  /*17340*/  FSEL R0, R38, RZ, P1 ;  /* 0x000000ff26007208 */ /* 0x000fe20000800000 */
[----:B------:R-:W-:Y:S02]  /*17350*/  IMAD.MOV.U32 R132, RZ, RZ, R16 ;  /* 0x000000ffff847224 */ /* 0x000fe400078e0010 */
[----:B------:R-:W-:Y:S05]  /*17360*/  IMAD.WIDE.U32 R16, R6, -0x326172a9, RZ ;  /* 0xcd9e8d5706107825 */ /* 0x000fea00078e00ff */
[----:B------:R-:W-:Y:S01]  /*17370*/  MUFU.EX2 R215, R215 ;  /* 0x000000d700d77308 */ /* 0x000fe20000000800 */
[----:B------:R-:W-:Y:S01]  /*17380*/  FADD.FTZ R6, -R0, R134 ;  /* 0x0000008600067221 */ /* 0x000fe20000010100 */
[----:B------:R-:W-:Y:S01]  /*17390*/  FFMA.FTZ R0, R243, UR4, -R9 ;  /* 0x00000004f3007c23 */ /* 0x000fe20008010809 */
[----:B------:R-:W-:Y:S01]  /*173a0*/  LOP3.LUT R12, R17, UR17, R78, 0x96, !PT ;  /* 0x00000011110c7c12 */ /* 0x000fe2000f8e964e */
[--C-:B------:R-:W-:Y:S06]  /*173b0*/  FFMA.FTZ R134, R41, UR4, -R11.reuse ;  /* 0x0000000429867c23 */ /* 0x100fec000801080b */
[----:B------:R2:W-:Y:S01]  /*173c0*/  MUFU.EX2 R177, R0 ;  /* 0x0000000000b17308 */ /* 0x0005e20000000800 */
[----:B-1----:R-:W-:Y:S01]  /*173d0*/  FFMA.FTZ R2, R216, UR4, -R10 ;  /* 0x00000004d8027c23 */ /* 0x002fe2000801080a */
[----:B------:R-:W-:Y:S04]  /*173e0*/  IMAD.WIDE.U32 R12, R12, -0x2daee0ad, RZ ;  /* 0xd2511f530c0c7825 */ /* 0x000fe800078e00ff */
[----:B------:R-:W-:Y:S01]  /*173f0*/  FFMA.FTZ R216, R40, UR4, -R11 ;  /* 0x0000000428d87c23 */ /* 0x000fe2000801080b */
[----:B------:R-:W-:Y:S03]  /*17400*/  LOP3.LUT R14, R13, UR14, R14, 0x96, !PT ;  /* 0x0000000e0d0e7c12 */ /* 0x000fe6000f8e960e */
[----:B------:R1:W-:Y:S02]  /*17410*/  MUFU.EX2 R35, R2 ;  /* 0x0000000200237308 */ /* 0x0003e40000000800 */
[----:B------:R-:W-:Y:S08]  /*17420*/  IMAD.WIDE.U32 R14, R14, -0x326172a9, RZ ;  /* 0xcd9e8d570e0e7825 */ /* 0x000ff000078e00ff */
[----:B------:R-:W-:Y:S01]  /*17430*/  MUFU.EX2 R133, R133 ;  /* 0x0000008500857308 */ /* 0x000fe20000000800 */
[----:B--2---:R-:W-:Y:S01]  /*17440*/  FFMA.FTZ R0, R238, UR4, -R9 ;  /* 0x00000004ee007c23 */ /* 0x004fe20008010809 */
[----:B------:R-:W-:Y:S01]  /*17450*/  LOP3.LUT R15, R15, UR13, R18, 0x96, !PT ;  /* 0x0000000d0f0f7c12 */ /* 0x000fe2000f8e9612 */
[--C-:B------:R-:W-:Y:S01]  /*17460*/  FFMA.FTZ R18, R234, UR4, -R11.reuse ;  /* 0x00000004ea127c23 */ /* 0x100fe2000801080b */
[--C-:B------:R-:W-:Y:S01]  /*17470*/  FFMA.FTZ R234, R128, UR4, -R11.reuse ;  /* 0x0000000480ea7c23 */ /* 0x100fe2000801080b */
[--C-:B------:R-:W-:Y:S01]  /*17480*/  FFMA.FTZ R128, R82, UR4, -R10.reuse ;  /* 0x0000000452807c23 */ /* 0x100fe2000801080a */
[--C-:B------:R-:W-:Y:S01]  /*17490*/  FFMA.FTZ R238, R117, UR4, -R11.reuse ;  /* 0x0000000475ee7c23 */ /* 0x100fe2000801080b */
[--C-:B------:R-:W-:Y:S03]  /*174a0*/  FFMA.FTZ R117, R71, UR4, -R10.reuse ;  /* 0x0000000447757c23 */ /* 0x100fe6000801080a */
[----:B------:R2:W3:Y:S01]  /*174b0*/  MUFU.EX2 R182, R0 ;  /* 0x0000000000b67308 */ /* 0x0004e20000000800 */
[----:B-1----:R-:W-:Y:S01]  /*174c0*/  FFMA.FTZ R2, R221, UR4, -R10 ;  /* 0x00000004dd027c23 */ /* 0x002fe2000801080a */
[----:B------:R-:W-:Y:S01]  /*174d0*/  FFMA.FTZ R221, R112, UR4, -R11 ;  /* 0x0000000470dd7c23 */ /* 0x000fe2000801080b */
[--C-:B------:R-:W-:Y:S01]  /*174e0*/  FFMA.FTZ R71, R223, UR4, -R9.reuse ;  /* 0x00000004df477c23 */ /* 0x100fe20008010809 */
[----:B------:R-:W-:Y:S06]  /*174f0*/  FFMA.FTZ R223, R120, UR4, -R9 ;  /* 0x0000000478df7c23 */ /* 0x000fec0008010809 */
[----:B------:R1:W-:Y:S10]  /*17500*/  MUFU.EX2 R30, R2 ;  /* 0x00000002001e7308 */ /* 0x0003f40000000800 */
[----:B------:R-:W-:Y:S01]  /*17510*/  MUFU.EX2 R171, R171 ;  /* 0x000000ab00ab7308 */ /* 0x000fe20000000800 */
[----:B--2---:R-:W-:Y:S01]  /*17520*/  FFMA.FTZ R0, R241, UR4, -R8 ;  /* 0x00000004f1007c23 */ /* 0x004fe20008010808 */
[----:B----4-:R-:W-:Y:S02]  /*17530*/  IMAD.MOV.U32 R241, RZ, RZ, R168 ;  /* 0x000000fffff17224 */ /* 0x010fe400078e00a8 */
[----:B------:R-:W-:Y:S01]  /*17540*/  FFMA.FTZ R168, R44, UR4, -R11 ;  /* 0x000000042ca87c23 */ /* 0x000fe2000801080b */
[----:B------:R-:W-:Y:S01]  /*17550*/  FFMA.FTZ R44, R206, UR4, -R10 ;  /* 0x00000004ce2c7c23 */ /* 0x000fe2000801080a */
[----:B------:R-:W-:Y:S01]  /*17560*/  FFMA.FTZ R206, R105, UR4, -R9 ;  /* 0x0000000469ce7c23 */ /* 0x000fe20008010809 */
[----:B---3--:R-:W-:Y:S02]  /*17570*/  IMAD.MOV.U32 R116, RZ, RZ, R182 ;  /* 0x000000ffff747224 */ /* 0x008fe400078e00b6 */
[----:B------:R-:W-:Y:S01]  /*17580*/  FFMA.FTZ R182, R86, UR4, -R10 ;  /* 0x0000000456b67c23 */ /* 0x000fe2000801080a */
[----:B------:R2:W-:Y:S01]  /*17590*/  MUFU.EX2 R70, R0 ;  /* 0x0000000000467308 */ /* 0x0005e20000000800 */
[----:B-1----:R-:W-:Y:S01]  /*175a0*/  FFMA.FTZ R2, R20, UR4, -R11 ;  /* 0x0000000414027c23 */ /* 0x002fe2000801080b */
[----:B------:R-:W-:Y:S02]  /*175b0*/  IMAD.MOV.U32 R20, RZ, RZ, R74 ;  /* 0x000000ffff147224 */ /* 0x000fe400078e004a */
[----:B------:R-:W-:Y:S01]  /*175c0*/  FFMA.FTZ R105, R72, UR4, -R8 ;  /* 0x0000000448697c23 */ /* 0x000fe20008010808 */
[----:B------:R-:W-:Y:S05]  /*175d0*/  IMAD.MOV.U32 R86, RZ, RZ, R135 ;  /* 0x000000ffff567224 */ /* 0x000fea00078e0087 */
[----:B------:R-:W-:Y:S10]  /*175e0*/  MUFU.EX2 R168, R168 ;  /* 0x000000a800a87308 */ /* 0x000ff40000000800 */
[----:B------:R-:W-:Y:S01]  /*175f0*/  MUFU.EX2 R205, R205 ;  /* 0x000000cd00cd7308 */ /* 0x000fe20000000800 */
[----:B--2---:R-:W-:Y:S01]  /*17600*/  LOP3.LUT R0, R19, UR15, R16, 0x96, !PT ;  /* 0x0000000f13007c12 */ /* 0x004fe2000f8e9610 */
[----:B------:R-:W-:Y:S01]  /*17610*/  FFMA.FTZ R19, R235, UR4, -R11 ;  /* 0x00000004eb137c23 */ /* 0x000fe2000801080b */
[----:B------:R-:W-:Y:S02]  /*17620*/  IMAD.MOV.U32 R235, RZ, RZ, R183 ;  /* 0x000000ffffeb7224 */ /* 0x000fe400078e00b7 */
[--C-:B------:R-:W-:Y:S01]  /*17630*/  FFMA.FTZ R183, R96, UR4, -R11.reuse ;  /* 0x0000000460b77c23 */ /* 0x100fe2000801080b */
[----:B------:R-:W-:Y:S04]  /*17640*/  IMAD.WIDE.U32 R16, R0, -0x2daee0ad, RZ ;  /* 0xd2511f5300107825 */ /* 0x000fe800078e00ff */
[--C-:B------:R-:W-:Y:S01]  /*17650*/  FFMA.FTZ R0, R219, UR4, -R11.reuse ;  /* 0x00000004db007c23 */ /* 0x100fe2000801080b */
[----:B------:R-:W-:Y:S01]  /*17660*/  MUFU.EX2 R179, R179 ;  /* 0x000000b300b37308 */ /* 0x000fe20000000800 */
[----:B------:R-:W-:Y:S01]  /*17670*/  LOP3.LUT R12, R17, UR12, R12, 0x96, !PT ;  /* 0x0000000c110c7c12 */ /* 0x000fe2000f8e960c */
[--C-:B------:R-:W-:Y:S08]  /*17680*/  FFMA.FTZ R17, R210, UR4, -R11.reuse ;  /* 0x00000004d2117c23 */ /* 0x100ff0000801080b */
[----:B------:R1:W-:Y:S01]  /*17690*/  MUFU.EX2 R66, R0 ;  /* 0x0000000000427308 */ /* 0x0003e20000000800 */
[----:B------:R-:W-:Y:S09]  /*176a0*/  IMAD.WIDE.U32 R12, R12, -0x326172a9, RZ ;  /* 0xcd9e8d570c0c7825 */ /* 0x000ff200078e00ff */
[----:B------:R2:W-:Y:S10]  /*176b0*/  MUFU.EX2 R219, R2 ;  /* 0x0000000200db7308 */ /* 0x0005f40000000800 */
[----:B------:R-:W-:Y:S01]  /*176c0*/  MUFU.EX2 R186, R17 ;  /* 0x0000001100ba7308 */ /* 0x000fe20000000800 */
[--C-:B-1----:R-:W-:Y:S01]  /*176d0*/  FFMA.FTZ R0, R214, UR4, -R11.reuse ;  /* 0x00000004d6007c23 */ /* 0x102fe2000801080b */
[--C-:B------:R-:W-:Y:S08]  /*176e0*/  FFMA.FTZ R214, R85, UR4, -R11.reuse ;  /* 0x0000000455d67c23 */ /* 0x100ff0000801080b */
[----:B------:R1:W3:Y:S01]  /*176f0*/  MUFU.EX2 R127, R0 ;  /* 0x00000000007f7308 */ /* 0x0002e20000000800 */
[----:B--2---:R-:W-:Y:S09]  /*17700*/  FFMA.FTZ R2, R250, UR4, -R11 ;  /* 0x00000004fa027c23 */ /* 0x004ff2000801080b */
[----:B------:R2:W-:Y:S10]  /*17710*/  MUFU.EX2 R42, R2 ;  /* 0x00000002002a7308 */ /* 0x0005f40000000800 */
[----:B------:R-:W-:Y:S01]  /*17720*/  MUFU.EX2 R170, R170 ;  /* 0x000000aa00aa7308 */ /* 0x000fe20000000800 */
[----:B-1----:R-:W-:Y:S02]  /*17730*/  LOP3.LUT R0, R13, UR22, R14, 0x96, !PT ;  /* 0x000000160d007c12 */ /* 0x002fe4000f8e960e */
[C---:B------:R-:W-:Y:S02]  /*17740*/  LOP3.LUT R13, R12.reuse, 0xffff, RZ, 0xc0, !PT ;  /* 0x0000ffff0c0d7812 */ /* 0x040fe400078ec0ff */
[----:B------:R-:W-:Y:S02]  /*17750*/  LOP3.LUT R14, R12, 0xff, RZ, 0xc0, !PT ;  /* 0x000000ff0c0e7812 */ /* 0x000fe400078ec0ff */
[----:B------:R-:W-:Y:S03]  /*17760*/  SHF.R.U32.HI R13, RZ, 0x8, R13 ;  /* 0x00000008ff0d7819 */ /* 0x000fe6000001160d */
[----:B------:R-:W-:Y:S01]  /*17770*/  MUFU.EX2 R183, R183 ;  /* 0x000000b700b77308 */ /* 0x000fe20000000800 */
[----:B--2---:R-:W-:Y:S01]  /*17780*/  FFMA.FTZ R2, R31, UR4, -R10 ;  /* 0x000000041f027c23 */ /* 0x004fe2000801080a */
[----:B------:R-:W-:Y:S02]  /*17790*/  PRMT R62, R14, 0x5410, R13 ;  /* 0x000054100e3e7816 */ /* 0x000fe4000000000d */
[--C-:B------:R-:W-:Y:S02]  /*177a0*/  SHF.R.U32.HI R14, RZ, 0x10, R12.reuse ;  /* 0x00000010ff0e7819 */ /* 0x100fe4000001160c */
[----:B------:R-:W-:Y:S04]  /*177b0*/  SHF.R.U32.HI R13, RZ, 0x18, R12 ;  /* 0x00000018ff0d7819 */ /* 0x000fe8000001160c */
[----:B------:R1:W-:Y:S01]  /*177c0*/  MUFU.EX2 R31, R2 ;  /* 0x00000002001f7308 */ /* 0x0003e20000000800 */
[----:B------:R-:W-:Y:S04]  /*177d0*/  LOP3.LUT R12, R14, 0xff, RZ, 0xc0, !PT ;  /* 0x000000ff0e0c7812 */ /* 0x000fe800078ec0ff */
[----:B------:R-:W-:Y:S01]  /*177e0*/  PRMT R74, R12, 0x5410, R13 ;  /* 0x000054100c4a7816 */ /* 0x000fe2000000000d */
[----:B------:R-:W-:Y:S04]  /*177f0*/  IMAD.WIDE.U32 R12, R15, -0x2daee0ad, RZ ;  /* 0xd2511f530f0c7825 */ /* 0x000fe800078e00ff */
[----:B------:R-:W-:Y:S01]  /*17800*/  MUFU.EX2 R207, R207 ;  /* 0x000000cf00cf7308 */ /* 0x000fe20000000800 */
[----:B------:R-:W-:Y:S01]  /*17810*/  LOP3.LUT R14, R13, UR23, R16, 0x96, !PT ;  /* 0x000000170d0e7c12 */ /* 0x000fe2000f8e9610 */
[--C-:B------:R-:W-:Y:S01]  /*17820*/  FFMA.FTZ R16, R218, UR4, -R11.reuse ;  /* 0x00000004da107c23 */ /* 0x100fe2000801080b */
[C---:B------:R-:W-:Y:S01]  /*17830*/  LOP3.LUT R15, R12.reuse, 0xff, RZ, 0xc0, !PT ;  /* 0x000000ff0c0f7812 */ /* 0x040fe200078ec0ff */
[----:B------:R-:W-:Y:S02]  /*17840*/  IMAD.MOV.U32 R218, RZ, RZ, R224 ;  /* 0x000000ffffda7224 */ /* 0x000fe400078e00e0 */
[----:B------:R-:W-:Y:S04]  /*17850*/  FFMA.FTZ R224, R113, UR4, -R11 ;  /* 0x0000000471e07c23 */ /* 0x000fe8000801080b */
[----:B------:R2:W4:Y:S01]  /*17860*/  MUFU.EX2 R112, R16 ;  /* 0x0000001000707308 */ /* 0x0005220000000800 */
[----:B-1----:R-:W-:Y:S01]  /*17870*/  LOP3.LUT R2, R12, 0xffff, RZ, 0xc0, !PT ;  /* 0x0000ffff0c027812 */ /* 0x002fe200078ec0ff */
[--C-:B------:R-:W-:Y:S01]  /*17880*/  FFMA.FTZ R13, R33, UR4, -R10.reuse ;  /* 0x00000004210d7c23 */ /* 0x100fe2000801080a */
[----:B------:R-:W-:Y:S02]  /*17890*/  IMAD.MOV.U32 R113, RZ, RZ, R177 ;  /* 0x000000ffff717224 */ /* 0x000fe400078e00b1 */
[----:B------:R-:W-:Y:S01]  /*178a0*/  FFMA.FTZ R177, R99, UR4, -R10 ;  /* 0x0000000463b17c23 */ /* 0x000fe2000801080a */
[----:B------:R-:W-:Y:S01]  /*178b0*/  SHF.R.U32.HI R2, RZ, 0x8, R2 ;  /* 0x00000008ff027819 */ /* 0x000fe20000011602 */
[----:B------:R-:W-:Y:S03]  /*178c0*/  IMAD.MOV.U32 R85, RZ, RZ, R218 ;  /* 0x000000ffff557224 */ /* 0x000fe600078e00da */
[----:B------:R1:W-:Y:S01]  /*178d0*/  MUFU.EX2 R33, R13 ;  /* 0x0000000d00217308 */ /* 0x0003e20000000800 */
[----:B---3--:R-:W-:Y:S02]  /*178e0*/  IMAD.MOV.U32 R218, RZ, RZ, R127 ;  /* 0x000000ffffda7224 */ /* 0x008fe400078e007f */
[----:B------:R-:W-:Y:S02]  /*178f0*/  FFMA.FTZ R127, R83, UR4, -R10 ;  /* 0x00000004537f7c23 */ /* 0x000fe4000801080a */
[----:B------:R-:W-:Y:S02]  /*17900*/  IMAD.MOV.U32 R99, RZ, RZ, R218 ;  /* 0x000000ffff637224 */ /* 0x000fe400078e00da */
[----:B------:R-:W-:Y:S03]  /*17910*/  FFMA.FTZ R218, R103, UR4, -R10 ;  /* 0x0000000467da7c23 */ /* 0x000fe6000801080a */
[----:B------:R-:W-:Y:S01]  /*17920*/  MUFU.EX2 R103, R19 ;  /* 0x0000001300677308 */ /* 0x000fe20000000800 */
[----:B--2---:R-:W-:Y:S02]  /*17930*/  IMAD.MOV.U32 R16, RZ, RZ, R70 ;  /* 0x000000ffff107224 */ /* 0x004fe400078e0046 */
[--C-:B------:R-:W-:Y:S01]  /*17940*/  FFMA.FTZ R70, R225, UR4, -R10.reuse ;  /* 0x00000004e1467c23 */ /* 0x100fe2000801080a */
[----:B------:R-:W-:Y:S01]  /*17950*/  FFMA.FTZ R225, R130, UR4, -R10 ;  /* 0x0000000482e17c23 */ /* 0x000fe2000801080a */
[----:B----4-:R-:W-:Y:S02]  /*17960*/  IMAD.MOV.U32 R82, RZ, RZ, R112 ;  /* 0x000000ffff527224 */ /* 0x010fe400078e0070 */
[--C-:B------:R-:W-:Y:S01]  /*17970*/  FFMA.FTZ R112, R65, UR4, -R9.reuse ;  /* 0x0000000441707c23 */ /* 0x100fe20008010809 */
[--C-:B------:R-:W-:Y:S01]  /*17980*/  FFMA.FTZ R130, R45, UR4, -R9.reuse ;  /* 0x000000042d827c23 */ /* 0x100fe20008010809 */
[----:B------:R-:W-:Y:S02]  /*17990*/  IMAD.MOV.U32 R65, RZ, RZ, R16 ;  /* 0x000000ffff417224 */ /* 0x000fe400078e0010 */
[----:B------:R-:W-:Y:S01]  /*179a0*/  FFMA.FTZ R16, R239, UR4, -R8 ;  /* 0x00000004ef107c23 */ /* 0x000fe20008010808 */
[--C-:B-1----:R-:W-:Y:S01]  /*179b0*/  FFMA.FTZ R13, R84, UR4, -R9.reuse ;  /* 0x00000004540d7c23 */ /* 0x102fe20008010809 */
[----:B------:R-:W-:Y:S01]  /*179c0*/  PRMT R84, R15, 0x5410, R2 ;  /* 0x000054100f547816 */ /* 0x000fe20000000002 */
[----:B------:R-:W-:Y:S01]  /*179d0*/  FFMA.FTZ R15, R209, UR4, -R9 ;  /* 0x00000004d10f7c23 */ /* 0x000fe20008010809 */
[--C-:B------:R-:W-:Y:S01]  /*179e0*/  SHF.R.U32.HI R2, RZ, 0x10, R12.reuse ;  /* 0x00000010ff027819 */ /* 0x100fe2000001160c */
[----:B------:R1:W-:Y:S01]  /*179f0*/  MUFU.EX2 R250, R13 ;  /* 0x0000000d00fa7308 */ /* 0x0003e20000000800 */
[----:B------:R-:W-:Y:S01]  /*17a00*/  SHF.R.U32.HI R12, RZ, 0x18, R12 ;  /* 0x00000018ff0c7819 */ /* 0x000fe2000001160c */
[----:B------:R-:W-:Y:S01]  /*17a10*/  IMAD.MOV.U32 R209, RZ, RZ, R233 ;  /* 0x000000ffffd17224 */ /* 0x000fe200078e00e9 */
[----:B------:R-:W-:Y:S01]  /*17a20*/  LOP3.LUT R2, R2, 0xff, RZ, 0xc0, !PT ;  /* 0x000000ff02027812 */ /* 0x000fe200078ec0ff */
[----:B------:R-:W-:Y:S01]  /*17a30*/  FFMA.FTZ R233, R129, UR4, -R11 ;  /* 0x0000000481e97c23 */ /* 0x000fe2000801080b */
[--C-:B------:R-:W-:Y:S01]  /*17a40*/  FFMA.FTZ R129, R93, UR4, -R9.reuse ;  /* 0x000000045d817c23 */ /* 0x100fe20008010809 */
[----:B------:R-:W-:Y:S02]  /*17a50*/  IMAD.MOV.U32 R93, RZ, RZ, R244 ;  /* 0x000000ffff5d7224 */ /* 0x000fe400078e00f4 */
[----:B------:R-:W-:Y:S02]  /*17a60*/  FFMA.FTZ R239, R5, UR4, -R8 ;  /* 0x0000000405ef7c23 */ /* 0x000fe40008010808 */
[----:B------:R-:W-:Y:S10]  /*17a70*/  MUFU.EX2 R15, R15 ;  /* 0x0000000f000f7308 */ /* 0x000ff40000000800 */
[----:B------:R-:W-:Y:S01]  /*17a80*/  MUFU.EX2 R129, R129 ;  /* 0x0000008100817308 */ /* 0x000fe20000000800 */
[----:B-1----:R-:W-:Y:S01]  /*17a90*/  FFMA.FTZ R13, R77, UR4, -R9 ;  /* 0x000000044d0d7c23 */ /* 0x002fe20008010809 */
[----:B------:R-:W-:Y:S01]  /*17aa0*/  PRMT R77, R2, 0x5410, R12 ;  /* 0x00005410024d7816 */ /* 0x000fe2000000000c */
[--C-:B------:R-:W-:Y:S01]  /*17ab0*/  FFMA.FTZ R12, R22, UR4, -R8.reuse ;  /* 0x00000004160c7c23 */ /* 0x100fe20008010808 */
[----:B------:R-:W-:Y:S01]  /*17ac0*/  FFMA.FTZ R2, R20, UR4, -R8 ;  /* 0x0000000414027c23 */ /* 0x000fe20008010808 */
[--C-:B------:R-:W-:Y:S01]  /*17ad0*/  FFMA.FTZ R20, R59, UR4, -R11.reuse ;  /* 0x000000043b147c23 */ /* 0x100fe2000801080b */
[--C-:B------:R-:W-:Y:S01]  /*17ae0*/  FFMA.FTZ R59, R212, UR4, -R11.reuse ;  /* 0x00000004d43b7c23 */ /* 0x100fe2000801080b */
[----:B------:R-:W-:Y:S03]  /*17af0*/  IMAD.MOV.U32 R212, RZ, RZ, R132 ;  /* 0x000000ffffd47224 */ /* 0x000fe600078e0084 */
[----:B------:R1:W-:Y:S01]  /*17b00*/  MUFU.EX2 R243, R13 ;  /* 0x0000000d00f37308 */ /* 0x0003e20000000800 */
[--C-:B------:R-:W-:Y:S01]  /*17b10*/  FFMA.FTZ R22, R47, UR4, -R11.reuse ;  /* 0x000000042f167c23 */ /* 0x100fe2000801080b */
[----:B------:R-:W-:Y:S01]  /*17b20*/  FFMA.FTZ R132, R69, UR4, -R11 ;  /* 0x0000000445847c23 */ /* 0x000fe2000801080b */
[----:B------:R-:W-:Y:S02]  /*17b30*/  IMAD.MOV.U32 R96, RZ, RZ, R212 ;  /* 0x000000ffff607224 */ /* 0x000fe400078e00d4 */
[----:B------:R-:W-:Y:S01]  /*17b40*/  FFMA.FTZ R47, R61, UR4, -R10 ;  /* 0x000000043d2f7c23 */ /* 0x000fe2000801080a */
[----:B------:R-:W-:Y:S02]  /*17b50*/  IMAD.MOV.U32 R212, RZ, RZ, R60 ;  /* 0x000000ffffd47224 */ /* 0x000fe400078e003c */
[--C-:B------:R-:W-:Y:S01]  /*17b60*/  FFMA.FTZ R61, R226, UR4, -R10.reuse ;  /* 0x00000004e23d7c23 */ /* 0x100fe2000801080a */
[----:B------:R-:W-:Y:S01]  /*17b70*/  IMAD.MOV.U32 R69, RZ, RZ, R29 ;  /* 0x000000ffff457224 */ /* 0x000fe200078e001d */
[----:B------:R2:W-:Y:S01]  /*17b80*/  MUFU.EX2 R43, R2 ;  /* 0x00000002002b7308 */ /* 0x0005e20000000800 */
[----:B------:R-:W-:Y:S02]  /*17b90*/  IMAD.MOV.U32 R29, RZ, RZ, R187 ;  /* 0x000000ffff1d7224 */ /* 0x000fe400078e00bb */
[----:B------:R-:W-:Y:S01]  /*17ba0*/  FFMA.FTZ R226, R131, UR4, -R10 ;  /* 0x0000000483e27c23 */ /* 0x000fe2000801080a */
[--C-:B------:R-:W-:Y:S06]  /*17bb0*/  FFMA.FTZ R131, R46, UR4, -R9.reuse ;  /* 0x000000042e837c23 */ /* 0x100fec0008010809 */
[----:B------:R-:W-:Y:S01]  /*17bc0*/  MUFU.EX2 R132, R132 ;  /* 0x0000008400847308 */ /* 0x000fe20000000800 */
[----:B-1----:R-:W-:Y:S09]  /*17bd0*/  FFMA.FTZ R13, R247, UR4, -R9 ;  /* 0x00000004f70d7c23 */ /* 0x002ff20008010809 */
[----:B------:R1:W-:Y:S01]  /*17be0*/  MUFU.EX2 R247, R12 ;  /* 0x0000000c00f77308 */ /* 0x0003e20000000800 */
[----:B--2---:R-:W-:Y:S04]  /*17bf0*/  LOP3.LUT R2, R0, 0xffff, RZ, 0xc0, !PT ;  /* 0x0000ffff00027812 */ /* 0x004fe800078ec0ff */
[----:B------:R-:W-:Y:S05]  /*17c00*/  SHF.R.U32.HI R2, RZ, 0x8, R2 ;  /* 0x00000008ff027819 */ /* 0x000fea0000011602 */
[----:B------:R2:W3:Y:S01]  /*17c10*/  MUFU.EX2 R210, R13 ;  /* 0x0000000d00d27308 */ /* 0x0004e20000000800 */
[----:B-1----:R-:W-:Y:S02]  /*17c20*/  IMAD.MOV.U32 R12, RZ, RZ, R63 ;  /* 0x000000ffff0c7224 */ /* 0x002fe400078e003f */
[--C-:B------:R-:W-:Y:S01]  /*17c30*/  FFMA.FTZ R63, R208, UR4, -R11.reuse ;  /* 0x00000004d03f7c23 */ /* 0x100fe2000801080b */
[----:B------:R-:W-:Y:S02]  /*17c40*/  IMAD.MOV.U32 R208, RZ, RZ, R232 ;  /* 0x000000ffffd07224 */ /* 0x000fe400078e00e8 */
[----:B------:R-:W-:Y:S01]  /*17c50*/  FFMA.FTZ R232, R101, UR4, -R11 ;  /* 0x0000000465e87c23 */ /* 0x000fe2000801080b */
[--C-:B------:R-:W-:Y:S01]  /*17c60*/  FFMA.FTZ R11, R12, UR4, -R8.reuse ;  /* 0x000000040c0b7c23 */ /* 0x100fe20008010808 */
[----:B------:R-:W-:Y:S01]  /*17c70*/  FFMA.FTZ R12, R235, UR4, -R8 ;  /* 0x00000004eb0c7c23 */ /* 0x000fe20008010808 */
[----:B------:R-:W-:Y:S01]  /*17c80*/  IMAD.MOV.U32 R235, RZ, RZ, R66 ;  /* 0x000000ffffeb7224 */ /* 0x000fe200078e0042 */
[----:B--2---:R-:W-:Y:S01]  /*17c90*/  LOP3.LUT R13, R0, 0xff, RZ, 0xc0, !PT ;  /* 0x000000ff000d7812 */ /* 0x004fe200078ec0ff */
[----:B------:R1:W2:Y:S01]  /*17ca0*/  MUFU.EX2 R41, R11 ;  /* 0x0000000b00297308 */ /* 0x0002a20000000800 */
[----:B------:R-:W-:Y:S02]  /*17cb0*/  IMAD.MOV.U32 R101, RZ, RZ, R209 ;  /* 0x000000ffff657224 */ /* 0x000fe400078e00d1 */
[----:B------:R-:W-:Y:S01]  /*17cc0*/  FFMA.FTZ R209, R114, UR4, -R10 ;  /* 0x0000000472d17c23 */ /* 0x000fe2000801080a */
[----:B------:R-:W-:Y:S01]  /*17cd0*/  PRMT R60, R13, 0x5410, R2 ;  /* 0x000054100d3c7816 */ /* 0x000fe20000000002 */
[--C-:B------:R-:W-:Y:S01]  /*17ce0*/  FFMA.FTZ R13, R242, UR4, -R9.reuse ;  /* 0x00000004f20d7c23 */ /* 0x100fe20008010809 */
[----:B------:R-:W-:Y:S01]  /*17cf0*/  SHF.R.U32.HI R2, RZ, 0x18, R0 ;  /* 0x00000018ff027819 */ /* 0x000fe20000011600 */
[----:B------:R-:W-:Y:S02]  /*17d00*/  IMAD.MOV.U32 R100, RZ, RZ, R208 ;  /* 0x000000ffff647224 */ /* 0x000fe400078e00d0 */
[--C-:B------:R-:W-:Y:S01]  /*17d10*/  FFMA.FTZ R208, R104, UR4, -R9.reuse ;  /* 0x0000000468d07c23 */ /* 0x100fe20008010809 */
[----:B------:R4:W4:Y:S01]  /*17d20*/  MUFU.EX2 R40, R12 ;  /* 0x0000000c00287308 */ /* 0x0009220000000800 */
[----:B---3--:R-:W-:Y:S02]  /*17d30*/  IMAD.MOV.U32 R83, RZ, RZ, R210 ;  /* 0x000000ffff537224 */ /* 0x008fe400078e00d2 */
[----:B------:R-:W-:Y:S01]  /*17d40*/  FFMA.FTZ R210, R109, UR4, -R9 ;  /* 0x000000046dd27c23 */ /* 0x000fe20008010809 */
[----:B------:R-:W-:Y:S02]  /*17d50*/  IMAD.MOV.U32 R242, RZ, RZ, R85 ;  /* 0x000000fffff27224 */ /* 0x000fe400078e0055 */
[--C-:B------:R-:W-:Y:S01]  /*17d60*/  FFMA.FTZ R85, R228, UR4, -R8.reuse ;  /* 0x00000004e4557c23 */ /* 0x100fe20008010808 */
[--C-:B------:R-:W-:Y:S01]  /*17d70*/  FFMA.FTZ R228, R126, UR4, -R8.reuse ;  /* 0x000000047ee47c23 */ /* 0x100fe20008010808 */
[----:B------:R-:W-:Y:S01]  /*17d80*/  FFMA.FTZ R104, R73, UR4, -R8 ;  /* 0x0000000449687c23 */ /* 0x000fe20008010808 */
[----:B-1----:R-:W-:Y:S01]  /*17d90*/  SHF.R.U32.HI R11, RZ, 0x10, R0 ;  /* 0x00000010ff0b7819 */ /* 0x002fe20000011600 */
[----:B--2---:R-:W-:Y:S02]  /*17da0*/  IMAD.MOV.U32 R17, RZ, RZ, R41 ;  /* 0x000000ffff117224 */ /* 0x004fe400078e0029 */
[----:B------:R-:W-:Y:S01]  /*17db0*/  IMAD.MOV.U32 R41, RZ, RZ, R219 ;  /* 0x000000ffff297224 */ /* 0x000fe200078e00db */
[----:B------:R-:W-:Y:S01]  /*17dc0*/  LOP3.LUT R0, R11, 0xff, RZ, 0xc0, !PT ;  /* 0x000000ff0b007812 */ /* 0x000fe200078ec0ff */
[--C-:B------:R-:W-:Y:S01]  /*17dd0*/  FFMA.FTZ R219, R102, UR4, -R10.reuse ;  /* 0x0000000466db7c23 */ /* 0x100fe2000801080a */
[----:B------:R-:W-:Y:S01]  /*17de0*/  FFMA.FTZ R11, R249, UR4, -R10 ;  /* 0x00000004f90b7c23 */ /* 0x000fe2000801080a */
[----:B------:R-:W-:Y:S01]  /*17df0*/  IMAD.MOV.U32 R102, RZ, RZ, R76 ;  /* 0x000000ffff667224 */ /* 0x000fe200078e004c */
[----:B------:R-:W-:Y:S01]  /*17e00*/  PRMT R66, R0, 0x5410, R2 ;  /* 0x0000541000427816 */ /* 0x000fe20000000002 */
[--C-:B------:R-:W-:Y:S01]  /*17e10*/  FFMA.FTZ R2, R231, UR4, -R10.reuse ;  /* 0x00000004e7027c23 */ /* 0x100fe2000801080a */
[----:B------:R-:W-:Y:S02]  /*17e20*/  IMAD.MOV.U32 R231, RZ, RZ, R181 ;  /* 0x000000ffffe77224 */ /* 0x000fe400078e00b5 */
[----:B------:R-:W-:Y:S01]  /*17e30*/  FFMA.FTZ R0, R230, UR4, -R10 ;  /* 0x00000004e6007c23 */ /* 0x000fe2000801080a */
[----:B------:R-:W-:Y:S01]  /*17e40*/  IMAD.MOV.U32 R230, RZ, RZ, R180 ;  /* 0x000000ffffe67224 */ /* 0x000fe200078e00b4 */
[----:B------:R1:W-:Y:S01]  /*17e50*/  MUFU.EX2 R187, R2 ;  /* 0x0000000200bb7308 */ /* 0x0003e20000000800 */
[----:B------:R-:W-:Y:S02]  /*17e60*/  IMAD.MOV.U32 R115, RZ, RZ, R231 ;  /* 0x000000ffff737224 */ /* 0x000fe400078e00e7 */
[----:B----4-:R-:W-:Y:S01]  /*17e70*/  FFMA.FTZ R12, R248, UR4, -R10 ;  /* 0x00000004f80c7c23 */ /* 0x010fe2000801080a */
[----:B------:R-:W-:Y:S02]  /*17e80*/  IMAD.MOV.U32 R231, RZ, RZ, R212 ;  /* 0x000000ffffe77224 */ /* 0x000fe400078e00d4 */
[----:B------:R-:W-:Y:S01]  /*17e90*/  FFMA.FTZ R180, R98, UR4, -R10 ;  /* 0x0000000462b47c23 */ /* 0x000fe2000801080a */
[----:B------:R-:W-:Y:S02]  /*17ea0*/  IMAD.MOV.U32 R114, RZ, RZ, R230 ;  /* 0x000000ffff727224 */ /* 0x000fe400078e00e6 */
[--C-:B------:R-:W-:Y:S01]  /*17eb0*/  FFMA.FTZ R181, R50, UR4, -R10.reuse ;  /* 0x0000000432b57c23 */ /* 0x100fe2000801080a */
[----:B------:R-:W-:Y:S02]  /*17ec0*/  IMAD.MOV.U32 R248, RZ, RZ, R235 ;  /* 0x000000fffff87224 */ /* 0x000fe400078e00eb */
[--C-:B------:R-:W-:Y:S01]  /*17ed0*/  FFMA.FTZ R230, R118, UR4, -R10.reuse ;  /* 0x0000000476e67c23 */ /* 0x100fe2000801080a */
[----:B------:R-:W-:Y:S01]  /*17ee0*/  FFMA.FTZ R235, R119, UR4, -R10 ;  /* 0x0000000477eb7c23 */ /* 0x000fe2000801080a */
[--C-:B------:R-:W-:Y:S01]  /*17ef0*/  FFMA.FTZ R10, R246, UR4, -R9.reuse ;  /* 0x00000004f60a7c23 */ /* 0x100fe20008010809 */
[----:B------:R-:W-:Y:S01]  /*17f00*/  FFMA.FTZ R76, R222, UR4, -R9 ;  /* 0x00000004de4c7c23 */ /* 0x000fe20008010809 */
[----:B------:R-:W-:Y:S02]  /*17f10*/  IMAD.MOV.U32 R98, RZ, RZ, R15 ;  /* 0x000000ffff627224 */ /* 0x000fe400078e000f */
[----:B------:R-:W-:Y:S01]  /*17f20*/  FFMA.FTZ R15, R236, UR4, -R9 ;  /* 0x00000004ec0f7c23 */ /* 0x000fe20008010809 */
[----:B------:R-:W-:Y:S02]  /*17f30*/  IMAD.MOV.U32 R246, RZ, RZ, R231 ;  /* 0x000000fffff67224 */ /* 0x000fe400078e00e7 */
[----:B------:R-:W-:Y:S01]  /*17f40*/  FFMA.FTZ R119, R92, UR4, -R9 ;  /* 0x000000045c777c23 */ /* 0x000fe20008010809 */
[----:B------:R-:W-:Y:S02]  /*17f50*/  IMAD.MOV.U32 R222, RZ, RZ, R241 ;  /* 0x000000ffffde7224 */ /* 0x000fe400078e00f1 */
[--C-:B-1----:R-:W-:Y:S01]  /*17f60*/  FFMA.FTZ R2, R245, UR4, -R9.reuse ;  /* 0x00000004f5027c23 */ /* 0x102fe20008010809 */
[--C-:B------:R-:W-:Y:S01]  /*17f70*/  FFMA.FTZ R212, R108, UR4, -R9.reuse ;  /* 0x000000046cd47c23 */ /* 0x100fe20008010809 */
[--C-:B------:R-:W-:Y:S01]  /*17f80*/  FFMA.FTZ R231, R121, UR4, -R9.reuse ;  /* 0x0000000479e77c23 */ /* 0x100fe20008010809 */
[--C-:B------:R-:W-:Y:S01]  /*17f90*/  FFMA.FTZ R236, R124, UR4, -R9.reuse ;  /* 0x000000047cec7c23 */ /* 0x100fe20008010809 */
[----:B------:R-:W-:Y:S01]  /*17fa0*/  FFMA.FTZ R241, R125, UR4, -R9 ;  /* 0x000000047df17c23 */ /* 0x000fe20008010809 */
[----:B------:R-:W-:Y:S01]  /*17fb0*/  FFMA.FTZ R9, R251, UR4, -R8 ;  /* 0x00000004fb097c23 */ /* 0x000fe20008010808 */
[----:B------:R1:W-:Y:S01]  /*17fc0*/  MUFU.EX2 R135, R0 ;  /* 0x0000000000877308 */ /* 0x0003e20000000800 */
[----:B------:R-:W2:Y:S01]  /*17fd0*/  LDL R251, [R1+0x10] ;  /* 0x0000100001fb7983 */ /* 0x000ea20000100800 */
[----:B------:R-:W-:Y:S02]  /*17fe0*/  IMAD.MOV.U32 R50, RZ, RZ, R188 ;  /* 0x000000ffff327224 */ /* 0x000fe400078e00bc */
[----:B------:R-:W-:Y:S01]  /*17ff0*/  FFMA.FTZ R124, R107, UR4, -R8 ;  /* 0x000000046b7c7c23 */ /* 0x000fe20008010808 */
[----:B------:R-:W-:Y:S02]  /*18000*/  IMAD.MOV.U32 R120, RZ, RZ, R102 ;  /* 0x000000ffff787224 */ /* 0x000fe400078e0066 */
[----:B------:R-:W-:Y:S01]  /*18010*/  FFMA.FTZ R125, R106, UR4, -R8 ;  /* 0x000000046a7d7c23 */ /* 0x000fe20008010808 */
[----:B------:R-:W-:Y:S02]  /*18020*/  IMAD.MOV.U32 R102, RZ, RZ, R86 ;  /* 0x000000ffff667224 */ /* 0x000fe400078e0056 */
[--C-:B------:R-:W-:Y:S01]  /*18030*/  FFMA.FTZ R86, R227, UR4, -R8.reuse ;  /* 0x00000004e3567c23 */ /* 0x100fe20008010808 */
[----:B------:R3:W-:Y:S01]  /*18040*/  MUFU.EX2 R188, R18 ;  /* 0x0000001200bc7308 */ /* 0x0007e20000000800 */
[----:B------:R-:W-:Y:S01]  /*18050*/  F2FP.BF16.F32.PACK_AB R5, R120, R32 ;  /* 0x000000207805723e */ /* 0x000fe200000010ff */
[----:B------:R-:W-:Y:S01]  /*18060*/  FFMA.FTZ R227, R123, UR4, -R8 ;  /* 0x000000047be37c23 */ /* 0x000fe20008010808 */
[----:B------:R-:W-:Y:S02]  /*18070*/  IMAD.MOV.U32 R123, RZ, RZ, R242 ;  /* 0x000000ffff7b7224 */ /* 0x000fe400078e00f2 */
[----:B------:R-:W-:Y:S02]  /*18080*/  IMAD.MOV.U32 R118, RZ, RZ, R83 ;  /* 0x000000ffff767224 */ /* 0x000fe400078e0053 */
[----:B------:R-:W-:Y:S03]  /*18090*/  IMAD.MOV.U32 R83, RZ, RZ, R82 ;  /* 0x000000ffff537224 */ /* 0x000fe600078e0052 */
[----:B------:R4:W-:Y:S01]  /*180a0*/  MUFU.EX2 R245, R10 ;  /* 0x0000000a00f57308 */ /* 0x0009e20000000800 */
[----:B-1----:R-:W-:Y:S01]  /*180b0*/  FFMA.FTZ R0, R252, UR4, -R8 ;  /* 0x00000004fc007c23 */ /* 0x002fe20008010808 */
[----:B------:R-:W-:Y:S02]  /*180c0*/  IMAD.MOV.U32 R82, RZ, RZ, R248 ;  /* 0x000000ffff527224 */ /* 0x000fe400078e00f8 */
[----:B------:R-:W-:Y:S02]  /*180d0*/  IMAD.MOV.U32 R19, RZ, RZ, R115 ;  /* 0x000000ffff137224 */ /* 0x000fe400078e0073 */
[----:B------:R-:W-:Y:S01]  /*180e0*/  FFMA.FTZ R115, R94, UR4, -R8 ;  /* 0x000000045e737c23 */ /* 0x000fe20008010808 */
[----:B------:R-:W-:Y:S03]  /*180f0*/  IMAD.MOV.U32 R109, RZ, RZ, R50 ;  /* 0x000000ffff6d7224 */ /* 0x000fe600078e0032 */
[----:B------:R1:W-:Y:S01]  /*18100*/  MUFU.EX2 R242, R0 ;  /* 0x0000000000f27308 */ /* 0x0003e20000000800 */
[----:B---3--:R-:W-:Y:S02]  /*18110*/  IMAD.MOV.U32 R18, RZ, RZ, R114 ;  /* 0x000000ffff127224 */ /* 0x008fe400078e0072 */
[----:B------:R-:W-:Y:S01]  /*18120*/  FFMA.FTZ R114, R51, UR4, -R8 ;  /* 0x0000000433727c23 */ /* 0x000fe20008010808 */
[----:B------:R-:W-:Y:S02]  /*18130*/  IMAD.MOV.U32 R50, RZ, RZ, R98 ;  /* 0x000000ffff327224 */ /* 0x000fe400078e0062 */
[----:B------:R-:W-:Y:S02]  /*18140*/  IMAD.MOV.U32 R94, RZ, RZ, R18 ;  /* 0x000000ffff5e7224 */ /* 0x000fe400078e0012 */
[----:B------:R-:W-:Y:S02]  /*18150*/  IMAD.MOV.U32 R18, RZ, RZ, R99 ;  /* 0x000000ffff127224 */ /* 0x000fe400078e0063 */
[----:B------:R3:W-:Y:S01]  /*18160*/  MUFU.EX2 R248, R12 ;  /* 0x0000000c00f87308 */ /* 0x0007e20000000800 */
[----:B------:R-:W-:Y:S01]  /*18170*/  IMAD.MOV.U32 R99, RZ, RZ, R42 ;  /* 0x000000ffff637224 */ /* 0x000fe200078e002a */
[----:B----4-:R-:W4:Y:S01]  /*18180*/  LDL.LU R10, [R1+0x48] ;  /* 0x00004800010a7983 */ /* 0x010f220000300800 */
[----:B------:R-:W-:Y:S02]  /*18190*/  IMAD.MOV.U32 R92, RZ, RZ, R113 ;  /* 0x000000ffff5c7224 */ /* 0x000fe400078e0071 */
[--C-:B------:R-:W-:Y:S01]  /*181a0*/  FFMA.FTZ R113, R95, UR4, -R8.reuse ;  /* 0x000000045f717c23 */ /* 0x100fe20008010808 */
[----:B------:R-:W-:Y:S02]  /*181b0*/  IMAD.MOV.U32 R108, RZ, RZ, R169 ;  /* 0x000000ffff6c7224 */ /* 0x000fe400078e00a9 */
[----:B------:R-:W-:Y:S01]  /*181c0*/  FFMA.FTZ R169, R111, UR4, -R8 ;  /* 0x000000046fa97c23 */ /* 0x000fe20008010808 */
[----:B------:R-:W-:Y:S01]  /*181d0*/  IMAD.MOV.U32 R126, RZ, RZ, R92 ;  /* 0x000000ffff7e7224 */ /* 0x000fe200078e005c */
[----:B------:R-:W-:Y:S01]  /*181e0*/  MUFU.EX2 R249, R11 ;  /* 0x0000000b00f97308 */ /* 0x000fe20000000800 */
[----:B-1----:R-:W-:Y:S01]  /*181f0*/  F2FP.BF16.F32.PACK_AB R0, R102, R109 ;  /* 0x0000006d6600723e */ /* 0x002fe200000010ff */
[----:B------:R-:W-:Y:S02]  /*18200*/  IMAD.MOV.U32 R111, RZ, RZ, R222 ;  /* 0x000000ffff6f7224 */ /* 0x000fe400078e00de */
[----:B------:R-:W-:Y:S01]  /*18210*/  FFMA.FTZ R222, R122, UR4, -R8 ;  /* 0x000000047ade7c23 */ /* 0x000fe20008010808 */
[----:B------:R-:W-:Y:S02]  /*18220*/  IMAD.MOV.U32 R95, RZ, RZ, R19 ;  /* 0x000000ffff5f7224 */ /* 0x000fe400078e0013 */
[----:B------:R-:W-:Y:S02]  /*18230*/  IMAD.MOV.U32 R19, RZ, RZ, R50 ;  /* 0x000000ffff137224 */ /* 0x000fe400078e0032 */
[----:B------:R-:W-:Y:S02]  /*18240*/  IMAD.MOV.U32 R122, RZ, RZ, R93 ;  /* 0x000000ffff7a7224 */ /* 0x000fe400078e005d */
[----:B---3--:R-:W-:Y:S01]  /*18250*/  FFMA.FTZ R12, R240, UR4, -R8 ;  /* 0x00000004f00c7c23 */ /* 0x008fe20008010808 */
[----:B------:R-:W-:Y:S01]  /*18260*/  IMAD.MOV.U32 R93, RZ, RZ, R65 ;  /* 0x000000ffff5d7224 */ /* 0x000fe200078e0041 */
[----:B------:R1:W-:Y:S01]  /*18270*/  MUFU.EX2 R244, R2 ;  /* 0x0000000200f47308 */ /* 0x0003e20000000800 */
[----:B------:R-:W-:Y:S02]  /*18280*/  IMAD.MOV.U32 R121, RZ, RZ, R43 ;  /* 0x000000ffff797224 */ /* 0x000fe400078e002b */
[----:B------:R-:W-:Y:S01]  /*18290*/  IMAD.MOV.U32 R45, RZ, RZ, R40 ;  /* 0x000000ffff2d7224 */ /* 0x000fe200078e0028 */
[----:B------:R-:W-:Y:S01]  /*182a0*/  F2FP.BF16.F32.PACK_AB R51, R108, R93 ;  /* 0x0000005d6c33723e */ /* 0x000fe200000010ff */
[----:B------:R-:W-:Y:S02]  /*182b0*/  IMAD.MOV.U32 R46, RZ, RZ, R41 ;  /* 0x000000ffff2e7224 */ /* 0x000fe400078e0029 */
[----:B------:R-:W-:Y:S03]  /*182c0*/  IMAD.MOV.U32 R98, RZ, RZ, R116 ;  /* 0x000000ffff627224 */ /* 0x000fe600078e0074 */
[----:B------:R-:W-:Y:S01]  /*182d0*/  MUFU.EX2 R115, R115 ;  /* 0x0000007300737308 */ /* 0x000fe20000000800 */
[----:B------:R-:W-:Y:S01]  /*182e0*/  FFMA.FTZ R116, R64, UR4, -R8 ;  /* 0x0000000440747c23 */ /* 0x000fe20008010808 */
[----:B------:R-:W-:Y:S02]  /*182f0*/  IMAD.MOV.U32 R92, RZ, RZ, R246 ;  /* 0x000000ffff5c7224 */ /* 0x000fe400078e00f6 */
[----:B------:R-:W-:Y:S02]  /*18300*/  IMAD.MOV.U32 R107, RZ, RZ, R98 ;  /* 0x000000ffff6b7224 */ /* 0x000fe400078e0062 */
[----:B------:R-:W-:Y:S02]  /*18310*/  IMAD.MOV.U32 R98, RZ, RZ, R176 ;  /* 0x000000ffff627224 */ /* 0x000fe400078e00b0 */
[----:B------:R-:W-:Y:S02]  /*18320*/  FFMA.FTZ R176, R110, UR4, -R8 ;  /* 0x000000046eb07c23 */ /* 0x000fe40008010808 */
[----:B------:R-:W-:Y:S01]  /*18330*/  MUFU.EX2 R246, R13 ;  /* 0x0000000d00f67308 */ /* 0x000fe20000000800 */
[----:B-1----:R-:W-:Y:S01]  /*18340*/  F2FP.BF16.F32.PACK_AB R2, R122, R123 ;  /* 0x0000007b7a02723e */ /* 0x002fe200000010ff */
[----:B------:R-:W-:Y:S02]  /*18350*/  IMAD.MOV.U32 R11, RZ, RZ, R243 ;  /* 0x000000ffff0b7224 */ /* 0x000fe400078e00f3 */
[----:B------:R-:W-:Y:S02]  /*18360*/  IMAD.MOV.U32 R65, RZ, RZ, R118 ;  /* 0x000000ffff417224 */ /* 0x000fe400078e0076 */
[----:B------:R-:W-:Y:S04]  /*18370*/  IMAD.MOV.U32 R110, RZ, RZ, R11 ;  /* 0x000000ffff6e7224 */ /* 0x000fe800078e000b */
[----:B------:R-:W-:Y:S01]  /*18380*/  MUFU.EX2 R243, R15 ;  /* 0x0000000f00f37308 */ /* 0x000fe20000000800 */
[----:B------:R-:W-:Y:S02]  /*18390*/  IMAD.MOV.U32 R252, RZ, RZ, R65 ;  /* 0x000000fffffc7224 */ /* 0x000fe400078e0041 */
[----:B------:R-:W-:Y:S02]  /*183a0*/  IMAD.MOV.U32 R64, RZ, RZ, R45 ;  /* 0x000000ffff407224 */ /* 0x000fe400078e002d */
[----:B------:R-:W-:Y:S02]  /*183b0*/  IMAD.MOV.U32 R45, RZ, RZ, R103 ;  /* 0x000000ffff2d7224 */ /* 0x000fe400078e0067 */
[----:B------:R-:W-:Y:S03]  /*183c0*/  IMAD.MOV.U32 R65, RZ, RZ, R25 ;  /* 0x000000ffff417224 */ /* 0x000fe600078e0019 */
[----:B------:R1:W-:Y:S01]  /*183d0*/  MUFU.EX2 R240, R9 ;  /* 0x0000000900f07308 */ /* 0x0003e20000000800 */
[----:B------:R-:W-:Y:S09]  /*183e0*/  IMAD.MOV.U32 R103, RZ, RZ, R82 ;  /* 0x000000ffff677224 */ /* 0x000ff200078e0052 */
[----:B------:R-:W-:Y:S01]  /*183f0*/  MUFU.EX2 R119, R119 ;  /* 0x0000007700777308 */ /* 0x000fe20000000800 */
[----:B-1----:R-:W-:Y:S02]  /*18400*/  LOP3.LUT R9, R14, 0xff, RZ, 0xc0, !PT ;  /* 0x000000ff0e097812 */ /* 0x002fe400078ec0ff */
[--C-:B--2---:R-:W-:Y:S02]  /*18410*/  HSET2.LE.AND R42, R173, R251.reuse, PT ;  /* 0x000000fbad2a7233 */ /* 0x104fe40003803000 */
[--C-:B------:R-:W-:Y:S05]  /*18420*/  HSET2.LE.AND R50, R174, R251.reuse, PT ;  /* 0x000000fbae327233 */ /* 0x100fea0003803000 */
[----:B------:R1:W-:Y:S01]  /*18430*/  MUFU.EX2 R173, R16 ;  /* 0x0000001000ad7308 */ /* 0x0003e20000000800 */
[--C-:B------:R-:W-:Y:S01]  /*18440*/  HSET2.LE.AND R43, R172, R251.reuse, PT ;  /* 0x000000fbac2b7233 */ /* 0x100fe20003803000 */
[----:B------:R-:W-:Y:S01]  /*18450*/  IMAD.MOV.U32 R172, RZ, RZ, R121 ;  /* 0x000000ffffac7224 */ /* 0x000fe200078e0079 */
[----:B------:R-:W-:Y:S01]  /*18460*/  LOP3.LUT R42, R42, R0, RZ, 0xc0, !PT ;  /* 0x000000002a2a7212 */ /* 0x000fe200078ec0ff */
[----:B------:R-:W-:Y:S01]  /*18470*/  IMAD.MOV.U32 R121, RZ, RZ, R46 ;  /* 0x000000ffff797224 */ /* 0x000fe200078e002e */
[----:B------:R-:W-:Y:S01]  /*18480*/  LOP3.LUT R0, R14, 0xffff, RZ, 0xc0, !PT ;  /* 0x0000ffff0e007812 */ /* 0x000fe200078ec0ff */
[----:B------:R-:W-:Y:S01]  /*18490*/  IMAD.MOV.U32 R46, RZ, RZ, R83 ;  /* 0x000000ffff2e7224 */ /* 0x000fe200078e0053 */
[--C-:B------:R-:W-:Y:S03]  /*184a0*/  HSET2.LE.AND R40, R23, R251.reuse, PT ;  /* 0x000000fb17287233 */ /* 0x100fe60003803000 */
[----:B------:R-:W-:Y:S01]  /*184b0*/  MUFU.EX2 R174, R12 ;  /* 0x0000000c00ae7308 */ /* 0x000fe20000000800 */
[----:B------:R-:W-:Y:S01]  /*184c0*/  SHF.R.U32.HI R8, RZ, 0x8, R0 ;  /* 0x00000008ff087819 */ /* 0x000fe20000011600 */
[----:B------:R-:W-:Y:S01]  /*184d0*/  FMUL.FTZ R0, R3, UR4 ;  /* 0x0000000403007c20 */ /* 0x000fe20008410000 */
[----:B------:R-:W-:Y:S01]  /*184e0*/  F2FP.BF16.F32.PACK_AB R3, R107, R126 ;  /* 0x0000007e6b03723e */ /* 0x000fe200000010ff */
[----:B------:R-:W-:Y:S01]  /*184f0*/  IMAD.MOV.U32 R23, RZ, RZ, R18 ;  /* 0x000000ffff177224 */ /* 0x000fe200078e0012 */
[----:B------:R-:W-:Y:S01]  /*18500*/  LOP3.LUT R43, R43, R2, RZ, 0xc0, !PT ;  /* 0x000000022b2b7212 */ /* 0x000fe200078ec0ff */
[----:B------:R-:W-:Y:S01]  /*18510*/  IMAD.MOV.U32 R18, RZ, RZ, R17 ;  /* 0x000000ffff127224 */ /* 0x000fe200078e0011 */
[----:B------:R-:W-:Y:S03]  /*18520*/  LOP3.LUT R50, R50, R3, RZ, 0xc0, !PT ;  /* 0x0000000332327212 */ /* 0x000fe600078ec0ff */
[----:B------:R-:W2:Y:S01]  /*18530*/  MUFU.EX2 R0, R0 ;  /* 0x0000000000007308 */ /* 0x000ea20000000800 */
[--C-:B------:R-:W-:Y:S01]  /*18540*/  HSET2.LE.AND R3, R175, R251.reuse, PT ;  /* 0x000000fbaf037233 */ /* 0x100fe20003803000 */
[----:B------:R-:W-:Y:S01]  /*18550*/  IMAD.MOV.U32 R175, RZ, RZ, R45 ;  /* 0x000000ffffaf7224 */ /* 0x000fe200078e002d */
[--C-:B------:R-:W-:Y:S02]  /*18560*/  HSET2.LE.AND R41, R24, R251.reuse, PT ;  /* 0x000000fb18297233 */ /* 0x100fe40003803000 */
[----:B------:R-:W-:Y:S02]  /*18570*/  F2FP.BF16.F32.PACK_AB R2, R111, R34 ;  /* 0x000000226f02723e */ /* 0x000fe400000010ff */
[----:B------:R-:W-:Y:S02]  /*18580*/  LOP3.LUT R51, R3, R51, RZ, 0xc0, !PT ;  /* 0x0000003303337212 */ /* 0x000fe400078ec0ff */
[----:B------:R-:W-:Y:S01]  /*18590*/  LOP3.LUT R40, R40, R5, RZ, 0xc0, !PT ;  /* 0x0000000528287212 */ /* 0x000fe200078ec0ff */
[----:B------:R-:W3:Y:S01]  /*185a0*/  LDL.LU R3, [R1+0x4c] ;  /* 0x00004c0001037983 */ /* 0x000ee20000300800 */
[--C-:B------:R-:W-:Y:S02]  /*185b0*/  HSET2.LE.AND R48, R48, R251.reuse, PT ;  /* 0x000000fb30307233 */ /* 0x100fe40003803000 */
[----:B------:R-:W-:Y:S01]  /*185c0*/  F2FP.BF16.F32.PACK_AB R5, R98, R21 ;  /* 0x000000156205723e */ /* 0x000fe200000010ff */
[----:B-1----:R-:W3:Y:S01]  /*185d0*/  LDL.LU R16, [R1+0x50] ;  /* 0x0000500001107983 */ /* 0x002ee20000300800 */
[----:B------:R-:W-:Y:S02]  /*185e0*/  LOP3.LUT R41, R41, R2, RZ, 0xc0, !PT ;  /* 0x0000000229297212 */ /* 0x000fe400078ec0ff */
[----:B------:R-:W-:Y:S01]  /*185f0*/  SHF.R.U32.HI R2, RZ, 0x10, R14 ;  /* 0x00000010ff027819 */ /* 0x000fe2000001160e */
[----:B--2---:R-:W-:Y:S01]  /*18600*/  FMUL.FTZ R12, R0, R144 ;  /* 0x00000090000c7220 */ /* 0x004fe20000410000 */
[----:B------:R-:W-:Y:S01]  /*18610*/  LOP3.LUT R48, R48, R5, RZ, 0xc0, !PT ;  /* 0x0000000530307212 */ /* 0x000fe200078ec0ff */
[----:B------:R-:W-:Y:S01]  /*18620*/  FMUL.FTZ R13, R0, R145 ;  /* 0x00000091000d7220 */ /* 0x000fe20000410000 */
[----:B------:R-:W-:Y:S01]  /*18630*/  LOP3.LUT R5, R2, 0xff, RZ, 0xc0, !PT ;  /* 0x000000ff02057812 */ /* 0x000fe200078ec0ff */
[----:B------:R-:W-:Y:S01]  /*18640*/  FMUL.FTZ R25, R0, R141 ;  /* 0x0000008d00197220 */ /* 0x000fe20000410000 */
[--C-:B------:R-:W-:Y:S01]  /*18650*/  HSET2.LE.AND R49, R49, R251.reuse, PT ;  /* 0x000000fb31317233 */ /* 0x100fe20003803000 */
[----:B------:R-:W-:Y:S01]  /*18660*/  IMAD.MOV.U32 R144, RZ, RZ, R28 ;  /* 0x000000ffff907224 */ /* 0x000fe200078e001c */
[----:B------:R-:W-:Y:S01]  /*18670*/  F2FP.BF16.F32.PACK_AB R2, R92, R26 ;  /* 0x0000001a5c02723e */ /* 0x000fe200000010ff */
[----:B------:R-:W-:Y:S01]  /*18680*/  FMUL.FTZ R28, R0, R136 ;  /* 0x00000088001c7220 */ /* 0x000fe20000410000 */
[----:B------:R-:W-:Y:S01]  /*18690*/  SHF.R.U32.HI R14, RZ, 0x18, R14 ;  /* 0x00000018ff0e7819 */ /* 0x000fe2000001160e */
[----:B------:R-:W-:Y:S01]  /*186a0*/  IMAD.MOV.U32 R145, RZ, RZ, R29 ;  /* 0x000000ffff917224 */ /* 0x000fe200078e001d */
[----:B------:R-:W-:Y:S01]  /*186b0*/  LOP3.LUT R49, R49, R2, RZ, 0xc0, !PT ;  /* 0x0000000231317212 */ /* 0x000fe200078ec0ff */
[----:B------:R-:W-:Y:S01]  /*186c0*/  FMUL.FTZ R2, R4, UR4 ;  /* 0x0000000404027c20 */ /* 0x000fe20008410000 */
[----:B------:R-:W-:Y:S01]  /*186d0*/  PRMT R73, R9, 0x5410, R8 ;  /* 0x0000541009497816 */ /* 0x000fe20000000008 */
[----:B------:R-:W-:Y:S01]  /*186e0*/  IMAD.U32 R4, RZ, RZ, UR29 ;  /* 0x0000001dff047e24 */ /* 0x000fe2000f8e00ff */
[----:B------:R-:W-:Y:S01]  /*186f0*/  PRMT R72, R5, 0x5410, R14 ;  /* 0x0000541005487816 */ /* 0x000fe2000000000e */
[C---:B------:R-:W-:Y:S01]  /*18700*/  FMUL.FTZ R8, R0.reuse, R148 ;  /* 0x0000009400087220 */ /* 0x040fe20000410000 */
[--C-:B------:R-:W-:Y:S01]  /*18710*/  HSET2.LE.AND R52, R52, R251.reuse, PT ;  /* 0x000000fb34347233 */ /* 0x100fe20003803000 */
[----:B------:R-:W1:Y:S01]  /*18720*/  MUFU.EX2 R2, R2 ;  /* 0x0000000200027308 */ /* 0x000e620000000800 */
[----:B------:R-:W-:Y:S01]  /*18730*/  LOP3.LUT R4, R101, UR33, R4, 0x96, !PT ;  /* 0x0000002165047c12 */ /* 0x000fe2000f8e9604 */
[----:B----4-:R-:W-:Y:S01]  /*18740*/  FFMA.FTZ R118, R0, R10, R21 ;  /* 0x0000000a00767223 */ /* 0x010fe20000010015 */
[--C-:B------:R-:W-:Y:S01]  /*18750*/  HSET2.LE.AND R53, R53, R251.reuse, PT ;  /* 0x000000fb35357233 */ /* 0x100fe20003803000 */
[----:B------:R-:W-:Y:S01]  /*18760*/  IMAD.MOV.U32 R141, RZ, RZ, R110 ;  /* 0x000000ffff8d7224 */ /* 0x000fe200078e006e */
[--C-:B------:R-:W-:Y:S01]  /*18770*/  HSET2.LE.AND R55, R55, R251.reuse, PT ;  /* 0x000000fb37377233 */ /* 0x100fe20003803000 */
[----:B------:R-:W-:Y:S01]  /*18780*/  IMAD.WIDE.U32 R10, R4, -0x326172a9, RZ ;  /* 0xcd9e8d57040a7825 */ /* 0x000fe200078e00ff */
[--C-:B------:R-:W-:Y:S01]  /*18790*/  HSET2.LE.AND R54, R54, R251.reuse, PT ;  /* 0x000000fb36367233 */ /* 0x100fe20003803000 */
[----:B------:R-:W-:Y:S01]  /*187a0*/  UMOV UR29, UR38 ;  /* 0x00000026001d7c82 */ /* 0x000fe20008000000 */
[--C-:B------:R-:W-:Y:S01]  /*187b0*/  HSET2.LE.AND R58, R58, R251.reuse, PT ;  /* 0x000000fb3a3a7233 */ /* 0x100fe20003803000 */
[C---:B------:R-:W-:Y:S01]  /*187c0*/  FMUL.FTZ R9, R0.reuse, R149 ;  /* 0x0000009500097220 */ /* 0x040fe20000410000 */
[--C-:B------:R-:W-:Y:S01]  /*187d0*/  LOP3.LUT R83, R79, UR19, R10.reuse, 0x96, !PT ;  /* 0x000000134f537c12 */ /* 0x100fe2000f8e960a */
[----:B------:R-:W-:Y:S01]  /*187e0*/  FMUL.FTZ R29, R0, R137 ;  /* 0x00000089001d7220 */ /* 0x000fe20000410000 */
[----:B------:R-:W-:Y:S01]  /*187f0*/  LOP3.LUT R4, R81, UR19, R10, 0x96, !PT ;  /* 0x0000001351047c12 */ /* 0x000fe2000f8e960a */
[----:B------:R-:W-:Y:S01]  /*18800*/  IMAD.MOV.U32 R148, RZ, RZ, R99 ;  /* 0x000000ffff947224 */ /* 0x000fe200078e0063 */
[C---:B------:R-:W-:Y:S01]  /*18810*/  LOP3.LUT R5, R11.reuse, UR21, R94, 0x96, !PT ;  /* 0x000000150b057c12 */ /* 0x040fe2000f8e965e */
[----:B------:R-:W-:Y:S01]  /*18820*/  IMAD.MOV.U32 R137, RZ, RZ, R252 ;  /* 0x000000ffff897224 */ /* 0x000fe200078e00fc */
[----:B------:R-:W-:Y:S01]  /*18830*/  LOP3.LUT R82, R11, UR21, R96, 0x96, !PT ;  /* 0x000000150b527c12 */ /* 0x000fe2000f8e9660 */
[C---:B-1----:R-:W-:Y:S01]  /*18840*/  FMUL.FTZ R10, R2.reuse, R150 ;  /* 0x00000096020a7220 */ /* 0x042fe20000410000 */
[--C-:B------:R-:W-:Y:S01]  /*18850*/  HSET2.LE.AND R57, R57, R251.reuse, PT ;  /* 0x000000fb39397233 */ /* 0x100fe20003803000 */
[----:B------:R-:W-:Y:S01]  /*18860*/  IMAD.MOV.U32 R150, RZ, RZ, R30 ;  /* 0x000000ffff967224 */ /* 0x000fe200078e001e */
[--C-:B------:R-:W-:Y:S01]  /*18870*/  HSET2.LE.AND R56, R56, R251.reuse, PT ;  /* 0x000000fb38387233 */ /* 0x100fe20003803000 */
[----:B------:R-:W-:Y:S01]  /*18880*/  IMAD.MOV.U32 R110, RZ, RZ, R31 ;  /* 0x000000ffff6e7224 */ /* 0x000fe200078e001f */
[--C-:B------:R-:W-:Y:S01]  /*18890*/  HSET2.LE.AND R62, R62, R251.reuse, PT ;  /* 0x000000fb3e3e7233 */ /* 0x100fe20003803000 */
[----:B------:R-:W-:Y:S01]  /*188a0*/  IMAD.MOV.U32 R99, RZ, RZ, R27 ;  /* 0x000000ffff637224 */ /* 0x000fe200078e001b */
[--C-:B------:R-:W-:Y:S01]  /*188b0*/  HSET2.LE.AND R60, R60, R251.reuse, PT ;  /* 0x000000fb3c3c7233 */ /* 0x100fe20003803000 */
[C---:B------:R-:W-:Y:S01]  /*188c0*/  FMUL.FTZ R11, R2.reuse, R151 ;  /* 0x00000097020b7220 */ /* 0x040fe20000410000 */
[C---:B------:R-:W-:Y:S01]  /*188d0*/  FMUL.FTZ R14, R2.reuse, R146 ;  /* 0x00000092020e7220 */ /* 0x040fe20000410000 */
[C---:B------:R-:W-:Y:S01]  /*188e0*/  FMUL.FTZ R15, R2.reuse, R147 ;  /* 0x00000093020f7220 */ /* 0x040fe20000410000 */
[C---:B------:R-:W-:Y:S01]  /*188f0*/  FMUL.FTZ R27, R2.reuse, R143 ;  /* 0x0000008f021b7220 */ /* 0x040fe20000410000 */
[C---:B------:R-:W-:Y:S01]  /*18900*/  FMUL.FTZ R30, R2.reuse, R138 ;  /* 0x0000008a021e7220 */ /* 0x040fe20000410000 */
[----:B------:R-:W-:Y:S01]  /*18910*/  FMUL.FTZ R31, R2, R139 ;  /* 0x0000008b021f7220 */ /* 0x000fe20000410000 */
[----:B------:R-:W-:Y:S01]  /*18920*/  FMUL.FTZ R24, R0, R140 ;  /* 0x0000008c00187220 */ /* 0x000fe20000410000 */
[----:B------:R-:W-:Y:S01]  /*18930*/  FMUL.FTZ R0, R7, UR4 ;  /* 0x0000000407007c20 */ /* 0x000fe20008410000 */
[----:B------:R-:W-:Y:S01]  /*18940*/  IMAD.MOV.U32 R21, RZ, RZ, R92 ;  /* 0x000000ffff157224 */ /* 0x000fe200078e005c */
[----:B------:R1:W-:Y:S01]  /*18950*/  MUFU.EX2 R151, R70 ;  /* 0x0000004600977308 */ /* 0x0003e20000000800 */
[----:B------:R-:W-:Y:S02]  /*18960*/  IMAD.MOV.U32 R136, RZ, RZ, R64 ;  /* 0x000000ffff887224 */ /* 0x000fe400078e0040 */
[----:B------:R-:W-:Y:S02]  /*18970*/  IMAD.MOV.U32 R92, RZ, RZ, R65 ;  /* 0x000000ffff5c7224 */ /* 0x000fe400078e0041 */
[----:B------:R-:W-:Y:S05]  /*18980*/  IMAD.WIDE.U32 R64, R4, -0x2daee0ad, RZ ;  /* 0xd2511f5304407825 */ /* 0x000fea00078e00ff */
[----:B------:R-:W2:Y:S01]  /*18990*/  MUFU.EX2 R0, R0 ;  /* 0x0000000000007308 */ /* 0x000ea20000000800 */
[----:B------:R-:W-:Y:S02]  /*189a0*/  IMAD.MOV.U32 R140, RZ, RZ, R172 ;  /* 0x000000ffff8c7224 */ /* 0x000fe400078e00ac */
[----:B------:R-:W-:Y:S02]  /*189b0*/  IMAD.MOV.U32 R252, RZ, RZ, R46 ;  /* 0x000000fffffc7224 */ /* 0x000fe400078e002e */
[----:B------:R-:W-:Y:S02]  /*189c0*/  IMAD.MOV.U32 R149, RZ, RZ, R103 ;  /* 0x000000ffff957224 */ /* 0x000fe400078e0067 */
[----:B------:R-:W-:Y:S03]  /*189d0*/  IMAD.MOV.U32 R143, RZ, RZ, R33 ;  /* 0x000000ffff8f7224 */ /* 0x000fe600078e0021 */
[----:B------:R4:W-:Y:S01]  /*189e0*/  MUFU.EX2 R172, R20 ;  /* 0x0000001400ac7308 */ /* 0x0009e20000000800 */
[--C-:B-1----:R-:W-:Y:S01]  /*189f0*/  HSET2.LE.AND R70, R84, R251.reuse, PT ;  /* 0x000000fb54467233 */ /* 0x102fe20003803000 */
[----:B------:R-:W-:Y:S02]  /*18a00*/  IMAD.MOV.U32 R139, RZ, RZ, R149 ;  /* 0x000000ffff8b7224 */ /* 0x000fe400078e0095 */
[----:B------:R-:W-:Y:S06]  /*18a10*/  IMAD.MOV.U32 R149, RZ, RZ, R21 ;  /* 0x000000ffff957224 */ /* 0x000fec00078e0015 */
[----:B------:R1:W-:Y:S01]  /*18a20*/  MUFU.EX2 R146, R85 ;  /* 0x0000005500927308 */ /* 0x0003e20000000800 */
[C---:B--2---:R-:W-:Y:S01]  /*18a30*/  FMUL.FTZ R4, R0.reuse, R164 ;  /* 0x000000a400047220 */ /* 0x044fe20000410000 */
[C---:B------:R-:W-:Y:S01]  /*18a40*/  FMUL.FTZ R17, R0.reuse, R161 ;  /* 0x000000a100117220 */ /* 0x040fe20000410000 */
[----:B------:R-:W-:Y:S02]  /*18a50*/  IMAD.MOV.U32 R161, RZ, RZ, R150 ;  /* 0x000000ffffa17224 */ /* 0x000fe400078e0096 */
[C---:B------:R-:W-:Y:S01]  /*18a60*/  FMUL.FTZ R21, R0.reuse, R157 ;  /* 0x0000009d00157220 */ /* 0x040fe20000410000 */
[C---:B------:R-:W-:Y:S01]  /*18a70*/  FMUL.FTZ R33, R0.reuse, R153 ;  /* 0x0000009900217220 */ /* 0x040fe20000410000 */
[----:B------:R-:W-:Y:S03]  /*18a80*/  IMAD.MOV.U32 R153, RZ, RZ, R95 ;  /* 0x000000ffff997224 */ /* 0x000fe600078e005f */
[----:B------:R-:W-:Y:S01]  /*18a90*/  MUFU.EX2 R164, R22 ;  /* 0x0000001600a47308 */ /* 0x000fe20000000800 */
[----:B----4-:R-:W-:Y:S01]  /*18aa0*/  FMUL.FTZ R20, R0, R156 ;  /* 0x0000009c00147220 */ /* 0x010fe20000410000 */
[----:B------:R-:W-:Y:S08]  /*18ab0*/  IMAD.MOV.U32 R95, RZ, RZ, R69 ;  /* 0x000000ffff5f7224 */ /* 0x000ff000078e0045 */
[----:B------:R2:W-:Y:S01]  /*18ac0*/  MUFU.EX2 R156, R59 ;  /* 0x0000003b009c7308 */ /* 0x0005e20000000800 */
[----:B-1----:R-:W-:Y:S09]  /*18ad0*/  IMAD.MOV.U32 R85, RZ, RZ, R95 ;  /* 0x000000ffff557224 */ /* 0x002ff200078e005f */
[----:B------:R1:W-:Y:S10]  /*18ae0*/  MUFU.EX2 R157, R63 ;  /* 0x0000003f009d7308 */ /* 0x0003f40000000800 */
[----:B------:R4:W-:Y:S01]  /*18af0*/  MUFU.EX2 R150, R61 ;  /* 0x0000003d00967308 */ /* 0x0009e20000000800 */
[--C-:B--2---:R-:W-:Y:S09]  /*18b00*/  HSET2.LE.AND R59, R67, R251.reuse, PT ;  /* 0x000000fb433b7233 */ /* 0x104ff20003803000 */
[----:B------:R2:W-:Y:S01]  /*18b10*/  MUFU.EX2 R147, R86 ;  /* 0x0000005600937308 */ /* 0x0005e20000000800 */
[--C-:B-1----:R-:W-:Y:S02]  /*18b20*/  HSET2.LE.AND R63, R74, R251.reuse, PT ;  /* 0x000000fb4a3f7233 */ /* 0x102fe40003803000 */
[--C-:B----4-:R-:W-:Y:S02]  /*18b30*/  HSET2.LE.AND R61, R66, R251.reuse, PT ;  /* 0x000000fb423d7233 */ /* 0x110fe40003803000 */
[--C-:B------:R-:W-:Y:S01]  /*18b40*/  HSET2.LE.AND R66, R91, R251.reuse, PT ;  /* 0x000000fb5b427233 */ /* 0x100fe20003803000 */
[----:B------:R-:W-:Y:S02]  /*18b50*/  IMAD.MOV.U32 R91, RZ, RZ, R85 ;  /* 0x000000ffff5b7224 */ /* 0x000fe400078e0055 */
[----:B--2---:R-:W-:Y:S02]  /*18b60*/  IMAD.MOV.U32 R86, RZ, RZ, R100 ;  /* 0x000000ffff567224 */ /* 0x004fe400078e0064 */
[----:B---3--:R-:W-:Y:S01]  /*18b70*/  FFMA.FTZ R106, R2, R3, R26 ;  /* 0x00000003026a7223 */ /* 0x008fe2000001001a */
[----:B------:R-:W-:Y:S01]  /*18b80*/  FMUL.FTZ R3, R6, UR4 ;  /* 0x0000000406037c20 */ /* 0x000fe20008410000 */
[----:B------:R-:W-:Y:S01]  /*18b90*/  FMUL.FTZ R26, R2, R142 ;  /* 0x0000008e021a7220 */ /* 0x000fe20000410000 */
[----:B------:R-:W-:Y:S04]  /*18ba0*/  IMAD.WIDE.U32 R6, R5, -0x2daee0ad, RZ ;  /* 0xd2511f5305067825 */ /* 0x000fe800078e00ff */
[C---:B------:R-:W-:Y:S01]  /*18bb0*/  FMUL.FTZ R5, R0.reuse, R165 ;  /* 0x000000a500057220 */ /* 0x040fe20000410000 */
[----:B------:R1:W2:Y:S01]  /*18bc0*/  MUFU.EX2 R2, R3 ;  /* 0x0000000300027308 */ /* 0x0002a20000000800 */
[C---:B------:R-:W-:Y:S01]  /*18bd0*/  FFMA.FTZ R103, R0.reuse, R16, R32 ;  /* 0x0000001000677223 */ /* 0x040fe20000010020 */
[C---:B------:R-:W-:Y:S01]  /*18be0*/  FMUL.FTZ R16, R0.reuse, R160 ;  /* 0x000000a000107220 */ /* 0x040fe20000410000 */
[----:B------:R-:W-:Y:S01]  /*18bf0*/  LOP3.LUT R46, R65, UR16, R6, 0x96, !PT ;  /* 0x00000010412e7c12 */ /* 0x000fe2000f8e9606 */
[----:B------:R-:W-:Y:S01]  /*18c00*/  IMAD.MOV.U32 R160, RZ, RZ, R137 ;  /* 0x000000ffffa07224 */ /* 0x000fe200078e0089 */
[----:B------:R-:W-:Y:S01]  /*18c10*/  LOP3.LUT R45, R7, UR18, R144, 0x96, !PT ;  /* 0x00000012072d7c12 */ /* 0x000fe2000f8e9690 */
[----:B------:R-:W-:Y:S01]  /*18c20*/  IMAD.MOV.U32 R142, RZ, RZ, R148 ;  /* 0x000000ffff8e7224 */ /* 0x000fe200078e0094 */
[--C-:B------:R-:W-:Y:S01]  /*18c30*/  HSET2.LE.AND R65, R87, R251.reuse, PT ;  /* 0x000000fb57417233 */ /* 0x100fe20003803000 */
[----:B------:R-:W-:Y:S02]  /*18c40*/  IMAD.MOV.U32 R148, RZ, RZ, R102 ;  /* 0x000000ffff947224 */ /* 0x000fe400078e0066 */
[----:B------:R-:W-:Y:S01]  /*18c50*/  FMUL.FTZ R32, R0, R152 ;  /* 0x0000009800207220 */ /* 0x000fe20000410000 */
[----:B------:R-:W-:Y:S02]  /*18c60*/  IMAD.MOV.U32 R137, RZ, RZ, R140 ;  /* 0x000000ffff897224 */ /* 0x000fe400078e008c */
[----:B------:R-:W-:Y:S02]  /*18c70*/  IMAD.MOV.U32 R165, RZ, RZ, R136 ;  /* 0x000000ffffa57224 */ /* 0x000fe400078e0088 */
[----:B------:R-:W-:Y:S02]  /*18c80*/  IMAD.MOV.U32 R136, RZ, RZ, R141 ;  /* 0x000000ffff887224 */ /* 0x000fe400078e008d */
[----:B------:R-:W-:Y:S01]  /*18c90*/  IMAD.MOV.U32 R152, RZ, RZ, R94 ;  /* 0x000000ffff987224 */ /* 0x000fe200078e005e */
[----:B-1----:R-:W3:Y:S01]  /*18ca0*/  LDL.LU R3, [R1+0x54] ;  /* 0x0000540001037983 */ /* 0x002ee20000300800 */
[C---:B--2---:R-:W-:Y:S01]  /*18cb0*/  FMUL.FTZ R6, R2.reuse, R166 ;  /* 0x000000a602067220 */ /* 0x044fe20000410000 */
[----:B------:R-:W-:Y:S02]  /*18cc0*/  IMAD.MOV.U32 R166, RZ, RZ, R23 ;  /* 0x000000ffffa67224 */ /* 0x000fe400078e0017 */
[C---:B------:R-:W-:Y:S01]  /*18cd0*/  FMUL.FTZ R23, R2.reuse, R159 ;  /* 0x0000009f02177220 */ /* 0x040fe20000410000 */
[----:B------:R-:W-:Y:S01]  /*18ce0*/  FMUL.FTZ R7, R2, R167 ;  /* 0x000000a702077220 */ /* 0x000fe20000410000 */
[----:B------:R1:W-:Y:S01]  /*18cf0*/  MUFU.EX2 R159, R44 ;  /* 0x0000002c009f7308 */ /* 0x0003e20000000800 */
[----:B------:R-:W-:Y:S01]  /*18d00*/  IMAD.MOV.U32 R167, RZ, RZ, R18 ;  /* 0x000000ffffa77224 */ /* 0x000fe200078e0012 */
[----:B------:R-:W-:Y:S01]  /*18d10*/  F2FP.BF16.F32.PACK_AB R0, R166, R139 ;  /* 0x0000008ba600723e */ /* 0x000fe200000010ff */
[C---:B------:R-:W-:Y:S01]  /*18d20*/  FMUL.FTZ R18, R2.reuse, R162 ;  /* 0x000000a202127220 */ /* 0x040fe20000410000 */
[----:B------:R-:W-:Y:S02]  /*18d30*/  IMAD.MOV.U32 R162, RZ, RZ, R19 ;  /* 0x000000ffffa27224 */ /* 0x000fe400078e0013 */
[----:B------:R-:W-:Y:S01]  /*18d40*/  FMUL.FTZ R19, R2, R163 ;  /* 0x000000a302137220 */ /* 0x000fe20000410000 */
[----:B------:R-:W-:Y:S01]  /*18d50*/  LOP3.LUT R54, R54, R0, RZ, 0xc0, !PT ;  /* 0x0000000036367212 */ /* 0x000fe200078ec0ff */
[----:B------:R-:W-:Y:S01]  /*18d60*/  FMUL.FTZ R22, R2, R158 ;  /* 0x0000009e02167220 */ /* 0x000fe20000410000 */
[----:B------:R-:W-:Y:S01]  /*18d70*/  F2FP.BF16.F32.PACK_AB R0, R136, R250 ;  /* 0x000000fa8800723e */ /* 0x000fe200000010ff */
[----:B------:R-:W-:Y:S01]  /*18d80*/  IMAD.MOV.U32 R163, RZ, RZ, R35 ;  /* 0x000000ffffa37224 */ /* 0x000fe200078e0023 */
[----:B------:R-:W2:Y:S01]  /*18d90*/  MUFU.EX2 R158, R47 ;  /* 0x0000002f009e7308 */ /* 0x000ea20000000800 */
[----:B------:R-:W-:Y:S01]  /*18da0*/  FMUL.FTZ R35, R2, R155 ;  /* 0x0000009b02237220 */ /* 0x000fe20000410000 */
[----:B------:R-:W-:Y:S01]  /*18db0*/  LOP3.LUT R56, R56, R0, RZ, 0xc0, !PT ;  /* 0x0000000038387212 */ /* 0x000fe200078ec0ff */
        /* <DEDUP_REMOVED lines=8> */
[----:B------:R-:W-:Y:S01]  /*18e40*/  IMAD.WIDE.U32 R44, R45, -0x326172a9, RZ ;  /* 0xcd9e8d572d2c7825 */ /* 0x000fe200078e00ff */
[----:B------:R-:W-:Y:S03]  /*18e50*/  F2FP.BF16.F32.PACK_AB R0, R135, R187 ;  /* 0x000000bb8700723e */ /* 0x000fe600000010ff */
[----:B------:R-:W-:Y:S01]  /*18e60*/  IMAD.WIDE.U32 R68, R46, -0x326172a9, RZ ;  /* 0xcd9e8d572e447825 */ /* 0x000fe200078e00ff */
[----:B------:R-:W-:Y:S02]  /*18e70*/  LOP3.LUT R63, R63, R0, RZ, 0xc0, !PT ;  /* 0x000000003f3f7212 */ /* 0x000fe400078ec0ff */
[----:B------:R-:W-:Y:S01]  /*18e80*/  F2FP.BF16.F32.PACK_AB R0, R248, R249 ;  /* 0x000000f9f800723e */ /* 0x000fe200000010ff */
[----:B------:R-:W-:Y:S01]  /*18e90*/  IMAD.MOV.U32 R155, RZ, RZ, R145 ;  /* 0x000000ffff9b7224 */ /* 0x000fe200078e0091 */
[----:B------:R-:W-:Y:S01]  /*18ea0*/  LOP3.LUT R67, R69, UR15, R44, 0x96, !PT ;  /* 0x0000000f45437c12 */ /* 0x000fe2000f8e962c */
[----:B------:R-:W-:Y:S01]  /*18eb0*/  IMAD.MOV.U32 R145, RZ, RZ, R148 ;  /* 0x000000ffff917224 */ /* 0x000fe200078e0094 */
[----:B------:R-:W-:Y:S01]  /*18ec0*/  LOP3.LUT R61, R61, R0, RZ, 0xc0, !PT ;  /* 0x000000003d3d7212 */ /* 0x000fe200078ec0ff */
[----:B------:R1:W-:Y:S01]  /*18ed0*/  MUFU.EX2 R148, R71 ;  /* 0x0000004700947308 */ /* 0x0003e20000000800 */
[----:B------:R-:W-:Y:S01]  /*18ee0*/  F2FP.BF16.F32.PACK_AB R0, R240, R242 ;  /* 0x000000f2f000723e */ /* 0x000fe200000010ff */
[----:B------:R-:W-:Y:S01]  /*18ef0*/  IMAD.MOV.U32 R84, RZ, RZ, R94 ;  /* 0x000000ffff547224 */ /* 0x000fe200078e005e */
[--C-:B------:R-:W-:Y:S01]  /*18f00*/  HSET2.LE.AND R69, R72, R251.reuse, PT ;  /* 0x000000fb48457233 */ /* 0x100fe20003803000 */
[----:B------:R-:W-:Y:S01]  /*18f10*/  IMAD.MOV.U32 R87, RZ, RZ, R101 ;  /* 0x000000ffff577224 */ /* 0x000fe200078e0065 */
[----:B------:R-:W-:Y:S02]  /*18f20*/  LOP3.LUT R65, R65, R0, RZ, 0xc0, !PT ;  /* 0x0000000041417212 */ /* 0x000fe400078ec0ff */
[----:B------:R-:W-:Y:S02]  /*18f30*/  F2FP.BF16.F32.PACK_AB R0, R173, R174 ;  /* 0x000000aead00723e */ /* 0x000fe400000010ff */
[--C-:B------:R-:W-:Y:S01]  /*18f40*/  HSET2.LE.AND R72, R88, R251.reuse, PT ;  /* 0x000000fb58487233 */ /* 0x100fe20003803000 */
[----:B------:R-:W-:Y:S01]  /*18f50*/  IMAD.MOV.U32 R88, RZ, RZ, R96 ;  /* 0x000000ffff587224 */ /* 0x000fe200078e0060 */
[--C-:B-1----:R-:W-:Y:S01]  /*18f60*/  HSET2.LE.AND R71, R77, R251.reuse, PT ;  /* 0x000000fb4d477233 */ /* 0x102fe20003803000 */
[----:B---3--:R-:W-:Y:S01]  /*18f70*/  FFMA.FTZ R102, R2, R3, R34 ;  /* 0x0000000302667223 */ /* 0x008fe20000010022 */
[----:B------:R-:W-:Y:S01]  /*18f80*/  F2FP.BF16.F32.PACK_AB R3, R142, R121 ;  /* 0x000000798e03723e */ /* 0x000fe200000010ff */
[----:B------:R-:W-:Y:S01]  /*18f90*/  FMUL.FTZ R34, R2, R154 ;  /* 0x0000009a02227220 */ /* 0x000fe20000410000 */
[----:B------:R-:W-:Y:S01]  /*18fa0*/  F2FP.BF16.F32.PACK_AB R2, R161, R163 ;  /* 0x000000a3a102723e */ /* 0x000fe200000010ff */
[----:B------:R-:W-:Y:S01]  /*18fb0*/  IMAD.MOV.U32 R154, RZ, RZ, R144 ;  /* 0x000000ffff9a7224 */ /* 0x000fe200078e0090 */
[----:B------:R-:W-:Y:S01]  /*18fc0*/  LOP3.LUT R52, R52, R3, RZ, 0xc0, !PT ;  /* 0x0000000334347212 */ /* 0x000fe200078ec0ff */
[----:B------:R-:W-:Y:S01]  /*18fd0*/  IMAD.MOV.U32 R144, RZ, RZ, R149 ;  /* 0x000000ffff907224 */ /* 0x000fe200078e0095 */
[----:B------:R-:W-:Y:S01]  /*18fe0*/  F2FP.BF16.F32.PACK_AB R3, R160, R162 ;  /* 0x000000a2a003723e */ /* 0x000fe200000010ff */
[----:B------:R-:W1:Y:S01]  /*18ff0*/  MUFU.EX2 R149, R76 ;  /* 0x0000004c00957308 */ /* 0x000e620000000800 */
[----:B------:R-:W-:Y:S01]  /*19000*/  LOP3.LUT R55, R55, R2, RZ, 0xc0, !PT ;  /* 0x0000000237377212 */ /* 0x000fe200078ec0ff */
[----:B------:R-:W-:Y:S01]  /*19010*/  IMAD.MOV.U32 R141, RZ, RZ, R144 ;  /* 0x000000ffff8d7224 */ /* 0x000fe200078e0090 */
[----:B------:R-:W-:Y:S01]  /*19020*/  F2FP.BF16.F32.PACK_AB R2, R137, R247 ;  /* 0x000000f78902723e */ /* 0x000fe200000010ff */
[----:B------:R-:W-:Y:S01]  /*19030*/  IMAD.MOV.U32 R144, RZ, RZ, R99 ;  /* 0x000000ffff907224 */ /* 0x000fe200078e0063 */
[----:B------:R-:W-:Y:S02]  /*19040*/  LOP3.LUT R58, R58, R3, RZ, 0xc0, !PT ;  /* 0x000000033a3a7212 */ /* 0x000fe400078ec0ff */
        /* <DEDUP_REMOVED lines=8> */
[--C-:B------:R-:W-:Y:S01]  /*190d0*/  HSET2.LE.AND R64, R75, R251.reuse, PT ;  /* 0x000000fb4b407233 */ /* 0x100fe20003803000 */
[----:B------:R-:W-:Y:S01]  /*190e0*/  IMAD.WIDE.U32 R74, R67, -0x2daee0ad, RZ ;  /* 0xd2511f53434a7825 */ /* 0x000fe200078e00ff */
[----:B------:R-:W-:Y:S02]  /*190f0*/  F2FP.BF16.F32.PACK_AB R2, R244, R245 ;  /* 0x000000f5f402723e */ /* 0x000fe400000010ff */
[--C-:B------:R-:W-:Y:S01]  /*19100*/  HSET2.LE.AND R67, R89, R251.reuse, PT ;  /* 0x000000fb59437233 */ /* 0x100fe20003803000 */
[----:B------:R-:W-:Y:S01]  /*19110*/  IMAD.WIDE.U32 R44, R3, -0x326172a9, RZ ;  /* 0xcd9e8d57032c7825 */ /* 0x000fe200078e00ff */
[----:B------:R-:W-:Y:S02]  /*19120*/  LOP3.LUT R64, R64, R2, RZ, 0xc0, !PT ;  /* 0x0000000240407212 */ /* 0x000fe400078ec0ff */
[----:B------:R-:W-:Y:S01]  /*19130*/  F2FP.BF16.F32.PACK_AB R2, R243, R246 ;  /* 0x000000f6f302723e */ /* 0x000fe200000010ff */
[----:B------:R-:W-:Y:S01]  /*19140*/  IMAD.MOV.U32 R89, RZ, RZ, R97 ;  /* 0x000000ffff597224 */ /* 0x000fe200078e0061 */
[----:B------:R-:W-:Y:S02]  /*19150*/  LOP3.LUT R3, R45, UR13, R68, 0x96, !PT ;  /* 0x0000000d2d037c12 */ /* 0x000fe4000f8e9644 */
[----:B------:R-:W-:Y:S02]  /*19160*/  LOP3.LUT R66, R66, R2, RZ, 0xc0, !PT ;  /* 0x0000000242427212 */ /* 0x000fe400078ec0ff */
[----:B------:R-:W-:Y:S02]  /*19170*/  F2FP.BF16.F32.PACK_AB R2, R164, R172 ;  /* 0x000000aca402723e */ /* 0x000fe400000010ff */
[----:B------:R-:W-:Y:S02]  /*19180*/  LOP3.LUT R46, R75, UR12, R46, 0x96, !PT ;  /* 0x0000000c4b2e7c12 */ /* 0x000fe4000f8e962e */
[----:B------:R-:W-:Y:S02]  /*19190*/  LOP3.LUT R70, R70, R2, RZ, 0xc0, !PT ;  /* 0x0000000246467212 */ /* 0x000fe400078ec0ff */
[--C-:B------:R-:W-:Y:S01]  /*191a0*/  HSET2.LE.AND R68, R73, R251.reuse, PT ;  /* 0x000000fb49447233 */ /* 0x100fe20003803000 */
[----:B------:R-:W-:Y:S01]  /*191b0*/  IMAD.WIDE.U32 R46, R46, -0x326172a9, RZ ;  /* 0xcd9e8d572e2e7825 */ /* 0x000fe200078e00ff */
[----:B------:R-:W-:Y:S02]  /*191c0*/  F2FP.BF16.F32.PACK_AB R2, R157, R156 ;  /* 0x0000009c9d02723e */ /* 0x000fe400000010ff */
[----:B------:R-:W-:Y:S02]  /*191d0*/  LOP3.LUT R67, R67, R0, RZ, 0xc0, !PT ;  /* 0x0000000043437212 */ /* 0x000fe400078ec0ff */
[----:B--2---:R-:W-:Y:S02]  /*191e0*/  F2FP.BF16.F32.PACK_AB R0, R158, R159 ;  /* 0x0000009f9e00723e */ /* 0x004fe400000010ff */
[----:B------:R-:W-:Y:S02]  /*191f0*/  LOP3.LUT R68, R68, R2, RZ, 0xc0, !PT ;  /* 0x0000000244447212 */ /* 0x000fe400078ec0ff */
[----:B-1----:R-:W-:Y:S02]  /*19200*/  F2FP.BF16.F32.PACK_AB R2, R149, R148 ;  /* 0x000000949502723e */ /* 0x002fe400000010ff */
[----:B------:R-:W-:Y:S02]  /*19210*/  LOP3.LUT R71, R71, R0, RZ, 0xc0, !PT ;  /* 0x0000000047477212 */ /* 0x000fe400078ec0ff */
[----:B------:R-:W-:Y:S02]  /*19220*/  F2FP.BF16.F32.PACK_AB R0, R151, R150 ;  /* 0x000000969700723e */ /* 0x000fe400000010ff */
[----:B------:R-:W-:Y:S02]  /*19230*/  LOP3.LUT R44, R47, UR22, R44, 0x96, !PT ;  /* 0x000000162f2c7c12 */ /* 0x000fe4000f8e962c */
[----:B------:R-:W-:Y:S01]  /*19240*/  LOP3.LUT R72, R72, R2, RZ, 0xc0, !PT ;  /* 0x0000000248487212 */ /* 0x000fe200078ec0ff */
[----:B------:R-:W-:Y:S01]  /*19250*/  IMAD.WIDE.U32 R2, R3, -0x2daee0ad, RZ ;  /* 0xd2511f5303027825 */ /* 0x000fe200078e00ff */
[----:B------:R-:W-:Y:S02]  /*19260*/  LOP3.LUT R69, R69, R0, RZ, 0xc0, !PT ;  /* 0x0000000045457212 */ /* 0x000fe400078ec0ff */
[----:B------:R-:W-:Y:S02]  /*19270*/  LOP3.LUT R0, R44, 0xffff, RZ, 0xc0, !PT ;  /* 0x0000ffff2c007812 */ /* 0x000fe400078ec0ff */
[C---:B------:R-:W-:Y:S02]  /*19280*/  LOP3.LUT R73, R46.reuse, 0xffff, RZ, 0xc0, !PT ;  /* 0x0000ffff2e497812 */ /* 0x040fe400078ec0ff */
[----:B------:R-:W-:Y:S02]  /*19290*/  LOP3.LUT R77, R46, 0xff, RZ, 0xc0, !PT ;  /* 0x000000ff2e4d7812 */ /* 0x000fe400078ec0ff */
[--C-:B------:R-:W-:Y:S02]  /*192a0*/  SHF.R.U32.HI R76, RZ, 0x10, R46.reuse ;  /* 0x00000010ff4c7819 */ /* 0x100fe4000001162e */
[----:B------:R-:W-:Y:S02]  /*192b0*/  SHF.R.U32.HI R75, RZ, 0x18, R46 ;  /* 0x00000018ff4b7819 */ /* 0x000fe4000001162e */
[----:B------:R-:W-:Y:S02]  /*192c0*/  LOP3.LUT R45, R3, UR23, R74, 0x96, !PT ;  /* 0x00000017032d7c12 */ /* 0x000fe4000f8e964a */
[C---:B------:R-:W-:Y:S02]  /*192d0*/  LOP3.LUT R3, R2.reuse, 0xffff, RZ, 0xc0, !PT ;  /* 0x0000ffff02037812 */ /* 0x040fe400078ec0ff */
[----:B------:R-:W-:Y:S02]  /*192e0*/  LOP3.LUT R47, R2, 0xff, RZ, 0xc0, !PT ;  /* 0x000000ff022f7812 */ /* 0x000fe400078ec0ff */
[--C-:B------:R-:W-:Y:S02]  /*192f0*/  SHF.R.U32.HI R46, RZ, 0x10, R2.reuse ;  /* 0x00000010ff2e7819 */ /* 0x100fe40000011602 */
[----:B------:R-:W-:Y:S02]  /*19300*/  SHF.R.U32.HI R74, RZ, 0x18, R2 ;  /* 0x00000018ff4a7819 */ /* 0x000fe40000011602 */
[----:B------:R-:W-:Y:S02]  /*19310*/  SHF.R.U32.HI R2, RZ, 0x8, R0 ;  /* 0x00000008ff027819 */ /* 0x000fe40000011600 */
[----:B------:R-:W-:Y:S04]  /*19320*/  LOP3.LUT R0, R44, 0xff, RZ, 0xc0, !PT ;  /* 0x000000ff2c007812 */ /* 0x000fe800078ec0ff */
[----:B------:R-:W-:Y:S02]  /*19330*/  PRMT R96, R0, 0x5410, R2 ;  /* 0x0000541000607816 */ /* 0x000fe40000000002 */
[--C-:B------:R-:W-:Y:S02]  /*19340*/  SHF.R.U32.HI R0, RZ, 0x10, R44.reuse ;  /* 0x00000010ff007819 */ /* 0x100fe4000001162c */
[----:B------:R-:W-:Y:S02]  /*19350*/  SHF.R.U32.HI R44, RZ, 0x18, R44 ;  /* 0x00000018ff2c7819 */ /* 0x000fe4000001162c */
[----:B------:R-:W-:Y:S02]  /*19360*/  LOP3.LUT R0, R0, 0xff, RZ, 0xc0, !PT ;  /* 0x000000ff00007812 */ /* 0x000fe400078ec0ff */
[----:B------:R-:W-:Y:S02]  /*19370*/  LOP3.LUT R2, R46, 0xff, RZ, 0xc0, !PT ;  /* 0x000000ff2e027812 */ /* 0x000fe400078ec0ff */
[----:B------:R-:W-:Y:S02]  /*19380*/  PRMT R98, R0, 0x5410, R44 ;  /* 0x0000541000627816 */ /* 0x000fe4000000002c */
[----:B------:R-:W-:Y:S02]  /*19390*/  SHF.R.U32.HI R0, RZ, 0x8, R73 ;  /* 0x00000008ff007819 */ /* 0x000fe40000011649 */
[--C-:B------:R-:W-:Y:S01]  /*193a0*/  HSET2.LE.AND R73, R90, R251.reuse, PT ;  /* 0x000000fb5a497233 */ /* 0x100fe20003803000 */
[----:B------:R-:W-:Y:S01]  /*193b0*/  IMAD.MOV.U32 R90, RZ, RZ, R84 ;  /* 0x000000ffff5a7224 */ /* 0x000fe200078e0054 */
[----:B------:R-:W-:Y:S02]  /*193c0*/  PRMT R93, R77, 0x5410, R0 ;  /* 0x000054104d5d7816 */ /* 0x000fe40000000000 */
[----:B------:R-:W-:Y:S02]  /*193d0*/  LOP3.LUT R0, R76, 0xff, RZ, 0xc0, !PT ;  /* 0x000000ff4c007812 */ /* 0x000fe400078ec0ff */
[----:B------:R-:W-:Y:S02]  /*193e0*/  PRMT R101, R2, 0x5410, R74 ;  /* 0x0000541002657816 */ /* 0x000fe4000000004a */
[----:B------:R-:W-:Y:S02]  /*193f0*/  PRMT R95, R0, 0x5410, R75 ;  /* 0x00005410005f7816 */ /* 0x000fe4000000004b */
[----:B------:R-:W-:Y:S01]  /*19400*/  SHF.R.U32.HI R0, RZ, 0x8, R3 ;  /* 0x00000008ff007819 */ /* 0x000fe20000011603 */
[----:B------:R-:W-:Y:S03]  /*19410*/  IMAD.WIDE.U32 R2, R82, -0x2daee0ad, RZ ;  /* 0xd2511f5352027825 */ /* 0x000fe600078e00ff */
[----:B------:R-:W-:Y:S01]  /*19420*/  PRMT R100, R47, 0x5410, R0 ;  /* 0x000054102f647816 */ /* 0x000fe20000000000 */
[----:B------:R-:W-:Y:S01]  /*19430*/  IMAD.WIDE.U32 R46, R83, -0x2daee0ad, RZ ;  /* 0xd2511f53532e7825 */ /* 0x000fe200078e00ff */
[----:B------:R-:W-:Y:S04]  /*19440*/  F2FP.BF16.F32.PACK_AB R0, R147, R146 ;  /* 0x000000929300723e */ /* 0x000fe800000010ff */
[----:B------:R-:W-:Y:S02]  /*19450*/  LOP3.LUT R73, R73, R0, RZ, 0xc0, !PT ;  /* 0x0000000049497212 */ /* 0x000fe400078ec0ff */
        /* <DEDUP_REMOVED lines=35> */
[----:B------:R-:W-:Y:S01]  /*19690*/  LOP3.LUT R2, R46, 0xff, RZ, 0xc0, !PT ;  /* 0x000000ff2e027812 */ /* 0x000fe200078ec0ff */
[----:B------:R-:W-:Y:S03]  /*196a0*/  IMAD.MOV.U32 R46, RZ, RZ, R88 ;  /* 0x000000ffff2e7224 */ /* 0x000fe600078e0058 */
        /* <DEDUP_REMOVED lines=38> */
[----:B------:R-:W-:Y:S04]  /*19910*/  LOP3.LUT R3, R45, UR17, R78, 0x96, !PT ;  /* 0x000000112d037c12 */ /* 0x000fe8000f8e964e */
        /* <DEDUP_REMOVED lines=52> */
[----:B------:R-:W-:Y:S01]  /*19c60*/  IMAD.MOV.U32 R77, RZ, RZ, R79 ;  /* 0x000000ffff4d7224 */ /* 0x000fe200078e004f */
[--C-:B------:R-:W-:Y:S02]  /*19c70*/  HSET2.LE.AND R152, R152, R251.reuse, PT ;  /* 0x000000fb98987233 */ /* 0x100fe40003803000 */
[--C-:B------:R-:W-:Y:S01]  /*19c80*/  HSET2.LE.AND R153, R153, R251.reuse, PT ;  /* 0x000000fb99997233 */ /* 0x100fe20003803000 */
[----:B------:R-:W-:Y:S05]  /*19c90*/  IMAD.WIDE.U32 R46, R0, -0x2daee0ad, RZ ;  /* 0xd2511f53002e7825 */ /* 0x000fea00078e00ff */
        /* <DEDUP_REMOVED lines=44> */
[----:B------:R-:W1:Y:S01]  /*19f60*/  LDSM.16.MT88.4 R44, [R184+0x4000] ;  /* 0x00400000b82c783b */ /* 0x000e620000004200 */
[C---:B------:R-:W-:Y:S02]  /*19f70*/  LOP3.LUT R0, R2.reuse, 0xffff, RZ, 0xc0, !PT ;  /* 0x0000ffff02007812 */ /* 0x040fe400078ec0ff */
[--C-:B------:R-:W-:Y:S02]  /*19f80*/  HSET2.LE.AND R137, R137, R251.reuse, PT ;  /* 0x000000fb89897233 */ /* 0x100fe40003803000 */
        /* <DEDUP_REMOVED lines=9> */
[----:B------:R-:W-:Y:S01]  /*1a020*/  IMAD.MOV.U32 R2, RZ, RZ, R74 ;  /* 0x000000ffff027224 */ /* 0x000fe200078e004a */
[----:B------:R-:W-:Y:S03]  /*1a030*/  F2FP.BF16.F32.PACK_AB R0, R211, R220 ;  /* 0x000000dcd300723e */ /* 0x000fe600000010ff */
        /* <DEDUP_REMOVED lines=11> */
[----:B------:R-:W1:Y:S04]  /*1a0f0*/  LDSM.16.MT88.4 R40, [R184+0x4400] ;  /* 0x00440000b828783b */ /* 0x000e680000004200 */
[----:B------:R-:W-:Y:S01]  /*1a100*/  IMAD.MOV.U32 R49, RZ, RZ, R142 ;  /* 0x000000ffff317224 */ /* 0x000fe200078e008e */
[--C-:B------:R-:W-:Y:S01]  /*1a110*/  HSET2.LE.AND R50, R84, R251.reuse, PT ;  /* 0x000000fb54327233 */ /* 0x100fe20003803000 */
[----:B------:R-:W-:Y:S01]  /*1a120*/  MUFU.EX2 R142, R112 ;  /* 0x00000070008e7308 */ /* 0x000fe20000000800 */
[----:B------:R-:W-:Y:S03]  /*1a130*/  IMAD.MOV.U32 R44, RZ, RZ, R75 ;  /* 0x000000ffff2c7224 */ /* 0x000fe600078e004b */
[----:B------:R-:W-:Y:S01]  /*1a140*/  IMAD.MOV.U32 R3, RZ, RZ, R141 ;  /* 0x000000ffff037224 */ /* 0x000fe200078e008d */
[--C-:B------:R-:W-:Y:S01]  /*1a150*/  HSET2.LE.AND R48, R82, R251.reuse, PT ;  /* 0x000000fb52307233 */ /* 0x100fe20003803000 */
[----:B------:R-:W-:Y:S04]  /*1a160*/  IMAD.MOV.U32 R141, RZ, RZ, R144 ;  /* 0x000000ffff8d7224 */ /* 0x000fe800078e0090 */
[----:B------:R-:W-:Y:S01]  /*1a170*/  MUFU.EX2 R144, R127 ;  /* 0x0000007f00907308 */ /* 0x000fe20000000800 */
[----:B------:R-:W-:Y:S01]  /*1a180*/  IMAD.MOV.U32 R75, RZ, RZ, R145 ;  /* 0x000000ffff4b7224 */ /* 0x000fe200078e0091 */
[--C-:B------:R-:W-:Y:S01]  /*1a190*/  HSET2.LE.AND R74, R141, R251.reuse, PT ;  /* 0x000000fb8d4a7233 */ /* 0x100fe20003803000 */
[----:B------:R-:W-:Y:S03]  /*1a1a0*/  IMAD.MOV.U32 R82, RZ, RZ, R110 ;  /* 0x000000ffff527224 */ /* 0x000fe600078e006e */
[--C-:B------:R-:W-:Y:S01]  /*1a1b0*/  HSET2.LE.AND R75, R75, R251.reuse, PT ;  /* 0x000000fb4b4b7233 */ /* 0x100fe20003803000 */
[----:B------:R-:W-:Y:S03]  /*1a1c0*/  IMAD.MOV.U32 R51, RZ, RZ, R143 ;  /* 0x000000ffff337224 */ /* 0x000fe600078e008f */
[----:B------:R-:W2:Y:S01]  /*1a1d0*/  MUFU.EX2 R145, R134 ;  /* 0x0000008600917308 */ /* 0x000ea20000000800 */
[----:B------:R-:W-:Y:S01]  /*1a1e0*/  LOP3.LUT R74, R74, R0, RZ, 0xc0, !PT ;  /* 0x000000004a4a7212 */ /* 0x000fe200078ec0ff */
[----:B------:R-:W-:Y:S01]  /*1a1f0*/  IMAD.MOV.U32 R84, RZ, RZ, R2 ;  /* 0x000000ffff547224 */ /* 0x000fe200078e0002 */
[----:B------:R-:W-:Y:S04]  /*1a200*/  F2FP.BF16.F32.PACK_AB R0, R215, R217 ;  /* 0x000000d9d700723e */ /* 0x000fe800000010ff */
[----:B------:R-:W-:Y:S03]  /*1a210*/  LOP3.LUT R75, R75, R0, RZ, 0xc0, !PT ;  /* 0x000000004b4b7212 */ /* 0x000fe600078ec0ff */
[----:B------:R-:W-:Y:S10]  /*1a220*/  MUFU.EX2 R134, R117 ;  /* 0x0000007500867308 */ /* 0x000ff40000000800 */
[----:B------:R3:W-:Y:S01]  /*1a230*/  MUFU.EX2 R117, R180 ;  /* 0x000000b400757308 */ /* 0x0007e20000000800 */
[----:B--2---:R-:W-:Y:S01]  /*1a240*/  F2FP.BF16.F32.PACK_AB R2, R145, R168 ;  /* 0x000000a89102723e */ /* 0x004fe200000010ff */
[-C--:B-1----:R-:W-:Y:S05]  /*1a250*/  HMMA.16816.F32.BF16 R4, R52, R40.reuse, R4 ;  /* 0x000000283404723c */ /* 0x082fea0000041804 */
[----:B------:R-:W-:Y:S03]  /*1a260*/  LOP3.LUT R50, R50, R2, RZ, 0xc0, !PT ;  /* 0x0000000232327212 */ /* 0x000fe600078ec0ff */
[----:B------:R-:W1:Y:S01]  /*1a270*/  MUFU.EX2 R143, R128 ;  /* 0x00000080008f7308 */ /* 0x000e620000000800 */
[C---:B------:R-:W-:Y:S04]  /*1a280*/  HMMA.16816.F32.BF16 R8, R56.reuse, R40, R8 ;  /* 0x000000283808723c */ /* 0x040fe80000041808 */
[----:B------:R-:W-:Y:S02]  /*1a290*/  F2FP.BF16.F32.PACK_AB R2, R132, R133 ;  /* 0x000000858402723e */ /* 0x000fe400000010ff */
[-C--:B------:R-:W-:Y:S03]  /*1a2a0*/  HMMA.16816.F32.BF16 R12, R56, R42.reuse, R12 ;  /* 0x0000002a380c723c */ /* 0x080fe6000004180c */
[----:B------:R-:W-:Y:S02]  /*1a2b0*/  MUFU.EX2 R127, R221 ;  /* 0x000000dd007f7308 */ /* 0x000fe40000000800 */
[----:B---3--:R-:W-:Y:S01]  /*1a2c0*/  IMAD.MOV.U32 R180, RZ, RZ, R122 ;  /* 0x000000ffffb47224 */ /* 0x008fe200078e007a */
[C---:B------:R-:W-:Y:S01]  /*1a2d0*/  HMMA.16816.F32.BF16 R16, R52.reuse, R42, R16 ;  /* 0x0000002a3410723c */ /* 0x040fe20000041810 */
[----:B------:R-:W2:Y:S06]  /*1a2e0*/  LDSM.16.MT88.4 R40, [R185+0x4400] ;  /* 0x00440000b928783b */ /* 0x000eac0000004200 */
[----:B------:R3:W-:Y:S01]  /*1a2f0*/  MUFU.EX2 R122, R177 ;  /* 0x000000b1007a7308 */ /* 0x0007e20000000800 */
[----:B------:R-:W-:Y:S03]  /*1a300*/  LOP3.LUT R48, R48, R2, RZ, 0xc0, !PT ;  /* 0x0000000230307212 */ /* 0x000fe600078ec0ff */
[----:B-1----:R-:W-:Y:S06]  /*1a310*/  F2FP.BF16.F32.PACK_AB R0, R144, R143 ;  /* 0x0000008f9000723e */ /* 0x002fec00000010ff */
[----:B------:R1:W-:Y:S01]  /*1a320*/  MUFU.EX2 R128, R224 ;  /* 0x000000e000807308 */ /* 0x0003e20000000800 */
[----:B------:R-:W-:Y:S09]  /*1a330*/  F2FP.BF16.F32.PACK_AB R2, R171, R178 ;  /* 0x000000b2ab02723e */ /* 0x000ff200000010ff */
[----:B------:R-:W-:Y:S10]  /*1a340*/  MUFU.EX2 R141, R104 ;  /* 0x00000068008d7308 */ /* 0x000ff40000000800 */
[----:B------:R-:W-:Y:S10]  /*1a350*/  MUFU.EX2 R110, R130 ;  /* 0x00000082006e7308 */ /* 0x000ff40000000800 */
[----:B------:R-:W-:Y:S01]  /*1a360*/  MUFU.EX2 R112, R114 ;  /* 0x0000007200707308 */ /* 0x000fe20000000800 */
[-C--:B--2---:R-:W-:Y:S09]  /*1a370*/  HMMA.16816.F32.BF16 R20, R52, R40.reuse, R20 ;  /* 0x000000283414723c */ /* 0x084ff20000041814 */
[----:B------:R-:W-:Y:S01]  /*1a380*/  MUFU.EX2 R104, R218 ;  /* 0x000000da00687308 */ /* 0x000fe20000000800 */
[C---:B------:R-:W-:Y:S09]  /*1a390*/  HMMA.16816.F32.BF16 R24, R56.reuse, R40, R24 ;  /* 0x000000283818723c */ /* 0x040ff20000041818 */
[----:B------:R-:W-:Y:S01]  /*1a3a0*/  MUFU.EX2 R114, R176 ;  /* 0x000000b000727308 */ /* 0x000fe20000000800 */
[-C--:B------:R-:W-:Y:S06]  /*1a3b0*/  HMMA.16816.F32.BF16 R28, R56, R42.reuse, R28 ;  /* 0x0000002a381c723c */ /* 0x080fec000004181c */
[----:B------:R-:W-:Y:S01]  /*1a3c0*/  HMMA.16816.F32.BF16 R32, R52, R42, R32 ;  /* 0x0000002a3420723c */ /* 0x000fe20000041820 */
[----:B------:R-:W2:Y:S04]  /*1a3d0*/  LDSM.16.MT88.4 R40, [R184+0x4800] ;  /* 0x00480000b828783b */ /* 0x000ea80000004200 */
[----:B------:R-:W-:Y:S02]  /*1a3e0*/  IMAD.MOV.U32 R59, RZ, RZ, R140 ;  /* 0x000000ffff3b7224 */ /* 0x000fe400078e008c */
[----:B------:R-:W-:Y:S01]  /*1a3f0*/  MUFU.EX2 R140, R105 ;  /* 0x00000069008c7308 */ /* 0x000fe20000000800 */
[----:B------:R-:W-:Y:S03]  /*1a400*/  IMAD.MOV.U32 R58, RZ, RZ, R77 ;  /* 0x000000ffff3a7224 */ /* 0x000fe600078e004d */
[----:B------:R-:W-:Y:S01]  /*1a410*/  IMAD.MOV.U32 R57, RZ, RZ, R126 ;  /* 0x000000ffff397224 */ /* 0x000fe200078e007e */
[--C-:B------:R-:W-:Y:S01]  /*1a420*/  HSET2.LE.AND R55, R95, R251.reuse, PT ;  /* 0x000000fb5f377233 */ /* 0x100fe20003803000 */
[----:B------:R-:W-:Y:S01]  /*1a430*/  IMAD.MOV.U32 R56, RZ, RZ, R123 ;  /* 0x000000ffff387224 */ /* 0x000fe200078e007b */
[--C-:B------:R-:W-:Y:S01]  /*1a440*/  HSET2.LE.AND R54, R93, R251.reuse, PT ;  /* 0x000000fb5d367233 */ /* 0x100fe20003803000 */
[----:B---3--:R-:W-:Y:S02]  /*1a450*/  IMAD.MOV.U32 R177, RZ, RZ, R59 ;  /* 0x000000ffffb17224 */ /* 0x008fe400078e003b */
[----:B------:R-:W-:Y:S01]  /*1a460*/  MUFU.EX2 R126, R233 ;  /* 0x000000e9007e7308 */ /* 0x000fe20000000800 */
[----:B------:R-:W-:Y:S01]  /*1a470*/  IMAD.MOV.U32 R59, RZ, RZ, R76 ;  /* 0x000000ffff3b7224 */ /* 0x000fe200078e004c */
[--C-:B------:R-:W-:Y:S01]  /*1a480*/  HSET2.LE.AND R52, R96, R251.reuse, PT ;  /* 0x000000fb60347233 */ /* 0x100fe20003803000 */
[----:B-1----:R-:W-:Y:S01]  /*1a490*/  IMAD.MOV.U32 R224, RZ, RZ, R56 ;  /* 0x000000ffffe07224 */ /* 0x002fe200078e0038 */
[--C-:B------:R-:W-:Y:S01]  /*1a4a0*/  HSET2.LE.AND R53, R98, R251.reuse, PT ;  /* 0x000000fb62357233 */ /* 0x100fe20003803000 */
[----:B------:R-:W-:Y:S02]  /*1a4b0*/  IMAD.MOV.U32 R221, RZ, RZ, R59 ;  /* 0x000000ffffdd7224 */ /* 0x000fe400078e003b */
[----:B------:R-:W-:Y:S03]  /*1a4c0*/  LOP3.LUT R52, R52, R2, RZ, 0xc0, !PT ;  /* 0x0000000234347212 */ /* 0x000fe600078ec0ff */
[----:B------:R1:W-:Y:S01]  /*1a4d0*/  MUFU.EX2 R95, R182 ;  /* 0x000000b6005f7308 */ /* 0x0003e20000000800 */
[----:B------:R-:W-:Y:S01]  /*1a4e0*/  F2FP.BF16.F32.PACK_AB R2, R142, R170 ;  /* 0x000000aa8e02723e */ /* 0x000fe200000010ff */
[----:B------:R-:W-:Y:S03]  /*1a4f0*/  IMAD.MOV.U32 R76, RZ, RZ, R120 ;  /* 0x000000ffff4c7224 */ /* 0x000fe600078e0078 */
[----:B------:R-:W-:Y:S01]  /*1a500*/  LOP3.LUT R54, R54, R2, RZ, 0xc0, !PT ;  /* 0x0000000236367212 */ /* 0x000fe200078ec0ff */
[----:B------:R-:W-:Y:S01]  /*1a510*/  FADD.FTZ R76, R76, R103 ;  /* 0x000000674c4c7221 */ /* 0x000fe20000010000 */
[--C-:B------:R-:W-:Y:S03]  /*1a520*/  HSET2.LE.AND R2, R86, R251.reuse, PT ;  /* 0x000000fb56027233 */ /* 0x100fe60003803000 */
[----:B------:R-:W-:Y:S10]  /*1a530*/  MUFU.EX2 R120, R113 ;  /* 0x0000007100787308 */ /* 0x000ff40000000800 */
[----:B------:R-:W-:Y:S01]  /*1a540*/  MUFU.EX2 R105, R206 ;  /* 0x000000ce00697308 */ /* 0x000fe20000000800 */
[-C--:B--2---:R-:W-:Y:S05]  /*1a550*/  HMMA.16816.F32.BF16 R4, R60, R40.reuse, R4 ;  /* 0x000000283c04723c */ /* 0x084fea0000041804 */
[----:B-1----:R-:W-:Y:S01]  /*1a560*/  IMAD.MOV.U32 R182, RZ, RZ, R109 ;  /* 0x000000ffffb67224 */ /* 0x002fe200078e006d */
[C---:B------:R-:W-:Y:S03]  /*1a570*/  HMMA.16816.F32.BF16 R8, R64.reuse, R40, R8 ;  /* 0x000000284008723c */ /* 0x040fe60000041808 */
[----:B------:R1:W-:Y:S03]  /*1a580*/  MUFU.EX2 R109, R181 ;  /* 0x000000b5006d7308 */ /* 0x0003e60000000800 */
[-C--:B------:R-:W-:Y:S07]  /*1a590*/  HMMA.16816.F32.BF16 R12, R64, R42.reuse, R12 ;  /* 0x0000002a400c723c */ /* 0x080fee000004180c */
[----:B------:R2:W-:Y:S01]  /*1a5a0*/  MUFU.EX2 R93, R216 ;  /* 0x000000d8005d7308 */ /* 0x0005e20000000800 */
[C---:B------:R-:W-:Y:S01]  /*1a5b0*/  HMMA.16816.F32.BF16 R16, R60.reuse, R42, R16 ;  /* 0x0000002a3c10723c */ /* 0x040fe20000041810 */
[----:B------:R-:W3:Y:S08]  /*1a5c0*/  LDSM.16.MT88.4 R40, [R185+0x4800] ;  /* 0x00480000b928783b */ /* 0x000ef00000004200 */
[----:B------:R4:W-:Y:S02]  /*1a5d0*/  MUFU.EX2 R96, R131 ;  /* 0x0000008300607308 */ /* 0x0009e40000000800 */
[----:B-1----:R-:W-:Y:S08]  /*1a5e0*/  IMAD.MOV.U32 R181, RZ, RZ, R121 ;  /* 0x000000ffffb57224 */ /* 0x002ff000078e0079 */
[----:B------:R1:W-:Y:S01]  /*1a5f0*/  MUFU.EX2 R121, R209 ;  /* 0x000000d100797308 */ /* 0x0003e20000000800 */
[----:B--2---:R-:W-:Y:S09]  /*1a600*/  IMAD.MOV.U32 R216, RZ, RZ, R108 ;  /* 0x000000ffffd87224 */ /* 0x004ff200078e006c */
[----:B------:R2:W3:Y:S01]  /*1a610*/  MUFU.EX2 R108, R214 ;  /* 0x000000d6006c7308 */ /* 0x0004e20000000800 */
[----:B----4-:R-:W-:Y:S09]  /*1a620*/  IMAD.MOV.U32 R131, RZ, RZ, R216 ;  /* 0x000000ffff837224 */ /* 0x010ff200078e00d8 */
[----:B------:R-:W-:Y:S01]  /*1a630*/  MUFU.EX2 R98, R125 ;  /* 0x0000007d00627308 */ /* 0x000fe20000000800 */
[----:B-1----:R-:W-:Y:S02]  /*1a640*/  IMAD.MOV.U32 R209, RZ, RZ, R182 ;  /* 0x000000ffffd17224 */ /* 0x002fe400078e00b6 */
[----:B------:R-:W-:Y:S07]  /*1a650*/  IMAD.MOV.U32 R182, RZ, RZ, R58 ;  /* 0x000000ffffb67224 */ /* 0x000fee00078e003a */
[----:B------:R-:W-:Y:S01]  /*1a660*/  MUFU.EX2 R125, R225 ;  /* 0x000000e1007d7308 */ /* 0x000fe20000000800 */
[----:B--2---:R-:W-:Y:S01]  /*1a670*/  IMAD.MOV.U32 R214, RZ, RZ, R107 ;  /* 0x000000ffffd67224 */ /* 0x004fe200078e006b */
[-C--:B---3--:R-:W-:Y:S03]  /*1a680*/  HMMA.16816.F32.BF16 R20, R60, R40.reuse, R20 ;  /* 0x000000283c14723c */ /* 0x088fe60000041814 */
[----:B------:R-:W-:Y:S05]  /*1a690*/  IMAD.MOV.U32 R130, RZ, RZ, R214 ;  /* 0x000000ffff827224 */ /* 0x000fea00078e00d6 */
[----:B------:R-:W-:Y:S03]  /*1a6a0*/  MUFU.EX2 R107, R116 ;  /* 0x00000074006b7308 */ /* 0x000fe60000000800 */
[----:B------:R-:W-:Y:S01]  /*1a6b0*/  IMAD.MOV.U32 R214, RZ, RZ, R180 ;  /* 0x000000ffffd67224 */ /* 0x000fe200078e00b4 */
[C---:B------:R-:W-:Y:S06]  /*1a6c0*/  HMMA.16816.F32.BF16 R24, R64.reuse, R40, R24 ;  /* 0x000000284018723c */ /* 0x040fec0000041818 */
[-C--:B------:R-:W-:Y:S01]  /*1a6d0*/  HMMA.16816.F32.BF16 R28, R64, R42.reuse, R28 ;  /* 0x0000002a401c723c */ /* 0x080fe2000004181c */
[----:B------:R-:W1:Y:S05]  /*1a6e0*/  MUFU.EX2 R123, R213 ;  /* 0x000000d5007b7308 */ /* 0x000e6a0000000800 */
[----:B------:R-:W-:Y:S01]  /*1a6f0*/  HMMA.16816.F32.BF16 R32, R60, R42, R32 ;  /* 0x0000002a3c20723c */ /* 0x000fe20000041820 */
[----:B------:R-:W2:Y:S04]  /*1a700*/  LDSM.16.MT88.4 R40, [R184+0x4c00] ;  /* 0x004c0000b828783b */ /* 0x000ea80000004200 */
[----:B------:R-:W-:Y:S01]  /*1a710*/  MUFU.EX2 R86, R229 ;  /* 0x000000e500567308 */ /* 0x000fe20000000800 */
[----:B------:R-:W-:Y:S01]  /*1a720*/  IMAD.MOV.U32 R67, RZ, RZ, R49 ;  /* 0x000000ffff437224 */ /* 0x000fe200078e0031 */
[--C-:B------:R-:W-:Y:S01]  /*1a730*/  HSET2.LE.AND R49, R83, R251.reuse, PT ;  /* 0x000000fb53317233 */ /* 0x100fe20003803000 */
[----:B------:R-:W-:Y:S03]  /*1a740*/  IMAD.MOV.U32 R64, RZ, RZ, R44 ;  /* 0x000000ffff407224 */ /* 0x000fe600078e002c */
[----:B------:R-:W-:Y:S01]  /*1a750*/  F2FP.BF16.F32.PACK_AB R62, R207, R183 ;  /* 0x000000b7cf3e723e */ /* 0x000fe200000010ff */
[----:B------:R-:W-:Y:S03]  /*1a760*/  IMAD.MOV.U32 R83, RZ, RZ, R45 ;  /* 0x000000ffff537224 */ /* 0x000fe600078e002d */
[----:B------:R-:W-:Y:S01]  /*1a770*/  LOP3.LUT R62, R2, R62, RZ, 0xc0, !PT ;  /* 0x0000003e023e7212 */ /* 0x000fe200078ec0ff */
[----:B------:R-:W3:Y:S01]  /*1a780*/  LDSM.16.MT88.4 R44, [R185+0x4c00] ;  /* 0x004c0000b92c783b */ /* 0x000ee20000004200 */
[--C-:B------:R-:W-:Y:S01]  /*1a790*/  HSET2.LE.AND R63, R90, R251.reuse, PT ;  /* 0x000000fb5a3f7233 */ /* 0x100fe20003803000 */
[----:B------:R-:W-:Y:S01]  /*1a7a0*/  IMAD.MOV.U32 R216, RZ, RZ, R64 ;  /* 0x000000ffffd87224 */ /* 0x000fe200078e0040 */
[--C-:B------:R-:W-:Y:S01]  /*1a7b0*/  HSET2.LE.AND R60, R87, R251.reuse, PT ;  /* 0x000000fb573c7233 */ /* 0x100fe20003803000 */
[----:B------:R-:W4:Y:S01]  /*1a7c0*/  MUFU.EX2 R90, R208 ;  /* 0x000000d0005a7308 */ /* 0x000f220000000800 */
[----:B------:R-:W-:Y:S01]  /*1a7d0*/  F2FP.BF16.F32.PACK_AB R2, R108, R93 ;  /* 0x0000005d6c02723e */ /* 0x000fe200000010ff */
[----:B------:R-:W-:Y:S01]  /*1a7e0*/  IMAD.MOV.U32 R180, RZ, RZ, R83 ;  /* 0x000000ffffb47224 */ /* 0x000fe200078e0053 */
[--C-:B------:R-:W-:Y:S01]  /*1a7f0*/  HSET2.LE.AND R61, R88, R251.reuse, PT ;  /* 0x000000fb583d7233 */ /* 0x100fe20003803000 */
[----:B------:R-:W-:Y:S01]  /*1a800*/  IMAD.MOV.U32 R65, RZ, RZ, R51 ;  /* 0x000000ffff417224 */ /* 0x000fe200078e0033 */
[----:B------:R-:W-:Y:S02]  /*1a810*/  LOP3.LUT R60, R60, R2, RZ, 0xc0, !PT ;  /* 0x000000023c3c7212 */ /* 0x000fe400078ec0ff */
[--C-:B------:R-:W-:Y:S01]  /*1a820*/  HSET2.LE.AND R51, R85, R251.reuse, PT ;  /* 0x000000fb55337233 */ /* 0x100fe20003803000 */
[----:B------:R-:W-:Y:S01]  /*1a830*/  IMAD.MOV.U32 R85, RZ, RZ, R111 ;  /* 0x000000ffff557224 */ /* 0x000fe200078e006f */
[--C-:B------:R-:W-:Y:S01]  /*1a840*/  HSET2.LE.AND R2, R100, R251.reuse, PT ;  /* 0x000000fb64027233 */ /* 0x100fe20003803000 */
[----:B------:R-:W-:Y:S01]  /*1a850*/  MUFU.EX2 R88, R237 ;  /* 0x000000ed00587308 */ /* 0x000fe20000000800 */
[----:B------:R-:W-:Y:S01]  /*1a860*/  F2FP.BF16.F32.PACK_AB R66, R129, R119 ;  /* 0x000000778142723e */ /* 0x000fe200000010ff */
[----:B------:R-:W-:Y:S01]  /*1a870*/  IMAD.MOV.U32 R83, RZ, RZ, R65 ;  /* 0x000000ffff537224 */ /* 0x000fe200078e0041 */
[----:B------:R-:W-:Y:S02]  /*1a880*/  LOP3.LUT R51, R51, R0, RZ, 0xc0, !PT ;  /* 0x0000000033337212 */ /* 0x000fe400078ec0ff */
[----:B------:R-:W-:Y:S02]  /*1a890*/  LOP3.LUT R66, R2, R66, RZ, 0xc0, !PT ;  /* 0x0000004202427212 */ /* 0x000fe400078ec0ff */
[----:B------:R-:W-:Y:S03]  /*1a8a0*/  F2FP.BF16.F32.PACK_AB R0, R134, R204 ;  /* 0x000000cc8600723e */ /* 0x000fe600000010ff */
[----:B------:R-:W-:Y:S01]  /*1a8b0*/  MUFU.EX2 R87, R219 ;  /* 0x000000db00577308 */ /* 0x000fe20000000800 */
[--C-:B------:R-:W-:Y:S02]  /*1a8c0*/  HSET2.LE.AND R64, R97, R251.reuse, PT ;  /* 0x000000fb61407233 */ /* 0x100fe40003803000 */
[----:B------:R-:W-:Y:S02]  /*1a8d0*/  LOP3.LUT R49, R49, R0, RZ, 0xc0, !PT ;  /* 0x0000000031317212 */ /* 0x000fe400078ec0ff */
[----:B------:R-:W-:Y:S01]  /*1a8e0*/  F2FP.BF16.F32.PACK_AB R0, R179, R205 ;  /* 0x000000cdb300723e */ /* 0x000fe200000010ff */
[-C--:B--2---:R-:W-:Y:S04]  /*1a8f0*/  HMMA.16816.F32.BF16 R4, R68, R40.reuse, R4 ;  /* 0x000000284404723c */ /* 0x084fe80000041804 */
[----:B------:R-:W-:Y:S01]  /*1a900*/  MUFU.EX2 R111, R124 ;  /* 0x0000007c006f7308 */ /* 0x000fe20000000800 */
[----:B------:R-:W-:Y:S01]  /*1a910*/  LOP3.LUT R53, R53, R0, RZ, 0xc0, !PT ;  /* 0x0000000035357212 */ /* 0x000fe200078ec0ff */
[C---:B------:R-:W-:Y:S08]  /*1a920*/  HMMA.16816.F32.BF16 R8, R72.reuse, R40, R8 ;  /* 0x000000284808723c */ /* 0x040ff00000041808 */
[----:B------:R-:W2:Y:S03]  /*1a930*/  MUFU.EX2 R124, R234 ;  /* 0x000000ea007c7308 */ /* 0x000ea60000000800 */
[----:B------:R-:W-:Y:S01]  /*1a940*/  F2FP.BF16.F32.PACK_AB R0, R140, R141 ;  /* 0x0000008d8c00723e */ /* 0x000fe200000010ff */
[-C--:B------:R-:W-:Y:S03]  /*1a950*/  HMMA.16816.F32.BF16 R12, R72, R42.reuse, R12 ;  /* 0x0000002a480c723c */ /* 0x080fe6000004180c */
[----:B------:R-:W-:Y:S03]  /*1a960*/  LOP3.LUT R55, R55, R0, RZ, 0xc0, !PT ;  /* 0x0000000037377212 */ /* 0x000fe600078ec0ff */
[C---:B------:R-:W-:Y:S01]  /*1a970*/  HMMA.16816.F32.BF16 R16, R68.reuse, R42, R16 ;  /* 0x0000002a4410723c */ /* 0x040fe20000041810 */
[----:B------:R-:W1:Y:S01]  /*1a980*/  LDSM.16.MT88.4 R40, [R184+0x5000] ;  /* 0x00500000b828783b */ /* 0x000e620000004200 */
[----:B------:R-:W2:Y:S03]  /*1a990*/  MUFU.EX2 R100, R232 ;  /* 0x000000e800647308 */ /* 0x000ea60000000800 */
[----:B------:R-:W-:Y:S01]  /*1a9a0*/  F2FP.BF16.F32.PACK_AB R0, R122, R117 ;  /* 0x000000757a00723e */ /* 0x000fe200000010ff */
[-C--:B---3--:R-:W-:Y:S06]  /*1a9b0*/  HMMA.16816.F32.BF16 R20, R68, R44.reuse, R20 ;  /* 0x0000002c4414723c */ /* 0x088fec0000041814 */
[----:B------:R-:W-:Y:S01]  /*1a9c0*/  MUFU.EX2 R113, R212 ;  /* 0x000000d400717308 */ /* 0x000fe20000000800 */
[----:B------:R-:W-:Y:S01]  /*1a9d0*/  LOP3.LUT R63, R63, R0, RZ, 0xc0, !PT ;  /* 0x000000003f3f7212 */ /* 0x000fe200078ec0ff */
[C---:B------:R-:W-:Y:S04]  /*1a9e0*/  HMMA.16816.F32.BF16 R24, R72.reuse, R44, R24 ;  /* 0x0000002c4818723c */ /* 0x040fe80000041818 */
[----:B------:R-:W-:Y:S02]  /*1a9f0*/  F2FP.BF16.F32.PACK_AB R0, R109, R95 ;  /* 0x0000005f6d00723e */ /* 0x000fe400000010ff */
[-C--:B------:R-:W-:Y:S02]  /*1aa00*/  HMMA.16816.F32.BF16 R28, R72, R46.reuse, R28 ;  /* 0x0000002e481c723c */ /* 0x080fe4000004181c */
[----:B------:R-:W-:Y:S03]  /*1aa10*/  MUFU.EX2 R75, R227 ;  /* 0x000000e3004b7308 */ /* 0x000fe60000000800 */
[----:B------:R-:W-:Y:S01]  /*1aa20*/  FADD.FTZ R44, R85, R102 ;  /* 0x00000066552c7221 */ /* 0x000fe20000010000 */
[----:B------:R-:W-:Y:S06]  /*1aa30*/  HMMA.16816.F32.BF16 R32, R68, R46, R32 ;  /* 0x0000002e4420723c */ /* 0x000fec0000041820 */
[----:B------:R-:W-:Y:S01]  /*1aa40*/  MUFU.EX2 R102, R226 ;  /* 0x000000e200667308 */ /* 0x000fe20000000800 */
[----:B------:R-:W-:Y:S04]  /*1aa50*/  IMAD.MOV.U32 R85, RZ, RZ, R57 ;  /* 0x000000ffff557224 */ /* 0x000fe800078e0039 */
[----:B------:R-:W-:Y:S01]  /*1aa60*/  FADD.FTZ R45, R3, R106 ;  /* 0x0000006a032d7221 */ /* 0x000fe20000010000 */
[----:B------:R-:W3:Y:S01]  /*1aa70*/  LDSM.16.MT88.4 R56, [R185+0x5000] ;  /* 0x00500000b938783b */ /* 0x000ee20000004200 */
[----:B------:R-:W-:Y:S02]  /*1aa80*/  LOP3.LUT R61, R61, R0, RZ, 0xc0, !PT ;  /* 0x000000003d3d7212 */ /* 0x000fe400078ec0ff */
[----:B------:R-:W-:Y:S01]  /*1aa90*/  FADD.FTZ R69, R221, R45 ;  /* 0x0000002ddd457221 */ /* 0x000fe20000010000 */
[----:B------:R-:W-:Y:S01]  /*1aaa0*/  F2FP.BF16.F32.PACK_AB R0, R120, R115 ;  /* 0x000000737800723e */ /* 0x000fe200000010ff */
[----:B------:R-:W-:Y:S01]  /*1aab0*/  FADD.FTZ R72, R177, R118 ;  /* 0x00000076b1487221 */ /* 0x000fe20000010000 */
[----:B------:R-:W-:Y:S01]  /*1aac0*/  F2FP.BF16.F32.PACK_AB R2, R110, R96 ;  /* 0x000000606e02723e */ /* 0x000fe200000010ff */
[----:B------:R-:W-:Y:S01]  /*1aad0*/  IMAD.MOV.U32 R177, RZ, RZ, R84 ;  /* 0x000000ffffb17224 */ /* 0x000fe200078e0054 */
[--C-:B------:R-:W-:Y:S01]  /*1aae0*/  HSET2.LE.AND R65, R94, R251.reuse, PT ;  /* 0x000000fb5e417233 */ /* 0x100fe20003803000 */
[-C--:B-1----:R-:W-:Y:S01]  /*1aaf0*/  HMMA.16816.F32.BF16 R4, R48, R40.reuse, R4 ;  /* 0x000000283004723c */ /* 0x082fe20000041804 */
[----:B------:R-:W1:Y:S04]  /*1ab00*/  MUFU.EX2 R116, R210 ;  /* 0x000000d200747308 */ /* 0x000e680000000800 */
[----:B------:R-:W-:Y:S01]  /*1ab10*/  LOP3.LUT R64, R64, R2, RZ, 0xc0, !PT ;  /* 0x0000000240407212 */ /* 0x000fe200078ec0ff */
[C---:B------:R-:W-:Y:S05]  /*1ab20*/  HMMA.16816.F32.BF16 R8, R52.reuse, R40, R8 ;  /* 0x000000283408723c */ /* 0x040fea0000041808 */
[----:B------:R-:W-:Y:S01]  /*1ab30*/  MUFU.EX2 R77, R169 ;  /* 0x000000a9004d7308 */ /* 0x000fe20000000800 */
[----:B------:R-:W-:Y:S01]  /*1ab40*/  IMAD.MOV.U32 R84, RZ, RZ, R67 ;  /* 0x000000ffff547224 */ /* 0x000fe200078e0043 */
[-C--:B------:R-:W-:Y:S04]  /*1ab50*/  HMMA.16816.F32.BF16 R12, R52, R42.reuse, R12 ;  /* 0x0000002a340c723c */ /* 0x080fe8000004180c */
[--C-:B------:R-:W-:Y:S02]  /*1ab60*/  HSET2.LE.AND R67, R101, R251.reuse, PT ;  /* 0x000000fb65437233 */ /* 0x100fe40003803000 */
[C---:B------:R-:W-:Y:S05]  /*1ab70*/  HMMA.16816.F32.BF16 R16, R48.reuse, R42, R16 ;  /* 0x0000002a3010723c */ /* 0x040fea0000041810 */
[----:B------:R-:W-:Y:S01]  /*1ab80*/  LOP3.LUT R67, R67, R0, RZ, 0xc0, !PT ;  /* 0x0000000043437212 */ /* 0x000fe200078ec0ff */
[----:B------:R-:W-:Y:S01]  /*1ab90*/  FADD.FTZ R0, R224, R44 ;  /* 0x0000002ce0007221 */ /* 0x000fe20000010000 */
[----:B------:R-:W-:Y:S01]  /*1aba0*/  FADD.FTZ R2, R209, R76 ;  /* 0x0000004cd1027221 */ /* 0x000fe20000010000 */
[----:B------:R-:W2:Y:S01]  /*1abb0*/  LDSM.16.MT88.4 R44, [R184+0x5400] ;  /* 0x00540000b82c783b */ /* 0x000ea20000004200 */
[----:B------:R-:W-:Y:S02]  /*1abc0*/  MUFU.EX2 R76, R222 ;  /* 0x000000de004c7308 */ /* 0x000fe40000000800 */
[----:B------:R-:W-:Y:S01]  /*1abd0*/  FADD.FTZ R41, R214, R0 ;  /* 0x00000000d6297221 */ /* 0x000fe20000010000 */
[-C--:B---3--:R-:W-:Y:S03]  /*1abe0*/  HMMA.16816.F32.BF16 R20, R48, R56.reuse, R20 ;  /* 0x000000383014723c */ /* 0x088fe60000041814 */
[----:B------:R-:W-:Y:S01]  /*1abf0*/  FADD.FTZ R73, R182, R2 ;  /* 0x00000002b6497221 */ /* 0x000fe20000010000 */
[--C-:B------:R-:W-:Y:S01]  /*1ac00*/  HSET2.LE.AND R2, R91, R251.reuse, PT ;  /* 0x000000fb5b027233 */ /* 0x100fe20003803000 */
[----:B------:R-:W-:Y:S01]  /*1ac10*/  FADD.FTZ R72, R85, R72 ;  /* 0x0000004855487221 */ /* 0x000fe20000010000 */
[C---:B------:R-:W-:Y:S01]  /*1ac20*/  HMMA.16816.F32.BF16 R24, R52.reuse, R56, R24 ;  /* 0x000000383418723c */ /* 0x040fe20000041818 */
[----:B------:R-:W3:Y:S04]  /*1ac30*/  MUFU.EX2 R85, R238 ;  /* 0x000000ee00557308 */ /* 0x000ee80000000800 */
[----:B------:R-:W-:Y:S01]  /*1ac40*/  F2FP.BF16.F32.PACK_AB R71, R123, R121 ;  /* 0x000000797b47723e */ /* 0x000fe200000010ff */
[-C--:B------:R-:W-:Y:S05]  /*1ac50*/  HMMA.16816.F32.BF16 R28, R52, R58.reuse, R28 ;  /* 0x0000003a341c723c */ /* 0x080fea000004181c */
[----:B------:R-:W-:Y:S01]  /*1ac60*/  MUFU.EX2 R55, R239 ;  /* 0x000000ef00377308 */ /* 0x000fe20000000800 */
[----:B------:R-:W-:Y:S01]  /*1ac70*/  LOP3.LUT R71, R2, R71, RZ, 0xc0, !PT ;  /* 0x0000004702477212 */ /* 0x000fe200078ec0ff */
[----:B------:R-:W-:Y:S04]  /*1ac80*/  HMMA.16816.F32.BF16 R32, R48, R58, R32 ;  /* 0x0000003a3020723c */ /* 0x000fe80000041820 */
[----:B------:R-:W-:Y:S01]  /*1ac90*/  FADD.FTZ R2, R130, R72 ;  /* 0x0000004882027221 */ /* 0x000fe20000010000 */
[----:B------:R-:W-:Y:S01]  /*1aca0*/  FADD.FTZ R40, R181, R73 ;  /* 0x00000049b5287221 */ /* 0x000fe20000010000 */
[--C-:B------:R-:W-:Y:S01]  /*1acb0*/  HSET2.LE.AND R56, R79, R251.reuse, PT ;  /* 0x000000fb4f387233 */ /* 0x100fe20003803000 */
[----:B------:R-:W-:Y:S02]  /*1acc0*/  IMAD.MOV.U32 R182, RZ, RZ, R84 ;  /* 0x000000ffffb67224 */ /* 0x000fe400078e0054 */
[----:B------:R-:W-:Y:S02]  /*1acd0*/  MUFU.EX2 R84, R230 ;  /* 0x000000e600547308 */ /* 0x000fe40000000800 */
[----:B------:R-:W-:Y:S01]  /*1ace0*/  FADD.FTZ R73, R250, R2 ;  /* 0x00000002fa497221 */ /* 0x000fe20000010000 */
[----:B----4-:R-:W-:Y:S01]  /*1acf0*/  F2FP.BF16.F32.PACK_AB R2, R105, R90 ;  /* 0x0000005a6902723e */ /* 0x010fe200000010ff */
[----:B------:R-:W-:Y:S01]  /*1ad00*/  FADD.FTZ R74, R82, R41 ;  /* 0x00000029524a7221 */ /* 0x000fe20000010000 */
[----:B------:R-:W-:Y:S01]  /*1ad10*/  F2FP.BF16.F32.PACK_AB R3, R112, R107 ;  /* 0x0000006b7003723e */ /* 0x000fe200000010ff */
[----:B------:R-:W-:Y:S01]  /*1ad20*/  FADD.FTZ R73, R216, R73 ;  /* 0x00000049d8497221 */ /* 0x000fe20000010000 */
[----:B------:R-:W-:Y:S01]  /*1ad30*/  LOP3.LUT R56, R56, R2, RZ, 0xc0, !PT ;  /* 0x0000000238387212 */ /* 0x000fe200078ec0ff */
[----:B------:R-:W-:Y:S01]  /*1ad40*/  FADD.FTZ R2, R182, R40 ;  /* 0x00000028b6027221 */ /* 0x000fe20000010000 */
[-C--:B--2---:R-:W-:Y:S01]  /*1ad50*/  HMMA.16816.F32.BF16 R4, R60, R44.reuse, R4 ;  /* 0x0000002c3c04723c */ /* 0x084fe20000041804 */
[----:B------:R-:W2:Y:S01]  /*1ad60*/  LDSM.16.MT88.4 R40, [R185+0x5400] ;  /* 0x00540000b928783b */ /* 0x000ea20000004200 */
[----:B------:R-:W-:Y:S03]  /*1ad70*/  MUFU.EX2 R82, R223 ;  /* 0x000000df00527308 */ /* 0x000fe60000000800 */
[--C-:B------:R-:W-:Y:S01]  /*1ad80*/  HSET2.LE.AND R0, R92, R251.reuse, PT ;  /* 0x000000fb5c007233 */ /* 0x100fe20003803000 */
[----:B------:R-:W-:Y:S01]  /*1ad90*/  IMAD.MOV.U32 R214, RZ, RZ, R83 ;  /* 0x000000ffffd67224 */ /* 0x000fe200078e0053 */
[----:B------:R-:W-:Y:S01]  /*1ada0*/  F2FP.BF16.F32.PACK_AB R70, R128, R127 ;  /* 0x0000007f8046723e */ /* 0x000fe200000010ff */
[----:B------:R-:W-:Y:S04]  /*1adb0*/  FADD.FTZ R49, R180, R2 ;  /* 0x00000002b4317221 */ /* 0x000fe80000010000 */
[----:B------:R-:W4:Y:S01]  /*1adc0*/  MUFU.EX2 R83, R235 ;  /* 0x000000eb00537308 */ /* 0x000f220000000800 */
[----:B------:R-:W-:Y:S01]  /*1add0*/  LOP3.LUT R65, R65, R3, RZ, 0xc0, !PT ;  /* 0x0000000341417212 */ /* 0x000fe200078ec0ff */
[----:B------:R-:W-:Y:S01]  /*1ade0*/  FADD.FTZ R51, R166, R49 ;  /* 0x00000031a6337221 */ /* 0x000fe20000010000 */
[----:B------:R-:W-:Y:S01]  /*1adf0*/  LOP3.LUT R70, R0, R70, RZ, 0xc0, !PT ;  /* 0x0000004600467212 */ /* 0x000fe200078ec0ff */
[----:B------:R-:W-:Y:S01]  /*1ae00*/  FADD.FTZ R0, R131, R69 ;  /* 0x0000004583007221 */ /* 0x000fe20000010000 */
[----:B------:R-:W-:Y:S02]  /*1ae10*/  F2FP.BF16.F32.PACK_AB R2, R126, R124 ;  /* 0x0000007c7e02723e */ /* 0x000fe400000010ff */
[--C-:B------:R-:W-:Y:S01]  /*1ae20*/  HSET2.LE.AND R69, R99, R251.reuse, PT ;  /* 0x000000fb63457233 */ /* 0x100fe20003803000 */
[C---:B------:R-:W-:Y:S04]  /*1ae30*/  HMMA.16816.F32.BF16 R8, R64.reuse, R44, R8 ;  /* 0x0000002c4008723c */ /* 0x040fe80000041808 */
[----:B------:R-:W-:Y:S01]  /*1ae40*/  FADD.FTZ R72, R247, R0 ;  /* 0x00000000f7487221 */ /* 0x000fe20000010000 */
[----:B------:R-:W-:Y:S01]  /*1ae50*/  F2FP.BF16.F32.PACK_AB R0, R104, R87 ;  /* 0x000000576800723e */ /* 0x000fe200000010ff */
[-C--:B------:R-:W-:Y:S05]  /*1ae60*/  HMMA.16816.F32.BF16 R12, R64, R46.reuse, R12 ;  /* 0x0000002e400c723c */ /* 0x080fea000004180c */
[----:B------:R-:W-:Y:S01]  /*1ae70*/  LOP3.LUT R69, R69, R0, RZ, 0xc0, !PT ;  /* 0x0000000045457212 */ /* 0x000fe200078ec0ff */
[C---:B------:R-:W-:Y:S01]  /*1ae80*/  HMMA.16816.F32.BF16 R16, R60.reuse, R46, R16 ;  /* 0x0000002e3c10723c */ /* 0x040fe20000041810 */
[----:B------:R-:W4:Y:S04]  /*1ae90*/  LDSM.16.MT88.4 R44, [R184+0x5800] ;  /* 0x00580000b82c783b */ /* 0x000f280000004200 */
[----:B------:R-:W-:Y:S01]  /*1aea0*/  FADD.FTZ R0, R214, R74 ;  /* 0x0000004ad6007221 */ /* 0x000fe20000010000 */
[--C-:B------:R-:W-:Y:S01]  /*1aeb0*/  HSET2.LE.AND R3, R89, R251.reuse, PT ;  /* 0x000000fb59037233 */ /* 0x100fe20003803000 */
[----:B------:R-:W-:Y:S01]  /*1aec0*/  FADD.FTZ R72, R177, R72 ;  /* 0x00000048b1487221 */ /* 0x000fe20000010000 */
[----:B------:R-:W-:Y:S01]  /*1aed0*/  F2FP.BF16.F32.PACK_AB R68, R100, R86 ;  /* 0x000000566444723e */ /* 0x000fe200000010ff */
[----:B------:R-:W-:Y:S01]  /*1aee0*/  MUFU.EX2 R74, R236 ;  /* 0x000000ec004a7308 */ /* 0x000fe20000000800 */
[-C--:B--2---:R-:W-:Y:S03]  /*1aef0*/  HMMA.16816.F32.BF16 R20, R60, R40.reuse, R20 ;  /* 0x000000283c14723c */ /* 0x084fe60000041814 */
[----:B------:R-:W-:Y:S01]  /*1af00*/  FADD.FTZ R48, R163, R0 ;  /* 0x00000000a3307221 */ /* 0x000fe20000010000 */
[--C-:B------:R-:W-:Y:S02]  /*1af10*/  HSET2.LE.AND R0, R81, R251.reuse, PT ;  /* 0x000000fb51007233 */ /* 0x100fe40003803000 */
[C---:B------:R-:W-:Y:S05]  /*1af20*/  HMMA.16816.F32.BF16 R24, R64.reuse, R40, R24 ;  /* 0x000000284018723c */ /* 0x040fea0000041818 */
[----:B------:R-:W-:Y:S01]  /*1af30*/  LOP3.LUT R68, R3, R68, RZ, 0xc0, !PT ;  /* 0x0000004403447212 */ /* 0x000fe200078ec0ff */
[-C--:B------:R-:W-:Y:S05]  /*1af40*/  HMMA.16816.F32.BF16 R28, R64, R42.reuse, R28 ;  /* 0x0000002a401c723c */ /* 0x080fea000004181c */
[--C-:B------:R-:W-:Y:S01]  /*1af50*/  HSET2.LE.AND R57, R78, R251.reuse, PT ;  /* 0x000000fb4e397233 */ /* 0x100fe20003803000 */
[----:B------:R-:W-:Y:S01]  /*1af60*/  HMMA.16816.F32.BF16 R32, R60, R42, R32 ;  /* 0x0000002a3c20723c */ /* 0x000fe20000041820 */
[----:B------:R-:W-:Y:S04]  /*1af70*/  MUFU.EX2 R78, R231 ;  /* 0x000000e7004e7308 */ /* 0x000fe80000000800 */
[----:B-1----:R-:W-:Y:S01]  /*1af80*/  F2FP.BF16.F32.PACK_AB R58, R116, R113 ;  /* 0x00000071743a723e */ /* 0x002fe200000010ff */
[----:B------:R-:W-:Y:S01]  /*1af90*/  FADD.FTZ R50, R161, R48 ;  /* 0x00000030a1327221 */ /* 0x000fe20000010000 */
[----:B------:R-:W-:Y:S01]  /*1afa0*/  F2FP.BF16.F32.PACK_AB R3, R111, R98 ;  /* 0x000000626f03723e */ /* 0x000fe200000010ff */
[----:B------:R-:W-:Y:S03]  /*1afb0*/  FADD.FTZ R48, R175, R51 ;  /* 0x00000033af307221 */ /* 0x000fe60000010000 */
[----:B------:R-:W-:Y:S01]  /*1afc0*/  LOP3.LUT R154, R154, R2, RZ, 0xc0, !PT ;  /* 0x000000029a9a7212 */ /* 0x000fe200078ec0ff */
[----:B------:R-:W-:Y:S01]  /*1afd0*/  FADD.FTZ R2, R162, R73 ;  /* 0x00000049a2027221 */ /* 0x000fe20000010000 */
[----:B------:R-:W-:Y:S01]  /*1afe0*/  LOP3.LUT R58, R0, R58, RZ, 0xc0, !PT ;  /* 0x0000003a003a7212 */ /* 0x000fe200078ec0ff */
[----:B------:R-:W-:Y:S01]  /*1aff0*/  FADD.FTZ R54, R188, R48 ;  /* 0x00000030bc367221 */ /* 0x000fe20000010000 */
[----:B------:R-:W-:Y:S01]  /*1b000*/  MUFU.EX2 R73, R241 ;  /* 0x000000f100497308 */ /* 0x000fe20000000800 */
[----:B------:R2:W5:Y:S01]  /*1b010*/  LDL.LU R188, [R1+0x88] ;  /* 0x0000880001bc7983 */ /* 0x0005620000300800 */
[----:B------:R-:W-:Y:S01]  /*1b020*/  FADD.FTZ R49, R160, R2 ;  /* 0x00000002a0317221 */ /* 0x000fe20000010000 */
[----:B---3--:R-:W-:Y:S01]  /*1b030*/  F2FP.BF16.F32.PACK_AB R2, R85, R88 ;  /* 0x000000585502723e */ /* 0x008fe200000010ff */
[-C--:B----4-:R-:W-:Y:S01]  /*1b040*/  HMMA.16816.F32.BF16 R4, R68, R44.reuse, R4 ;  /* 0x0000002c4404723c */ /* 0x090fe20000041804 */
[----:B------:R-:W-:Y:S04]  /*1b050*/  LDSM.16.MT88.4 R160, [R184+0x5c00] ;  /* 0x005c0000b8a0783b */ /* 0x000fe80000004200 */
[----:B------:R-:W-:Y:S01]  /*1b060*/  LOP3.LUT R152, R152, R2, RZ, 0xc0, !PT ;  /* 0x0000000298987212 */ /* 0x000fe200078ec0ff */
[----:B------:R-:W-:Y:S01]  /*1b070*/  FADD.FTZ R2, R245, R49 ;  /* 0x00000031f5027221 */ /* 0x000fe20000010000 */
[----:B------:R-:W-:Y:S01]  /*1b080*/  LOP3.LUT R57, R57, R3, RZ, 0xc0, !PT ;  /* 0x0000000339397212 */ /* 0x000fe200078ec0ff */
[----:B------:R-:W-:Y:S02]  /*1b090*/  FADD.FTZ R0, R167, R72 ;  /* 0x00000048a7007221 */ /* 0x000fe40000010000 */
[----:B------:R-:W1:Y:S01]  /*1b0a0*/  MUFU.EX2 R72, R228 ;  /* 0x000000e400487308 */ /* 0x000e620000000800 */
[----:B------:R-:W-:Y:S01]  /*1b0b0*/  HSET2.LE.AND R3, R80, R251, PT ;  /* 0x000000fb50037233 */ /* 0x000fe20003803000 */
[----:B------:R-:W-:Y:S01]  /*1b0c0*/  FADD.FTZ R52, R165, R0 ;  /* 0x00000000a5347221 */ /* 0x000fe20000010000 */
[----:B------:R-:W-:Y:S02]  /*1b0d0*/  F2FP.BF16.F32.PACK_AB R59, R77, R114 ;  /* 0x000000724d3b723e */ /* 0x000fe400000010ff */
[----:B------:R-:W-:Y:S02]  /*1b0e0*/  F2FP.BF16.F32.PACK_AB R0, R102, R125 ;  /* 0x0000007d6600723e */ /* 0x000fe400000010ff */
[----:B------:R-:W-:Y:S02]  /*1b0f0*/  LOP3.LUT R59, R3, R59, RZ, 0xc0, !PT ;  /* 0x0000003b033b7212 */ /* 0x000fe400078ec0ff */
[----:B------:R-:W-:Y:S02]  /*1b100*/  F2FP.BF16.F32.PACK_AB R3, R83, R84 ;  /* 0x000000545303723e */ /* 0x000fe400000010ff */
[----:B------:R-:W-:Y:S01]  /*1b110*/  LOP3.LUT R155, R155, R0, RZ, 0xc0, !PT ;  /* 0x000000009b9b7212 */ /* 0x000fe200078ec0ff */
[----:B------:R-:W-:Y:S01]  /*1b120*/  FADD.FTZ R0, R242, R52 ;  /* 0x00000034f2007221 */ /* 0x000fe20000010000 */
[----:B------:R-:W-:Y:S01]  /*1b130*/  LOP3.LUT R153, R153, R3, RZ, 0xc0, !PT ;  /* 0x0000000399997212 */ /* 0x000fe200078ec0ff */
[----:B------:R-:W-:Y:S01]  /*1b140*/  FADD.FTZ R3, R249, R50 ;  /* 0x00000032f9037221 */ /* 0x000fe20000010000 */
[C---:B------:R-:W-:Y:S01]  /*1b150*/  HMMA.16816.F32.BF16 R8, R56.reuse, R44, R8 ;  /* 0x0000002c3808723c */ /* 0x040fe20000041808 */
[----:B------:R-:W3:Y:S03]  /*1b160*/  LDSM.16.MT88.4 R48, [R185+0x5800] ;  /* 0x00580000b930783b */ /* 0x000ee60000004200 */
[----:B------:R-:W-:Y:S01]  /*1b170*/  FADD.FTZ R53, R248, R3 ;  /* 0x00000003f8357221 */ /* 0x000fe20000010000 */
[----:B-1----:R-:W-:Y:S01]  /*1b180*/  F2FP.BF16.F32.PACK_AB R40, R55, R72 ;  /* 0x000000483728723e */ /* 0x002fe200000010ff */
[----:B------:R-:W-:Y:S01]  /*1b190*/  FADD.FTZ R52, R244, R2 ;  /* 0x00000002f4347221 */ /* 0x000fe20000010000 */
[----:B------:R-:W-:Y:S01]  /*1b1a0*/  F2FP.BF16.F32.PACK_AB R2, R75, R76 ;  /* 0x0000004c4b02723e */ /* 0x000fe200000010ff */
[----:B------:R-:W-:Y:S01]  /*1b1b0*/  FADD.FTZ R41, R240, R0 ;  /* 0x00000000f0297221 */ /* 0x000fe20000010000 */
[-C--:B------:R-:W-:Y:S03]  /*1b1c0*/  HMMA.16816.F32.BF16 R12, R56, R46.reuse, R12 ;  /* 0x0000002e380c723c */ /* 0x080fe6000004180c */
[----:B------:R-:W-:Y:S01]  /*1b1d0*/  F2FP.BF16.F32.PACK_AB R0, R78, R82 ;  /* 0x000000524e00723e */ /* 0x000fe200000010ff */
[----:B------:R-:W-:Y:S01]  /*1b1e0*/  FADD.FTZ R41, R174, R41 ;  /* 0x00000029ae297221 */ /* 0x000fe20000010000 */
[----:B------:R-:W-:Y:S01]  /*1b1f0*/  LOP3.LUT R137, R137, R2, RZ, 0xc0, !PT ;  /* 0x0000000289897212 */ /* 0x000fe200078ec0ff */
[----:B------:R-:W-:Y:S01]  /*1b200*/  FADD.FTZ R2, R187, R53 ;  /* 0x00000035bb027221 */ /* 0x000fe20000010000 */
[----:B------:R-:W-:Y:S01]  /*1b210*/  LOP3.LUT R136, R136, R0, RZ, 0xc0, !PT ;  /* 0x0000000088887212 */ /* 0x000fe200078ec0ff */
[----:B------:R2:W5:Y:S01]  /*1b220*/  LDL.LU R187, [R1+0x84] ;  /* 0x0000840001bb7983 */ /* 0x0005620000300800 */
[C---:B------:R-:W-:Y:S04]  /*1b230*/  HMMA.16816.F32.BF16 R16, R68.reuse, R46, R16 ;  /* 0x0000002e4410723c */ /* 0x040fe80000041810 */
[----:B------:R-:W-:Y:S01]  /*1b240*/  FADD.FTZ R0, R252, R54 ;  /* 0x00000036fc007221 */ /* 0x000fe20000010000 */
[----:B------:R-:W-:Y:S01]  /*1b250*/  LOP3.LUT R139, R139, R40, RZ, 0xc0, !PT ;  /* 0x000000288b8b7212 */ /* 0x000fe200078ec0ff */
[----:B------:R-:W-:Y:S01]  /*1b260*/  FADD.FTZ R41, R173, R41 ;  /* 0x00000029ad297221 */ /* 0x000fe20000010000 */
[----:B------:R-:W-:Y:S01]  /*1b270*/  F2FP.BF16.F32.PACK_AB R3, R73, R74 ;  /* 0x0000004a4903723e */ /* 0x000fe200000010ff */
[----:B------:R-:W-:Y:S02]  /*1b280*/  FADD.FTZ R40, R186, R0 ;  /* 0x00000000ba287221 */ /* 0x000fe40000010000 */
[----:B------:R2:W5:Y:S01]  /*1b290*/  LDL.LU R186, [R1+0x80] ;  /* 0x0000800001ba7983 */ /* 0x0005620000300800 */
[----:B------:R-:W-:Y:S01]  /*1b2a0*/  FADD.FTZ R0, R135, R2 ;  /* 0x0000000287007221 */ /* 0x000fe20000010000 */
[----:B------:R-:W-:Y:S01]  /*1b2b0*/  LOP3.LUT R138, R138, R3, RZ, 0xc0, !PT ;  /* 0x000000038a8a7212 */ /* 0x000fe200078ec0ff */
[----:B------:R-:W-:Y:S01]  /*1b2c0*/  FADD.FTZ R40, R156, R40 ;  /* 0x000000289c287221 */ /* 0x000fe20000010000 */
[----:B------:R2:W5:Y:S01]  /*1b2d0*/  LDL.LU R135, [R1+0x7c] ;  /* 0x00007c0001877983 */ /* 0x0005620000300800 */
[----:B------:R-:W-:Y:S02]  /*1b2e0*/  FADD.FTZ R3, R246, R52 ;  /* 0x00000034f6037221 */ /* 0x000fe40000010000 */
[----:B------:R-:W-:Y:S02]  /*1b2f0*/  FADD.FTZ R40, R157, R40 ;  /* 0x000000289d287221 */ /* 0x000fe40000010000 */
        /* <DEDUP_REMOVED lines=21> */
[----:B------:R-:W1:Y:S02]  /*1b450*/  LDSM.16.MT88.4 R40, [R185+0x5c00] ;  /* 0x005c0000b928783b */ /* 0x000e640000004200 */
[----:B------:R-:W-:Y:S01]  /*1b460*/  FADD.FTZ R3, R205, R3 ;  /* 0x00000003cd037221 */ /* 0x000fe20000010000 */
[----:B------:R-:W-:Y:S01]  /*1b470*/  FADD.FTZ R45, R132, R0 ;  /* 0x00000000842d7221 */ /* 0x000fe20000010000 */
[----:B------:R-:W-:Y:S01]  /*1b480*/  FADD.FTZ R0, R134, R2 ;  /* 0x0000000286007221 */ /* 0x000fe20000010000 */
[----:B------:R-:W-:Y:S05]  /*1b490*/  HMMA.16816.F32.BF16 R32, R68, R50, R32 ;  /* 0x000000324420723c */ /* 0x000fea0000041820 */
[----:B------:R-:W-:Y:S01]  /*1b4a0*/  FADD.FTZ R3, R179, R3 ;  /* 0x00000003b3037221 */ /* 0x000fe20000010000 */
[-C--:B------:R-:W-:Y:S05]  /*1b4b0*/  HMMA.16816.F32.BF16 R164, R152, R160.reuse, R4 ;  /* 0x000000a098a4723c */ /* 0x080fea0000041804 */
        /* <DEDUP_REMOVED lines=8> */
[----:B------:R-:W-:Y:S04]  /*1b540*/  IMAD.MOV.U32 R132, RZ, RZ, R36 ;  /* 0x000000ffff847224 */ /* 0x000fe800078e0024 */
        /* <DEDUP_REMOVED lines=13> */
[-C--:B-1----:R-:W-:Y:S03]  /*1b620*/  HMMA.16816.F32.BF16 R156, R152, R40.reuse, R20 ;  /* 0x00000028989c723c */ /* 0x082fe60000041814 */
        /* <DEDUP_REMOVED lines=20> */
[----:B------:R-:W-:Y:S03]  /*1b770*/  IMAD.MOV.U32 R134, RZ, RZ, R38 ;  /* 0x000000ffff867224 */ /* 0x000fe600078e0026 */
        /* <DEDUP_REMOVED lines=23> */
[----:B------:R-:W-:Y:S04]  /*1b8f0*/  STL [R1+0x50], R4 ;  /* 0x0000500401007387 */ /* 0x000fe80000100800 */
[----:B------:R1:W-:Y:S04]  /*1b900*/  STL [R1+0x54], R3 ;  /* 0x0000540301007387 */ /* 0x0003e80000100800 */
[----:B------:R2:W-:Y:S04]  /*1b910*/  STL [R1+0x48], R2 ;  /* 0x0000480201007387 */ /* 0x0005e80000100800 */
[----:B------:R2:W-:Y:S01]  /*1b920*/  STL [R1+0x4c], R0 ;  /* 0x00004c0001007387 */ /* 0x0005e20000100800 */
[----:B-1----:R-:W-:Y:S01]  /*1b930*/  IMAD.MOV.U32 R3, RZ, RZ, R37 ;  /* 0x000000ffff037224 */ /* 0x002fe200078e0025 */
[----:B------:R-:W-:Y:S06]  /*1b940*/  @P0 BRA `(.L_x_878) ;  /* 0xffffff7c00540947 */ /* 0x000fec000383ffff */
.L_x_877:
[----:B------:R-:W2:Y:S01]  /*1b950*/  LDL.LU R8, [R1+0x50] ;  /* 0x0000500001087983 */ /* 0x000ea20000300800 */
[----:B------:R-:W-:-:S03]  /*1b960*/  ULDC UR4, c[0x0][0x38c] ;  /* 0x0000e30000047ab9 */ /* 0x000fc60000000800 */
[----:B------:R-:W3:Y:S04]  /*1b970*/  LDL.LU R7, [R1+0x54] ;  /* 0x0000540001077983 */ /* 0x000ee80000300800 */
[----:B------:R-:W4:Y:S04]  /*1b980*/  LDL.LU R6, [R1+0x48] ;  /* 0x0000480001067983 */ /* 0x000f280000300800 */
[----:B------:R-:W4:Y:S01]  /*1b990*/  LDL.LU R5, [R1+0x4c] ;  /* 0x00004c0001057983 */ /* 0x000f220000300800 */
[----:B------:R-:W-:Y:S01]  /*1b9a0*/  UISETP.NE.AND UP0, UPT, UR27, -0x1, UPT ;  /* 0xffffffff1b00788c */ /* 0x000fe2000bf05270 */
[----:B------:R-:W-:Y:S01]  /*1b9b0*/  MOV R17, 0x10 ;  /* 0x0000001000117802 */ /* 0x000fe20000000f00 */
[----:B------:R-:W-:Y:S01]  /*1b9c0*/  UMOV UR6, 0x400 ;  /* 0x0000040000067882 */ /* 0x000fe20000000000 */
[----:B------:R-:W1:Y:S01]  /*1b9d0*/  S2R R25, SR_TID.X ;  /* 0x0000000000197919 */ /* 0x000e620000002100 */
[----:B------:R-:W2:Y:S01]  /*1b9e0*/  S2R R24, SR_TID.X ;  /* 0x0000000000187919 */ /* 0x000ea20000002100 */
[----:B-1----:R-:W-:Y:S01]  /*1b9f0*/  SHF.R.S32.HI R23, RZ, 0x1f, R25 ;  /* 0x0000001fff177819 */ /* 0x002fe20000011419 */
[----:B--2---:R-:W1:Y:S04]  /*1ba00*/  SHFL.BFLY PT, R2, R8, 0x2, 0x1f ;  /* 0x0c401f0008027f89 */ /* 0x004e6800000e0000 */
[----:B---3--:R-:W2:Y:S04]  /*1ba10*/  SHFL.BFLY PT, R0, R7, 0x2, 0x1f ;  /* 0x0c401f0007007f89 */ /* 0x008ea800000e0000 */
        /* <DEDUP_REMOVED lines=8> */
[----:B------:R-:W3:Y:S04]  /*1baa0*/  SHFL.BFLY PT, R6, R3, 0x1, 0x1f ;  /* 0x0c201f0003067f89 */ /* 0x000ee800000e0000 */
[----:B------:R-:W4:Y:S01]  /*1bab0*/  SHFL.BFLY PT, R5, R4, 0x1, 0x1f ;  /* 0x0c201f0004057f89 */ /* 0x000f2200000e0000 */
[----:B-1----:R-:W-:Y:S01]  /*1bac0*/  FADD.FTZ R19, R2, R8 ;  /* 0x0000000802137221 */ /* 0x002fe20000010000 */
[----:B------:R-:W-:Y:S01]  /*1bad0*/  MOV R2, 0x3f800000 ;  /* 0x3f80000000027802 */ /* 0x000fe20000000f00 */
[----:B--2---:R-:W-:-:S03]  /*1bae0*/  FADD.FTZ R20, R0, R7 ;  /* 0x0000000700147221 */ /* 0x004fc60000010000 */
[----:B------:R-:W-:Y:S02]  /*1baf0*/  FSETP.NE.FTZ.AND P5, PT, R19, RZ, PT ;  /* 0x000000ff1300720b */ /* 0x000fe40003fb5000 */
[----:B------:R-:W-:Y:S01]  /*1bb00*/  MOV R0, 0x3f800000 ;  /* 0x3f80000000007802 */ /* 0x000fe20000000f00 */
[----:B---3--:R-:W-:Y:S01]  /*1bb10*/  FADD.FTZ R21, R3, R6 ;  /* 0x0000000603157221 */ /* 0x008fe20000010000 */
[----:B------:R-:W-:Y:S01]  /*1bb20*/  FSETP.NE.FTZ.AND P4, PT, R20, RZ, PT ;  /* 0x000000ff1400720b */ /* 0x000fe20003f95000 */
[----:B------:R-:W-:Y:S01]  /*1bb30*/  IMAD.MOV.U32 R3, RZ, RZ, 0x3f800000 ;  /* 0x3f800000ff037424 */ /* 0x000fe200078e00ff */
[----:B------:R-:W-:Y:S01]  /*1bb40*/  LEA.HI R6, R23, R25, RZ, 0x2 ;  /* 0x0000001917067211 */ /* 0x000fe200078f10ff */
[----:B----4-:R-:W-:Y:S01]  /*1bb50*/  FADD.FTZ R22, R4, R5 ;  /* 0x0000000504167221 */ /* 0x010fe20000010000 */
[----:B------:R-:W-:Y:S01]  /*1bb60*/  FSETP.NE.FTZ.AND P3, PT, R21, RZ, PT ;  /* 0x000000ff1500720b */ /* 0x000fe20003f75000 */
[----:B------:R-:W-:Y:S01]  /*1bb70*/  IMAD.MOV.U32 R5, RZ, RZ, 0x3f800000 ;  /* 0x3f800000ff057424 */ /* 0x000fe200078e00ff */
[----:B------:R-:W-:-:S02]  /*1bb80*/  SHF.R.S32.HI R7, RZ, 0x2, R6 ;  /* 0x00000002ff077819 */ /* 0x000fc40000011406 */
[----:B------:R-:W-:Y:S01]  /*1bb90*/  FSETP.NE.FTZ.AND P2, PT, R22, RZ, PT ;  /* 0x000000ff1600720b */ /* 0x000fe20003f55000 */
[----:B------:R-:W1:Y:S01]  /*1bba0*/  @P5 MUFU.RCP R0, R19 ;  /* 0x0000001300005308 */ /* 0x000e620000001000 */
[----:B------:R-:W-:Y:S02]  /*1bbb0*/  SHF.R.S32.HI R4, RZ, 0x1f, R7 ;  /* 0x0000001fff047819 */ /* 0x000fe40000011407 */
[----:B------:R-:W-:Y:S02]  /*1bbc0*/  LEA.HI R23, R23, R25, RZ, 0x5 ;  /* 0x0000001917177211 */ /* 0x000fe400078f28ff */
[----:B------:R-:W-:Y:S02]  /*1bbd0*/  LEA.HI R4, R4, R7, RZ, 0x3 ;  /* 0x0000000704047211 */ /* 0x000fe400078f18ff */
[----:B------:R-:W-:Y:S01]  /*1bbe0*/  SHF.R.S32.HI R18, RZ, 0x5, R23 ;  /* 0x00000005ff127819 */ /* 0x000fe20000011417 */
[----:B------:R-:W2:Y:S08]  /*1bbf0*/  @P4 MUFU.RCP R3, R20 ;  /* 0x0000001400034308 */ /* 0x000eb00000001000 */
[----:B------:R-:W3:Y:S01]  /*1bc00*/  @P3 MUFU.RCP R2, R21 ;  /* 0x0000001500023308 */ /* 0x000ee20000001000 */
[----:B-1----:R-:W-:-:S04]  /*1bc10*/  FMUL.FTZ R0, R0, UR4 ;  /* 0x0000000400007c20 */ /* 0x002fc80008410000 */
[C---:B------:R-:W-:Y:S01]  /*1bc20*/  FMUL.FTZ R164, R0.reuse, R164 ;  /* 0x000000a400a47220 */ /* 0x040fe20000410000 */
[C---:B------:R-:W-:Y:S01]  /*1bc30*/  FMUL.FTZ R165, R0.reuse, R165 ;  /* 0x000000a500a57220 */ /* 0x040fe20000410000 */
[C---:B------:R-:W-:Y:S01]  /*1bc40*/  FMUL.FTZ R160, R0.reuse, R160 ;  /* 0x000000a000a07220 */ /* 0x040fe20000410000 */
[----:B------:R-:W1:Y:S01]  /*1bc50*/  @P2 MUFU.RCP R5, R22 ;  /* 0x0000001600052308 */ /* 0x000e620000001000 */
[----:B--2---:R-:W-:Y:S01]  /*1bc60*/  FMUL.FTZ R3, R3, UR4 ;  /* 0x0000000403037c20 */ /* 0x004fe20008410000 */
[C---:B------:R-:W-:Y:S01]  /*1bc70*/  FMUL.FTZ R161, R0.reuse, R161 ;  /* 0x000000a100a17220 */ /* 0x040fe20000410000 */
[C---:B------:R-:W-:Y:S01]  /*1bc80*/  FMUL.FTZ R156, R0.reuse, R156 ;  /* 0x0000009c009c7220 */ /* 0x040fe20000410000 */
[----:B------:R-:W-:Y:S01]  /*1bc90*/  FMUL.FTZ R10, R0, R157 ;  /* 0x0000009d000a7220 */ /* 0x000fe20000410000 */
        /* <DEDUP_REMOVED lines=10> */
[----:B------:R-:W-:Y:S01]  /*1bd40*/  FMUL.FTZ R153, R0, R153 ;  /* 0x0000009900997220 */ /* 0x000fe20000410000 */
[----:B---3--:R-:W-:Y:S01]  /*1bd50*/  FMUL.FTZ R2, R2, UR4 ;  /* 0x0000000402027c20 */ /* 0x008fe20008410000 */
[----:B-1----:R-:W-:Y:S01]  /*1bd60*/  FMUL.FTZ R0, R5, UR4 ;  /* 0x0000000405007c20 */ /* 0x002fe20008410000 */
[----:B------:R-:W-:Y:S01]  /*1bd70*/  IADD3 R3, R7, -R3, RZ ;  /* 0x8000000307037210 */ /* 0x000fe20007ffe0ff */
[----:B------:R-:W1:Y:S01]  /*1bd80*/  S2UR UR4, SR_CgaCtaId ;  /* 0x00000000000479c3 */ /* 0x000e620000008800 */
        /* <DEDUP_REMOVED lines=9> */
[----:B------:R-:W-:Y:S01]  /*1be20*/  FMUL.FTZ R150, R0, R150 ;  /* 0x0000009600967220 */ /* 0x000fe20000410000 */
[----:B------:R-:W-:Y:S01]  /*1be30*/  LOP3.LUT R4, R6, 0xfffffffc, RZ, 0xc0, !PT ;  /* 0xfffffffc06047812 */ /* 0x000fe200078ec0ff */
[C---:B------:R-:W-:Y:S01]  /*1be40*/  FMUL.FTZ R15, R0.reuse, R151 ;  /* 0x00000097000f7220 */ /* 0x040fe20000410000 */
[----:B------:R-:W-:Y:S01]  /*1be50*/  SHF.R.S32.HI R6, RZ, 0x1, R2 ;  /* 0x00000001ff067819 */ /* 0x000fe20000011402 */
[----:B------:R-:W-:Y:S01]  /*1be60*/  FMUL.FTZ R146, R0, R146 ;  /* 0x0000009200927220 */ /* 0x000fe20000410000 */
[----:B------:R-:W-:Y:S01]  /*1be70*/  LOP3.LUT R5, R2, 0x3fffffe, RZ, 0xc0, !PT ;  /* 0x03fffffe02057812 */ /* 0x000fe200078ec0ff */
[----:B------:R-:W-:Y:S01]  /*1be80*/  IMAD.IADD R4, R25, 0x1, -R4 ;  /* 0x0000000119047824 */ /* 0x000fe200078e0a04 */
[----:B------:R-:W-:Y:S01]  /*1be90*/  SHF.L.U32 R2, R6, 0x6, RZ ;  /* 0x0000000606027819 */ /* 0x000fe200000006ff */
[C---:B------:R-:W-:Y:S01]  /*1bea0*/  FMUL.FTZ R11, R0.reuse, R147 ;  /* 0x00000093000b7220 */ /* 0x040fe20000410000 */
[C---:B------:R-:W-:Y:S01]  /*1beb0*/  FMUL.FTZ R142, R0.reuse, R142 ;  /* 0x0000008e008e7220 */ /* 0x040fe20000410000 */
[----:B------:R-:W-:Y:S01]  /*1bec0*/  FMUL.FTZ R7, R0, R143 ;  /* 0x0000008f00077220 */ /* 0x000fe20000410000 */
[----:B------:R-:W-:Y:S01]  /*1bed0*/  IADD3 R5, R3, -R5, RZ ;  /* 0x8000000503057210 */ /* 0x000fe20007ffe0ff */
[----:B------:R-:W-:-:S02]  /*1bee0*/  IMAD R4, R18, 0x100, R4 ;  /* 0x0000010012047824 */ /* 0x000fc400078e0204 */
[C---:B------:R-:W-:Y:S01]  /*1bef0*/  FMUL.FTZ R138, R0.reuse, R138 ;  /* 0x0000008a008a7220 */ /* 0x040fe20000410000 */
[----:B------:R-:W-:Y:S01]  /*1bf00*/  FMUL.FTZ R13, R0, R139 ;  /* 0x0000008b000d7220 */ /* 0x000fe20000410000 */
[----:B------:R-:W-:Y:S01]  /*1bf10*/  LOP3.LUT R0, R2, 0xc0, RZ, 0xc0, !PT ;  /* 0x000000c002007812 */ /* 0x000fe200078ec0ff */
[----:B-1----:R-:W-:Y:S01]  /*1bf20*/  ULEA UR4, UR4, UR6, 0x18 ;  /* 0x0000000604047291 */ /* 0x002fe2000f8ec03f */
[----:B------:R-:W-:Y:S02]  /*1bf30*/  LOP3.LUT R3, R6, 0x1, RZ, 0xc0, !PT ;  /* 0x0000000106037812 */ /* 0x000fe400078ec0ff */
[----:B------:R-:W-:Y:S01]  /*1bf40*/  LEA R2, R5, R4, 0x4 ;  /* 0x0000000405027211 */ /* 0x000fe200078e20ff */
[----:B------:R-:W-:Y:S01]  /*1bf50*/  @UP0 ULDC.64 UR6, c[0x0][0x298] ;  /* 0x0000a60000060ab9 */ /* 0x000fe20000000a00 */
[----:B------:R-:W-:Y:S01]  /*1bf60*/  LEA.HI R0, R0, R0, RZ, 0x1d ;  /* 0x0000000000007211 */ /* 0x000fe200078fe8ff */
[----:B------:R-:W-:Y:S01]  /*1bf70*/  @UP0 UIMAD.WIDE.U32 UR10, UR27, UR6, URZ ;  /* 0x000000061b0a02a5 */ /* 0x000fe2000f8e003f */
[----:B------:R-:W-:-:S02]  /*1bf80*/  ISETP.NE.U32.AND P0, PT, R3, 0x1, PT ;  /* 0x000000010300780c */ /* 0x000fc40003f05070 */
[----:B------:R-:W-:Y:S01]  /*1bf90*/  F2FP.BF16.F32.PACK_AB R5, R165, R164 ;  /* 0x000000a4a505723e */ /* 0x000fe200000010ff */
[----:B------:R-:W-:Y:S01]  /*1bfa0*/  IMAD.U32 R0, R2, 0x2, R0 ;  /* 0x0000000202007824 */ /* 0x000fe200078e0000 */
[----:B------:R-:W-:Y:S02]  /*1bfb0*/  SEL R17, R17, 0xfffffff0, P0 ;  /* 0xfffffff011117807 */ /* 0x000fe40000000000 */
[----:B------:R-:W-:Y:S02]  /*1bfc0*/  PLOP3.LUT P0, PT, PT, PT, UP0, 0x80, 0x0 ;  /* 0x000000000000781c */ /* 0x000fe40003f0f008 */
[----:B------:R-:W-:Y:S01]  /*1bfd0*/  LEA R0, R0, UR4, 0x1 ;  /* 0x0000000400007c11 */ /* 0x000fe2000f8e08ff */
[----:B------:R-:W-:Y:S01]  /*1bfe0*/  @UP0 UIMAD UR4, UR27, UR7, UR11 ;  /* 0x000000071b0402a4 */ /* 0x000fe2000f8e020b */
[----:B------:R-:W-:Y:S02]  /*1bff0*/  F2FP.BF16.F32.PACK_AB R4, R167, R166 ;  /* 0x000000a6a704723e */ /* 0x000fe400000010ff */
[----:B------:R-:W-:Y:S01]  /*1c000*/  F2FP.BF16.F32.PACK_AB R2, R161, R160 ;  /* 0x000000a0a102723e */ /* 0x000fe200000010ff */
[----:B------:R1:W-:Y:S01]  /*1c010*/  STS [R0], R5 ;  /* 0x0000000500007388 */ /* 0x0003e20000000800 */
[----:B------:R-:W-:-:S02]  /*1c020*/  IADD3 R3, R0, R17, RZ ;  /* 0x0000001100037210 */ /* 0x000fc40007ffe0ff */
[----:B------:R-:W-:Y:S01]  /*1c030*/  LOP3.LUT P1, RZ, R6, 0x2, RZ, 0xc0, !PT ;  /* 0x0000000206ff7812 */ /* 0x000fe2000782c0ff */
[----:B------:R2:W-:Y:S01]  /*1c040*/  STS [R0+0x200], R4 ;  /* 0x0002000400007388 */ /* 0x0005e20000000800 */
[----:B------:R-:W-:Y:S02]  /*1c050*/  F2FP.BF16.F32.PACK_AB R16, R16, R148 ;  /* 0x000000941010723e */ /* 0x000fe400000010ff */
[----:B------:R-:W-:Y:S01]  /*1c060*/  F2FP.BF16.F32.PACK_AB R15, R15, R150 ;  /* 0x000000960f0f723e */ /* 0x000fe200000010ff */
[----:B------:R3:W-:Y:S01]  /*1c070*/  STS [R3], R2 ;  /* 0x0000000203007388 */ /* 0x0007e20000000800 */
[----:B------:R-:W-:Y:S02]  /*1c080*/  F2FP.BF16.F32.PACK_AB R12, R12, R144 ;  /* 0x000000900c0c723e */ /* 0x000fe400000010ff */
[----:B------:R-:W-:Y:S02]  /*1c090*/  F2FP.BF16.F32.PACK_AB R11, R11, R146 ;  /* 0x000000920b0b723e */ /* 0x000fe400000010ff */
[----:B------:R-:W-:-:S02]  /*1c0a0*/  F2FP.BF16.F32.PACK_AB R10, R10, R156 ;  /* 0x0000009c0a0a723e */ /* 0x000fc400000010ff */
[----:B------:R-:W-:Y:S02]  /*1c0b0*/  F2FP.BF16.F32.PACK_AB R9, R9, R158 ;  /* 0x0000009e0909723e */ /* 0x000fe400000010ff */
[----:B------:R-:W-:Y:S02]  /*1c0c0*/  F2FP.BF16.F32.PACK_AB R8, R8, R140 ;  /* 0x0000008c0808723e */ /* 0x000fe400000010ff */
[----:B------:R-:W-:Y:S02]  /*1c0d0*/  F2FP.BF16.F32.PACK_AB R7, R7, R142 ;  /* 0x0000008e0707723e */ /* 0x000fe400000010ff */
[----:B------:R-:W-:Y:S02]  /*1c0e0*/  F2FP.BF16.F32.PACK_AB R6, R153, R152 ;  /* 0x000000989906723e */ /* 0x000fe400000010ff */
[----:B------:R-:W-:Y:S02]  /*1c0f0*/  F2FP.BF16.F32.PACK_AB R14, R14, R136 ;  /* 0x000000880e0e723e */ /* 0x000fe400000010ff */
[----:B-1----:R-:W-:-:S02]  /*1c100*/  F2FP.BF16.F32.PACK_AB R5, R155, R154 ;  /* 0x0000009a9b05723e */ /* 0x002fc400000010ff */
[----:B------:R-:W-:Y:S02]  /*1c110*/  F2FP.BF16.F32.PACK_AB R13, R13, R138 ;  /* 0x0000008a0d0d723e */ /* 0x000fe400000010ff */
[----:B--2---:R-:W-:Y:S02]  /*1c120*/  F2FP.BF16.F32.PACK_AB R4, R163, R162 ;  /* 0x000000a2a304723e */ /* 0x004fe400000010ff */
[----:B---3--:R-:W-:Y:S01]  /*1c130*/  IADD3 R2, R0, 0x20, RZ ;  /* 0x0000002000027810 */ /* 0x008fe20007ffe0ff */
        /* <DEDUP_REMOVED lines=8> */
.L_x_881:
[----:B------:R-:W-:Y:S01]  /*1c1c0*/  ULDC.U8 UR6, c[0x0][0x3d9] ;  /* 0x0000f64000067ab9 */ /* 0x000fe20000000000 */
[----:B------:R-:W-:Y:S01]  /*1c1d0*/  @P1 VIADD R2, R0, 0xffffffe0 ;  /* 0xffffffe000021836 */ /* 0x000fe20000000000 */
[----:B------:R-:W-:Y:S01]  /*1c1e0*/  ISETP.NE.AND P1, PT, RZ, UR6, PT ;  /* 0x00000006ff007c0c */ /* 0x000fe2000bf25270 */
[----:B------:R1:W-:Y:S01]  /*1c1f0*/  STS [R3+0x200], R4 ;  /* 0x0002000403007388 */ /* 0x0003e20000000800 */
[----:B------:R-:W-:Y:S02]  /*1c200*/  ULDC.U8 UR8, c[0x0][0x3d8] ;  /* 0x0000f60000087ab9 */ /* 0x000fe40000000000 */
[----:B------:R-:W-:Y:S01]  /*1c210*/  ISETP.NE.AND P0, PT, RZ, UR8, PT ;  /* 0x00000008ff007c0c */ /* 0x000fe2000bf05270 */
[----:B------:R-:W-:Y:S03]  /*1c220*/  STS [R0+0x1000], R16 ;  /* 0x0010001000007388 */ /* 0x000fe60000000800 */
[----:B------:R-:W-:Y:S01]  /*1c230*/  ISETP.EQ.AND P0, PT, RZ, UR6, P0 ;  /* 0x00000006ff007c0c */ /* 0x000fe20008702270 */
[----:B------:R2:W-:Y:S04]  /*1c240*/  STS [R0+0x1200], R15 ;  /* 0x0012000f00007388 */ /* 0x0005e80000000800 */
[----:B------:R-:W-:Y:S04]  /*1c250*/  STS [R3+0x1000], R12 ;  /* 0x0010000c03007388 */ /* 0x000fe80000000800 */
[----:B------:R3:W-:Y:S04]  /*1c260*/  STS [R3+0x1200], R11 ;  /* 0x0012000b03007388 */ /* 0x0007e80000000800 */
[----:B------:R-:W-:Y:S01]  /*1c270*/  STS [R2], R10 ;  /* 0x0000000a02007388 */ /* 0x000fe20000000800 */
[----:B------:R-:W-:-:S03]  /*1c280*/  @!P0 PLOP3.LUT P6, PT, PT, PT, PT, 0x8, 0x0 ;  /* 0x000000000000881c */ /* 0x000fc60003fce170 */
[----:B------:R-:W-:Y:S01]  /*1c290*/  STS [R2+0x200], R9 ;  /* 0x0002000902007388 */ /* 0x000fe20000000800 */
[----:B-1----:R-:W-:Y:S01]  /*1c2a0*/  @P1 IMAD.MOV.U32 R4, RZ, RZ, 0x1 ;  /* 0x00000001ff041424 */ /* 0x002fe200078e00ff */
[----:B------:R-:W1:Y:S01]  /*1c2b0*/  S2R R27, SR_CTAID.Y ;  /* 0x00000000001b7919 */ /* 0x000e620000002600 */
[----:B------:R-:W4:Y:S01]  /*1c2c0*/  S2R R26, SR_CTAID.Z ;  /* 0x00000000001a7919 */ /* 0x000f220000002700 */
[----:B--2---:R-:W-:Y:S01]  /*1c2d0*/  IMAD.IADD R0, R17, 0x1, R2 ;  /* 0x0000000111007824 */ /* 0x004fe200078e0202 */
[----:B------:R-:W2:Y:S04]  /*1c2e0*/  S2R R32, SR_CTAID.X ;  /* 0x0000000000207919 */ /* 0x000ea80000002500 */
[----:B------:R1:W-:Y:S01]  /*1c2f0*/  STS [R0], R6 ;  /* 0x0000000600007388 */ /* 0x0003e20000000800 */
[----:B---3--:R-:W3:Y:S03]  /*1c300*/  @P1 LDC R11, c[0x0][0x2c0] ;  /* 0x0000b000ff0b1b82 */ /* 0x008ee60000000800 */
[----:B------:R4:W-:Y:S04]  /*1c310*/  STS [R0+0x200], R5 ;  /* 0x0002000500007388 */ /* 0x0009e80000000800 */
[----:B------:R2:W-:Y:S04]  /*1c320*/  STS [R2+0x1000], R8 ;  /* 0x0010000802007388 */ /* 0x0005e80000000800 */
[----:B------:R2:W-:Y:S04]  /*1c330*/  STS [R2+0x1200], R7 ;  /* 0x0012000702007388 */ /* 0x0005e80000000800 */
[----:B------:R-:W-:Y:S04]  /*1c340*/  STS [R0+0x1000], R14 ;  /* 0x0010000e00007388 */ /* 0x000fe80000000800 */
[----:B------:R3:W-:Y:S01]  /*1c350*/  STS [R0+0x1200], R13 ;  /* 0x0012000d00007388 */ /* 0x0007e20000000800 */
[----:B-1----:R1:W1:Y:S01]  /*1c360*/  @P5 MUFU.LG2 R6, R19 ;  /* 0x0000001300065308 */ /* 0x0022620000000c00 */
[----:B----4-:R-:W-:-:S07]  /*1c370*/  LOP3.LUT R5, R23, 0xffffffe0, RZ, 0xc0, !PT ;  /* 0xffffffe017057812 */ /* 0x010fce00078ec0ff */
[----:B--2---:R2:W4:Y:S01]  /*1c380*/  @P4 MUFU.LG2 R8, R20 ;  /* 0x0000001400084308 */ /* 0x0045220000000c00 */
[----:B------:R-:W1:Y:S01]  /*1c390*/  @P1 LDC.64 R2, c[0x0][0x2c0] ;  /* 0x0000b000ff021b82 */ /* 0x000e620000000a00 */
[----:B------:R-:W-:-:S04]  /*1c3a0*/  SHF.R.S32.HI R7, RZ, 0x1f, R24 ;  /* 0x0000001fff077819 */ /* 0x000fc80000011418 */
[----:B------:R-:W-:-:S03]  /*1c3b0*/  LEA.HI R7, R7, R24, RZ, 0x2 ;  /* 0x0000001807077211 */ /* 0x000fc600078f10ff */
[----:B---3--:R-:W3:Y:S01]  /*1c3c0*/  @P5 LDC R13, c[0x0][0x2e8] ;  /* 0x0000ba00ff0d5b82 */ /* 0x008ee20000000800 */
[----:B------:R-:W-:-:S07]  /*1c3d0*/  LOP3.LUT R9, R7, 0xfffffffc, RZ, 0xc0, !PT ;  /* 0xfffffffc07097812 */ /* 0x000fce00078ec0ff */
[----:B------:R-:W2:Y:S01]  /*1c3e0*/  @P4 LDC R14, c[0x0][0x2e8] ;  /* 0x0000ba00ff0e4b82 */ /* 0x000ea20000000800 */
[----:B-1----:R-:W-:Y:S01]  /*1c3f0*/  @P1 IMAD R0, R3, R2, RZ ;  /* 0x0000000203001224 */ /* 0x002fe200078e02ff */
[----:B------:R-:W-:Y:S01]  /*1c400*/  @!P0 CS2R R2, SRZ ;  /* 0x0000000000028805 */ /* 0x000fe2000001ff00 */
[----:B----4-:R-:W-:Y:S06]  /*1c410*/  @!P0 BRA `(.L_x_882) ;  /* 0x00000000001c8947 */ /* 0x010fec0003800000 */
[----:B------:R-:W1:Y:S01]  /*1c420*/  S2UR UR7, SR_CTAID.Y ;  /* 0x00000000000779c3 */ /* 0x000e620000002600 */
[----:B------:R-:W-:Y:S01]  /*1c430*/  ULDC UR6, c[0x0][0x2c4] ;  /* 0x0000b10000067ab9 */ /* 0x000fe20000000800 */
[----:B------:R-:W-:Y:S01]  /*1c440*/  PLOP3.LUT P6, PT, PT, PT, PT, 0x80, 0x0 ;  /* 0x000000000000781c */ /* 0x000fe20003fcf070 */
[----:B-1----:R-:W-:-:S04]  /*1c450*/  @!UP0 UIMAD UR27, UR7, UR6, URZ ;  /* 0x00000006071b82a4 */ /* 0x002fc8000f8e023f */
[----:B------:R-:W-:Y:S02]  /*1c460*/  USHF.R.S32.HI UR6, URZ, 0x1f, UR27 ;  /* 0x0000001f3f067899 */ /* 0x000fe4000801141b */
[----:B------:R-:W-:-:S04]  /*1c470*/  IMAD.U32 R2, RZ, RZ, UR27 ;  /* 0x0000001bff027e24 */ /* 0x000fc8000f8e00ff */
[----:B------:R-:W-:Y:S02]  /*1c480*/  MOV R3, UR6 ;  /* 0x0000000600037c02 */ /* 0x000fe40008000f00 */
.L_x_882:
[----:B------:R-:W-:Y:S05]  /*1c490*/  @P1 BRA `(.L_x_883) ;  /* 0x0000000000181947 */ /* 0x000fea0003800000 */
[----:B------:R-:W1:Y:S01]  /*1c4a0*/  LDC R0, c[0x0][0x2c4] ;  /* 0x0000b100ff007b82 */ /* 0x000e620000000800 */
[----:B------:R-:W-:Y:S02]  /*1c4b0*/  ISETP.NE.AND P0, PT, RZ, UR8, PT ;  /* 0x00000008ff007c0c */ /* 0x000fe4000bf05270 */
[----:B------:R-:W-:-:S05]  /*1c4c0*/  MOV R11, 0x1 ;  /* 0x00000001000b7802 */ /* 0x000fca0000000f00 */
[----:B------:R-:W4:Y:S08]  /*1c4d0*/  LDC R4, c[0x0][0x270] ;  /* 0x00009c00ff047b82 */ /* 0x000f300000000800 */
[----:B-1----:R-:W4:Y:S02]  /*1c4e0*/  @P0 LDC R0, c[0x0][0x2e4] ;  /* 0x0000b900ff000b82 */ /* 0x002f240000000800 */
[----:B----4-:R-:W-:-:S07]  /*1c4f0*/  IMAD R4, R0, R4, RZ ;  /* 0x0000000400047224 */ /* 0x010fce00078e02ff */
.L_x_883:
[----:B------:R-:W4:Y:S01]  /*1c500*/  LDL R33, [R1+0x28] ;  /* 0x0000280001217983 */ /* 0x000f220000100800 */
[----:B------:R-:W1:Y:S01]  /*1c510*/  @P2 LDC R15, c[0x0][0x2e8] ;  /* 0x0000ba00ff0f2b82 */ /* 0x000e620000000800 */
[----:B------:R-:W-:Y:S01]  /*1c520*/  SHF.R.S32.HI R12, RZ, 0x2, R7 ;  /* 0x00000002ff0c7819 */ /* 0x000fe20000011407 */
[----:B------:R-:W-:-:S06]  /*1c530*/  IMAD.IADD R17, R24, 0x1, -R9 ;  /* 0x0000000118117824 */ /* 0x000fcc00078e0a09 */
[----:B------:R-:W-:Y:S01]  /*1c540*/  BAR.SYNC.DEFER_BLOCKING 0x0 ;  /* 0x0000000000007b1d */ /* 0x000fe20000010000 */
[----:B------:R-:W-:Y:S01]  /*1c550*/  IADD3 R7, -R5, R25, RZ ;  /* 0x0000001905077210 */ /* 0x000fe20007ffe1ff */
[----:B------:R-:W-:Y:S01]  /*1c560*/  IMAD R4, R27, R4, RZ ;  /* 0x000000041b047224 */ /* 0x000fe200078e02ff */
[----:B------:R-:W-:Y:S01]  /*1c570*/  IADD3 R5, R12, 0x20, RZ ;  /* 0x000000200c057810 */ /* 0x000fe20007ffe0ff */
[----:B------:R-:W-:Y:S01]  /*1c580*/  @P5 FMUL.FTZ R6, R6, 0.69314718246459960938 ;  /* 0x3f31721806065820 */ /* 0x000fe20000410000 */
[----:B------:R-:W-:-:S03]  /*1c590*/  LOP3.LUT P1, RZ, R7, 0x3, RZ, 0xc0, !PT ;  /* 0x0000000307ff7812 */ /* 0x000fc6000782c0ff */
[----:B------:R-:W1:Y:S01]  /*1c5a0*/  @P3 LDC R16, c[0x0][0x2e8] ;  /* 0x0000ba00ff103b82 */ /* 0x000e620000000800 */
[----:B------:R-:W2:Y:S01]  /*1c5b0*/  @P2 MUFU.LG2 R9, R22 ;  /* 0x0000001600092308 */ /* 0x000ea20000000c00 */
[----:B------:R-:W-:Y:S01]  /*1c5c0*/  ISETP.GE.AND P0, PT, R5, UR5, PT ;  /* 0x0000000505007c0c */ /* 0x000fe2000bf06270 */
[----:B------:R-:W-:Y:S01]  /*1c5d0*/  IMAD.MOV.U32 R24, RZ, RZ, 0x7f800000 ;  /* 0x7f800000ff187424 */ /* 0x000fe200078e00ff */
[----:B------:R-:W-:Y:S01]  /*1c5e0*/  SEL R5, R4, RZ, !P6 ;  /* 0x000000ff04057207 */ /* 0x000fe20007000000 */
[----:B------:R-:W-:Y:S02]  /*1c5f0*/  IMAD R4, R32, R11, RZ ;  /* 0x0000000b20047224 */ /* 0x000fe400078e02ff */
[----:B---3--:R-:W-:Y:S01]  /*1c600*/  @P5 FFMA.FTZ R24, R39, R13, R6 ;  /* 0x0000000d27185223 */ /* 0x008fe20000010006 */
[----:B------:R-:W-:Y:S02]  /*1c610*/  VIADD R7, R12, 0x40 ;  /* 0x000000400c077836 */ /* 0x000fe40000000000 */
[----:B------:R-:W-:Y:S01]  /*1c620*/  @P4 FMUL.FTZ R8, R8, 0.69314718246459960938 ;  /* 0x3f31721808084820 */ /* 0x000fe20000410000 */
[----:B------:R-:W3:Y:S01]  /*1c630*/  @P3 MUFU.LG2 R10, R21 ;  /* 0x00000015000a3308 */ /* 0x000ee20000000c00 */
[----:B------:R-:W-:Y:S01]  /*1c640*/  IMAD R0, R26, R0, R5 ;  /* 0x000000001a007224 */ /* 0x000fe200078e0205 */
[----:B------:R-:W-:Y:S01]  /*1c650*/  MOV R25, 0x7f800000 ;  /* 0x7f80000000197802 */ /* 0x000fe20000000f00 */
[----:B------:R-:W-:-:S02]  /*1c660*/  IMAD.SHL.U32 R6, R4, 0x80, RZ ;  /* 0x0000008004067824 */ /* 0x000fc400078e00ff */
[----:B--2---:R-:W-:Y:S01]  /*1c670*/  @P4 FFMA.FTZ R25, R38, R14, R8 ;  /* 0x0000000e26194223 */ /* 0x004fe20000010008 */
[----:B------:R-:W-:Y:S01]  /*1c680*/  ISETP.GE.AND P5, PT, R7, UR5, PT ;  /* 0x0000000507007c0c */ /* 0x000fe2000bfa6270 */
[----:B------:R-:W-:Y:S01]  /*1c690*/  BSSY B0, `(.L_x_884) ;  /* 0x000003e000007945 */ /* 0x000fe20003800000 */
[----:B------:R-:W-:Y:S01]  /*1c6a0*/  MOV R23, 0x7f800000 ;  /* 0x7f80000000177802 */ /* 0x000fe20000000f00 */
[----:B------:R-:W-:Y:S01]  /*1c6b0*/  @P2 FMUL.FTZ R4, R9, 0.69314718246459960938 ;  /* 0x3f31721809042820 */ /* 0x000fe20000410000 */
[----:B------:R-:W-:Y:S02]  /*1c6c0*/  IADD3 R14, P6, P4, R6, R2, R0 ;  /* 0x00000002060e7210 */ /* 0x000fe40007cde000 */
[----:B------:R-:W-:Y:S02]  /*1c6d0*/  SHF.R.S32.HI R7, RZ, 0x1f, R6 ;  /* 0x0000001fff077819 */ /* 0x000fe40000011406 */
[----:B------:R-:W-:Y:S02]  /*1c6e0*/  SHF.R.S32.HI R0, RZ, 0x1f, R0 ;  /* 0x0000001fff007819 */ /* 0x000fe40000011400 */
[----:B------:R-:W-:Y:S01]  /*1c6f0*/  MOV R22, 0x7f800000 ;  /* 0x7f80000000167802 */ /* 0x000fe20000000f00 */
[----:B---3--:R-:W-:Y:S01]  /*1c700*/  @P3 FMUL.FTZ R5, R10, 0.69314718246459960938 ;  /* 0x3f3172180a053820 */ /* 0x008fe20000410000 */
[----:B-1----:R-:W-:Y:S01]  /*1c710*/  @P2 FFMA.FTZ R22, R36, R15, R4 ;  /* 0x0000000f24162223 */ /* 0x002fe20000010004 */
[----:B------:R-:W-:-:S02]  /*1c720*/  SHF.L.U32 R15, R17, 0x3, RZ ;  /* 0x00000003110f7819 */ /* 0x000fc400000006ff */
[----:B------:R-:W-:Y:S01]  /*1c730*/  @P3 FFMA.FTZ R23, R37, R16, R5 ;  /* 0x0000001025173223 */ /* 0x000fe20000010005 */
[----:B------:R-:W-:Y:S01]  /*1c740*/  IADD3.X R10, R7, R3, R0, P6, P4 ;  /* 0x00000003070a7210 */ /* 0x000fe200037e8400 */
[----:B----4-:R1:W2:Y:S01]  /*1c750*/  LDS.128 R28, [R33+0x1800] ;  /* 0x00180000211c7984 */ /* 0x0102a20000000c00 */
[----:B------:R-:W-:Y:S05]  /*1c760*/  @P1 BRA `(.L_x_885) ;  /* 0x0000000000c01947 */ /* 0x000fea0003800000 */
        /* <DEDUP_REMOVED lines=22> */
[----:B------:R-:W-:Y:S02]  /*1c8d0*/  @!P4 IMAD R3, R3, R11, RZ ;  /* 0x0000000b0303c224 */ /* 0x000fe400078e02ff */
[C---:B------:R-:W-:Y:S02]  /*1c8e0*/  @!P6 IADD3 R2, P1, R0.reuse, R14, RZ ;  /* 0x0000000e0002e210 */ /* 0x040fe40007f3e0ff */
[----:B------:R-:W4:Y:S02]  /*1c8f0*/  @!P4 LDC.64 R16, c[0x0][0x2b0] ;  /* 0x0000ac00ff10cb82 */ /* 0x000f240000000a00 */
[----:B------:R-:W-:-:S06]  /*1c900*/  @!P6 LEA.HI.X.SX32 R0, R0, R10, 0x1, P1 ;  /* 0x0000000a0000e211 */ /* 0x000fcc00008f0eff */
[----:B------:R-:W1:Y:S01]  /*1c910*/  @!P3 LDC.64 R20, c[0x0][0x2b0] ;  /* 0x0000ac00ff14bb82 */ /* 0x000e620000000a00 */
[----:B---3--:R-:W-:-:S07]  /*1c920*/  @!P6 LEA R8, P1, R2, R6, 0x2 ;  /* 0x000000060208e211 */ /* 0x008fce00078210ff */
[----:B------:R-:W3:Y:S01]  /*1c930*/  @!P2 LDC.64 R18, c[0x0][0x2b0] ;  /* 0x0000ac00ff12ab82 */ /* 0x000ee20000000a00 */
[----:B------:R-:W-:Y:S01]  /*1c940*/  @!P6 LEA.HI.X R9, R2, R7, R0, 0x2, P1 ;  /* 0x000000070209e211 */ /* 0x000fe200008f1400 */
[----:B------:R-:W-:Y:S01]  /*1c950*/  @!P3 IMAD R2, R4, R11, RZ ;  /* 0x0000000b0402b224 */ /* 0x000fe200078e02ff */
[----:B------:R-:W-:-:S03]  /*1c960*/  @!P4 IADD3 R0, P1, R3, R14, RZ ;  /* 0x0000000e0300c210 */ /* 0x000fc60007f3e0ff */
[----:B------:R2:W-:Y:S01]  /*1c970*/  @!P6 STG.E desc[UR30][R8.64], R24 ;  /* 0x000000180800e986 */ /* 0x0005e2000c10191e */
[----:B------:R-:W-:Y:S02]  /*1c980*/  @!P4 LEA.HI.X.SX32 R3, R3, R10, 0x1, P1 ;  /* 0x0000000a0303c211 */ /* 0x000fe400008f0eff */
[----:B----4-:R-:W-:-:S04]  /*1c990*/  @!P4 LEA R6, P1, R0, R16, 0x2 ;  /* 0x000000100006c211 */ /* 0x010fc800078210ff */
[----:B------:R-:W-:Y:S01]  /*1c9a0*/  @!P4 LEA.HI.X R7, R0, R17, R3, 0x2, P1 ;  /* 0x000000110007c211 */ /* 0x000fe200008f1403 */
[----:B------:R-:W-:Y:S01]  /*1c9b0*/  @!P2 IMAD R3, R5, R11, RZ ;  /* 0x0000000b0503a224 */ /* 0x000fe200078e02ff */
[----:B------:R-:W-:-:S03]  /*1c9c0*/  @!P3 IADD3 R0, P1, R2, R14, RZ ;  /* 0x0000000e0200b210 */ /* 0x000fc60007f3e0ff */
[----:B------:R4:W-:Y:S01]  /*1c9d0*/  @!P4 STG.E desc[UR30][R6.64], R25 ;  /* 0x000000190600c986 */ /* 0x0009e2000c10191e */
[----:B------:R-:W-:Y:S02]  /*1c9e0*/  @!P3 LEA.HI.X.SX32 R2, R2, R10, 0x1, P1 ;  /* 0x0000000a0202b211 */ /* 0x000fe400008f0eff */
[----:B-1----:R-:W-:-:S04]  /*1c9f0*/  @!P3 LEA R4, P1, R0, R20, 0x2 ;  /* 0x000000140004b211 */ /* 0x002fc800078210ff */
[----:B------:R-:W-:Y:S02]  /*1ca00*/  @!P3 LEA.HI.X R5, R0, R21, R2, 0x2, P1 ;  /* 0x000000150005b211 */ /* 0x000fe400008f1402 */
[----:B------:R-:W-:-:S03]  /*1ca10*/  @!P2 IADD3 R0, P1, R3, R14, RZ ;  /* 0x0000000e0300a210 */ /* 0x000fc60007f3e0ff */
[----:B------:R4:W-:Y:S01]  /*1ca20*/  @!P3 STG.E desc[UR30][R4.64], R23 ;  /* 0x000000170400b986 */ /* 0x0009e2000c10191e */
[----:B------:R-:W-:Y:S02]  /*1ca30*/  @!P2 LEA.HI.X.SX32 R3, R3, R10, 0x1, P1 ;  /* 0x0000000a0303a211 */ /* 0x000fe400008f0eff */
[----:B---3--:R-:W-:-:S04]  /*1ca40*/  @!P2 LEA R2, P1, R0, R18, 0x2 ;  /* 0x000000120002a211 */ /* 0x008fc800078210ff */
[----:B------:R-:W-:-:S05]  /*1ca50*/  @!P2 LEA.HI.X R3, R0, R19, R3, 0x2, P1 ;  /* 0x000000130003a211 */ /* 0x000fca00008f1403 */
[----:B--2---:R4:W-:Y:S04]  /*1ca60*/  @!P2 STG.E desc[UR30][R2.64], R22 ;  /* 0x000000160200a986 */ /* 0x0049e8000c10191e */
.L_x_885:
[----:B------:R-:W-:Y:S05]  /*1ca70*/  BSYNC B0 ;  /* 0x0000000000007941 */ /* 0x000fea0003800000 */
.L_x_884:
[----:B----4-:R-:W-:Y:S01]  /*1ca80*/  SHF.R.S32.HI R3, RZ, 0x1f, R15 ;  /* 0x0000001fff037819 */ /* 0x010fe2000001140f */
[----:B------:R-:W-:Y:S01]  /*1ca90*/  IMAD.U32 R4, RZ, RZ, UR28 ;  /* 0x0000001cff047e24 */ /* 0x000fe2000f8e00ff */
[----:B------:R-:W-:Y:S01]  /*1caa0*/  IADD3 R2, P2, R15, UR10, RZ ;  /* 0x0000000a0f027c10 */ /* 0x000fe2000ff5e0ff */
[----:B------:R-:W-:Y:S01]  /*1cab0*/  ULDC.64 UR6, c[0x0][0x2a0] ;  /* 0x0000a80000067ab9 */ /* 0x000fe20000000a00 */
[----:B------:R-:W-:Y:S01]  /*1cac0*/  SHF.R.S32.HI R13, RZ, 0x1f, R12 ;  /* 0x0000001fff0d7819 */ /* 0x000fe2000001140c */
[C---:B------:R-:W-:Y:S01]  /*1cad0*/  VIADD R0, R12.reuse, 0x60 ;  /* 0x000000600c007836 */ /* 0x040fe20000000000 */
[----:B------:R-:W-:Y:S01]  /*1cae0*/  IADD3.X R3, R3, UR4, RZ, P2, !PT ;  /* 0x0000000403037c10 */ /* 0x000fe200097fe4ff */
[----:B------:R-:W-:Y:S01]  /*1caf0*/  BSSY B0, `(.L_x_886) ;  /* 0x0000015000007945 */ /* 0x000fe20003800000 */
[----:B------:R-:W-:Y:S02]  /*1cb00*/  ISETP.GE.AND P2, PT, R12, UR5, PT ;  /* 0x000000050c007c0c */ /* 0x000fe4000bf46270 */
[----:B------:R-:W-:Y:S01]  /*1cb10*/  SHF.R.S32.HI R5, RZ, 0x1f, R26 ;  /* 0x0000001fff057819 */ /* 0x000fe2000001141a */
[----:B------:R-:W-:Y:S01]  /*1cb20*/  IMAD.WIDE.U32 R6, R26, UR6, R2 ;  /* 0x000000061a067c25 */ /* 0x000fe2000f8e0002 */
[----:B------:R-:W-:-:S03]  /*1cb30*/  ISETP.GE.AND P1, PT, R0, UR5, PT ;  /* 0x0000000500007c0c */ /* 0x000fc6000bf26270 */
[----:B------:R-:W-:Y:S02]  /*1cb40*/  IMAD.WIDE R2, R4, 0x80, R12 ;  /* 0x0000008004027825 */ /* 0x000fe400078e020c */
[----:B------:R3:W4:Y:S02]  /*1cb50*/  LDS.128 R12, [R33] ;  /* 0x00000000210c7984 */ /* 0x0007240000000c00 */
[----:B------:R-:W-:-:S04]  /*1cb60*/  IMAD R0, R5, UR6, RZ ;  /* 0x0000000605007c24 */ /* 0x000fc8000f8e02ff */
        /* <DEDUP_REMOVED lines=12> */
[----:B----4-:R4:W-:Y:S02]  /*1cc30*/  STG.E.128 desc[UR30][R10.64], R12 ;  /* 0x0000000c0a007986 */ /* 0x0109e4000c101d1e */
.L_x_887:
[----:B------:R-:W-:Y:S05]  /*1cc40*/  BSYNC B0 ;  /* 0x0000000000007941 */ /* 0x000fea0003800000 */
.L_x_886:
[----:B----4-:R4:W1:Y:S01]  /*1cc50*/  LDS.128 R12, [R33+0x800] ;  /* 0x00080000210c7984 */ /* 0x0108620000000c00 */
        /* <DEDUP_REMOVED lines=15> */
.L_x_889:
[----:B------:R-:W-:Y:S05]  /*1cd50*/  BSYNC B0 ;  /* 0x0000000000007941 */ /* 0x000fea0003800000 */
.L_x_888:
[----:B-1----:R1:W1:Y:S01]  /*1cd60*/  LDS.128 R12, [R33+0x1000] ;  /* 0x00100000210c7984 */ /* 0x0022620000000c00 */
        /* <DEDUP_REMOVED lines=15> */
.L_x_891:
[----:B------:R-:W-:Y:S05]  /*1ce60*/  BSYNC B0 ;  /* 0x0000000000007941 */ /* 0x000fea0003800000 */
.L_x_890:
        /* <DEDUP_REMOVED lines=15> */
.L_x_892:
        /* <DEDUP_REMOVED lines=10> */
.L_x_1322:


//--------------------- .text._ZN5flash16flash_fwd_kernelI23Flash_fwd_kernel_traitsILi32ELi128ELi128ELi4ELb0ELb0EN7cutlass10bfloat16_tE19Flash_kernel_traitsILi32ELi128ELi128ELi4ES3_EELb0ELb0ELb1ELb0ELb0ELb1ELb1ELb0EEEvNS_16Flash_fwd_paramsE --------------------------
	.section	.text._ZN5flash16flash_fwd_kernelI23Flash_fwd_kernel_traitsILi32ELi128ELi128ELi4ELb0ELb0EN7cutlass10bfloat16_tE19Flash_kernel_traitsILi32ELi128ELi128ELi4ES3_EELb0ELb0ELb1ELb0ELb0ELb1ELb1ELb0EEEvNS_16Flash_fwd_paramsE,"ax",@progbits
	.align	128
        .global         _ZN5flash16flash_fwd_kernelI23Flash_fwd_kernel_traitsILi32ELi128ELi128ELi4ELb0ELb0EN7cutlass10bfloat16_tE19Flash_kernel_traitsILi32ELi128ELi128ELi4ES3_EELb0ELb0ELb1ELb0ELb0ELb1ELb1ELb0EEEvNS_16Flash_fwd_paramsE
        .type           _ZN5flash16flash_fwd_kernelI23Flash_fwd_kernel_traitsILi32ELi128ELi128ELi4ELb0ELb0EN7cutlass10bfloat16_tE19Flash_kernel_traitsILi32ELi128ELi128ELi4ES3_EELb0ELb0ELb1ELb0ELb0ELb1ELb1ELb0EEEvNS_16Flash_fwd_paramsE,@function
        .size           _ZN5flash16flash_fwd_kernelI23Flash_fwd_kernel_traitsILi32ELi128ELi128ELi4ELb0ELb0EN7cutlass10bfloat16_tE19Flash_kernel_traitsILi32ELi128ELi128ELi4ES3_EELb0ELb0ELb1ELb0ELb0ELb1ELb1ELb0EEEvNS_16Flash_fwd_paramsE,(.L_x_1323 - _ZN5flash16flash_fwd_kernelI23Flash_fwd_kernel_traitsILi32ELi128ELi128ELi4ELb0ELb0EN7cutlass10bfloat16_tE19Flash_kernel_traitsILi32ELi128ELi128ELi4ES3_EELb0ELb0ELb1ELb0ELb0ELb1ELb1ELb0EEEvNS_16Flash_fwd_paramsE)
        .other          _ZN5flash16flash_fwd_kernelI23Flash_fwd_kernel_traitsILi32ELi128ELi128ELi4ELb0ELb0EN7cutlass10bfloat16_tE19Flash_kernel_traitsILi32ELi128ELi128ELi4ES3_EELb0ELb0ELb1ELb0ELb0ELb1ELb1ELb0EEEvNS_16Flash_fwd_paramsE,@"STO_CUDA_ENTRY STV_DEFAULT"
_ZN5flash16flash_fwd_kernelI23Flash_fwd_kernel_traitsILi32ELi128ELi128ELi4ELb0ELb0EN7cutlass10bfloat16_tE19Flash_kernel_traitsILi32ELi128ELi128ELi4ES3_EELb0ELb0ELb1ELb0ELb0ELb1ELb1ELb0EEEvNS_16Flash_fwd_paramsE:
.text._ZN5flash16flash_fwd_kernelI23Flash_fwd_kernel_traitsILi32ELi128ELi128ELi4ELb0ELb0EN7cutlass10bfloat16_tE19Flash_kernel_traitsILi32ELi128ELi128ELi4ES3_EELb0ELb0ELb1ELb0ELb0ELb1ELb1ELb0EEEvNS_16Flash_fwd_paramsE:
        /* <DEDUP_REMOVED lines=40> */
.L_x_893:
[----:B--2---:R-:W1:Y:S02]  /*0280*/  LDC R4, c[0x0][0x2c8] ;  /* 0x0000b200ff047b82 */ /* 0x004e640000000800 */
.L_x_894:
        /* <DEDUP_REMOVED lines=22> */
[----:B------:R-:W-:Y:S01]  /*03f0*/  SHF.R.S32.HI R5, RZ, 0x1f, R2 ;  /* 0x0000001fff057819 */ /* 0x000fe20000011402 */
[----:B-1----:R-:W-:-:S03]  /*0400*/  IMAD.IADD R3, R3, 0x1, -R90 ;  /* 0x0000000103037824 */ /* 0x002fc600078e0a5a */
[----:B------:R-:W-:Y:S02]  /*0410*/  LEA.HI R5, R5, R2, RZ, 0x7 ;  /* 0x0000000205057211 */ /* 0x000fe400078f38ff */
[----:B--2---:R-:W-:Y:S02]  /*0420*/  SHF.R.S32.HI R6, RZ, 0x1f, R3 ;  /* 0x0000001fff067819 */ /* 0x004fe40000011403 */
[----:B----4-:R-:W-:Y:S02]  /*0430*/  IADD3 R0, R0, R91, R77 ;  /* 0x0000005b00007210 */ /* 0x010fe40007ffe04d */
[----:B------:R-:W-:Y:S02]  /*0440*/  LEA.HI R2, R6, R3, RZ, 0x7 ;  /* 0x0000000306027211 */ /* 0x000fe400078f38ff */
[----:B------:R-:W-:Y:S02]  /*0450*/  SHF.R.S32.HI R4, RZ, 0x1f, R0 ;  /* 0x0000001fff047819 */ /* 0x000fe40000011400 */
[----:B------:R-:W-:-:S02]  /*0460*/  SHF.R.S32.HI R2, RZ, 0x7, R2 ;  /* 0x00000007ff027819 */ /* 0x000fc40000011402 */
[----:B------:R-:W-:Y:S02]  /*0470*/  LEA.HI R0, R4, R0, RZ, 0x7 ;  /* 0x0000000004007211 */ /* 0x000fe400078f38ff */
[----:B------:R-:W-:Y:S02]  /*0480*/  VIMNMX R201, RZ, R2, !PT ;  /* 0x00000002ffc97248 */ /* 0x000fe40007fe0100 */
[----:B------:R-:W-:Y:S02]  /*0490*/  SHF.R.S32.HI R3, RZ, 0x7, R5 ;  /* 0x00000007ff037819 */ /* 0x000fe40000011405 */
[----:B------:R-:W-:Y:S01]  /*04a0*/  SHF.R.S32.HI R0, RZ, 0x7, R0 ;  /* 0x00000007ff007819 */ /* 0x000fe20000011400 */
[----:B------:R1:W-:Y:S03]  /*04b0*/  STL [R1+0x38], R201 ;  /* 0x000038c901007387 */ /* 0x0003e60000100800 */
[----:B------:R-:W-:-:S04]  /*04c0*/  VIMNMX R219, R3, R0, PT ;  /* 0x0000000003db7248 */ /* 0x000fc80003fe0100 */
[----:B------:R-:W-:-:S13]  /*04d0*/  ISETP.GT.AND P0, PT, R219, R201, PT ;  /* 0x000000c9db00720c */ /* 0x000fda0003f04270 */
        /* <DEDUP_REMOVED lines=75> */
.L_x_897:
[----:B------:R-:W-:Y:S05]  /*0990*/  BSYNC B0 ;  /* 0x0000000000007941 */ /* 0x000fea0003800000 */
.L_x_896:
        /* <DEDUP_REMOVED lines=19> */
.L_x_899:
[----:B------:R-:W-:Y:S05]  /*0ad0*/  BSYNC B0 ;  /* 0x0000000000007941 */ /* 0x000fea0003800000 */
.L_x_898:
        /* <DEDUP_REMOVED lines=15> */
.L_x_901:
[----:B------:R-:W-:Y:S05]  /*0bd0*/  BSYNC B0 ;  /* 0x0000000000007941 */ /* 0x000fea0003800000 */
.L_x_900:
        /* <DEDUP_REMOVED lines=17> */
.L_x_903:
[----:B------:R-:W-:Y:S05]  /*0cf0*/  BSYNC B0 ;  /* 0x0000000000007941 */ /* 0x000fea0003800000 */
.L_x_902:
        /* <DEDUP_REMOVED lines=11> */
.L_x_905:
[----:B------:R-:W-:Y:S05]  /*0db0*/  BSYNC B0 ;  /* 0x0000000000007941 */ /* 0x000fea0003800000 */
.L_x_904:
        /* <DEDUP_REMOVED lines=10> */
.L_x_907:
[----:B------:R-:W-:Y:S05]  /*0e60*/  BSYNC B0 ;  /* 0x0000000000007941 */ /* 0x000fea0003800000 */
.L_x_906:
        /* <DEDUP_REMOVED lines=10> */
.L_x_909:
[----:B------:R-:W-:Y:S05]  /*0f10*/  BSYNC B0 ;  /* 0x0000000000007941 */ /* 0x000fea0003800000 */
.L_x_908:
        /* <DEDUP_REMOVED lines=10> */
.L_x_895:
        /* <DEDUP_REMOVED lines=13> */
[C---:B------:R-:W-:Y:S02]  /*1090*/  IADD3 R22, R8.reuse, 0x20, RZ ;  /* 0x0000002008167810 */ /* 0x040fe40007ffe0ff */
[-C--:B------:R-:W-:Y:S02]  /*10a0*/  ISETP.GE.AND P3, PT, R8, R34.reuse, PT ;  /* 0x000000220800720c */ /* 0x080fe40003f66270 */
[----:B------:R-:W-:Y:S01]  /*10b0*/  ISETP.GE.AND P2, PT, R22, R34, PT ;  /* 0x000000221600720c */ /* 0x000fe20003f46270 */
[----:B------:R-:W5:Y:S01]  /*10c0*/  @P0 LDC.64 R10, c[0x0][0x240] ;  /* 0x00009000ff0a0b82 */ /* 0x000f620000000a00 */
[----:B------:R-:W-:-:S02]  /*10d0*/  SHF.R.S32.HI R9, RZ, 0x1f, R8 ;  /* 0x0000001fff097819 */ /* 0x000fc40000011408 */
[----:B--2---:R-:W-:Y:S02]  /*10e0*/  IABS R0, R32 ;  /* 0x0000002000007213 */ /* 0x004fe40000000000 */
[----:B------:R-:W-:Y:S02]  /*10f0*/  IADD3 R33, R8, 0x40, RZ ;  /* 0x0000004008217810 */ /* 0x000fe40007ffe0ff */
[----:B------:R-:W-:Y:S01]  /*1100*/  LEA.HI R88, R45, R102, RZ, 0x5 ;  /* 0x000000662d587211 */ /* 0x000fe200078f28ff */
[----:B------:R-:W-:Y:S02]  /*1110*/  IMAD.MOV.U32 R16, RZ, RZ, R0 ;  /* 0x000000ffff107224 */ /* 0x000fe400078e0000 */
[----:B------:R-:W2:Y:S01]  /*1120*/  @!P3 LDC.64 R18, c[0x0][0x240] ;  /* 0x00009000ff12bb82 */ /* 0x000ea20000000a00 */
[----:B------:R-:W-:Y:S01]  /*1130*/  SHF.R.S32.HI R82, RZ, 0x5, R88 ;  /* 0x00000005ff527819 */ /* 0x000fe20000011458 */
[----:B------:R-:W1:Y:S06]  /*1140*/  I2F.RP R2, R16 ;  /* 0x0000001000027306 */ /* 0x000e6c0000209400 */
[----:B------:R-:W3:Y:S02]  /*1150*/  @!P2 LDC.64 R14, c[0x0][0x240] ;  /* 0x00009000ff0eab82 */ /* 0x000ee40000000a00 */
[----:B-1----:R-:W1:Y:S02]  /*1160*/  MUFU.RCP R2, R2 ;  /* 0x0000000200027308 */ /* 0x002e640000001000 */
[----:B-1----:R-:W-:-:S06]  /*1170*/  VIADD R2, R2, 0xffffffe ;  /* 0x0ffffffe02027836 */ /* 0x002fcc0000000000 */
[----:B------:R-:W1:Y:S02]  /*1180*/  F2I.FTZ.U32.TRUNC.NTZ R3, R2 ;  /* 0x0000000200037305 */ /* 0x000e64000021f000 */
[----:B-1----:R-:W-:Y:S01]  /*1190*/  IMAD.MOV R0, RZ, RZ, -R3 ;  /* 0x000000ffff007224 */ /* 0x002fe200078e0a03 */
[----:B------:R-:W-:-:S03]  /*11a0*/  MOV R2, RZ ;  /* 0x000000ff00027202 */ /* 0x000fc60000000f00 */
[----:B------:R-:W-:-:S04]  /*11b0*/  IMAD R0, R0, R16, RZ ;  /* 0x0000001000007224 */ /* 0x000fc800078e02ff */
[----:B------:R-:W-:-:S04]  /*11c0*/  IMAD.HI.U32 R2, R3, R0, R2 ;  /* 0x0000000003027227 */ /* 0x000fc800078e0002 */
[----:B------:R-:W-:-:S04]  /*11d0*/  IMAD.MOV.U32 R3, RZ, RZ, R4 ;  /* 0x000000ffff037224 */ /* 0x000fc800078e0004 */
        /* <DEDUP_REMOVED lines=10> */
[----:B------:R-:W-:-:S03]  /*1280*/  @!P0 IMAD.WIDE.U32 R6, R46, R6, RZ ;  /* 0x000000062e068225 */ /* 0x000fc600078e00ff */
[----:B------:R-:W-:Y:S01]  /*1290*/  IADD3 R3, -R3, R102, RZ ;  /* 0x0000006603037210 */ /* 0x000fe20007ffe1ff */
[----:B------:R-:W-:Y:S01]  /*12a0*/  @!P0 IMAD.MOV.U32 R2, RZ, RZ, R6 ;  /* 0x000000ffff028224 */ /* 0x000fe200078e0006 */
[----:B------:R-:W-:Y:S01]  /*12b0*/  SHF.R.S32.HI R6, RZ, 0x1f, R26 ;  /* 0x0000001fff067819 */ /* 0x000fe2000001141a */
[----:B------:R-:W-:Y:S02]  /*12c0*/  @!P0 IMAD.IADD R12, R7, 0x1, R5 ;  /* 0x00000001070c8824 */ /* 0x000fe400078e0205 */
[----:B------:R-:W-:Y:S01]  /*12d0*/  @!P4 IMAD.IADD R0, R0, 0x1, -R16 ;  /* 0x000000010000c824 */ /* 0x000fe200078e0a10 */
[----:B------:R-:W-:Y:S01]  /*12e0*/  @!P4 IADD3 R4, R4, 0x1, RZ ;  /* 0x000000010404c810 */ /* 0x000fe20007ffe0ff */
[----:B------:R-:W-:Y:S01]  /*12f0*/  IMAD.SHL.U32 R28, R3, 0x8, RZ ;  /* 0x00000008031c7824 */ /* 0x000fe200078e00ff */
[----:B------:R-:W-:Y:S01]  /*1300*/  ISETP.NE.AND P4, PT, R30, -0x1, PT ;  /* 0xffffffff1e00780c */ /* 0x000fe20003f85270 */
[----:B------:R-:W-:Y:S01]  /*1310*/  IMAD.WIDE R10, R24, 0x80, R8 ;  /* 0x00000080180a7825 */ /* 0x000fe200078e0208 */
[----:B------:R-:W-:Y:S01]  /*1320*/  ISETP.GE.U32.AND P5, PT, R0, R16, PT ;  /* 0x000000100000720c */ /* 0x000fe20003fa6070 */
[----:B------:R-:W1:Y:S01]  /*1330*/  @!P2 LDC.64 R24, c[0x0][0x210] ;  /* 0x00008400ff18ab82 */ /* 0x000e620000000a00 */
[----:B------:R-:W-:Y:S01]  /*1340*/  SHF.R.S32.HI R29, RZ, 0x1f, R28 ;  /* 0x0000001fff1d7819 */ /* 0x000fe2000001141c */
[----:B------:R-:W-:Y:S01]  /*1350*/  IMAD R6, R6, UR4, RZ ;  /* 0x0000000406067c24 */ /* 0x000fe2000f8e02ff */
[----:B------:R-:W-:-:S02]  /*1360*/  IADD3 R2, P1, R28, R2, RZ ;  /* 0x000000021c027210 */ /* 0x000fc40007f3e0ff */
[C---:B------:R-:W-:Y:S01]  /*1370*/  LOP3.LUT R0, R26.reuse, R32, RZ, 0x3c, !PT ;  /* 0x000000201a007212 */ /* 0x040fe200078e3cff */
[----:B------:R-:W-:Y:S01]  /*1380*/  IMAD R6, R26, UR5, R6 ;  /* 0x000000051a067c24 */ /* 0x000fe2000f8e0206 */
[----:B------:R-:W-:Y:S01]  /*1390*/  @!P2 IADD3 R5, P0, R10, 0x20, RZ ;  /* 0x000000200a05a810 */ /* 0x000fe20007f1e0ff */
[----:B------:R-:W-:Y:S01]  /*13a0*/  IMAD.X R3, R29, 0x1, R12, P1 ;  /* 0x000000011d037824 */ /* 0x000fe200008e060c */
[----:B------:R-:W-:Y:S01]  /*13b0*/  ISETP.GE.AND P1, PT, R0, RZ, PT ;  /* 0x000000ff0000720c */ /* 0x000fe20003f26270 */
[----:B------:R-:W4:Y:S01]  /*13c0*/  @P4 LDC.64 R178, c[0x0][0x250] ;  /* 0x00009400ffb24b82 */ /* 0x000f220000000a00 */
[----:B------:R-:W-:Y:S01]  /*13d0*/  UMOV UR5, 0x400 ;  /* 0x0000040000057882 */ /* 0x000fe20000000000 */
[----:B------:R-:W-:-:S04]  /*13e0*/  IMAD.WIDE.U32 R20, R26, UR4, R2 ;  /* 0x000000041a147c25 */ /* 0x000fc8000f8e0002 */
[----:B------:R-:W-:Y:S02]  /*13f0*/  @P5 VIADD R4, R4, 0x1 ;  /* 0x0000000104045836 */ /* 0x000fe40000000000 */
[----:B------:R-:W5:Y:S01]  /*1400*/  @!P3 LDC.64 R26, c[0x0][0x210] ;  /* 0x00008400ff1abb82 */ /* 0x000f620000000a00 */
[----:B------:R-:W-:Y:S01]  /*1410*/  @!P2 IMAD.X R0, RZ, RZ, R11, P0 ;  /* 0x000000ffff00a224 */ /* 0x000fe200000e060b */
[----:B------:R-:W-:Y:S01]  /*1420*/  ISETP.NE.AND P0, PT, R32, RZ, PT ;  /* 0x000000ff2000720c */ /* 0x000fe20003f05270 */
[----:B------:R-:W-:Y:S01]  /*1430*/  IMAD.IADD R17, R21, 0x1, R6 ;  /* 0x0000000115117824 */ /* 0x000fe200078e0206 */
[----:B------:R-:W-:Y:S01]  /*1440*/  MOV R31, R4 ;  /* 0x00000004001f7202 */ /* 0x000fe20000000f00 */
[----:B---3--:R-:W-:Y:S01]  /*1450*/  @!P2 IMAD R0, R0, R14, RZ ;  /* 0x0000000e0000a224 */ /* 0x008fe200078e02ff */
[----:B------:R-:W3:Y:S01]  /*1460*/  @!P2 S2R R6, SR_CgaCtaId ;  /* 0x000000000006a919 */ /* 0x000ee20000008800 */
[----:B------:R-:W-:Y:S01]  /*1470*/  @!P2 IMAD.MOV.U32 R16, RZ, RZ, R20 ;  /* 0x000000ffff10a224 */ /* 0x000fe200078e0014 */
[----:B------:R-:W4:Y:S01]  /*1480*/  @P4 LDC.64 R122, c[0x0][0x248] ;  /* 0x00009200ff7a4b82 */ /* 0x000f220000000a00 */
[----:B------:R-:W-:-:S02]  /*1490*/  @!P2 IMAD R4, R5, R15, R0 ;  /* 0x0000000f0504a224 */ /* 0x000fc400078e0200 */
[----:B------:R-:W-:Y:S01]  /*14a0*/  @!P2 IMAD.WIDE.U32 R2, R5, R14, R16 ;  /* 0x0000000e0502a225 */ /* 0x000fe200078e0010 */
[----:B------:R-:W-:-:S03]  /*14b0*/  @!P3 MOV R5, R17 ;  /* 0x000000110005b202 */ /* 0x000fc60000000f00 */
[----:B------:R-:W-:Y:S01]  /*14c0*/  @!P1 IMAD.MOV R31, RZ, RZ, -R31 ;  /* 0x000000ffff1f9224 */ /* 0x000fe200078e0a1f */
[----:B------:R-:W-:Y:S01]  /*14d0*/  ISETP.GE.AND P1, PT, R33, R34, PT ;  /* 0x000000222100720c */ /* 0x000fe20003f26270 */
[----:B------:R-:W-:Y:S01]  /*14e0*/  @!P2 IMAD.IADD R3, R3, 0x1, R4 ;  /* 0x000000010303a824 */ /* 0x000fe200078e0204 */
[----:B------:R-:W-:Y:S01]  /*14f0*/  @!P0 LOP3.LUT R31, RZ, R32, RZ, 0x33, !PT ;  /* 0x00000020ff1f8212 */ /* 0x000fe200078e33ff */
[----:B------:R-:W-:Y:S01]  /*1500*/  @!P3 IMAD.MOV.U32 R4, RZ, RZ, R20 ;  /* 0x000000ffff04b224 */ /* 0x000fe200078e0014 */
[----:B-1----:R-:W-:Y:S01]  /*1510*/  @!P2 LEA R24, P0, R2, R24, 0x1 ;  /* 0x000000180218a211 */ /* 0x002fe200078008ff */
[-C--:B--2---:R-:W-:Y:S01]  /*1520*/  @!P3 IMAD R0, R11, R18.reuse, RZ ;  /* 0x000000120b00b224 */ /* 0x084fe200078e02ff */
[----:B------:R-:W-:Y:S01]  /*1530*/  IADD3 R32, R8, 0x60, RZ ;  /* 0x0000006008207810 */ /* 0x000fe20007ffe0ff */
[----:B------:R-:W-:Y:S01]  /*1540*/  @!P3 IMAD.WIDE.U32 R4, R10, R18, R4 ;  /* 0x000000120a04b225 */ /* 0x000fe200078e0004 */
[----:B------:R-:W-:Y:S01]  /*1550*/  @!P2 LEA.HI.X R25, R2, R25, R3, 0x1, P0 ;  /* 0x000000190219a211 */ /* 0x000fe200000f0c03 */
[----:B------:R-:W1:Y:S01]  /*1560*/  S2UR UR4, SR_CgaCtaId ;  /* 0x00000000000479c3 */ /* 0x000e620000008800 */
[----:B------:R-:W-:Y:S01]  /*1570*/  LEA.HI R3, R23, R8, RZ, 0x1 ;  /* 0x0000000817037211 */ /* 0x000fe200078f08ff */
[----:B------:R-:W-:Y:S01]  /*1580*/  @!P3 IMAD R0, R10, R19, R0 ;  /* 0x000000130a00b224 */ /* 0x000fe200078e0200 */
[----:B-----5:R-:W-:Y:S01]  /*1590*/  @!P3 LEA R26, P0, R4, R26, 0x1 ;  /* 0x0000001a041ab211 */ /* 0x020fe200078008ff */
[----:B------:R-:W-:Y:S01]  /*15a0*/  IMAD R15, R76, -0x80, R77 ;  /* 0xffffff804c0f7824 */ /* 0x000fe200078e024d */
[----:B------:R-:W-:Y:S01]  /*15b0*/  LOP3.LUT R3, R3, 0x7fffffe, RZ, 0xc0, !PT ;  /* 0x07fffffe03037812 */ /* 0x000fe200078ec0ff */
[----:B------:R-:W-:-:S02]  /*15c0*/  @!P3 IMAD.IADD R0, R5, 0x1, R0 ;  /* 0x000000010500b824 */ /* 0x000fc400078e0200 */
[----:B------:R-:W2:Y:S01]  /*15d0*/  @!P1 S2R R5, SR_CgaCtaId ;  /* 0x0000000000059919 */ /* 0x000ea20000008800 */
[----:B------:R-:W-:Y:S02]  /*15e0*/  ISETP.GE.AND P5, PT, R22, R15, PT ;  /* 0x0000000f1600720c */ /* 0x000fe40003fa6270 */
[----:B------:R-:W-:Y:S01]  /*15f0*/  @!P3 LEA.HI.X R27, R4, R27, R0, 0x1, P0 ;  /* 0x0000001b041bb211 */ /* 0x000fe200000f0c00 */
[----:B------:R-:W-:Y:S01]  /*1600*/  IMAD.SHL.U32 R0, R43, 0x40, RZ ;  /* 0x000000402b007824 */ /* 0x000fe200078e00ff */
[----:B------:R-:W-:Y:S02]  /*1610*/  @!P1 IADD3 R7, P0, R10, 0x40, RZ ;  /* 0x000000400a079810 */ /* 0x000fe40007f1e0ff */
[----:B------:R-:W-:Y:S02]  /*1620*/  ISETP.GE.AND P6, PT, R22, R15, PT ;  /* 0x0000000f1600720c */ /* 0x000fe40003fc6270 */
[----:B------:R-:W5:Y:S01]  /*1630*/  @!P1 LDC.64 R22, c[0x0][0x240] ;  /* 0x00009000ff169b82 */ /* 0x000f620000000a00 */
[----:B------:R-:W-:Y:S01]  /*1640*/  @!P1 IMAD.X R14, RZ, RZ, R11, P0 ;  /* 0x000000ffff0e9224 */ /* 0x000fe200000e060b */
[----:B------:R-:W-:-:S02]  /*1650*/  ISETP.GE.AND P0, PT, R32, R34, PT ;  /* 0x000000222000720c */ /* 0x000fc40003f06270 */
[----:B------:R-:W-:Y:S02]  /*1660*/  LOP3.LUT R0, R0, 0xc0, RZ, 0xc0, !PT ;  /* 0x000000c000007812 */ /* 0x000fe400078ec0ff */
[----:B------:R-:W-:Y:S01]  /*1670*/  IADD3 R3, R8, -R3, RZ ;  /* 0x8000000308037210 */ /* 0x000fe20007ffe0ff */
[----:B-1----:R-:W-:Y:S01]  /*1680*/  ULEA UR4, UR4, UR5, 0x18 ;  /* 0x0000000504047291 */ /* 0x002fe2000f8ec03f */
[----:B------:R-:W-:Y:S01]  /*1690*/  LOP3.LUT R4, R0, 0x18, R28, 0xf8, !PT ;  /* 0x0000001800047812 */ /* 0x000fe200078ef81c */
[----:B------:R-:W1:Y:S01]  /*16a0*/  @!P1 LDC.64 R34, c[0x0][0x210] ;  /* 0x00008400ff229b82 */ /* 0x000e620000000a00 */
[----:B------:R-:W-:Y:S01]  /*16b0*/  SHF.R.U32.HI R2, RZ, 0x3, R0 ;  /* 0x00000003ff027819 */ /* 0x000fe20000011600 */
[----:B------:R-:W-:Y:S01]  /*16c0*/  IMAD R3, R82, 0x8, R3 ;  /* 0x0000000852037824 */ /* 0x000fe200078e0203 */
[----:B------:R-:W-:Y:S02]  /*16d0*/  @!P2 MOV R0, 0x400 ;  /* 0x000004000000a802 */ /* 0x000fe40000000f00 */
[----:B------:R-:W-:Y:S01]  /*16e0*/  LOP3.LUT R4, R4, R2, RZ, 0x3c, !PT ;  /* 0x0000000204047212 */ /* 0x000fe200078e3cff */
[----:B------:R-:W1:Y:S01]  /*16f0*/  @!P0 S2R R41, SR_CgaCtaId ;  /* 0x0000000000298919 */ /* 0x000e620000008800 */
[----:B---3--:R-:W-:Y:S01]  /*1700*/  @!P2 LEA R39, R6, R0, 0x18 ;  /* 0x000000000627a211 */ /* 0x008fe200078ec0ff */
[----:B------:R-:W3:Y:S01]  /*1710*/  @!P0 LDC.64 R36, c[0x0][0x240] ;  /* 0x00009000ff248b82 */ /* 0x000ee20000000a00 */
[----:B------:R-:W-:Y:S01]  /*1720*/  @!P1 MOV R2, 0x400 ;  /* 0x0000040000029802 */ /* 0x000fe20000000f00 */
[--C-:B------:R-:W-:Y:S01]  /*1730*/  @P4 IMAD.IADD R0, R13, 0x1, R30.reuse ;  /* 0x000000010d004824 */ /* 0x100fe200078e021e */
[----:B------:R-:W-:Y:S01]  /*1740*/  LEA R18, R3, R4, 0x5 ;  /* 0x0000000403127211 */ /* 0x000fe200078e28ff */
[----:B------:R-:W-:Y:S01]  /*1750*/  @P4 IMAD.IADD R4, R13, 0x1, R30 ;  /* 0x000000010d044824 */ /* 0x000fe200078e021e */
[----:B------:R-:W-:Y:S01]  /*1760*/  P2R R38, PR, RZ, 0x20 ;  /* 0x00000020ff267803 */ /* 0x000fe20000000000 */
[C---:B----4-:R-:W-:Y:S01]  /*1770*/  @P4 IMAD R6, R0.reuse, R179, RZ ;  /* 0x000000b300064224 */ /* 0x050fe200078e02ff */
[----:B--2---:R-:W-:Y:S01]  /*1780*/  @!P1 LEA R40, R5, R2, 0x18 ;  /* 0x0000000205289211 */ /* 0x004fe200078ec0ff */
[----:B------:R-:W-:-:S04]  /*1790*/  @P4 IMAD.WIDE.U32 R2, R0, R178, RZ ;  /* 0x000000b200024225 */ /* 0x000fc800078e00ff */
[----:B------:R-:W-:Y:S01]  /*17a0*/  @P4 IMAD R12, R4, R123, RZ ;  /* 0x0000007b040c4224 */ /* 0x000fe200078e02ff */
[----:B------:R-:W-:Y:S01]  /*17b0*/  @P4 MOV R30, R2 ;  /* 0x00000002001e4202 */ /* 0x000fe20000000f00 */
[----:B-----5:R-:W-:Y:S02]  /*17c0*/  @!P1 IMAD R0, R14, R22, RZ ;  /* 0x000000160e009224 */ /* 0x020fe400078e02ff */
        /* <DEDUP_REMOVED lines=8> */
[----:B-1-3--:R-:W-:Y:S06]  /*1850*/  @P4 BRA `(.L_x_910) ;  /* 0x0000000000344947 */ /* 0x00afec0003800000 */
        /* <DEDUP_REMOVED lines=13> */
.L_x_910:
        /* <DEDUP_REMOVED lines=17> */
.L_x_911:
        /* <DEDUP_REMOVED lines=30> */
[----:B-1----:R-:W-:Y:S01]  /*1c20*/  SHF.R.S32.HI R27, RZ, 0x1f, R31 ;  /* 0x0000001fff1b7819 */ /* 0x002fe2000001141f */
[----:B------:R-:W1:Y:S01]  /*1c30*/  @!P5 S2R R14, SR_CgaCtaId ;  /* 0x00000000000ed919 */ /* 0x000e620000008800 */
[----:B------:R-:W-:Y:S01]  /*1c40*/  IMAD.WIDE.U32 R46, R31, UR6, R4 ;  /* 0x000000061f2e7c25 */ /* 0x000fe2000f8e0004 */
[----:B------:R-:W-:Y:S01]  /*1c50*/  SHF.R.S32.HI R26, RZ, 0x1f, R76 ;  /* 0x0000001fff1a7819 */ /* 0x000fe2000001144c */
[----:B------:R-:W-:Y:S01]  /*1c60*/  ULDC UR8, c[0x0][0x39c] ;  /* 0x0000e70000087ab9 */ /* 0x000fe20000000800 */
[----:B------:R-:W-:Y:S01]  /*1c70*/  SHF.L.U64.HI R35, R178, 0x7, R179 ;  /* 0x00000007b2237819 */ /* 0x000fe200000102b3 */
[----:B------:R-:W-:Y:S01]  /*1c80*/  @!P0 IMAD.IADD R3, R3, 0x1, R11 ;  /* 0x0000000103038824 */ /* 0x000fe200078e020b */
[----:B------:R-:W-:Y:S01]  /*1c90*/  STL.64 [R1+0x48], R46 ;  /* 0x0000482e01007387 */ /* 0x000fe20000100a00 */
[----:B------:R-:W-:-:S02]  /*1ca0*/  IMAD.SHL.U32 R153, R122, 0x80, RZ ;  /* 0x000000807a997824 */ /* 0x000fc400078e00ff */
[----:B------:R-:W-:Y:S01]  /*1cb0*/  IMAD.MOV.U32 R208, RZ, RZ, R46 ;  /* 0x000000ffffd07224 */ /* 0x000fe200078e002e */
[----:B--2---:R-:W-:Y:S01]  /*1cc0*/  @!P0 LEA R4, P3, R2, R16, 0x1 ;  /* 0x0000001002048211 */ /* 0x004fe200078608ff */
[----:B------:R-:W-:Y:S02]  /*1cd0*/  @!P0 IMAD R7, R18, 0x2, R23 ;  /* 0x0000000212078824 */ /* 0x000fe400078e0217 */
[----:B------:R-:W-:Y:S01]  /*1ce0*/  IMAD.SHL.U32 R34, R178, 0x80, RZ ;  /* 0x00000080b2227824 */ /* 0x000fe200078e00ff */
[----:B------:R-:W-:Y:S01]  /*1cf0*/  @!P0 LEA.HI.X R5, R2, R17, R3, 0x1, P3 ;  /* 0x0000001102058211 */ /* 0x000fe200018f0c03 */
[----:B------:R-:W-:Y:S01]  /*1d00*/  IMAD.MOV.U32 R225, RZ, RZ, R76 ;  /* 0x000000ffffe17224 */ /* 0x000fe200078e004c */
[----:B------:R-:W2:Y:S01]  /*1d10*/  @!P2 S2R R17, SR_CgaCtaId ;  /* 0x000000000011a919 */ /* 0x000ea20000008800 */
[----:B----4-:R-:W-:Y:S01]  /*1d20*/  @!P1 IMAD R0, R18, 0x2, R40 ;  /* 0x0000000212009824 */ /* 0x010fe200078e0228 */
[----:B---3--:R-:W-:-:S04]  /*1d30*/  @!P4 LEA R10, R22, R10, 0x18 ;  /* 0x0000000a160ac211 */ /* 0x008fc800078ec0ff */
[----:B------:R3:W-:Y:S01]  /*1d40*/  @!P1 LDGSTS.E.BYPASS.LTC128B.128 [R0+0x1000], desc[UR12][R12.64] ;  /* 0x010000000c009fae */ /* 0x0007e2000b901d4c */
[----:B------:R-:W-:-:S03]  /*1d50*/  ISETP.GE.AND P1, PT, R32, R15, PT ;  /* 0x0000000f2000720c */ /* 0x000fc60003f26270 */
[----:B------:R4:W-:Y:S10]  /*1d60*/  @!P0 LDGSTS.E.BYPASS.LTC128B.128 [R7+0x1800], desc[UR12][R4.64] ;  /* 0x0180000004078fae */ /* 0x0009f4000b901d4c */
[----:B------:R-:W2:Y:S01]  /*1d70*/  @!P1 S2R R16, SR_CgaCtaId ;  /* 0x0000000000109919 */ /* 0x000ea20000008800 */
[----:B---3--:R-:W3:Y:S01]  /*1d80*/  @!P4 LDC.64 R12, c[0x0][0x218] ;  /* 0x00008600ff0ccb82 */ /* 0x008ee20000000a00 */
[----:B------:R-:W-:-:S02]  /*1d90*/  IMAD R0, R27, UR6, RZ ;  /* 0x000000061b007c24 */ /* 0x000fc4000f8e02ff */
[----:B----4-:R-:W-:Y:S02]  /*1da0*/  @!P4 IMAD R5, R18, 0x2, R10 ;  /* 0x000000021205c824 */ /* 0x010fe400078e020a */
        /* <DEDUP_REMOVED lines=12> */
[----:B---3--:R-:W-:-:S02]  /*1e70*/  @!P4 LEA R6, P3, R2, R12, 0x1 ;  /* 0x0000000c0206c211 */ /* 0x008fc400078608ff */
[----:B-----5:R-:W-:Y:S02]  /*1e80*/  @!P5 LEA R4, P0, R0, R20, 0x1 ;  /* 0x000000140004d211 */ /* 0x020fe400078008ff */
[----:B------:R-:W-:Y:S02]  /*1e90*/  @!P4 LEA.HI.X R7, R2, R13, R3, 0x1, P3 ;  /* 0x0000000d0207c211 */ /* 0x000fe400018f0c03 */
[----:B------:R-:W-:Y:S02]  /*1ea0*/  LEA.HI R12, R45, R102, RZ, 0x4 ;  /* 0x000000662d0c7211 */ /* 0x000fe400078f20ff */
[-C--:B------:R-:W-:Y:S01]  /*1eb0*/  ISETP.GE.AND P3, PT, R33, R15.reuse, PT ;  /* 0x0000000f2100720c */ /* 0x080fe20003f66270 */
[----:B------:R3:W-:Y:S01]  /*1ec0*/  @!P4 LDGSTS.E.BYPASS.LTC128B.128 [R5+0x2000], desc[UR12][R6.64] ;  /* 0x020000000605cfae */ /* 0x0007e2000b901d4c */
[----:B------:R-:W-:Y:S02]  /*1ed0*/  SHF.R.S32.HI R11, RZ, 0x4, R12 ;  /* 0x00000004ff0b7819 */ /* 0x000fe4000001140c */
[----:B------:R-:W-:-:S02]  /*1ee0*/  ISETP.GE.AND P4, PT, R8, R15, PT ;  /* 0x0000000f0800720c */ /* 0x000fc40003f86270 */
[----:B---3--:R-:W-:Y:S02]  /*1ef0*/  @!P5 LEA.HI.X R5, R0, R21, R10, 0x1, P0 ;  /* 0x000000150005d211 */ /* 0x008fe400000f0c0a */
[----:B------:R-:W-:Y:S01]  /*1f00*/  @!P5 MOV R0, 0x400 ;  /* 0x000004000000d802 */ /* 0x000fe20000000f00 */
[----:B------:R-:W3:Y:S01]  /*1f10*/  @!P1 LDC.64 R20, c[0x0][0x218] ;  /* 0x00008600ff149b82 */ /* 0x000ee20000000a00 */
[----:B------:R-:W-:Y:S02]  /*1f20*/  ISETP.GE.AND P0, PT, R32, R15, PT ;  /* 0x0000000f2000720c */ /* 0x000fe40003f06270 */
[----:B-1----:R-:W-:Y:S02]  /*1f30*/  @!P5 LEA R0, R14, R0, 0x18 ;  /* 0x000000000e00d211 */ /* 0x002fe400078ec0ff */
[----:B------:R-:W-:Y:S02]  /*1f40*/  LEA.HI R6, R12, R11, RZ, 0x1 ;  /* 0x0000000b0c067211 */ /* 0x000fe400078f08ff */
[----:B------:R-:W-:Y:S01]  /*1f50*/  @!P2 MOV R7, 0x400 ;  /* 0x000004000007a802 */ /* 0x000fe20000000f00 */
[----:B------:R-:W1:Y:S01]  /*1f60*/  @!P2 LDC.64 R14, c[0x0][0x218] ;  /* 0x00008600ff0eab82 */ /* 0x000e620000000a00 */
[----:B------:R-:W-:-:S02]  /*1f70*/  LOP3.LUT R6, R6, 0xfffffffe, RZ, 0xc0, !PT ;  /* 0xfffffffe06067812 */ /* 0x000fc400078ec0ff */
[----:B--2---:R-:W-:Y:S01]  /*1f80*/  @!P2 LEA R17, R17, R7, 0x18 ;  /* 0x000000071111a211 */ /* 0x004fe200078ec0ff */
[----:B------:R-:W-:Y:S01]  /*1f90*/  @!P5 IMAD R7, R18, 0x2, R0 ;  /* 0x000000021207d824 */ /* 0x000fe200078e0200 */
[----:B------:R-:W-:Y:S01]  /*1fa0*/  @!P1 MOV R10, 0x400 ;  /* 0x00000400000a9802 */ /* 0x000fe20000000f00 */
[----:B------:R-:W-:Y:S01]  /*1fb0*/  IMAD.IADD R22, R11, 0x1, -R6 ;  /* 0x000000010b167824 */ /* 0x000fe200078e0a06 */
[----:B------:R-:W-:Y:S02]  /*1fc0*/  LOP3.LUT R6, R12, 0xfffffff0, RZ, 0xc0, !PT ;  /* 0xfffffff00c067812 */ /* 0x000fe400078ec0ff */
[----:B------:R-:W-:Y:S01]  /*1fd0*/  LOP3.LUT R11, R44, 0xfffffff8, RZ, 0xc0, !PT ;  /* 0xfffffff82c0b7812 */ /* 0x000fe200078ec0ff */
[----:B------:R2:W-:Y:S01]  /*1fe0*/  @!P5 LDGSTS.E.BYPASS.LTC128B.128 [R7+0x2800], desc[UR12][R4.64] ;  /* 0x028000000407dfae */ /* 0x0005e2000b901d4c */
[----:B------:R-:W-:Y:S01]  /*1ff0*/  @!P1 LEA R16, R16, R10, 0x18 ;  /* 0x0000000a10109211 */ /* 0x000fe200078ec0ff */
[C---:B------:R-:W-:Y:S02]  /*2000*/  IMAD.IADD R0, R102.reuse, 0x1, -R6 ;  /* 0x0000000166007824 */ /* 0x040fe400078e0a06 */
[----:B------:R-:W-:Y:S01]  /*2010*/  IMAD.IADD R10, R102, 0x1, -R11 ;  /* 0x00000001660a7824 */ /* 0x000fe200078e0a0b */
[----:B------:R-:W-:-:S02]  /*2020*/  SHF.L.U32 R11, R123, 0x6, RZ ;  /* 0x000000067b0b7819 */ /* 0x000fc400000006ff */
        /* <DEDUP_REMOVED lines=8> */
[----:B--2---:R-:W-:Y:S01]  /*20b0*/  IMAD.WIDE.U32 R4, R122, 0x40, RZ ;  /* 0x000000407a047825 */ /* 0x004fe200078e00ff */
[----:B------:R-:W-:Y:S02]  /*20c0*/  LEA.HI R7, R10, R10, RZ, 0x1 ;  /* 0x0000000a0a077211 */ /* 0x000fe400078f08ff */
[----:B------:R-:W-:Y:S02]  /*20d0*/  @!P2 IADD3 R4, P5, R2, R4, RZ ;  /* 0x000000040204a210 */ /* 0x000fe40007fbe0ff */
[----:B------:R-:W-:Y:S02]  /*20e0*/  LOP3.LUT R12, R7, 0x7fffffe, RZ, 0xc0, !PT ;  /* 0x07fffffe070c7812 */ /* 0x000fe400078ec0ff */
[----:B------:R-:W-:Y:S01]  /*20f0*/  @!P2 IADD3.X R5, R3, R5, R11, P5, !PT ;  /* 0x000000050305a210 */ /* 0x000fe20002ffe40b */
[----:B------:R-:W-:Y:S01]  /*2100*/  @!P1 IMAD.WIDE.U32 R2, R122, 0x60, R2 ;  /* 0x000000607a029825 */ /* 0x000fe200078e0002 */
[----:B-1----:R-:W-:-:S02]  /*2110*/  @!P2 LEA R14, P5, R4, R14, 0x1 ;  /* 0x0000000e040ea211 */ /* 0x002fc400078a08ff */
[----:B------:R-:W-:Y:S01]  /*2120*/  SHF.R.S32.HI R25, RZ, 0x1, R7 ;  /* 0x00000001ff197819 */ /* 0x000fe20000011407 */
[----:B------:R-:W-:Y:S01]  /*2130*/  IMAD.IADD R13, R10, 0x1, -R12 ;  /* 0x000000010a0d7824 */ /* 0x000fe200078e0a0c */
[----:B------:R-:W-:Y:S01]  /*2140*/  @!P2 LEA.HI.X R15, R4, R15, R5, 0x1, P5 ;  /* 0x0000000f040fa211 */ /* 0x000fe200028f0c05 */
[----:B------:R-:W-:Y:S01]  /*2150*/  @!P1 IMAD R4, R123, 0x60, RZ ;  /* 0x000000607b049824 */ /* 0x000fe200078e02ff */
[----:B---3--:R-:W-:Y:S01]  /*2160*/  @!P1 LEA R10, P5, R2, R20, 0x1 ;  /* 0x00000014020a9211 */ /* 0x008fe200078a08ff */
        /* <DEDUP_REMOVED lines=21> */
[----:B------:R-:W-:Y:S01]  /*22c0*/  IMAD.U32 R0, R0, 0x20, R4 ;  /* 0x0000002000007824 */ /* 0x000fe200078e0004 */
[----:B------:R-:W-:Y:S01]  /*22d0*/  SHF.L.U32 R7, R22, 0x3, RZ ;  /* 0x0000000316077819 */ /* 0x000fe200000006ff */
[----:B------:R-:W-:-:S02]  /*22e0*/  IMAD R4, R27, UR6, RZ ;  /* 0x000000061b047c24 */ /* 0x000fc4000f8e02ff */
        /* <DEDUP_REMOVED lines=15> */
[----:B------:R-:W-:-:S02]  /*23e0*/  IMAD R9, R26, R34, R5 ;  /* 0x000000221a097224 */ /* 0x000fc400078e0205 */
[----:B------:R-:W-:Y:S01]  /*23f0*/  IMAD.WIDE.U32 R2, R76, R34, R12 ;  /* 0x000000224c027225 */ /* 0x000fe200078e000c */
[----:B------:R-:W-:Y:S02]  /*2400*/  LOP3.LUT R7, R6, 0x8, R7, 0xf8, !PT ;  /* 0x0000000806077812 */ /* 0x000fe400078ef807 */
[----:B------:R-:W-:Y:S01]  /*2410*/  SHF.R.U32.HI R6, RZ, 0x3, R6 ;  /* 0x00000003ff067819 */ /* 0x000fe20000011606 */
[----:B------:R-:W-:Y:S01]  /*2420*/  IMAD.WIDE.U32 R4, R178, 0x40, RZ ;  /* 0x00000040b2047825 */ /* 0x000fe200078e00ff */
[----:B------:R5:W-:Y:S02]  /*2430*/  STL.64 [R1], R12 ;  /* 0x0000000c01007387 */ /* 0x000be40000100a00 */
[----:B------:R-:W-:Y:S01]  /*2440*/  LOP3.LUT R215, R7, R6, RZ, 0x3c, !PT ;  /* 0x0000000607d77212 */ /* 0x000fe200078e3cff */
[----:B------:R-:W-:Y:S01]  /*2450*/  IMAD.SHL.U32 R8, R179, 0x40, RZ ;  /* 0x00000040b3087824 */ /* 0x000fe200078e00ff */
[C---:B------:R-:W-:Y:S01]  /*2460*/  @!P3 IADD3 R10, P1, R2.reuse, R4, RZ ;  /* 0x00000004020ab210 */ /* 0x040fe20007f3e0ff */
[----:B------:R-:W-:Y:S01]  /*2470*/  IMAD.IADD R3, R3, 0x1, R9 ;  /* 0x0000000103037824 */ /* 0x000fe200078e0209 */
[----:B---3--:R-:W-:Y:S01]  /*2480*/  @!P4 LEA R6, P2, R2, R16, 0x1 ;  /* 0x000000100206c211 */ /* 0x008fe200078408ff */
[----:B------:R-:W-:-:S02]  /*2490*/  IMAD.SHL.U32 R4, R23, 0x20, RZ ;  /* 0x0000002017047824 */ /* 0x000fc400078e00ff */
[----:B------:R-:W-:Y:S01]  /*24a0*/  IMAD.MOV.U32 R0, RZ, RZ, 0x10 ;  /* 0x00000010ff007424 */ /* 0x000fe200078e00ff */
[----:B------:R-:W-:Y:S01]  /*24b0*/  @!P4 LEA.HI.X R7, R2, R17, R3, 0x1, P2 ;  /* 0x000000110207c211 */ /* 0x000fe200010f0c03 */
[----:B------:R-:W-:Y:S01]  /*24c0*/  VIADD R188, R135, 0x2020 ;  /* 0x0000202087bc7836 */ /* 0x000fe20000000000 */
[----:B------:R-:W-:Y:S01]  /*24d0*/  LOP3.LUT R214, R4, 0xffffff00, RZ, 0xc0, !PT ;  /* 0xffffff0004d67812 */ /* 0x000fe200078ec0ff */
[----:B------:R-:W-:Y:S04]  /*24e0*/  @P4 STS [R241+0x4000], RZ ;  /* 0x004000fff1004388 */ /* 0x000fe80000000800 */
[----:B------:R-:W-:Y:S01]  /*24f0*/  IMAD R11, R82, 0x200, R214 ;  /* 0x00000200520b7824 */ /* 0x000fe200078e02d6 */
[----:B------:R-:W-:Y:S04]  /*2500*/  @P4 STS [R241+0x4004], RZ ;  /* 0x004004fff1004388 */ /* 0x000fe80000000800 */
[----:B------:R-:W-:Y:S04]  /*2510*/  @P4 STS.64 [R241+0x4008], RZ ;  /* 0x004008fff1004388 */ /* 0x000fe80000000a00 */
[----:B------:R-:W-:Y:S01]  /*2520*/  @!PT LDS RZ, [RZ] ;  /* 0x00000000fffff984 */ /* 0x000fe20000000800 */
[----:B------:R-:W-:Y:S01]  /*2530*/  @!PT LDS RZ, [RZ] ;  /* 0x00000000fffff984 */ /* 0x000fe20000000800 */
[----:B------:R-:W-:Y:S01]  /*2540*/  @!PT LDS RZ, [RZ] ;  /* 0x00000000fffff984 */ /* 0x000fe20000000800 */
[----:B------:R1:W-:Y:S01]  /*2550*/  @!P4 LDGSTS.E.BYPASS.LTC128B.128 [R241+0x4000], desc[UR12][R6.64] ;  /* 0x0400000006f1cfae */ /* 0x0003e2000b901d4c */
[----:B-----5:R-:W-:Y:S01]  /*2560*/  @!P3 IADD3.X R13, R3, R5, R8, P1, !PT ;  /* 0x00000005030db210 */ /* 0x020fe20000ffe408 */
[----:B------:R-:W-:Y:S01]  /*2570*/  @!P0 IMAD R12, R179, 0x60, RZ ;  /* 0x00000060b30c8824 */ /* 0x000fe200078e02ff */
[C---:B------:R-:W-:Y:S01]  /*2580*/  @!P6 LEA R5, P1, R178.reuse, R2, 0x5 ;  /* 0x00000002b205e211 */ /* 0x040fe200078228ff */
[----:B------:R-:W-:Y:S03]  /*2590*/  @P6 STS.128 [R241+0x4800], RZ ;  /* 0x004800fff1006388 */ /* 0x000fe60000000c00 */
[C---:B------:R-:W-:Y:S01]  /*25a0*/  @!P6 LEA.HI.X R9, R178.reuse, R3, R179, 0x5, P1 ;  /* 0x00000003b209e211 */ /* 0x040fe200008f2cb3 */
[----:B------:R-:W-:Y:S01]  /*25b0*/  @!P0 IMAD.WIDE.U32 R2, R178, 0x60, R2 ;  /* 0x00000060b2028825 */ /* 0x000fe200078e0002 */
[----:B----4-:R-:W-:-:S02]  /*25c0*/  @!P6 LEA R4, P2, R5, R20, 0x1 ;  /* 0x000000140504e211 */ /* 0x010fc400078408ff */
[C---:B--2---:R-:W-:Y:S01]  /*25d0*/  @!P3 LEA R8, P1, R10.reuse, R18, 0x1 ;  /* 0x000000120a08b211 */ /* 0x044fe200078208ff */
[----:B------:R-:W-:Y:S01]  /*25e0*/  @!P0 IMAD.IADD R3, R3, 0x1, R12 ;  /* 0x0000000103038824 */ /* 0x000fe200078e020c */
[----:B------:R-:W-:Y:S02]  /*25f0*/  @!P6 LEA.HI.X R5, R5, R21, R9, 0x1, P2 ;  /* 0x000000150505e211 */ /* 0x000fe400010f0c09 */
        /* <DEDUP_REMOVED lines=10> */
[----:B------:R2:W-:Y:S01]  /*26a0*/  @!P3 LDGSTS.E.BYPASS.LTC128B.128 [R241+0x5000], desc[UR12][R8.64] ;  /* 0x0500000008f1bfae */ /* 0x0005e2000b901d4c */
[----:B-1----:R-:W-:-:S03]  /*26b0*/  @!P0 LEA R6, P1, R2, R14, 0x1 ;  /* 0x0000000e02068211 */ /* 0x002fc600078208ff */
[----:B------:R-:W-:Y:S01]  /*26c0*/  @P0 STS.128 [R241+0x5800], RZ ;  /* 0x005800fff1000388 */ /* 0x000fe20000000c00 */
        /* <DEDUP_REMOVED lines=11> */
[----:B------:R-:W-:-:S03]  /*2780*/  SEL R0, R0, 0xfffffff0, !P1 ;  /* 0xfffffff000007807 */ /* 0x000fc60004800000 */
[----:B------:R-:W3:Y:S02]  /*2790*/  LDSM.16.M88.4 R12, [R186] ;  /* 0x00000000ba0c783b */ /* 0x000ee40000000200 */
[----:B------:R-:W-:Y:S02]  /*27a0*/  IMAD R187, R0, 0x2, R186 ;  /* 0x0000000200bb7824 */ /* 0x000fe400078e02ba */
[----:B------:R-:W0:Y:S04]  /*27b0*/  LDGDEPBAR ;  /* 0x00000000000079af */ /* 0x000e280000000000 */
[----:B------:R-:W-:Y:S01]  /*27c0*/  @P0 VIADD R188, R2, 0xffffffe0 ;  /* 0xffffffe002bc0836 */ /* 0x000fe20000000000 */
[----:B--2---:R-:W2:Y:S04]  /*27d0*/  LDSM.16.M88.4 R8, [R186+0x1000] ;  /* 0x00100000ba08783b */ /* 0x004ea80000000200 */
[----:B------:R-:W-:Y:S04]  /*27e0*/  LDSM.16.M88.4 R24, [R188] ;  /* 0x00000000bc18783b */ /* 0x000fe80000000200 */
[----:B------:R-:W-:Y:S04]  /*27f0*/  LDSM.16.M88.4 R16, [R187+0x1000] ;  /* 0x00100000bb10783b */ /* 0x000fe80000000200 */
[----:B-1----:R-:W1:Y:S01]  /*2800*/  LDSM.16.M88.4 R4, [R187] ;  /* 0x00000000bb04783b */ /* 0x002e620000000200 */
[-C--:B---3--:R-:W-:Y:S06]  /*2810*/  HMMA.16816.F32.BF16 R32, R12, R20.reuse, RZ ;  /* 0x000000140c20723c */ /* 0x088fec00000418ff */
[C---:B--2---:R-:W-:Y:S06]  /*2820*/  HMMA.16816.F32.BF16 R28, R8.reuse, R20, RZ ;  /* 0x00000014081c723c */ /* 0x044fec00000418ff */
[----:B------:R-:W-:-:S12]  /*2830*/  HMMA.16816.F32.BF16 R36, R8, R22, RZ ;  /* 0x000000160824723c */ /* 0x000fd800000418ff */
[----:B-1----:R-:W-:Y:S06]  /*2840*/  HMMA.16816.F32.BF16 R40, R4, R24, R32 ;  /* 0x000000180428723c */ /* 0x002fec0000041820 */
[----:B------:R-:W-:Y:S01]  /*2850*/  HMMA.16816.F32.BF16 R32, R12, R22, RZ ;  /* 0x000000160c20723c */ /* 0x000fe200000418ff */
[----:B------:R-:W-:Y:S05]  /*2860*/  LDSM.16.M88.4 R20, [R188+0x400] ;  /* 0x00040000bc14783b */ /* 0x000fea0000000200 */
[----:B------:R-:W-:Y:S01]  /*2870*/  HMMA.16816.F32.BF16 R44, R16, R24, R28 ;  /* 0x00000018102c723c */ /* 0x000fe2000004181c */
[----:B------:R-:W1:Y:S11]  /*2880*/  LDSM.16.M88.4 R28, [R135+0x2400] ;  /* 0x00240000871c783b */ /* 0x000e760000000200 */
[----:B------:R-:W-:Y:S01]  /*2890*/  FMUL.FTZ R40, R40, UR8 ;  /* 0x0000000828287c20 */ /* 0x000fe20008410000 */
[----:B------:R-:W-:Y:S01]  /*28a0*/  FMUL.FTZ R41, R41, UR8 ;  /* 0x0000000829297c20 */ /* 0x000fe20008410000 */
[----:B------:R-:W-:Y:S01]  /*28b0*/  FMUL.FTZ R42, R42, UR8 ;  /* 0x000000082a2a7c20 */ /* 0x000fe20008410000 */
[----:B------:R-:W-:Y:S01]  /*28c0*/  FMUL.FTZ R43, R43, UR8 ;  /* 0x000000082b2b7c20 */ /* 0x000fe20008410000 */
[----:B------:R-:W2:Y:S02]  /*28d0*/  MUFU.TANH R200, R40 ;  /* 0x0000002800c87308 */ /* 0x000ea40000002400 */
[-C--:B------:R-:W-:Y:S06]  /*28e0*/  HMMA.16816.F32.BF16 R48, R4, R26.reuse, R32 ;  /* 0x0000001a0430723c */ /* 0x080fec0000041820 */
[----:B------:R-:W-:Y:S01]  /*28f0*/  HMMA.16816.F32.BF16 R32, R16, R26, R36 ;  /* 0x0000001a1020723c */ /* 0x000fe20000041824 */
[----:B------:R-:W3:Y:S01]  /*2900*/  MUFU.TANH R129, R41 ;  /* 0x0000002900817308 */ /* 0x000ee20000002400 */
[----:B------:R-:W-:Y:S01]  /*2910*/  FMUL.FTZ R44, R44, UR8 ;  /* 0x000000082c2c7c20 */ /* 0x000fe20008410000 */
[----:B------:R-:W-:Y:S01]  /*2920*/  FMUL.FTZ R45, R45, UR8 ;  /* 0x000000082d2d7c20 */ /* 0x000fe20008410000 */
[----:B------:R-:W-:Y:S01]  /*2930*/  FMUL.FTZ R46, R46, UR8 ;  /* 0x000000082e2e7c20 */ /* 0x000fe20008410000 */
[----:B------:R-:W-:-:S04]  /*2940*/  FMUL.FTZ R47, R47, UR8 ;  /* 0x000000082f2f7c20 */ /* 0x000fc80008410000 */
[----:B------:R-:W-:Y:S01]  /*2950*/  MUFU.TANH R193, R42 ;  /* 0x0000002a00c17308 */ /* 0x000fe20000002400 */
[-C--:B-1----:R-:W-:Y:S08]  /*2960*/  HMMA.16816.F32.BF16 R24, R8, R28.reuse, RZ ;  /* 0x0000001c0818723c */ /* 0x082ff000000418ff */
[----:B------:R-:W-:Y:S01]  /*2970*/  FMUL.FTZ R48, R48, UR8 ;  /* 0x0000000830307c20 */ /* 0x000fe20008410000 */
[----:B------:R-:W-:Y:S01]  /*2980*/  FMUL.FTZ R50, R50, UR8 ;  /* 0x0000000832327c20 */ /* 0x000fe20008410000 */
[----:B------:R-:W-:Y:S01]  /*2990*/  FMUL.FTZ R49, R49, UR8 ;  /* 0x0000000831317c20 */ /* 0x000fe20008410000 */
[----:B------:R-:W-:Y:S01]  /*29a0*/  FMUL.FTZ R51, R51, UR8 ;  /* 0x0000000833337c20 */ /* 0x000fe20008410000 */
[----:B------:R-:W1:Y:S01]  /*29b0*/  MUFU.TANH R198, R48 ;  /* 0x0000003000c67308 */ /* 0x000e620000002400 */
[----:B------:R-:W-:Y:S01]  /*29c0*/  HMMA.16816.F32.BF16 R36, R12, R28, RZ ;  /* 0x0000001c0c24723c */ /* 0x000fe200000418ff */
[----:B------:R-:W-:Y:S01]  /*29d0*/  FMUL.FTZ R32, R32, UR8 ;  /* 0x0000000820207c20 */ /* 0x000fe20008410000 */
[----:B------:R-:W-:Y:S01]  /*29e0*/  FMUL.FTZ R34, R34, UR8 ;  /* 0x0000000822227c20 */ /* 0x000fe20008410000 */
[----:B------:R-:W-:Y:S01]  /*29f0*/  FMUL.FTZ R33, R33, UR8 ;  /* 0x0000000821217c20 */ /* 0x000fe20008410000 */
[----:B------:R-:W-:-:S03]  /*2a00*/  FMUL.FTZ R35, R35, UR8 ;  /* 0x0000000823237c20 */ /* 0x000fc60008410000 */
[----:B------:R-:W-:Y:S08]  /*2a10*/  MUFU.TANH R177, R50 ;  /* 0x0000003200b17308 */ /* 0x000ff00000002400 */
[----:B------:R-:W4:Y:S08]  /*2a20*/  MUFU.TANH R197, R49 ;  /* 0x0000003100c57308 */ /* 0x000f300000002400 */
[----:B------:R5:W-:Y:S08]  /*2a30*/  MUFU.TANH R169, R51 ;  /* 0x0000003300a97308 */ /* 0x000bf00000002400 */
[----:B------:R2:W-:Y:S08]  /*2a40*/  MUFU.TANH R192, R43 ;  /* 0x0000002b00c07308 */ /* 0x0005f00000002400 */
[----:B------:R-:W-:Y:S01]  /*2a50*/  MUFU.TANH R180, R32 ;  /* 0x0000002000b47308 */ /* 0x000fe20000002400 */
[-C--:B-----5:R-:W-:Y:S01]  /*2a60*/  HMMA.16816.F32.BF16 R48, R16, R20.reuse, R24 ;  /* 0x000000141030723c */ /* 0x0a0fe20000041818 */
[----:B------:R-:W5:Y:S06]  /*2a70*/  LDSM.16.M88.4 R24, [R135+0x2800] ;  /* 0x002800008718783b */ /* 0x000f6c0000000200 */
[----:B------:R-:W-:Y:S01]  /*2a80*/  MUFU.TANH R176, R34 ;  /* 0x0000002200b07308 */ /* 0x000fe20000002400 */
[----:B--2---:R-:W-:Y:S06]  /*2a90*/  HMMA.16816.F32.BF16 R40, R4, R20, R36 ;  /* 0x000000140428723c */ /* 0x004fec0000041824 */
[----:B------:R-:W-:Y:S01]  /*2aa0*/  HMMA.16816.F32.BF16 R36, R12, R30, RZ ;  /* 0x0000001e0c24723c */ /* 0x000fe200000418ff */
[----:B------:R-:W-:Y:S08]  /*2ab0*/  MUFU.TANH R168, R33 ;  /* 0x0000002100a87308 */ /* 0x000ff00000002400 */
[----:B------:R2:W-:Y:S01]  /*2ac0*/  MUFU.TANH R166, R35 ;  /* 0x0000002300a67308 */ /* 0x0005e20000002400 */
[----:B------:R-:W-:Y:S01]  /*2ad0*/  FMUL.FTZ R48, R48, UR8 ;  /* 0x0000000830307c20 */ /* 0x000fe20008410000 */
[----:B------:R-:W-:Y:S01]  /*2ae0*/  FMUL.FTZ R49, R49, UR8 ;  /* 0x0000000831317c20 */ /* 0x000fe20008410000 */
[----:B------:R-:W-:Y:S01]  /*2af0*/  FMUL.FTZ R50, R50, UR8 ;  /* 0x0000000832327c20 */ /* 0x000fe20008410000 */
[----:B------:R-:W-:-:S04]  /*2b00*/  FMUL.FTZ R51, R51, UR8 ;  /* 0x0000000833337c20 */ /* 0x000fc80008410000 */
[----:B------:R-:W-:Y:S01]  /*2b10*/  MUFU.TANH R185, R44 ;  /* 0x0000002c00b97308 */ /* 0x000fe20000002400 */
[----:B------:R-:W-:Y:S01]  /*2b20*/  FMUL.FTZ R40, R40, UR8 ;  /* 0x0000000828287c20 */ /* 0x000fe20008410000 */
[----:B------:R-:W-:Y:S01]  /*2b30*/  FMUL.FTZ R41, R41, UR8 ;  /* 0x0000000829297c20 */ /* 0x000fe20008410000 */
[----:B------:R-:W-:Y:S01]  /*2b40*/  FMUL.FTZ R42, R42, UR8 ;  /* 0x000000082a2a7c20 */ /* 0x000fe20008410000 */
[----:B------:R-:W-:-:S04]  /*2b50*/  FMUL.FTZ R43, R43, UR8 ;  /* 0x000000082b2b7c20 */ /* 0x000fc80008410000 */
[----:B------:R-:W4:Y:S01]  /*2b60*/  MUFU.TANH R131, R40 ;  /* 0x0000002800837308 */ /* 0x000f220000002400 */
[----:B--2---:R-:W-:Y:S01]  /*2b70*/  HMMA.16816.F32.BF16 R32, R8, R30, RZ ;  /* 0x0000001e0820723c */ /* 0x004fe200000418ff */
[----:B------:R-:W2:Y:S06]  /*2b80*/  LDSM.16.M88.4 R28, [R188+0x800] ;  /* 0x00080000bc1c783b */ /* 0x000eac0000000200 */
[----:B------:R-:W4:Y:S08]  /*2b90*/  MUFU.TANH R196, R41 ;  /* 0x0000002900c47308 */ /* 0x000f300000002400 */
[----:B------:R-:W-:Y:S08]  /*2ba0*/  MUFU.TANH R165, R42 ;  /* 0x0000002a00a57308 */ /* 0x000ff00000002400 */
[----:B------:R3:W-:Y:S08]  /*2bb0*/  MUFU.TANH R164, R43 ;  /* 0x0000002b00a47308 */ /* 0x0007f00000002400 */
[----:B------:R-:W-:Y:S08]  /*2bc0*/  MUFU.TANH R191, R45 ;  /* 0x0000002d00bf7308 */ /* 0x000ff00000002400 */
[----:B------:R-:W-:Y:S01]  /*2bd0*/  MUFU.TANH R182, R46 ;  /* 0x0000002e00b67308 */ /* 0x000fe20000002400 */
[-C--:B---3--:R-:W-:Y:S06]  /*2be0*/  HMMA.16816.F32.BF16 R40, R16, R22.reuse, R32 ;  /* 0x000000161028723c */ /* 0x088fec0000041820 */
[----:B------:R-:W-:Y:S01]  /*2bf0*/  HMMA.16816.F32.BF16 R32, R4, R22, R36 ;  /* 0x000000160420723c */ /* 0x000fe20000041824 */
[----:B------:R3:W-:Y:S05]  /*2c00*/  MUFU.TANH R181, R47 ;  /* 0x0000002f00b57308 */ /* 0x0007ea0000002400 */
[-C--:B-----5:R-:W-:Y:S03]  /*2c10*/  HMMA.16816.F32.BF16 R20, R8, R24.reuse, RZ ;  /* 0x000000180814723c */ /* 0x0a0fe600000418ff */
[----:B------:R-:W-:Y:S08]  /*2c20*/  MUFU.TANH R163, R48 ;  /* 0x0000003000a37308 */ /* 0x000ff00000002400 */
[----:B------:R-:W-:Y:S01]  /*2c30*/  MUFU.TANH R156, R49 ;  /* 0x00000031009c7308 */ /* 0x000fe20000002400 */
[----:B---3--:R-:W-:Y:S01]  /*2c40*/  HMMA.16816.F32.BF16 R44, R12, R24, RZ ;  /* 0x000000180c2c723c */ /* 0x008fe200000418ff */
[----:B------:R-:W-:Y:S01]  /*2c50*/  FMUL.FTZ R40, R40, UR8 ;  /* 0x0000000828287c20 */ /* 0x000fe20008410000 */
[----:B------:R-:W-:Y:S01]  /*2c60*/  FMUL.FTZ R42, R42, UR8 ;  /* 0x000000082a2a7c20 */ /* 0x000fe20008410000 */
[----:B------:R-:W-:Y:S01]  /*2c70*/  FMUL.FTZ R41, R41, UR8 ;  /* 0x0000000829297c20 */ /* 0x000fe20008410000 */
[----:B------:R-:W-:-:S02]  /*2c80*/  FMUL.FTZ R43, R43, UR8 ;  /* 0x000000082b2b7c20 */ /* 0x000fc40008410000 */
[----:B------:R-:W-:Y:S01]  /*2c90*/  FMUL.FTZ R32, R32, UR8 ;  /* 0x0000000820207c20 */ /* 0x000fe20008410000 */
[----:B------:R-:W-:Y:S01]  /*2ca0*/  FMUL.FTZ R34, R34, UR8 ;  /* 0x0000000822227c20 */ /* 0x000fe20008410000 */
[----:B------:R-:W-:Y:S01]  /*2cb0*/  FMUL.FTZ R33, R33, UR8 ;  /* 0x0000000821217c20 */ /* 0x000fe20008410000 */
[----:B------:R-:W-:Y:S01]  /*2cc0*/  FMUL.FTZ R35, R35, UR8 ;  /* 0x0000000823237c20 */ /* 0x000fe20008410000 */
[----:B------:R-:W3:Y:S08]  /*2cd0*/  MUFU.TANH R124, R32 ;  /* 0x00000020007c7308 */ /* 0x000ef00000002400 */
[----:B------:R-:W-:Y:S06]  /*2ce0*/  MUFU.TANH R152, R34 ;  /* 0x0000002200987308 */ /* 0x000fec0000002400 */
[-C--:B--2---:R-:W-:Y:S02]  /*2cf0*/  HMMA.16816.F32.BF16 R36, R4, R28.reuse, R44 ;  /* 0x0000001c0424723c */ /* 0x084fe4000004182c */
[----:B------:R-:W2:Y:S04]  /*2d00*/  MUFU.TANH R121, R33 ;  /* 0x0000002100797308 */ /* 0x000ea80000002400 */
[----:B------:R-:W-:Y:S04]  /*2d10*/  HMMA.16816.F32.BF16 R44, R16, R28, R20 ;  /* 0x0000001c102c723c */ /* 0x000fe80000041814 */
[----:B------:R5:W-:Y:S02]  /*2d20*/  MUFU.TANH R149, R35 ;  /* 0x0000002300957308 */ /* 0x000be40000002400 */
[-C--:B------:R-:W-:Y:S06]  /*2d30*/  HMMA.16816.F32.BF16 R20, R8, R26.reuse, RZ ;  /* 0x0000001a0814723c */ /* 0x080fec00000418ff */
[----:B------:R-:W-:Y:S01]  /*2d40*/  HMMA.16816.F32.BF16 R24, R12, R26, RZ ;  /* 0x0000001a0c18723c */ /* 0x000fe200000418ff */
[----:B------:R-:W-:Y:S05]  /*2d50*/  MUFU.TANH R205, R40 ;  /* 0x0000002800cd7308 */ /* 0x000fea0000002400 */
[----:B------:R-:W-:Y:S01]  /*2d60*/  FMUL.FTZ R36, R36, UR8 ;  /* 0x0000000824247c20 */ /* 0x000fe20008410000 */
[----:B------:R-:W-:Y:S01]  /*2d70*/  FMUL.FTZ R37, R37, UR8 ;  /* 0x0000000825257c20 */ /* 0x000fe20008410000 */
[----:B------:R-:W-:Y:S01]  /*2d80*/  FMUL.FTZ R38, R38, UR8 ;  /* 0x0000000826267c20 */ /* 0x000fe20008410000 */
[----:B-----5:R-:W5:Y:S01]  /*2d90*/  LDSM.16.M88.4 R32, [R135+0x2c00] ;  /* 0x002c00008720783b */ /* 0x020f620000000200 */
[----:B------:R-:W-:Y:S01]  /*2da0*/  FMUL.FTZ R39, R39, UR8 ;  /* 0x0000000827277c20 */ /* 0x000fe20008410000 */
[----:B------:R-:W2:Y:S01]  /*2db0*/  MUFU.TANH R113, R36 ;  /* 0x0000002400717308 */ /* 0x000ea20000002400 */
[----:B------:R-:W-:Y:S01]  /*2dc0*/  FMUL.FTZ R44, R44, UR8 ;  /* 0x000000082c2c7c20 */ /* 0x000fe20008410000 */
[----:B------:R-:W-:Y:S01]  /*2dd0*/  FMUL.FTZ R45, R45, UR8 ;  /* 0x000000082d2d7c20 */ /* 0x000fe20008410000 */
[----:B------:R-:W-:Y:S01]  /*2de0*/  FMUL.FTZ R46, R46, UR8 ;  /* 0x000000082e2e7c20 */ /* 0x000fe20008410000 */
[----:B------:R-:W-:-:S04]  /*2df0*/  FMUL.FTZ R47, R47, UR8 ;  /* 0x000000082f2f7c20 */ /* 0x000fc80008410000 */
[----:B------:R-:W2:Y:S08]  /*2e00*/  MUFU.TANH R120, R37 ;  /* 0x0000002500787308 */ /* 0x000eb00000002400 */
[----:B------:R-:W-:Y:S08]  /*2e10*/  MUFU.TANH R148, R38 ;  /* 0x0000002600947308 */ /* 0x000ff00000002400 */
[----:B------:R1:W-:Y:S08]  /*2e20*/  MUFU.TANH R147, R39 ;  /* 0x0000002700937308 */ /* 0x0003f00000002400 */
[----:B------:R-:W-:Y:S08]  /*2e30*/  MUFU.TANH R204, R42 ;  /* 0x0000002a00cc7308 */ /* 0x000ff00000002400 */
[----:B------:R-:W-:Y:S01]  /*2e40*/  MUFU.TANH R195, R41 ;  /* 0x0000002900c37308 */ /* 0x000fe20000002400 */
[-C--:B-1----:R-:W-:Y:S01]  /*2e50*/  HMMA.16816.F32.BF16 R36, R16, R30.reuse, R20 ;  /* 0x0000001e1024723c */ /* 0x082fe20000041814 */
[----:B------:R-:W1:Y:S06]  /*2e60*/  LDSM.16.M88.4 R20, [R188+0xc00] ;  /* 0x000c0000bc14783b */ /* 0x000e6c0000000200 */
[----:B------:R4:W-:Y:S08]  /*2e70*/  MUFU.TANH R194, R43 ;  /* 0x0000002b00c27308 */ /* 0x0009f00000002400 */
[----:B------:R-:W-:Y:S08]  /*2e80*/  MUFU.TANH R207, R50 ;  /* 0x0000003200cf7308 */ /* 0x000ff00000002400 */
[----:B------:R1:W-:Y:S01]  /*2e90*/  MUFU.TANH R206, R51 ;  /* 0x0000003300ce7308 */ /* 0x0003e20000002400 */
[----:B----4-:R-:W-:Y:S01]  /*2ea0*/  HMMA.16816.F32.BF16 R40, R4, R30, R24 ;  /* 0x0000001e0428723c */ /* 0x010fe20000041818 */
[----:B------:R-:W-:Y:S01]  /*2eb0*/  FMUL.FTZ R36, R36, UR8 ;  /* 0x0000000824247c20 */ /* 0x000fe20008410000 */
[----:B------:R-:W-:Y:S01]  /*2ec0*/  FMUL.FTZ R38, R38, UR8 ;  /* 0x0000000826267c20 */ /* 0x000fe20008410000 */
[----:B------:R-:W-:Y:S01]  /*2ed0*/  FMUL.FTZ R37, R37, UR8 ;  /* 0x0000000825257c20 */ /* 0x000fe20008410000 */
[----:B------:R-:W-:-:S02]  /*2ee0*/  FMUL.FTZ R39, R39, UR8 ;  /* 0x0000000827277c20 */ /* 0x000fc40008410000 */
[-C--:B-----5:R-:W-:Y:S01]  /*2ef0*/  HMMA.16816.F32.BF16 R28, R12, R32.reuse, RZ ;  /* 0x000000200c1c723c */ /* 0x0a0fe200000418ff */
[----:B------:R-:W-:Y:S05]  /*2f00*/  MUFU.TANH R174, R36 ;  /* 0x0000002400ae7308 */ /* 0x000fea0000002400 */
[----:B------:R-:W-:Y:S03]  /*2f10*/  HMMA.16816.F32.BF16 R24, R8, R32, RZ ;  /* 0x000000200818723c */ /* 0x000fe600000418ff */
[----:B------:R-:W-:Y:S08]  /*2f20*/  MUFU.TANH R172, R38 ;  /* 0x0000002600ac7308 */ /* 0x000ff00000002400 */
[----:B------:R-:W-:Y:S01]  /*2f30*/  MUFU.TANH R173, R37 ;  /* 0x0000002500ad7308 */ /* 0x000fe20000002400 */
[----:B------:R-:W-:Y:S01]  /*2f40*/  FMUL.FTZ R40, R40, UR8 ;  /* 0x0000000828287c20 */ /* 0x000fe20008410000 */
[----:B------:R-:W-:Y:S01]  /*2f50*/  FMUL.FTZ R42, R42, UR8 ;  /* 0x000000082a2a7c20 */ /* 0x000fe20008410000 */
[----:B------:R-:W-:Y:S01]  /*2f60*/  FMUL.FTZ R41, R41, UR8 ;  /* 0x0000000829297c20 */ /* 0x000fe20008410000 */
[----:B------:R-:W-:-:S04]  /*2f70*/  FMUL.FTZ R43, R43, UR8 ;  /* 0x000000082b2b7c20 */ /* 0x000fc80008410000 */
[----:B------:R4:W-:Y:S05]  /*2f80*/  MUFU.TANH R170, R39 ;  /* 0x0000002700aa7308 */ /* 0x0009ea0000002400 */
[-C--:B-1----:R-:W-:Y:S01]  /*2f90*/  HMMA.16816.F32.BF16 R48, R16, R20.reuse, R24 ;  /* 0x000000141030723c */ /* 0x082fe20000041818 */
[----:B------:R-:W1:Y:S02]  /*2fa0*/  LDSM.16.M88.4 R24, [R135+0x3000] ;  /* 0x003000008718783b */ /* 0x000e640000000200 */
[----:B------:R-:W-:Y:S08]  /*2fb0*/  MUFU.TANH R190, R44 ;  /* 0x0000002c00be7308 */ /* 0x000ff00000002400 */
[----:B------:R-:W-:Y:S01]  /*2fc0*/  MUFU.TANH R184, R45 ;  /* 0x0000002d00b87308 */ /* 0x000fe20000002400 */
[----:B----4-:R-:W-:Y:S06]  /*2fd0*/  HMMA.16816.F32.BF16 R36, R4, R20, R28 ;  /* 0x000000140424723c */ /* 0x010fec000004181c */
[----:B------:R-:W-:Y:S01]  /*2fe0*/  HMMA.16816.F32.BF16 R28, R8, R34, RZ ;  /* 0x00000022081c723c */ /* 0x000fe200000418ff */
[----:B------:R-:W-:Y:S05]  /*2ff0*/  MUFU.TANH R189, R46 ;  /* 0x0000002e00bd7308 */ /* 0x000fea0000002400 */
[----:B------:R-:W-:Y:S01]  /*3000*/  FMUL.FTZ R48, R48, UR8 ;  /* 0x0000000830307c20 */ /* 0x000fe20008410000 */
[----:B------:R-:W-:Y:S01]  /*3010*/  FMUL.FTZ R49, R49, UR8 ;  /* 0x0000000831317c20 */ /* 0x000fe20008410000 */
[----:B------:R-:W-:Y:S01]  /*3020*/  FMUL.FTZ R50, R50, UR8 ;  /* 0x0000000832327c20 */ /* 0x000fe20008410000 */
[----:B------:R4:W-:Y:S01]  /*3030*/  MUFU.TANH R175, R47 ;  /* 0x0000002f00af7308 */ /* 0x0009e20000002400 */
[----:B------:R-:W-:-:S07]  /*3040*/  FMUL.FTZ R51, R51, UR8 ;  /* 0x0000000833337c20 */ /* 0x000fce0008410000 */
[----:B------:R-:W5:Y:S01]  /*3050*/  MUFU.TANH R101, R40 ;  /* 0x0000002800657308 */ /* 0x000f620000002400 */
[----:B------:R-:W-:Y:S01]  /*3060*/  FMUL.FTZ R36, R36, UR8 ;  /* 0x0000000824247c20 */ /* 0x000fe20008410000 */
[----:B------:R-:W-:Y:S01]  /*3070*/  FMUL.FTZ R37, R37, UR8 ;  /* 0x0000000825257c20 */ /* 0x000fe20008410000 */
[----:B------:R-:W-:Y:S01]  /*3080*/  FMUL.FTZ R38, R38, UR8 ;  /* 0x0000000826267c20 */ /* 0x000fe20008410000 */
[----:B------:R-:W-:Y:S01]  /*3090*/  FMUL.FTZ R39, R39, UR8 ;  /* 0x0000000827277c20 */ /* 0x000fe20008410000 */
[----:B-1----:R-:W-:Y:S03]  /*30a0*/  HMMA.16816.F32.BF16 R52, R12, R26, RZ ;  /* 0x0000001a0c34723c */ /* 0x002fe600000418ff */
[----:B------:R-:W-:Y:S03]  /*30b0*/  MUFU.TANH R100, R36 ;  /* 0x0000002400647308 */ /* 0x000fe60000002400 */
[----:B------:R-:W-:Y:S05]  /*30c0*/  HMMA.16816.F32.BF16 R28, R16, R22, R28 ;  /* 0x00000016101c723c */ /* 0x000fea000004181c */
[----:B------:R-:W-:Y:S01]  /*30d0*/  MUFU.TANH R106, R37 ;  /* 0x00000025006a7308 */ /* 0x000fe20000002400 */
[----:B----4-:R-:W-:Y:S01]  /*30e0*/  HMMA.16816.F32.BF16 R44, R12, R34, RZ ;  /* 0x000000220c2c723c */ /* 0x010fe200000418ff */
[----:B------:R-:W1:Y:S06]  /*30f0*/  LDSM.16.M88.4 R32, [R188+0x1000] ;  /* 0x00100000bc20783b */ /* 0x000e6c0000000200 */
[----:B------:R-:W-:Y:S08]  /*3100*/  MUFU.TANH R136, R38 ;  /* 0x0000002600887308 */ /* 0x000ff00000002400 */
[----:B------:R4:W-:Y:S03]  /*3110*/  MUFU.TANH R134, R39 ;  /* 0x0000002700867308 */ /* 0x0009e60000002400 */
[----:B------:R-:W-:Y:S01]  /*3120*/  FMUL.FTZ R28, R28, UR8 ;  /* 0x000000081c1c7c20 */ /* 0x000fe20008410000 */
[----:B------:R-:W-:Y:S01]  /*3130*/  FMUL.FTZ R30, R30, UR8 ;  /* 0x000000081e1e7c20 */ /* 0x000fe20008410000 */
[----:B------:R-:W-:Y:S01]  /*3140*/  FMUL.FTZ R29, R29, UR8 ;  /* 0x000000081d1d7c20 */ /* 0x000fe20008410000 */
[----:B------:R-:W-:-:S02]  /*3150*/  FMUL.FTZ R31, R31, UR8 ;  /* 0x000000081f1f7c20 */ /* 0x000fc40008410000 */
[----:B------:R-:W-:Y:S01]  /*3160*/  MUFU.TANH R158, R28 ;  /* 0x0000001c009e7308 */ /* 0x000fe20000002400 */
[----:B------:R-:W-:Y:S07]  /*3170*/  HMMA.16816.F32.BF16 R44, R4, R22, R44 ;  /* 0x00000016042c723c */ /* 0x000fee000004182c */
[----:B------:R-:W-:Y:S01]  /*3180*/  MUFU.TANH R155, R30 ;  /* 0x0000001e009b7308 */ /* 0x000fe20000002400 */
[----:B----4-:R-:W-:Y:S07]  /*3190*/  HMMA.16816.F32.BF16 R36, R12, R24, RZ ;  /* 0x000000180c24723c */ /* 0x010fee00000418ff */
[----:B------:R-:W-:Y:S08]  /*31a0*/  MUFU.TANH R157, R29 ;  /* 0x0000001d009d7308 */ /* 0x000ff00000002400 */
[----:B------:R4:W-:Y:S01]  /*31b0*/  MUFU.TANH R154, R31 ;  /* 0x0000001f009a7308 */ /* 0x0009e20000002400 */
[----:B------:R-:W-:Y:S01]  /*31c0*/  FMUL.FTZ R44, R44, UR8 ;  /* 0x000000082c2c7c20 */ /* 0x000fe20008410000 */
[----:B------:R-:W-:Y:S01]  /*31d0*/  FMUL.FTZ R46, R46, UR8 ;  /* 0x000000082e2e7c20 */ /* 0x000fe20008410000 */
[----:B------:R-:W-:Y:S01]  /*31e0*/  FMUL.FTZ R45, R45, UR8 ;  /* 0x000000082d2d7c20 */ /* 0x000fe20008410000 */
[----:B------:R-:W-:-:S04]  /*31f0*/  FMUL.FTZ R47, R47, UR8 ;  /* 0x000000082f2f7c20 */ /* 0x000fc80008410000 */
[----:B------:R-:W-:Y:S01]  /*3200*/  MUFU.TANH R139, R42 ;  /* 0x0000002a008b7308 */ /* 0x000fe20000002400 */
[----:B-1----:R-:W-:Y:S01]  /*3210*/  HMMA.16816.F32.BF16 R20, R4, R32, R36 ;  /* 0x000000200414723c */ /* 0x002fe20000041824 */
[----:B------:R-:W-:Y:S06]  /*3220*/  LDSM.16.M88.4 R36, [R188+0x1400] ;  /* 0x00140000bc24783b */ /* 0x000fec0000000200 */
[----:B------:R-:W1:Y:S01]  /*3230*/  MUFU.TANH R107, R41 ;  /* 0x00000029006b7308 */ /* 0x000e620000002400 */
[----:B----4-:R-:W4:Y:S07]  /*3240*/  LDSM.16.M88.4 R28, [R135+0x3400] ;  /* 0x00340000871c783b */ /* 0x010f2e0000000200 */
[----:B------:R3:W-:Y:S08]  /*3250*/  MUFU.TANH R138, R43 ;  /* 0x0000002b008a7308 */ /* 0x0007f00000002400 */
[----:B------:R-:W-:Y:S01]  /*3260*/  MUFU.TANH R162, R48 ;  /* 0x0000003000a27308 */ /* 0x000fe20000002400 */
[----:B------:R-:W-:Y:S01]  /*3270*/  FMUL.FTZ R20, R20, UR8 ;  /* 0x0000000814147c20 */ /* 0x000fe20008410000 */
[----:B------:R-:W-:Y:S01]  /*3280*/  FMUL.FTZ R21, R21, UR8 ;  /* 0x0000000815157c20 */ /* 0x000fe20008410000 */
[----:B------:R-:W-:Y:S01]  /*3290*/  FMUL.FTZ R22, R22, UR8 ;  /* 0x0000000816167c20 */ /* 0x000fe20008410000 */
[----:B------:R-:W-:-:S04]  /*32a0*/  FMUL.FTZ R23, R23, UR8 ;  /* 0x0000000817177c20 */ /* 0x000fc80008410000 */
[----:B------:R-:W-:Y:S01]  /*32b0*/  MUFU.TANH R161, R49 ;  /* 0x0000003100a17308 */ /* 0x000fe20000002400 */
[----:B---3--:R-:W-:Y:S07]  /*32c0*/  HMMA.16816.F32.BF16 R40, R8, R26, RZ ;  /* 0x0000001a0828723c */ /* 0x008fee00000418ff */
[----:B------:R-:W-:Y:S08]  /*32d0*/  MUFU.TANH R160, R50 ;  /* 0x0000003200a07308 */ /* 0x000ff00000002400 */
[----:B------:R3:W-:Y:S08]  /*32e0*/  MUFU.TANH R159, R51 ;  /* 0x00000033009f7308 */ /* 0x0007f00000002400 */
[----:B------:R-:W1:Y:S01]  /*32f0*/  MUFU.TANH R87, R44 ;  /* 0x0000002c00577308 */ /* 0x000e620000002400 */
[----:B------:R-:W-:Y:S06]  /*3300*/  HMMA.16816.F32.BF16 R56, R16, R34, R40 ;  /* 0x000000221038723c */ /* 0x000fec0000041828 */
[C---:B----4-:R-:W-:Y:S01]  /*3310*/  HMMA.16816.F32.BF16 R40, R8.reuse, R28, RZ ;  /* 0x0000001c0828723c */ /* 0x050fe200000418ff */
[----:B------:R-:W-:Y:S05]  /*3320*/  MUFU.TANH R128, R46 ;  /* 0x0000002e00807308 */ /* 0x000fea0000002400 */
[----:B---3--:R-:W-:Y:S01]  /*3330*/  HMMA.16816.F32.BF16 R48, R8, R24, RZ ;  /* 0x000000180830723c */ /* 0x008fe200000418ff */
[----:B------:R-:W3:Y:S02]  /*3340*/  LDSM.16.M88.4 R24, [R135+0x3800] ;  /* 0x003800008718783b */ /* 0x000ee40000000200 */
[----:B------:R-:W4:Y:S08]  /*3350*/  MUFU.TANH R86, R45 ;  /* 0x0000002d00567308 */ /* 0x000f300000002400 */
[----:B------:R2:W-:Y:S01]  /*3360*/  MUFU.TANH R127, R47 ;  /* 0x0000002f007f7308 */ /* 0x0005e20000002400 */
[----:B------:R-:W-:Y:S01]  /*3370*/  FMUL.FTZ R2, R57, UR8 ;  /* 0x0000000839027c20 */ /* 0x000fe20008410000 */
[----:B------:R-:W-:Y:S01]  /*3380*/  FMUL.FTZ R56, R56, UR8 ;  /* 0x0000000838387c20 */ /* 0x000fe20008410000 */
[----:B------:R-:W-:-:S04]  /*3390*/  FMUL.FTZ R58, R58, UR8 ;  /* 0x000000083a3a7c20 */ /* 0x000fc80008410000 */
[----:B------:R-:W-:Y:S01]  /*33a0*/  HMMA.16816.F32.BF16 R60, R16, R36, R40 ;  /* 0x00000024103c723c */ /* 0x000fe20000041828 */
[----:B------:R5:W-:Y:S05]  /*33b0*/  MUFU.TANH R140, R2 ;  /* 0x00000002008c7308 */ /* 0x000bea0000002400 */
[----:B------:R-:W-:Y:S03]  /*33c0*/  HMMA.16816.F32.BF16 R40, R12, R30, RZ ;  /* 0x0000001e0c28723c */ /* 0x000fe600000418ff */
[----:B------:R-:W4:Y:S03]  /*33d0*/  MUFU.TANH R84, R20 ;  /* 0x0000001400547308 */ /* 0x000f260000002400 */
[----:B--2---:R-:W-:Y:S05]  /*33e0*/  HMMA.16816.F32.BF16 R44, R16, R32, R48 ;  /* 0x00000020102c723c */ /* 0x004fea0000041830 */
[----:B------:R-:W2:Y:S01]  /*33f0*/  MUFU.TANH R85, R21 ;  /* 0x0000001500557308 */ /* 0x000ea20000002400 */
[----:B------:R-:W-:Y:S01]  /*3400*/  HMMA.16816.F32.BF16 R48, R12, R28, RZ ;  /* 0x0000001c0c30723c */ /* 0x000fe200000418ff */
[----:B-----5:R-:W-:-:S05]  /*3410*/  FMUL.FTZ R2, R59, UR8 ;  /* 0x000000083b027c20 */ /* 0x020fca0008410000 */
[----:B------:R-:W-:Y:S01]  /*3420*/  HMMA.16816.F32.BF16 R32, R4, R34, R52 ;  /* 0x000000220420723c */ /* 0x000fe20000041834 */
[----:B------:R5:W-:Y:S05]  /*3430*/  MUFU.TANH R167, R2 ;  /* 0x0000000200a77308 */ /* 0x000bea0000002400 */
[C---:B---3--:R-:W-:Y:S03]  /*3440*/  HMMA.16816.F32.BF16 R64, R8.reuse, R24, RZ ;  /* 0x000000180840723c */ /* 0x048fe600000418ff */
[----:B------:R-:W-:Y:S03]  /*3450*/  MUFU.TANH R126, R22 ;  /* 0x00000016007e7308 */ /* 0x000fe60000002400 */
[----:B------:R-:W-:Y:S01]  /*3460*/  FMUL.FTZ R44, R44, UR8 ;  /* 0x000000082c2c7c20 */ /* 0x000fe20008410000 */
[----:B------:R-:W-:Y:S01]  /*3470*/  FMUL.FTZ R45, R45, UR8 ;  /* 0x000000082d2d7c20 */ /* 0x000fe20008410000 */
[----:B------:R-:W-:Y:S01]  /*3480*/  FMUL.FTZ R46, R46, UR8 ;  /* 0x000000082e2e7c20 */ /* 0x000fe20008410000 */
[----:B------:R-:W-:Y:S01]  /*3490*/  FMUL.FTZ R47, R47, UR8 ;  /* 0x000000082f2f7c20 */ /* 0x000fe20008410000 */
[----:B------:R-:W-:Y:S01]  /*34a0*/  HMMA.16816.F32.BF16 R72, R8, R26, RZ ;  /* 0x0000001a0848723c */ /* 0x000fe200000418ff */
[----:B------:R3:W-:Y:S05]  /*34b0*/  MUFU.TANH R125, R23 ;  /* 0x00000017007d7308 */ /* 0x0007ea0000002400 */
[----:B------:R-:W-:Y:S02]  /*34c0*/  HMMA.16816.F32.BF16 R48, R4, R36, R48 ;  /* 0x000000240430723c */ /* 0x000fe40000041830 */
[----:B-----5:R-:W-:Y:S01]  /*34d0*/  FMUL.FTZ R2, R32, UR8 ;  /* 0x0000000820027c20 */ /* 0x020fe20008410000 */
[----:B------:R-:W-:Y:S03]  /*34e0*/  MUFU.TANH R143, R44 ;  /* 0x0000002c008f7308 */ /* 0x000fe60000002400 */
[----:B------:R-:W-:Y:S01]  /*34f0*/  HMMA.16816.F32.BF16 R52, R12, R26, RZ ;  /* 0x0000001a0c34723c */ /* 0x000fe200000418ff */
[----:B------:R-:W-:-:S04]  /*3500*/  IADD3 R36, R77, -R90, -R78 ;  /* 0x8000005a4d247210 */ /* 0x000fc80007ffe84e */
[----:B------:R5:W2:Y:S01]  /*3510*/  MUFU.TANH R83, R2 ;  /* 0x0000000200537308 */ /* 0x000aa20000002400 */
[----:B---3--:R-:W3:Y:S07]  /*3520*/  LDSM.16.M88.4 R20, [R135+0x3c00] ;  /* 0x003c00008714783b */ /* 0x008eee0000000200 */
[----:B------:R-:W-:Y:S08]  /*3530*/  MUFU.TANH R145, R45 ;  /* 0x0000002d00917308 */ /* 0x000ff00000002400 */
[----:B------:R-:W-:Y:S01]  /*3540*/  MUFU.TANH R146, R46 ;  /* 0x0000002e00927308 */ /* 0x000fe20000002400 */
[----:B-----5:R-:W-:-:S07]  /*3550*/  FMUL.FTZ R2, R34, UR8 ;  /* 0x0000000822027c20 */ /* 0x020fce0008410000 */
[----:B------:R5:W-:Y:S08]  /*3560*/  MUFU.TANH R118, R2 ;  /* 0x0000000200767308 */ /* 0x000bf00000002400 */
[----:B------:R1:W-:Y:S08]  /*3570*/  MUFU.TANH R183, R47 ;  /* 0x0000002f00b77308 */ /* 0x0003f00000002400 */
[----:B------:R-:W-:Y:S01]  /*3580*/  MUFU.TANH R142, R56 ;  /* 0x00000038008e7308 */ /* 0x000fe20000002400 */
[----:B-----5:R-:W-:Y:S01]  /*3590*/  FMUL.FTZ R2, R33, UR8 ;  /* 0x0000000821027c20 */ /* 0x020fe20008410000 */
[C---:B---3--:R-:W-:Y:S06]  /*35a0*/  HMMA.16816.F32.BF16 R68, R8.reuse, R20, RZ ;  /* 0x000000140844723c */ /* 0x048fec00000418ff */
[----:B------:R3:W5:Y:S01]  /*35b0*/  MUFU.TANH R81, R2 ;  /* 0x0000000200517308 */ /* 0x0007620000002400 */
[C---:B-1----:R-:W-:Y:S01]  /*35c0*/  HMMA.16816.F32.BF16 R44, R8.reuse, R30, RZ ;  /* 0x0000001e082c723c */ /* 0x042fe200000418ff */
[----:B------:R-:W1:Y:S05]  /*35d0*/  LDSM.16.M88.4 R28, [R188+0x1800] ;  /* 0x00180000bc1c783b */ /* 0x000e6a0000000200 */
[----:B------:R-:W-:Y:S01]  /*35e0*/  HMMA.16816.F32.BF16 R108, R8, R22, RZ ;  /* 0x00000016086c723c */ /* 0x000fe200000418ff */
[----:B------:R4:W-:Y:S05]  /*35f0*/  MUFU.TANH R171, R58 ;  /* 0x0000003a00ab7308 */ /* 0x0009ea0000002400 */
[----:B------:R-:W-:Y:S01]  /*3600*/  HMMA.16816.F32.BF16 R8, R12, R20, RZ ;  /* 0x000000140c08723c */ /* 0x000fe200000418ff */
[----:B---3--:R-:W-:-:S05]  /*3610*/  FMUL.FTZ R2, R35, UR8 ;  /* 0x0000000823027c20 */ /* 0x008fca0008410000 */
[----:B------:R-:W-:Y:S01]  /*3620*/  HMMA.16816.F32.BF16 R32, R12, R24, RZ ;  /* 0x000000180c20723c */ /* 0x000fe200000418ff */
[----:B------:R3:W-:Y:S01]  /*3630*/  MUFU.TANH R117, R2 ;  /* 0x0000000200757308 */ /* 0x0007e20000002400 */
[----:B----4-:R-:W4:Y:S04]  /*3640*/  LDSM.16.M88.4 R56, [R188+0x1c00] ;  /* 0x001c0000bc38783b */ /* 0x010f280000000200 */
[----:B------:R-:W-:Y:S01]  /*3650*/  HMMA.16816.F32.BF16 R24, R16, R38, R44 ;  /* 0x000000261018723c */ /* 0x000fe2000004182c */
[----:B------:R-:W-:-:S05]  /*3660*/  DEPBAR.LE SB0, 0x0 ;  /* 0x000080000000791a */ /* 0x000fca0000000000 */
[----:B------:R-:W-:Y:S01]  /*3670*/  HMMA.16816.F32.BF16 R12, R12, R22, RZ ;  /* 0x000000160c0c723c */ /* 0x000fe200000418ff */
[----:B---3--:R-:W-:-:S05]  /*3680*/  FMUL.FTZ R2, R48, UR8 ;  /* 0x0000000830027c20 */ /* 0x008fca0008410000 */
[C---:B------:R-:W-:Y:S01]  /*3690*/  HMMA.16816.F32.BF16 R44, R4.reuse, R38, R40 ;  /* 0x00000026042c723c */ /* 0x040fe20000041828 */
[----:B------:R3:W5:Y:S05]  /*36a0*/  MUFU.TANH R80, R2 ;  /* 0x0000000200507308 */ /* 0x00076a0000002400 */
[C---:B-1----:R-:W-:Y:S06]  /*36b0*/  HMMA.16816.F32.BF16 R40, R4.reuse, R28, R32 ;  /* 0x0000001c0428723c */ /* 0x042fec0000041820 */
[----:B------:R-:W-:Y:S01]  /*36c0*/  FMUL.FTZ R3, R25, UR8 ;  /* 0x0000000819037c20 */ /* 0x000fe20008410000 */
[----:B------:R-:W-:Y:S03]  /*36d0*/  HMMA.16816.F32.BF16 R96, R4, R30, R52 ;  /* 0x0000001e0460723c */ /* 0x000fe60000041834 */
[----:B------:R-:W-:Y:S01]  /*36e0*/  MUFU.TANH R119, R3 ;  /* 0x0000000300777308 */ /* 0x000fe20000002400 */
[----:B---3--:R-:W-:-:S07]  /*36f0*/  FMUL.FTZ R2, R49, UR8 ;  /* 0x0000000831027c20 */ /* 0x008fce0008410000 */
[----:B------:R1:W3:Y:S01]  /*3700*/  MUFU.TANH R79, R2 ;  /* 0x00000002004f7308 */ /* 0x0002e20000002400 */
[----:B----4-:R-:W-:Y:S05]  /*3710*/  HMMA.16816.F32.BF16 R20, R4, R56, R8 ;  /* 0x000000380414723c */ /* 0x010fea0000041808 */
[----:B------:R-:W-:Y:S01]  /*3720*/  FMUL.FTZ R39, R43, UR8 ;  /* 0x000000082b277c20 */ /* 0x000fe20008410000 */
[----:B------:R-:W-:Y:S01]  /*3730*/  FMUL.FTZ R37, R42, UR8 ;  /* 0x000000082a257c20 */ /* 0x000fe20008410000 */
[----:B------:R-:W-:Y:S02]  /*3740*/  HMMA.16816.F32.BF16 R8, R16, R28, R64 ;  /* 0x0000001c1008723c */ /* 0x000fe40000041840 */
[----:B------:R-:W-:Y:S04]  /*3750*/  MUFU.TANH R104, R39 ;  /* 0x0000002700687308 */ /* 0x000fe80000002400 */
[----:B------:R-:W-:Y:S01]  /*3760*/  HMMA.16816.F32.BF16 R92, R4, R58, R12 ;  /* 0x0000003a045c723c */ /* 0x000fe2000004180c */
[----:B------:R-:W-:Y:S01]  /*3770*/  FMUL.FTZ R28, R41, UR8 ;  /* 0x00000008291c7c20 */ /* 0x000fe20008410000 */
[----:B-1----:R-:W-:-:S04]  /*3780*/  FMUL.FTZ R2, R50, UR8 ;  /* 0x0000000832027c20 */ /* 0x002fc80008410000 */
[----:B------:R-:W-:Y:S01]  /*3790*/  HMMA.16816.F32.BF16 R4, R16, R56, R68 ;  /* 0x000000381004723c */ /* 0x000fe20000041844 */
[----:B------:R1:W-:Y:S01]  /*37a0*/  MUFU.TANH R116, R2 ;  /* 0x0000000200747308 */ /* 0x0003e20000002400 */
[----:B------:R-:W-:Y:S02]  /*37b0*/  IMAD R13, R82, 0x10, R89 ;  /* 0x00000010520d7824 */ /* 0x000fe400078e0259 */
[----:B------:R-:W-:Y:S01]  /*37c0*/  FMUL.FTZ R12, R27, UR8 ;  /* 0x000000081b0c7c20 */ /* 0x000fe20008410000 */
[----:B------:R-:W-:Y:S01]  /*37d0*/  FMUL.FTZ R15, R40, UR8 ;  /* 0x00000008280f7c20 */ /* 0x000fe20008410000 */
[----:B------:R-:W-:Y:S01]  /*37e0*/  FMUL.FTZ R52, R20, UR8 ;  /* 0x0000000814347c20 */ /* 0x000fe20008410000 */
[----:B------:R-:W-:Y:S01]  /*37f0*/  FMUL.FTZ R54, R22, UR8 ;  /* 0x0000000816367c20 */ /* 0x000fe20008410000 */
[----:B------:R-:W-:Y:S01]  /*3800*/  FMUL.FTZ R53, R21, UR8 ;  /* 0x0000000815357c20 */ /* 0x000fe20008410000 */
[----:B------:R4:W-:Y:S01]  /*3810*/  MUFU.TANH R141, R12 ;  /* 0x0000000c008d7308 */ /* 0x0009e20000002400 */
[----:B------:R-:W-:-:S02]  /*3820*/  FMUL.FTZ R55, R23, UR8 ;  /* 0x0000000817377c20 */ /* 0x000fc40008410000 */
[----:B------:R-:W-:Y:S01]  /*3830*/  FMUL.FTZ R41, R11, UR8 ;  /* 0x000000080b297c20 */ /* 0x000fe20008410000 */
[----:B------:R-:W-:Y:S01]  /*3840*/  FMUL.FTZ R40, R8, UR8 ;  /* 0x0000000808287c20 */ /* 0x000fe20008410000 */
[----:B------:R-:W-:Y:S01]  /*3850*/  FMUL.FTZ R8, R10, UR8 ;  /* 0x000000080a087c20 */ /* 0x000fe20008410000 */
[----:B------:R-:W-:Y:S02]  /*3860*/  FMUL.FTZ R9, R9, UR8 ;  /* 0x0000000809097c20 */ /* 0x000fe40008410000 */
[----:B------:R-:W-:Y:S01]  /*3870*/  MUFU.TANH R112, R40 ;  /* 0x0000002800707308 */ /* 0x000fe20000002400 */
[----:B-1----:R-:W-:-:S06]  /*3880*/  FMUL.FTZ R2, R51, UR8 ;  /* 0x0000000833027c20 */ /* 0x002fcc0008410000 */
[----:B------:R-:W-:Y:S01]  /*3890*/  FMUL.FTZ R70, R4, UR8 ;  /* 0x0000000804467c20 */ /* 0x000fe20008410000 */
[----:B------:R1:W-:Y:S01]  /*38a0*/  MUFU.TANH R115, R2 ;  /* 0x0000000200737308 */ /* 0x0003e20000002400 */
[----:B----4-:R-:W-:Y:S01]  /*38b0*/  FMUL.FTZ R12, R44, UR8 ;  /* 0x000000082c0c7c20 */ /* 0x010fe20008410000 */
[----:B------:R-:W-:Y:S01]  /*38c0*/  FMUL.FTZ R5, R5, UR8 ;  /* 0x0000000805057c20 */ /* 0x000fe20008410000 */
[----:B------:R-:W-:Y:S01]  /*38d0*/  FMUL.FTZ R6, R6, UR8 ;  /* 0x0000000806067c20 */ /* 0x000fe20008410000 */
[----:B------:R-:W-:-:S04]  /*38e0*/  FMUL.FTZ R7, R7, UR8 ;  /* 0x0000000807077c20 */ /* 0x000fc80008410000 */
[----:B------:R4:W3:Y:S08]  /*38f0*/  MUFU.TANH R82, R12 ;  /* 0x0000000c00527308 */ /* 0x0008f00000002400 */
[----:B------:R-:W-:Y:S01]  /*3900*/  MUFU.TANH R15, R15 ;  /* 0x0000000f000f7308 */ /* 0x000fe20000002400 */
[----:B-1----:R-:W-:-:S07]  /*3910*/  FMUL.FTZ R2, R60, UR8 ;  /* 0x000000083c027c20 */ /* 0x002fce0008410000 */
[----:B------:R1:W-:Y:S01]  /*3920*/  MUFU.TANH R133, R2 ;  /* 0x0000000200857308 */ /* 0x0003e20000002400 */
[----:B----4-:R-:W-:-:S07]  /*3930*/  FMUL.FTZ R12, R45, UR8 ;  /* 0x000000082d0c7c20 */ /* 0x010fce0008410000 */
[----:B------:R-:W-:Y:S08]  /*3940*/  MUFU.TANH R53, R53 ;  /* 0x0000003500357308 */ /* 0x000ff00000002400 */
[----:B------:R-:W-:Y:S01]  /*3950*/  MUFU.TANH R114, R9 ;  /* 0x0000000900727308 */ /* 0x000fe20000002400 */
[----:B-1----:R-:W-:-:S07]  /*3960*/  FMUL.FTZ R2, R61, UR8 ;  /* 0x000000083d027c20 */ /* 0x002fce0008410000 */
        /* <DEDUP_REMOVED lines=9> */
[----:B-1----:R-:W-:-:S04]  /*3a00*/  LOP3.LUT R2, R88, 0xffffffe0, RZ, 0xc0, !PT ;  /* 0xffffffe058027812 */ /* 0x002fc800078ec0ff */
[----:B------:R-:W-:Y:S01]  /*3a10*/  IADD3 R2, -R2, R102, RZ ;  /* 0x0000006602027210 */ /* 0x000fe20007ffe1ff */
[----:B------:R-:W-:-:S03]  /*3a20*/  IMAD.SHL.U32 R102, R102, 0x2, RZ ;  /* 0x0000000266667824 */ /* 0x000fc600078e00ff */
[----:B------:R-:W-:Y:S02]  /*3a30*/  SHF.R.S32.HI R3, RZ, 0x1f, R2 ;  /* 0x0000001fff037819 */ /* 0x000fe40000011402 */
[----:B------:R-:W-:Y:S02]  /*3a40*/  LOP3.LUT R103, R102, 0x6, RZ, 0xc0, !PT ;  /* 0x0000000666677812 */ /* 0x000fe400078ec0ff */
[----:B------:R-:W-:Y:S01]  /*3a50*/  LEA.HI R3, R3, R2, RZ, 0x2 ;  /* 0x0000000203037211 */ /* 0x000fe200078f10ff */
[----:B------:R-:W-:Y:S01]  /*3a60*/  MUFU.TANH R102, R37 ;  /* 0x0000002500667308 */ /* 0x000fe20000002400 */
[----:B------:R-:W-:Y:S02]  /*3a70*/  IADD3 R2, R77, 0x1, -R78 ;  /* 0x000000014d027810 */ /* 0x000fe40007ffe84e */
[----:B------:R-:W-:-:S03]  /*3a80*/  SHF.R.S32.HI R3, RZ, 0x2, R3 ;  /* 0x00000002ff037819 */ /* 0x000fc60000011403 */
[----:B------:R-:W-:Y:S02]  /*3a90*/  IMAD.IADD R33, R2, 0x1, R91 ;  /* 0x0000000102217824 */ /* 0x000fe400078e025b */
[----:B------:R-:W-:Y:S01]  /*3aa0*/  FMUL.FTZ R2, R46, UR8 ;  /* 0x000000082e027c20 */ /* 0x000fe20008410000 */
[----:B------:R-:W-:Y:S02]  /*3ab0*/  IMAD.IADD R3, R13, 0x1, R3 ;  /* 0x000000010d037824 */ /* 0x000fe400078e0203 */
[----:B------:R-:W-:Y:S01]  /*3ac0*/  FMUL.FTZ R13, R47, UR8 ;  /* 0x000000082f0d7c20 */ /* 0x000fe20008410000 */
[----:B------:R-:W1:Y:S01]  /*3ad0*/  MUFU.TANH R78, R12 ;  /* 0x0000000c004e7308 */ /* 0x000e620000002400 */
[----:B------:R-:W-:Y:S01]  /*3ae0*/  HMMA.16816.F32.BF16 R88, R16, R30, R72 ;  /* 0x0000001e1058723c */ /* 0x000fe20000041848 */
[-C--:B------:R-:W-:Y:S02]  /*3af0*/  VIADDMNMX R203, R33, R3.reuse, R77, PT ;  /* 0x0000000321cb7246 */ /* 0x080fe4000380014d */
[----:B------:R-:W-:-:S04]  /*3b00*/  VIADDMNMX R199, R36, R3, RZ, !PT ;  /* 0x0000000324c77246 */ /* 0x000fc800078001ff */
[----:B------:R4:W-:Y:S08]  /*3b10*/  MUFU.TANH R105, R2 ;  /* 0x0000000200697308 */ /* 0x0009f00000002400 */
[----:B------:R-:W1:Y:S01]  /*3b20*/  MUFU.TANH R74, R28 ;  /* 0x0000001c004a7308 */ /* 0x000e620000002400 */
[----:B----4-:R-:W-:-:S07]  /*3b30*/  IMAD R2, R76, 0x80, R103 ;  /* 0x000000804c027824 */ /* 0x010fce00078e0267 */
[----:B------:R4:W-:Y:S01]  /*3b40*/  MUFU.TANH R103, R13 ;  /* 0x0000000d00677308 */ /* 0x0009e20000002400 */
[C---:B------:R-:W-:Y:S01]  /*3b50*/  VIADD R11, R2.reuse, 0x1 ;  /* 0x00000001020b7836 */ /* 0x040fe20000000000 */
[CC--:B------:R-:W-:Y:S01]  /*3b60*/  ISETP.GE.AND P3, PT, R2.reuse, R203.reuse, PT ;  /* 0x000000cb0200720c */ /* 0x0c0fe20003f66270 */
[C---:B------:R-:W-:Y:S01]  /*3b70*/  VIADD R10, R2.reuse, 0x8 ;  /* 0x00000008020a7836 */ /* 0x040fe20000000000 */
[C---:B------:R-:W-:Y:S01]  /*3b80*/  IADD3 R22, R2.reuse, 0x19, RZ ;  /* 0x0000001902167810 */ /* 0x040fe20007ffe0ff */
[C---:B------:R-:W-:Y:S01]  /*3b90*/  VIADD R14, R2.reuse, 0x9 ;  /* 0x00000009020e7836 */ /* 0x040fe20000000000 */
[CC--:B------:R-:W-:Y:S01]  /*3ba0*/  ISETP.GE.AND P2, PT, R11.reuse, R203.reuse, PT ;  /* 0x000000cb0b00720c */ /* 0x0c0fe20003f46270 */
[----:B------:R-:W-:Y:S01]  /*3bb0*/  VIADD R12, R2, 0x11 ;  /* 0x00000011020c7836 */ /* 0x000fe20000000000 */
[----:B------:R-:W-:Y:S01]  /*3bc0*/  ISETP.GE.AND P1, PT, R10, R203, PT ;  /* 0x000000cb0a00720c */ /* 0x000fe20003f26270 */
[C---:B------:R-:W-:Y:S01]  /*3bd0*/  VIADD R20, R2.reuse, 0x18 ;  /* 0x0000001802147836 */ /* 0x040fe20000000000 */
[CC--:B------:R-:W-:Y:S01]  /*3be0*/  ISETP.LT.OR P3, PT, R2.reuse, R199.reuse, P3 ;  /* 0x000000c70200720c */ /* 0x0c0fe20001f61670 */
[C---:B------:R-:W-:Y:S01]  /*3bf0*/  VIADD R21, R2.reuse, 0x20 ;  /* 0x0000002002157836 */ /* 0x040fe20000000000 */
[----:B------:R-:W-:Y:S01]  /*3c00*/  ISETP.LT.OR P2, PT, R11, R199, P2 ;  /* 0x000000c70b00720c */ /* 0x000fe20001741670 */
[----:B------:R-:W-:Y:S01]  /*3c10*/  VIADD R24, R2, 0x21 ;  /* 0x0000002102187836 */ /* 0x000fe20000000000 */
[----:B------:R-:W-:Y:S01]  /*3c20*/  ISETP.GE.AND P0, PT, R14, R203, PT ;  /* 0x000000cb0e00720c */ /* 0x000fe20003f06270 */
[----:B------:R-:W-:Y:S01]  /*3c30*/  VIADD R23, R2, 0x28 ;  /* 0x0000002802177836 */ /* 0x000fe20000000000 */
[----:B------:R-:W-:Y:S01]  /*3c40*/  FSEL R39, R200, -INF , !P3 ;  /* 0xff800000c8277808 */ /* 0x000fe20005800000 */
[----:B----4-:R-:W-:Y:S01]  /*3c50*/  VIADD R13, R2, 0x10 ;  /* 0x00000010020d7836 */ /* 0x010fe20000000000 */
[----:B------:R-:W-:Y:S01]  /*3c60*/  ISETP.LT.OR P1, PT, R10, R199, P1 ;  /* 0x000000c70a00720c */ /* 0x000fe20000f21670 */
[C---:B------:R-:W-:Y:S01]  /*3c70*/  VIADD R25, R2.reuse, 0x29 ;  /* 0x0000002902197836 */ /* 0x040fe20000000000 */
[----:B------:R-:W-:Y:S01]  /*3c80*/  FSEL R40, R129, -INF , !P2 ;  /* 0xff80000081287808 */ /* 0x000fe20005000000 */
[C---:B------:R-:W-:Y:S01]  /*3c90*/  VIADD R26, R2.reuse, 0x30 ;  /* 0x00000030021a7836 */ /* 0x040fe20000000000 */
[----:B------:R-:W-:Y:S01]  /*3ca0*/  ISETP.GE.AND P6, PT, R13, R203, PT ;  /* 0x000000cb0d00720c */ /* 0x000fe20003fc6270 */
[----:B------:R-:W-:Y:S01]  /*3cb0*/  VIADD R27, R2, 0x31 ;  /* 0x00000031021b7836 */ /* 0x000fe20000000000 */
[----:B------:R-:W-:Y:S01]  /*3cc0*/  ISETP.LT.OR P0, PT, R14, R199, P0 ;  /* 0x000000c70e00720c */ /* 0x000fe20000701670 */
[----:B------:R-:W-:Y:S01]  /*3cd0*/  VIADD R28, R2, 0x38 ;  /* 0x00000038021c7836 */ /* 0x000fe20000000000 */
[----:B------:R-:W-:Y:S01]  /*3ce0*/  FSEL R51, R198, -INF , !P1 ;  /* 0xff800000c6337808 */ /* 0x000fe20004800000 */
[C---:B------:R-:W-:Y:S01]  /*3cf0*/  VIADD R30, R2.reuse, 0x39 ;  /* 0x00000039021e7836 */ /* 0x040fe20000000000 */
[----:B------:R-:W-:Y:S01]  /*3d00*/  FMNMX.FTZ R4, R39, R40, !PT ;  /* 0x0000002827047209 */ /* 0x000fe20007810000 */
[----:B------:R-:W-:Y:S01]  /*3d10*/  VIADD R29, R2, 0x40 ;  /* 0x00000040021d7836 */ /* 0x000fe20000000000 */
[----:B------:R-:W-:Y:S01]  /*3d20*/  ISETP.GE.AND P5, PT, R12, R203, PT ;  /* 0x000000cb0c00720c */ /* 0x000fe20003fa6270 */
[C---:B------:R-:W-:Y:S01]  /*3d30*/  VIADD R32, R2.reuse, 0x41 ;  /* 0x0000004102207836 */ /* 0x040fe20000000000 */
[----:B------:R-:W-:Y:S01]  /*3d40*/  ISETP.LT.OR P6, PT, R13, R199, P6 ;  /* 0x000000c70d00720c */ /* 0x000fe200037c1670 */
[C---:B------:R-:W-:Y:S01]  /*3d50*/  VIADD R31, R2.reuse, 0x48 ;  /* 0x00000048021f7836 */ /* 0x040fe20000000000 */
[----:B------:R-:W-:Y:S01]  /*3d60*/  FSEL R56, R197, -INF , !P0 ;  /* 0xff800000c5387808 */ /* 0x000fe20004000000 */
[C---:B------:R-:W-:Y:S01]  /*3d70*/  VIADD R34, R2.reuse, 0x49 ;  /* 0x0000004902227836 */ /* 0x040fe20000000000 */
[----:B------:R-:W-:Y:S01]  /*3d80*/  FMNMX.FTZ R4, R51, R4, !PT ;  /* 0x0000000433047209 */ /* 0x000fe20007810000 */
[----:B------:R-:W-:Y:S01]  /*3d90*/  VIADD R37, R2, 0x51 ;  /* 0x0000005102257836 */ /* 0x000fe20000000000 */
[----:B------:R-:W-:Y:S01]  /*3da0*/  ISETP.GE.AND P4, PT, R20, R203, PT ;  /* 0x000000cb1400720c */ /* 0x000fe20003f86270 */
[----:B------:R-:W-:Y:S01]  /*3db0*/  VIADD R38, R2, 0x58 ;  /* 0x0000005802267836 */ /* 0x000fe20000000000 */
[----:B------:R-:W-:Y:S01]  /*3dc0*/  ISETP.LT.OR P5, PT, R12, R199, P5 ;  /* 0x000000c70c00720c */ /* 0x000fe20002fa1670 */
[C---:B------:R-:W-:Y:S01]  /*3dd0*/  VIADD R42, R2.reuse, 0x59 ;  /* 0x00000059022a7836 */ /* 0x040fe20000000000 */
[----:B------:R-:W-:Y:S01]  /*3de0*/  FSEL R57, R131, -INF , !P6 ;  /* 0xff80000083397808 */ /* 0x000fe20007000000 */
[----:B------:R-:W-:Y:S01]  /*3df0*/  VIADD R43, R2, 0x60 ;  /* 0x00000060022b7836 */ /* 0x000fe20000000000 */
[----:B------:R-:W-:Y:S01]  /*3e00*/  FMNMX.FTZ R4, R56, R4, !PT ;  /* 0x0000000438047209 */ /* 0x000fe20007810000 */
[----:B------:R-:W-:Y:S01]  /*3e10*/  MUFU.TANH R129, R8 ;  /* 0x0000000800817308 */ /* 0x000fe20000002400 */
[----:B------:R-:W-:Y:S01]  /*3e20*/  ISETP.GE.AND P3, PT, R22, R203, PT ;  /* 0x000000cb1600720c */ /* 0x000fe20003f66270 */
[----:B------:R-:W-:Y:S01]  /*3e30*/  VIADD R44, R2, 0x61 ;  /* 0x00000061022c7836 */ /* 0x000fe20000000000 */
[----:B------:R-:W-:Y:S01]  /*3e40*/  ISETP.LT.OR P4, PT, R20, R199, P4 ;  /* 0x000000c71400720c */ /* 0x000fe20002781670 */
[----:B------:R-:W-:Y:S01]  /*3e50*/  VIADD R45, R2, 0x68 ;  /* 0x00000068022d7836 */ /* 0x000fe20000000000 */
[----:B------:R-:W-:Y:S01]  /*3e60*/  FSEL R60, R196, -INF , !P5 ;  /* 0xff800000c43c7808 */ /* 0x000fe20006800000 */
[C---:B------:R-:W-:Y:S01]  /*3e70*/  VIADD R46, R2.reuse, 0x69 ;  /* 0x00000069022e7836 */ /* 0x040fe20000000000 */
[----:B------:R-:W-:Y:S01]  /*3e80*/  FMNMX.FTZ R4, R57, R4, !PT ;  /* 0x0000000439047209 */ /* 0x000fe20007810000 */
[----:B------:R-:W-:Y:S01]  /*3e90*/  MUFU.TANH R131, R41 ;  /* 0x0000002900837308 */ /* 0x000fe20000002400 */
[C---:B------:R-:W-:Y:S01]  /*3ea0*/  ISETP.GE.AND P2, PT, R21.reuse, R203, PT ;  /* 0x000000cb1500720c */ /* 0x040fe20003f46270 */
[----:B------:R-:W-:Y:S01]  /*3eb0*/  VIADD R48, R2, 0x71 ;  /* 0x0000007102307836 */ /* 0x000fe20000000000 */
[----:B------:R-:W-:Y:S01]  /*3ec0*/  ISETP.LT.OR P3, PT, R22, R199, P3 ;  /* 0x000000c71600720c */ /* 0x000fe20001f61670 */
[----:B------:R-:W-:Y:S01]  /*3ed0*/  VIADD R47, R2, 0x70 ;  /* 0x00000070022f7836 */ /* 0x000fe20000000000 */
[----:B------:R-:W-:Y:S01]  /*3ee0*/  FSEL R61, R124, -INF , !P4 ;  /* 0xff8000007c3d7808 */ /* 0x000fe20006000000 */
[----:B------:R-:W-:Y:S01]  /*3ef0*/  VIADD R50, R2, 0x79 ;  /* 0x0000007902327836 */ /* 0x000fe20000000000 */
[----:B------:R-:W-:Y:S01]  /*3f00*/  FMNMX.FTZ R4, R60, R4, !PT ;  /* 0x000000043c047209 */ /* 0x000fe20007810000 */
[----:B------:R-:W-:Y:S01]  /*3f10*/  MUFU.TANH R124, R6 ;  /* 0x00000006007c7308 */ /* 0x000fe20000002400 */
[----:B------:R-:W-:Y:S01]  /*3f20*/  ISETP.GE.AND P1, PT, R24, R203, PT ;  /* 0x000000cb1800720c */ /* 0x000fe20003f26270 */
[----:B------:R-:W-:Y:S01]  /*3f30*/  VIADD R49, R2, 0x78 ;  /* 0x0000007802317836 */ /* 0x000fe20000000000 */
[----:B------:R-:W-:-:S02]  /*3f40*/  ISETP.LT.OR P2, PT, R21, R199, P2 ;  /* 0x000000c71500720c */ /* 0x000fc40001741670 */
[----:B------:R-:W-:Y:S02]  /*3f50*/  FSEL R62, R121, -INF , !P3 ;  /* 0xff800000793e7808 */ /* 0x000fe40005800000 */
[----:B------:R-:W-:Y:S01]  /*3f60*/  FMNMX.FTZ R4, R61, R4, !PT ;  /* 0x000000043d047209 */ /* 0x000fe20007810000 */
[----:B------:R4:W-:Y:S01]  /*3f70*/  MUFU.TANH R121, R5 ;  /* 0x0000000500797308 */ /* 0x0009e20000002400 */
[----:B------:R-:W-:Y:S02]  /*3f80*/  ISETP.GE.AND P0, PT, R23, R203, PT ;  /* 0x000000cb1700720c */ /* 0x000fe40003f06270 */
[----:B------:R-:W-:Y:S02]  /*3f90*/  FSEL R63, R113, -INF , !P2 ;  /* 0xff800000713f7808 */ /* 0x000fe40005000000 */
[----:B------:R-:W-:Y:S02]  /*3fa0*/  ISETP.LT.OR P1, PT, R24, R199, P1 ;  /* 0x000000c71800720c */ /* 0x000fe40000f21670 */
[----:B------:R-:W-:Y:S01]  /*3fb0*/  FMNMX.FTZ R4, R62, R4, !PT ;  /* 0x000000043e047209 */ /* 0x000fe20007810000 */
[----:B------:R-:W-:Y:S01]  /*3fc0*/  MUFU.TANH R113, R70 ;  /* 0x0000004600717308 */ /* 0x000fe20000002400 */
[----:B------:R-:W-:-:S02]  /*3fd0*/  ISETP.GE.AND P6, PT, R25, R203, PT ;  /* 0x000000cb1900720c */ /* 0x000fc40003fc6270 */
[----:B------:R-:W-:Y:S02]  /*3fe0*/  ISETP.LT.OR P0, PT, R23, R199, P0 ;  /* 0x000000c71700720c */ /* 0x000fe40000701670 */
[----:B------:R-:W-:Y:S02]  /*3ff0*/  FSEL R64, R120, -INF , !P1 ;  /* 0xff80000078407808 */ /* 0x000fe40004800000 */
[----:B------:R-:W-:Y:S01]  /*4000*/  FMNMX.FTZ R4, R63, R4, !PT ;  /* 0x000000043f047209 */ /* 0x000fe20007810000 */
[----:B------:R-:W-:Y:S01]  /*4010*/  MUFU.TANH R41, R52 ;  /* 0x0000003400297308 */ /* 0x000fe20000002400 */
[----:B------:R-:W-:Y:S01]  /*4020*/  ISETP.GE.AND P5, PT, R26, R203, PT ;  /* 0x000000cb1a00720c */ /* 0x000fe20003fa6270 */
[----:B----4-:R-:W-:Y:S01]  /*4030*/  FMUL.FTZ R5, R96, UR8 ;  /* 0x0000000860057c20 */ /* 0x010fe20008410000 */
[----:B------:R-:W-:Y:S02]  /*4040*/  FSEL R65, R101, -INF , !P0 ;  /* 0xff80000065417808 */ /* 0x000fe40004000000 */
[----:B------:R-:W-:-:S02]  /*4050*/  ISETP.LT.OR P6, PT, R25, R199, P6 ;  /* 0x000000c71900720c */ /* 0x000fc400037c1670 */
[----:B------:R-:W-:Y:S01]  /*4060*/  FMNMX.FTZ R4, R64, R4, !PT ;  /* 0x0000000440047209 */ /* 0x000fe20007810000 */
[----:B------:R4:W1:Y:S01]  /*4070*/  MUFU.TANH R8, R5 ;  /* 0x0000000500087308 */ /* 0x0008620000002400 */
[----:B------:R-:W-:Y:S02]  /*4080*/  ISETP.GE.AND P4, PT, R27, R203, PT ;  /* 0x000000cb1b00720c */ /* 0x000fe40003f86270 */
[----:B------:R-:W-:Y:S02]  /*4090*/  ISETP.LT.OR P5, PT, R26, R199, P5 ;  /* 0x000000c71a00720c */ /* 0x000fe40002fa1670 */
[----:B------:R-:W-:Y:S02]  /*40a0*/  FSEL R66, R107, -INF , !P6 ;  /* 0xff8000006b427808 */ /* 0x000fe40007000000 */
[----:B------:R-:W-:Y:S01]  /*40b0*/  FMNMX.FTZ R4, R65, R4, !PT ;  /* 0x0000000441047209 */ /* 0x000fe20007810000 */
[----:B------:R-:W-:Y:S01]  /*40c0*/  MUFU.TANH R120, R7 ;  /* 0x0000000700787308 */ /* 0x000fe20000002400 */
[----:B------:R-:W-:-:S02]  /*40d0*/  ISETP.GE.AND P3, PT, R28, R203, PT ;  /* 0x000000cb1c00720c */ /* 0x000fc40003f66270 */
[----:B------:R-:W-:Y:S02]  /*40e0*/  FSEL R67, R100, -INF , !P5 ;  /* 0xff80000064437808 */ /* 0x000fe40006800000 */
[----:B------:R-:W-:Y:S02]  /*40f0*/  ISETP.LT.OR P4, PT, R27, R199, P4 ;  /* 0x000000c71b00720c */ /* 0x000fe40002781670 */
[----:B------:R-:W-:Y:S01]  /*4100*/  FMNMX.FTZ R4, R66, R4, !PT ;  /* 0x0000000442047209 */ /* 0x000fe20007810000 */
[----:B------:R-:W-:Y:S01]  /*4110*/  MUFU.TANH R101, R54 ;  /* 0x0000003600657308 */ /* 0x000fe20000002400 */
[----:B------:R-:W-:Y:S01]  /*4120*/  ISETP.GE.AND P2, PT, R30, R203, PT ;  /* 0x000000cb1e00720c */ /* 0x000fe20003f46270 */
[----:B----4-:R-:W-:Y:S01]  /*4130*/  FMUL.FTZ R5, R97, UR8 ;  /* 0x0000000861057c20 */ /* 0x010fe20008410000 */
[----:B------:R-:W-:Y:S02]  /*4140*/  ISETP.LT.OR P3, PT, R28, R199, P3 ;  /* 0x000000c71c00720c */ /* 0x000fe40001f61670 */
[----:B------:R-:W-:-:S02]  /*4150*/  FSEL R68, R106, -INF , !P4 ;  /* 0xff8000006a447808 */ /* 0x000fc40006000000 */
[----:B------:R-:W-:Y:S01]  /*4160*/  FMNMX.FTZ R4, R67, R4, !PT ;  /* 0x0000000443047209 */ /* 0x000fe20007810000 */
[----:B------:R4:W1:Y:S01]  /*4170*/  MUFU.TANH R6, R5 ;  /* 0x0000000500067308 */ /* 0x0008620000002400 */
        /* <DEDUP_REMOVED lines=8> */
[----:B------:R-:W-:Y:S02]  /*4200*/  FMNMX.FTZ R4, R69, R4, !PT ;  /* 0x0000000445047209 */ /* 0x000fe40007810000 */
[----:B------:R-:W-:Y:S01]  /*4210*/  ISETP.GE.AND P6, PT, R31, R203, PT ;  /* 0x000000cb1f00720c */ /* 0x000fe20003fc6270 */
[----:B----4-:R-:W-:Y:S01]  /*4220*/  FMUL.FTZ R5, R92, UR8 ;  /* 0x000000085c057c20 */ /* 0x010fe20008410000 */
[----:B------:R-:W-:Y:S02]  /*4230*/  FSEL R71, R84, -INF , !P1 ;  /* 0xff80000054477808 */ /* 0x000fe40004800000 */
[----:B------:R-:W-:Y:S01]  /*4240*/  ISETP.LT.OR P0, PT, R32, R199, P0 ;  /* 0x000000c72000720c */ /* 0x000fe20000701670 */
[----:B------:R4:W1:Y:S01]  /*4250*/  MUFU.TANH R7, R5 ;  /* 0x0000000500077308 */ /* 0x0008620000002400 */
[----:B------:R-:W-:-:S02]  /*4260*/  FMNMX.FTZ R4, R70, R4, !PT ;  /* 0x0000000446047209 */ /* 0x000fc40007810000 */
[----:B------:R-:W-:Y:S02]  /*4270*/  IADD3 R35, R2, 0x50, RZ ;  /* 0x0000005002237810 */ /* 0x000fe40007ffe0ff */
[----:B------:R-:W-:Y:S02]  /*4280*/  ISETP.GE.AND P5, PT, R34, R203, PT ;  /* 0x000000cb2200720c */ /* 0x000fe40003fa6270 */
[----:B------:R-:W-:Y:S02]  /*4290*/  ISETP.LT.OR P6, PT, R31, R199, P6 ;  /* 0x000000c71f00720c */ /* 0x000fe400037c1670 */
[----:B--2---:R-:W-:Y:S02]  /*42a0*/  FSEL R72, R85, -INF , !P0 ;  /* 0xff80000055487808 */ /* 0x004fe40004000000 */
[----:B------:R-:W-:Y:S02]  /*42b0*/  FMNMX.FTZ R4, R71, R4, !PT ;  /* 0x0000000447047209 */ /* 0x000fe40007810000 */
[----:B------:R-:W-:-:S02]  /*42c0*/  ISETP.GE.AND P4, PT, R35, R203, PT ;  /* 0x000000cb2300720c */ /* 0x000fc40003f86270 */
[----:B------:R-:W-:Y:S02]  /*42d0*/  FSEL R73, R83, -INF , !P6 ;  /* 0xff80000053497808 */ /* 0x000fe40007000000 */
[----:B------:R-:W-:Y:S01]  /*42e0*/  ISETP.LT.OR P5, PT, R34, R199, P5 ;  /* 0x000000c72200720c */ /* 0x000fe20002fa1670 */
[----:B----4-:R-:W-:Y:S01]  /*42f0*/  FMUL.FTZ R5, R93, UR8 ;  /* 0x000000085d057c20 */ /* 0x010fe20008410000 */
[----:B------:R-:W-:Y:S02]  /*4300*/  FMNMX.FTZ R4, R72, R4, !PT ;  /* 0x0000000448047209 */ /* 0x000fe40007810000 */
[----:B------:R-:W-:Y:S01]  /*4310*/  ISETP.GE.AND P3, PT, R37, R203, PT ;  /* 0x000000cb2500720c */ /* 0x000fe20003f66270 */
[----:B------:R2:W4:Y:S01]  /*4320*/  MUFU.TANH R9, R5 ;  /* 0x0000000500097308 */ /* 0x0005220000002400 */
[----:B------:R-:W-:Y:S02]  /*4330*/  ISETP.LT.OR P4, PT, R35, R199, P4 ;  /* 0x000000c72300720c */ /* 0x000fe40002781670 */
[----:B-----5:R-:W-:-:S02]  /*4340*/  FSEL R75, R81, -INF , !P5 ;  /* 0xff800000514b7808 */ /* 0x020fc40006800000 */
[----:B------:R-:W-:Y:S02]  /*4350*/  FMNMX.FTZ R4, R73, R4, !PT ;  /* 0x0000000449047209 */ /* 0x000fe40007810000 */
[----:B------:R-:W-:Y:S02]  /*4360*/  ISETP.GE.AND P2, PT, R38, R203, PT ;  /* 0x000000cb2600720c */ /* 0x000fe40003f46270 */
[----:B------:R-:W-:Y:S02]  /*4370*/  FSEL R76, R80, -INF , !P4 ;  /* 0xff800000504c7808 */ /* 0x000fe40006000000 */
[----:B------:R-:W-:Y:S02]  /*4380*/  ISETP.LT.OR P3, PT, R37, R199, P3 ;  /* 0x000000c72500720c */ /* 0x000fe40001f61670 */
[----:B------:R-:W-:Y:S02]  /*4390*/  FMNMX.FTZ R4, R75, R4, !PT ;  /* 0x000000044b047209 */ /* 0x000fe40007810000 */
[----:B------:R-:W-:-:S02]  /*43a0*/  ISETP.GE.AND P1, PT, R42, R203, PT ;  /* 0x000000cb2a00720c */ /* 0x000fc40003f26270 */
[----:B------:R-:W-:Y:S01]  /*43b0*/  ISETP.LT.OR P2, PT, R38, R199, P2 ;  /* 0x000000c72600720c */ /* 0x000fe20001741670 */
[----:B--2---:R-:W-:Y:S01]  /*43c0*/  FMUL.FTZ R5, R88, UR8 ;  /* 0x0000000858057c20 */ /* 0x004fe20008410000 */
[----:B---3--:R-:W-:Y:S02]  /*43d0*/  FSEL R79, R79, -INF , !P3 ;  /* 0xff8000004f4f7808 */ /* 0x008fe40005800000 */
[----:B------:R-:W-:Y:S01]  /*43e0*/  FMNMX.FTZ R4, R76, R4, !PT ;  /* 0x000000044c047209 */ /* 0x000fe20007810000 */
[----:B------:R2:W3:Y:S01]  /*43f0*/  MUFU.TANH R107, R5 ;  /* 0x00000005006b7308 */ /* 0x0004e20000002400 */
[----:B------:R-:W-:Y:S02]  /*4400*/  ISETP.GE.AND P0, PT, R43, R203, PT ;  /* 0x000000cb2b00720c */ /* 0x000fe40003f06270 */
[----:B------:R-:W-:Y:S02]  /*4410*/  FSEL R82, R82, -INF , !P2 ;  /* 0xff80000052527808 */ /* 0x000fe40005000000 */
[----:B------:R-:W-:-:S02]  /*4420*/  ISETP.LT.OR P1, PT, R42, R199, P1 ;  /* 0x000000c72a00720c */ /* 0x000fc40000f21670 */
[----:B------:R-:W-:Y:S02]  /*4430*/  FMNMX.FTZ R4, R79, R4, !PT ;  /* 0x000000044f047209 */ /* 0x000fe40007810000 */
[----:B------:R-:W-:Y:S02]  /*4440*/  ISETP.GE.AND P6, PT, R44, R203, PT ;  /* 0x000000cb2c00720c */ /* 0x000fe40003fc6270 */
[----:B------:R-:W-:Y:S02]  /*4450*/  ISETP.LT.OR P0, PT, R43, R199, P0 ;  /* 0x000000c72b00720c */ /* 0x000fe40000701670 */
[----:B-1----:R-:W-:Y:S02]  /*4460*/  FSEL R81, R78, -INF , !P1 ;  /* 0xff8000004e517808 */ /* 0x002fe40004800000 */
[----:B------:R-:W-:Y:S02]  /*4470*/  FMNMX.FTZ R4, R82, R4, !PT ;  /* 0x0000000452047209 */ /* 0x000fe40007810000 */
[----:B------:R-:W-:Y:S01]  /*4480*/  ISETP.GE.AND P5, PT, R45, R203, PT ;  /* 0x000000cb2d00720c */ /* 0x000fe20003fa6270 */
[----:B--2---:R-:W-:Y:S01]  /*4490*/  FMUL.FTZ R5, R89, UR8 ;  /* 0x0000000859057c20 */ /* 0x004fe20008410000 */
[----:B------:R-:W-:-:S02]  /*44a0*/  FSEL R87, R15, -INF , !P0 ;  /* 0xff8000000f577808 */ /* 0x000fc40004000000 */
[----:B------:R-:W-:Y:S01]  /*44b0*/  ISETP.LT.OR P6, PT, R44, R199, P6 ;  /* 0x000000c72c00720c */ /* 0x000fe200037c1670 */
[----:B------:R1:W2:Y:S01]  /*44c0*/  MUFU.TANH R106, R5 ;  /* 0x00000005006a7308 */ /* 0x0002a20000002400 */
[----:B------:R-:W-:Y:S02]  /*44d0*/  FMNMX.FTZ R4, R81, R4, !PT ;  /* 0x0000000451047209 */ /* 0x000fe40007810000 */
[----:B------:R-:W-:Y:S02]  /*44e0*/  ISETP.GE.AND P4, PT, R46, R203, PT ;  /* 0x000000cb2e00720c */ /* 0x000fe40003f86270 */
[----:B------:R-:W-:Y:S02]  /*44f0*/  ISETP.LT.OR P5, PT, R45, R199, P5 ;  /* 0x000000c72d00720c */ /* 0x000fe40002fa1670 */
[----:B------:R-:W-:Y:S02]  /*4500*/  FSEL R80, R74, -INF , !P6 ;  /* 0xff8000004a507808 */ /* 0x000fe40007000000 */
[----:B------:R-:W-:Y:S01]  /*4510*/  FMNMX.FTZ R4, R87, R4, !PT ;  /* 0x0000000457047209 */ /* 0x000fe20007810000 */
[----:B------:R-:W-:Y:S01]  /*4520*/  BAR.SYNC.DEFER_BLOCKING 0x0 ;  /* 0x0000000000007b1d */ /* 0x000fe20000010000 */
[----:B------:R-:W-:-:S02]  /*4530*/  ISETP.GE.AND P2, PT, R48, R203, PT ;  /* 0x000000cb3000720c */ /* 0x000fc40003f46270 */
[----:B------:R-:W-:Y:S02]  /*4540*/  ISETP.GE.AND P3, PT, R47, R203, PT ;  /* 0x000000cb2f00720c */ /* 0x000fe40003f66270 */
[-C--:B------:R-:W-:Y:S02]  /*4550*/  ISETP.LT.OR P4, PT, R46, R199.reuse, P4 ;  /* 0x000000c72e00720c */ /* 0x080fe40002781670 */
[----:B------:R-:W-:Y:S02]  /*4560*/  FSEL R78, R8, -INF , !P5 ;  /* 0xff800000084e7808 */ /* 0x000fe40006800000 */
[----:B------:R-:W-:Y:S02]  /*4570*/  FMNMX.FTZ R4, R80, R4, !PT ;  /* 0x0000000450047209 */ /* 0x000fe40007810000 */
[----:B------:R-:W-:Y:S02]  /*4580*/  ISETP.LT.OR P2, PT, R48, R199, P2 ;  /* 0x000000c73000720c */ /* 0x000fe40001741670 */
[----:B------:R-:W-:-:S02]  /*4590*/  ISETP.GE.AND P0, PT, R50, R203, PT ;  /* 0x000000cb3200720c */ /* 0x000fc40003f06270 */
[----:B------:R-:W-:Y:S02]  /*45a0*/  ISETP.LT.OR P3, PT, R47, R199, P3 ;  /* 0x000000c72f00720c */ /* 0x000fe40001f61670 */
[----:B------:R-:W-:Y:S02]  /*45b0*/  FSEL R86, R6, -INF , !P4 ;  /* 0xff80000006567808 */ /* 0x000fe40006000000 */
[----:B------:R-:W-:Y:S02]  /*45c0*/  FMNMX.FTZ R4, R78, R4, !PT ;  /* 0x000000044e047209 */ /* 0x000fe40007810000 */
[----:B------:R-:W-:Y:S02]  /*45d0*/  FSEL R84, R53, -INF , !P2 ;  /* 0xff80000035547808 */ /* 0x000fe40005000000 */
[----:B------:R-:W-:Y:S01]  /*45e0*/  ISETP.GE.AND P1, PT, R49, R203, PT ;  /* 0x000000cb3100720c */ /* 0x000fe20003f26270 */
[----:B------:R-:W-:Y:S01]  /*45f0*/  HMMA.16816.F32.BF16 R52, R16, R58, R108 ;  /* 0x0000003a1034723c */ /* 0x000fe2000004186c */
[----:B------:R-:W-:-:S02]  /*4600*/  FSEL R85, R41, -INF , !P3 ;  /* 0xff80000029557808 */ /* 0x000fc40005800000 */
[----:B------:R-:W-:Y:S02]  /*4610*/  FMNMX.FTZ R4, R86, R4, !PT ;  /* 0x0000000456047209 */ /* 0x000fe40007810000 */
[----:B------:R-:W-:Y:S02]  /*4620*/  ISETP.LT.OR P2, PT, R50, R199, P0 ;  /* 0x000000c73200720c */ /* 0x000fe40000741670 */
[----:B------:R-:W-:Y:S01]  /*4630*/  ISETP.GT.AND P0, PT, R225, R201, PT ;  /* 0x000000c9e100720c */ /* 0x000fe20003f04270 */
[----:B------:R-:W-:Y:S01]  /*4640*/  FMUL.FTZ R19, R90, UR8 ;  /* 0x000000085a137c20 */ /* 0x000fe20008410000 */
[----:B------:R-:W-:Y:S02]  /*4650*/  ISETP.LT.OR P1, PT, R49, R199, P1 ;  /* 0x000000c73100720c */ /* 0x000fe40000f21670 */
[----:B------:R-:W-:Y:S02]  /*4660*/  FMNMX.FTZ R4, R85, R4, !PT ;  /* 0x0000000455047209 */ /* 0x000fe40007810000 */
[----:B------:R-:W-:-:S02]  /*4670*/  FSEL R83, R7, -INF , !P1 ;  /* 0xff80000007537808 */ /* 0x000fc40004800000 */
[----:B------:R-:W-:Y:S02]  /*4680*/  FMNMX.FTZ R4, R84, R4, !PT ;  /* 0x0000000454047209 */ /* 0x000fe40007810000 */
[----:B----4-:R-:W-:Y:S02]  /*4690*/  FSEL R74, R9, -INF , !P2 ;  /* 0xff800000094a7808 */ /* 0x010fe40005000000 */
[----:B------:R-:W-:-:S04]  /*46a0*/  FMNMX.FTZ R4, R83, R4, !PT ;  /* 0x0000000453047209 */ /* 0x000fc80007810000 */
[----:B------:R-:W-:Y:S01]  /*46b0*/  FMNMX.FTZ R18, R74, R4, !PT ;  /* 0x000000044a127209 */ /* 0x000fe20007810000 */
[----:B-123--:R-:W-:Y:S06]  /*46c0*/  @!P0 BRA `(.L_x_912) ;  /* 0x0000000000648947 */ /* 0x00efec0003800000 */
        /* <DEDUP_REMOVED lines=25> */
.L_x_912:
[----:B-1----:R-:W1:Y:S01]  /*4860*/  SHFL.BFLY PT, R8, R18, 0x2, 0x1f ;  /* 0x0c401f0012087f89 */ /* 0x002e6200000e0000 */
[----:B------:R-:W-:Y:S01]  /*4870*/  FMUL.FTZ R4, R91, UR8 ;  /* 0x000000085b047c20 */ /* 0x000fe20008410000 */
[--C-:B------:R-:W-:Y:S01]  /*4880*/  IADD3 R5, R33, 0x8, R3.reuse ;  /* 0x0000000821057810 */ /* 0x100fe20007ffe003 */
[----:B------:R-:W-:Y:S01]  /*4890*/  VIADD R198, R3, 0x8 ;  /* 0x0000000803c67836 */ /* 0x000fe20000000000 */
[C-C-:B------:R-:W-:Y:S01]  /*48a0*/  IADD3 R7, R33.reuse, 0x40, R3.reuse ;  /* 0x0000004021077810 */ /* 0x140fe20007ffe003 */
[----:B------:R2:W-:Y:S01]  /*48b0*/  MUFU.TANH R221, R4 ;  /* 0x0000000400dd7308 */ /* 0x0005e20000002400 */
[----:B------:R-:W-:Y:S01]  /*48c0*/  IADD3 R6, R33, 0x48, R3 ;  /* 0x0000004821067810 */ /* 0x000fe20007ffe003 */
[----:B------:R-:W-:Y:S01]  /*48d0*/  VIADD R197, R3, 0x40 ;  /* 0x0000004003c57836 */ /* 0x000fe20000000000 */
[-C--:B------:R-:W-:Y:S01]  /*48e0*/  VIMNMX R202, R5, R77.reuse, PT ;  /* 0x0000004d05ca7248 */ /* 0x080fe20003fe0100 */
[----:B------:R-:W-:Y:S01]  /*48f0*/  VIADD R196, R3, 0x48 ;  /* 0x0000004803c47836 */ /* 0x000fe20000000000 */
[-C--:B------:R-:W-:Y:S01]  /*4900*/  VIMNMX R201, R7, R77.reuse, PT ;  /* 0x0000004d07c97248 */ /* 0x080fe20003fe0100 */
[----:B------:R-:W-:Y:S01]  /*4910*/  FMUL.FTZ R3, R53, UR8 ;  /* 0x0000000835037c20 */ /* 0x000fe20008410000 */
[----:B------:R-:W-:Y:S01]  /*4920*/  VIMNMX R200, R6, R77, PT ;  /* 0x0000004d06c87248 */ /* 0x000fe20003fe0100 */
[----:B------:R-:W-:Y:S01]  /*4930*/  ULDC UR6, c[0x0][0x2ec] ;  /* 0x0000bb0000067ab9 */ /* 0x000fe20000000800 */
[C---:B------:R-:W-:Y:S01]  /*4940*/  VIADDMNMX R198, R36.reuse, R198, RZ, !PT ;  /* 0x000000c624c67246 */ /* 0x040fe200078001ff */
[----:B------:R3:W-:Y:S01]  /*4950*/  MUFU.TANH R137, R3 ;  /* 0x0000000300897308 */ /* 0x0007e20000002400 */
[----:B------:R-:W-:-:S02]  /*4960*/  VIADDMNMX R197, R36, R197, RZ, !PT ;  /* 0x000000c524c57246 */ /* 0x000fc400078001ff */
[----:B------:R-:W-:Y:S02]  /*4970*/  VIADDMNMX R196, R36, R196, RZ, !PT ;  /* 0x000000c424c47246 */ /* 0x000fe400078001ff */
[----:B------:R-:W-:Y:S01]  /*4980*/  ISETP.GE.AND P4, PT, R2, R202, PT ;  /* 0x000000ca0200720c */ /* 0x000fe20003f86270 */
[----:B--2---:R-:W-:Y:S01]  /*4990*/  FMUL.FTZ R4, R52, UR8 ;  /* 0x0000000834047c20 */ /* 0x004fe20008410000 */
[----:B------:R-:W-:Y:S01]  /*49a0*/  ISETP.GE.AND P5, PT, R2, R201, PT ;  /* 0x000000c90200720c */ /* 0x000fe20003fa6270 */
[----:B------:R-:W-:Y:S01]  /*49b0*/  MUFU.TANH R111, R19 ;  /* 0x00000013006f7308 */ /* 0x000fe20000002400 */
[----:B-1----:R-:W-:Y:S02]  /*49c0*/  FMNMX.FTZ R41, R18, R8, !PT ;  /* 0x0000000812297209 */ /* 0x002fe40007810000 */
[C---:B------:R-:W-:Y:S02]  /*49d0*/  ISETP.GE.AND P6, PT, R2.reuse, R200, PT ;  /* 0x000000c80200720c */ /* 0x040fe40003fc6270 */
[----:B------:R-:W-:-:S02]  /*49e0*/  ISETP.LT.OR P4, PT, R2, R198, P4 ;  /* 0x000000c60200720c */ /* 0x000fc40002781670 */
[C---:B------:R-:W-:Y:S01]  /*49f0*/  ISETP.LT.OR P5, PT, R2.reuse, R197, P5 ;  /* 0x000000c50200720c */ /* 0x040fe20002fa1670 */
[----:B------:R1:W-:Y:S01]  /*4a00*/  MUFU.TANH R216, R4 ;  /* 0x0000000400d87308 */ /* 0x0003e20000002400 */
[----:B------:R-:W-:Y:S01]  /*4a10*/  ISETP.LT.OR P6, PT, R2, R196, P6 ;  /* 0x000000c40200720c */ /* 0x000fe200037c1670 */
[----:B------:R-:W-:Y:S01]  /*4a20*/  FMUL.FTZ R2, R55, UR8 ;  /* 0x0000000837027c20 */ /* 0x000fe20008410000 */
[----:B---3--:R-:W-:Y:S01]  /*4a30*/  FMUL.FTZ R3, R54, UR8 ;  /* 0x0000000836037c20 */ /* 0x008fe20008410000 */
[----:B------:R-:W-:Y:S02]  /*4a40*/  ISETP.GE.AND P3, PT, R11, R200, PT ;  /* 0x000000c80b00720c */ /* 0x000fe40003f66270 */
[----:B------:R-:W-:Y:S02]  /*4a50*/  FSEL R15, R193, -INF , !P4 ;  /* 0xff800000c10f7808 */ /* 0x000fe40006000000 */
[----:B------:R2:W-:Y:S01]  /*4a60*/  MUFU.TANH R220, R2 ;  /* 0x0000000200dc7308 */ /* 0x0005e20000002400 */
[----:B------:R-:W-:-:S02]  /*4a70*/  ISETP.LT.OR P3, PT, R11, R196, P3 ;  /* 0x000000c40b00720c */ /* 0x000fc40001f61670 */
[CC--:B------:R-:W-:Y:S02]  /*4a80*/  ISETP.GE.AND P2, PT, R11.reuse, R202.reuse, PT ;  /* 0x000000ca0b00720c */ /* 0x0c0fe40003f46270 */
[C---:B------:R-:W-:Y:S02]  /*4a90*/  ISETP.GE.AND P4, PT, R10.reuse, R202, PT ;  /* 0x000000ca0a00720c */ /* 0x040fe40003f86270 */
[C---:B------:R-:W-:Y:S01]  /*4aa0*/  ISETP.GE.AND P1, PT, R11.reuse, R201, PT ;  /* 0x000000c90b00720c */ /* 0x040fe20003f26270 */
[----:B------:R3:W-:Y:S01]  /*4ab0*/  MUFU.TANH R218, R3 ;  /* 0x0000000300da7308 */ /* 0x0007e20000002400 */
[----:B-1----:R-:W1:Y:S01]  /*4ac0*/  SHFL.BFLY PT, R4, R41, 0x1, 0x1f ;  /* 0x0c201f0029047f89 */ /* 0x002e6200000e0000 */
[CC--:B------:R-:W-:Y:S02]  /*4ad0*/  ISETP.LT.OR P2, PT, R11.reuse, R198.reuse, P2 ;  /* 0x000000c60b00720c */ /* 0x0c0fe40001741670 */
[----:B------:R-:W-:Y:S02]  /*4ae0*/  ISETP.LT.OR P4, PT, R10, R198, P4 ;  /* 0x000000c60a00720c */ /* 0x000fe40002781670 */
[----:B------:R-:W-:-:S02]  /*4af0*/  ISETP.LT.OR P1, PT, R11, R197, P1 ;  /* 0x000000c50b00720c */ /* 0x000fc40000f21670 */
[----:B------:R-:W-:Y:S01]  /*4b00*/  FSEL R16, R192, -INF , !P2 ;  /* 0xff800000c0107808 */ /* 0x000fe20005000000 */
[----:B--2---:R-:W-:Y:S01]  /*4b10*/  FMUL.FTZ R2, R98, UR8 ;  /* 0x0000000862027c20 */ /* 0x004fe20008410000 */
[----:B------:R-:W-:Y:S02]  /*4b20*/  FSEL R9, R177, -INF , !P4 ;  /* 0xff800000b1097808 */ /* 0x000fe40006000000 */
[----:B------:R-:W-:Y:S01]  /*4b30*/  ISETP.GE.AND P2, PT, R10, R201, PT ;  /* 0x000000c90a00720c */ /* 0x000fe20003f46270 */
[----:B------:R2:W4:Y:S01]  /*4b40*/  MUFU.TANH R97, R2 ;  /* 0x0000000200617308 */ /* 0x0005220000002400 */
[----:B------:R-:W-:Y:S02]  /*4b50*/  ISETP.GE.AND P4, PT, R14, R200, PT ;  /* 0x000000c80e00720c */ /* 0x000fe40003f86270 */
[----:B------:R-:W-:Y:S01]  /*4b60*/  FSEL R91, R191, -INF , !P1 ;  /* 0xff800000bf5b7808 */ /* 0x000fe20004800000 */
[----:B---3--:R-:W-:Y:S01]  /*4b70*/  FMUL.FTZ R3, R99, UR8 ;  /* 0x0000000863037c20 */ /* 0x008fe20008410000 */
[----:B------:R-:W-:-:S02]  /*4b80*/  ISETP.LT.OR P2, PT, R10, R197, P2 ;  /* 0x000000c50a00720c */ /* 0x000fc40001741670 */
[----:B------:R-:W-:Y:S01]  /*4b90*/  ISETP.GE.AND P1, PT, R14, R202, PT ;  /* 0x000000ca0e00720c */ /* 0x000fe20003f26270 */
[----:B------:R3:W5:Y:S01]  /*4ba0*/  MUFU.TANH R5, R3 ;  /* 0x0000000300057308 */ /* 0x0007620000002400 */
[----:B------:R-:W-:Y:S02]  /*4bb0*/  FSEL R93, R182, -INF , !P6 ;  /* 0xff800000b65d7808 */ /* 0x000fe40007000000 */
[C---:B------:R-:W-:Y:S02]  /*4bc0*/  ISETP.GE.AND P6, PT, R14.reuse, R201, PT ;  /* 0x000000c90e00720c */ /* 0x040fe40003fc6270 */
[----:B-1----:R-:W-:Y:S02]  /*4bd0*/  FMNMX.FTZ R41, R41, R4, !PT ;  /* 0x0000000429297209 */ /* 0x002fe40007810000 */
[----:B------:R-:W-:Y:S01]  /*4be0*/  ISETP.LT.OR P1, PT, R14, R198, P1 ;  /* 0x000000c60e00720c */ /* 0x000fe20000f21670 */
[----:B--2---:R-:W-:Y:S01]  /*4bf0*/  FMUL.FTZ R2, R94, UR8 ;  /* 0x000000085e027c20 */ /* 0x004fe20008410000 */
[----:B------:R-:W-:-:S02]  /*4c00*/  FSEL R90, R180, -INF , !P2 ;  /* 0xff800000b45a7808 */ /* 0x000fc40005000000 */
[----:B------:R-:W-:Y:S01]  /*4c10*/  ISETP.GE.AND P2, PT, R13, R201, PT ;  /* 0x000000c90d00720c */ /* 0x000fe20003f46270 */
[----:B------:R1:W2:Y:S01]  /*4c20*/  MUFU.TANH R98, R2 ;  /* 0x0000000200627308 */ /* 0x0002a20000002400 */
[-C--:B------:R-:W-:Y:S02]  /*4c30*/  ISETP.LT.OR P6, PT, R14, R197.reuse, P6 ;  /* 0x000000c50e00720c */ /* 0x080fe400037c1670 */
[----:B------:R-:W-:Y:S01]  /*4c40*/  FSEL R7, R169, -INF , !P1 ;  /* 0xff800000a9077808 */ /* 0x000fe20004800000 */
[----:B---3--:R-:W-:Y:S01]  /*4c50*/  FMUL.FTZ R3, R95, UR8 ;  /* 0x000000085f037c20 */ /* 0x008fe20008410000 */
[----:B------:R-:W-:Y:S02]  /*4c60*/  FSEL R95, R181, -INF , !P3 ;  /* 0xff800000b55f7808 */ /* 0x000fe40005800000 */
[----:B------:R-:W-:Y:S01]  /*4c70*/  FSETP.NEU.FTZ.AND P3, PT, R41, -INF , PT ;  /* 0xff8000002900780b */ /* 0x000fe20003f7d000 */
[----:B------:R3:W2:Y:S01]  /*4c80*/  MUFU.TANH R4, R3 ;  /* 0x0000000300047308 */ /* 0x0006a20000002400 */
[----:B------:R-:W-:-:S02]  /*4c90*/  ISETP.LT.OR P2, PT, R13, R197, P2 ;  /* 0x000000c50d00720c */ /* 0x000fc40001741670 */
[----:B------:R-:W-:Y:S02]  /*4ca0*/  ISETP.GE.AND P1, PT, R12, R202, PT ;  /* 0x000000ca0c00720c */ /* 0x000fe40003f26270 */
[----:B------:R-:W-:Y:S02]  /*4cb0*/  FSEL R89, R168, -INF , !P6 ;  /* 0xff800000a8597808 */ /* 0x000fe40007000000 */
[----:B------:R-:W-:Y:S01]  /*4cc0*/  FSEL R92, R185, -INF , !P5 ;  /* 0xff800000b95c7808 */ /* 0x000fe20006800000 */
[----:B-1----:R-:W-:Y:S01]  /*4cd0*/  FMUL.FTZ R2, R41, UR6 ;  /* 0x0000000629027c20 */ /* 0x002fe20008410000 */
[----:B------:R-:W-:Y:S02]  /*4ce0*/  ISETP.GE.AND P6, PT, R12, R201, PT ;  /* 0x000000c90c00720c */ /* 0x000fe40003fc6270 */
[----:B------:R-:W-:Y:S02]  /*4cf0*/  ISETP.GE.AND P5, PT, R10, R200, PT ;  /* 0x000000c80a00720c */ /* 0x000fe40003fa6270 */
[----:B------:R-:W-:-:S02]  /*4d00*/  FSEL R2, R2, RZ, P3 ;  /* 0x000000ff02027208 */ /* 0x000fc40001800000 */
[----:B------:R-:W-:Y:S02]  /*4d10*/  ISETP.LT.OR P3, PT, R14, R196, P4 ;  /* 0x000000c40e00720c */ /* 0x000fe40002761670 */
[----:B------:R-:W-:Y:S01]  /*4d20*/  ISETP.GE.AND P4, PT, R13, R202, PT ;  /* 0x000000ca0d00720c */ /* 0x000fe20003f86270 */
[----:B---3--:R-:W-:Y:S01]  /*4d30*/  FFMA.FTZ R3, R39, UR6, -R2 ;  /* 0x0000000627037c23 */ /* 0x008fe20008010802 */
[-C--:B------:R-:W-:Y:S02]  /*4d40*/  ISETP.LT.OR P1, PT, R12, R198.reuse, P1 ;  /* 0x000000c60c00720c */ /* 0x080fe40000f21670 */
[----:B------:R-:W-:Y:S01]  /*4d50*/  ISETP.LT.OR P4, PT, R13, R198, P4 ;  /* 0x000000c60d00720c */ /* 0x000fe20002781670 */
[----:B------:R1:W-:Y:S01]  /*4d60*/  MUFU.EX2 R223, R3 ;  /* 0x0000000300df7308 */ /* 0x0003e20000000800 */
[----:B------:R-:W-:Y:S02]  /*4d70*/  FSEL R88, R163, -INF , !P2 ;  /* 0xff800000a3587808 */ /* 0x000fe40005000000 */
[----:B------:R-:W-:-:S02]  /*4d80*/  FSEL R6, R165, -INF , !P4 ;  /* 0xff800000a5067808 */ /* 0x000fc40006000000 */
[-C--:B------:R-:W-:Y:S02]  /*4d90*/  ISETP.GE.AND P4, PT, R20, R202.reuse, PT ;  /* 0x000000ca1400720c */ /* 0x080fe40003f86270 */
[----:B------:R-:W-:Y:S02]  /*4da0*/  ISETP.GE.AND P2, PT, R22, R202, PT ;  /* 0x000000ca1600720c */ /* 0x000fe40003f46270 */
[----:B------:R-:W-:Y:S02]  /*4db0*/  ISETP.LT.OR P4, PT, R20, R198, P4 ;  /* 0x000000c61400720c */ /* 0x000fe40002781670 */
[----:B------:R-:W-:Y:S02]  /*4dc0*/  ISETP.LT.OR P6, PT, R12, R197, P6 ;  /* 0x000000c50c00720c */ /* 0x000fe400037c1670 */
[----:B------:R-:W-:Y:S02]  /*4dd0*/  ISETP.LT.OR P5, PT, R10, R196, P5 ;  /* 0x000000c40a00720c */ /* 0x000fe40002fa1670 */
[----:B------:R-:W-:Y:S01]  /*4de0*/  FSEL R8, R164, -INF , !P1 ;  /* 0xff800000a4087808 */ /* 0x000fe20004800000 */
[----:B-1----:R-:W-:Y:S01]  /*4df0*/  FFMA.FTZ R3, R40, UR6, -R2 ;  /* 0x0000000628037c23 */ /* 0x002fe20008010802 */
[----:B------:R-:W-:-:S02]  /*4e00*/  FMNMX.FTZ R40, R15, R16, !PT ;  /* 0x000000100f287209 */ /* 0x000fc40007810000 */
[----:B------:R-:W-:Y:S01]  /*4e10*/  ISETP.LT.OR P2, PT, R22, R198, P2 ;  /* 0x000000c61600720c */ /* 0x000fe20001741670 */
[----:B------:R1:W-:Y:S01]  /*4e20*/  MUFU.EX2 R222, R3 ;  /* 0x0000000300de7308 */ /* 0x0003e20000000800 */
[----:B------:R-:W-:Y:S02]  /*4e30*/  FMNMX.FTZ R40, R9, R40, !PT ;  /* 0x0000002809287209 */ /* 0x000fe40007810000 */
[----:B------:R-:W-:Y:S02]  /*4e40*/  FSEL R10, R152, -INF , !P4 ;  /* 0xff800000980a7808 */ /* 0x000fe40006000000 */
[----:B------:R-:W-:Y:S02]  /*4e50*/  FMNMX.FTZ R40, R7, R40, !PT ;  /* 0x0000002807287209 */ /* 0x000fe40007810000 */
[----:B------:R-:W-:Y:S02]  /*4e60*/  ISETP.GE.AND P4, PT, R24, R202, PT ;  /* 0x000000ca1800720c */ /* 0x000fe40003f86270 */
[----:B------:R-:W-:-:S02]  /*4e70*/  FMNMX.FTZ R40, R6, R40, !PT ;  /* 0x0000002806287209 */ /* 0x000fc40007810000 */
[----:B------:R-:W-:Y:S02]  /*4e80*/  FSEL R77, R156, -INF , !P6 ;  /* 0xff8000009c4d7808 */ /* 0x000fe40007000000 */
[----:B------:R-:W-:Y:S02]  /*4e90*/  FSEL R96, R176, -INF , !P5 ;  /* 0xff800000b0607808 */ /* 0x000fe40006800000 */
[----:B------:R-:W-:Y:S02]  /*4ea0*/  ISETP.GE.AND P6, PT, R21, R202, PT ;  /* 0x000000ca1500720c */ /* 0x000fe40003fc6270 */
[----:B------:R-:W-:Y:S01]  /*4eb0*/  FMNMX.FTZ R40, R8, R40, !PT ;  /* 0x0000002808287209 */ /* 0x000fe20007810000 */
[----:B-1----:R-:W-:Y:S01]  /*4ec0*/  FFMA.FTZ R3, R51, UR6, -R2 ;  /* 0x0000000633037c23 */ /* 0x002fe20008010802 */
[----:B------:R-:W-:Y:S02]  /*4ed0*/  ISETP.GE.AND P5, PT, R13, R200, PT ;  /* 0x000000c80d00720c */ /* 0x000fe40003fa6270 */
[----:B------:R-:W-:Y:S01]  /*4ee0*/  FSEL R11, R149, -INF , !P2 ;  /* 0xff800000950b7808 */ /* 0x000fe20005000000 */
[----:B------:R1:W-:Y:S01]  /*4ef0*/  MUFU.EX2 R227, R3 ;  /* 0x0000000300e37308 */ /* 0x0003e20000000800 */
[----:B------:R-:W-:-:S02]  /*4f00*/  FSEL R94, R166, -INF , !P3 ;  /* 0xff800000a65e7808 */ /* 0x000fc40005800000 */
[----:B------:R-:W-:Y:S02]  /*4f10*/  ISETP.GE.AND P2, PT, R23, R202, PT ;  /* 0x000000ca1700720c */ /* 0x000fe40003f46270 */
[----:B------:R-:W-:Y:S02]  /*4f20*/  ISETP.LT.OR P4, PT, R24, R198, P4 ;  /* 0x000000c61800720c */ /* 0x000fe40002781670 */
[----:B------:R-:W-:Y:S02]  /*4f30*/  ISETP.GE.AND P3, PT, R12, R200, PT ;  /* 0x000000c80c00720c */ /* 0x000fe40003f66270 */
[----:B------:R-:W-:Y:S02]  /*4f40*/  ISETP.LT.OR P6, PT, R21, R198, P6 ;  /* 0x000000c61500720c */ /* 0x000fe400037c1670 */
[----:B------:R-:W-:Y:S02]  /*4f50*/  FMNMX.FTZ R40, R10, R40, !PT ;  /* 0x000000280a287209 */ /* 0x000fe40007810000 */
[----:B------:R-:W-:-:S02]  /*4f60*/  ISETP.LT.OR P5, PT, R13, R196, P5 ;  /* 0x000000c40d00720c */ /* 0x000fc40002fa1670 */
[----:B------:R-:W-:Y:S02]  /*4f70*/  ISETP.LT.OR P2, PT, R23, R198, P2 ;  /* 0x000000c61700720c */ /* 0x000fe40001741670 */
[----:B------:R-:W-:Y:S01]  /*4f80*/  FSEL R13, R147, -INF , !P4 ;  /* 0xff800000930d7808 */ /* 0x000fe20006000000 */
[----:B-1----:R-:W-:Y:S01]  /*4f90*/  FFMA.FTZ R3, R56, UR6, -R2 ;  /* 0x0000000638037c23 */ /* 0x002fe20008010802 */
[----:B------:R-:W-:Y:S02]  /*4fa0*/  ISETP.LT.OR P3, PT, R12, R196, P3 ;  /* 0x000000c40c00720c */ /* 0x000fe40001f61670 */
[----:B------:R-:W-:Y:S01]  /*4fb0*/  ISETP.GE.AND P4, PT, R26, R202, PT ;  /* 0x000000ca1a00720c */ /* 0x000fe20003f86270 */
[----:B------:R1:W-:Y:S01]  /*4fc0*/  MUFU.EX2 R229, R3 ;  /* 0x0000000300e57308 */ /* 0x0003e20000000800 */
[----:B------:R-:W-:Y:S02]  /*4fd0*/  FSEL R12, R148, -INF , !P6 ;  /* 0xff800000940c7808 */ /* 0x000fe40007000000 */
[----:B------:R-:W-:-:S02]  /*4fe0*/  FMNMX.FTZ R40, R11, R40, !PT ;  /* 0x000000280b287209 */ /* 0x000fc40007810000 */
[----:B------:R-:W-:Y:S02]  /*4ff0*/  FSEL R14, R139, -INF , !P2 ;  /* 0xff8000008b0e7808 */ /* 0x000fe40005000000 */
[----:B------:R-:W-:Y:S02]  /*5000*/  ISETP.GE.AND P2, PT, R27, R202, PT ;  /* 0x000000ca1b00720c */ /* 0x000fe40003f46270 */
[----:B------:R-:W-:Y:S02]  /*5010*/  ISETP.LT.OR P4, PT, R26, R198, P4 ;  /* 0x000000c61a00720c */ /* 0x000fe40002781670 */
[----:B------:R-:W-:Y:S02]  /*5020*/  ISETP.GE.AND P6, PT, R25, R202, PT ;  /* 0x000000ca1900720c */ /* 0x000fe40003fc6270 */
[----:B------:R-:W-:Y:S02]  /*5030*/  FMNMX.FTZ R40, R12, R40, !PT ;  /* 0x000000280c287209 */ /* 0x000fe40007810000 */
[----:B------:R-:W-:-:S02]  /*5040*/  ISETP.LT.OR P2, PT, R27, R198, P2 ;  /* 0x000000c61b00720c */ /* 0x000fc40001741670 */
[----:B------:R-:W-:Y:S01]  /*5050*/  FSEL R18, R136, -INF , !P4 ;  /* 0xff80000088127808 */ /* 0x000fe20006000000 */
[----:B-1----:R-:W-:Y:S01]  /*5060*/  FFMA.FTZ R3, R57, UR6, -R2 ;  /* 0x0000000639037c23 */ /* 0x002fe20008010802 */
[----:B------:R-:W-:Y:S02]  /*5070*/  ISETP.LT.OR P6, PT, R25, R198, P6 ;  /* 0x000000c61900720c */ /* 0x000fe400037c1670 */
[----:B------:R-:W-:Y:S01]  /*5080*/  ISETP.GE.AND P4, PT, R28, R202, PT ;  /* 0x000000ca1c00720c */ /* 0x000fe20003f86270 */
[----:B------:R1:W-:Y:S01]  /*5090*/  MUFU.EX2 R242, R3 ;  /* 0x0000000300f27308 */ /* 0x0003e20000000800 */
[----:B------:R-:W-:Y:S02]  /*50a0*/  FMNMX.FTZ R40, R13, R40, !PT ;  /* 0x000000280d287209 */ /* 0x000fe40007810000 */
[----:B------:R-:W-:Y:S02]  /*50b0*/  FSEL R19, R134, -INF , !P2 ;  /* 0xff80000086137808 */ /* 0x000fe40005000000 */
[----:B------:R-:W-:-:S02]  /*50c0*/  FSEL R17, R138, -INF , !P6 ;  /* 0xff8000008a117808 */ /* 0x000fc40007000000 */
[----:B------:R-:W-:Y:S02]  /*50d0*/  ISETP.GE.AND P2, PT, R30, R202, PT ;  /* 0x000000ca1e00720c */ /* 0x000fe40003f46270 */
[----:B------:R-:W-:Y:S02]  /*50e0*/  ISETP.LT.OR P4, PT, R28, R198, P4 ;  /* 0x000000c61c00720c */ /* 0x000fe40002781670 */
[----:B------:R-:W-:Y:S02]  /*50f0*/  FMNMX.FTZ R40, R14, R40, !PT ;  /* 0x000000280e287209 */ /* 0x000fe40007810000 */
[----:B------:R-:W-:Y:S02]  /*5100*/  ISETP.LT.OR P2, PT, R30, R198, P2 ;  /* 0x000000c61e00720c */ /* 0x000fe40001741670 */
[----:B------:R-:W-:Y:S02]  /*5110*/  FSEL R33, R128, -INF , !P4 ;  /* 0xff80000080217808 */ /* 0x000fe40006000000 */
[----:B------:R-:W-:Y:S01]  /*5120*/  FMNMX.FTZ R40, R17, R40, !PT ;  /* 0x0000002811287209 */ /* 0x000fe20007810000 */
[----:B-1----:R-:W-:Y:S01]  /*5130*/  FFMA.FTZ R3, R60, UR6, -R2 ;  /* 0x000000063c037c23 */ /* 0x002fe20008010802 */
[----:B------:R-:W-:-:S02]  /*5140*/  ISETP.GE.AND P4, PT, R29, R202, PT ;  /* 0x000000ca1d00720c */ /* 0x000fc40003f86270 */
[----:B------:R-:W-:Y:S01]  /*5150*/  FSEL R36, R127, -INF , !P2 ;  /* 0xff8000007f247808 */ /* 0x000fe20005000000 */
[----:B------:R1:W-:Y:S01]  /*5160*/  MUFU.EX2 R240, R3 ;  /* 0x0000000300f07308 */ /* 0x0003e20000000800 */
[----:B------:R-:W-:Y:S02]  /*5170*/  FMNMX.FTZ R40, R18, R40, !PT ;  /* 0x0000002812287209 */ /* 0x000fe40007810000 */
[C---:B------:R-:W-:Y:S02]  /*5180*/  ISETP.GE.AND P2, PT, R32.reuse, R202, PT ;  /* 0x000000ca2000720c */ /* 0x040fe40003f46270 */
[----:B------:R-:W-:Y:S02]  /*5190*/  ISETP.LT.OR P4, PT, R29, R198, P4 ;  /* 0x000000c61d00720c */ /* 0x000fe40002781670 */
[----:B------:R-:W-:Y:S02]  /*51a0*/  FMNMX.FTZ R40, R19, R40, !PT ;  /* 0x0000002813287209 */ /* 0x000fe40007810000 */
[----:B------:R-:W-:-:S02]  /*51b0*/  ISETP.LT.OR P2, PT, R32, R198, P2 ;  /* 0x000000c62000720c */ /* 0x000fc40001741670 */
[----:B------:R-:W-:Y:S02]  /*51c0*/  FSEL R39, R126, -INF , !P4 ;  /* 0xff8000007e277808 */ /* 0x000fe40006000000 */
[----:B------:R-:W-:Y:S02]  /*51d0*/  ISETP.GE.AND P4, PT, R31, R202, PT ;  /* 0x000000ca1f00720c */ /* 0x000fe40003f86270 */
[----:B------:R-:W-:Y:S01]  /*51e0*/  FMNMX.FTZ R40, R33, R40, !PT ;  /* 0x0000002821287209 */ /* 0x000fe20007810000 */
[----:B-1----:R-:W-:Y:S01]  /*51f0*/  FFMA.FTZ R3, R61, UR6, -R2 ;  /* 0x000000063d037c23 */ /* 0x002fe20008010802 */
[----:B------:R-:W-:Y:S02]  /*5200*/  FSEL R51, R125, -INF , !P2 ;  /* 0xff8000007d337808 */ /* 0x000fe40005000000 */
[----:B------:R-:W-:Y:S01]  /*5210*/  ISETP.GE.AND P2, PT, R34, R202, PT ;  /* 0x000000ca2200720c */ /* 0x000fe20003f46270 */
[----:B------:R1:W-:Y:S01]  /*5220*/  MUFU.EX2 R246, R3 ;  /* 0x0000000300f67308 */ /* 0x0003e20000000800 */
[----:B------:R-:W-:-:S02]  /*5230*/  ISETP.LT.OR P4, PT, R31, R198, P4 ;  /* 0x000000c61f00720c */ /* 0x000fc40002781670 */
[----:B------:R-:W-:Y:S02]  /*5240*/  FMNMX.FTZ R40, R36, R40, !PT ;  /* 0x0000002824287209 */ /* 0x000fe40007810000 */
[----:B------:R-:W-:Y:S02]  /*5250*/  ISETP.LT.OR P2, PT, R34, R198, P2 ;  /* 0x000000c62200720c */ /* 0x000fe40001741670 */
[----:B------:R-:W-:Y:S02]  /*5260*/  FSEL R52, R118, -INF , !P4 ;  /* 0xff80000076347808 */ /* 0x000fe40006000000 */
[----:B------:R-:W-:Y:S02]  /*5270*/  ISETP.GE.AND P4, PT, R35, R202, PT ;  /* 0x000000ca2300720c */ /* 0x000fe40003f86270 */
[----:B------:R-:W-:Y:S02]  /*5280*/  FMNMX.FTZ R40, R39, R40, !PT ;  /* 0x0000002827287209 */ /* 0x000fe40007810000 */
[----:B------:R-:W-:-:S02]  /*5290*/  FSEL R54, R117, -INF , !P2 ;  /* 0xff80000075367808 */ /* 0x000fc40005000000 */
[----:B------:R-:W-:Y:S01]  /*52a0*/  ISETP.GE.AND P2, PT, R37, R202, PT ;  /* 0x000000ca2500720c */ /* 0x000fe20003f46270 */
[----:B-1----:R-:W-:Y:S01]  /*52b0*/  FFMA.FTZ R3, R62, UR6, -R2 ;  /* 0x000000063e037c23 */ /* 0x002fe20008010802 */
[----:B------:R-:W-:Y:S02]  /*52c0*/  ISETP.LT.OR P4, PT, R35, R198, P4 ;  /* 0x000000c62300720c */ /* 0x000fe40002781670 */
[----:B------:R-:W-:Y:S01]  /*52d0*/  FMNMX.FTZ R40, R51, R40, !PT ;  /* 0x0000002833287209 */ /* 0x000fe20007810000 */
[----:B------:R1:W-:Y:S01]  /*52e0*/  MUFU.EX2 R250, R3 ;  /* 0x0000000300fa7308 */ /* 0x0003e20000000800 */
[----:B------:R-:W-:Y:S02]  /*52f0*/  ISETP.LT.OR P2, PT, R37, R198, P2 ;  /* 0x000000c62500720c */ /* 0x000fe40001741670 */
[----:B------:R-:W-:Y:S02]  /*5300*/  FSEL R53, R116, -INF , !P4 ;  /* 0xff80000074357808 */ /* 0x000fe40006000000 */
[----:B------:R-:W-:-:S02]  /*5310*/  ISETP.GE.AND P4, PT, R38, R202, PT ;  /* 0x000000ca2600720c */ /* 0x000fc40003f86270 */
[----:B------:R-:W-:Y:S02]  /*5320*/  FMNMX.FTZ R40, R52, R40, !PT ;  /* 0x0000002834287209 */ /* 0x000fe40007810000 */
[----:B------:R-:W-:Y:S02]  /*5330*/  FSEL R55, R115, -INF , !P2 ;  /* 0xff80000073377808 */ /* 0x000fe40005000000 */
[----:B------:R-:W-:Y:S02]  /*5340*/  ISETP.GE.AND P2, PT, R42, R202, PT ;  /* 0x000000ca2a00720c */ /* 0x000fe40003f46270 */
[----:B------:R-:W-:Y:S02]  /*5350*/  ISETP.LT.OR P4, PT, R38, R198, P4 ;  /* 0x000000c62600720c */ /* 0x000fe40002781670 */
[----:B------:R-:W-:Y:S01]  /*5360*/  FMNMX.FTZ R40, R54, R40, !PT ;  /* 0x0000002836287209 */ /* 0x000fe20007810000 */
[----:B-1----:R-:W-:Y:S01]  /*5370*/  FFMA.FTZ R3, R63, UR6, -R2 ;  /* 0x000000063f037c23 */ /* 0x002fe20008010802 */
[----:B------:R-:W-:-:S02]  /*5380*/  ISETP.LT.OR P2, PT, R42, R198, P2 ;  /* 0x000000c62a00720c */ /* 0x000fc40001741670 */
[----:B------:R-:W-:Y:S01]  /*5390*/  FSEL R56, R105, -INF , !P4 ;  /* 0xff80000069387808 */ /* 0x000fe20006000000 */
[----:B------:R1:W-:Y:S01]  /*53a0*/  MUFU.EX2 R185, R3 ;  /* 0x0000000300b97308 */ /* 0x0003e20000000800 */
[----:B------:R-:W-:Y:S02]  /*53b0*/  FMNMX.FTZ R40, R53, R40, !PT ;  /* 0x0000002835287209 */ /* 0x000fe40007810000 */
[----:B------:R-:W-:Y:S02]  /*53c0*/  ISETP.GE.AND P4, PT, R43, R202, PT ;  /* 0x000000ca2b00720c */ /* 0x000fe40003f86270 */
[----:B------:R-:W-:Y:S02]  /*53d0*/  FSEL R58, R103, -INF , !P2 ;  /* 0xff800000673a7808 */ /* 0x000fe40005000000 */
[----:B------:R-:W-:Y:S02]  /*53e0*/  FMNMX.FTZ R40, R55, R40, !PT ;  /* 0x0000002837287209 */ /* 0x000fe40007810000 */
[----:B------:R-:W-:-:S02]  /*53f0*/  ISETP.GE.AND P2, PT, R44, R202, PT ;  /* 0x000000ca2c00720c */ /* 0x000fc40003f46270 */
[----:B------:R-:W-:Y:S02]  /*5400*/  ISETP.LT.OR P4, PT, R43, R198, P4 ;  /* 0x000000c62b00720c */ /* 0x000fe40002781670 */
[----:B------:R-:W-:Y:S02]  /*5410*/  FMNMX.FTZ R40, R56, R40, !PT ;  /* 0x0000002838287209 */ /* 0x000fe40007810000 */
[----:B------:R-:W-:Y:S01]  /*5420*/  ISETP.LT.OR P2, PT, R44, R198, P2 ;  /* 0x000000c62c00720c */ /* 0x000fe20001741670 */
[----:B-1----:R-:W-:Y:S01]  /*5430*/  FFMA.FTZ R3, R64, UR6, -R2 ;  /* 0x0000000640037c23 */ /* 0x002fe20008010802 */
[----:B------:R-:W-:Y:S02]  /*5440*/  FSEL R57, R102, -INF , !P4 ;  /* 0xff80000066397808 */ /* 0x000fe40006000000 */
[----:B------:R-:W-:Y:S01]  /*5450*/  ISETP.GE.AND P4, PT, R45, R202, PT ;  /* 0x000000ca2d00720c */ /* 0x000fe20003f86270 */
[----:B------:R1:W-:Y:S01]  /*5460*/  MUFU.EX2 R169, R3 ;  /* 0x0000000300a97308 */ /* 0x0003e20000000800 */
[----:B------:R-:W-:-:S02]  /*5470*/  FMNMX.FTZ R40, R58, R40, !PT ;  /* 0x000000283a287209 */ /* 0x000fc40007810000 */
[----:B------:R-:W-:Y:S02]  /*5480*/  FSEL R59, R104, -INF , !P2 ;  /* 0xff800000683b7808 */ /* 0x000fe40005000000 */
[C---:B------:R-:W-:Y:S02]  /*5490*/  ISETP.GE.AND P2, PT, R46.reuse, R202, PT ;  /* 0x000000ca2e00720c */ /* 0x040fe40003f46270 */
[----:B------:R-:W-:Y:S02]  /*54a0*/  ISETP.LT.OR P4, PT, R45, R198, P4 ;  /* 0x000000c62d00720c */ /* 0x000fe40002781670 */
[----:B------:R-:W-:Y:S02]  /*54b0*/  FMNMX.FTZ R40, R57, R40, !PT ;  /* 0x0000002839287209 */ /* 0x000fe40007810000 */
[----:B------:R-:W-:Y:S02]  /*54c0*/  ISETP.LT.OR P2, PT, R46, R198, P2 ;  /* 0x000000c62e00720c */ /* 0x000fe40001741670 */
[----:B------:R-:W-:-:S02]  /*54d0*/  FMNMX.FTZ R40, R59, R40, !PT ;  /* 0x000000283b287209 */ /* 0x000fc40007810000 */
[-C--:B------:R-:W-:Y:S01]  /*54e0*/  ISETP.GE.AND P6, PT, R20, R200.reuse, PT ;  /* 0x000000c81400720c */ /* 0x080fe20003fc6270 */
[----:B-1----:R-:W-:Y:S01]  /*54f0*/  FFMA.FTZ R3, R65, UR6, -R2 ;  /* 0x0000000641037c23 */ /* 0x002fe20008010802 */
[----:B------:R-:W-:Y:S02]  /*5500*/  FSEL R65, R206, -INF , !P3 ;  /* 0xff800000ce417808 */ /* 0x000fe40005800000 */
[C---:B------:R-:W-:Y:S01]  /*5510*/  ISETP.GE.AND P3, PT, R21.reuse, R200, PT ;  /* 0x000000c81500720c */ /* 0x040fe20003f66270 */
[----:B------:R1:W-:Y:S01]  /*5520*/  MUFU.EX2 R176, R3 ;  /* 0x0000000300b07308 */ /* 0x0003e20000000800 */
[CC--:B------:R-:W-:Y:S02]  /*5530*/  ISETP.LT.OR P6, PT, R20.reuse, R196.reuse, P6 ;  /* 0x000000c41400720c */ /* 0x0c0fe400037c1670 */
[----:B------:R-:W-:Y:S02]  /*5540*/  ISETP.LT.OR P3, PT, R21, R196, P3 ;  /* 0x000000c41500720c */ /* 0x000fe40001f61670 */
[----:B------:R-:W-:-:S02]  /*5550*/  ISETP.GE.AND P1, PT, R20, R201, PT ;  /* 0x000000c91400720c */ /* 0x000fc40003f26270 */
[----:B------:R-:W-:Y:S02]  /*5560*/  FSEL R63, R207, -INF , !P5 ;  /* 0xff800000cf3f7808 */ /* 0x000fe40006800000 */
[----:B------:R-:W-:Y:S02]  /*5570*/  ISETP.LT.OR P1, PT, R20, R197, P1 ;  /* 0x000000c51400720c */ /* 0x000fe40000f21670 */
[-C--:B------:R-:W-:Y:S02]  /*5580*/  ISETP.GE.AND P5, PT, R21, R201.reuse, PT ;  /* 0x000000c91500720c */ /* 0x080fe40003fa6270 */
[----:B------:R-:W-:Y:S02]  /*5590*/  FSEL R60, R205, -INF , !P1 ;  /* 0xff800000cd3c7808 */ /* 0x000fe40004800000 */
[----:B------:R-:W-:Y:S01]  /*55a0*/  ISETP.GE.AND P1, PT, R24, R201, PT ;  /* 0x000000c91800720c */ /* 0x000fe20003f26270 */
[----:B-1----:R-:W-:Y:S01]  /*55b0*/  FFMA.FTZ R3, R66, UR6, -R2 ;  /* 0x0000000642037c23 */ /* 0x002fe20008010802 */
[----:B------:R-:W-:-:S02]  /*55c0*/  ISETP.LT.OR P5, PT, R21, R197, P5 ;  /* 0x000000c51500720c */ /* 0x000fc40002fa1670 */
[----:B------:R-:W-:Y:S01]  /*55d0*/  ISETP.LT.OR P1, PT, R24, R197, P1 ;  /* 0x000000c51800720c */ /* 0x000fe20000f21670 */
[----:B------:R1:W-:Y:S02]  /*55e0*/  MUFU.EX2 R252, R3 ;  /* 0x0000000300fc7308 */ /* 0x0003e40000000800 */
[----:B-1----:R-:W-:Y:S01]  /*55f0*/  FFMA.FTZ R3, R67, UR6, -R2 ;  /* 0x0000000643037c23 */ /* 0x002fe20008010802 */
[----:B------:R-:W-:Y:S02]  /*5600*/  FSEL R67, R204, -INF , !P6 ;  /* 0xff800000cc437808 */ /* 0x000fe40007000000 */
[----:B------:R-:W-:-:S03]  /*5610*/  ISETP.GE.AND P6, PT, R24, R200, PT ;  /* 0x000000c81800720c */ /* 0x000fc60003fc6270 */
[----:B------:R1:W-:Y:S01]  /*5620*/  MUFU.EX2 R251, R3 ;  /* 0x0000000300fb7308 */ /* 0x0003e20000000800 */
[----:B------:R-:W-:Y:S02]  /*5630*/  ISETP.LT.OR P6, PT, R24, R196, P6 ;  /* 0x000000c41800720c */ /* 0x000fe400037c1670 */
[----:B------:R-:W-:Y:S02]  /*5640*/  FSEL R24, R184, -INF , !P1 ;  /* 0xff800000b8187808 */ /* 0x000fe40004800000 */
[----:B------:R-:W-:-:S04]  /*5650*/  ISETP.GE.AND P1, PT, R25, R200, PT ;  /* 0x000000c81900720c */ /* 0x000fc80003f26270 */
[----:B------:R-:W-:Y:S01]  /*5660*/  ISETP.LT.OR P1, PT, R25, R196, P1 ;  /* 0x000000c41900720c */ /* 0x000fe20000f21670 */
[----:B-1----:R-:W-:-:S04]  /*5670*/  FFMA.FTZ R3, R68, UR6, -R2 ;  /* 0x0000000644037c23 */ /* 0x002fc80008010802 */
[----:B------:R1:W-:Y:S02]  /*5680*/  MUFU.EX2 R249, R3 ;  /* 0x0000000300f97308 */ /* 0x0003e40000000800 */
[----:B-1----:R-:W-:Y:S01]  /*5690*/  FFMA.FTZ R3, R69, UR6, -R2 ;  /* 0x0000000645037c23 */ /* 0x002fe20008010802 */
[----:B----4-:R-:W-:Y:S02]  /*56a0*/  FSEL R69, R97, -INF , !P4 ;  /* 0xff80000061457808 */ /* 0x010fe40006000000 */
        /* <DEDUP_REMOVED lines=8> */
[----:B-----5:R-:W-:Y:S02]  /*5730*/  FSEL R70, R5, -INF , !P2 ;  /* 0xff80000005467808 */ /* 0x020fe40005000000 */
[----:B------:R-:W-:Y:S01]  /*5740*/  ISETP.GE.AND P2, PT, R48, R202, PT ;  /* 0x000000ca3000720c */ /* 0x000fe20003f46270 */
[----:B------:R1:W-:Y:S01]  /*5750*/  MUFU.EX2 R247, R3 ;  /* 0x0000000300f77308 */ /* 0x0003e20000000800 */
[----:B------:R-:W-:Y:S02]  /*5760*/  FMNMX.FTZ R40, R70, R40, !PT ;  /* 0x0000002846287209 */ /* 0x000fe40007810000 */
[----:B------:R-:W-:Y:S02]  /*5770*/  ISETP.LT.OR P2, PT, R48, R198, P2 ;  /* 0x000000c63000720c */ /* 0x000fe40001741670 */
[----:B------:R-:W-:-:S02]  /*5780*/  FMNMX.FTZ R40, R62, R40, !PT ;  /* 0x000000283e287209 */ /* 0x000fc40007810000 */
[----:B------:R-:W-:Y:S02]  /*5790*/  FSEL R156, R100, -INF , !P2 ;  /* 0xff800000649c7808 */ /* 0x000fe40005000000 */
[----:B------:R-:W-:Y:S02]  /*57a0*/  ISETP.GE.AND P2, PT, R50, R202, PT ;  /* 0x000000ca3200720c */ /* 0x000fe40003f46270 */
[----:B--2---:R-:W-:Y:S02]  /*57b0*/  FSEL R164, R98, -INF , !P4 ;  /* 0xff80000062a47808 */ /* 0x004fe40006000000 */
[----:B------:R-:W-:Y:S02]  /*57c0*/  ISETP.LT.OR P2, PT, R50, R198, P2 ;  /* 0x000000c63200720c */ /* 0x000fe40001741670 */
[----:B------:R-:W-:Y:S02]  /*57d0*/  FMNMX.FTZ R40, R156, R40, !PT ;  /* 0x000000289c287209 */ /* 0x000fe40007810000 */
[----:B------:R-:W-:Y:S01]  /*57e0*/  FSEL R163, R4, -INF , !P2 ;  /* 0xff80000004a37808 */ /* 0x000fe20005000000 */
[----:B-1----:R-:W-:Y:S01]  /*57f0*/  FFMA.FTZ R3, R71, UR6, -R2 ;  /* 0x0000000647037c23 */ /* 0x002fe20008010802 */
[----:B------:R-:W-:-:S02]  /*5800*/  FMNMX.FTZ R40, R164, R40, !PT ;  /* 0x00000028a4287209 */ /* 0x000fc40007810000 */
[C---:B------:R-:W-:Y:S01]  /*5810*/  ISETP.GE.AND P4, PT, R22.reuse, R201, PT ;  /* 0x000000c91600720c */ /* 0x040fe20003f86270 */
[----:B------:R1:W-:Y:S01]  /*5820*/  MUFU.EX2 R245, R3 ;  /* 0x0000000300f57308 */ /* 0x0003e20000000800 */
[----:B------:R-:W-:Y:S02]  /*5830*/  FMNMX.FTZ R40, R163, R40, !PT ;  /* 0x00000028a3287209 */ /* 0x000fe40007810000 */
[C---:B------:R-:W-:Y:S02]  /*5840*/  ISETP.GE.AND P2, PT, R22.reuse, R200, PT ;  /* 0x000000c81600720c */ /* 0x040fe40003f46270 */
[C---:B------:R-:W-:Y:S01]  /*5850*/  ISETP.LT.OR P4, PT, R22.reuse, R197, P4 ;  /* 0x000000c51600720c */ /* 0x040fe20002781670 */
[----:B------:R-:W2:Y:S01]  /*5860*/  SHFL.BFLY PT, R4, R40, 0x2, 0x1f ;  /* 0x0c401f0028047f89 */ /* 0x000ea200000e0000 */
[----:B------:R-:W-:Y:S02]  /*5870*/  ISETP.LT.OR P2, PT, R22, R196, P2 ;  /* 0x000000c41600720c */ /* 0x000fe40001741670 */
[----:B------:R-:W-:-:S02]  /*5880*/  FSEL R61, R195, -INF , !P4 ;  /* 0xff800000c33d7808 */ /* 0x000fc40006000000 */
[----:B------:R-:W-:Y:S02]  /*5890*/  FSEL R68, R194, -INF , !P2 ;  /* 0xff800000c2447808 */ /* 0x000fe40005000000 */
[C---:B------:R-:W-:Y:S02]  /*58a0*/  ISETP.GE.AND P2, PT, R23.reuse, R200, PT ;  /* 0x000000c81700720c */ /* 0x040fe40003f46270 */
[C---:B------:R-:W-:Y:S01]  /*58b0*/  ISETP.GE.AND P4, PT, R23.reuse, R201, PT ;  /* 0x000000c91700720c */ /* 0x040fe20003f86270 */
[----:B-1----:R-:W-:Y:S01]  /*58c0*/  FFMA.FTZ R3, R72, UR6, -R2 ;  /* 0x0000000648037c23 */ /* 0x002fe20008010802 */
[C---:B------:R-:W-:Y:S02]  /*58d0*/  ISETP.LT.OR P2, PT, R23.reuse, R196, P2 ;  /* 0x000000c41700720c */ /* 0x040fe40001741670 */
[----:B------:R-:W-:Y:S01]  /*58e0*/  ISETP.LT.OR P4, PT, R23, R197, P4 ;  /* 0x000000c51700720c */ /* 0x000fe20002781670 */
[----:B------:R1:W-:Y:S01]  /*58f0*/  MUFU.EX2 R244, R3 ;  /* 0x0000000300f47308 */ /* 0x0003e20000000800 */
[----:B------:R-:W-:-:S02]  /*5900*/  FSEL R23, R190, -INF , !P5 ;  /* 0xff800000be177808 */ /* 0x000fc40006800000 */
[C---:B------:R-:W-:Y:S02]  /*5910*/  ISETP.GE.AND P5, PT, R25.reuse, R201, PT ;  /* 0x000000c91900720c */ /* 0x040fe40003fa6270 */
[----:B------:R-:W-:Y:S02]  /*5920*/  FSEL R22, R174, -INF , !P4 ;  /* 0xff800000ae167808 */ /* 0x000fe40006000000 */
[----:B------:R-:W-:Y:S02]  /*5930*/  ISETP.LT.OR P5, PT, R25, R197, P5 ;  /* 0x000000c51900720c */ /* 0x000fe40002fa1670 */
[----:B--2---:R-:W-:Y:S02]  /*5940*/  FMNMX.FTZ R40, R40, R4, !PT ;  /* 0x0000000428287209 */ /* 0x004fe40007810000 */
[----:B------:R-:W-:Y:S02]  /*5950*/  ISETP.GE.AND P4, PT, R27, R201, PT ;  /* 0x000000c91b00720c */ /* 0x000fe40003f86270 */
[----:B------:R-:W-:Y:S01]  /*5960*/  FSEL R21, R173, -INF , !P5 ;  /* 0xff800000ad157808 */ /* 0x000fe20006800000 */
[----:B------:R-:W2:Y:S01]  /*5970*/  SHFL.BFLY PT, R4, R40, 0x1, 0x1f ;  /* 0x0c201f0028047f89 */ /* 0x000ea200000e0000 */
[----:B------:R-:W-:Y:S01]  /*5980*/  ISETP.LT.OR P4, PT, R27, R197, P4 ;  /* 0x000000c51b00720c */ /* 0x000fe20002781670 */
[----:B-1----:R-:W-:Y:S01]  /*5990*/  FFMA.FTZ R3, R73, UR6, -R2 ;  /* 0x0000000649037c23 */ /* 0x002fe20008010802 */
[----:B------:R-:W-:-:S02]  /*59a0*/  ISETP.GE.AND P5, PT, R28, R201, PT ;  /* 0x000000c91c00720c */ /* 0x000fc40003fa6270 */
[----:B------:R-:W-:Y:S01]  /*59b0*/  FSEL R25, R161, -INF , !P4 ;  /* 0xff800000a1197808 */ /* 0x000fe20006000000 */
[----:B------:R1:W-:Y:S01]  /*59c0*/  MUFU.EX2 R243, R3 ;  /* 0x0000000300f37308 */ /* 0x0003e20000000800 */
[----:B------:R-:W-:Y:S02]  /*59d0*/  ISETP.LT.OR P5, PT, R28, R197, P5 ;  /* 0x000000c51c00720c */ /* 0x000fe40002fa1670 */
[----:B------:R-:W-:Y:S02]  /*59e0*/  ISETP.GE.AND P4, PT, R30, R201, PT ;  /* 0x000000c91e00720c */ /* 0x000fe40003f86270 */
[----:B------:R-:W-:Y:S02]  /*59f0*/  FSEL R64, R158, -INF , !P5 ;  /* 0xff8000009e407808 */ /* 0x000fe40006800000 */
[----:B------:R-:W-:Y:S02]  /*5a00*/  ISETP.LT.OR P4, PT, R30, R197, P4 ;  /* 0x000000c51e00720c */ /* 0x000fe40002781670 */
[----:B------:R-:W-:-:S02]  /*5a10*/  ISETP.GE.AND P5, PT, R32, R201, PT ;  /* 0x000000c92000720c */ /* 0x000fc40003fa6270 */
[----:B------:R-:W-:Y:S02]  /*5a20*/  FSEL R66, R157, -INF , !P4 ;  /* 0xff8000009d427808 */ /* 0x000fe40006000000 */
[----:B------:R-:W-:Y:S02]  /*5a30*/  ISETP.GE.AND P4, PT, R31, R201, PT ;  /* 0x000000c91f00720c */ /* 0x000fe40003f86270 */
[-C--:B------:R-:W-:Y:S01]  /*5a40*/  ISETP.LT.OR P5, PT, R32, R197.reuse, P5 ;  /* 0x000000c52000720c */ /* 0x080fe20002fa1670 */
[----:B-1----:R-:W-:Y:S01]  /*5a50*/  FFMA.FTZ R3, R75, UR6, -R2 ;  /* 0x000000064b037c23 */ /* 0x002fe20008010802 */
[----:B--2---:R-:W-:Y:S02]  /*5a60*/  FMNMX.FTZ R40, R40, R4, !PT ;  /* 0x0000000428287209 */ /* 0x004fe40007810000 */
[----:B------:R-:W-:Y:S01]  /*5a70*/  ISETP.LT.OR P4, PT, R31, R197, P4 ;  /* 0x000000c51f00720c */ /* 0x000fe20002781670 */
[----:B------:R1:W-:Y:S01]  /*5a80*/  MUFU.EX2 R239, R3 ;  /* 0x0000000300ef7308 */ /* 0x0003e20000000800 */
[----:B------:R-:W-:Y:S01]  /*5a90*/  FMNMX.FTZ R4, R93, R95, !PT ;  /* 0x0000005f5d047209 */ /* 0x000fe20007810000 */
[----:B------:R-:W-:-:S03]  /*5aa0*/  FMUL.FTZ R5, R40, UR6 ;  /* 0x0000000628057c20 */ /* 0x000fc60008410000 */
[----:B------:R-:W-:-:S04]  /*5ab0*/  FMNMX.FTZ R4, R96, R4, !PT ;  /* 0x0000000460047209 */ /* 0x000fc80007810000 */
[----:B------:R-:W-:-:S04]  /*5ac0*/  FMNMX.FTZ R4, R94, R4, !PT ;  /* 0x000000045e047209 */ /* 0x000fc80007810000 */
[----:B------:R-:W-:Y:S01]  /*5ad0*/  FMNMX.FTZ R4, R63, R4, !PT ;  /* 0x000000043f047209 */ /* 0x000fe20007810000 */
[----:B-1----:R-:W-:Y:S01]  /*5ae0*/  FFMA.FTZ R3, R76, UR6, -R2 ;  /* 0x000000064c037c23 */ /* 0x002fe20008010802 */
[----:B------:R-:W-:Y:S02]  /*5af0*/  FSEL R76, R189, -INF , !P3 ;  /* 0xff800000bd4c7808 */ /* 0x000fe40005800000 */
[C---:B------:R-:W-:Y:S01]  /*5b00*/  ISETP.GE.AND P3, PT, R26.reuse, R201, PT ;  /* 0x000000c91a00720c */ /* 0x040fe20003f66270 */
[----:B------:R1:W-:Y:S03]  /*5b10*/  MUFU.EX2 R238, R3 ;  /* 0x0000000300ee7308 */ /* 0x0003e60000000800 */
[----:B------:R-:W-:-:S04]  /*5b20*/  ISETP.LT.OR P3, PT, R26, R197, P3 ;  /* 0x000000c51a00720c */ /* 0x000fc80001f61670 */
[----:B------:R-:W-:Y:S02]  /*5b30*/  FSEL R20, R162, -INF , !P3 ;  /* 0xff800000a2147808 */ /* 0x000fe40005800000 */
[----:B------:R-:W-:-:S04]  /*5b40*/  FSETP.NEU.FTZ.AND P3, PT, R40, -INF , PT ;  /* 0xff8000002800780b */ /* 0x000fc80003f7d000 */
[----:B------:R-:W-:Y:S02]  /*5b50*/  FSEL R5, R5, RZ, P3 ;  /* 0x000000ff05057208 */ /* 0x000fe40001800000 */
[----:B------:R-:W-:Y:S01]  /*5b60*/  ISETP.GE.AND P3, PT, R29, R201, PT ;  /* 0x000000c91d00720c */ /* 0x000fe20003f66270 */
[--C-:B-1----:R-:W-:Y:S01]  /*5b70*/  FFMA.FTZ R3, R79, UR6, -R2.reuse ;  /* 0x000000064f037c23 */ /* 0x102fe20008010802 */
[----:B------:R-:W-:Y:S02]  /*5b80*/  FSEL R79, R175, -INF , !P6 ;  /* 0xff800000af4f7808 */ /* 0x000fe40007000000 */
[C---:B------:R-:W-:Y:S01]  /*5b90*/  ISETP.GE.AND P6, PT, R26.reuse, R200, PT ;  /* 0x000000c81a00720c */ /* 0x040fe20003fc6270 */
[----:B------:R1:W-:Y:S01]  /*5ba0*/  MUFU.EX2 R237, R3 ;  /* 0x0000000300ed7308 */ /* 0x0003e20000000800 */
[----:B------:R-:W-:Y:S02]  /*5bb0*/  ISETP.LT.OR P3, PT, R29, R197, P3 ;  /* 0x000000c51d00720c */ /* 0x000fe40001f61670 */
[----:B------:R-:W-:Y:S01]  /*5bc0*/  ISETP.LT.OR P6, PT, R26, R196, P6 ;  /* 0x000000c41a00720c */ /* 0x000fe200037c1670 */
[----:B-1----:R-:W-:-:S04]  /*5bd0*/  FFMA.FTZ R3, R82, UR6, -R2 ;  /* 0x0000000652037c23 */ /* 0x002fc80008010802 */
[----:B------:R1:W-:Y:S02]  /*5be0*/  MUFU.EX2 R236, R3 ;  /* 0x0000000300ec7308 */ /* 0x0003e40000000800 */
[----:B-1----:R-:W-:Y:S01]  /*5bf0*/  FFMA.FTZ R3, R81, UR6, -R2 ;  /* 0x0000000651037c23 */ /* 0x002fe20008010802 */
[----:B------:R-:W-:Y:S02]  /*5c00*/  FSEL R81, R172, -INF , !P2 ;  /* 0xff800000ac517808 */ /* 0x000fe40005000000 */
[----:B------:R-:W-:-:S03]  /*5c10*/  ISETP.GE.AND P2, PT, R27, R200, PT ;  /* 0x000000c81b00720c */ /* 0x000fc60003f46270 */
[----:B------:R1:W-:Y:S01]  /*5c20*/  MUFU.EX2 R235, R3 ;  /* 0x0000000300eb7308 */ /* 0x0003e20000000800 */
[----:B------:R-:W-:Y:S01]  /*5c30*/  ISETP.LT.OR P2, PT, R27, R196, P2 ;  /* 0x000000c41b00720c */ /* 0x000fe20001741670 */
        /* <DEDUP_REMOVED lines=10> */
[--C-:B-1----:R-:W-:Y:S01]  /*5ce0*/  FFMA.FTZ R3, R78, UR6, -R2.reuse ;  /* 0x000000064e037c23 */ /* 0x102fe20008010802 */
[----:B------:R-:W-:Y:S02]  /*5cf0*/  FSEL R78, R145, -INF , !P5 ;  /* 0xff800000914e7808 */ /* 0x000fe40006800000 */
[C---:B------:R-:W-:Y:S01]  /*5d00*/  ISETP.GE.AND P5, PT, R34.reuse, R200, PT ;  /* 0x000000c82200720c */ /* 0x040fe20003fa6270 */
[----:B------:R1:W-:Y:S01]  /*5d10*/  MUFU.EX2 R232, R3 ;  /* 0x0000000300e87308 */ /* 0x0003e20000000800 */
[----:B------:R-:W-:Y:S02]  /*5d20*/  FSEL R145, R111, -INF , !P4 ;  /* 0xff8000006f917808 */ /* 0x000fe40006000000 */
[----:B------:R-:W-:Y:S01]  /*5d30*/  ISETP.LT.OR P5, PT, R34, R196, P5 ;  /* 0x000000c42200720c */ /* 0x000fe20002fa1670 */
[----:B-1----:R-:W-:-:S04]  /*5d40*/  FFMA.FTZ R3, R86, UR6, -R2 ;  /* 0x0000000656037c23 */ /* 0x002fc80008010802 */
        /* <DEDUP_REMOVED lines=12> */
[----:B------:R1:W2:Y:S01]  /*5e10*/  MUFU.EX2 R228, R3 ;  /* 0x0000000300e47308 */ /* 0x0002a20000000800 */
[----:B------:R-:W-:Y:S02]  /*5e20*/  FSEL R86, R133, -INF , !P2 ;  /* 0xff80000085567808 */ /* 0x000fe40005000000 */
[----:B------:R-:W-:Y:S02]  /*5e30*/  ISETP.LT.OR P1, PT, R28, R196, P1 ;  /* 0x000000c41c00720c */ /* 0x000fe40000f21670 */
[----:B------:R-:W-:-:S02]  /*5e40*/  ISETP.GE.AND P2, PT, R38, R201, PT ;  /* 0x000000c92600720c */ /* 0x000fc40003f46270 */
[----:B------:R-:W-:Y:S02]  /*5e50*/  FSEL R97, R155, -INF , !P1 ;  /* 0xff8000009b617808 */ /* 0x000fe40004800000 */
[----:B------:R-:W-:Y:S02]  /*5e60*/  ISETP.LT.OR P2, PT, R38, R197, P2 ;  /* 0x000000c52600720c */ /* 0x000fe40001741670 */
[----:B------:R-:W-:Y:S02]  /*5e70*/  ISETP.GE.AND P1, PT, R32, R200, PT ;  /* 0x000000c82000720c */ /* 0x000fe40003f26270 */
[----:B------:R-:W-:Y:S02]  /*5e80*/  FSEL R99, R130, -INF , !P2 ;  /* 0xff80000082637808 */ /* 0x000fe40005000000 */
[----:B------:R-:W-:Y:S01]  /*5e90*/  ISETP.GE.AND P2, PT, R43, R201, PT ;  /* 0x000000c92b00720c */ /* 0x000fe20003f46270 */
[--C-:B-1----:R-:W-:Y:S01]  /*5ea0*/  FFMA.FTZ R3, R83, UR6, -R2.reuse ;  /* 0x0000000653037c23 */ /* 0x102fe20008010802 */
[----:B------:R-:W-:Y:S01]  /*5eb0*/  FFMA.FTZ R2, R74, UR6, -R2 ;  /* 0x000000064a027c23 */ /* 0x000fe20008010802 */
[----:B------:R-:W-:-:S02]  /*5ec0*/  FSEL R83, R160, -INF , !P6 ;  /* 0xff800000a0537808 */ /* 0x000fc40007000000 */
[C---:B------:R-:W-:Y:S01]  /*5ed0*/  ISETP.GE.AND P6, PT, R30.reuse, R200, PT ;  /* 0x000000c81e00720c */ /* 0x040fe20003fc6270 */
[----:B------:R1:W-:Y:S01]  /*5ee0*/  MUFU.EX2 R224, R2 ;  /* 0x0000000200e07308 */ /* 0x0003e20000000800 */
[----:B------:R-:W-:Y:S02]  /*5ef0*/  ISETP.LT.OR P2, PT, R43, R197, P2 ;  /* 0x000000c52b00720c */ /* 0x000fe40001741670 */
[----:B------:R-:W-:Y:S02]  /*5f00*/  ISETP.LT.OR P6, PT, R30, R196, P6 ;  /* 0x000000c41e00720c */ /* 0x000fe400037c1670 */
[----:B------:R-:W-:Y:S02]  /*5f10*/  FSEL R105, R112, -INF , !P2 ;  /* 0xff80000070697808 */ /* 0x000fe40005000000 */
[----:B------:R-:W-:Y:S01]  /*5f20*/  FSEL R101, R154, -INF , !P6 ;  /* 0xff8000009a657808 */ /* 0x000fe20007000000 */
[----:B------:R3:W4:Y:S01]  /*5f30*/  MUFU.EX2 R226, R3 ;  /* 0x0000000300e27308 */ /* 0x0007220000000800 */
[----:B------:R-:W-:-:S02]  /*5f40*/  ISETP.GE.AND P2, PT, R45, R201, PT ;  /* 0x000000c92d00720c */ /* 0x000fc40003f46270 */
[----:B------:R-:W-:Y:S02]  /*5f50*/  ISETP.GE.AND P6, PT, R31, R200, PT ;  /* 0x000000c81f00720c */ /* 0x000fe40003fc6270 */
[----:B------:R-:W-:Y:S02]  /*5f60*/  ISETP.LT.OR P2, PT, R45, R197, P2 ;  /* 0x000000c52d00720c */ /* 0x000fe40001741670 */
[-C--:B------:R-:W-:Y:S01]  /*5f70*/  ISETP.LT.OR P1, PT, R32, R196.reuse, P1 ;  /* 0x000000c42000720c */ /* 0x080fe20000f21670 */
[----:B-1----:R-:W-:Y:S01]  /*5f80*/  FFMA.FTZ R2, R15, UR6, -R5 ;  /* 0x000000060f027c23 */ /* 0x002fe20008010805 */
[----:B------:R-:W-:Y:S02]  /*5f90*/  FSEL R109, R107, -INF , !P2 ;  /* 0xff8000006b6d7808 */ /* 0x000fe40005000000 */
[----:B------:R-:W-:Y:S01]  /*5fa0*/  ISETP.GE.AND P2, PT, R47, R201, PT ;  /* 0x000000c92f00720c */ /* 0x000fe20003f46270 */
[----:B------:R1:W-:Y:S01]  /*5fb0*/  MUFU.EX2 R153, R2 ;  /* 0x0000000200997308 */ /* 0x0003e20000000800 */
[----:B------:R-:W-:-:S02]  /*5fc0*/  ISETP.LT.OR P6, PT, R31, R196, P6 ;  /* 0x000000c41f00720c */ /* 0x000fc400037c1670 */
[----:B------:R-:W-:Y:S02]  /*5fd0*/  ISETP.LT.OR P2, PT, R47, R197, P2 ;  /* 0x000000c52f00720c */ /* 0x000fe40001741670 */
[----:B---3--:R-:W-:Y:S02]  /*5fe0*/  FMNMX.FTZ R3, R92, R91, !PT ;  /* 0x0000005b5c037209 */ /* 0x008fe40007810000 */
[----:B------:R-:W-:Y:S02]  /*5ff0*/  FSEL R113, R113, -INF , !P2 ;  /* 0xff80000071717808 */ /* 0x000fe40005000000 */
[----:B------:R-:W-:Y:S02]  /*6000*/  FMNMX.FTZ R3, R90, R3, !PT ;  /* 0x000000035a037209 */ /* 0x000fe40007810000 */
[----:B------:R-:W-:Y:S02]  /*6010*/  ISETP.GE.AND P2, PT, R48, R201, PT ;  /* 0x000000c93000720c */ /* 0x000fe40003f46270 */
[----:B------:R-:W-:-:S02]  /*6020*/  FMNMX.FTZ R3, R89, R3, !PT ;  /* 0x0000000359037209 */ /* 0x000fc40007810000 */
[----:B------:R-:W-:Y:S01]  /*6030*/  ISETP.LT.OR P2, PT, R48, R197, P2 ;  /* 0x000000c53000720c */ /* 0x000fe20001741670 */
[----:B-1----:R-:W-:Y:S01]  /*6040*/  FFMA.FTZ R2, R16, UR6, -R5 ;  /* 0x0000000610027c23 */ /* 0x002fe20008010805 */
[----:B------:R-:W-:Y:S02]  /*6050*/  FMNMX.FTZ R3, R88, R3, !PT ;  /* 0x0000000358037209 */ /* 0x000fe40007810000 */
[----:B------:R-:W-:Y:S01]  /*6060*/  FSEL R121, R121, -INF , !P2 ;  /* 0xff80000079797808 */ /* 0x000fe20005000000 */
[----:B------:R1:W3:Y:S01]  /*6070*/  MUFU.EX2 R152, R2 ;  /* 0x0000000200987308 */ /* 0x0002e20000000800 */
[C---:B------:R-:W-:Y:S02]  /*6080*/  ISETP.GE.AND P2, PT, R49.reuse, R201, PT ;  /* 0x000000c93100720c */ /* 0x040fe40003f46270 */
[----:B--2---:R-:W-:Y:S02]  /*6090*/  F2FP.BF16.F32.PACK_AB R160, R228, R230 ;  /* 0x000000e6e4a0723e */ /* 0x004fe400000010ff */
[----:B------:R-:W-:-:S02]  /*60a0*/  ISETP.LT.OR P2, PT, R49, R197, P2 ;  /* 0x000000c53100720c */ /* 0x000fc40001741670 */
[----:B----4-:R-:W-:Y:S02]  /*60b0*/  F2FP.BF16.F32.PACK_AB R162, R224, R226 ;  /* 0x000000e2e0a2723e */ /* 0x010fe400000010ff */
[----:B------:R-:W-:Y:S02]  /*60c0*/  FSEL R216, R216, -INF , !P2 ;  /* 0xff800000d8d87808 */ /* 0x000fe40005000000 */
[----:B------:R-:W-:-:S04]  /*60d0*/  ISETP.GE.AND P2, PT, R50, R201, PT ;  /* 0x000000c93200720c */ /* 0x000fc80003f46270 */
[----:B------:R-:W-:Y:S01]  /*60e0*/  ISETP.LT.OR P2, PT, R50, R197, P2 ;  /* 0x000000c53200720c */ /* 0x000fe20001741670 */
[----:B-1----:R-:W-:-:S03]  /*60f0*/  FFMA.FTZ R2, R9, UR6, -R5 ;  /* 0x0000000609027c23 */ /* 0x002fc60008010805 */
[----:B------:R-:W-:Y:S01]  /*6100*/  FSEL R146, R137, -INF , !P2 ;  /* 0xff80000089927808 */ /* 0x000fe20005000000 */
[----:B------:R1:W-:Y:S01]  /*6110*/  MUFU.EX2 R154, R2 ;  /* 0x00000002009a7308 */ /* 0x0003e20000000800 */
[----:B------:R-:W-:-:S04]  /*6120*/  ISETP.GE.AND P2, PT, R38, R200, PT ;  /* 0x000000c82600720c */ /* 0x000fc80003f46270 */
[----:B------:R-:W-:-:S04]  /*6130*/  ISETP.LT.OR P2, PT, R38, R196, P2 ;  /* 0x000000c42600720c */ /* 0x000fc80001741670 */
[----:B------:R-:W-:Y:S02]  /*6140*/  FSEL R100, R144, -INF , !P2 ;  /* 0xff80000090647808 */ /* 0x000fe40005000000 */
[----:B------:R-:W-:-:S04]  /*6150*/  ISETP.GE.AND P2, PT, R47, R200, PT ;  /* 0x000000c82f00720c */ /* 0x000fc80003f46270 */
[----:B------:R-:W-:Y:S01]  /*6160*/  ISETP.LT.OR P2, PT, R47, R196, P2 ;  /* 0x000000c42f00720c */ /* 0x000fe20001741670 */
[----:B-1----:R-:W-:Y:S01]  /*6170*/  FFMA.FTZ R2, R7, UR6, -R5 ;  /* 0x0000000607027c23 */ /* 0x002fe20008010805 */
[----:B------:R-:W-:Y:S02]  /*6180*/  FSEL R7, R143, -INF , !P3 ;  /* 0xff8000008f077808 */ /* 0x000fe40005800000 */
[----:B------:R-:W-:Y:S01]  /*6190*/  ISETP.GE.AND P3, PT, R34, R201, PT ;  /* 0x000000c92200720c */ /* 0x000fe20003f66270 */
[----:B------:R1:W2:Y:S01]  /*61a0*/  MUFU.EX2 R155, R2 ;  /* 0x00000002009b7308 */ /* 0x0002a20000000800 */
[----:B------:R-:W-:Y:S02]  /*61b0*/  FSEL R111, R124, -INF , !P2 ;  /* 0xff8000007c6f7808 */ /* 0x000fe40005000000 */
[----:B------:R-:W-:Y:S02]  /*61c0*/  ISETP.LT.OR P3, PT, R34, R197, P3 ;  /* 0x000000c52200720c */ /* 0x000fe40001f61670 */
[----:B------:R-:W-:-:S02]  /*61d0*/  ISETP.GE.AND P2, PT, R50, R200, PT ;  /* 0x000000c83200720c */ /* 0x000fc40003f46270 */
[----:B------:R-:W-:Y:S02]  /*61e0*/  FSEL R82, R140, -INF , !P3 ;  /* 0xff8000008c527808 */ /* 0x000fe40005800000 */
[C---:B------:R-:W-:Y:S02]  /*61f0*/  ISETP.GE.AND P3, PT, R37.reuse, R201, PT ;  /* 0x000000c92500720c */ /* 0x040fe40003f66270 */
[----:B------:R-:W-:Y:S02]  /*6200*/  ISETP.LT.OR P2, PT, R50, R196, P2 ;  /* 0x000000c43200720c */ /* 0x000fe40001741670 */
[----:B------:R-:W-:Y:S02]  /*6210*/  ISETP.LT.OR P3, PT, R37, R197, P3 ;  /* 0x000000c52500720c */ /* 0x000fe40001f61670 */
[----:B------:R-:W-:Y:S01]  /*6220*/  FSEL R158, R220, -INF , !P2 ;  /* 0xff800000dc9e7808 */ /* 0x000fe20005000000 */
[----:B------:R-:W-:Y:S02]  /*6230*/  IMAD.MOV.U32 R220, RZ, RZ, R185 ;  /* 0x000000ffffdc7224 */ /* 0x000fe400078e00b9 */
[--C-:B-1----:R-:W-:Y:S01]  /*6240*/  FFMA.FTZ R2, R6, UR6, -R5.reuse ;  /* 0x0000000606027c23 */ /* 0x102fe20008010805 */
[----:B------:R-:W-:Y:S01]  /*6250*/  FSEL R87, R132, -INF , !P3 ;  /* 0xff80000084577808 */ /* 0x000fe20005800000 */
[----:B------:R-:W-:Y:S01]  /*6260*/  FFMA.FTZ R6, R36, UR6, -R5 ;  /* 0x0000000624067c23 */ /* 0x000fe20008010805 */
[----:B------:R-:W-:Y:S01]  /*6270*/  ISETP.GE.AND P3, PT, R42, R201, PT ;  /* 0x000000c92a00720c */ /* 0x000fe20003f66270 */
[----:B------:R1:W-:Y:S01]  /*6280*/  MUFU.EX2 R195, R2 ;  /* 0x0000000200c37308 */ /* 0x0003e20000000800 */
[----:B------:R-:W-:-:S02]  /*6290*/  FSEL R36, R183, -INF , !P1 ;  /* 0xff800000b7247808 */ /* 0x000fc40004800000 */
[C---:B------:R-:W-:Y:S02]  /*62a0*/  ISETP.LT.OR P3, PT, R42.reuse, R197, P3 ;  /* 0x000000c52a00720c */ /* 0x040fe40001f61670 */
[----:B------:R-:W-:Y:S02]  /*62b0*/  ISETP.GE.AND P1, PT, R42, R200, PT ;  /* 0x000000c82a00720c */ /* 0x000fe40003f26270 */
[----:B------:R-:W-:Y:S01]  /*62c0*/  FSEL R104, R119, -INF , !P3 ;  /* 0xff80000077687808 */ /* 0x000fe20005800000 */
[----:B------:R-:W-:Y:S01]  /*62d0*/  MUFU.EX2 R194, R6 ;  /* 0x0000000600c27308 */ /* 0x000fe20000000800 */
[----:B------:R-:W-:Y:S02]  /*62e0*/  ISETP.GE.AND P3, PT, R44, R201, PT ;  /* 0x000000c92c00720c */ /* 0x000fe40003f66270 */
[----:B------:R-:W-:Y:S02]  /*62f0*/  ISETP.LT.OR P1, PT, R42, R196, P1 ;  /* 0x000000c42a00720c */ /* 0x000fe40000f21670 */
[----:B------:R-:W-:-:S02]  /*6300*/  ISETP.LT.OR P3, PT, R44, R197, P3 ;  /* 0x000000c52c00720c */ /* 0x000fc40001f61670 */
[----:B------:R-:W-:Y:S02]  /*6310*/  FSEL R42, R167, -INF , !P5 ;  /* 0xff800000a72a7808 */ /* 0x000fe40006800000 */
        /* <DEDUP_REMOVED lines=11> */
[C---:B------:R-:W-:Y:S02]  /*63d0*/  ISETP.GE.AND P3, PT, R37.reuse, R200, PT ;  /* 0x000000c82500720c */ /* 0x040fe40003f66270 */
[----:B------:R-:W-:Y:S01]  /*63e0*/  FMNMX.FTZ R2, R22, R2, !PT ;  /* 0x0000000216027209 */ /* 0x000fe20007810000 */
[----:B-1----:R-:W-:Y:S01]  /*63f0*/  FFMA.FTZ R3, R10, UR6, -R5 ;  /* 0x000000060a037c23 */ /* 0x002fe20008010805 */
[----:B------:R-:W-:-:S02]  /*6400*/  ISETP.LT.OR P3, PT, R37, R196, P3 ;  /* 0x000000c42500720c */ /* 0x000fc40001f61670 */
[----:B------:R-:W-:Y:S01]  /*6410*/  FMNMX.FTZ R2, R21, R2, !PT ;  /* 0x0000000215027209 */ /* 0x000fe20007810000 */
[----:B------:R1:W-:Y:S01]  /*6420*/  MUFU.EX2 R205, R3 ;  /* 0x0000000300cd7308 */ /* 0x0003e20000000800 */
[----:B------:R-:W-:Y:S02]  /*6430*/  FSEL R37, R171, -INF , !P6 ;  /* 0xff800000ab257808 */ /* 0x000fe40007000000 */
[----:B------:R-:W-:Y:S02]  /*6440*/  FMNMX.FTZ R2, R20, R2, !PT ;  /* 0x0000000214027209 */ /* 0x000fe40007810000 */
[----:B------:R-:W-:Y:S02]  /*6450*/  ISETP.GE.AND P6, PT, R43, R200, PT ;  /* 0x000000c82b00720c */ /* 0x000fe40003fc6270 */
[----:B------:R-:W-:Y:S02]  /*6460*/  FMNMX.FTZ R2, R25, R2, !PT ;  /* 0x0000000219027209 */ /* 0x000fe40007810000 */
[----:B------:R-:W-:-:S02]  /*6470*/  ISETP.LT.OR P6, PT, R43, R196, P6 ;  /* 0x000000c42b00720c */ /* 0x000fc400037c1670 */
[----:B------:R-:W-:Y:S02]  /*6480*/  FMNMX.FTZ R2, R64, R2, !PT ;  /* 0x0000000240027209 */ /* 0x000fe40007810000 */
[----:B------:R-:W-:Y:S02]  /*6490*/  FSEL R43, R151, -INF , !P3 ;  /* 0xff800000972b7808 */ /* 0x000fe40005800000 */
[----:B------:R-:W-:Y:S01]  /*64a0*/  FMNMX.FTZ R2, R66, R2, !PT ;  /* 0x0000000242027209 */ /* 0x000fe20007810000 */
[----:B-1----:R-:W-:Y:S01]  /*64b0*/  FFMA.FTZ R3, R11, UR6, -R5 ;  /* 0x000000060b037c23 */ /* 0x002fe20008010805 */
[----:B------:R-:W-:Y:S02]  /*64c0*/  ISETP.GE.AND P5, PT, R44, R200, PT ;  /* 0x000000c82c00720c */ /* 0x000fe40003fa6270 */
[----:B------:R-:W-:Y:S01]  /*64d0*/  FMNMX.FTZ R2, R7, R2, !PT ;  /* 0x0000000207027209 */ /* 0x000fe20007810000 */
[----:B------:R1:W-:Y:S01]  /*64e0*/  MUFU.EX2 R208, R3 ;  /* 0x0000000300d07308 */ /* 0x0003e20000000800 */
[----:B------:R-:W-:-:S02]  /*64f0*/  FSEL R102, R141, -INF , !P1 ;  /* 0xff8000008d667808 */ /* 0x000fc40004800000 */
[----:B------:R-:W-:Y:S02]  /*6500*/  FMNMX.FTZ R2, R78, R2, !PT ;  /* 0x000000024e027209 */ /* 0x000fe40007810000 */
[----:B------:R-:W-:Y:S02]  /*6510*/  ISETP.LT.OR P5, PT, R44, R196, P5 ;  /* 0x000000c42c00720c */ /* 0x000fe40002fa1670 */
[----:B------:R-:W-:Y:S02]  /*6520*/  FMNMX.FTZ R2, R80, R2, !PT ;  /* 0x0000000250027209 */ /* 0x000fe40007810000 */
[----:B------:R-:W-:Y:S02]  /*6530*/  FSEL R106, R129, -INF , !P6 ;  /* 0xff800000816a7808 */ /* 0x000fe40007000000 */
[----:B------:R-:W-:Y:S02]  /*6540*/  FMNMX.FTZ R2, R82, R2, !PT ;  /* 0x0000000252027209 */ /* 0x000fe40007810000 */
[----:B------:R-:W-:-:S02]  /*6550*/  ISETP.GE.AND P3, PT, R46, R200, PT ;  /* 0x000000c82e00720c */ /* 0x000fc40003f66270 */
[----:B------:R-:W-:Y:S01]  /*6560*/  FMNMX.FTZ R2, R86, R2, !PT ;  /* 0x0000000256027209 */ /* 0x000fe20007810000 */
[----:B-1----:R-:W-:Y:S01]  /*6570*/  FFMA.FTZ R3, R12, UR6, -R5 ;  /* 0x000000060c037c23 */ /* 0x002fe20008010805 */
[----:B------:R-:W-:Y:S02]  /*6580*/  FSEL R107, R131, -INF , !P5 ;  /* 0xff800000836b7808 */ /* 0x000fe40006800000 */
[----:B------:R-:W-:Y:S01]  /*6590*/  FMNMX.FTZ R2, R87, R2, !PT ;  /* 0x0000000257027209 */ /* 0x000fe20007810000 */
[----:B------:R1:W-:Y:S01]  /*65a0*/  MUFU.EX2 R211, R3 ;  /* 0x0000000300d37308 */ /* 0x0003e20000000800 */
[----:B------:R-:W-:Y:S02]  /*65b0*/  ISETP.LT.OR P3, PT, R46, R196, P3 ;  /* 0x000000c42e00720c */ /* 0x000fe40001f61670 */
[----:B------:R-:W-:Y:S02]  /*65c0*/  FMNMX.FTZ R2, R99, R2, !PT ;  /* 0x0000000263027209 */ /* 0x000fe40007810000 */
[----:B------:R-:W-:-:S02]  /*65d0*/  ISETP.GE.AND P1, PT, R48, R200, PT ;  /* 0x000000c83000720c */ /* 0x000fc40003f26270 */
[----:B------:R-:W-:Y:S02]  /*65e0*/  FMNMX.FTZ R2, R104, R2, !PT ;  /* 0x0000000268027209 */ /* 0x000fe40007810000 */
[----:B------:R-:W-:Y:S01]  /*65f0*/  FSEL R144, R221, -INF , !P3 ;  /* 0xff800000dd907808 */ /* 0x000fe20005800000 */
[----:B------:R-:W-:Y:S01]  /*6600*/  IMAD.MOV.U32 R221, RZ, RZ, R176 ;  /* 0x000000ffffdd7224 */ /* 0x000fe200078e00b0 */
[----:B------:R-:W-:Y:S02]  /*6610*/  FMNMX.FTZ R2, R105, R2, !PT ;  /* 0x0000000269027209 */ /* 0x000fe40007810000 */
[----:B------:R-:W-:Y:S02]  /*6620*/  ISETP.LT.OR P1, PT, R48, R196, P1 ;  /* 0x000000c43000720c */ /* 0x000fe40000f21670 */
[----:B------:R-:W-:Y:S01]  /*6630*/  ISETP.GE.AND P5, PT, R49, R200, PT ;  /* 0x000000c83100720c */ /* 0x000fe20003fa6270 */
[----:B-1----:R-:W-:Y:S01]  /*6640*/  FFMA.FTZ R3, R13, UR6, -R5 ;  /* 0x000000060d037c23 */ /* 0x002fe20008010805 */
[----:B------:R-:W-:-:S02]  /*6650*/  FSEL R112, R120, -INF , !P1 ;  /* 0xff80000078707808 */ /* 0x000fc40004800000 */
[----:B------:R-:W-:Y:S01]  /*6660*/  ISETP.LT.OR P5, PT, R49, R196, P5 ;  /* 0x000000c43100720c */ /* 0x000fe20002fa1670 */
[----:B------:R1:W-:Y:S01]  /*6670*/  MUFU.EX2 R213, R3 ;  /* 0x0000000300d57308 */ /* 0x0003e20000000800 */
[----:B------:R-:W-:Y:S02]  /*6680*/  F2FP.BF16.F32.PACK_AB R12, R222, R223 ;  /* 0x000000dfde0c723e */ /* 0x000fe400000010ff */
[----:B------:R-:W-:Y:S01]  /*6690*/  FSEL R157, R218, -INF , !P5 ;  /* 0xff800000da9d7808 */ /* 0x000fe20006800000 */
[----:B------:R-:W-:Y:S01]  /*66a0*/  IMAD.MOV.U32 R218, RZ, RZ, R169 ;  /* 0x000000ffffda7224 */ /* 0x000fe200078e00a9 */
[----:B---3--:R-:W-:Y:S02]  /*66b0*/  F2FP.BF16.F32.PACK_AB R13, R152, R153 ;  /* 0x00000099980d723e */ /* 0x008fe400000010ff */
[----:B--2---:R-:W-:Y:S01]  /*66c0*/  F2FP.BF16.F32.PACK_AB R15, R155, R154 ;  /* 0x0000009a9b0f723e */ /* 0x004fe200000010ff */
[----:B-1----:R-:W-:Y:S01]  /*66d0*/  FFMA.FTZ R3, R14, UR6, -R5 ;  /* 0x000000060e037c23 */ /* 0x002fe20008010805 */
[----:B------:R-:W-:-:S03]  /*66e0*/  F2FP.BF16.F32.PACK_AB R14, R229, R227 ;  /* 0x000000e3e50e723e */ /* 0x000fc600000010ff */
        /* <DEDUP_REMOVED lines=21> */
[----:B------:R-:W-:Y:S01]  /*6840*/  FMNMX.FTZ R3, R216, R3, !PT ;  /* 0x00000003d8037209 */ /* 0x000fe20007810000 */
[----:B-1----:R-:W-:-:S04]  /*6850*/  FFMA.FTZ R4, R51, UR6, -R5 ;  /* 0x0000000633047c23 */ /* 0x002fc80008010805 */
[----:B------:R1:W-:Y:S02]  /*6860*/  MUFU.EX2 R192, R4 ;  /* 0x0000000400c07308 */ /* 0x0003e40000000800 */
[----:B-1----:R-:W-:Y:S02]  /*6870*/  FMNMX.FTZ R4, R81, R2, !PT ;  /* 0x0000000251047209 */ /* 0x002fe40007810000 */
[----:B------:R-:W-:Y:S01]  /*6880*/  FMNMX.FTZ R2, R146, R3, !PT ;  /* 0x0000000392027209 */ /* 0x000fe20007810000 */
[----:B------:R-:W-:Y:S01]  /*6890*/  FFMA.FTZ R3, R52, UR6, -R5 ;  /* 0x0000000634037c23 */ /* 0x000fe20008010805 */
[----:B------:R-:W-:-:S03]  /*68a0*/  FMNMX.FTZ R4, R84, R4, !PT ;  /* 0x0000000454047209 */ /* 0x000fc60007810000 */
[----:B------:R1:W-:Y:S01]  /*68b0*/  MUFU.EX2 R191, R3 ;  /* 0x0000000300bf7308 */ /* 0x0003e20000000800 */
[----:B------:R-:W2:Y:S01]  /*68c0*/  SHFL.BFLY PT, R39, R2, 0x2, 0x1f ;  /* 0x0c401f0002277f89 */ /* 0x000ea200000e0000 */
[----:B-1----:R-:W-:Y:S01]  /*68d0*/  FMNMX.FTZ R3, R83, R4, !PT ;  /* 0x0000000453037209 */ /* 0x002fe20007810000 */
[----:B------:R-:W-:-:S03]  /*68e0*/  FFMA.FTZ R4, R54, UR6, -R5 ;  /* 0x0000000636047c23 */ /* 0x000fc60008010805 */
[----:B------:R-:W-:Y:S02]  /*68f0*/  FMNMX.FTZ R3, R85, R3, !PT ;  /* 0x0000000355037209 */ /* 0x000fe40007810000 */
[----:B------:R1:W-:Y:S02]  /*6900*/  MUFU.EX2 R190, R4 ;  /* 0x0000000400be7308 */ /* 0x0003e40000000800 */
[----:B------:R-:W-:Y:S02]  /*6910*/  FMNMX.FTZ R3, R97, R3, !PT ;  /* 0x0000000361037209 */ /* 0x000fe40007810000 */
[----:B--2---:R-:W-:Y:S02]  /*6920*/  FMNMX.FTZ R39, R2, R39, !PT ;  /* 0x0000002702277209 */ /* 0x004fe40007810000 */
[----:B------:R-:W-:-:S04]  /*6930*/  FMNMX.FTZ R3, R101, R3, !PT ;  /* 0x0000000365037209 */ /* 0x000fc80007810000 */
[----:B------:R-:W-:-:S04]  /*6940*/  FMNMX.FTZ R3, R103, R3, !PT ;  /* 0x0000000367037209 */ /* 0x000fc80007810000 */
[----:B------:R-:W-:Y:S01]  /*6950*/  FMNMX.FTZ R3, R36, R3, !PT ;  /* 0x0000000324037209 */ /* 0x000fe20007810000 */
[----:B-1----:R-:W-:-:S03]  /*6960*/  FFMA.FTZ R4, R53, UR6, -R5 ;  /* 0x0000000635047c23 */ /* 0x002fc60008010805 */
[----:B------:R-:W-:Y:S01]  /*6970*/  FMNMX.FTZ R2, R37, R3, !PT ;  /* 0x0000000325027209 */ /* 0x000fe20007810000 */
[----:B------:R-:W-:Y:S01]  /*6980*/  FFMA.FTZ R3, R56, UR6, -R5 ;  /* 0x0000000638037c23 */ /* 0x000fe20008010805 */
[----:B------:R1:W-:Y:S02]  /*6990*/  MUFU.EX2 R189, R4 ;  /* 0x0000000400bd7308 */ /* 0x0003e40000000800 */
[----:B------:R-:W-:-:S04]  /*69a0*/  FMNMX.FTZ R2, R42, R2, !PT ;  /* 0x000000022a027209 */ /* 0x000fc80007810000 */
[----:B------:R-:W-:Y:S02]  /*69b0*/  FMNMX.FTZ R2, R98, R2, !PT ;  /* 0x0000000262027209 */ /* 0x000fe40007810000 */
[----:B------:R2:W-:Y:S02]  /*69c0*/  MUFU.EX2 R182, R3 ;  /* 0x0000000300b67308 */ /* 0x0005e40000000800 */
        /* <DEDUP_REMOVED lines=16> */
[----:B------:R-:W-:Y:S01]  /*6ad0*/  FFMA.FTZ R2, R62, UR6, -R5 ;  /* 0x000000063e027c23 */ /* 0x000fe20008010805 */
[----:B------:R2:W-:Y:S02]  /*6ae0*/  MUFU.EX2 R180, R3 ;  /* 0x0000000300b47308 */ /* 0x0005e40000000800 */
[----:B------:R-:W-:-:S05]  /*6af0*/  FMNMX.FTZ R38, R158, R38, !PT ;  /* 0x000000269e267209 */ /* 0x000fca0007810000 */
[----:B------:R-:W3:Y:S01]  /*6b00*/  SHFL.BFLY PT, R6, R38, 0x2, 0x1f ;  /* 0x0c401f0026067f89 */ /* 0x000ee200000e0000 */
[----:B------:R4:W-:Y:S01]  /*6b10*/  MUFU.EX2 R174, R2 ;  /* 0x0000000200ae7308 */ /* 0x0009e20000000800 */
[----:B-1----:R-:W-:-:S04]  /*6b20*/  FMNMX.FTZ R39, R39, R4, !PT ;  /* 0x0000000427277209 */ /* 0x002fc80007810000 */
[C---:B------:R-:W-:Y:S01]  /*6b30*/  FSETP.NEU.FTZ.AND P1, PT, R39.reuse, -INF , PT ;  /* 0xff8000002700780b */ /* 0x040fe20003f3d000 */
[----:B------:R-:W-:Y:S01]  /*6b40*/  FMUL.FTZ R4, R39, UR6 ;  /* 0x0000000627047c20 */ /* 0x000fe20008410000 */
[----:B--2---:R-:W-:-:S04]  /*6b50*/  FFMA.FTZ R3, R59, UR6, -R5 ;  /* 0x000000063b037c23 */ /* 0x004fc80008010805 */
[----:B------:R-:W-:Y:S01]  /*6b60*/  FSEL R4, R4, RZ, P1 ;  /* 0x000000ff04047208 */ /* 0x000fe20000800000 */
[----:B------:R1:W-:Y:S04]  /*6b70*/  MUFU.EX2 R177, R3 ;  /* 0x0000000300b17308 */ /* 0x0003e80000000800 */
[----:B----4-:R-:W-:Y:S01]  /*6b80*/  FFMA.FTZ R2, R92, UR6, -R4 ;  /* 0x000000065c027c23 */ /* 0x010fe20008010804 */
[----:B---3--:R-:W-:-:S03]  /*6b90*/  FMNMX.FTZ R38, R38, R6, !PT ;  /* 0x0000000626267209 */ /* 0x008fc60007810000 */
[----:B------:R2:W-:Y:S01]  /*6ba0*/  MUFU.EX2 R117, R2 ;  /* 0x0000000200757308 */ /* 0x0005e20000000800 */
[----:B------:R-:W-:Y:S02]  /*6bb0*/  IMAD R6, R217, 0x20, R214 ;  /* 0x00000020d9067824 */ /* 0x000fe400078e02d6 */
[----:B-1----:R-:W-:-:S05]  /*6bc0*/  FFMA.FTZ R3, R69, UR6, -R5 ;  /* 0x0000000645037c23 */ /* 0x002fca0008010805 */
        /* <DEDUP_REMOVED lines=12> */
[----:B-1----:R-:W1:Y:S01]  /*6c90*/  SHFL.BFLY PT, R3, R38, 0x1, 0x1f ;  /* 0x0c201f0026037f89 */ /* 0x002e6200000e0000 */
[----:B--2---:R-:W-:Y:S01]  /*6ca0*/  FFMA.FTZ R2, R88, UR6, -R4 ;  /* 0x0000000658027c23 */ /* 0x004fe20008010804 */
[----:B---3--:R-:W-:-:S05]  /*6cb0*/  F2FP.BF16.F32.PACK_AB R10, R127, R126 ;  /* 0x0000007e7f0a723e */ /* 0x008fca00000010ff */
[----:B------:R2:W-:Y:S01]  /*6cc0*/  MUFU.EX2 R129, R2 ;  /* 0x0000000200817308 */ /* 0x0005e20000000800 */
[----:B-1----:R-:W-:-:S04]  /*6cd0*/  FMNMX.FTZ R38, R38, R3, !PT ;  /* 0x0000000326267209 */ /* 0x002fc80007810000 */
[----:B------:R-:W-:Y:S01]  /*6ce0*/  FSETP.NEU.FTZ.AND P1, PT, R38, -INF , PT ;  /* 0xff8000002600780b */ /* 0x000fe20003f3d000 */
[----:B--2---:R-:W-:Y:S01]  /*6cf0*/  FFMA.FTZ R2, R60, UR6, -R4 ;  /* 0x000000063c027c23 */ /* 0x004fe20008010804 */
[----:B------:R-:W-:-:S03]  /*6d00*/  FMUL.FTZ R3, R38, UR6 ;  /* 0x0000000626037c20 */ /* 0x000fc60008410000 */
[----:B------:R1:W-:Y:S02]  /*6d10*/  MUFU.EX2 R133, R2 ;  /* 0x0000000200857308 */ /* 0x0003e40000000800 */
[----:B------:R-:W-:Y:S01]  /*6d20*/  FSEL R3, R3, RZ, P1 ;  /* 0x000000ff03037208 */ /* 0x000fe20000800000 */
        /* <DEDUP_REMOVED lines=13> */
[----:B------:R-:W-:-:S03]  /*6e00*/  FFMA.FTZ R6, R93, UR6, -R3 ;  /* 0x000000065d067c23 */ /* 0x000fc60008010803 */
[----:B------:R-:W-:Y:S01]  /*6e10*/  LEA R184, R2, UR4, 0x1 ;  /* 0x0000000402b87c11 */ /* 0x000fe2000f8e08ff */
[----:B------:R-:W-:Y:S01]  /*6e20*/  MUFU.EX2 R90, R6 ;  /* 0x00000006005a7308 */ /* 0x000fe20000000800 */
[----:B------:R-:W-:-:S03]  /*6e30*/  FFMA.FTZ R2, R163, UR6, -R5 ;  /* 0x00000006a3027c23 */ /* 0x000fc60008010805 */
[----:B------:R-:W-:Y:S02]  /*6e40*/  IMAD R185, R0, 0x2, R184 ;  /* 0x0000000200b97824 */ /* 0x000fe400078e02b8 */
[--C-:B------:R-:W-:Y:S01]  /*6e50*/  FFMA.FTZ R0, R95, UR6, -R3.reuse ;  /* 0x000000065f007c23 */ /* 0x100fe20008010803 */
[----:B------:R-:W1:Y:S03]  /*6e60*/  LDSM.16.MT88.4 R16, [R184+0x4000] ;  /* 0x00400000b810783b */ /* 0x000e660000004200 */
[----:B------:R2:W3:Y:S01]  /*6e70*/  MUFU.EX2 R6, R0 ;  /* 0x0000000000067308 */ /* 0x0004e20000000800 */
[----:B------:R-:W4:Y:S04]  /*6e80*/  LDSM.16.MT88.4 R20, [R185+0x4000] ;  /* 0x00400000b914783b */ /* 0x000f280000004200 */
[----:B------:R-:W5:Y:S01]  /*6e90*/  LDSM.16.MT88.4 R28, [R185+0x4400] ;  /* 0x00440000b91c783b */ /* 0x000f620000004200 */
[----:B--2---:R-:W-:Y:S01]  /*6ea0*/  FFMA.FTZ R0, R96, UR6, -R3 ;  /* 0x0000000660007c23 */ /* 0x004fe20008010803 */
[----:B---3--:R-:W-:-:S03]  /*6eb0*/  F2FP.BF16.F32.PACK_AB R9, R6, R90 ;  /* 0x0000005a0609723e */ /* 0x008fc600000010ff */
[----:B------:R2:W-:Y:S01]  /*6ec0*/  MUFU.EX2 R93, R0 ;  /* 0x00000000005d7308 */ /* 0x0005e20000000800 */
[----:B-1----:R-:W-:Y:S01]  /*6ed0*/  HMMA.16816.F32.BF16 R72, R12, R16, RZ ;  /* 0x000000100c48723c */ /* 0x002fe200000418ff */
[----:B--2---:R-:W-:-:S06]  /*6ee0*/  FFMA.FTZ R0, R94, UR6, -R3 ;  /* 0x000000065e007c23 */ /* 0x004fcc0008010803 */
[----:B------:R1:W2:Y:S02]  /*6ef0*/  MUFU.EX2 R95, R0 ;  /* 0x00000000005f7308 */ /* 0x0002a40000000800 */
[----:B-1----:R-:W-:Y:S01]  /*6f00*/  FFMA.FTZ R0, R25, UR6, -R4 ;  /* 0x0000000619007c23 */ /* 0x002fe20008010804 */
[----:B--2---:R-:W-:Y:S01]  /*6f10*/  F2FP.BF16.F32.PACK_AB R11, R95, R93 ;  /* 0x0000005d5f0b723e */ /* 0x004fe200000010ff */
[----:B------:R-:W1:Y:S04]  /*6f20*/  LDSM.16.MT88.4 R24, [R184+0x4400] ;  /* 0x00440000b818783b */ /* 0x000e680000004200 */
[----:B------:R2:W-:Y:S02]  /*6f30*/  MUFU.EX2 R168, R0 ;  /* 0x0000000000a87308 */ /* 0x0005e40000000800 */
[C---:B----4-:R-:W-:Y:S06]  /*6f40*/  HMMA.16816.F32.BF16 R44, R8.reuse, R20, RZ ;  /* 0x00000014082c723c */ /* 0x050fec00000418ff */
[C---:B------:R-:W-:Y:S06]  /*6f50*/  HMMA.16816.F32.BF16 R52, R8.reuse, R22, RZ ;  /* 0x000000160834723c */ /* 0x040fec00000418ff */
[----:B------:R-:W-:Y:S01]  /*6f60*/  HMMA.16816.F32.BF16 R32, R8, R16, RZ ;  /* 0x000000100820723c */ /* 0x000fe200000418ff */
[----:B--2---:R-:W-:-:S04]  /*6f70*/  FFMA.FTZ R0, R63, UR6, -R3 ;  /* 0x000000063f007c23 */ /* 0x004fc80008010803 */
[----:B------:R2:W-:Y:S01]  /*6f80*/  MUFU.EX2 R118, R0 ;  /* 0x0000000000767308 */ /* 0x0005e20000000800 */
[----:B------:R-:W-:Y:S06]  /*6f90*/  HMMA.16816.F32.BF16 R60, R12, R20, RZ ;  /* 0x000000140c3c723c */ /* 0x000fec00000418ff */
[----:B------:R-:W-:Y:S07]  /*6fa0*/  HMMA.16816.F32.BF16 R48, R8, R18, RZ ;  /* 0x000000120830723c */ /* 0x000fee00000418ff */
[----:B------:R-:W-:-:S02]  /*6fb0*/  F2FP.BF16.F32.PACK_AB R8, R131, R129 ;  /* 0x000000818308723e */ /* 0x000fc400000010ff */
[----:B------:R-:W-:Y:S01]  /*6fc0*/  F2FP.BF16.F32.PACK_AB R10, R134, R133 ;  /* 0x00000085860a723e */ /* 0x000fe200000010ff */
[----:B--2---:R-:W-:-:S04]  /*6fd0*/  FFMA.FTZ R0, R65, UR6, -R3 ;  /* 0x0000000641007c23 */ /* 0x004fc80008010803 */
[----:B------:R2:W3:Y:S02]  /*6fe0*/  MUFU.EX2 R120, R0 ;  /* 0x0000000000787308 */ /* 0x0004e40000000800 */
[----:B--2---:R-:W-:Y:S01]  /*6ff0*/  FFMA.FTZ R0, R67, UR6, -R3 ;  /* 0x0000000643007c23 */ /* 0x004fe20008010803 */
[----:B---3--:R-:W-:-:S05]  /*7000*/  F2FP.BF16.F32.PACK_AB R9, R120, R118 ;  /* 0x000000767809723e */ /* 0x008fca00000010ff */
[----:B------:R2:W-:Y:S02]  /*7010*/  MUFU.EX2 R124, R0 ;  /* 0x00000000007c7308 */ /* 0x0005e40000000800 */
[----:B--2---:R-:W-:Y:S02]  /*7020*/  FFMA.FTZ R0, R68, UR6, -R3 ;  /* 0x0000000644007c23 */ /* 0x004fe40008010803 */
[----:B------:R-:W-:Y:S01]  /*7030*/  HMMA.16816.F32.BF16 R68, R12, R18, RZ ;  /* 0x000000120c44723c */ /* 0x000fe200000418ff */
[----:B------:R-:W2:Y:S03]  /*7040*/  LDSM.16.MT88.4 R16, [R185+0x4800] ;  /* 0x00480000b910783b */ /* 0x000ea60000004200 */
[----:B------:R3:W4:Y:S02]  /*7050*/  MUFU.EX2 R125, R0 ;  /* 0x00000000007d7308 */ /* 0x0007240000000800 */
[----:B---3--:R-:W-:Y:S01]  /*7060*/  FFMA.FTZ R0, R64, UR6, -R4 ;  /* 0x0000000640007c23 */ /* 0x008fe20008010804 */
[----:B----4-:R-:W-:-:S05]  /*7070*/  F2FP.BF16.F32.PACK_AB R11, R125, R124 ;  /* 0x0000007c7d0b723e */ /* 0x010fca00000010ff */
[----:B------:R3:W-:Y:S02]  /*7080*/  MUFU.EX2 R132, R0 ;  /* 0x0000000000847308 */ /* 0x0007e40000000800 */
[C---:B-----5:R-:W-:Y:S06]  /*7090*/  HMMA.16816.F32.BF16 R56, R8.reuse, R28, R44 ;  /* 0x0000001c0838723c */ /* 0x060fec000004182c */
[C---:B------:R-:W-:Y:S06]  /*70a0*/  HMMA.16816.F32.BF16 R44, R8.reuse, R30, R52 ;  /* 0x0000001e082c723c */ /* 0x040fec0000041834 */
[----:B-1----:R-:W-:Y:S01]  /*70b0*/  HMMA.16816.F32.BF16 R136, R8, R24, R32 ;  /* 0x000000180888723c */ /* 0x002fe20000041820 */
[----:B---3--:R-:W-:-:S04]  /*70c0*/  FFMA.FTZ R0, R66, UR6, -R4 ;  /* 0x0000000642007c23 */ /* 0x008fc80008010804 */
[----:B------:R1:W-:Y:S01]  /*70d0*/  MUFU.EX2 R130, R0 ;  /* 0x0000000000827308 */ /* 0x0003e20000000800 */
[----:B------:R-:W-:Y:S01]  /*70e0*/  HMMA.16816.F32.BF16 R64, R12, R22, RZ ;  /* 0x000000160c40723c */ /* 0x000fe200000418ff */
[----:B------:R-:W3:Y:S05]  /*70f0*/  LDSM.16.MT88.4 R20, [R184+0x4800] ;  /* 0x00480000b814783b */ /* 0x000eea0000004200 */
[----:B------:R-:W-:Y:S01]  /*7100*/  HMMA.16816.F32.BF16 R32, R8, R26, R48 ;  /* 0x0000001a0820723c */ /* 0x000fe20000041830 */
[----:B------:R-:W-:Y:S02]  /*7110*/  F2FP.BF16.F32.PACK_AB R12, R240, R242 ;  /* 0x000000f2f00c723e */ /* 0x000fe400000010ff */
[----:B------:R-:W-:-:S02]  /*7120*/  F2FP.BF16.F32.PACK_AB R13, R206, R195 ;  /* 0x000000c3ce0d723e */ /* 0x000fc400000010ff */
[----:B------:R-:W-:Y:S02]  /*7130*/  F2FP.BF16.F32.PACK_AB R14, R250, R246 ;  /* 0x000000f6fa0e723e */ /* 0x000fe400000010ff */
[----:B------:R-:W-:Y:S02]  /*7140*/  F2FP.BF16.F32.PACK_AB R15, R208, R205 ;  /* 0x000000cdd00f723e */ /* 0x000fe400000010ff */
[----:B------:R-:W-:Y:S01]  /*7150*/  F2FP.BF16.F32.PACK_AB R8, R170, R169 ;  /* 0x000000a9aa08723e */ /* 0x000fe200000010ff */
[----:B-1----:R-:W-:Y:S01]  /*7160*/  FFMA.FTZ R0, R7, UR6, -R4 ;  /* 0x0000000607007c23 */ /* 0x002fe20008010804 */
[----:B------:R-:W-:-:S03]  /*7170*/  F2FP.BF16.F32.PACK_AB R10, R171, R172 ;  /* 0x000000acab0a723e */ /* 0x000fc600000010ff */
[----:B------:R1:W-:Y:S01]  /*7180*/  MUFU.EX2 R128, R0 ;  /* 0x0000000000807308 */ /* 0x0003e20000000800 */
[C---:B------:R-:W-:Y:S06]  /*7190*/  HMMA.16816.F32.BF16 R72, R12.reuse, R24, R72 ;  /* 0x000000180c48723c */ /* 0x040fec0000041848 */
[C---:B------:R-:W-:Y:S01]  /*71a0*/  HMMA.16816.F32.BF16 R48, R12.reuse, R26, R68 ;  /* 0x0000001a0c30723c */ /* 0x040fe20000041844 */
[----:B------:R-:W-:Y:S05]  /*71b0*/  LDSM.16.MT88.4 R24, [R185+0x4c00] ;  /* 0x004c0000b918783b */ /* 0x000fea0000004200 */
[----:B------:R-:W-:Y:S01]  /*71c0*/  HMMA.16816.F32.BF16 R52, R12, R30, R64 ;  /* 0x0000001e0c34723c */ /* 0x000fe20000041840 */
[----:B-1----:R-:W-:-:S04]  /*71d0*/  FFMA.FTZ R0, R76, UR6, -R3 ;  /* 0x000000064c007c23 */ /* 0x002fc80008010803 */
        /* <DEDUP_REMOVED lines=9> */
[----:B----4-:R-:W-:Y:S01]  /*7270*/  F2FP.BF16.F32.PACK_AB R11, R94, R92 ;  /* 0x0000005c5e0b723e */ /* 0x010fe200000010ff */
        /* <DEDUP_REMOVED lines=9> */
[----:B---3--:R-:W-:Y:S01]  /*7310*/  HMMA.16816.F32.BF16 R136, R8, R20, R136 ;  /* 0x000000140888723c */ /* 0x008fe20000041888 */
[----:B----4-:R-:W-:-:S04]  /*7320*/  FFMA.FTZ R0, R80, UR6, -R4 ;  /* 0x0000000650007c23 */ /* 0x010fc80008010804 */
[----:B------:R2:W-:Y:S01]  /*7330*/  MUFU.EX2 R96, R0 ;  /* 0x0000000000607308 */ /* 0x0005e20000000800 */
[C---:B------:R-:W-:Y:S06]  /*7340*/  HMMA.16816.F32.BF16 R44, R12.reuse, R16, R76 ;  /* 0x000000100c2c723c */ /* 0x040fec000004184c */
[----:B------:R-:W-:Y:S06]  /*7350*/  HMMA.16816.F32.BF16 R68, R12, R20, R72 ;  /* 0x000000140c44723c */ /* 0x000fec0000041848 */
[----:B------:R-:W-:Y:S01]  /*7360*/  HMMA.16816.F32.BF16 R148, R8, R22, R32 ;  /* 0x000000160894723c */ /* 0x000fe20000041820 */
[----:B--2---:R-:W-:-:S05]  /*7370*/  FFMA.FTZ R0, R82, UR6, -R4 ;  /* 0x0000000652007c23 */ /* 0x004fca0008010804 */
[C---:B------:R-:W-:Y:S01]  /*7380*/  HMMA.16816.F32.BF16 R56, R12.reuse, R22, R48 ;  /* 0x000000160c38723c */ /* 0x040fe20000041830 */
[----:B------:R-:W2:Y:S01]  /*7390*/  LDSM.16.MT88.4 R20, [R184+0x5000] ;  /* 0x00500000b814783b */ /* 0x000ea20000004200 */
[----:B------:R3:W-:Y:S01]  /*73a0*/  MUFU.EX2 R91, R0 ;  /* 0x00000000005b7308 */ /* 0x0007e20000000800 */
[----:B------:R-:W-:Y:S02]  /*73b0*/  F2FP.BF16.F32.PACK_AB R8, R168, R173 ;  /* 0x000000ada808723e */ /* 0x000fe400000010ff */
[----:B------:R-:W-:Y:S01]  /*73c0*/  F2FP.BF16.F32.PACK_AB R10, R130, R132 ;  /* 0x00000084820a723e */ /* 0x000fe200000010ff */
[----:B------:R-:W-:Y:S01]  /*73d0*/  HMMA.16816.F32.BF16 R32, R12, R18, R52 ;  /* 0x000000120c20723c */ /* 0x000fe20000041834 */
[----:B------:R-:W4:Y:S06]  /*73e0*/  LDSM.16.MT88.4 R16, [R185+0x5000] ;  /* 0x00500000b910783b */ /* 0x000f2c0000004200 */
[----:B------:R-:W-:-:S02]  /*73f0*/  F2FP.BF16.F32.PACK_AB R12, R249, R251 ;  /* 0x000000fbf90c723e */ /* 0x000fc400000010ff */
[----:B------:R-:W-:Y:S02]  /*7400*/  F2FP.BF16.F32.PACK_AB R13, R207, R209 ;  /* 0x000000d1cf0d723e */ /* 0x000fe400000010ff */
[----:B------:R-:W-:Y:S01]  /*7410*/  F2FP.BF16.F32.PACK_AB R14, R247, R248 ;  /* 0x000000f8f70e723e */ /* 0x000fe200000010ff */
[----:B---3--:R-:W-:Y:S01]  /*7420*/  FFMA.FTZ R0, R83, UR6, -R3 ;  /* 0x0000000653007c23 */ /* 0x008fe20008010803 */
[----:B------:R-:W-:-:S03]  /*7430*/  F2FP.BF16.F32.PACK_AB R15, R194, R204 ;  /* 0x000000ccc20f723e */ /* 0x000fc600000010ff */
[----:B------:R3:W-:Y:S04]  /*7440*/  MUFU.EX2 R89, R0 ;  /* 0x0000000000597308 */ /* 0x0007e80000000800 */
[C---:B-1----:R-:W-:Y:S06]  /*7450*/  HMMA.16816.F32.BF16 R68, R12.reuse, R28, R68 ;  /* 0x0000001c0c44723c */ /* 0x042fec0000041844 */
[C---:B------:R-:W-:Y:S06]  /*7460*/  HMMA.16816.F32.BF16 R56, R12.reuse, R30, R56 ;  /* 0x0000001e0c38723c */ /* 0x040fec0000041838 */
[----:B------:R-:W-:Y:S01]  /*7470*/  HMMA.16816.F32.BF16 R44, R12, R24, R44 ;  /* 0x000000180c2c723c */ /* 0x000fe2000004182c */
        /* <DEDUP_REMOVED lines=10> */
[----:B--2---:R-:W-:Y:S01]  /*7520*/  HMMA.16816.F32.BF16 R140, R12, R20, R68 ;  /* 0x000000140c8c723c */ /* 0x004fe20000041844 */
[----:B-1----:R-:W-:-:S05]  /*7530*/  FFMA.FTZ R0, R101, UR6, -R3 ;  /* 0x0000000665007c23 */ /* 0x002fca0008010803 */
        /* <DEDUP_REMOVED lines=11> */
[----:B------:R-:W3:Y:S05]  /*75f0*/  LDSM.16.MT88.4 R24, [R185+0x5400] ;  /* 0x00540000b918783b */ /* 0x000eea0000004200 */
[----:B------:R-:W-:Y:S01]  /*7600*/  HMMA.16816.F32.BF16 R60, R12, R22, R56 ;  /* 0x000000160c3c723c */ /* 0x000fe20000041838 */
[----:B------:R-:W-:-:S02]  /*7610*/  F2FP.BF16.F32.PACK_AB R8, R119, R128 ;  /* 0x000000807708723e */ /* 0x000fc400000010ff */
[----:B------:R-:W-:-:S03]  /*7620*/  F2FP.BF16.F32.PACK_AB R10, R91, R96 ;  /* 0x000000605b0a723e */ /* 0x000fc600000010ff */
[----:B----4-:R-:W-:Y:S01]  /*7630*/  HMMA.16816.F32.BF16 R56, R12, R16, R44 ;  /* 0x000000100c38723c */ /* 0x010fe2000004182c */
[----:B--2---:R-:W-:-:S05]  /*7640*/  FFMA.FTZ R0, R99, UR6, -R4 ;  /* 0x0000000663007c23 */ /* 0x004fca0008010804 */
[----:B------:R-:W-:Y:S01]  /*7650*/  HMMA.16816.F32.BF16 R44, R12, R18, R32 ;  /* 0x000000120c2c723c */ /* 0x000fe20000041820 */
[----:B------:R2:W-:Y:S06]  /*7660*/  MUFU.EX2 R82, R0 ;  /* 0x0000000000527308 */ /* 0x0005ec0000000800 */
[----:B------:R-:W-:Y:S02]  /*7670*/  F2FP.BF16.F32.PACK_AB R12, R237, R238 ;  /* 0x000000eeed0c723e */ /* 0x000fe400000010ff */
[----:B------:R-:W-:Y:S02]  /*7680*/  F2FP.BF16.F32.PACK_AB R13, R183, R189 ;  /* 0x000000bdb70d723e */ /* 0x000fe400000010ff */
[----:B------:R-:W-:-:S02]  /*7690*/  F2FP.BF16.F32.PACK_AB R14, R235, R236 ;  /* 0x000000eceb0e723e */ /* 0x000fc400000010ff */
[----:B------:R-:W-:Y:S01]  /*76a0*/  F2FP.BF16.F32.PACK_AB R15, R181, R182 ;  /* 0x000000b6b50f723e */ /* 0x000fe200000010ff */
[----:B--2---:R-:W-:-:S06]  /*76b0*/  FFMA.FTZ R0, R103, UR6, -R3 ;  /* 0x0000000667007c23 */ /* 0x004fcc0008010803 */
[C---:B-1----:R-:W-:Y:S01]  /*76c0*/  HMMA.16816.F32.BF16 R140, R12.reuse, R28, R140 ;  /* 0x0000001c0c8c723c */ /* 0x042fe2000004188c */
[----:B------:R1:W-:Y:S05]  /*76d0*/  MUFU.EX2 R81, R0 ;  /* 0x0000000000517308 */ /* 0x0003ea0000000800 */
[C---:B------:R-:W-:Y:S06]  /*76e0*/  HMMA.16816.F32.BF16 R60, R12.reuse, R30, R60 ;  /* 0x0000001e0c3c723c */ /* 0x040fec000004183c */
[C---:B---3--:R-:W-:Y:S06]  /*76f0*/  HMMA.16816.F32.BF16 R56, R12.reuse, R24, R56 ;  /* 0x000000180c38723c */ /* 0x048fec0000041838 */
        /* <DEDUP_REMOVED lines=16> */
[----:B------:R-:W-:Y:S03]  /*7800*/  LDSM.16.MT88.4 R20, [R185+0x5800] ;  /* 0x00580000b914783b */ /* 0x000fe60000004200 */
[----:B------:R1:W-:Y:S01]  /*7810*/  MUFU.EX2 R77, R0 ;  /* 0x00000000004d7308 */ /* 0x0003e20000000800 */
[----:B------:R-:W-:Y:S01]  /*7820*/  HMMA.16816.F32.BF16 R52, R8, R18, R52 ;  /* 0x000000120834723c */ /* 0x000fe20000041834 */
[----:B------:R-:W3:Y:S06]  /*7830*/  LDSM.16.MT88.4 R16, [R184+0x5800] ;  /* 0x00580000b810783b */ /* 0x000eec0000004200 */
[----:B------:R-:W-:-:S02]  /*7840*/  F2FP.BF16.F32.PACK_AB R8, R85, R86 ;  /* 0x000000565508723e */ /* 0x000fc400000010ff */
        /* <DEDUP_REMOVED lines=48> */
[----:B------:R-:W-:Y:S01]  /*7b50*/  FADD.FTZ R4, R117, R115 ;  /* 0x0000007375047221 */ /* 0x000fe20000010000 */
[----:B------:R-:W1:Y:S02]  /*7b60*/  LDSM.16.MT88.4 R144, [R184+0x5c00] ;  /* 0x005c0000b890783b */ /* 0x000e640000004200 */
[----:B------:R2:W3:Y:S02]  /*7b70*/  MUFU.EX2 R28, R0 ;  /* 0x00000000001c7308 */ /* 0x0004e40000000800 */
[C---:B------:R-:W-:Y:S06]  /*7b80*/  HMMA.16816.F32.BF16 R140, R8.reuse, R16, R140 ;  /* 0x00000010088c723c */ /* 0x040fec000004188c */
[C---:B------:R-:W-:Y:S06]  /*7b90*/  HMMA.16816.F32.BF16 R60, R8.reuse, R18, R60 ;  /* 0x00000012083c723c */ /* 0x040fec000004183c */
[----:B------:R-:W-:Y:S01]  /*7ba0*/  HMMA.16816.F32.BF16 R56, R8, R20, R56 ;  /* 0x000000140838723c */ /* 0x000fe20000041838 */
[----:B--2---:R-:W-:Y:S01]  /*7bb0*/  FFMA.FTZ R0, R111, UR6, -R3 ;  /* 0x000000066f007c23 */ /* 0x004fe20008010803 */
[----:B---3--:R-:W-:-:S04]  /*7bc0*/  F2FP.BF16.F32.PACK_AB R166, R28, R29 ;  /* 0x0000001d1ca6723e */ /* 0x008fc800000010ff */
[----:B------:R-:W-:Y:S01]  /*7bd0*/  HMMA.16816.F32.BF16 R44, R8, R22, R44 ;  /* 0x00000016082c723c */ /* 0x000fe2000004182c */
[----:B------:R2:W-:Y:S08]  /*7be0*/  MUFU.EX2 R8, R2 ;  /* 0x0000000200087308 */ /* 0x0005f00000000800 */
[----:B------:R3:W-:Y:S01]  /*7bf0*/  MUFU.EX2 R27, R0 ;  /* 0x00000000001b7308 */ /* 0x0007e20000000800 */
[----:B--2---:R-:W-:Y:S01]  /*7c00*/  FADD.FTZ R2, R126, R4 ;  /* 0x000000047e027221 */ /* 0x004fe20000010000 */
[----:B---3--:R-:W-:-:S06]  /*7c10*/  FFMA.FTZ R0, R112, UR6, -R3 ;  /* 0x0000000670007c23 */ /* 0x008fcc0008010803 */
        /* <DEDUP_REMOVED lines=9> */
[----:B----4-:R-:W-:-:S03]  /*7cb0*/  F2FP.BF16.F32.PACK_AB R167, R25, R24 ;  /* 0x0000001819a7723e */ /* 0x010fc600000010ff */
[----:B------:R-:W-:-:S04]  /*7cc0*/  FADD.FTZ R3, R154, R3 ;  /* 0x000000039a037221 */ /* 0x000fc80000010000 */
[----:B------:R-:W-:Y:S01]  /*7cd0*/  FADD.FTZ R4, R155, R3 ;  /* 0x000000039b047221 */ /* 0x000fe20000010000 */
[----:B------:R-:W-:Y:S01]  /*7ce0*/  FADD.FTZ R3, R127, R2 ;  /* 0x000000027f037221 */ /* 0x000fe20000010000 */
[----:B--2---:R-:W-:Y:S01]  /*7cf0*/  FFMA.FTZ R0, R164, UR6, -R5 ;  /* 0x00000006a4007c23 */ /* 0x004fe20008010805 */
[----:B------:R-:W-:Y:S01]  /*7d00*/  FADD.FTZ R5, R223, R222 ;  /* 0x000000dedf057221 */ /* 0x000fe20000010000 */
[----:B------:R-:W-:Y:S02]  /*7d10*/  F2FP.BF16.F32.PACK_AB R164, R42, R65 ;  /* 0x000000412aa4723e */ /* 0x000fe400000010ff */
[----:B------:R2:W3:Y:S01]  /*7d20*/  MUFU.EX2 R16, R0 ;  /* 0x0000000000107308 */ /* 0x0004e20000000800 */
[----:B------:R-:W-:Y:S01]  /*7d30*/  FADD.FTZ R5, R227, R5 ;  /* 0x00000005e3057221 */ /* 0x000fe20000010000 */
[----:B-----5:R-:W-:-:S03]  /*7d40*/  F2FP.BF16.F32.PACK_AB R161, R17, R174 ;  /* 0x000000ae11a1723e */ /* 0x020fc600000010ff */
[----:B------:R-:W-:Y:S01]  /*7d50*/  FADD.FTZ R5, R229, R5 ;  /* 0x00000005e5057221 */ /* 0x000fe20000010000 */
[C---:B-1----:R-:W-:Y:S06]  /*7d60*/  HMMA.16816.F32.BF16 R136, R164.reuse, R144, R136 ;  /* 0x00000090a488723c */ /* 0x042fec0000041888 */
[----:B------:R-:W-:Y:S01]  /*7d70*/  HMMA.16816.F32.BF16 R148, R164, R146, R148 ;  /* 0x00000092a494723c */ /* 0x000fe20000041894 */
[----:B--2---:R-:W-:Y:S01]  /*7d80*/  FADD.FTZ R0, R90, R6 ;  /* 0x000000065a007221 */ /* 0x004fe20000010000 */
[----:B---3--:R-:W-:-:S04]  /*7d90*/  F2FP.BF16.F32.PACK_AB R163, R8, R16 ;  /* 0x0000001008a3723e */ /* 0x008fc800000010ff */
        /* <DEDUP_REMOVED lines=133> */
[----:B------:R-:W2:Y:S04]  /*85f0*/  LDL R220, [R1+0x3c] ;  /* 0x00003c0001dc7983 */ /* 0x000ea80000100800 */
[----:B------:R-:W3:Y:S04]  /*8600*/  LDL.64 R214, [R1] ;  /* 0x0000000001d67983 */ /* 0x000ee80000100a00 */
[----:B------:R-:W3:Y:S01]  /*8610*/  LDL R218, [R1+0x28] ;  /* 0x0000280001da7983 */ /* 0x000ee20000100800 */
[----:B------:R-:W-:Y:S01]  /*8620*/  VIADD R225, R219, 0xfffffffe ;  /* 0xfffffffedbe17836 */ /* 0x000fe20000000000 */
[----:B------:R-:W-:-:S04]  /*8630*/  DEPBAR.LE SB0, 0x0 ;  /* 0x000080000000791a */ /* 0x000fc80000000000 */
[----:B-1----:R-:W-:Y:S01]  /*8640*/  SHF.R.S32.HI R0, RZ, 0x1f, R225 ;  /* 0x0000001fff007819 */ /* 0x002fe200000114e1 */
[----:B------:R-:W-:Y:S01]  /*8650*/  ULDC.64 UR4, c[0x0][0x220] ;  /* 0x0000880000047ab9 */ /* 0x000fe20000000a00 */
[----:B------:R-:W-:Y:S01]  /*8660*/  IMAD.SHL.U32 R8, R178, 0x40, RZ ;  /* 0x00000040b2087824 */ /* 0x000fe200078e00ff */
[----:B------:R-:W4:Y:S01]  /*8670*/  LDL R221, [R1+0x38] ;  /* 0x0000380001dd7983 */ /* 0x000f220000100800 */
[----:B------:R-:W1:Y:S02]  /*8680*/  S2R R37, SR_TID.X ;  /* 0x0000000000257919 */ /* 0x000e640000002100 */
[----:B-1----:R-:W-:-:S04]  /*8690*/  SHF.L.U32 R37, R37, 0x1, RZ ;  /* 0x0000000125257819 */ /* 0x002fc800000006ff */
[----:B------:R-:W-:Y:S01]  /*86a0*/  LOP3.LUT R37, R37, 0x6, RZ, 0xc0, !PT ;  /* 0x0000000625257812 */ /* 0x000fe200078ec0ff */
[----:B------:R-:W-:Y:S01]  /*86b0*/  BAR.SYNC.DEFER_BLOCKING 0x0 ;  /* 0x0000000000007b1d */ /* 0x000fe20000010000 */
[----:B--2---:R-:W-:Y:S02]  /*86c0*/  IMAD R4, R220, R225, RZ ;  /* 0x000000e1dc047224 */ /* 0x004fe400078e02ff */
[----:B---3--:R-:W-:-:S04]  /*86d0*/  IMAD.WIDE.U32 R2, R225, R218, R214 ;  /* 0x000000dae1027225 */ /* 0x008fc800078e00d6 */
[----:B------:R-:W-:Y:S01]  /*86e0*/  IMAD R0, R0, R218, R4 ;  /* 0x000000da00007224 */ /* 0x000fe200078e0204 */
[----:B------:R-:W-:-:S04]  /*86f0*/  LEA R6, P1, R2, UR4, 0x1 ;  /* 0x0000000402067c11 */ /* 0x000fc8000f8208ff */
[----:B------:R-:W-:Y:S01]  /*8700*/  IADD3 R3, R3, R0, RZ ;  /* 0x0000000003037210 */ /* 0x000fe20007ffe0ff */
[----:B----4-:R-:W-:Y:S01]  /*8710*/  IMAD.MOV.U32 R104, RZ, RZ, R221 ;  /* 0x000000ffff687224 */ /* 0x010fe200078e00dd */
        /* <DEDUP_REMOVED lines=10> */
[----:B------:R-:W-:Y:S02]  /*87c0*/  IMAD.X R3, R5, 0x1, R0, P1 ;  /* 0x0000000105037824 */ /* 0x000fe400008e0600 */
[----:B------:R1:W-:Y:S03]  /*87d0*/  LDGSTS.E.BYPASS.LTC128B.128 [R241+0x4800], desc[UR12][R4.64] ;  /* 0x0480000004f17fae */ /* 0x0003e6000b901d4c */
[----:B------:R-:W-:Y:S01]  /*87e0*/  IADD3.X R9, R3, R0, RZ, P0, !PT ;  /* 0x0000000003097210 */ /* 0x000fe200007fe4ff */
[----:B------:R-:W-:Y:S04]  /*87f0*/  LDGSTS.E.BYPASS.LTC128B.128 [R241+0x5000], desc[UR12][R2.64] ;  /* 0x0500000002f17fae */ /* 0x000fe8000b901d4c */
[----:B------:R2:W-:Y:S04]  /*8800*/  LDGSTS.E.BYPASS.LTC128B.128 [R241+0x5800], desc[UR12][R8.64] ;  /* 0x0580000008f17fae */ /* 0x0005e8000b901d4c */
[----:B------:R-:W-:Y:S04]  /*8810*/  LDSM.16.M88.4 R16, [R186] ;  /* 0x00000000ba10783b */ /* 0x000fe80000000200 */
[----:B------:R-:W3:Y:S04]  /*8820*/  LDSM.16.M88.4 R20, [R135+0x2000] ;  /* 0x002000008714783b */ /* 0x000ee80000000200 */
[----:B------:R-:W4:Y:S04]  /*8830*/  LDSM.16.M88.4 R12, [R186+0x1000] ;  /* 0x00100000ba0c783b */ /* 0x000f280000000200 */
[----:B------:R-:W-:Y:S04]  /*8840*/  LDSM.16.M88.4 R24, [R188] ;  /* 0x00000000bc18783b */ /* 0x000fe80000000200 */
[----:B-1----:R-:W-:Y:S04]  /*8850*/  LDSM.16.M88.4 R4, [R187+0x1000] ;  /* 0x00100000bb04783b */ /* 0x002fe80000000200 */
[----:B------:R-:W0:Y:S04]  /*8860*/  LDGDEPBAR ;  /* 0x00000000000079af */ /* 0x000e280000000000 */
[----:B--2---:R-:W1:Y:S01]  /*8870*/  LDSM.16.M88.4 R8, [R187] ;  /* 0x00000000bb08783b */ /* 0x004e620000000200 */
[-C--:B---3--:R-:W-:Y:S06]  /*8880*/  HMMA.16816.F32.BF16 R28, R16, R20.reuse, RZ ;  /* 0x00000014101c723c */ /* 0x088fec00000418ff */
[C---:B----4-:R-:W-:Y:S06]  /*8890*/  HMMA.16816.F32.BF16 R44, R12.reuse, R20, RZ ;  /* 0x000000140c2c723c */ /* 0x050fec00000418ff */
[----:B------:R-:W-:-:S12]  /*88a0*/  HMMA.16816.F32.BF16 R48, R12, R22, RZ ;  /* 0x000000160c30723c */ /* 0x000fd800000418ff */
[-C--:B-1----:R-:W-:Y:S01]  /*88b0*/  HMMA.16816.F32.BF16 R32, R8, R24.reuse, R28 ;  /* 0x000000180820723c */ /* 0x082fe2000004181c */
[----:B------:R-:W1:Y:S05]  /*88c0*/  LDSM.16.M88.4 R28, [R135+0x2400] ;  /* 0x00240000871c783b */ /* 0x000e6a0000000200 */
[----:B------:R-:W-:Y:S06]  /*88d0*/  HMMA.16816.F32.BF16 R56, R4, R24, R44 ;  /* 0x000000180438723c */ /* 0x000fec000004182c */
[----:B------:R-:W-:Y:S01]  /*88e0*/  HMMA.16816.F32.BF16 R44, R16, R22, RZ ;  /* 0x00000016102c723c */ /* 0x000fe200000418ff */
[----:B------:R-:W2:Y:S05]  /*88f0*/  LDSM.16.M88.4 R20, [R195] ;  /* 0x00000000c314783b */ /* 0x000eaa0000000200 */
[----:B------:R-:W-:Y:S06]  /*8900*/  HMMA.16816.F32.BF16 R48, R4, R26, R48 ;  /* 0x0000001a0430723c */ /* 0x000fec0000041830 */
[----:B------:R-:W-:Y:S01]  /*8910*/  FMUL.FTZ R32, R32, UR8 ;  /* 0x0000000820207c20 */ /* 0x000fe20008410000 */
[----:B------:R-:W-:Y:S01]  /*8920*/  FMUL.FTZ R33, R33, UR8 ;  /* 0x0000000821217c20 */ /* 0x000fe20008410000 */
[----:B------:R-:W-:Y:S01]  /*8930*/  FMUL.FTZ R34, R34, UR8 ;  /* 0x0000000822227c20 */ /* 0x000fe20008410000 */
[----:B------:R-:W-:Y:S01]  /*8940*/  FMUL.FTZ R35, R35, UR8 ;  /* 0x0000000823237c20 */ /* 0x000fe20008410000 */
[----:B------:R-:W3:Y:S02]  /*8950*/  MUFU.TANH R43, R32 ;  /* 0x00000020002b7308 */ /* 0x000ee40000002400 */
[----:B------:R-:W-:Y:S01]  /*8960*/  FMUL.FTZ R56, R56, UR8 ;  /* 0x0000000838387c20 */ /* 0x000fe20008410000 */
[----:B------:R-:W-:Y:S01]  /*8970*/  FMUL.FTZ R57, R57, UR8 ;  /* 0x0000000839397c20 */ /* 0x000fe20008410000 */
[----:B------:R-:W-:Y:S01]  /*8980*/  FMUL.FTZ R58, R58, UR8 ;  /* 0x000000083a3a7c20 */ /* 0x000fe20008410000 */
[----:B------:R-:W-:-:S03]  /*8990*/  FMUL.FTZ R59, R59, UR8 ;  /* 0x000000083b3b7c20 */ /* 0x000fc60008410000 */
[----:B------:R-:W-:Y:S01]  /*89a0*/  HMMA.16816.F32.BF16 R52, R8, R26, R44 ;  /* 0x0000001a0834723c */ /* 0x000fe2000004182c */
[----:B------:R-:W4:Y:S05]  /*89b0*/  MUFU.TANH R252, R33 ;  /* 0x0000002100fc7308 */ /* 0x000f2a0000002400 */
[----:B-1----:R-:W-:Y:S01]  /*89c0*/  HMMA.16816.F32.BF16 R24, R12, R28, RZ ;  /* 0x0000001c0c18723c */ /* 0x002fe200000418ff */
[----:B------:R-:W-:Y:S01]  /*89d0*/  FMUL.FTZ R48, R48, UR8 ;  /* 0x0000000830307c20 */ /* 0x000fe20008410000 */
[----:B------:R-:W-:Y:S01]  /*89e0*/  FMUL.FTZ R50, R50, UR8 ;  /* 0x0000000832327c20 */ /* 0x000fe20008410000 */
[----:B------:R-:W-:Y:S01]  /*89f0*/  MUFU.TANH R223, R34 ;  /* 0x0000002200df7308 */ /* 0x000fe20000002400 */
[----:B------:R-:W-:Y:S01]  /*8a00*/  FMUL.FTZ R49, R49, UR8 ;  /* 0x0000000831317c20 */ /* 0x000fe20008410000 */
[----:B------:R-:W-:-:S06]  /*8a10*/  FMUL.FTZ R51, R51, UR8 ;  /* 0x0000000833337c20 */ /* 0x000fcc0008410000 */
[----:B------:R1:W-:Y:S07]  /*8a20*/  MUFU.TANH R220, R35 ;  /* 0x0000002300dc7308 */ /* 0x0003ee0000002400 */
[----:B------:R-:W-:Y:S01]  /*8a30*/  FMUL.FTZ R52, R52, UR8 ;  /* 0x0000000834347c20 */ /* 0x000fe20008410000 */
[----:B------:R-:W-:Y:S01]  /*8a40*/  MUFU.TANH R215, R56 ;  /* 0x0000003800d77308 */ /* 0x000fe20000002400 */
[----:B------:R-:W-:Y:S01]  /*8a50*/  FMUL.FTZ R54, R54, UR8 ;  /* 0x0000000836367c20 */ /* 0x000fe20008410000 */
[----:B------:R-:W-:Y:S01]  /*8a60*/  FMUL.FTZ R53, R53, UR8 ;  /* 0x0000000835357c20 */ /* 0x000fe20008410000 */
[----:B------:R-:W-:-:S05]  /*8a70*/  FMUL.FTZ R55, R55, UR8 ;  /* 0x0000000837377c20 */ /* 0x000fca0008410000 */
[----:B------:R-:W-:Y:S01]  /*8a80*/  MUFU.TANH R218, R57 ;  /* 0x0000003900da7308 */ /* 0x000fe20000002400 */
[----:B-1----:R-:W-:Y:S07]  /*8a90*/  HMMA.16816.F32.BF16 R32, R16, R28, RZ ;  /* 0x0000001c1020723c */ /* 0x002fee00000418ff */
[----:B------:R-:W-:Y:S08]  /*8aa0*/  MUFU.TANH R217, R58 ;  /* 0x0000003a00d97308 */ /* 0x000ff00000002400 */
[----:B------:R1:W-:Y:S08]  /*8ab0*/  MUFU.TANH R210, R59 ;  /* 0x0000003b00d27308 */ /* 0x0003f00000002400 */
[----:B------:R-:W-:Y:S01]  /*8ac0*/  MUFU.TANH R246, R48 ;  /* 0x0000003000f67308 */ /* 0x000fe20000002400 */
[----:B--2---:R-:W-:Y:S06]  /*8ad0*/  HMMA.16816.F32.BF16 R44, R8, R20, R32 ;  /* 0x00000014082c723c */ /* 0x004fec0000041820 */
[----:B------:R-:W-:Y:S01]  /*8ae0*/  HMMA.16816.F32.BF16 R32, R12, R30, RZ ;  /* 0x0000001e0c20723c */ /* 0x000fe200000418ff */
[----:B------:R-:W-:Y:S05]  /*8af0*/  MUFU.TANH R244, R50 ;  /* 0x0000003200f47308 */ /* 0x000fea0000002400 */
[----:B-1----:R-:W-:Y:S01]  /*8b00*/  HMMA.16816.F32.BF16 R56, R4, R20, R24 ;  /* 0x000000140438723c */ /* 0x002fe20000041818 */
[----:B------:R-:W1:Y:S02]  /*8b10*/  LDSM.16.M88.4 R24, [R135+0x2800] ;  /* 0x002800008718783b */ /* 0x000e640000000200 */
[----:B------:R-:W-:Y:S08]  /*8b20*/  MUFU.TANH R245, R49 ;  /* 0x0000003100f57308 */ /* 0x000ff00000002400 */
[----:B------:R2:W-:Y:S01]  /*8b30*/  MUFU.TANH R242, R51 ;  /* 0x0000003300f27308 */ /* 0x0005e20000002400 */
[----:B------:R-:W-:Y:S01]  /*8b40*/  FMUL.FTZ R44, R44, UR8 ;  /* 0x000000082c2c7c20 */ /* 0x000fe20008410000 */
[----:B------:R-:W-:Y:S01]  /*8b50*/  FMUL.FTZ R45, R45, UR8 ;  /* 0x000000082d2d7c20 */ /* 0x000fe20008410000 */
[----:B------:R-:W-:Y:S01]  /*8b60*/  FMUL.FTZ R46, R46, UR8 ;  /* 0x000000082e2e7c20 */ /* 0x000fe20008410000 */
[----:B------:R-:W-:-:S03]  /*8b70*/  FMUL.FTZ R47, R47, UR8 ;  /* 0x000000082f2f7c20 */ /* 0x000fc60008410000 */
[----:B------:R-:W-:Y:S01]  /*8b80*/  HMMA.16816.F32.BF16 R32, R4, R22, R32 ;  /* 0x000000160420723c */ /* 0x000fe20000041820 */
[----:B------:R-:W5:Y:S05]  /*8b90*/  MUFU.TANH R251, R52 ;  /* 0x0000003400fb7308 */ /* 0x000f6a0000002400 */
[----:B------:R-:W-:Y:S01]  /*8ba0*/  FMUL.FTZ R56, R56, UR8 ;  /* 0x0000000838387c20 */ /* 0x000fe20008410000 */
[----:B------:R-:W-:Y:S01]  /*8bb0*/  FMUL.FTZ R57, R57, UR8 ;  /* 0x0000000839397c20 */ /* 0x000fe20008410000 */
[----:B------:R-:W-:Y:S01]  /*8bc0*/  FMUL.FTZ R58, R58, UR8 ;  /* 0x000000083a3a7c20 */ /* 0x000fe20008410000 */
[----:B------:R-:W-:Y:S01]  /*8bd0*/  MUFU.TANH R208, R54 ;  /* 0x0000003600d07308 */ /* 0x000fe20000002400 */
[----:B--2---:R-:W-:Y:S01]  /*8be0*/  HMMA.16816.F32.BF16 R48, R16, R30, RZ ;  /* 0x0000001e1030723c */ /* 0x004fe200000418ff */
[----:B------:R-:W2:Y:S01]  /*8bf0*/  LDSM.16.M88.4 R28, [R194] ;  /* 0x00000000c21c783b */ /* 0x000ea20000000200 */
[----:B------:R-:W-:-:S05]  /*8c00*/  FMUL.FTZ R59, R59, UR8 ;  /* 0x000000083b3b7c20 */ /* 0x000fca0008410000 */
[----:B------:R-:W5:Y:S07]  /*8c10*/  MUFU.TANH R250, R53 ;  /* 0x0000003500fa7308 */ /* 0x000f6e0000002400 */
[----:B------:R-:W-:Y:S01]  /*8c20*/  FMUL.FTZ R32, R32, UR8 ;  /* 0x0000000820207c20 */ /* 0x000fe20008410000 */
[----:B------:R1:W-:Y:S01]  /*8c30*/  MUFU.TANH R181, R55 ;  /* 0x0000003700b57308 */ /* 0x0003e20000002400 */
[----:B------:R-:W-:Y:S01]  /*8c40*/  FMUL.FTZ R34, R34, UR8 ;  /* 0x0000000822227c20 */ /* 0x000fe20008410000 */
[----:B------:R-:W-:Y:S01]  /*8c50*/  FMUL.FTZ R33, R33, UR8 ;  /* 0x0000000821217c20 */ /* 0x000fe20008410000 */
[----:B------:R-:W-:-:S05]  /*8c60*/  FMUL.FTZ R35, R35, UR8 ;  /* 0x0000000823237c20 */ /* 0x000fca0008410000 */
[----:B------:R-:W5:Y:S08]  /*8c70*/  MUFU.TANH R249, R44 ;  /* 0x0000002c00f97308 */ /* 0x000f700000002400 */
[----:B------:R-:W5:Y:S01]  /*8c80*/  MUFU.TANH R248, R45 ;  /* 0x0000002d00f87308 */ /* 0x000f620000002400 */
[----:B-1----:R-:W-:Y:S07]  /*8c90*/  HMMA.16816.F32.BF16 R52, R16, R24, RZ ;  /* 0x000000181034723c */ /* 0x002fee00000418ff */
[----:B------:R-:W-:Y:S08]  /*8ca0*/  MUFU.TANH R180, R46 ;  /* 0x0000002e00b47308 */ /* 0x000ff00000002400 */
[----:B------:R1:W-:Y:S08]  /*8cb0*/  MUFU.TANH R177, R47 ;  /* 0x0000002f00b17308 */ /* 0x0003f00000002400 */
[----:B------:R-:W-:Y:S08]  /*8cc0*/  MUFU.TANH R236, R32 ;  /* 0x0000002000ec7308 */ /* 0x000ff00000002400 */
[----:B------:R-:W-:Y:S01]  /*8cd0*/  MUFU.TANH R233, R34 ;  /* 0x0000002200e97308 */ /* 0x000fe20000002400 */
[----:B-1----:R-:W-:Y:S06]  /*8ce0*/  HMMA.16816.F32.BF16 R44, R8, R22, R48 ;  /* 0x00000016082c723c */ /* 0x002fec0000041830 */
[----:B------:R-:W-:Y:S01]  /*8cf0*/  HMMA.16816.F32.BF16 R20, R12, R24, RZ ;  /* 0x000000180c14723c */ /* 0x000fe200000418ff */
[----:B------:R-:W-:Y:S05]  /*8d00*/  MUFU.TANH R228, R33 ;  /* 0x0000002100e47308 */ /* 0x000fea0000002400 */
[----:B--2---:R-:W-:Y:S03]  /*8d10*/  HMMA.16816.F32.BF16 R48, R8, R28, R52 ;  /* 0x0000001c0830723c */ /* 0x004fe60000041834 */
[----:B------:R1:W-:Y:S08]  /*8d20*/  MUFU.TANH R227, R35 ;  /* 0x0000002300e37308 */ /* 0x0003f00000002400 */
[----:B------:R-:W-:Y:S01]  /*8d30*/  MUFU.TANH R240, R56 ;  /* 0x0000003800f07308 */ /* 0x000fe20000002400 */
[----:B------:R-:W-:Y:S01]  /*8d40*/  FMUL.FTZ R44, R44, UR8 ;  /* 0x000000082c2c7c20 */ /* 0x000fe20008410000 */
[----:B------:R-:W-:Y:S01]  /*8d50*/  FMUL.FTZ R46, R46, UR8 ;  /* 0x000000082e2e7c20 */ /* 0x000fe20008410000 */
[----:B------:R-:W-:Y:S01]  /*8d60*/  FMUL.FTZ R45, R45, UR8 ;  /* 0x000000082d2d7c20 */ /* 0x000fe20008410000 */
[----:B------:R-:W-:-:S03]  /*8d70*/  FMUL.FTZ R47, R47, UR8 ;  /* 0x000000082f2f7c20 */ /* 0x000fc60008410000 */
[----:B------:R-:W-:Y:S01]  /*8d80*/  HMMA.16816.F32.BF16 R52, R4, R28, R20 ;  /* 0x0000001c0434723c */ /* 0x000fe20000041814 */
[----:B------:R-:W2:Y:S01]  /*8d90*/  MUFU.TANH R247, R44 ;  /* 0x0000002c00f77308 */ /* 0x000ea20000002400 */
[----:B-1----:R-:W1:Y:S04]  /*8da0*/  LDSM.16.M88.4 R32, [R135+0x2c00] ;  /* 0x002c00008720783b */ /* 0x002e680000000200 */
[-C--:B------:R-:W-:Y:S01]  /*8db0*/  HMMA.16816.F32.BF16 R20, R12, R26.reuse, RZ ;  /* 0x0000001a0c14723c */ /* 0x080fe200000418ff */
[----:B------:R-:W-:Y:S01]  /*8dc0*/  FMUL.FTZ R48, R48, UR8 ;  /* 0x0000000830307c20 */ /* 0x000fe20008410000 */
[----:B------:R-:W-:Y:S01]  /*8dd0*/  FMUL.FTZ R49, R49, UR8 ;  /* 0x0000000831317c20 */ /* 0x000fe20008410000 */
[----:B------:R-:W-:Y:S01]  /*8de0*/  MUFU.TANH R176, R46 ;  /* 0x0000002e00b07308 */ /* 0x000fe20000002400 */
[----:B------:R-:W-:Y:S01]  /*8df0*/  FMUL.FTZ R50, R50, UR8 ;  /* 0x0000000832327c20 */ /* 0x000fe20008410000 */
[----:B------:R-:W-:Y:S01]  /*8e00*/  FMUL.FTZ R51, R51, UR8 ;  /* 0x0000000833337c20 */ /* 0x000fe20008410000 */
[----:B------:R-:W-:Y:S05]  /*8e10*/  HMMA.16816.F32.BF16 R24, R16, R26, RZ ;  /* 0x0000001a1018723c */ /* 0x000fea00000418ff */
[----:B------:R-:W2:Y:S07]  /*8e20*/  MUFU.TANH R109, R45 ;  /* 0x0000002d006d7308 */ /* 0x000eae0000002400 */
[----:B------:R-:W-:Y:S01]  /*8e30*/  FMUL.FTZ R52, R52, UR8 ;  /* 0x0000000834347c20 */ /* 0x000fe20008410000 */
[----:B------:R3:W-:Y:S01]  /*8e40*/  MUFU.TANH R170, R47 ;  /* 0x0000002f00aa7308 */ /* 0x0007e20000002400 */
[----:B------:R-:W-:Y:S01]  /*8e50*/  FMUL.FTZ R53, R53, UR8 ;  /* 0x0000000835357c20 */ /* 0x000fe20008410000 */
[----:B------:R-:W-:Y:S01]  /*8e60*/  FMUL.FTZ R54, R54, UR8 ;  /* 0x0000000836367c20 */ /* 0x000fe20008410000 */
[----:B------:R-:W-:-:S05]  /*8e70*/  FMUL.FTZ R55, R55, UR8 ;  /* 0x0000000837377c20 */ /* 0x000fca0008410000 */
[----:B------:R-:W2:Y:S08]  /*8e80*/  MUFU.TANH R243, R48 ;  /* 0x0000003000f37308 */ /* 0x000eb00000002400 */
[----:B------:R-:W2:Y:S01]  /*8e90*/  MUFU.TANH R111, R49 ;  /* 0x00000031006f7308 */ /* 0x000ea20000002400 */
[----:B---3--:R-:W-:Y:S01]  /*8ea0*/  HMMA.16816.F32.BF16 R44, R4, R30, R20 ;  /* 0x0000001e042c723c */ /* 0x008fe20000041814 */
[----:B------:R-:W3:Y:S06]  /*8eb0*/  LDSM.16.M88.4 R20, [R193] ;  /* 0x00000000c114783b */ /* 0x000eec0000000200 */
[----:B------:R-:W-:Y:S08]  /*8ec0*/  MUFU.TANH R169, R50 ;  /* 0x0000003200a97308 */ /* 0x000ff00000002400 */
[----:B------:R4:W-:Y:S08]  /*8ed0*/  MUFU.TANH R134, R51 ;  /* 0x0000003300867308 */ /* 0x0009f00000002400 */
[----:B------:R-:W-:Y:S01]  /*8ee0*/  MUFU.TANH R239, R57 ;  /* 0x0000003900ef7308 */ /* 0x000fe20000002400 */
[----:B------:R-:W-:Y:S01]  /*8ef0*/  FMUL.FTZ R44, R44, UR8 ;  /* 0x000000082c2c7c20 */ /* 0x000fe20008410000 */
[----:B------:R-:W-:Y:S01]  /*8f00*/  FMUL.FTZ R46, R46, UR8 ;  /* 0x000000082e2e7c20 */ /* 0x000fe20008410000 */
[----:B------:R-:W-:Y:S01]  /*8f10*/  FMUL.FTZ R45, R45, UR8 ;  /* 0x000000082d2d7c20 */ /* 0x000fe20008410000 */
[----:B------:R-:W-:-:S04]  /*8f20*/  FMUL.FTZ R47, R47, UR8 ;  /* 0x000000082f2f7c20 */ /* 0x000fc80008410000 */
[----:B------:R-:W-:Y:S01]  /*8f30*/  MUFU.TANH R213, R44 ;  /* 0x0000002c00d57308 */ /* 0x000fe20000002400 */
[----:B----4-:R-:W-:Y:S06]  /*8f40*/  HMMA.16816.F32.BF16 R48, R8, R30, R24 ;  /* 0x0000001e0830723c */ /* 0x010fec0000041818 */
[-C--:B-1----:R-:W-:Y:S01]  /*8f50*/  HMMA.16816.F32.BF16 R28, R16, R32.reuse, RZ ;  /* 0x00000020101c723c */ /* 0x082fe200000418ff */
[----:B------:R-:W-:Y:S05]  /*8f60*/  MUFU.TANH R216, R46 ;  /* 0x0000002e00d87308 */ /* 0x000fea0000002400 */
[----:B------:R-:W-:Y:S03]  /*8f70*/  HMMA.16816.F32.BF16 R24, R12, R32, RZ ;  /* 0x000000200c18723c */ /* 0x000fe600000418ff */
[----:B------:R-:W-:Y:S08]  /*8f80*/  MUFU.TANH R212, R45 ;  /* 0x0000002d00d47308 */ /* 0x000ff00000002400 */
[----:B------:R3:W-:Y:S01]  /*8f90*/  MUFU.TANH R211, R47 ;  /* 0x0000002f00d37308 */ /* 0x0007e20000002400 */
[----:B------:R-:W-:Y:S01]  /*8fa0*/  FMUL.FTZ R48, R48, UR8 ;  /* 0x0000000830307c20 */ /* 0x000fe20008410000 */
[----:B------:R-:W-:Y:S01]  /*8fb0*/  FMUL.FTZ R50, R50, UR8 ;  /* 0x0000000832327c20 */ /* 0x000fe20008410000 */
[----:B------:R-:W-:Y:S01]  /*8fc0*/  FMUL.FTZ R49, R49, UR8 ;  /* 0x0000000831317c20 */ /* 0x000fe20008410000 */
[----:B------:R-:W-:-:S04]  /*8fd0*/  FMUL.FTZ R51, R51, UR8 ;  /* 0x0000000833337c20 */ /* 0x000fc80008410000 */
[----:B------:R-:W-:Y:S08]  /*8fe0*/  MUFU.TANH R238, R58 ;  /* 0x0000003a00ee7308 */ /* 0x000ff00000002400 */
[----:B------:R1:W-:Y:S01]  /*8ff0*/  MUFU.TANH R237, R59 ;  /* 0x0000003b00ed7308 */ /* 0x0003e20000002400 */
[----:B---3--:R-:W-:Y:S06]  /*9000*/  HMMA.16816.F32.BF16 R44, R8, R20, R28 ;  /* 0x00000014082c723c */ /* 0x008fec000004181c */
[----:B------:R-:W-:Y:S01]  /*9010*/  HMMA.16816.F32.BF16 R28, R12, R34, RZ ;  /* 0x000000220c1c723c */ /* 0x000fe200000418ff */
[----:B------:R-:W3:Y:S08]  /*9020*/  MUFU.TANH R226, R48 ;  /* 0x0000003000e27308 */ /* 0x000ef00000002400 */
[----:B------:R-:W-:Y:S01]  /*9030*/  MUFU.TANH R131, R50 ;  /* 0x0000003200837308 */ /* 0x000fe20000002400 */
[----:B-1----:R-:W-:Y:S01]  /*9040*/  HMMA.16816.F32.BF16 R56, R4, R20, R24 ;  /* 0x000000140438723c */ /* 0x002fe20000041818 */
[----:B------:R-:W1:Y:S06]  /*9050*/  LDSM.16.M88.4 R24, [R135+0x3000] ;  /* 0x003000008718783b */ /* 0x000e6c0000000200 */
[----:B------:R-:W4:Y:S01]  /*9060*/  MUFU.TANH R124, R49 ;  /* 0x00000031007c7308 */ /* 0x000f220000002400 */
[----:B------:R-:W-:Y:S01]  /*9070*/  FMUL.FTZ R44, R44, UR8 ;  /* 0x000000082c2c7c20 */ /* 0x000fe20008410000 */
[----:B------:R-:W-:Y:S01]  /*9080*/  FMUL.FTZ R45, R45, UR8 ;  /* 0x000000082d2d7c20 */ /* 0x000fe20008410000 */
[----:B------:R-:W-:Y:S01]  /*9090*/  FMUL.FTZ R46, R46, UR8 ;  /* 0x000000082e2e7c20 */ /* 0x000fe20008410000 */
[----:B------:R-:W-:-:S04]  /*90a0*/  FMUL.FTZ R47, R47, UR8 ;  /* 0x000000082f2f7c20 */ /* 0x000fc80008410000 */
[----:B------:R5:W-:Y:S08]  /*90b0*/  MUFU.TANH R130, R51 ;  /* 0x0000003300827308 */ /* 0x000bf00000002400 */
[----:B------:R-:W-:Y:S01]  /*90c0*/  MUFU.TANH R222, R52 ;  /* 0x0000003400de7308 */ /* 0x000fe20000002400 */
[----:B------:R-:W-:Y:S01]  /*90d0*/  FMUL.FTZ R56, R56, UR8 ;  /* 0x0000000838387c20 */ /* 0x000fe20008410000 */
[----:B------:R-:W-:Y:S01]  /*90e0*/  FMUL.FTZ R57, R57, UR8 ;  /* 0x0000000839397c20 */ /* 0x000fe20008410000 */
[----:B------:R-:W-:Y:S01]  /*90f0*/  FMUL.FTZ R58, R58, UR8 ;  /* 0x000000083a3a7c20 */ /* 0x000fe20008410000 */
[----:B------:R-:W-:-:S04]  /*9100*/  FMUL.FTZ R59, R59, UR8 ;  /* 0x000000083b3b7c20 */ /* 0x000fc80008410000 */
[----:B------:R-:W-:Y:S01]  /*9110*/  MUFU.TANH R224, R53 ;  /* 0x0000003500e07308 */ /* 0x000fe20000002400 */
[----:B-----5:R-:W-:Y:S06]  /*9120*/  HMMA.16816.F32.BF16 R48, R16, R34, RZ ;  /* 0x000000221030723c */ /* 0x020fec00000418ff */
[----:B------:R-:W-:Y:S01]  /*9130*/  HMMA.16816.F32.BF16 R32, R4, R22, R28 ;  /* 0x000000160420723c */ /* 0x000fe2000004181c */
[----:B------:R-:W5:Y:S01]  /*9140*/  LDSM.16.M88.4 R28, [R192] ;  /* 0x00000000c01c783b */ /* 0x000f620000000200 */
[----:B------:R-:W-:Y:S08]  /*9150*/  MUFU.TANH R221, R54 ;  /* 0x0000003600dd7308 */ /* 0x000ff00000002400 */
[----:B------:R1:W-:Y:S08]  /*9160*/  MUFU.TANH R214, R55 ;  /* 0x0000003700d67308 */ /* 0x0003f00000002400 */
[----:B------:R-:W4:Y:S06]  /*9170*/  MUFU.TANH R209, R44 ;  /* 0x0000002c00d17308 */ /* 0x000f2c0000002400 */
[----:B------:R-:W-:Y:S01]  /*9180*/  FMUL.FTZ R32, R32, UR8 ;  /* 0x0000000820207c20 */ /* 0x000fe20008410000 */
[----:B------:R-:W-:Y:S01]  /*9190*/  FMUL.FTZ R34, R34, UR8 ;  /* 0x0000000822227c20 */ /* 0x000fe20008410000 */
[----:B------:R-:W4:Y:S01]  /*91a0*/  MUFU.TANH R121, R45 ;  /* 0x0000002d00797308 */ /* 0x000f220000002400 */
[----:B-1----:R-:W-:Y:S01]  /*91b0*/  HMMA.16816.F32.BF16 R52, R16, R24, RZ ;  /* 0x000000181034723c */ /* 0x002fe200000418ff */
[----:B------:R-:W-:Y:S01]  /*91c0*/  FMUL.FTZ R33, R33, UR8 ;  /* 0x0000000821217c20 */ /* 0x000fe20008410000 */
[----:B------:R-:W-:-:S05]  /*91d0*/  FMUL.FTZ R35, R35, UR8 ;  /* 0x0000000823237c20 */ /* 0x000fca0008410000 */
[----:B------:R-:W-:Y:S08]  /*91e0*/  MUFU.TANH R129, R46 ;  /* 0x0000002e00817308 */ /* 0x000ff00000002400 */
[----:B------:R1:W-:Y:S08]  /*91f0*/  MUFU.TANH R128, R47 ;  /* 0x0000002f00807308 */ /* 0x0003f00000002400 */
[----:B------:R-:W-:Y:S08]  /*9200*/  MUFU.TANH R205, R56 ;  /* 0x0000003800cd7308 */ /* 0x000ff00000002400 */
[----:B------:R-:W-:Y:S01]  /*9210*/  MUFU.TANH R206, R57 ;  /* 0x0000003900ce7308 */ /* 0x000fe20000002400 */
[----:B-1----:R-:W-:Y:S01]  /*9220*/  HMMA.16816.F32.BF16 R44, R8, R22, R48 ;  /* 0x00000016082c723c */ /* 0x002fe20000041830 */
[----:B------:R-:W1:Y:S05]  /*9230*/  LDSM.16.M88.4 R20, [R135+0x3400] ;  /* 0x003400008714783b */ /* 0x000e6a0000000200 */
[----:B------:R-:W-:Y:S01]  /*9240*/  HMMA.16816.F32.BF16 R48, R12, R24, RZ ;  /* 0x000000180c30723c */ /* 0x000fe200000418ff */
[----:B------:R-:W-:Y:S08]  /*9250*/  MUFU.TANH R204, R58 ;  /* 0x0000003a00cc7308 */ /* 0x000ff00000002400 */
[----:B------:R2:W-:Y:S08]  /*9260*/  MUFU.TANH R207, R59 ;  /* 0x0000003b00cf7308 */ /* 0x0005f00000002400 */
[----:B------:R-:W-:Y:S01]  /*9270*/  MUFU.TANH R182, R32 ;  /* 0x0000002000b67308 */ /* 0x000fe20000002400 */
[----:B------:R-:W-:Y:S01]  /*9280*/  FMUL.FTZ R44, R44, UR8 ;  /* 0x000000082c2c7c20 */ /* 0x000fe20008410000 */
[----:B------:R-:W-:Y:S01]  /*9290*/  FMUL.FTZ R46, R46, UR8 ;  /* 0x000000082e2e7c20 */ /* 0x000fe20008410000 */
[----:B------:R-:W-:Y:S01]  /*92a0*/  FMUL.FTZ R45, R45, UR8 ;  /* 0x000000082d2d7c20 */ /* 0x000fe20008410000 */
[----:B------:R-:W-:-:S03]  /*92b0*/  FMUL.FTZ R47, R47, UR8 ;  /* 0x000000082f2f7c20 */ /* 0x000fc60008410000 */
[-C--:B-----5:R-:W-:Y:S01]  /*92c0*/  HMMA.16816.F32.BF16 R48, R4, R28.reuse, R48 ;  /* 0x0000001c0430723c */ /* 0x0a0fe20000041830 */
[----:B------:R-:W-:Y:S05]  /*92d0*/  MUFU.TANH R234, R34 ;  /* 0x0000002200ea7308 */ /* 0x000fea0000002400 */
[----:B--2---:R-:W-:Y:S03]  /*92e0*/  HMMA.16816.F32.BF16 R56, R8, R28, R52 ;  /* 0x0000001c0838723c */ /* 0x004fe60000041834 */
[----:B------:R-:W-:Y:S03]  /*92f0*/  MUFU.TANH R183, R33 ;  /* 0x0000002100b77308 */ /* 0x000fe60000002400 */
[-C--:B------:R-:W-:Y:S05]  /*9300*/  HMMA.16816.F32.BF16 R52, R12, R26.reuse, RZ ;  /* 0x0000001a0c34723c */ /* 0x080fea00000418ff */
[----:B------:R2:W-:Y:S01]  /*9310*/  MUFU.TANH R235, R35 ;  /* 0x0000002300eb7308 */ /* 0x0005e20000002400 */
[----:B------:R-:W-:Y:S06]  /*9320*/  HMMA.16816.F32.BF16 R24, R16, R26, RZ ;  /* 0x0000001a1018723c */ /* 0x000fec00000418ff */
[C---:B-1----:R-:W-:Y:S01]  /*9330*/  HMMA.16816.F32.BF16 R68, R12.reuse, R20, RZ ;  /* 0x000000140c44723c */ /* 0x042fe200000418ff */
[----:B------:R-:W1:Y:S01]  /*9340*/  MUFU.TANH R132, R44 ;  /* 0x0000002c00847308 */ /* 0x000e620000002400 */
[----:B------:R-:W-:Y:S01]  /*9350*/  FMUL.FTZ R48, R48, UR8 ;  /* 0x0000000830307c20 */ /* 0x000fe20008410000 */
[----:B------:R-:W-:Y:S01]  /*9360*/  FMUL.FTZ R49, R49, UR8 ;  /* 0x0000000831317c20 */ /* 0x000fe20008410000 */
[----:B------:R-:W-:Y:S01]  /*9370*/  FMUL.FTZ R50, R50, UR8 ;  /* 0x0000000832327c20 */ /* 0x000fe20008410000 */
[----:B------:R-:W-:Y:S01]  /*9380*/  FMUL.FTZ R51, R51, UR8 ;  /* 0x0000000833337c20 */ /* 0x000fe20008410000 */
[----:B------:R-:W-:Y:S01]  /*9390*/  HMMA.16816.F32.BF16 R72, R12, R22, RZ ;  /* 0x000000160c48723c */ /* 0x000fe200000418ff */
[----:B------:R-:W-:Y:S01]  /*93a0*/  FMUL.FTZ R56, R56, UR8 ;  /* 0x0000000838387c20 */ /* 0x000fe20008410000 */
[----:B------:R-:W-:Y:S01]  /*93b0*/  FMUL.FTZ R57, R57, UR8 ;  /* 0x0000000839397c20 */ /* 0x000fe20008410000 */
[----:B------:R-:W-:Y:S01]  /*93c0*/  MUFU.TANH R119, R46 ;  /* 0x0000002e00777308 */ /* 0x000fe20000002400 */
[----:B--2---:R-:W2:Y:S01]  /*93d0*/  LDSM.16.M88.4 R32, [R135+0x3800] ;  /* 0x003800008720783b */ /* 0x004ea20000000200 */
[----:B------:R-:W-:Y:S01]  /*93e0*/  FMUL.FTZ R58, R58, UR8 ;  /* 0x000000083a3a7c20 */ /* 0x000fe20008410000 */
[----:B------:R-:W-:Y:S01]  /*93f0*/  HMMA.16816.F32.BF16 R52, R4, R30, R52 ;  /* 0x0000001e0434723c */ /* 0x000fe20000041834 */
[----:B------:R-:W-:-:S04]  /*9400*/  FMUL.FTZ R59, R59, UR8 ;  /* 0x000000083b3b7c20 */ /* 0x000fc80008410000 */
[----:B------:R-:W5:Y:S01]  /*9410*/  MUFU.TANH R127, R45 ;  /* 0x0000002d007f7308 */ /* 0x000f620000002400 */
[----:B------:R-:W-:Y:S01]  /*9420*/  HMMA.16816.F32.BF16 R60, R8, R30, R24 ;  /* 0x0000001e083c723c */ /* 0x000fe20000041818 */
[----:B------:R-:W3:Y:S05]  /*9430*/  LDSM.16.M88.4 R24, [R191] ;  /* 0x00000000bf18783b */ /* 0x000eea0000000200 */
[C---:B------:R-:W-:Y:S01]  /*9440*/  HMMA.16816.F32.BF16 R28, R16.reuse, R20, RZ ;  /* 0x00000014101c723c */ /* 0x040fe200000418ff */
[----:B------:R4:W-:Y:S05]  /*9450*/  MUFU.TANH R118, R47 ;  /* 0x0000002f00767308 */ /* 0x0009ea0000002400 */
[----:B------:R-:W-:Y:S01]  /*9460*/  HMMA.16816.F32.BF16 R76, R16, R22, RZ ;  /* 0x00000016104c723c */ /* 0x000fe200000418ff */
[----:B------:R-:W-:Y:S02]  /*9470*/  LDSM.16.M88.4 R20, [R190] ;  /* 0x00000000be14783b */ /* 0x000fe40000000200 */
[----:B------:R-:W-:Y:S03]  /*9480*/  MUFU.TANH R173, R48 ;  /* 0x0000003000ad7308 */ /* 0x000fe60000002400 */
[----:B------:R-:W-:Y:S01]  /*9490*/  FMUL.FTZ R52, R52, UR8 ;  /* 0x0000000834347c20 */ /* 0x000fe20008410000 */
[----:B------:R-:W-:Y:S01]  /*94a0*/  FMUL.FTZ R54, R54, UR8 ;  /* 0x0000000836367c20 */ /* 0x000fe20008410000 */
[----:B------:R-:W-:Y:S01]  /*94b0*/  FMUL.FTZ R53, R53, UR8 ;  /* 0x0000000835357c20 */ /* 0x000fe20008410000 */
[----:B------:R-:W-:-:S02]  /*94c0*/  FMUL.FTZ R55, R55, UR8 ;  /* 0x0000000837377c20 */ /* 0x000fc40008410000 */
[----:B------:R-:W-:Y:S01]  /*94d0*/  MUFU.TANH R174, R49 ;  /* 0x0000003100ae7308 */ /* 0x000fe20000002400 */
[----:B----4-:R-:W4:Y:S01]  /*94e0*/  LDSM.16.M88.4 R44, [R135+0x3c00] ;  /* 0x003c0000872c783b */ /* 0x010f220000000200 */
[----:B------:R-:W-:Y:S01]  /*94f0*/  FMUL.FTZ R60, R60, UR8 ;  /* 0x000000083c3c7c20 */ /* 0x000fe20008410000 */
[----:B------:R-:W-:Y:S01]  /*9500*/  FMUL.FTZ R61, R61, UR8 ;  /* 0x000000083d3d7c20 */ /* 0x000fe20008410000 */
[----:B------:R-:W-:Y:S01]  /*9510*/  FMUL.FTZ R62, R62, UR8 ;  /* 0x000000083e3e7c20 */ /* 0x000fe20008410000 */
[----:B------:R-:W-:-:S03]  /*9520*/  FMUL.FTZ R63, R63, UR8 ;  /* 0x000000083f3f7c20 */ /* 0x000fc60008410000 */
[----:B------:R-:W-:Y:S01]  /*9530*/  MUFU.TANH R230, R50 ;  /* 0x0000003200e67308 */ /* 0x000fe20000002400 */
[C---:B--2---:R-:W-:Y:S06]  /*9540*/  HMMA.16816.F32.BF16 R88, R12.reuse, R32, RZ ;  /* 0x000000200c58723c */ /* 0x044fec00000418ff */
[----:B------:R-:W-:Y:S01]  /*9550*/  HMMA.16816.F32.BF16 R100, R12, R34, RZ ;  /* 0x000000220c64723c */ /* 0x000fe200000418ff */
[----:B------:R3:W-:Y:S05]  /*9560*/  MUFU.TANH R232, R51 ;  /* 0x0000003300e87308 */ /* 0x0007ea0000002400 */
[C---:B------:R-:W-:Y:S03]  /*9570*/  HMMA.16816.F32.BF16 R84, R16.reuse, R32, RZ ;  /* 0x000000201054723c */ /* 0x040fe600000418ff */
[----:B------:R-:W-:Y:S03]  /*9580*/  MUFU.TANH R172, R52 ;  /* 0x0000003400ac7308 */ /* 0x000fe60000002400 */
[----:B------:R-:W-:Y:S05]  /*9590*/  HMMA.16816.F32.BF16 R80, R16, R34, RZ ;  /* 0x000000221050723c */ /* 0x000fea00000418ff */
[----:B------:R-:W-:Y:S01]  /*95a0*/  MUFU.TANH R231, R54 ;  /* 0x0000003600e77308 */ /* 0x000fe20000002400 */
[-C--:B---3--:R-:W-:Y:S06]  /*95b0*/  HMMA.16816.F32.BF16 R48, R8, R24.reuse, R28 ;  /* 0x000000180830723c */ /* 0x088fec000004181c */
[----:B------:R-:W-:Y:S01]  /*95c0*/  HMMA.16816.F32.BF16 R28, R4, R24, R68 ;  /* 0x00000018041c723c */ /* 0x000fe20000041844 */
[----:B------:R-:W-:Y:S05]  /*95d0*/  MUFU.TANH R168, R53 ;  /* 0x0000003500a87308 */ /* 0x000fea0000002400 */
[C---:B----4-:R-:W-:Y:S03]  /*95e0*/  HMMA.16816.F32.BF16 R96, R12.reuse, R44, RZ ;  /* 0x0000002c0c60723c */ /* 0x050fe600000418ff */
[----:B------:R2:W-:Y:S03]  /*95f0*/  MUFU.TANH R229, R55 ;  /* 0x0000003700e57308 */ /* 0x0005e60000002400 */
[----:B------:R-:W-:Y:S01]  /*9600*/  HMMA.16816.F32.BF16 R92, R12, R46, RZ ;  /* 0x0000002e0c5c723c */ /* 0x000fe200000418ff */
[----:B------:R-:W3:Y:S01]  /*9610*/  LDSM.16.M88.4 R12, [R189] ;  /* 0x00000000bd0c783b */ /* 0x000ee20000000200 */
[----:B------:R-:W-:-:S04]  /*9620*/  DEPBAR.LE SB0, 0x0 ;  /* 0x000080000000791a */ /* 0x000fc80000000000 */
[----:B------:R-:W-:Y:S01]  /*9630*/  HMMA.16816.F32.BF16 R64, R16, R44, RZ ;  /* 0x0000002c1040723c */ /* 0x000fe200000418ff */
[----:B------:R-:W4:Y:S01]  /*9640*/  MUFU.TANH R117, R56 ;  /* 0x0000003800757308 */ /* 0x000f220000002400 */
[----:B------:R-:W-:Y:S01]  /*9650*/  FMUL.FTZ R49, R49, UR8 ;  /* 0x0000000831317c20 */ /* 0x000fe20008410000 */
[----:B------:R-:W-:Y:S01]  /*9660*/  FMUL.FTZ R48, R48, UR8 ;  /* 0x0000000830307c20 */ /* 0x000fe20008410000 */
[----:B------:R-:W-:Y:S01]  /*9670*/  FMUL.FTZ R50, R50, UR8 ;  /* 0x0000000832327c20 */ /* 0x000fe20008410000 */
[----:B------:R-:W-:Y:S01]  /*9680*/  FMUL.FTZ R51, R51, UR8 ;  /* 0x0000000833337c20 */ /* 0x000fe20008410000 */
[----:B------:R-:W-:Y:S01]  /*9690*/  FMUL.FTZ R0, R28, UR8 ;  /* 0x000000081c007c20 */ /* 0x000fe20008410000 */
[C---:B------:R-:W-:Y:S02]  /*96a0*/  HMMA.16816.F32.BF16 R32, R4.reuse, R20, R88 ;  /* 0x000000140420723c */ /* 0x040fe40000041858 */
[----:B------:R-:W4:Y:S04]  /*96b0*/  MUFU.TANH R114, R57 ;  /* 0x0000003900727308 */ /* 0x000f280000002400 */
[-C--:B--2---:R-:W-:Y:S04]  /*96c0*/  HMMA.16816.F32.BF16 R52, R4, R26.reuse, R72 ;  /* 0x0000001a0434723c */ /* 0x084fe80000041848 */
[----:B------:R2:W-:Y:S02]  /*96d0*/  MUFU.TANH R125, R0 ;  /* 0x00000000007d7308 */ /* 0x0005e40000002400 */
[----:B------:R-:W-:Y:S06]  /*96e0*/  HMMA.16816.F32.BF16 R24, R8, R26, R76 ;  /* 0x0000001a0818723c */ /* 0x000fec000004184c */
[----:B------:R-:W-:Y:S01]  /*96f0*/  MUFU.TANH R115, R58 ;  /* 0x0000003a00737308 */ /* 0x000fe20000002400 */
[----:B------:R-:W-:Y:S05]  /*9700*/  HMMA.16816.F32.BF16 R100, R4, R22, R100 ;  /* 0x000000160464723c */ /* 0x000fea0000041864 */
[----:B------:R-:W-:Y:S01]  /*9710*/  FMUL.FTZ R34, R34, UR8 ;  /* 0x0000000822227c20 */ /* 0x000fe20008410000 */
[----:B------:R-:W-:Y:S01]  /*9720*/  FMUL.FTZ R35, R35, UR8 ;  /* 0x0000000823237c20 */ /* 0x000fe20008410000 */
[----:B------:R1:W-:Y:S01]  /*9730*/  MUFU.TANH R113, R59 ;  /* 0x0000003b00717308 */ /* 0x0003e20000002400 */
[----:B--2---:R-:W-:-:S03]  /*9740*/  FMUL.FTZ R0, R29, UR8 ;  /* 0x000000081d007c20 */ /* 0x004fc60008410000 */
[----:B------:R-:W-:-:S04]  /*9750*/  FMUL.FTZ R3, R53, UR8 ;  /* 0x0000000835037c20 */ /* 0x000fc80008410000 */
[----:B------:R2:W-:Y:S02]  /*9760*/  MUFU.TANH R120, R0 ;  /* 0x0000000000787308 */ /* 0x0005e40000002400 */
[----:B------:R-:W-:-:S06]  /*9770*/  FMUL.FTZ R2, R24, UR8 ;  /* 0x0000000818027c20 */ /* 0x000fcc0008410000 */
[----:B------:R5:W4:Y:S01]  /*9780*/  MUFU.TANH R107, R60 ;  /* 0x0000003c006b7308 */ /* 0x000b220000002400 */
[----:B-1----:R-:W-:Y:S06]  /*9790*/  HMMA.16816.F32.BF16 R56, R16, R46, RZ ;  /* 0x0000002e1038723c */ /* 0x002fec00000418ff */
[----:B---3--:R-:W-:Y:S01]  /*97a0*/  HMMA.16816.F32.BF16 R44, R4, R12, R96 ;  /* 0x0000000c042c723c */ /* 0x008fe20000041860 */
[----:B------:R-:W-:Y:S01]  /*97b0*/  MUFU.TANH R112, R3 ;  /* 0x0000000300707308 */ /* 0x000fe20000002400 */
[----:B--2---:R-:W-:Y:S01]  /*97c0*/  FMUL.FTZ R0, R30, UR8 ;  /* 0x000000081e007c20 */ /* 0x004fe20008410000 */
[----:B------:R-:W-:-:S03]  /*97d0*/  FMUL.FTZ R30, R32, UR8 ;  /* 0x00000008201e7c20 */ /* 0x000fc60008410000 */
[----:B------:R-:W-:Y:S03]  /*97e0*/  HMMA.16816.F32.BF16 R96, R4, R14, R92 ;  /* 0x0000000e0460723c */ /* 0x000fe6000004185c */
[----:B------:R1:W-:Y:S01]  /*97f0*/  MUFU.TANH R175, R0 ;  /* 0x0000000000af7308 */ /* 0x0003e20000002400 */
[----:B-----5:R-:W-:Y:S02]  /*9800*/  IMAD.MOV.U32 R60, RZ, RZ, R104 ;  /* 0x000000ffff3c7224 */ /* 0x020fe400078e0068 */
[C---:B------:R-:W-:Y:S05]  /*9810*/  HMMA.16816.F32.BF16 R4, R8.reuse, R12, R64 ;  /* 0x0000000c0804723c */ /* 0x040fea0000041840 */
[----:B------:R-:W-:Y:S01]  /*9820*/  MUFU.TANH R68, R49 ;  /* 0x0000003100447308 */ /* 0x000fe20000002400 */
[----:B------:R-:W-:Y:S01]  /*9830*/  HMMA.16816.F32.BF16 R16, R8, R20, R84 ;  /* 0x000000140810723c */ /* 0x000fe20000041854 */
[----:B------:R-:W-:-:S05]  /*9840*/  FMUL.FTZ R12, R27, UR8 ;  /* 0x000000081b0c7c20 */ /* 0x000fca0008410000 */
[C---:B------:R-:W-:Y:S01]  /*9850*/  HMMA.16816.F32.BF16 R84, R8.reuse, R22, R80 ;  /* 0x000000160854723c */ /* 0x040fe20000041850 */
[----:B------:R-:W-:Y:S01]  /*9860*/  MUFU.TANH R49, R2 ;  /* 0x0000000200317308 */ /* 0x000fe20000002400 */
[----:B-1----:R-:W-:Y:S01]  /*9870*/  FMUL.FTZ R0, R31, UR8 ;  /* 0x000000081f007c20 */ /* 0x002fe20008410000 */
[----:B------:R-:W-:Y:S01]  /*9880*/  FMUL.FTZ R67, R45, UR8 ;  /* 0x000000082d437c20 */ /* 0x000fe20008410000 */
[----:B------:R-:W-:Y:S01]  /*9890*/  FMUL.FTZ R69, R46, UR8 ;  /* 0x000000082e457c20 */ /* 0x000fe20008410000 */
[----:B------:R-:W-:Y:S01]  /*98a0*/  FMUL.FTZ R79, R47, UR8 ;  /* 0x000000082f4f7c20 */ /* 0x000fe20008410000 */
[----:B------:R-:W-:Y:S01]  /*98b0*/  HMMA.16816.F32.BF16 R80, R8, R14, R56 ;  /* 0x0000000e0850723c */ /* 0x000fe20000041838 */
[----:B------:R-:W-:Y:S02]  /*98c0*/  FMUL.FTZ R31, R33, UR8 ;  /* 0x00000008211f7c20 */ /* 0x000fe40008410000 */
[----:B------:R1:W-:Y:S03]  /*98d0*/  MUFU.TANH R171, R0 ;  /* 0x0000000000ab7308 */ /* 0x0003e60000002400 */
[----:B------:R-:W-:Y:S01]  /*98e0*/  FMUL.FTZ R42, R7, UR8 ;  /* 0x00000008072a7c20 */ /* 0x000fe20008410000 */
[----:B------:R-:W-:Y:S01]  /*98f0*/  FMUL.FTZ R11, R25, UR8 ;  /* 0x00000008190b7c20 */ /* 0x000fe20008410000 */
[----:B------:R-:W-:Y:S01]  /*9900*/  FMUL.FTZ R8, R26, UR8 ;  /* 0x000000081a087c20 */ /* 0x000fe20008410000 */
[----:B------:R-:W-:Y:S01]  /*9910*/  FMUL.FTZ R36, R6, UR8 ;  /* 0x0000000806247c20 */ /* 0x000fe20008410000 */
[----:B------:R-:W-:Y:S01]  /*9920*/  FMUL.FTZ R33, R5, UR8 ;  /* 0x0000000805217c20 */ /* 0x000fe20008410000 */
[----:B------:R-:W-:Y:S01]  /*9930*/  MUFU.TANH R70, R48 ;  /* 0x0000003000467308 */ /* 0x000fe20000002400 */
[----:B------:R-:W-:Y:S01]  /*9940*/  FMUL.FTZ R32, R4, UR8 ;  /* 0x0000000804207c20 */ /* 0x000fe20008410000 */
[----:B------:R-:W-:Y:S01]  /*9950*/  FMUL.FTZ R28, R18, UR8 ;  /* 0x00000008121c7c20 */ /* 0x000fe20008410000 */
[----:B------:R-:W-:Y:S01]  /*9960*/  FMUL.FTZ R29, R19, UR8 ;  /* 0x00000008131d7c20 */ /* 0x000fe20008410000 */
[----:B------:R-:W-:Y:S01]  /*9970*/  FMUL.FTZ R13, R17, UR8 ;  /* 0x00000008110d7c20 */ /* 0x000fe20008410000 */
[----:B------:R-:W-:-:S03]  /*9980*/  FMUL.FTZ R14, R16, UR8 ;  /* 0x00000008100e7c20 */ /* 0x000fc60008410000 */
[----:B------:R-:W-:Y:S01]  /*9990*/  MUFU.TANH R90, R8 ;  /* 0x00000008005a7308 */ /* 0x000fe20000002400 */
[----:B-1----:R-:W-:-:S07]  /*99a0*/  FMUL.FTZ R0, R52, UR8 ;  /* 0x0000000834007c20 */ /* 0x002fce0008410000 */
[----:B------:R1:W-:Y:S08]  /*99b0*/  MUFU.TANH R116, R0 ;  /* 0x0000000000747308 */ /* 0x0003f00000002400 */
[----:B------:R-:W-:Y:S08]  /*99c0*/  MUFU.TANH R105, R50 ;  /* 0x0000003200697308 */ /* 0x000ff00000002400 */
[----:B------:R-:W-:Y:S01]  /*99d0*/  MUFU.TANH R104, R51 ;  /* 0x0000003300687308 */ /* 0x000fe20000002400 */
[----:B-1----:R-:W-:Y:S01]  /*99e0*/  FMUL.FTZ R0, R54, UR8 ;  /* 0x0000000836007c20 */ /* 0x002fe20008410000 */
[----:B------:R-:W-:-:S06]  /*99f0*/  FMUL.FTZ R54, R44, UR8 ;  /* 0x000000082c367c20 */ /* 0x000fcc0008410000 */
[----:B------:R1:W-:Y:S08]  /*9a00*/  MUFU.TANH R133, R0 ;  /* 0x0000000000857308 */ /* 0x0003f00000002400 */
[----:B------:R-:W-:Y:S08]  /*9a10*/  MUFU.TANH R92, R28 ;  /* 0x0000001c005c7308 */ /* 0x000ff00000002400 */
[----:B------:R-:W2:Y:S01]  /*9a20*/  MUFU.TANH R106, R61 ;  /* 0x0000003d006a7308 */ /* 0x000ea20000002400 */
[----:B-1----:R-:W-:-:S07]  /*9a30*/  FMUL.FTZ R0, R55, UR8 ;  /* 0x0000000837007c20 */ /* 0x002fce0008410000 */
[----:B------:R1:W-:Y:S08]  /*9a40*/  MUFU.TANH R126, R0 ;  /* 0x00000000007e7308 */ /* 0x0003f00000002400 */
[----:B------:R-:W-:Y:S08]  /*9a50*/  MUFU.TANH R110, R62 ;  /* 0x0000003e006e7308 */ /* 0x000ff00000002400 */
[----:B------:R-:W-:Y:S01]  /*9a60*/  MUFU.TANH R108, R63 ;  /* 0x0000003f006c7308 */ /* 0x000fe20000002400 */
[----:B-1----:R-:W-:-:S05]  /*9a70*/  VIADD R0, R219, 0xfffffffe ;  /* 0xfffffffedb007836 */ /* 0x002fca0000000000 */
[C---:B------:R-:W-:Y:S01]  /*9a80*/  ISETP.GT.AND P0, PT, R0.reuse, R60, PT ;  /* 0x0000003c0000720c */ /* 0x040fe20003f04270 */
[----:B------:R-:W-:Y:S01]  /*9a90*/  IMAD R0, R0, 0x80, R37 ;  /* 0x0000008000007824 */ /* 0x000fe200078e0225 */
[----:B------:R-:W-:Y:S03]  /*9aa0*/  MUFU.TANH R64, R14 ;  /* 0x0000000e00407308 */ /* 0x000fe60000002400 */
[C---:B------:R-:W-:Y:S01]  /*9ab0*/  VIADD R3, R0.reuse, 0x1 ;  /* 0x0000000100037836 */ /* 0x040fe20000000000 */
[C---:B------:R-:W-:Y:S01]  /*9ac0*/  ISETP.GE.AND P1, PT, R0.reuse, R203, PT ;  /* 0x000000cb0000720c */ /* 0x040fe20003f26270 */
[C---:B------:R-:W-:Y:S01]  /*9ad0*/  VIADD R10, R0.reuse, 0x9 ;  /* 0x00000009000a7836 */ /* 0x040fe20000000000 */
[C---:B------:R-:W-:Y:S01]  /*9ae0*/  IADD3 R2, R0.reuse, 0x8, RZ ;  /* 0x0000000800027810 */ /* 0x040fe20007ffe0ff */
[C---:B------:R-:W-:Y:S01]  /*9af0*/  VIADD R9, R0.reuse, 0x10 ;  /* 0x0000001000097836 */ /* 0x040fe20000000000 */
[C---:B------:R-:W-:Y:S01]  /*9b00*/  ISETP.LT.OR P1, PT, R0.reuse, R199, P1 ;  /* 0x000000c70000720c */ /* 0x040fe20000f21670 */
[----:B------:R1:W3:Y:S01]  /*9b10*/  MUFU.TANH R37, R11 ;  /* 0x0000000b00257308 */ /* 0x0002e20000002400 */
[CC--:B------:R-:W-:Y:S01]  /*9b20*/  ISETP.GE.AND P6, PT, R3.reuse, R203.reuse, PT ;  /* 0x000000cb0300720c */ /* 0x0c0fe20003fc6270 */
[----:B------:R-:W-:Y:S01]  /*9b30*/  VIADD R7, R0, 0x18 ;  /* 0x0000001800077836 */ /* 0x000fe20000000000 */
[----:B------:R-:W-:Y:S01]  /*9b40*/  ISETP.GE.AND P5, PT, R2, R203, PT ;  /* 0x000000cb0200720c */ /* 0x000fe20003fa6270 */
[C---:B------:R-:W-:Y:S01]  /*9b50*/  VIADD R6, R0.reuse, 0x19 ;  /* 0x0000001900067836 */ /* 0x040fe20000000000 */
[----:B------:R-:W-:Y:S01]  /*9b60*/  ISETP.LT.OR P6, PT, R3, R199, P6 ;  /* 0x000000c70300720c */ /* 0x000fe200037c1670 */
[C---:B------:R-:W-:Y:S01]  /*9b70*/  VIADD R4, R0.reuse, 0x21 ;  /* 0x0000002100047836 */ /* 0x040fe20000000000 */
[----:B------:R-:W-:Y:S01]  /*9b80*/  FSEL R43, R43, -INF , !P1 ;  /* 0xff8000002b2b7808 */ /* 0x000fe20004800000 */
[----:B------:R-:W-:Y:S01]  /*9b90*/  VIADD R27, R0, 0x28 ;  /* 0x00000028001b7836 */ /* 0x000fe20000000000 */
[----:B------:R-:W-:Y:S01]  /*9ba0*/  ISETP.GE.AND P4, PT, R10, R203, PT ;  /* 0x000000cb0a00720c */ /* 0x000fe20003f86270 */
[----:B------:R-:W-:Y:S01]  /*9bb0*/  VIADD R25, R0, 0x30 ;  /* 0x0000003000197836 */ /* 0x000fe20000000000 */
[----:B------:R-:W-:Y:S01]  /*9bc0*/  ISETP.LT.OR P5, PT, R2, R199, P5 ;  /* 0x000000c70200720c */ /* 0x000fe20002fa1670 */
[----:B------:R-:W-:Y:S01]  /*9bd0*/  VIADD R24, R0, 0x31 ;  /* 0x0000003100187836 */ /* 0x000fe20000000000 */
[----:B------:R-:W-:Y:S01]  /*9be0*/  FSEL R44, R252, -INF , !P6 ;  /* 0xff800000fc2c7808 */ /* 0x000fe20007000000 */
[C---:B------:R-:W-:Y:S01]  /*9bf0*/  VIADD R22, R0.reuse, 0x39 ;  /* 0x0000003900167836 */ /* 0x040fe20000000000 */
[C---:B------:R-:W-:Y:S01]  /*9c00*/  IADD3 R8, R0.reuse, 0x11, RZ ;  /* 0x0000001100087810 */ /* 0x040fe20007ffe0ff */
[C---:B------:R-:W-:Y:S01]  /*9c10*/  VIADD R21, R0.reuse, 0x40 ;  /* 0x0000004000157836 */ /* 0x040fe20000000000 */
[----:B-1----:R-:W-:Y:S01]  /*9c20*/  FMNMX.FTZ R11, R41, R43, !PT ;  /* 0x0000002b290b7209 */ /* 0x002fe20007810000 */
[C---:B------:R-:W-:Y:S01]  /*9c30*/  VIADD R19, R0.reuse, 0x48 ;  /* 0x0000004800137836 */ /* 0x040fe20000000000 */
[----:B------:R-:W-:Y:S01]  /*9c40*/  ISETP.GE.AND P3, PT, R9, R203, PT ;  /* 0x000000cb0900720c */ /* 0x000fe20003f66270 */
[----:B------:R-:W-:Y:S01]  /*9c50*/  VIADD R18, R0, 0x49 ;  /* 0x0000004900127836 */ /* 0x000fe20000000000 */
[----:B------:R-:W-:Y:S01]  /*9c60*/  ISETP.LT.OR P4, PT, R10, R199, P4 ;  /* 0x000000c70a00720c */ /* 0x000fe20002781670 */
[C---:B------:R-:W-:Y:S01]  /*9c70*/  VIADD R16, R0.reuse, 0x51 ;  /* 0x0000005100107836 */ /* 0x040fe20000000000 */
[----:B------:R-:W-:Y:S01]  /*9c80*/  FSEL R45, R251, -INF , !P5 ;  /* 0xff800000fb2d7808 */ /* 0x000fe20006800000 */
[----:B------:R-:W-:Y:S01]  /*9c90*/  VIADD R15, R0, 0x58 ;  /* 0x00000058000f7836 */ /* 0x000fe20000000000 */
[----:B------:R-:W-:Y:S01]  /*9ca0*/  FMNMX.FTZ R11, R44, R11, !PT ;  /* 0x0000000b2c0b7209 */ /* 0x000fe20007810000 */
[----:B------:R1:W5:Y:S01]  /*9cb0*/  MUFU.TANH R71, R13 ;  /* 0x0000000d00477308 */ /* 0x0003620000002400 */
[----:B------:R-:W-:-:S02]  /*9cc0*/  ISETP.GE.AND P2, PT, R8, R203, PT ;  /* 0x000000cb0800720c */ /* 0x000fc40003f46270 */
[----:B------:R-:W-:Y:S02]  /*9cd0*/  ISETP.LT.OR P3, PT, R9, R199, P3 ;  /* 0x000000c70900720c */ /* 0x000fe40001f61670 */
[----:B------:R-:W-:Y:S02]  /*9ce0*/  FSEL R46, R250, -INF , !P4 ;  /* 0xff800000fa2e7808 */ /* 0x000fe40006000000 */
[----:B------:R-:W-:Y:S01]  /*9cf0*/  FMNMX.FTZ R11, R45, R11, !PT ;  /* 0x0000000b2d0b7209 */ /* 0x000fe20007810000 */
[----:B------:R4:W-:Y:S01]  /*9d00*/  MUFU.TANH R93, R29 ;  /* 0x0000001d005d7308 */ /* 0x0009e20000002400 */
[----:B------:R-:W-:Y:S02]  /*9d10*/  ISETP.GE.AND P1, PT, R7, R203, PT ;  /* 0x000000cb0700720c */ /* 0x000fe40003f26270 */
[----:B------:R-:W-:Y:S02]  /*9d20*/  ISETP.LT.OR P2, PT, R8, R199, P2 ;  /* 0x000000c70800720c */ /* 0x000fe40001741670 */
[----:B------:R-:W-:-:S02]  /*9d30*/  FSEL R47, R249, -INF , !P3 ;  /* 0xff800000f92f7808 */ /* 0x000fc40005800000 */
[----:B------:R-:W-:Y:S01]  /*9d40*/  FMNMX.FTZ R11, R46, R11, !PT ;  /* 0x0000000b2e0b7209 */ /* 0x000fe20007810000 */
[----:B------:R2:W-:Y:S01]  /*9d50*/  MUFU.TANH R74, R33 ;  /* 0x00000021004a7308 */ /* 0x0005e20000002400 */
[C---:B------:R-:W-:Y:S01]  /*9d60*/  IADD3 R5, R0.reuse, 0x20, RZ ;  /* 0x0000002000057810 */ /* 0x040fe20007ffe0ff */
[----:B-1----:R-:W-:Y:S01]  /*9d70*/  VIADD R13, R0, 0x60 ;  /* 0x00000060000d7836 */ /* 0x002fe20000000000 */
[----:B------:R-:W-:Y:S02]  /*9d80*/  ISETP.GE.AND P6, PT, R6, R203, PT ;  /* 0x000000cb0600720c */ /* 0x000fe40003fc6270 */
[----:B------:R-:W-:Y:S02]  /*9d90*/  ISETP.LT.OR P1, PT, R7, R199, P1 ;  /* 0x000000c70700720c */ /* 0x000fe40000f21670 */
[----:B------:R-:W-:Y:S01]  /*9da0*/  FSEL R48, R248, -INF , !P2 ;  /* 0xff800000f8307808 */ /* 0x000fe20005000000 */
[----:B------:R1:W-:Y:S01]  /*9db0*/  MUFU.TANH R91, R12 ;  /* 0x0000000c005b7308 */ /* 0x0003e20000002400 */
[----:B------:R-:W-:Y:S01]  /*9dc0*/  FMNMX.FTZ R11, R47, R11, !PT ;  /* 0x0000000b2f0b7209 */ /* 0x000fe20007810000 */
[----:B----4-:R-:W-:Y:S01]  /*9dd0*/  FMUL.FTZ R29, R84, UR8 ;  /* 0x00000008541d7c20 */ /* 0x010fe20008410000 */
[----:B------:R-:W-:-:S02]  /*9de0*/  ISETP.GE.AND P5, PT, R5, R203, PT ;  /* 0x000000cb0500720c */ /* 0x000fc40003fa6270 */
[----:B------:R-:W-:Y:S02]  /*9df0*/  ISETP.LT.OR P6, PT, R6, R199, P6 ;  /* 0x000000c70600720c */ /* 0x000fe400037c1670 */
[----:B------:R-:W-:Y:S01]  /*9e00*/  FSEL R50, R247, -INF , !P1 ;  /* 0xff800000f7327808 */ /* 0x000fe20004800000 */
[----:B------:R4:W-:Y:S01]  /*9e10*/  MUFU.TANH R75, R32 ;  /* 0x00000020004b7308 */ /* 0x0009e20000002400 */
[----:B------:R-:W-:Y:S01]  /*9e20*/  FMNMX.FTZ R11, R48, R11, !PT ;  /* 0x0000000b300b7209 */ /* 0x000fe20007810000 */
[----:B--2---:R-:W-:Y:S01]  /*9e30*/  FMUL.FTZ R33, R85, UR8 ;  /* 0x0000000855217c20 */ /* 0x004fe20008410000 */
[----:B------:R-:W-:Y:S02]  /*9e40*/  ISETP.GE.AND P4, PT, R4, R203, PT ;  /* 0x000000cb0400720c */ /* 0x000fe40003f86270 */
[----:B------:R-:W-:Y:S02]  /*9e50*/  ISETP.LT.OR P5, PT, R5, R199, P5 ;  /* 0x000000c70500720c */ /* 0x000fe40002fa1670 */
[----:B------:R-:W-:Y:S01]  /*9e60*/  FSEL R51, R109, -INF , !P6 ;  /* 0xff8000006d337808 */ /* 0x000fe20007000000 */
[----:B------:R-:W-:Y:S01]  /*9e70*/  MUFU.TANH R33, R33 ;  /* 0x0000002100217308 */ /* 0x000fe20000002400 */
[----:B------:R-:W-:Y:S01]  /*9e80*/  FMNMX.FTZ R11, R50, R11, !PT ;  /* 0x0000000b320b7209 */ /* 0x000fe20007810000 */
[C---:B-1----:R-:W-:Y:S01]  /*9e90*/  VIADD R12, R0.reuse, 0x61 ;  /* 0x00000061000c7836 */ /* 0x042fe20000000000 */
[----:B------:R-:W-:-:S02]  /*9ea0*/  IADD3 R26, R0, 0x29, RZ ;  /* 0x00000029001a7810 */ /* 0x000fc40007ffe0ff */
[----:B------:R-:W-:Y:S02]  /*9eb0*/  ISETP.GE.AND P3, PT, R27, R203, PT ;  /* 0x000000cb1b00720c */ /* 0x000fe40003f66270 */
[----:B------:R-:W-:Y:S01]  /*9ec0*/  ISETP.LT.OR P4, PT, R4, R199, P4 ;  /* 0x000000c70400720c */ /* 0x000fe20002781670 */
[----:B------:R-:W-:Y:S01]  /*9ed0*/  MUFU.TANH R89, R36 ;  /* 0x0000002400597308 */ /* 0x000fe20000002400 */
[----:B------:R-:W-:Y:S01]  /*9ee0*/  FSEL R52, R243, -INF , !P5 ;  /* 0xff800000f3347808 */ /* 0x000fe20006800000 */
[----:B----4-:R-:W-:Y:S01]  /*9ef0*/  VIADD R32, R0, 0x69 ;  /* 0x0000006900207836 */ /* 0x010fe20000000000 */
[----:B------:R-:W-:Y:S02]  /*9f00*/  FMNMX.FTZ R11, R51, R11, !PT ;  /* 0x0000000b330b7209 */ /* 0x000fe40007810000 */
[----:B------:R-:W-:Y:S02]  /*9f10*/  ISETP.GE.AND P2, PT, R26, R203, PT ;  /* 0x000000cb1a00720c */ /* 0x000fe40003f46270 */
[----:B------:R-:W-:Y:S01]  /*9f20*/  ISETP.LT.OR P3, PT, R27, R199, P3 ;  /* 0x000000c71b00720c */ /* 0x000fe20001f61670 */
[----:B------:R-:W-:Y:S01]  /*9f30*/  MUFU.TANH R109, R30 ;  /* 0x0000001e006d7308 */ /* 0x000fe20000002400 */
[----:B------:R-:W-:-:S02]  /*9f40*/  FSEL R53, R111, -INF , !P4 ;  /* 0xff8000006f357808 */ /* 0x000fc40006000000 */
[----:B------:R-:W-:Y:S02]  /*9f50*/  FMNMX.FTZ R11, R52, R11, !PT ;  /* 0x0000000b340b7209 */ /* 0x000fe40007810000 */
[----:B------:R-:W-:Y:S02]  /*9f60*/  ISETP.GE.AND P1, PT, R25, R203, PT ;  /* 0x000000cb1900720c */ /* 0x000fe40003f26270 */
[----:B------:R-:W-:Y:S01]  /*9f70*/  ISETP.LT.OR P2, PT, R26, R199, P2 ;  /* 0x000000c71a00720c */ /* 0x000fe20001741670 */
[----:B------:R1:W-:Y:S01]  /*9f80*/  MUFU.TANH R111, R31 ;  /* 0x0000001f006f7308 */ /* 0x0003e20000002400 */
[----:B------:R-:W-:Y:S02]  /*9f90*/  FSEL R55, R226, -INF , !P3 ;  /* 0xff800000e2377808 */ /* 0x000fe40005800000 */
[----:B------:R-:W-:Y:S02]  /*9fa0*/  FMNMX.FTZ R11, R53, R11, !PT ;  /* 0x0000000b350b7209 */ /* 0x000fe40007810000 */
[----:B------:R-:W-:-:S02]  /*9fb0*/  IADD3 R23, R0, 0x38, RZ ;  /* 0x0000003800177810 */ /* 0x000fc40007ffe0ff */
[----:B------:R-:W-:Y:S01]  /*9fc0*/  ISETP.GE.AND P6, PT, R24, R203, PT ;  /* 0x000000cb1800720c */ /* 0x000fe20003fc6270 */
[----:B------:R-:W-:Y:S01]  /*9fd0*/  MUFU.TANH R88, R42 ;  /* 0x0000002a00587308 */ /* 0x000fe20000002400 */
[----:B------:R-:W-:Y:S02]  /*9fe0*/  FSEL R56, R124, -INF , !P2 ;  /* 0xff8000007c387808 */ /* 0x000fe40005000000 */
[----:B------:R-:W-:Y:S02]  /*9ff0*/  ISETP.LT.OR P1, PT, R25, R199, P1 ;  /* 0x000000c71900720c */ /* 0x000fe40000f21670 */
[----:B------:R-:W-:Y:S02]  /*a000*/  FMNMX.FTZ R11, R55, R11, !PT ;  /* 0x0000000b370b7209 */ /* 0x000fe40007810000 */
[----:B------:R-:W-:Y:S01]  /*a010*/  ISETP.GE.AND P5, PT, R23, R203, PT ;  /* 0x000000cb1700720c */ /* 0x000fe20003fa6270 */
[----:B------:R-:W-:Y:S01]  /*a020*/  MUFU.TANH R124, R34 ;  /* 0x00000022007c7308 */ /* 0x000fe20000002400 */
[----:B------:R-:W-:Y:S01]  /*a030*/  ISETP.LT.OR P6, PT, R24, R199, P6 ;  /* 0x000000c71800720c */ /* 0x000fe200037c1670 */
[----:B-1----:R-:W-:Y:S01]  /*a040*/  VIADD R31, R0, 0x70 ;  /* 0x00000070001f7836 */ /* 0x002fe20000000000 */
[----:B------:R-:W-:-:S02]  /*a050*/  FSEL R57, R209, -INF , !P1 ;  /* 0xff800000d1397808 */ /* 0x000fc40004800000 */
[----:B------:R-:W-:Y:S02]  /*a060*/  FMNMX.FTZ R11, R56, R11, !PT ;  /* 0x0000000b380b7209 */ /* 0x000fe40007810000 */
[----:B------:R-:W-:Y:S01]  /*a070*/  ISETP.GE.AND P4, PT, R22, R203, PT ;  /* 0x000000cb1600720c */ /* 0x000fe20003f86270 */
[----:B------:R1:W2:Y:S01]  /*a080*/  MUFU.TANH R34, R29 ;  /* 0x0000001d00227308 */ /* 0x0002a20000002400 */
[----:B------:R-:W-:Y:S02]  /*a090*/  FSEL R58, R121, -INF , !P6 ;  /* 0xff800000793a7808 */ /* 0x000fe40007000000 */
[----:B------:R-:W-:Y:S02]  /*a0a0*/  ISETP.LT.OR P5, PT, R23, R199, P5 ;  /* 0x000000c71700720c */ /* 0x000fe40002fa1670 */
[----:B------:R-:W-:Y:S02]  /*a0b0*/  FMNMX.FTZ R28, R57, R11, !PT ;  /* 0x0000000b391c7209 */ /* 0x000fe40007810000 */
[----:B------:R-:W-:Y:S01]  /*a0c0*/  IADD3 R20, R0, 0x41, RZ ;  /* 0x0000004100147810 */ /* 0x000fe20007ffe0ff */
[----:B------:R4:W-:Y:S01]  /*a0d0*/  MUFU.TANH R121, R35 ;  /* 0x0000002300797308 */ /* 0x0009e20000002400 */
[----:B------:R-:W-:-:S02]  /*a0e0*/  ISETP.GE.AND P3, PT, R21, R203, PT ;  /* 0x000000cb1500720c */ /* 0x000fc40003f66270 */
[----:B------:R-:W-:Y:S02]  /*a0f0*/  ISETP.LT.OR P4, PT, R22, R199, P4 ;  /* 0x000000c71600720c */ /* 0x000fe40002781670 */
[----:B------:R-:W-:Y:S02]  /*a100*/  FSEL R59, R132, -INF , !P5 ;  /* 0xff800000843b7808 */ /* 0x000fe40006800000 */
[----:B------:R-:W-:Y:S02]  /*a110*/  FMNMX.FTZ R28, R58, R28, !PT ;  /* 0x0000001c3a1c7209 */ /* 0x000fe40007810000 */
[----:B------:R-:W-:Y:S01]  /*a120*/  ISETP.GE.AND P2, PT, R20, R203, PT ;  /* 0x000000cb1400720c */ /* 0x000fe20003f46270 */
[----:B-1----:R-:W-:Y:S01]  /*a130*/  VIADD R29, R0, 0x78 ;  /* 0x00000078001d7836 */ /* 0x002fe20000000000 */
[----:B------:R-:W-:Y:S02]  /*a140*/  FSEL R60, R127, -INF , !P4 ;  /* 0xff8000007f3c7808 */ /* 0x000fe40006000000 */
[----:B------:R-:W-:-:S02]  /*a150*/  ISETP.LT.OR P3, PT, R21, R199, P3 ;  /* 0x000000c71500720c */ /* 0x000fc40001f61670 */
[----:B------:R-:W-:Y:S02]  /*a160*/  FMNMX.FTZ R28, R59, R28, !PT ;  /* 0x0000001c3b1c7209 */ /* 0x000fe40007810000 */
[----:B------:R-:W-:Y:S01]  /*a170*/  ISETP.GE.AND P1, PT, R19, R203, PT ;  /* 0x000000cb1300720c */ /* 0x000fe20003f26270 */
[----:B----4-:R-:W-:Y:S01]  /*a180*/  FMUL.FTZ R35, R80, UR8 ;  /* 0x0000000850237c20 */ /* 0x010fe20008410000 */
[----:B------:R-:W-:Y:S02]  /*a190*/  ISETP.LT.OR P2, PT, R20, R199, P2 ;  /* 0x000000c71400720c */ /* 0x000fe40001741670 */
[----:B------:R-:W-:Y:S01]  /*a1a0*/  FSEL R61, R117, -INF , !P3 ;  /* 0xff800000753d7808 */ /* 0x000fe20005800000 */
[----:B------:R1:W4:Y:S01]  /*a1b0*/  MUFU.TANH R36, R35 ;  /* 0x0000002300247308 */ /* 0x0003220000002400 */
[----:B------:R-:W-:Y:S02]  /*a1c0*/  FMNMX.FTZ R28, R60, R28, !PT ;  /* 0x0000001c3c1c7209 */ /* 0x000fe40007810000 */
[----:B------:R-:W-:-:S02]  /*a1d0*/  IADD3 R17, R0, 0x50, RZ ;  /* 0x0000005000117810 */ /* 0x000fc40007ffe0ff */
[----:B------:R-:W-:Y:S02]  /*a1e0*/  ISETP.GE.AND P6, PT, R18, R203, PT ;  /* 0x000000cb1200720c */ /* 0x000fe40003fc6270 */
[----:B------:R-:W-:Y:S01]  /*a1f0*/  FSEL R62, R114, -INF , !P2 ;  /* 0xff800000723e7808 */ /* 0x000fe20005000000 */
[----:B------:R5:W-:Y:S01]  /*a200*/  MUFU.TANH R117, R69 ;  /* 0x0000004500757308 */ /* 0x000be20000002400 */
[----:B------:R-:W-:Y:S02]  /*a210*/  ISETP.LT.OR P1, PT, R19, R199, P1 ;  /* 0x000000c71300720c */ /* 0x000fe40000f21670 */
[----:B------:R-:W-:Y:S02]  /*a220*/  FMNMX.FTZ R28, R61, R28, !PT ;  /* 0x0000001c3d1c7209 */ /* 0x000fe40007810000 */
[----:B------:R-:W-:Y:S02]  /*a230*/  ISETP.GE.AND P5, PT, R17, R203, PT ;  /* 0x000000cb1100720c */ /* 0x000fe40003fa6270 */
[----:B------:R-:W-:Y:S01]  /*a240*/  FSEL R63, R107, -INF , !P1 ;  /* 0xff8000006b3f7808 */ /* 0x000fe20004800000 */
[----:B------:R-:W-:Y:S01]  /*a250*/  MUFU.TANH R114, R79 ;  /* 0x0000004f00727308 */ /* 0x000fe20000002400 */
[----:B------:R-:W-:Y:S01]  /*a260*/  ISETP.LT.OR P6, PT, R18, R199, P6 ;  /* 0x000000c71200720c */ /* 0x000fe200037c1670 */
[----:B-1----:R-:W-:Y:S01]  /*a270*/  FMUL.FTZ R35, R81, UR8 ;  /* 0x0000000851237c20 */ /* 0x002fe20008410000 */
[----:B------:R-:W-:-:S02]  /*a280*/  FMNMX.FTZ R28, R62, R28, !PT ;  /* 0x0000001c3e1c7209 */ /* 0x000fc40007810000 */
[----:B------:R-:W-:Y:S02]  /*a290*/  ISETP.GE.AND P4, PT, R16, R203, PT ;  /* 0x000000cb1000720c */ /* 0x000fe40003f86270 */
[----:B------:R-:W-:Y:S01]  /*a2a0*/  FSEL R65, R106, -INF , !P6 ;  /* 0xff8000006a417808 */ /* 0x000fe20007000000 */
[----:B------:R-:W-:Y:S01]  /*a2b0*/  MUFU.TANH R107, R67 ;  /* 0x00000043006b7308 */ /* 0x000fe20000002400 */
[----:B------:R-:W-:Y:S02]  /*a2c0*/  ISETP.LT.OR P5, PT, R17, R199, P5 ;  /* 0x000000c71100720c */ /* 0x000fe40002fa1670 */
[----:B------:R-:W-:Y:S02]  /*a2d0*/  FMNMX.FTZ R28, R63, R28, !PT ;  /* 0x0000001c3f1c7209 */ /* 0x000fe40007810000 */
[----:B------:R-:W-:Y:S02]  /*a2e0*/  IADD3 R14, R0, 0x59, RZ ;  /* 0x00000059000e7810 */ /* 0x000fe40007ffe0ff */
[----:B------:R-:W-:Y:S01]  /*a2f0*/  ISETP.GE.AND P3, PT, R15, R203, PT ;  /* 0x000000cb0f00720c */ /* 0x000fe20003f66270 */
[----:B------:R-:W-:Y:S01]  /*a300*/  MUFU.TANH R106, R54 ;  /* 0x00000036006a7308 */ /* 0x000fe20000002400 */
[----:B------:R-:W-:-:S02]  /*a310*/  FSEL R66, R70, -INF , !P5 ;  /* 0xff80000046427808 */ /* 0x000fc40006800000 */
[----:B------:R-:W-:Y:S02]  /*a320*/  ISETP.LT.OR P4, PT, R16, R199, P4 ;  /* 0x000000c71000720c */ /* 0x000fe40002781670 */
[----:B------:R-:W-:Y:S02]  /*a330*/  FMNMX.FTZ R28, R65, R28, !PT ;  /* 0x0000001c411c7209 */ /* 0x000fe40007810000 */
[----:B------:R-:W-:Y:S02]  /*a340*/  ISETP.GE.AND P2, PT, R14, R203, PT ;  /* 0x000000cb0e00720c */ /* 0x000fe40003f46270 */
[----:B------:R-:W-:Y:S02]  /*a350*/  FSEL R68, R68, -INF , !P4 ;  /* 0xff80000044447808 */ /* 0x000fe40006000000 */
[----:B------:R-:W-:Y:S02]  /*a360*/  ISETP.LT.OR P3, PT, R15, R199, P3 ;  /* 0x000000c70f00720c */ /* 0x000fe40001f61670 */
[----:B------:R-:W-:-:S02]  /*a370*/  FMNMX.FTZ R28, R66, R28, !PT ;  /* 0x0000001c421c7209 */ /* 0x000fc40007810000 */
[----:B------:R-:W-:Y:S02]  /*a380*/  ISETP.GE.AND P1, PT, R13, R203, PT ;  /* 0x000000cb0d00720c */ /* 0x000fe40003f26270 */
[----:B------:R-:W-:Y:S01]  /*a390*/  FSEL R72, R49, -INF , !P3 ;  /* 0xff80000031487808 */ /* 0x000fe20005800000 */
[----:B------:R-:W-:Y:S01]  /*a3a0*/  FMUL.FTZ R49, R100, UR8 ;  /* 0x0000000864317c20 */ /* 0x000fe20008410000 */
[----:B------:R-:W-:Y:S02]  /*a3b0*/  ISETP.LT.OR P2, PT, R14, R199, P2 ;  /* 0x000000c70e00720c */ /* 0x000fe40001741670 */
[----:B------:R-:W-:Y:S02]  /*a3c0*/  FMNMX.FTZ R28, R68, R28, !PT ;  /* 0x0000001c441c7209 */ /* 0x000fe40007810000 */
[----:B------:R-:W-:Y:S02]  /*a3d0*/  ISETP.GE.AND P6, PT, R12, R203, PT ;  /* 0x000000cb0c00720c */ /* 0x000fe40003fc6270 */
[----:B------:R-:W-:-:S02]  /*a3e0*/  IADD3 R11, R0, 0x68, RZ ;  /* 0x00000068000b7810 */ /* 0x000fc40007ffe0ff */
[----:B---3--:R-:W-:Y:S01]  /*a3f0*/  FSEL R73, R37, -INF , !P2 ;  /* 0xff80000025497808 */ /* 0x008fe20005000000 */
[----:B------:R-:W-:Y:S01]  /*a400*/  BAR.SYNC.DEFER_BLOCKING 0x0 ;  /* 0x0000000000007b1d */ /* 0x000fe20000010000 */
[----:B------:R-:W-:Y:S02]  /*a410*/  ISETP.LT.OR P1, PT, R13, R199, P1 ;  /* 0x000000c70d00720c */ /* 0x000fe40000f21670 */
[----:B------:R-:W-:Y:S02]  /*a420*/  FMNMX.FTZ R28, R72, R28, !PT ;  /* 0x0000001c481c7209 */ /* 0x000fe40007810000 */
[----:B------:R-:W-:Y:S02]  /*a430*/  ISETP.GE.AND P5, PT, R11, R203, PT ;  /* 0x000000cb0b00720c */ /* 0x000fe40003fa6270 */
[----:B------:R-:W-:Y:S02]  /*a440*/  FSEL R70, R64, -INF , !P1 ;  /* 0xff80000040467808 */ /* 0x000fe40004800000 */
[----:B------:R-:W-:-:S02]  /*a450*/  ISETP.LT.OR P6, PT, R12, R199, P6 ;  /* 0x000000c70c00720c */ /* 0x000fc400037c1670 */
[----:B------:R-:W-:Y:S02]  /*a460*/  FMNMX.FTZ R28, R73, R28, !PT ;  /* 0x0000001c491c7209 */ /* 0x000fe40007810000 */
[----:B------:R-:W-:Y:S02]  /*a470*/  ISETP.GE.AND P4, PT, R32, R203, PT ;  /* 0x000000cb2000720c */ /* 0x000fe40003f86270 */
[-C--:B------:R-:W-:Y:S02]  /*a480*/  ISETP.LT.OR P5, PT, R11, R199.reuse, P5 ;  /* 0x000000c70b00720c */ /* 0x080fe40002fa1670 */
[----:B-----5:R-:W-:Y:S02]  /*a490*/  FSEL R69, R71, -INF , !P6 ;  /* 0xff80000047457808 */ /* 0x020fe40007000000 */
[----:B------:R-:W-:Y:S02]  /*a4a0*/  FMNMX.FTZ R28, R70, R28, !PT ;  /* 0x0000001c461c7209 */ /* 0x000fe40007810000 */
[----:B------:R-:W-:-:S02]  /*a4b0*/  ISETP.LT.OR P4, PT, R32, R199, P4 ;  /* 0x000000c72000720c */ /* 0x000fc40002781670 */
[-C--:B------:R-:W-:Y:S02]  /*a4c0*/  ISETP.GE.AND P3, PT, R31, R203.reuse, PT ;  /* 0x000000cb1f00720c */ /* 0x080fe40003f66270 */
[----:B------:R-:W-:Y:S02]  /*a4d0*/  IADD3 R30, R0, 0x71, RZ ;  /* 0x00000071001e7810 */ /* 0x000fe40007ffe0ff */
[----:B--2---:R-:W-:Y:S02]  /*a4e0*/  FSEL R71, R34, -INF , !P5 ;  /* 0xff80000022477808 */ /* 0x004fe40006800000 */
[----:B------:R-:W-:Y:S01]  /*a4f0*/  FMNMX.FTZ R28, R69, R28, !PT ;  /* 0x0000001c451c7209 */ /* 0x000fe20007810000 */
[----:B------:R-:W1:Y:S01]  /*a500*/  MUFU.TANH R34, R35 ;  /* 0x0000002300227308 */ /* 0x000e620000002400 */
[----:B------:R-:W-:Y:S02]  /*a510*/  FSEL R78, R33, -INF , !P4 ;  /* 0xff800000214e7808 */ /* 0x000fe40006000000 */
[----:B------:R-:W-:-:S02]  /*a520*/  ISETP.GE.AND P2, PT, R30, R203, PT ;  /* 0x000000cb1e00720c */ /* 0x000fc40003f46270 */
[----:B------:R-:W-:Y:S02]  /*a530*/  ISETP.LT.OR P3, PT, R31, R199, P3 ;  /* 0x000000c71f00720c */ /* 0x000fe40001f61670 */
[----:B------:R-:W-:Y:S02]  /*a540*/  FMNMX.FTZ R33, R71, R28, !PT ;  /* 0x0000001c47217209 */ /* 0x000fe40007810000 */
[----:B------:R-:W-:Y:S02]  /*a550*/  ISETP.GE.AND P1, PT, R29, R203, PT ;  /* 0x000000cb1d00720c */ /* 0x000fe40003f26270 */
[----:B------:R-:W-:Y:S02]  /*a560*/  ISETP.LT.OR P2, PT, R30, R199, P2 ;  /* 0x000000c71e00720c */ /* 0x000fe40001741670 */
[----:B------:R-:W-:Y:S02]  /*a570*/  IADD3 R28, R0, 0x79, RZ ;  /* 0x00000079001c7810 */ /* 0x000fe40007ffe0ff */
[----:B------:R-:W-:-:S02]  /*a580*/  FSEL R77, R75, -INF , !P3 ;  /* 0xff8000004b4d7808 */ /* 0x000fc40005800000 */
[----:B------:R-:W-:Y:S02]  /*a590*/  FMNMX.FTZ R33, R78, R33, !PT ;  /* 0x000000214e217209 */ /* 0x000fe40007810000 */
[----:B------:R-:W-:Y:S02]  /*a5a0*/  ISETP.GE.AND P3, PT, R28, R203, PT ;  /* 0x000000cb1c00720c */ /* 0x000fe40003f66270 */
[----:B------:R-:W-:Y:S02]  /*a5b0*/  ISETP.LT.OR P1, PT, R29, R199, P1 ;  /* 0x000000c71d00720c */ /* 0x000fe40000f21670 */
[----:B------:R-:W-:Y:S02]  /*a5c0*/  FSEL R76, R74, -INF , !P2 ;  /* 0xff8000004a4c7808 */ /* 0x000fe40005000000 */
[----:B------:R-:W-:Y:S02]  /*a5d0*/  FMNMX.FTZ R33, R77, R33, !PT ;  /* 0x000000214d217209 */ /* 0x000fe40007810000 */
[----:B------:R-:W-:-:S02]  /*a5e0*/  ISETP.LT.OR P3, PT, R28, R199, P3 ;  /* 0x000000c71c00720c */ /* 0x000fc40001f61670 */
[----:B----4-:R-:W-:Y:S02]  /*a5f0*/  FSEL R75, R36, -INF , !P1 ;  /* 0xff800000244b7808 */ /* 0x010fe40004800000 */
[----:B------:R-:W-:Y:S02]  /*a600*/  FMNMX.FTZ R33, R76, R33, !PT ;  /* 0x000000214c217209 */ /* 0x000fe40007810000 */
[----:B-1----:R-:W-:Y:S02]  /*a610*/  FSEL R74, R34, -INF , !P3 ;  /* 0xff800000224a7808 */ /* 0x002fe40005800000 */
        /* <DEDUP_REMOVED lines=32> */
.L_x_914:
[----:B------:R-:W2:Y:S04]  /*a820*/  LDL.LU R64, [R1+0x24] ;  /* 0x0000240001407983 */ /* 0x000ea80000300800 */
[----:B------:R-:W3:Y:S04]  /*a830*/  LDL.LU R54, [R1+0x20] ;  /* 0x0000200001367983 */ /* 0x000ee80000300800 */
[----:B-1----:R-:W4:Y:S04]  /*a840*/  LDL.LU R37, [R1+0x18] ;  /* 0x0000180001257983 */ /* 0x002f280000300800 */
[----:B------:R-:W5:Y:S01]  /*a850*/  LDL.LU R36, [R1+0x1c] ;  /* 0x00001c0001247983 */ /* 0x000f620000300800 */
[----:B------:R-:W-:Y:S01]  /*a860*/  FMUL.FTZ R33, R101, UR8 ;  /* 0x0000000865217c20 */ /* 0x000fe20008410000 */
[C---:B------:R-:W-:Y:S01]  /*a870*/  ISETP.GE.AND P4, PT, R0.reuse, R202, PT ;  /* 0x000000ca0000720c */ /* 0x040fe20003f86270 */
[----:B------:R1:W-:Y:S01]  /*a880*/  MUFU.TANH R94, R49 ;  /* 0x00000031005e7308 */ /* 0x0003e20000002400 */
[----:B------:R-:W1:Y:S01]  /*a890*/  SHFL.BFLY PT, R34, R42, 0x2, 0x1f ;  /* 0x0c401f002a227f89 */ /* 0x000e6200000e0000 */
[----:B------:R-:W-:-:S02]  /*a8a0*/  ISETP.GE.AND P2, PT, R0, R201, PT ;  /* 0x000000c90000720c */ /* 0x000fc40003f46270 */
[C---:B------:R-:W-:Y:S02]  /*a8b0*/  ISETP.GE.AND P0, PT, R0.reuse, R200, PT ;  /* 0x000000c80000720c */ /* 0x040fe40003f06270 */
[C---:B------:R-:W-:Y:S02]  /*a8c0*/  ISETP.LT.OR P4, PT, R0.reuse, R198, P4 ;  /* 0x000000c60000720c */ /* 0x040fe40002781670 */
[----:B------:R1:W-:Y:S01]  /*a8d0*/  MUFU.TANH R100, R33 ;  /* 0x0000002100647308 */ /* 0x0003e20000002400 */
[C---:B------:R-:W-:Y:S02]  /*a8e0*/  ISETP.LT.OR P2, PT, R0.reuse, R197, P2 ;  /* 0x000000c50000720c */ /* 0x040fe40001741670 */
[----:B------:R-:W-:Y:S01]  /*a8f0*/  ISETP.LT.OR P0, PT, R0, R196, P0 ;  /* 0x000000c40000720c */ /* 0x000fe20000701670 */
[----:B------:R-:W-:Y:S01]  /*a900*/  FMUL.FTZ R0, R86, UR8 ;  /* 0x0000000856007c20 */ /* 0x000fe20008410000 */
[CC--:B------:R-:W-:Y:S02]  /*a910*/  ISETP.GE.AND P3, PT, R3.reuse, R202.reuse, PT ;  /* 0x000000ca0300720c */ /* 0x0c0fe40003f66270 */
[----:B------:R-:W-:Y:S01]  /*a920*/  ISETP.GE.AND P6, PT, R2, R202, PT ;  /* 0x000000ca0200720c */ /* 0x000fe20003fc6270 */
[----:B------:R1:W-:Y:S01]  /*a930*/  MUFU.TANH R95, R0 ;  /* 0x00000000005f7308 */ /* 0x0003e20000002400 */
[----:B------:R-:W-:-:S02]  /*a940*/  ISETP.LT.OR P3, PT, R3, R198, P3 ;  /* 0x000000c60300720c */ /* 0x000fc40001f61670 */
[----:B------:R-:W-:Y:S02]  /*a950*/  FSEL R79, R215, -INF , !P2 ;  /* 0xff800000d74f7808 */ /* 0x000fe40005000000 */
[----:B-1----:R-:W-:Y:S02]  /*a960*/  FSEL R49, R220, -INF , !P3 ;  /* 0xff800000dc317808 */ /* 0x002fe40005800000 */
[----:B------:R-:W-:Y:S01]  /*a970*/  ISETP.GE.AND P3, PT, R2, R200, PT ;  /* 0x000000c80200720c */ /* 0x000fe20003f66270 */
[----:B------:R-:W-:Y:S01]  /*a980*/  FMUL.FTZ R33, R102, UR8 ;  /* 0x0000000866217c20 */ /* 0x000fe20008410000 */
[----:B------:R-:W-:Y:S02]  /*a990*/  ISETP.GE.AND P1, PT, R3, R201, PT ;  /* 0x000000c90300720c */ /* 0x000fe40003f26270 */
[C---:B------:R-:W-:Y:S01]  /*a9a0*/  ISETP.LT.OR P6, PT, R2.reuse, R198, P6 ;  /* 0x000000c60200720c */ /* 0x040fe200037c1670 */
[----:B------:R1:W-:Y:S01]  /*a9b0*/  MUFU.TANH R102, R33 ;  /* 0x0000002100667308 */ /* 0x0003e20000002400 */
[----:B------:R-:W-:-:S02]  /*a9c0*/  ISETP.LT.OR P3, PT, R2, R196, P3 ;  /* 0x000000c40200720c */ /* 0x000fc40001f61670 */
[----:B------:R-:W-:Y:S01]  /*a9d0*/  ISETP.GE.AND P5, PT, R3, R200, PT ;  /* 0x000000c80300720c */ /* 0x000fe20003fa6270 */
[----:B------:R-:W-:Y:S01]  /*a9e0*/  FMUL.FTZ R0, R87, UR8 ;  /* 0x0000000857007c20 */ /* 0x000fe20008410000 */
[C---:B------:R-:W-:Y:S02]  /*a9f0*/  ISETP.LT.OR P1, PT, R3.reuse, R197, P1 ;  /* 0x000000c50300720c */ /* 0x040fe40000f21670 */
[----:B------:R-:W-:Y:S01]  /*aa00*/  ISETP.LT.OR P5, PT, R3, R196, P5 ;  /* 0x000000c40300720c */ /* 0x000fe20002fa1670 */
[----:B------:R1:W-:Y:S01]  /*aa10*/  MUFU.TANH R67, R0 ;  /* 0x0000000000437308 */ /* 0x0003e20000002400 */
[----:B------:R-:W-:Y:S02]  /*aa20*/  FSEL R80, R218, -INF , !P1 ;  /* 0xff800000da507808 */ /* 0x000fe40004800000 */
[----:B------:R-:W-:Y:S02]  /*aa30*/  ISETP.GE.AND P1, PT, R10, R202, PT ;  /* 0x000000ca0a00720c */ /* 0x000fe40003f26270 */
[----:B------:R-:W-:-:S02]  /*aa40*/  FSEL R81, R217, -INF , !P0 ;  /* 0xff800000d9517808 */ /* 0x000fc40004000000 */
[C---:B------:R-:W-:Y:S01]  /*aa50*/  ISETP.GE.AND P0, PT, R10.reuse, R201, PT ;  /* 0x000000c90a00720c */ /* 0x040fe20003f06270 */
[----:B-1----:R-:W-:Y:S01]  /*aa60*/  FMUL.FTZ R33, R103, UR8 ;  /* 0x0000000867217c20 */ /* 0x002fe20008410000 */
[C---:B------:R-:W-:Y:S02]  /*aa70*/  ISETP.LT.OR P1, PT, R10.reuse, R198, P1 ;  /* 0x000000c60a00720c */ /* 0x040fe40000f21670 */
[----:B------:R-:W-:Y:S01]  /*aa80*/  ISETP.LT.OR P0, PT, R10, R197, P0 ;  /* 0x000000c50a00720c */ /* 0x000fe20000701670 */
[----:B------:R1:W-:Y:S01]  /*aa90*/  MUFU.TANH R132, R33 ;  /* 0x0000002100847308 */ /* 0x0003e20000002400 */
[----:B------:R-:W-:Y:S01]  /*aaa0*/  FMUL.FTZ R0, R82, UR8 ;  /* 0x0000000852007c20 */ /* 0x000fe20008410000 */
[----:B------:R-:W-:Y:S02]  /*aab0*/  FSEL R82, R210, -INF , !P5 ;  /* 0xff800000d2527808 */ /* 0x000fe40006800000 */
[----:B------:R-:W-:-:S04]  /*aac0*/  ISETP.GE.AND P5, PT, R10, R200, PT ;  /* 0x000000c80a00720c */ /* 0x000fc80003fa6270 */
[----:B------:R-:W-:Y:S01]  /*aad0*/  MUFU.TANH R84, R0 ;  /* 0x0000000000547308 */ /* 0x000fe20000002400 */
[----:B------:R-:W-:Y:S02]  /*aae0*/  ISETP.LT.OR P5, PT, R10, R196, P5 ;  /* 0x000000c40a00720c */ /* 0x000fe40002fa1670 */
[----:B------:R-:W-:Y:S02]  /*aaf0*/  FSEL R10, R181, -INF , !P1 ;  /* 0xff800000b50a7808 */ /* 0x000fe40004800000 */
[----:B------:R-:W-:Y:S01]  /*ab00*/  ISETP.GE.AND P1, PT, R8, R202, PT ;  /* 0x000000ca0800720c */ /* 0x000fe20003f26270 */
[----:B-1----:R-:W-:-:S03]  /*ab10*/  FMUL.FTZ R33, R96, UR8 ;  /* 0x0000000860217c20 */ /* 0x002fc60008410000 */
[----:B------:R-:W-:Y:S01]  /*ab20*/  ISETP.LT.OR P1, PT, R8, R198, P1 ;  /* 0x000000c60800720c */ /* 0x000fe20000f21670 */
[----:B------:R1:W-:Y:S02]  /*ab30*/  MUFU.TANH R96, R33 ;  /* 0x0000002100607308 */ /* 0x0003e40000002400 */
[----:B-1----:R-:W-:Y:S01]  /*ab40*/  FMNMX.FTZ R33, R42, R34, !PT ;  /* 0x000000222a217209 */ /* 0x002fe20007810000 */
[----:B------:R-:W-:-:S04]  /*ab50*/  FMUL.FTZ R34, R97, UR8 ;  /* 0x0000000861227c20 */ /* 0x000fc80008410000 */
[----:B------:R-:W1:Y:S01]  /*ab60*/  SHFL.BFLY PT, R35, R33, 0x1, 0x1f ;  /* 0x0c201f0021237f89 */ /* 0x000e6200000e0000 */
[----:B------:R1:W-:Y:S02]  /*ab70*/  MUFU.TANH R101, R34 ;  /* 0x0000002200657308 */ /* 0x0003e40000002400 */
[----:B-1----:R-:W-:-:S06]  /*ab80*/  FMUL.FTZ R34, R98, UR8 ;  /* 0x0000000862227c20 */ /* 0x002fcc0008410000 */
[----:B------:R1:W-:Y:S01]  /*ab90*/  MUFU.TANH R243, R34 ;  /* 0x0000002200f37308 */ /* 0x0003e20000002400 */
[----:B------:R-:W-:Y:S02]  /*aba0*/  FMNMX.FTZ R127, R33, R35, !PT ;  /* 0x00000023217f7209 */ /* 0x000fe40007810000 */
[----:B------:R-:W-:Y:S02]  /*abb0*/  FSEL R33, R208, -INF , !P6 ;  /* 0xff800000d0217808 */ /* 0x000fe40007000000 */
[C---:B------:R-:W-:Y:S01]  /*abc0*/  FSETP.NEU.FTZ.AND P2, PT, R127.reuse, -INF , PT ;  /* 0xff8000007f00780b */ /* 0x040fe20003f5d000 */
[----:B------:R-:W-:Y:S01]  /*abd0*/  FMUL.FTZ R0, R127, UR6 ;  /* 0x000000067f007c20 */ /* 0x000fe20008410000 */
[----:B------:R-:W-:-:S04]  /*abe0*/  ISETP.GE.AND P6, PT, R9, R202, PT ;  /* 0x000000ca0900720c */ /* 0x000fc80003fc6270 */
[----:B------:R-:W-:Y:S02]  /*abf0*/  FSEL R0, R0, RZ, P2 ;  /* 0x000000ff00007208 */ /* 0x000fe40001000000 */
[----:B------:R-:W-:Y:S01]  /*ac00*/  ISETP.LT.OR P6, PT, R9, R198, P6 ;  /* 0x000000c60900720c */ /* 0x000fe200037c1670 */
[----:B-1----:R-:W-:-:S03]  /*ac10*/  FMUL.FTZ R34, R99, UR8 ;  /* 0x0000000863227c20 */ /* 0x002fc60008410000 */
[----:B------:R-:W-:Y:S01]  /*ac20*/  FSEL R35, R180, -INF , !P6 ;  /* 0xff800000b4237808 */ /* 0x000fe20007000000 */
[----:B------:R-:W-:Y:S01]  /*ac30*/  FFMA.FTZ R3, R51, UR6, -R0 ;  /* 0x0000000633037c23 */ /* 0x000fe20008010800 */
[C---:B------:R-:W-:Y:S01]  /*ac40*/  ISETP.GE.AND P6, PT, R7.reuse, R202, PT ;  /* 0x000000ca0700720c */ /* 0x040fe20003fc6270 */
[----:B------:R1:W-:Y:S03]  /*ac50*/  MUFU.TANH R247, R34 ;  /* 0x0000002200f77308 */ /* 0x0003e60000002400 */
[----:B------:R-:W-:-:S05]  /*ac60*/  ISETP.LT.OR P6, PT, R7, R198, P6 ;  /* 0x000000c60700720c */ /* 0x000fca00037c1670 */
[----:B------:R1:W-:Y:S02]  /*ac70*/  MUFU.EX2 R220, R3 ;  /* 0x0000000300dc7308 */ /* 0x0003e40000000800 */
[----:B-1----:R-:W-:Y:S02]  /*ac80*/  FSEL R34, R177, -INF , !P1 ;  /* 0xff800000b1227808 */ /* 0x002fe40004800000 */
[----:B------:R-:W-:-:S04]  /*ac90*/  ISETP.GE.AND P1, PT, R6, R202, PT ;  /* 0x000000ca0600720c */ /* 0x000fc80003f26270 */
[----:B------:R-:W-:Y:S01]  /*aca0*/  ISETP.LT.OR P1, PT, R6, R198, P1 ;  /* 0x000000c60600720c */ /* 0x000fe20000f21670 */
[----:B------:R-:W-:-:S03]  /*acb0*/  FFMA.FTZ R3, R52, UR6, -R0 ;  /* 0x0000000634037c23 */ /* 0x000fc60008010800 */
[----:B------:R-:W-:Y:S02]  /*acc0*/  FSEL R42, R170, -INF , !P1 ;  /* 0xff800000aa2a7808 */ /* 0x000fe40004800000 */
[----:B------:R-:W-:-:S04]  /*acd0*/  ISETP.GE.AND P1, PT, R4, R202, PT ;  /* 0x000000ca0400720c */ /* 0x000fc80003f26270 */
[----:B------:R-:W-:Y:S01]  /*ace0*/  ISETP.LT.OR P1, PT, R4, R198, P1 ;  /* 0x000000c60400720c */ /* 0x000fe20000f21670 */
[----:B--2---:R-:W-:Y:S02]  /*acf0*/  IMAD.MOV.U32 R99, RZ, RZ, R64 ;  /* 0x000000ffff637224 */ /* 0x004fe400078e0040 */
[----:B---3--:R-:W-:Y:S02]  /*ad00*/  IMAD.MOV.U32 R86, RZ, RZ, R54 ;  /* 0x000000ffff567224 */ /* 0x008fe400078e0036 */
[----:B----4-:R-:W-:Y:S01]  /*ad10*/  IMAD.MOV.U32 R226, RZ, RZ, R37 ;  /* 0x000000ffffe27224 */ /* 0x010fe200078e0025 */
[----:B------:R-:W-:Y:S02]  /*ad20*/  FSEL R37, R223, -INF , !P4 ;  /* 0xff800000df257808 */ /* 0x000fe40006000000 */
[----:B------:R-:W-:Y:S01]  /*ad30*/  ISETP.GE.AND P4, PT, R2, R201, PT ;  /* 0x000000c90200720c */ /* 0x000fe20003f86270 */
[----:B-----5:R-:W-:Y:S01]  /*ad40*/  IMAD.MOV.U32 R219, RZ, RZ, R36 ;  /* 0x000000ffffdb7224 */ /* 0x020fe200078e0024 */
[----:B------:R-:W-:-:S02]  /*ad50*/  FSEL R36, R176, -INF , !P6 ;  /* 0xff800000b0247808 */ /* 0x000fc40007000000 */
[----:B------:R-:W-:Y:S01]  /*ad60*/  ISETP.LT.OR P4, PT, R2, R197, P4 ;  /* 0x000000c50200720c */ /* 0x000fe20002781670 */
[----:B------:R-:W-:Y:S01]  /*ad70*/  FMUL.FTZ R2, R83, UR8 ;  /* 0x0000000853027c20 */ /* 0x000fe20008410000 */
[----:B------:R-:W-:-:S03]  /*ad80*/  ISETP.GE.AND P6, PT, R5, R202, PT ;  /* 0x000000ca0500720c */ /* 0x000fc60003fc6270 */
[----:B------:R1:W-:Y:S01]  /*ad90*/  MUFU.TANH R83, R2 ;  /* 0x0000000200537308 */ /* 0x0003e20000002400 */
[----:B------:R-:W-:Y:S01]  /*ada0*/  ISETP.LT.OR P6, PT, R5, R198, P6 ;  /* 0x000000c60500720c */ /* 0x000fe200037c1670 */
[----:B-1----:R-:W-:-:S03]  /*adb0*/  FFMA.FTZ R2, R43, UR6, -R0 ;  /* 0x000000062b027c23 */ /* 0x002fc60008010800 */
[----:B------:R-:W-:Y:S02]  /*adc0*/  FSEL R43, R169, -INF , !P6 ;  /* 0xff800000a92b7808 */ /* 0x000fe40007000000 */
[C---:B------:R-:W-:Y:S01]  /*add0*/  ISETP.GE.AND P6, PT, R27.reuse, R202, PT ;  /* 0x000000ca1b00720c */ /* 0x040fe20003fc6270 */
[----:B------:R1:W-:Y:S03]  /*ade0*/  MUFU.EX2 R250, R2 ;  /* 0x0000000200fa7308 */ /* 0x0003e60000000800 */
[----:B------:R-:W-:Y:S01]  /*adf0*/  ISETP.LT.OR P6, PT, R27, R198, P6 ;  /* 0x000000c61b00720c */ /* 0x000fe200037c1670 */
[--C-:B-1----:R-:W-:Y:S01]  /*ae00*/  FFMA.FTZ R2, R44, UR6, -R0.reuse ;  /* 0x000000062c027c23 */ /* 0x102fe20008010800 */
[----:B------:R-:W-:Y:S02]  /*ae10*/  FSEL R44, R134, -INF , !P1 ;  /* 0xff800000862c7808 */ /* 0x000fe40004800000 */
[C---:B------:R-:W-:Y:S01]  /*ae20*/  ISETP.GE.AND P1, PT, R26.reuse, R202, PT ;  /* 0x000000ca1a00720c */ /* 0x040fe20003f26270 */
[----:B------:R1:W-:Y:S03]  /*ae30*/  MUFU.EX2 R251, R2 ;  /* 0x0000000200fb7308 */ /* 0x0003e60000000800 */
[----:B------:R-:W-:Y:S01]  /*ae40*/  ISETP.LT.OR P1, PT, R26, R198, P1 ;  /* 0x000000c61a00720c */ /* 0x000fe20000f21670 */
[----:B-1----:R-:W-:Y:S01]  /*ae50*/  FFMA.FTZ R2, R45, UR6, -R0 ;  /* 0x000000062d027c23 */ /* 0x002fe20008010800 */
[----:B------:R-:W-:-:S02]  /*ae60*/  FSEL R45, R131, -INF , !P6 ;  /* 0xff800000832d7808 */ /* 0x000fc40007000000 */
[C---:B------:R-:W-:Y:S01]  /*ae70*/  ISETP.GE.AND P6, PT, R25.reuse, R202, PT ;  /* 0x000000ca1900720c */ /* 0x040fe20003fc6270 */
[----:B------:R1:W-:Y:S03]  /*ae80*/  MUFU.EX2 R252, R2 ;  /* 0x0000000200fc7308 */ /* 0x0003e60000000800 */
        /* <DEDUP_REMOVED lines=14> */
[----:B------:R1:W-:Y:S03]  /*af70*/  MUFU.EX2 R170, R2 ;  /* 0x0000000200aa7308 */ /* 0x0003e60000000800 */
[----:B------:R-:W-:-:S04]  /*af80*/  ISETP.LT.OR P1, PT, R24, R198, P1 ;  /* 0x000000c61800720c */ /* 0x000fc80000f21670 */
[----:B------:R-:W-:Y:S02]  /*af90*/  FSEL R54, R128, -INF , !P1 ;  /* 0xff80000080367808 */ /* 0x000fe40004800000 */
[C---:B------:R-:W-:Y:S01]  /*afa0*/  ISETP.GE.AND P1, PT, R22.reuse, R202, PT ;  /* 0x000000ca1600720c */ /* 0x040fe20003f26270 */
[----:B------:R2:W-:Y:S03]  /*afb0*/  MUFU.EX2 R128, R3 ;  /* 0x0000000300807308 */ /* 0x0005e60000000800 */
[----:B------:R-:W-:Y:S01]  /*afc0*/  ISETP.LT.OR P1, PT, R22, R198, P1 ;  /* 0x000000c61600720c */ /* 0x000fe20000f21670 */
[----:B-1----:R-:W-:-:S03]  /*afd0*/  FFMA.FTZ R2, R50, UR6, -R0 ;  /* 0x0000000632027c23 */ /* 0x002fc60008010800 */
[----:B------:R-:W-:Y:S02]  /*afe0*/  FSEL R51, R118, -INF , !P1 ;  /* 0xff80000076337808 */ /* 0x000fe40004800000 */
[C---:B------:R-:W-:Y:S01]  /*aff0*/  ISETP.GE.AND P1, PT, R20.reuse, R202, PT ;  /* 0x000000ca1400720c */ /* 0x040fe20003f26270 */
[----:B------:R1:W-:Y:S01]  /*b000*/  MUFU.EX2 R209, R2 ;  /* 0x0000000200d17308 */ /* 0x0003e20000000800 */
[----:B------:R-:W-:Y:S02]  /*b010*/  FSEL R50, R115, -INF , !P6 ;  /* 0xff80000073327808 */ /* 0x000fe40007000000 */
[----:B------:R-:W-:Y:S02]  /*b020*/  ISETP.LT.OR P1, PT, R20, R198, P1 ;  /* 0x000000c61400720c */ /* 0x000fe40000f21670 */
[----:B------:R-:W-:Y:S01]  /*b030*/  ISETP.GE.AND P6, PT, R19, R202, PT ;  /* 0x000000ca1300720c */ /* 0x000fe20003fc6270 */
[----:B--2---:R-:W-:Y:S01]  /*b040*/  FFMA.FTZ R3, R53, UR6, -R0 ;  /* 0x0000000635037c23 */ /* 0x004fe20008010800 */
[----:B------:R-:W-:-:S02]  /*b050*/  FSEL R53, R113, -INF , !P1 ;  /* 0xff80000071357808 */ /* 0x000fc40004800000 */
[C---:B------:R-:W-:Y:S01]  /*b060*/  ISETP.GE.AND P1, PT, R18.reuse, R202, PT ;  /* 0x000000ca1200720c */ /* 0x040fe20003f26270 */
[----:B------:R2:W3:Y:S01]  /*b070*/  MUFU.EX2 R87, R3 ;  /* 0x0000000300577308 */ /* 0x0004e20000000800 */
[-C--:B------:R-:W-:Y:S02]  /*b080*/  ISETP.LT.OR P6, PT, R19, R198.reuse, P6 ;  /* 0x000000c61300720c */ /* 0x080fe400037c1670 */
[----:B------:R-:W-:Y:S02]  /*b090*/  ISETP.LT.OR P1, PT, R18, R198, P1 ;  /* 0x000000c61200720c */ /* 0x000fe40000f21670 */
[----:B------:R-:W-:Y:S02]  /*b0a0*/  FSEL R52, R110, -INF , !P6 ;  /* 0xff8000006e347808 */ /* 0x000fe40007000000 */
[----:B-1----:R-:W-:Y:S02]  /*b0b0*/  FMNMX.FTZ R2, R40, R37, !PT ;  /* 0x0000002528027209 */ /* 0x002fe40007810000 */
[----:B------:R-:W-:-:S02]  /*b0c0*/  ISETP.GE.AND P6, PT, R17, R202, PT ;  /* 0x000000ca1100720c */ /* 0x000fc40003fc6270 */
[----:B------:R-:W-:Y:S02]  /*b0d0*/  FMNMX.FTZ R2, R49, R2, !PT ;  /* 0x0000000231027209 */ /* 0x000fe40007810000 */
[----:B------:R-:W-:Y:S02]  /*b0e0*/  ISETP.LT.OR P6, PT, R17, R198, P6 ;  /* 0x000000c61100720c */ /* 0x000fe400037c1670 */
[----:B------:R-:W-:Y:S01]  /*b0f0*/  FMNMX.FTZ R2, R33, R2, !PT ;  /* 0x0000000221027209 */ /* 0x000fe20007810000 */
[----:B--2---:R-:W-:Y:S01]  /*b100*/  FFMA.FTZ R3, R55, UR6, -R0 ;  /* 0x0000000637037c23 */ /* 0x004fe20008010800 */
[----:B------:R-:W-:Y:S01]  /*b110*/  FSEL R55, R108, -INF , !P1 ;  /* 0xff8000006c377808 */ /* 0x000fe20004800000 */
[----:B---3--:R-:W-:Y:S01]  /*b120*/  IMAD.MOV.U32 R113, RZ, RZ, R87 ;  /* 0x000000ffff717224 */ /* 0x008fe200078e0057 */
[----:B------:R-:W-:Y:S01]  /*b130*/  FMNMX.FTZ R2, R10, R2, !PT ;  /* 0x000000020a027209 */ /* 0x000fe20007810000 */
[----:B------:R1:W-:Y:S01]  /*b140*/  MUFU.EX2 R118, R3 ;  /* 0x0000000300767308 */ /* 0x0003e20000000800 */
[----:B------:R-:W-:-:S02]  /*b150*/  ISETP.GE.AND P1, PT, R16, R202, PT ;  /* 0x000000ca1000720c */ /* 0x000fc40003f26270 */
[----:B------:R-:W-:Y:S02]  /*b160*/  FMNMX.FTZ R2, R35, R2, !PT ;  /* 0x0000000223027209 */ /* 0x000fe40007810000 */
[----:B------:R-:W-:Y:S02]  /*b170*/  ISETP.LT.OR P1, PT, R16, R198, P1 ;  /* 0x000000c61000720c */ /* 0x000fe40000f21670 */
[----:B------:R-:W-:-:S04]  /*b180*/  FMNMX.FTZ R2, R34, R2, !PT ;  /* 0x0000000222027209 */ /* 0x000fc80007810000 */
[----:B------:R-:W-:-:S04]  /*b190*/  FMNMX.FTZ R2, R36, R2, !PT ;  /* 0x0000000224027209 */ /* 0x000fc80007810000 */
[----:B------:R-:W-:Y:S01]  /*b1a0*/  FMNMX.FTZ R2, R42, R2, !PT ;  /* 0x000000022a027209 */ /* 0x000fe20007810000 */
[----:B-1----:R-:W-:Y:S01]  /*b1b0*/  FFMA.FTZ R3, R56, UR6, -R0 ;  /* 0x0000000638037c23 */ /* 0x002fe20008010800 */
[----:B------:R-:W-:Y:S01]  /*b1c0*/  FSEL R56, R105, -INF , !P6 ;  /* 0xff80000069387808 */ /* 0x000fe20007000000 */
[----:B------:R-:W-:Y:S01]  /*b1d0*/  IMAD.MOV.U32 R105, RZ, RZ, R85 ;  /* 0x000000ffff697224 */ /* 0x000fe200078e0055 */
[----:B------:R-:W-:Y:S01]  /*b1e0*/  FMNMX.FTZ R2, R43, R2, !PT ;  /* 0x000000022b027209 */ /* 0x000fe20007810000 */
[----:B------:R1:W-:Y:S01]  /*b1f0*/  MUFU.EX2 R119, R3 ;  /* 0x0000000300777308 */ /* 0x0003e20000000800 */
[C---:B------:R-:W-:Y:S02]  /*b200*/  ISETP.GE.AND P6, PT, R15.reuse, R202, PT ;  /* 0x000000ca0f00720c */ /* 0x040fe40003fc6270 */
[----:B------:R-:W-:Y:S02]  /*b210*/  FMNMX.FTZ R2, R44, R2, !PT ;  /* 0x000000022c027209 */ /* 0x000fe40007810000 */
[----:B------:R-:W-:-:S02]  /*b220*/  ISETP.LT.OR P6, PT, R15, R198, P6 ;  /* 0x000000c60f00720c */ /* 0x000fc400037c1670 */
[----:B------:R-:W-:-:S04]  /*b230*/  FMNMX.FTZ R2, R45, R2, !PT ;  /* 0x000000022d027209 */ /* 0x000fc80007810000 */
[----:B------:R-:W-:-:S04]  /*b240*/  FMNMX.FTZ R2, R48, R2, !PT ;  /* 0x0000000230027209 */ /* 0x000fc80007810000 */
[----:B------:R-:W-:Y:S01]  /*b250*/  FMNMX.FTZ R2, R47, R2, !PT ;  /* 0x000000022f027209 */ /* 0x000fe20007810000 */
[----:B-1----:R-:W-:Y:S01]  /*b260*/  FFMA.FTZ R3, R57, UR6, -R0 ;  /* 0x0000000639037c23 */ /* 0x002fe20008010800 */
[----:B------:R-:W-:Y:S02]  /*b270*/  FSEL R57, R104, -INF , !P1 ;  /* 0xff80000068397808 */ /* 0x000fe40004800000 */
[----:B------:R-:W-:Y:S01]  /*b280*/  FMNMX.FTZ R2, R54, R2, !PT ;  /* 0x0000000236027209 */ /* 0x000fe20007810000 */
[----:B------:R1:W-:Y:S01]  /*b290*/  MUFU.EX2 R98, R3 ;  /* 0x0000000300627308 */ /* 0x0003e20000000800 */
[----:B------:R-:W-:Y:S02]  /*b2a0*/  ISETP.GE.AND P1, PT, R14, R202, PT ;  /* 0x000000ca0e00720c */ /* 0x000fe40003f26270 */
        /* <DEDUP_REMOVED lines=8> */
[----:B------:R1:W2:Y:S01]  /*b330*/  MUFU.EX2 R210, R3 ;  /* 0x0000000300d27308 */ /* 0x0002a20000000800 */
        /* <DEDUP_REMOVED lines=18> */
[----:B------:R-:W-:Y:S02]  /*b460*/  FMNMX.FTZ R2, R60, R2, !PT ;  /* 0x000000023c027209 */ /* 0x000fe40007810000 */
[----:B------:R-:W-:Y:S02]  /*b470*/  ISETP.LT.OR P1, PT, R12, R198, P1 ;  /* 0x000000c60c00720c */ /* 0x000fe40000f21670 */
[----:B------:R-:W-:-:S02]  /*b480*/  FMNMX.FTZ R2, R59, R2, !PT ;  /* 0x000000023b027209 */ /* 0x000fc40007810000 */
[----:B------:R-:W-:Y:S02]  /*b490*/  FSEL R64, R93, -INF , !P1 ;  /* 0xff8000005d407808 */ /* 0x000fe40004800000 */
[----:B------:R-:W-:Y:S02]  /*b4a0*/  ISETP.GE.AND P1, PT, R32, R202, PT ;  /* 0x000000ca2000720c */ /* 0x000fe40003f26270 */
[----:B------:R-:W-:Y:S02]  /*b4b0*/  FMNMX.FTZ R2, R64, R2, !PT ;  /* 0x0000000240027209 */ /* 0x000fe40007810000 */
[----:B------:R-:W-:Y:S02]  /*b4c0*/  ISETP.LT.OR P1, PT, R32, R198, P1 ;  /* 0x000000c62000720c */ /* 0x000fe40000f21670 */
[----:B------:R-:W-:Y:S01]  /*b4d0*/  FMNMX.FTZ R2, R95, R2, !PT ;  /* 0x000000025f027209 */ /* 0x000fe20007810000 */
[----:B-1----:R-:W-:Y:S01]  /*b4e0*/  FFMA.FTZ R3, R61, UR6, -R0 ;  /* 0x000000063d037c23 */ /* 0x002fe20008010800 */
[----:B------:R-:W-:-:S02]  /*b4f0*/  FSEL R97, R67, -INF , !P1 ;  /* 0xff80000043617808 */ /* 0x000fc40004800000 */
[C---:B------:R-:W-:Y:S01]  /*b500*/  ISETP.GE.AND P1, PT, R30.reuse, R202, PT ;  /* 0x000000ca1e00720c */ /* 0x040fe20003f26270 */
        /* <DEDUP_REMOVED lines=8> */
[C---:B------:R-:W-:Y:S01]  /*b590*/  ISETP.GE.AND P1, PT, R9.reuse, R201, PT ;  /* 0x000000c90900720c */ /* 0x040fe20003f26270 */
[----:B------:R1:W-:Y:S03]  /*b5a0*/  MUFU.EX2 R131, R3 ;  /* 0x0000000300837308 */ /* 0x0003e60000000800 */
[----:B------:R-:W-:Y:S01]  /*b5b0*/  ISETP.LT.OR P1, PT, R9, R197, P1 ;  /* 0x000000c50900720c */ /* 0x000fe20000f21670 */
[----:B-1----:R-:W-:-:S04]  /*b5c0*/  FFMA.FTZ R3, R63, UR6, -R0 ;  /* 0x000000063f037c23 */ /* 0x002fc80008010800 */
[----:B------:R1:W3:Y:S02]  /*b5d0*/  MUFU.EX2 R176, R3 ;  /* 0x0000000300b07308 */ /* 0x0002e40000000800 */
[----:B-1----:R-:W-:Y:S01]  /*b5e0*/  FFMA.FTZ R3, R65, UR6, -R0 ;  /* 0x0000000641037c23 */ /* 0x002fe20008010800 */
[----:B------:R-:W-:Y:S02]  /*b5f0*/  FSEL R65, R89, -INF , !P6 ;  /* 0xff80000059417808 */ /* 0x000fe40007000000 */
[----:B------:R-:W-:-:S03]  /*b600*/  ISETP.GE.AND P6, PT, R29, R202, PT ;  /* 0x000000ca1d00720c */ /* 0x000fc60003fc6270 */
[----:B------:R1:W-:Y:S01]  /*b610*/  MUFU.EX2 R115, R3 ;  /* 0x0000000300737308 */ /* 0x0003e20000000800 */
[----:B------:R-:W-:Y:S02]  /*b620*/  FMNMX.FTZ R2, R65, R2, !PT ;  /* 0x0000000241027209 */ /* 0x000fe40007810000 */
[----:B------:R-:W-:Y:S02]  /*b630*/  ISETP.LT.OR P6, PT, R29, R198, P6 ;  /* 0x000000c61d00720c */ /* 0x000fe400037c1670 */
[----:B------:R-:W-:Y:S02]  /*b640*/  FMNMX.FTZ R2, R67, R2, !PT ;  /* 0x0000000243027209 */ /* 0x000fe40007810000 */
[----:B------:R-:W-:Y:S02]  /*b650*/  FSEL R249, R84, -INF , !P6 ;  /* 0xff80000054f97808 */ /* 0x000fe40007000000 */
[----:B------:R-:W-:Y:S02]  /*b660*/  ISETP.GE.AND P6, PT, R9, R200, PT ;  /* 0x000000c80900720c */ /* 0x000fe40003fc6270 */
[----:B------:R-:W-:-:S02]  /*b670*/  FMNMX.FTZ R2, R249, R2, !PT ;  /* 0x00000002f9027209 */ /* 0x000fc40007810000 */
[----:B------:R-:W-:Y:S02]  /*b680*/  ISETP.LT.OR P6, PT, R9, R196, P6 ;  /* 0x000000c40900720c */ /* 0x000fe400037c1670 */
[----:B------:R-:W-:Y:S01]  /*b690*/  FMNMX.FTZ R2, R248, R2, !PT ;  /* 0x00000002f8027209 */ /* 0x000fe20007810000 */
[----:B-1----:R-:W-:Y:S01]  /*b6a0*/  FFMA.FTZ R3, R66, UR6, -R0 ;  /* 0x0000000642037c23 */ /* 0x002fe20008010800 */
[----:B------:R-:W-:-:S03]  /*b6b0*/  FSEL R66, R240, -INF , !P1 ;  /* 0xff800000f0427808 */ /* 0x000fc60004800000 */
[----:B------:R-:W1:Y:S01]  /*b6c0*/  SHFL.BFLY PT, R9, R2, 0x2, 0x1f ;  /* 0x0c401f0002097f89 */ /* 0x000e6200000e0000 */
[----:B------:R4:W-:Y:S01]  /*b6d0*/  MUFU.EX2 R134, R3 ;  /* 0x0000000300867308 */ /* 0x0009e20000000800 */
[----:B------:R-:W-:-:S04]  /*b6e0*/  ISETP.GE.AND P1, PT, R6, R201, PT ;  /* 0x000000c90600720c */ /* 0x000fc80003f26270 */
[----:B------:R-:W-:-:S04]  /*b6f0*/  ISETP.LT.OR P1, PT, R6, R197, P1 ;  /* 0x000000c50600720c */ /* 0x000fc80000f21670 */
[----:B------:R-:W-:Y:S01]  /*b700*/  FSEL R62, R228, -INF , !P1 ;  /* 0xff800000e43e7808 */ /* 0x000fe20004800000 */
[--C-:B----4-:R-:W-:Y:S01]  /*b710*/  FFMA.FTZ R3, R68, UR6, -R0.reuse ;  /* 0x0000000644037c23 */ /* 0x110fe20008010800 */
[----:B------:R-:W-:Y:S02]  /*b720*/  FSEL R68, R246, -INF , !P4 ;  /* 0xff800000f6447808 */ /* 0x000fe40006000000 */
[----:B------:R-:W-:Y:S01]  /*b730*/  ISETP.GE.AND P4, PT, R8, R201, PT ;  /* 0x000000c90800720c */ /* 0x000fe20003f86270 */
[----:B------:R4:W5:Y:S01]  /*b740*/  MUFU.EX2 R223, R3 ;  /* 0x0000000300df7308 */ /* 0x0009620000000800 */
[----:B-1----:R-:W-:Y:S02]  /*b750*/  FMNMX.FTZ R2, R2, R9, !PT ;  /* 0x0000000902027209 */ /* 0x002fe40007810000 */
[----:B------:R-:W-:Y:S01]  /*b760*/  ISETP.LT.OR P4, PT, R8, R197, P4 ;  /* 0x000000c50800720c */ /* 0x000fe20002781670 */
[----:B----4-:R-:W-:Y:S01]  /*b770*/  FFMA.FTZ R3, R72, UR6, -R0 ;  /* 0x0000000648037c23 */ /* 0x010fe20008010800 */
[----:B------:R-:W-:-:S02]  /*b780*/  FSEL R72, R242, -INF , !P5 ;  /* 0xff800000f2487808 */ /* 0x000fc40006800000 */
[C---:B------:R-:W-:Y:S01]  /*b790*/  ISETP.GE.AND P5, PT, R7.reuse, R200, PT ;  /* 0x000000c80700720c */ /* 0x040fe20003fa6270 */
[----:B------:R1:W4:Y:S03]  /*b7a0*/  MUFU.EX2 R218, R3 ;  /* 0x0000000300da7308 */ /* 0x0003260000000800 */
[----:B------:R-:W-:Y:S01]  /*b7b0*/  ISETP.LT.OR P5, PT, R7, R196, P5 ;  /* 0x000000c40700720c */ /* 0x000fe20002fa1670 */
[--C-:B-1----:R-:W-:Y:S01]  /*b7c0*/  FFMA.FTZ R3, R73, UR6, -R0.reuse ;  /* 0x0000000649037c23 */ /* 0x102fe20008010800 */
[----:B------:R-:W-:Y:S02]  /*b7d0*/  FSEL R73, R244, -INF , !P3 ;  /* 0xff800000f4497808 */ /* 0x000fe40005800000 */
[C---:B------:R-:W-:Y:S01]  /*b7e0*/  ISETP.GE.AND P3, PT, R8.reuse, R200, PT ;  /* 0x000000c80800720c */ /* 0x040fe20003f66270 */
[----:B------:R1:W4:Y:S03]  /*b7f0*/  MUFU.EX2 R217, R3 ;  /* 0x0000000300d97308 */ /* 0x0003260000000800 */
[----:B------:R-:W-:Y:S01]  /*b800*/  ISETP.LT.OR P3, PT, R8, R196, P3 ;  /* 0x000000c40800720c */ /* 0x000fe20001f61670 */
[----:B-1----:R-:W-:Y:S01]  /*b810*/  FFMA.FTZ R3, R70, UR6, -R0 ;  /* 0x0000000646037c23 */ /* 0x002fe20008010800 */
[----:B------:R-:W-:-:S02]  /*b820*/  FSEL R70, R245, -INF , !P0 ;  /* 0xff800000f5467808 */ /* 0x000fc40004000000 */
[C---:B------:R-:W-:Y:S01]  /*b830*/  ISETP.GE.AND P0, PT, R7.reuse, R201, PT ;  /* 0x000000c90700720c */ /* 0x040fe20003f06270 */
[----:B------:R1:W4:Y:S03]  /*b840*/  MUFU.EX2 R215, R3 ;  /* 0x0000000300d77308 */ /* 0x0003260000000800 */
[----:B------:R-:W-:Y:S02]  /*b850*/  ISETP.LT.OR P0, PT, R7, R197, P0 ;  /* 0x000000c50700720c */ /* 0x000fe40000701670 */
[----:B------:R-:W2:Y:S02]  /*b860*/  SHFL.BFLY PT, R7, R2, 0x1, 0x1f ;  /* 0x0c201f0002077f89 */ /* 0x000ea400000e0000 */
[----:B------:R-:W-:Y:S02]  /*b870*/  FSEL R63, R236, -INF , !P0 ;  /* 0xff800000ec3f7808 */ /* 0x000fe40004000000 */
[----:B------:R-:W-:-:S04]  /*b880*/  ISETP.GE.AND P0, PT, R4, R201, PT ;  /* 0x000000c90400720c */ /* 0x000fc80003f06270 */
[----:B------:R-:W-:Y:S01]  /*b890*/  ISETP.LT.OR P0, PT, R4, R197, P0 ;  /* 0x000000c50400720c */ /* 0x000fe20000701670 */
[----:B-1----:R-:W-:Y:S01]  /*b8a0*/  FFMA.FTZ R3, R69, UR6, -R0 ;  /* 0x0000000645037c23 */ /* 0x002fe20008010800 */
[----:B------:R-:W-:Y:S02]  /*b8b0*/  FSEL R69, R239, -INF , !P4 ;  /* 0xff800000ef457808 */ /* 0x000fe40006000000 */
[C---:B------:R-:W-:Y:S01]  /*b8c0*/  ISETP.GE.AND P4, PT, R6.reuse, R200, PT ;  /* 0x000000c80600720c */ /* 0x040fe20003f86270 */
[----:B------:R1:W4:Y:S03]  /*b8d0*/  MUFU.EX2 R130, R3 ;  /* 0x0000000300827308 */ /* 0x0003260000000800 */
[----:B------:R-:W-:Y:S02]  /*b8e0*/  ISETP.LT.OR P4, PT, R6, R196, P4 ;  /* 0x000000c40600720c */ /* 0x000fe40002781670 */
[----:B--2---:R-:W-:-:S02]  /*b8f0*/  FMNMX.FTZ R110, R2, R7, !PT ;  /* 0x00000007026e7209 */ /* 0x004fc40007810000 */
[----:B------:R-:W-:Y:S02]  /*b900*/  FMNMX.FTZ R2, R39, R79, !PT ;  /* 0x0000004f27027209 */ /* 0x000fe40007810000 */
[----:B------:R-:W-:Y:S02]  /*b910*/  FSETP.NEU.FTZ.AND P1, PT, R110, -INF , PT ;  /* 0xff8000006e00780b */ /* 0x000fe40003f3d000 */
[----:B------:R-:W-:Y:S01]  /*b920*/  FMNMX.FTZ R2, R80, R2, !PT ;  /* 0x0000000250027209 */ /* 0x000fe20007810000 */
[----:B-1----:R-:W-:Y:S01]  /*b930*/  FFMA.FTZ R3, R71, UR6, -R0 ;  /* 0x0000000647037c23 */ /* 0x002fe20008010800 */
[----:B------:R-:W-:Y:S02]  /*b940*/  FSEL R71, R238, -INF , !P6 ;  /* 0xff800000ee477808 */ /* 0x000fe40007000000 */
[----:B------:R-:W-:Y:S01]  /*b950*/  ISETP.GE.AND P6, PT, R5, R201, PT ;  /* 0x000000c90500720c */ /* 0x000fe20003fc6270 */
[----:B------:R1:W-:Y:S01]  /*b960*/  MUFU.EX2 R246, R3 ;  /* 0x0000000300f67308 */ /* 0x0003e20000000800 */
[----:B------:R-:W-:-:S02]  /*b970*/  FMNMX.FTZ R2, R68, R2, !PT ;  /* 0x0000000244027209 */ /* 0x000fc40007810000 */
[----:B------:R-:W-:-:S04]  /*b980*/  ISETP.LT.OR P6, PT, R5, R197, P6 ;  /* 0x000000c50500720c */ /* 0x000fc800037c1670 */
[----:B------:R-:W-:Y:S02]  /*b990*/  FSEL R61, R222, -INF , !P6 ;  /* 0xff800000de3d7808 */ /* 0x000fe40007000000 */
[----:B------:R-:W-:-:S04]  /*b9a0*/  ISETP.GE.AND P6, PT, R27, R200, PT ;  /* 0x000000c81b00720c */ /* 0x000fc80003fc6270 */
        /* <DEDUP_REMOVED lines=8> */
[----:B------:R-:W-:-:S03]  /*ba30*/  FFMA.FTZ R5, R76, UR6, -R0 ;  /* 0x000000064c057c23 */ /* 0x000fc60008010800 */
[----:B------:R-:W-:-:S03]  /*ba40*/  FSEL R83, R221, -INF , !P3 ;  /* 0xff800000dd537808 */ /* 0x000fc60005800000 */
[----:B------:R-:W-:Y:S01]  /*ba50*/  MUFU.EX2 R242, R5 ;  /* 0x0000000500f27308 */ /* 0x000fe20000000800 */
[----:B------:R-:W-:-:S04]  /*ba60*/  ISETP.GE.AND P3, PT, R26, R200, PT ;  /* 0x000000c81a00720c */ /* 0x000fc80003f66270 */
[----:B------:R-:W-:Y:S01]  /*ba70*/  ISETP.LT.OR P3, PT, R26, R196, P3 ;  /* 0x000000c41a00720c */ /* 0x000fe20001f61670 */
[--C-:B-1----:R-:W-:Y:S01]  /*ba80*/  FFMA.FTZ R3, R75, UR6, -R0.reuse ;  /* 0x000000064b037c23 */ /* 0x102fe20008010800 */
[----:B------:R-:W-:Y:S01]  /*ba90*/  FFMA.FTZ R0, R74, UR6, -R0 ;  /* 0x000000064a007c23 */ /* 0x000fe20008010800 */
[----:B------:R-:W-:Y:S02]  /*baa0*/  FSEL R74, R233, -INF , !P5 ;  /* 0xff800000e94a7808 */ /* 0x000fe40006800000 */
[----:B------:R1:W-:Y:S01]  /*bab0*/  MUFU.EX2 R240, R3 ;  /* 0x0000000300f07308 */ /* 0x0003e20000000800 */
[----:B------:R-:W-:Y:S02]  /*bac0*/  ISETP.GE.AND P5, PT, R4, R200, PT ;  /* 0x000000c80400720c */ /* 0x000fe40003fa6270 */
[----:B------:R-:W-:Y:S02]  /*bad0*/  FSEL R75, R227, -INF , !P4 ;  /* 0xff800000e34b7808 */ /* 0x000fe40006000000 */
[----:B------:R-:W-:-:S02]  /*bae0*/  ISETP.GE.AND P4, PT, R27, R201, PT ;  /* 0x000000c91b00720c */ /* 0x000fc40003f86270 */
[----:B------:R-:W-:Y:S01]  /*baf0*/  ISETP.LT.OR P5, PT, R4, R196, P5 ;  /* 0x000000c40400720c */ /* 0x000fe20002fa1670 */
[----:B------:R2:W-:Y:S01]  /*bb00*/  MUFU.EX2 R239, R0 ;  /* 0x0000000000ef7308 */ /* 0x0005e20000000800 */
[----:B------:R-:W-:Y:S02]  /*bb10*/  ISETP.LT.OR P4, PT, R27, R197, P4 ;  /* 0x000000c51b00720c */ /* 0x000fe40002781670 */
[----:B------:R-:W-:Y:S02]  /*bb20*/  FSEL R85, R214, -INF , !P5 ;  /* 0xff800000d6557808 */ /* 0x000fe40006800000 */
[----:B------:R-:W-:Y:S02]  /*bb30*/  ISETP.GE.AND P5, PT, R25, R201, PT ;  /* 0x000000c91900720c */ /* 0x000fe40003fa6270 */
[----:B------:R-:W-:Y:S01]  /*bb40*/  FSEL R27, R213, -INF , !P4 ;  /* 0xff800000d51b7808 */ /* 0x000fe20006000000 */
[----:B-1----:R-:W-:Y:S01]  /*bb50*/  FMUL.FTZ R3, R110, UR6 ;  /* 0x000000066e037c20 */ /* 0x002fe20008410000 */
[----:B------:R-:W-:-:S02]  /*bb60*/  ISETP.GE.AND P4, PT, R25, R200, PT ;  /* 0x000000c81900720c */ /* 0x000fc40003f86270 */
[----:B------:R-:W-:Y:S02]  /*bb70*/  ISETP.LT.OR P5, PT, R25, R197, P5 ;  /* 0x000000c51900720c */ /* 0x000fe40002fa1670 */
[----:B------:R-:W-:Y:S02]  /*bb80*/  FSEL R3, R3, RZ, P1 ;  /* 0x000000ff03037208 */ /* 0x000fe40000800000 */
[----:B------:R-:W-:Y:S02]  /*bb90*/  ISETP.LT.OR P4, PT, R25, R196, P4 ;  /* 0x000000c41900720c */ /* 0x000fe40002781670 */
[----:B------:R-:W-:Y:S01]  /*bba0*/  FSEL R87, R211, -INF , !P3 ;  /* 0xff800000d3577808 */ /* 0x000fe20005800000 */
[--C-:B--2---:R-:W-:Y:S01]  /*bbb0*/  FFMA.FTZ R0, R37, UR6, -R3.reuse ;  /* 0x0000000625007c23 */ /* 0x104fe20008010803 */
[----:B------:R-:W-:Y:S01]  /*bbc0*/  FSEL R37, R224, -INF , !P0 ;  /* 0xff800000e0257808 */ /* 0x000fe20004000000 */
[----:B------:R-:W-:Y:S01]  /*bbd0*/  FFMA.FTZ R4, R55, UR6, -R3 ;  /* 0x0000000637047c23 */ /* 0x000fe20008010803 */
[----:B------:R-:W-:Y:S01]  /*bbe0*/  ISETP.GE.AND P0, PT, R26, R201, PT ;  /* 0x000000c91a00720c */ /* 0x000fe20003f06270 */
[----:B------:R1:W-:Y:S01]  /*bbf0*/  MUFU.EX2 R129, R0 ;  /* 0x0000000000817308 */ /* 0x0003e20000000800 */
[----:B------:R-:W-:-:S02]  /*bc00*/  FSEL R25, R205, -INF , !P5 ;  /* 0xff800000cd197808 */ /* 0x000fc40006800000 */
[----:B------:R-:W-:Y:S02]  /*bc10*/  ISETP.LT.OR P0, PT, R26, R197, P0 ;  /* 0x000000c51a00720c */ /* 0x000fe40000701670 */
[C---:B------:R-:W-:Y:S02]  /*bc20*/  ISETP.GE.AND P3, PT, R23.reuse, R201, PT ;  /* 0x000000c91700720c */ /* 0x040fe40003f66270 */
[----:B------:R-:W-:Y:S01]  /*bc30*/  FSEL R26, R212, -INF , !P0 ;  /* 0xff800000d41a7808 */ /* 0x000fe20004000000 */
[----:B------:R2:W-:Y:S01]  /*bc40*/  MUFU.EX2 R213, R4 ;  /* 0x0000000400d57308 */ /* 0x0005e20000000800 */
[CC--:B------:R-:W-:Y:S02]  /*bc50*/  ISETP.GE.AND P0, PT, R24.reuse, R200.reuse, PT ;  /* 0x000000c81800720c */ /* 0x0c0fe40003f06270 */
[----:B------:R-:W-:Y:S02]  /*bc60*/  ISETP.GE.AND P5, PT, R23, R200, PT ;  /* 0x000000c81700720c */ /* 0x000fe40003fa6270 */
[----:B------:R-:W-:-:S02]  /*bc70*/  ISETP.LT.OR P0, PT, R24, R196, P0 ;  /* 0x000000c41800720c */ /* 0x000fc40000701670 */
[----:B------:R-:W-:Y:S01]  /*bc80*/  ISETP.LT.OR P3, PT, R23, R197, P3 ;  /* 0x000000c51700720c */ /* 0x000fe20001f61670 */
[--C-:B-1----:R-:W-:Y:S01]  /*bc90*/  FFMA.FTZ R0, R49, UR6, -R3.reuse ;  /* 0x0000000631007c23 */ /* 0x102fe20008010803 */
[----:B------:R-:W-:Y:S01]  /*bca0*/  IMAD.MOV.U32 R49, RZ, RZ, R220 ;  /* 0x000000ffff317224 */ /* 0x000fe200078e00dc */
[----:B------:R-:W-:Y:S01]  /*bcb0*/  ISETP.LT.OR P5, PT, R23, R196, P5 ;  /* 0x000000c41700720c */ /* 0x000fe20002fa1670 */
[----:B------:R-:W-:Y:S01]  /*bcc0*/  IMAD.MOV.U32 R220, RZ, RZ, R86 ;  /* 0x000000ffffdc7224 */ /* 0x000fe200078e0056 */
[----:B------:R1:W-:Y:S01]  /*bcd0*/  MUFU.EX2 R177, R0 ;  /* 0x0000000000b17308 */ /* 0x0003e20000000800 */
[----:B------:R-:W-:Y:S02]  /*bce0*/  FSEL R86, R216, -INF , !P6 ;  /* 0xff800000d8567808 */ /* 0x000fe40007000000 */
[----:B------:R-:W-:Y:S01]  /*bcf0*/  ISETP.GE.AND P6, PT, R24, R201, PT ;  /* 0x000000c91800720c */ /* 0x000fe20003fc6270 */
[----:B--2---:R-:W-:Y:S01]  /*bd00*/  FFMA.FTZ R4, R56, UR6, -R3 ;  /* 0x0000000638047c23 */ /* 0x004fe20008010803 */
[----:B------:R-:W-:-:S02]  /*bd10*/  FSEL R93, R207, -INF , !P0 ;  /* 0xff800000cf5d7808 */ /* 0x000fc40004000000 */
[----:B------:R-:W-:Y:S01]  /*bd20*/  ISETP.LT.OR P6, PT, R24, R197, P6 ;  /* 0x000000c51800720c */ /* 0x000fe200037c1670 */
[----:B------:R-:W-:Y:S01]  /*bd30*/  IMAD.MOV.U32 R24, RZ, RZ, R128 ;  /* 0x000000ffff187224 */ /* 0x000fe200078e0080 */
[CC--:B------:R-:W-:Y:S01]  /*bd40*/  ISETP.GE.AND P0, PT, R21.reuse, R201.reuse, PT ;  /* 0x000000c91500720c */ /* 0x0c0fe20003f06270 */
[----:B------:R-:W-:Y:S01]  /*bd50*/  IMAD.MOV.U32 R128, RZ, RZ, R209 ;  /* 0x000000ffff807224 */ /* 0x000fe200078e00d1 */
[----:B------:R-:W-:Y:S01]  /*bd60*/  FSEL R23, R206, -INF , !P6 ;  /* 0xff800000ce177808 */ /* 0x000fe20007000000 */
[----:B------:R2:W-:Y:S01]  /*bd70*/  MUFU.EX2 R212, R4 ;  /* 0x0000000400d47308 */ /* 0x0005e20000000800 */
[C---:B------:R-:W-:Y:S02]  /*bd80*/  ISETP.GE.AND P6, PT, R22.reuse, R201, PT ;  /* 0x000000c91600720c */ /* 0x040fe40003fc6270 */
[-C--:B------:R-:W-:Y:S01]  /*bd90*/  ISETP.LT.OR P0, PT, R21, R197.reuse, P0 ;  /* 0x000000c51500720c */ /* 0x080fe20000701670 */
[----:B-1----:R-:W-:Y:S01]  /*bda0*/  FFMA.FTZ R0, R33, UR6, -R3 ;  /* 0x0000000621007c23 */ /* 0x002fe20008010803 */
[----:B------:R-:W-:-:S02]  /*bdb0*/  ISETP.LT.OR P6, PT, R22, R197, P6 ;  /* 0x000000c51600720c */ /* 0x000fc400037c1670 */
[----:B------:R-:W-:Y:S01]  /*bdc0*/  FSEL R92, R204, -INF , !P4 ;  /* 0xff800000cc5c7808 */ /* 0x000fe20006000000 */
[----:B------:R1:W-:Y:S01]  /*bdd0*/  MUFU.EX2 R180, R0 ;  /* 0x0000000000b47308 */ /* 0x0003e20000000800 */
[C---:B------:R-:W-:Y:S02]  /*bde0*/  ISETP.GE.AND P4, PT, R22.reuse, R200, PT ;  /* 0x000000c81600720c */ /* 0x040fe40003f86270 */
[----:B------:R-:W-:Y:S02]  /*bdf0*/  FSEL R9, R173, -INF , !P0 ;  /* 0xff800000ad097808 */ /* 0x000fe40004000000 */
[----:B------:R-:W-:Y:S02]  /*be00*/  ISETP.GE.AND P0, PT, R19, R201, PT ;  /* 0x000000c91300720c */ /* 0x000fe40003f06270 */
[----:B------:R-:W-:Y:S01]  /*be10*/  ISETP.LT.OR P4, PT, R22, R196, P4 ;  /* 0x000000c41600720c */ /* 0x000fe20002781670 */
[----:B--2---:R-:W-:Y:S01]  /*be20*/  FFMA.FTZ R4, R57, UR6, -R3 ;  /* 0x0000000639047c23 */ /* 0x004fe20008010803 */
[----:B------:R-:W-:-:S02]  /*be30*/  FSEL R22, R182, -INF , !P3 ;  /* 0xff800000b6167808 */ /* 0x000fc40005800000 */
[----:B------:R-:W-:Y:S01]  /*be40*/  ISETP.LT.OR P0, PT, R19, R197, P0 ;  /* 0x000000c51300720c */ /* 0x000fe20000701670 */
[----:B------:R-:W-:Y:S01]  /*be50*/  MUFU.EX2 R211, R4 ;  /* 0x0000000400d37308 */ /* 0x000fe20000000800 */
[----:B------:R-:W-:Y:S02]  /*be60*/  ISETP.GE.AND P3, PT, R21, R200, PT ;  /* 0x000000c81500720c */ /* 0x000fe40003f66270 */
[----:B------:R-:W-:Y:S01]  /*be70*/  FSEL R7, R172, -INF , !P0 ;  /* 0xff800000ac077808 */ /* 0x000fe20004000000 */
[----:B-1----:R-:W-:Y:S01]  /*be80*/  FFMA.FTZ R0, R10, UR6, -R3 ;  /* 0x000000060a007c23 */ /* 0x002fe20008010803 */
[----:B------:R-:W-:Y:S02]  /*be90*/  FSEL R10, R183, -INF , !P6 ;  /* 0xff800000b70a7808 */ /* 0x000fe40007000000 */
[-C--:B------:R-:W-:Y:S01]  /*bea0*/  ISETP.GE.AND P6, PT, R20, R201.reuse, PT ;  /* 0x000000c91400720c */ /* 0x080fe20003fc6270 */
[----:B------:R1:W2:Y:S01]  /*beb0*/  MUFU.EX2 R181, R0 ;  /* 0x0000000000b57308 */ /* 0x0002a20000000800 */
[----:B------:R-:W-:-:S02]  /*bec0*/  ISETP.GE.AND P0, PT, R17, R201, PT ;  /* 0x000000c91100720c */ /* 0x000fc40003f06270 */
[-C--:B------:R-:W-:Y:S02]  /*bed0*/  ISETP.LT.OR P6, PT, R20, R197.reuse, P6 ;  /* 0x000000c51400720c */ /* 0x080fe400037c1670 */
[----:B------:R-:W-:Y:S02]  /*bee0*/  ISETP.LT.OR P0, PT, R17, R197, P0 ;  /* 0x000000c51100720c */ /* 0x000fe40000701670 */
[----:B------:R-:W-:Y:S02]  /*bef0*/  FSEL R8, R174, -INF , !P6 ;  /* 0xff800000ae087808 */ /* 0x000fe40007000000 */
[C---:B------:R-:W-:Y:S02]  /*bf00*/  ISETP.GE.AND P6, PT, R18.reuse, R201, PT ;  /* 0x000000c91200720c */ /* 0x040fe40003fc6270 */
[----:B------:R-:W-:Y:S01]  /*bf10*/  ISETP.LT.OR P3, PT, R21, R196, P3 ;  /* 0x000000c41500720c */ /* 0x000fe20001f61670 */
[----:B------:R-:W-:Y:S01]  /*bf20*/  IMAD.MOV.U32 R21, RZ, RZ, R210 ;  /* 0x000000ffff157224 */ /* 0x000fe200078e00d2 */
[----:B------:R-:W-:-:S02]  /*bf30*/  ISETP.LT.OR P6, PT, R18, R197, P6 ;  /* 0x000000c51200720c */ /* 0x000fc400037c1670 */
[----:B------:R-:W-:Y:S01]  /*bf40*/  FSEL R55, R235, -INF , !P4 ;  /* 0xff800000eb377808 */ /* 0x000fe20006000000 */
[----:B-1----:R-:W-:Y:S01]  /*bf50*/  FFMA.FTZ R0, R35, UR6, -R3 ;  /* 0x0000000623007c23 */ /* 0x002fe20008010803 */
[----:B------:R-:W-:Y:S02]  /*bf60*/  FSEL R33, R168, -INF , !P6 ;  /* 0xff800000a8217808 */ /* 0x000fe40007000000 */
[----:B------:R-:W-:Y:S01]  /*bf70*/  ISETP.GE.AND P6, PT, R16, R201, PT ;  /* 0x000000c91000720c */ /* 0x000fe20003fc6270 */
[----:B------:R1:W-:Y:S01]  /*bf80*/  MUFU.EX2 R209, R0 ;  /* 0x0000000000d17308 */ /* 0x0003e20000000800 */
[----:B------:R-:W-:Y:S02]  /*bf90*/  FSEL R89, R230, -INF , !P3 ;  /* 0xff800000e6597808 */ /* 0x000fe40005800000 */
[----:B------:R-:W-:Y:S02]  /*bfa0*/  ISETP.LT.OR P6, PT, R16, R197, P6 ;  /* 0x000000c51000720c */ /* 0x000fe400037c1670 */
[----:B------:R-:W-:-:S02]  /*bfb0*/  ISETP.GE.AND P4, PT, R17, R200, PT ;  /* 0x000000c81100720c */ /* 0x000fc40003f86270 */
[----:B------:R-:W-:Y:S01]  /*bfc0*/  FSEL R35, R120, -INF , !P6 ;  /* 0xff80000078237808 */ /* 0x000fe20007000000 */
[----:B---3--:R-:W-:Y:S01]  /*bfd0*/  IMAD.MOV.U32 R120, RZ, RZ, R176 ;  /* 0x000000ffff787224 */ /* 0x008fe200078e00b0 */
[----:B------:R-:W-:Y:S02]  /*bfe0*/  ISETP.GE.AND P6, PT, R14, R201, PT ;  /* 0x000000c90e00720c */ /* 0x000fe40003fc6270 */
[----:B------:R-:W-:Y:S02]  /*bff0*/  ISETP.GE.AND P3, PT, R16, R200, PT ;  /* 0x000000c81000720c */ /* 0x000fe40003f66270 */
[----:B------:R-:W-:Y:S02]  /*c000*/  ISETP.LT.OR P6, PT, R14, R197, P6 ;  /* 0x000000c50e00720c */ /* 0x000fe400037c1670 */
[----:B------:R-:W-:Y:S01]  /*c010*/  ISETP.LT.OR P4, PT, R17, R196, P4 ;  /* 0x000000c41100720c */ /* 0x000fe20002781670 */
[----:B-1----:R-:W-:Y:S01]  /*c020*/  FFMA.FTZ R0, R34, UR6, -R3 ;  /* 0x0000000622007c23 */ /* 0x002fe20008010803 */
[----:B------:R-:W-:Y:S01]  /*c030*/  FSEL R34, R125, -INF , !P0 ;  /* 0xff8000007d227808 */ /* 0x000fe20004000000 */
[----:B------:R-:W-:Y:S01]  /*c040*/  IMAD.MOV.U32 R125, RZ, RZ, R208 ;  /* 0x000000ffff7d7224 */ /* 0x000fe200078e00d0 */
[C---:B------:R-:W-:Y:S01]  /*c050*/  ISETP.GE.AND P0, PT, R15.reuse, R201, PT ;  /* 0x000000c90f00720c */ /* 0x040fe20003f06270 */
[----:B------:R1:W-:Y:S01]  /*c060*/  MUFU.EX2 R222, R0 ;  /* 0x0000000000de7308 */ /* 0x0003e20000000800 */
[----:B------:R-:W-:Y:S01]  /*c070*/  FSEL R78, R112, -INF , !P6 ;  /* 0xff800000704e7808 */ /* 0x000fe20007000000 */
[----:B------:R-:W-:Y:S01]  /*c080*/  IMAD.MOV.U32 R112, RZ, RZ, R169 ;  /* 0x000000ffff707224 */ /* 0x000fe200078e00a9 */
[----:B------:R-:W-:-:S02]  /*c090*/  ISETP.LT.OR P0, PT, R15, R197, P0 ;  /* 0x000000c50f00720c */ /* 0x000fc40000701670 */
[-C--:B------:R-:W-:Y:S02]  /*c0a0*/  ISETP.GE.AND P6, PT, R12, R201.reuse, PT ;  /* 0x000000c90c00720c */ /* 0x080fe40003fc6270 */
[----:B------:R-:W-:Y:S02]  /*c0b0*/  FSEL R76, R116, -INF , !P0 ;  /* 0xff800000744c7808 */ /* 0x000fe40004000000 */
[C---:B------:R-:W-:Y:S02]  /*c0c0*/  ISETP.GE.AND P0, PT, R13.reuse, R201, PT ;  /* 0x000000c90d00720c */ /* 0x040fe40003f06270 */
[-C--:B------:R-:W-:Y:S02]  /*c0d0*/  ISETP.LT.OR P6, PT, R12, R197.reuse, P6 ;  /* 0x000000c50c00720c */ /* 0x080fe400037c1670 */
[----:B------:R-:W-:Y:S02]  /*c0e0*/  ISETP.LT.OR P0, PT, R13, R197, P0 ;  /* 0x000000c50d00720c */ /* 0x000fe40000701670 */
[----:B------:R-:W-:Y:S01]  /*c0f0*/  FSEL R91, R111, -INF , !P6 ;  /* 0xff8000006f5b7808 */ /* 0x000fe20007000000 */
[----:B-1----:R-:W-:Y:S01]  /*c100*/  FFMA.FTZ R0, R36, UR6, -R3 ;  /* 0x0000000624007c23 */ /* 0x002fe20008010803 */
[----:B------:R-:W-:Y:S01]  /*c110*/  FSEL R84, R109, -INF , !P0 ;  /* 0xff8000006d547808 */ /* 0x000fe20004000000 */
[----:B------:R-:W-:Y:S01]  /*c120*/  IMAD.MOV.U32 R36, RZ, RZ, R105 ;  /* 0x000000ffff247224 */ /* 0x000fe200078e0069 */
[CC--:B------:R-:W-:Y:S01]  /*c130*/  ISETP.GE.AND P0, PT, R11.reuse, R201.reuse, PT ;  /* 0x000000c90b00720c */ /* 0x0c0fe20003f06270 */
[----:B------:R1:W-:Y:S01]  /*c140*/  MUFU.EX2 R221, R0 ;  /* 0x0000000000dd7308 */ /* 0x0003e20000000800 */
[----:B------:R-:W-:Y:S01]  /*c150*/  ISETP.GE.AND P6, PT, R32, R201, PT ;  /* 0x000000c92000720c */ /* 0x000fe20003fc6270 */
[----:B------:R-:W-:Y:S01]  /*c160*/  IMAD.MOV.U32 R105, RZ, RZ, R98 ;  /* 0x000000ffff697224 */ /* 0x000fe200078e0062 */
[----:B------:R-:W-:-:S02]  /*c170*/  ISETP.LT.OR P0, PT, R11, R197, P0 ;  /* 0x000000c50b00720c */ /* 0x000fc40000701670 */
[----:B------:R-:W-:Y:S02]  /*c180*/  ISETP.LT.OR P6, PT, R32, R197, P6 ;  /* 0x000000c52000720c */ /* 0x000fe400037c1670 */
[----:B------:R-:W-:Y:S02]  /*c190*/  FSEL R236, R94, -INF , !P0 ;  /* 0xff8000005eec7808 */ /* 0x000fe40004000000 */
[C---:B------:R-:W-:Y:S02]  /*c1a0*/  ISETP.GE.AND P0, PT, R31.reuse, R201, PT ;  /* 0x000000c91f00720c */ /* 0x040fe40003f06270 */
[----:B------:R-:W-:Y:S02]  /*c1b0*/  FSEL R233, R100, -INF , !P6 ;  /* 0xff80000064e97808 */ /* 0x000fe40007000000 */
[----:B------:R-:W-:Y:S02]  /*c1c0*/  ISETP.LT.OR P0, PT, R31, R197, P0 ;  /* 0x000000c51f00720c */ /* 0x000fe40000701670 */
[----:B------:R-:W-:-:S02]  /*c1d0*/  ISETP.GE.AND P6, PT, R30, R201, PT ;  /* 0x000000c91e00720c */ /* 0x000fc40003fc6270 */
[----:B-1----:R-:W-:Y:S01]  /*c1e0*/  FMNMX.FTZ R0, R70, R2, !PT ;  /* 0x0000000246007209 */ /* 0x002fe20007810000 */
[----:B------:R-:W-:Y:S01]  /*c1f0*/  FFMA.FTZ R2, R42, UR6, -R3 ;  /* 0x000000062a027c23 */ /* 0x000fe20008010803 */
[----:B------:R-:W-:Y:S01]  /*c200*/  ISETP.LT.OR P6, PT, R30, R197, P6 ;  /* 0x000000c51e00720c */ /* 0x000fe200037c1670 */
[----:B------:R-:W-:Y:S01]  /*c210*/  IMAD.MOV.U32 R42, RZ, RZ, R113 ;  /* 0x000000ffff2a7224 */ /* 0x000fe200078e0071 */
[----:B------:R-:W-:Y:S01]  /*c220*/  FMNMX.FTZ R0, R66, R0, !PT ;  /* 0x0000000042007209 */ /* 0x000fe20007810000 */
[----:B------:R1:W-:Y:S01]  /*c230*/  MUFU.EX2 R228, R2 ;  /* 0x0000000200e47308 */ /* 0x0003e20000000800 */
[----:B------:R-:W-:Y:S02]  /*c240*/  FSEL R100, R107, -INF , !P6 ;  /* 0xff8000006b647808 */ /* 0x000fe40007000000 */
[----:B------:R-:W-:Y:S02]  /*c250*/  FMNMX.FTZ R0, R69, R0, !PT ;  /* 0x0000000045007209 */ /* 0x000fe40007810000 */
[----:B------:R-:W-:-:S02]  /*c260*/  ISETP.GE.AND P6, PT, R20, R200, PT ;  /* 0x000000c81400720c */ /* 0x000fc40003fc6270 */
[----:B------:R-:W-:Y:S02]  /*c270*/  FMNMX.FTZ R0, R63, R0, !PT ;  /* 0x000000003f007209 */ /* 0x000fe40007810000 */
[----:B------:R-:W-:Y:S01]  /*c280*/  ISETP.LT.OR P6, PT, R20, R196, P6 ;  /* 0x000000c41400720c */ /* 0x000fe200037c1670 */
[----:B------:R-:W-:Y:S01]  /*c290*/  IMAD.MOV.U32 R20, RZ, RZ, R103 ;  /* 0x000000ffff147224 */ /* 0x000fe200078e0067 */
[----:B------:R-:W-:Y:S02]  /*c2a0*/  FMNMX.FTZ R0, R62, R0, !PT ;  /* 0x000000003e007209 */ /* 0x000fe40007810000 */
[----:B------:R-:W-:Y:S02]  /*c2b0*/  FSEL R88, R232, -INF , !P6 ;  /* 0xff800000e8587808 */ /* 0x000fe40007000000 */
[----:B------:R-:W-:Y:S01]  /*c2c0*/  FMNMX.FTZ R0, R61, R0, !PT ;  /* 0x000000003d007209 */ /* 0x000fe20007810000 */
[----:B-1----:R-:W-:Y:S01]  /*c2d0*/  FFMA.FTZ R2, R43, UR6, -R3 ;  /* 0x000000062b027c23 */ /* 0x002fe20008010803 */
[----:B------:R-:W-:Y:S01]  /*c2e0*/  ISETP.LT.OR P3, PT, R16, R196, P3 ;  /* 0x000000c41000720c */ /* 0x000fe20001f61670 */
[----:B------:R-:W-:Y:S01]  /*c2f0*/  IMAD.MOV.U32 R43, RZ, RZ, R128 ;  /* 0x000000ffff2b7224 */ /* 0x000fe200078e0080 */
        /* <DEDUP_REMOVED lines=9> */
[----:B------:R-:W-:Y:S02]  /*c390*/  IMAD.MOV.U32 R44, RZ, RZ, R170 ;  /* 0x000000ffff2c7224 */ /* 0x000fe400078e00aa */
[----:B------:R-:W-:Y:S01]  /*c3a0*/  FMNMX.FTZ R0, R22, R0, !PT ;  /* 0x0000000016007209 */ /* 0x000fe20007810000 */
[----:B------:R-:W-:Y:S02]  /*c3b0*/  IMAD.MOV.U32 R170, RZ, RZ, R220 ;  /* 0x000000ffffaa7224 */ /* 0x000fe400078e00dc */
[----:B------:R-:W-:Y:S01]  /*c3c0*/  IMAD.MOV.U32 R220, RZ, RZ, R226 ;  /* 0x000000ffffdc7224 */ /* 0x000fe200078e00e2 */
[----:B------:R-:W-:Y:S01]  /*c3d0*/  FMNMX.FTZ R0, R10, R0, !PT ;  /* 0x000000000a007209 */ /* 0x000fe20007810000 */
[----:B------:R1:W-:Y:S03]  /*c3e0*/  MUFU.EX2 R226, R2 ;  /* 0x0000000200e27308 */ /* 0x0003e60000000800 */
[----:B------:R-:W-:-:S04]  /*c3f0*/  FMNMX.FTZ R0, R9, R0, !PT ;  /* 0x0000000009007209 */ /* 0x000fc80007810000 */
[----:B------:R-:W-:-:S04]  /*c400*/  FMNMX.FTZ R0, R8, R0, !PT ;  /* 0x0000000008007209 */ /* 0x000fc80007810000 */
[----:B------:R-:W-:-:S04]  /*c410*/  FMNMX.FTZ R0, R7, R0, !PT ;  /* 0x0000000007007209 */ /* 0x000fc80007810000 */
[----:B------:R-:W-:Y:S01]  /*c420*/  FMNMX.FTZ R0, R33, R0, !PT ;  /* 0x0000000021007209 */ /* 0x000fe20007810000 */
[----:B-1----:R-:W-:Y:S01]  /*c430*/  FFMA.FTZ R2, R45, UR6, -R3 ;  /* 0x000000062d027c23 */ /* 0x002fe20008010803 */
[----:B------:R-:W-:Y:S02]  /*c440*/  IMAD.MOV.U32 R45, RZ, RZ, R131 ;  /* 0x000000ffff2d7224 */ /* 0x000fe400078e0083 */
[----:B------:R-:W-:Y:S01]  /*c450*/  FMNMX.FTZ R0, R34, R0, !PT ;  /* 0x0000000022007209 */ /* 0x000fe20007810000 */
[----:B------:R-:W-:Y:S01]  /*c460*/  IMAD.MOV.U32 R131, RZ, RZ, R219 ;  /* 0x000000ffff837224 */ /* 0x000fe200078e00db */
[----:B------:R1:W-:Y:S02]  /*c470*/  MUFU.EX2 R224, R2 ;  /* 0x0000000200e07308 */ /* 0x0003e40000000800 */
[----:B------:R-:W-:-:S04]  /*c480*/  FMNMX.FTZ R0, R35, R0, !PT ;  /* 0x0000000023007209 */ /* 0x000fc80007810000 */
[----:B------:R-:W-:-:S04]  /*c490*/  FMNMX.FTZ R0, R76, R0, !PT ;  /* 0x000000004c007209 */ /* 0x000fc80007810000 */
[----:B------:R-:W-:-:S04]  /*c4a0*/  FMNMX.FTZ R0, R78, R0, !PT ;  /* 0x000000004e007209 */ /* 0x000fc80007810000 */
[----:B------:R-:W-:Y:S01]  /*c4b0*/  FMNMX.FTZ R0, R84, R0, !PT ;  /* 0x0000000054007209 */ /* 0x000fe20007810000 */
[----:B-1----:R-:W-:Y:S01]  /*c4c0*/  FFMA.FTZ R2, R48, UR6, -R3 ;  /* 0x0000000630027c23 */ /* 0x002fe20008010803 */
[----:B-----5:R-:W-:Y:S02]  /*c4d0*/  IMAD.MOV.U32 R48, RZ, RZ, R223 ;  /* 0x000000ffff307224 */ /* 0x020fe400078e00df */
[----:B------:R-:W-:Y:S01]  /*c4e0*/  FMNMX.FTZ R0, R91, R0, !PT ;  /* 0x000000005b007209 */ /* 0x000fe20007810000 */
[----:B------:R1:W-:Y:S03]  /*c4f0*/  MUFU.EX2 R223, R2 ;  /* 0x0000000200df7308 */ /* 0x0003e60000000800 */
[----:B------:R-:W-:-:S04]  /*c500*/  FMNMX.FTZ R0, R236, R0, !PT ;  /* 0x00000000ec007209 */ /* 0x000fc80007810000 */
[----:B------:R-:W-:Y:S01]  /*c510*/  FMNMX.FTZ R0, R233, R0, !PT ;  /* 0x00000000e9007209 */ /* 0x000fe20007810000 */
[----:B-1----:R-:W-:Y:S01]  /*c520*/  FFMA.FTZ R2, R47, UR6, -R3 ;  /* 0x000000062f027c23 */ /* 0x002fe20008010803 */
[----:B------:R-:W-:Y:S02]  /*c530*/  IMAD.MOV.U32 R47, RZ, RZ, R134 ;  /* 0x000000ffff2f7224 */ /* 0x000fe400078e0086 */
[----:B------:R-:W-:Y:S02]  /*c540*/  IMAD.MOV.U32 R134, RZ, RZ, R170 ;  /* 0x000000ffff867224 */ /* 0x000fe400078e00aa */
[----:B------:R-:W-:Y:S02]  /*c550*/  IMAD.MOV.U32 R170, RZ, RZ, R220 ;  /* 0x000000ffffaa7224 */ /* 0x000fe400078e00dc */
[----:B------:R1:W-:Y:S01]  /*c560*/  MUFU.EX2 R220, R2 ;  /* 0x0000000200dc7308 */ /* 0x0003e20000000800 */
[----:B------:R-:W-:Y:S02]  /*c570*/  IMAD.MOV.U32 R107, RZ, RZ, R134 ;  /* 0x000000ffff6b7224 */ /* 0x000fe400078e0086 */
[----:B------:R-:W-:-:S02]  /*c580*/  IMAD.MOV.U32 R116, RZ, RZ, R170 ;  /* 0x000000ffff747224 */ /* 0x000fc400078e00aa */
[--C-:B-1----:R-:W-:Y:S01]  /*c590*/  FFMA.FTZ R2, R54, UR6, -R3.reuse ;  /* 0x0000000636027c23 */ /* 0x102fe20008010803 */
[----:B------:R-:W-:Y:S02]  /*c5a0*/  FSEL R54, R234, -INF , !P5 ;  /* 0xff800000ea367808 */ /* 0x000fe40006800000 */
[C---:B------:R-:W-:Y:S01]  /*c5b0*/  ISETP.GE.AND P5, PT, R18.reuse, R200, PT ;  /* 0x000000c81200720c */ /* 0x040fe20003fa6270 */
[----:B------:R1:W-:Y:S03]  /*c5c0*/  MUFU.EX2 R219, R2 ;  /* 0x0000000200db7308 */ /* 0x0003e60000000800 */
[----:B------:R-:W-:Y:S01]  /*c5d0*/  ISETP.LT.OR P5, PT, R18, R196, P5 ;  /* 0x000000c41200720c */ /* 0x000fe20002fa1670 */
[----:B-1----:R-:W-:Y:S01]  /*c5e0*/  FFMA.FTZ R2, R46, UR6, -R3 ;  /* 0x000000062e027c23 */ /* 0x002fe20008010803 */
[----:B----4-:R-:W-:-:S03]  /*c5f0*/  IMAD.MOV.U32 R46, RZ, RZ, R218 ;  /* 0x000000ffff2e7224 */ /* 0x010fc600078e00da */
[----:B------:R1:W-:Y:S01]  /*c600*/  MUFU.EX2 R218, R2 ;  /* 0x0000000200da7308 */ /* 0x0003e20000000800 */
[----:B------:R-:W-:Y:S02]  /*c610*/  IMAD.MOV.U32 R235, RZ, RZ, R46 ;  /* 0x000000ffffeb7224 */ /* 0x000fe400078e002e */
[----:B-1----:R-:W-:Y:S01]  /*c620*/  FFMA.FTZ R2, R51, UR6, -R3 ;  /* 0x0000000633027c23 */ /* 0x002fe20008010803 */
[----:B------:R-:W-:-:S04]  /*c630*/  IMAD.MOV.U32 R51, RZ, RZ, R217 ;  /* 0x000000ffff337224 */ /* 0x000fc800078e00d9 */
[----:B------:R1:W-:Y:S02]  /*c640*/  MUFU.EX2 R217, R2 ;  /* 0x0000000200d97308 */ /* 0x0003e40000000800 */
[----:B-1----:R-:W-:Y:S01]  /*c650*/  FFMA.FTZ R2, R50, UR6, -R3 ;  /* 0x0000000632027c23 */ /* 0x002fe20008010803 */
[----:B------:R-:W-:Y:S02]  /*c660*/  IMAD.MOV.U32 R50, RZ, RZ, R131 ;  /* 0x000000ffff327224 */ /* 0x000fe400078e0083 */
[----:B------:R-:W-:-:S03]  /*c670*/  IMAD.MOV.U32 R131, RZ, RZ, R99 ;  /* 0x000000ffff837224 */ /* 0x000fc600078e0063 */
[----:B------:R1:W-:Y:S01]  /*c680*/  MUFU.EX2 R216, R2 ;  /* 0x0000000200d87308 */ /* 0x0003e20000000800 */
[----:B------:R-:W-:Y:S01]  /*c690*/  FSEL R99, R106, -INF , !P0 ;  /* 0xff8000006a637808 */ /* 0x000fe20004000000 */
[----:B------:R-:W-:Y:S01]  /*c6a0*/  IMAD.MOV.U32 R57, RZ, RZ, R50 ;  /* 0x000000ffff397224 */ /* 0x000fe200078e0032 */
[----:B------:R-:W-:Y:S01]  /*c6b0*/  ISETP.GE.AND P0, PT, R29, R201, PT ;  /* 0x000000c91d00720c */ /* 0x000fe20003f06270 */
[----:B------:R-:W-:Y:S01]  /*c6c0*/  IMAD.MOV.U32 R56, RZ, RZ, R131 ;  /* 0x000000ffff387224 */ /* 0x000fe200078e0083 */
[----:B------:R-:W-:Y:S02]  /*c6d0*/  FMNMX.FTZ R0, R99, R0, !PT ;  /* 0x0000000063007209 */ /* 0x000fe40007810000 */
[----:B------:R-:W-:Y:S02]  /*c6e0*/  ISETP.LT.OR P0, PT, R29, R197, P0 ;  /* 0x000000c51d00720c */ /* 0x000fe40000701670 */
[----:B------:R-:W-:Y:S02]  /*c6f0*/  FMNMX.FTZ R0, R100, R0, !PT ;  /* 0x0000000064007209 */ /* 0x000fe40007810000 */
[----:B------:R-:W-:-:S02]  /*c700*/  FSEL R238, R96, -INF , !P0 ;  /* 0xff80000060ee7808 */ /* 0x000fc40004000000 */
[----:B------:R-:W-:Y:S02]  /*c710*/  ISETP.GE.AND P0, PT, R28, R201, PT ;  /* 0x000000c91c00720c */ /* 0x000fe40003f06270 */
[----:B------:R-:W-:Y:S01]  /*c720*/  FMNMX.FTZ R0, R238, R0, !PT ;  /* 0x00000000ee007209 */ /* 0x000fe20007810000 */
[----:B-1----:R-:W-:Y:S01]  /*c730*/  FFMA.FTZ R2, R53, UR6, -R3 ;  /* 0x0000000635027c23 */ /* 0x002fe20008010803 */
[----:B------:R-:W-:Y:S01]  /*c740*/  IMAD.MOV.U32 R53, RZ, RZ, R215 ;  /* 0x000000ffff357224 */ /* 0x000fe200078e00d7 */
[----:B------:R-:W-:Y:S02]  /*c750*/  ISETP.LT.OR P0, PT, R28, R197, P0 ;  /* 0x000000c51c00720c */ /* 0x000fe40000701670 */
[----:B------:R1:W-:Y:S01]  /*c760*/  MUFU.EX2 R215, R2 ;  /* 0x0000000200d77308 */ /* 0x0003e20000000800 */
[----:B------:R-:W-:Y:S01]  /*c770*/  FSEL R96, R171, -INF , !P3 ;  /* 0xff800000ab607808 */ /* 0x000fe20005800000 */
[----:B------:R-:W-:Y:S01]  /*c780*/  IMAD.MOV.U32 R234, RZ, RZ, R53 ;  /* 0x000000ffffea7224 */ /* 0x000fe200078e0035 */
[----:B------:R-:W-:-:S02]  /*c790*/  FSEL R237, R101, -INF , !P0 ;  /* 0xff80000065ed7808 */ /* 0x000fc40004000000 */
[----:B------:R-:W-:Y:S02]  /*c7a0*/  ISETP.GE.AND P0, PT, R19, R200, PT ;  /* 0x000000c81300720c */ /* 0x000fe40003f06270 */
[----:B------:R-:W-:Y:S02]  /*c7b0*/  FMNMX.FTZ R0, R237, R0, !PT ;  /* 0x00000000ed007209 */ /* 0x000fe40007810000 */
[----:B------:R-:W-:Y:S02]  /*c7c0*/  ISETP.LT.OR P0, PT, R19, R196, P0 ;  /* 0x000000c41300720c */ /* 0x000fe40000701670 */
[-C--:B------:R-:W-:Y:S01]  /*c7d0*/  ISETP.GE.AND P3, PT, R11, R200.reuse, PT ;  /* 0x000000c80b00720c */ /* 0x080fe20003f66270 */
[----:B------:R-:W3:Y:S01]  /*c7e0*/  SHFL.BFLY PT, R5, R0, 0x2, 0x1f ;  /* 0x0c401f0000057f89 */ /* 0x000ee200000e0000 */
[----:B------:R-:W-:Y:S02]  /*c7f0*/  FSEL R90, R231, -INF , !P0 ;  /* 0xff800000e75a7808 */ /* 0x000fe40004000000 */
[----:B------:R-:W-:Y:S01]  /*c800*/  ISETP.GE.AND P0, PT, R14, R200, PT ;  /* 0x000000c80e00720c */ /* 0x000fe20003f06270 */
[----:B------:R-:W-:Y:S01]  /*c810*/  LDSM.16.MT88.4 R16, [R185+0x4000] ;  /* 0x00400000b910783b */ /* 0x000fe20000004200 */
[----:B-1----:R-:W-:Y:S01]  /*c820*/  FFMA.FTZ R2, R52, UR6, -R3 ;  /* 0x0000000634027c23 */ /* 0x002fe20008010803 */
[-C--:B------:R-:W-:Y:S01]  /*c830*/  ISETP.LT.OR P3, PT, R11, R196.reuse, P3 ;  /* 0x000000c40b00720c */ /* 0x080fe20001f61670 */
[----:B------:R-:W-:Y:S01]  /*c840*/  IMAD.MOV.U32 R52, RZ, RZ, R130 ;  /* 0x000000ffff347224 */ /* 0x000fe200078e0082 */
[----:B------:R-:W-:Y:S01]  /*c850*/  ISETP.LT.OR P0, PT, R14, R196, P0 ;  /* 0x000000c40e00720c */ /* 0x000fe20000701670 */
[----:B------:R1:W-:Y:S01]  /*c860*/  MUFU.EX2 R214, R2 ;  /* 0x0000000200d67308 */ /* 0x0003e20000000800 */
[----:B------:R-:W-:-:S02]  /*c870*/  FSEL R232, R102, -INF , !P3 ;  /* 0xff80000066e87808 */ /* 0x000fc40005800000 */
[----:B------:R-:W-:Y:S01]  /*c880*/  FSEL R98, R126, -INF , !P0 ;  /* 0xff8000007e627808 */ /* 0x000fe20004000000 */
[----:B------:R-:W-:Y:S01]  /*c890*/  IMAD.MOV.U32 R126, RZ, RZ, R45 ;  /* 0x000000ffff7e7224 */ /* 0x000fe200078e002d */
[----:B------:R-:W-:Y:S02]  /*c8a0*/  ISETP.GE.AND P3, PT, R29, R200, PT ;  /* 0x000000c81d00720c */ /* 0x000fe40003f66270 */
[----:B--2---:R-:W-:Y:S02]  /*c8b0*/  F2FP.BF16.F32.PACK_AB R11, R181, R180 ;  /* 0x000000b4b50b723e */ /* 0x004fe400000010ff */
[----:B------:R-:W-:Y:S02]  /*c8c0*/  ISETP.LT.OR P3, PT, R29, R196, P3 ;  /* 0x000000c41d00720c */ /* 0x000fe40001f61670 */
[----:B---3--:R-:W-:Y:S02]  /*c8d0*/  FMNMX.FTZ R0, R0, R5, !PT ;  /* 0x0000000500007209 */ /* 0x008fe40007810000 */
[----:B-1----:R-:W-:-:S03]  /*c8e0*/  FMNMX.FTZ R2, R38, R81, !PT ;  /* 0x0000005126027209 */ /* 0x002fc60007810000 */
[----:B------:R-:W1:Y:S01]  /*c8f0*/  SHFL.BFLY PT, R5, R0, 0x1, 0x1f ;  /* 0x0c201f0000057f89 */ /* 0x000e6200000e0000 */
[----:B------:R-:W-:-:S04]  /*c900*/  FMNMX.FTZ R2, R82, R2, !PT ;  /* 0x0000000252027209 */ /* 0x000fc80007810000 */
[----:B------:R-:W-:-:S04]  /*c910*/  FMNMX.FTZ R2, R73, R2, !PT ;  /* 0x0000000249027209 */ /* 0x000fc80007810000 */
[----:B------:R-:W-:-:S04]  /*c920*/  FMNMX.FTZ R2, R72, R2, !PT ;  /* 0x0000000248027209 */ /* 0x000fc80007810000 */
[----:B------:R-:W-:-:S04]  /*c930*/  FMNMX.FTZ R2, R71, R2, !PT ;  /* 0x0000000247027209 */ /* 0x000fc80007810000 */
[----:B------:R-:W-:Y:S01]  /*c940*/  FMNMX.FTZ R4, R77, R2, !PT ;  /* 0x000000024d047209 */ /* 0x000fe20007810000 */
[----:B------:R-:W-:Y:S01]  /*c950*/  FFMA.FTZ R2, R58, UR6, -R3 ;  /* 0x000000063a027c23 */ /* 0x000fe20008010803 */
[----:B------:R-:W-:Y:S02]  /*c960*/  IMAD.MOV.U32 R58, RZ, RZ, R51 ;  /* 0x000000ffff3a7224 */ /* 0x000fe400078e0033 */
[----:B------:R-:W-:Y:S01]  /*c970*/  FMNMX.FTZ R4, R74, R4, !PT ;  /* 0x000000044a047209 */ /* 0x000fe20007810000 */
[----:B------:R2:W-:Y:S01]  /*c980*/  MUFU.EX2 R210, R2 ;  /* 0x0000000200d27308 */ /* 0x0005e20000000800 */
[----:B-1----:R-:W-:Y:S01]  /*c990*/  FMNMX.FTZ R94, R0, R5, !PT ;  /* 0x00000005005e7209 */ /* 0x002fe20007810000 */
[----:B------:R-:W-:Y:S01]  /*c9a0*/  FFMA.FTZ R0, R65, UR6, -R3 ;  /* 0x0000000641007c23 */ /* 0x000fe20008010803 */
[----:B------:R-:W-:Y:S02]  /*c9b0*/  FSEL R65, R133, -INF , !P6 ;  /* 0xff80000085417808 */ /* 0x000fe40007000000 */
[----:B------:R-:W-:-:S03]  /*c9c0*/  FSETP.NEU.FTZ.AND P0, PT, R94, -INF , PT ;  /* 0xff8000005e00780b */ /* 0x000fc60003f1d000 */
[----:B------:R-:W-:Y:S01]  /*c9d0*/  MUFU.EX2 R183, R0 ;  /* 0x0000000000b77308 */ /* 0x000fe20000000800 */
[----:B------:R-:W-:-:S04]  /*c9e0*/  ISETP.GE.AND P6, PT, R32, R200, PT ;  /* 0x000000c82000720c */ /* 0x000fc80003fc6270 */
[----:B------:R-:W-:Y:S01]  /*c9f0*/  ISETP.LT.OR P6, PT, R32, R196, P6 ;  /* 0x000000c42000720c */ /* 0x000fe200037c1670 */
[----:B------:R-:W-:Y:S01]  /*ca00*/  IMAD.MOV.U32 R32, RZ, RZ, R43 ;  /* 0x000000ffff207224 */ /* 0x000fe200078e002b */
[----:B--2---:R-:W-:Y:S01]  /*ca10*/  FMNMX.FTZ R2, R75, R4, !PT ;  /* 0x000000044b027209 */ /* 0x004fe20007810000 */
[----:B------:R-:W-:Y:S01]  /*ca20*/  FFMA.FTZ R4, R60, UR6, -R3 ;  /* 0x000000063c047c23 */ /* 0x000fe20008010803 */
[----:B------:R-:W-:Y:S01]  /*ca30*/  FSEL R231, R132, -INF , !P6 ;  /* 0xff80000084e77808 */ /* 0x000fe20007000000 */
        /* <DEDUP_REMOVED lines=8> */
[----:B------:R-:W-:-:S03]  /*cac0*/  IMAD.MOV.U32 R59, RZ, RZ, R47 ;  /* 0x000000ffff3b7224 */ /* 0x000fc600078e002f */
[----:B------:R1:W-:Y:S02]  /*cad0*/  MUFU.EX2 R207, R4 ;  /* 0x0000000400cf7308 */ /* 0x0003e40000000800 */
[----:B-1----:R-:W-:Y:S01]  /*cae0*/  FFMA.FTZ R4, R64, UR6, -R3 ;  /* 0x0000000640047c23 */ /* 0x002fe20008010803 */
[----:B------:R-:W-:Y:S02]  /*caf0*/  FSEL R64, R229, -INF , !P5 ;  /* 0xff800000e5407808 */ /* 0x000fe40006800000 */
[----:B------:R-:W-:-:S03]  /*cb00*/  ISETP.GE.AND P5, PT, R13, R200, PT ;  /* 0x000000c80d00720c */ /* 0x000fc60003fa6270 */
[----:B------:R1:W-:Y:S01]  /*cb10*/  MUFU.EX2 R206, R4 ;  /* 0x0000000400ce7308 */ /* 0x0003e20000000800 */
[----:B------:R-:W-:Y:S01]  /*cb20*/  FSEL R229, R243, -INF , !P3 ;  /* 0xff800000f3e57808 */ /* 0x000fe20005800000 */
[----:B------:R-:W-:Y:S01]  /*cb30*/  IMAD.MOV.U32 R243, RZ, RZ, R24 ;  /* 0x000000fffff37224 */ /* 0x000fe200078e0018 */
[----:B------:R-:W-:-:S04]  /*cb40*/  ISETP.LT.OR P5, PT, R13, R196, P5 ;  /* 0x000000c40d00720c */ /* 0x000fc80002fa1670 */
[----:B------:R-:W-:Y:S02]  /*cb50*/  FSEL R104, R124, -INF , !P5 ;  /* 0xff8000007c687808 */ /* 0x000fe40006800000 */
        /* <DEDUP_REMOVED lines=8> */
[----:B------:R-:W-:-:S02]  /*cbe0*/  FSEL R102, R117, -INF , !P5 ;  /* 0xff80000075667808 */ /* 0x000fc40006800000 */
[----:B------:R-:W-:Y:S02]  /*cbf0*/  ISETP.LT.OR P4, PT, R12, R196, P4 ;  /* 0x000000c40c00720c */ /* 0x000fe40002781670 */
[-C--:B------:R-:W-:Y:S01]  /*cc00*/  ISETP.GE.AND P5, PT, R28, R200.reuse, PT ;  /* 0x000000c81c00720c */ /* 0x080fe20003fa6270 */
[----:B------:R-:W-:Y:S01]  /*cc10*/  LDSM.16.MT88.4 R12, [R184+0x4000] ;  /* 0x00400000b80c783b */ /* 0x000fe20000004200 */
[----:B------:R-:W-:Y:S02]  /*cc20*/  FSEL R103, R121, -INF , !P4 ;  /* 0xff80000079677808 */ /* 0x000fe40006000000 */
[----:B------:R-:W-:Y:S02]  /*cc30*/  ISETP.GE.AND P4, PT, R30, R200, PT ;  /* 0x000000c81e00720c */ /* 0x000fe40003f86270 */
[-C--:B------:R-:W-:Y:S02]  /*cc40*/  ISETP.LT.OR P5, PT, R28, R196.reuse, P5 ;  /* 0x000000c41c00720c */ /* 0x080fe40002fa1670 */
[----:B------:R-:W-:-:S02]  /*cc50*/  ISETP.LT.OR P4, PT, R30, R196, P4 ;  /* 0x000000c41e00720c */ /* 0x000fc40002781670 */
[----:B-1----:R-:W-:Y:S01]  /*cc60*/  FMNMX.FTZ R2, R55, R4, !PT ;  /* 0x0000000437027209 */ /* 0x002fe20007810000 */
[----:B------:R-:W-:Y:S01]  /*cc70*/  FFMA.FTZ R4, R97, UR6, -R3 ;  /* 0x0000000661047c23 */ /* 0x000fe20008010803 */
[----:B------:R-:W-:Y:S01]  /*cc80*/  FSEL R101, R114, -INF , !P4 ;  /* 0xff80000072657808 */ /* 0x000fe20006000000 */
[----:B------:R-:W-:Y:S01]  /*cc90*/  LDSM.16.MT88.4 R28, [R184+0x4400] ;  /* 0x00440000b81c783b */ /* 0x000fe20000004200 */
[----:B------:R-:W-:Y:S01]  /*cca0*/  FMNMX.FTZ R2, R89, R2, !PT ;  /* 0x0000000259027209 */ /* 0x000fe20007810000 */
[----:B------:R1:W-:Y:S01]  /*ccb0*/  MUFU.EX2 R204, R4 ;  /* 0x0000000400cc7308 */ /* 0x0003e20000000800 */
[----:B------:R-:W-:Y:S01]  /*ccc0*/  FSEL R230, R247, -INF , !P5 ;  /* 0xff800000f7e67808 */ /* 0x000fe20006800000 */
[----:B------:R-:W-:Y:S01]  /*ccd0*/  IMAD.MOV.U32 R247, RZ, RZ, R49 ;  /* 0x000000fffff77224 */ /* 0x000fe200078e0031 */
[----:B------:R-:W-:-:S04]  /*cce0*/  FMNMX.FTZ R2, R88, R2, !PT ;  /* 0x0000000258027209 */ /* 0x000fc80007810000 */
[----:B------:R-:W-:-:S04]  /*ccf0*/  FMNMX.FTZ R2, R90, R2, !PT ;  /* 0x000000025a027209 */ /* 0x000fc80007810000 */
[----:B------:R-:W-:Y:S01]  /*cd00*/  FMNMX.FTZ R0, R64, R2, !PT ;  /* 0x0000000240007209 */ /* 0x000fe20007810000 */
[----:B------:R-:W-:-:S03]  /*cd10*/  FMUL.FTZ R2, R94, UR6 ;  /* 0x000000065e027c20 */ /* 0x000fc60008410000 */
[----:B------:R-:W-:Y:S01]  /*cd20*/  FMNMX.FTZ R0, R95, R0, !PT ;  /* 0x000000005f007209 */ /* 0x000fe20007810000 */
[----:B-1----:R-:W-:Y:S01]  /*cd30*/  FFMA.FTZ R4, R67, UR6, -R3 ;  /* 0x0000000643047c23 */ /* 0x002fe20008010803 */
[----:B------:R-:W-:Y:S01]  /*cd40*/  FSEL R2, R2, RZ, P0 ;  /* 0x000000ff02027208 */ /* 0x000fe20000000000 */
[----:B------:R-:W-:Y:S02]  /*cd50*/  IMAD.MOV.U32 R67, RZ, RZ, R44 ;  /* 0x000000ffff437224 */ /* 0x000fe400078e002c */
[----:B------:R1:W-:Y:S02]  /*cd60*/  MUFU.EX2 R182, R4 ;  /* 0x0000000400b67308 */ /* 0x0003e40000000800 */
[----:B------:R-:W-:-:S06]  /*cd70*/  FFMA.FTZ R5, R27, UR6, -R2 ;  /* 0x000000061b057c23 */ /* 0x000fcc0008010802 */
[----:B------:R-:W-:Y:S01]  /*cd80*/  MUFU.EX2 R134, R5 ;  /* 0x0000000500867308 */ /* 0x000fe20000000800 */
[----:B-1----:R-:W-:Y:S01]  /*cd90*/  FMNMX.FTZ R4, R96, R0, !PT ;  /* 0x0000000060047209 */ /* 0x002fe20007810000 */
[----:B------:R-:W-:-:S03]  /*cda0*/  FFMA.FTZ R0, R79, UR6, -R2 ;  /* 0x000000064f007c23 */ /* 0x000fc60008010802 */
[----:B------:R-:W-:-:S03]  /*cdb0*/  FMNMX.FTZ R4, R65, R4, !PT ;  /* 0x0000000441047209 */ /* 0x000fc60007810000 */
[----:B------:R1:W-:Y:S01]  /*cdc0*/  MUFU.EX2 R111, R0 ;  /* 0x00000000006f7308 */ /* 0x0003e20000000800 */
[----:B------:R-:W-:-:S04]  /*cdd0*/  FMNMX.FTZ R4, R98, R4, !PT ;  /* 0x0000000462047209 */ /* 0x000fc80007810000 */
[----:B------:R-:W-:Y:S01]  /*cde0*/  FMNMX.FTZ R4, R104, R4, !PT ;  /* 0x0000000468047209 */ /* 0x000fe20007810000 */
[----:B-1----:R-:W-:Y:S01]  /*cdf0*/  FFMA.FTZ R0, R80, UR6, -R2 ;  /* 0x0000000650007c23 */ /* 0x002fe20008010802 */
[----:B------:R-:W-:-:S03]  /*ce00*/  IMAD.MOV.U32 R80, RZ, RZ, R42 ;  /* 0x000000ffff507224 */ /* 0x000fc600078e002a */
[----:B------:R1:W-:Y:S02]  /*ce10*/  MUFU.EX2 R113, R0 ;  /* 0x0000000000717308 */ /* 0x0003e40000000800 */
[----:B-1----:R-:W-:Y:S01]  /*ce20*/  FMNMX.FTZ R0, R103, R4, !PT ;  /* 0x0000000467007209 */ /* 0x002fe20007810000 */
[----:B------:R-:W-:Y:S01]  /*ce30*/  FFMA.FTZ R4, R68, UR6, -R2 ;  /* 0x0000000644047c23 */ /* 0x000fe20008010802 */
[----:B------:R-:W-:Y:S02]  /*ce40*/  IMAD.MOV.U32 R68, RZ, RZ, R36 ;  /* 0x000000ffff447224 */ /* 0x000fe400078e0024 */
        /* <DEDUP_REMOVED lines=10> */
[----:B-1----:R-:W-:Y:S01]  /*cef0*/  FFMA.FTZ R4, R66, UR6, -R2 ;  /* 0x0000000642047c23 */ /* 0x002fe20008010802 */
[----:B------:R-:W-:-:S03]  /*cf00*/  IMAD.MOV.U32 R66, RZ, RZ, R118 ;  /* 0x000000ffff427224 */ /* 0x000fc600078e0076 */
        /* <DEDUP_REMOVED lines=11> */
[----:B------:R-:W-:Y:S02]  /*cfc0*/  IMAD.MOV.U32 R63, RZ, RZ, R119 ;  /* 0x000000ffff3f7224 */ /* 0x000fe400078e0077 */
[----:B------:R-:W-:-:S04]  /*cfd0*/  FADD.FTZ R5, R39, -R5 ;  /* 0x8000000527057221 */ /* 0x000fc80000010000 */
[----:B------:R-:W-:Y:S01]  /*cfe0*/  FMUL.FTZ R5, R5, UR6 ;  /* 0x0000000605057c20 */ /* 0x000fe20008410000 */
[----:B------:R2:W-:Y:S08]  /*cff0*/  MUFU.EX2 R131, R4 ;  /* 0x0000000400837308 */ /* 0x0005f00000000800 */
[----:B------:R3:W4:Y:S01]  /*d000*/  MUFU.EX2 R70, R5 ;  /* 0x0000000500467308 */ /* 0x0007220000000800 */
[----:B-1----:R-:W-:-:S05]  /*d010*/  FMUL.FTZ R0, R79, UR6 ;  /* 0x000000064f007c20 */ /* 0x002fca0008410000 */
[----:B------:R-:W-:Y:S01]  /*d020*/  FSEL R0, R0, RZ, P3 ;  /* 0x000000ff00007208 */ /* 0x000fe20001800000 */
[----:B--2---:R-:W-:Y:S01]  /*d030*/  FFMA.FTZ R4, R62, UR6, -R2 ;  /* 0x000000063e047c23 */ /* 0x004fe20008010802 */
[----:B------:R-:W-:-:S03]  /*d040*/  IMAD.MOV.U32 R62, RZ, RZ, R107 ;  /* 0x000000ffff3e7224 */ /* 0x000fc600078e006b */
[----:B------:R-:W-:Y:S01]  /*d050*/  FFMA.FTZ R6, R72, UR6, -R0 ;  /* 0x0000000648067c23 */ /* 0x000fe20008010800 */
[----:B------:R-:W-:Y:S01]  /*d060*/  IMAD.MOV.U32 R72, RZ, RZ, R20 ;  /* 0x000000ffff487224 */ /* 0x000fe200078e0014 */
[----:B------:R1:W-:Y:S01]  /*d070*/  MUFU.EX2 R132, R4 ;  /* 0x0000000400847308 */ /* 0x0003e20000000800 */
[----:B------:R-:W-:Y:S01]  /*d080*/  IMAD.MOV.U32 R20, RZ, RZ, R52 ;  /* 0x000000ffff147224 */ /* 0x000fe200078e0034 */
[----:B---3--:R-:W-:Y:S01]  /*d090*/  FSEL R5, R127, RZ, P2 ;  /* 0x000000ff7f057208 */ /* 0x008fe20001000000 */
[-C--:B----4-:R-:W-:Y:S01]  /*d0a0*/  FMUL.FTZ R164, R164, R70.reuse ;  /* 0x00000046a4a47220 */ /* 0x090fe20000410000 */
[-C--:B------:R-:W-:Y:S01]  /*d0b0*/  FMUL.FTZ R165, R165, R70.reuse ;  /* 0x00000046a5a57220 */ /* 0x080fe20000410000 */
[----:B------:R-:W-:-:S03]  /*d0c0*/  FMUL.FTZ R136, R136, R70 ;  /* 0x0000004688887220 */ /* 0x000fc60000410000 */
        /* <DEDUP_REMOVED lines=10> */
[----:B------:R-:W-:Y:S01]  /*d170*/  IMAD.MOV.U32 R61, RZ, RZ, R112 ;  /* 0x000000ffff3d7224 */ /* 0x000fe200078e0070 */
[----:B--2---:R-:W-:-:S06]  /*d180*/  FSEL R6, R110, RZ, P1 ;  /* 0x000000ff6e067208 */ /* 0x004fcc0000800000 */
        /* <DEDUP_REMOVED lines=20> */
[----:B------:R-:W-:-:S05]  /*d2d0*/  F2FP.BF16.F32.PACK_AB R10, R72, R252 ;  /* 0x000000fc480a723e */ /* 0x000fca00000010ff */
[----:B------:R1:W-:Y:S02]  /*d2e0*/  MUFU.EX2 R174, R4 ;  /* 0x0000000400ae7308 */ /* 0x0003e40000000800 */
[----:B-1----:R-:W-:Y:S01]  /*d2f0*/  FFMA.FTZ R4, R8, UR6, -R2 ;  /* 0x0000000608047c23 */ /* 0x002fe20008010802 */
[----:B------:R-:W-:Y:S01]  /*d300*/  FFMA.FTZ R8, R77, UR6, -R0 ;  /* 0x000000064d087c23 */ /* 0x000fe20008010800 */
[----:B------:R-:W-:-:S04]  /*d310*/  IMAD.MOV.U32 R77, RZ, RZ, R67 ;  /* 0x000000ffff4d7224 */ /* 0x000fc800078e0043 */
[----:B------:R1:W-:Y:S01]  /*d320*/  MUFU.EX2 R175, R4 ;  /* 0x0000000400af7308 */ /* 0x0003e20000000800 */
[----:B------:R-:W-:-:S07]  /*d330*/  IMAD.MOV.U32 R67, RZ, RZ, R116 ;  /* 0x000000ffff437224 */ /* 0x000fce00078e0074 */
[----:B------:R2:W-:Y:S01]  /*d340*/  MUFU.EX2 R114, R8 ;  /* 0x0000000800727308 */ /* 0x0005e20000000800 */
[----:B-1----:R-:W-:-:S07]  /*d350*/  FFMA.FTZ R4, R7, UR6, -R2 ;  /* 0x0000000607047c23 */ /* 0x002fce0008010802 */
[----:B------:R1:W-:Y:S01]  /*d360*/  MUFU.EX2 R176, R4 ;  /* 0x0000000400b07308 */ /* 0x0003e20000000800 */
[----:B--2---:R-:W-:-:S07]  /*d370*/  FFMA.FTZ R8, R74, UR6, -R0 ;  /* 0x000000064a087c23 */ /* 0x004fce0008010800 */
[----:B------:R2:W-:Y:S01]  /*d380*/  MUFU.EX2 R117, R8 ;  /* 0x0000000800757308 */ /* 0x0005e20000000800 */
[----:B-1----:R-:W-:-:S07]  /*d390*/  FFMA.FTZ R4, R81, UR6, -R0 ;  /* 0x0000000651047c23 */ /* 0x002fce0008010800 */
[----:B------:R1:W-:Y:S01]  /*d3a0*/  MUFU.EX2 R97, R4 ;  /* 0x0000000400617308 */ /* 0x0003e20000000800 */
[----:B--2---:R-:W-:Y:S01]  /*d3b0*/  F2FP.BF16.F32.PACK_AB R8, R251, R250 ;  /* 0x000000fafb08723e */ /* 0x004fe200000010ff */
[----:B-1----:R-:W-:-:S06]  /*d3c0*/  FFMA.FTZ R4, R82, UR6, -R0 ;  /* 0x0000000652047c23 */ /* 0x002fcc0008010800 */
[----:B------:R1:W2:Y:S02]  /*d3d0*/  MUFU.EX2 R106, R4 ;  /* 0x00000004006a7308 */ /* 0x0002a40000000800 */
[----:B-1----:R-:W-:Y:S01]  /*d3e0*/  FFMA.FTZ R4, R73, UR6, -R0 ;  /* 0x0000000649047c23 */ /* 0x002fe20008010800 */
[----:B--2---:R-:W-:Y:S01]  /*d3f0*/  F2FP.BF16.F32.PACK_AB R5, R106, R97 ;  /* 0x000000616a05723e */ /* 0x004fe200000010ff */
[----:B------:R-:W-:-:S04]  /*d400*/  IMAD.MOV.U32 R73, RZ, RZ, R120 ;  /* 0x000000ffff497224 */ /* 0x000fc800078e0078 */
        /* <DEDUP_REMOVED lines=16> */
[----:B------:R-:W-:Y:S02]  /*d510*/  IMAD.MOV.U32 R71, RZ, RZ, R32 ;  /* 0x000000ffff477224 */ /* 0x000fe400078e0020 */
[----:B-1----:R-:W-:Y:S01]  /*d520*/  FADD.FTZ R4, R40, -R6 ;  /* 0x8000000628047221 */ /* 0x002fe20000010000 */
[----:B------:R-:W-:-:S03]  /*d530*/  F2FP.BF16.F32.PACK_AB R6, R121, R124 ;  /* 0x0000007c7906723e */ /* 0x000fc600000010ff */
[----:B------:R-:W-:Y:S01]  /*d540*/  FMUL.FTZ R9, R4, UR6 ;  /* 0x0000000604097c20 */ /* 0x000fe20008410000 */
[----:B------:R-:W-:-:S03]  /*d550*/  F2FP.BF16.F32.PACK_AB R4, R113, R111 ;  /* 0x0000006f7104723e */ /* 0x000fc600000010ff */
[----:B------:R1:W2:Y:S04]  /*d560*/  MUFU.EX2 R52, R9 ;  /* 0x0000000900347308 */ /* 0x0002a80000000800 */
[C---:B------:R-:W-:Y:S06]  /*d570*/  HMMA.16816.F32.BF16 R44, R4.reuse, R18, R164 ;  /* 0x00000012042c723c */ /* 0x040fec00000418a4 */
[----:B------:R-:W-:Y:S01]  /*d580*/  HMMA.16816.F32.BF16 R24, R4, R12, R136 ;  /* 0x0000000c0418723c */ /* 0x000fe20000041888 */
[----:B------:R-:W-:-:S02]  /*d590*/  IMAD.MOV.U32 R167, RZ, RZ, R247 ;  /* 0x000000ffffa77224 */ /* 0x000fc400078e00f7 */
[----:B------:R-:W-:Y:S02]  /*d5a0*/  IMAD.MOV.U32 R247, RZ, RZ, R235 ;  /* 0x000000fffff77224 */ /* 0x000fe400078e00eb */
[----:B------:R-:W-:Y:S01]  /*d5b0*/  IMAD.MOV.U32 R235, RZ, RZ, R234 ;  /* 0x000000ffffeb7224 */ /* 0x000fe200078e00ea */
[C---:B------:R-:W-:Y:S01]  /*d5c0*/  HMMA.16816.F32.BF16 R36, R4.reuse, R14, R148 ;  /* 0x0000000e0424723c */ /* 0x040fe20000041894 */
[----:B------:R-:W-:Y:S01]  /*d5d0*/  IMAD.MOV.U32 R234, RZ, RZ, R20 ;  /* 0x000000ffffea7224 */ /* 0x000fe200078e0014 */
[----:B-1----:R-:W-:Y:S01]  /*d5e0*/  F2FP.BF16.F32.PACK_AB R9, R177, R129 ;  /* 0x00000081b109723e */ /* 0x002fe200000010ff */
[----:B------:R-:W-:Y:S02]  /*d5f0*/  IMAD.MOV.U32 R138, RZ, RZ, R21 ;  /* 0x000000ffff8a7224 */ /* 0x000fe400078e0015 */
[-C--:B--2---:R-:W-:Y:S01]  /*d600*/  FMUL.FTZ R142, R142, R52.reuse ;  /* 0x000000348e8e7220 */ /* 0x084fe20000410000 */
[----:B------:R-:W1:Y:S01]  /*d610*/  LDSM.16.MT88.4 R20, [R185+0x4400] ;  /* 0x00440000b914783b */ /* 0x000e620000004200 */
[----:B------:R-:W-:Y:S01]  /*d620*/  HMMA.16816.F32.BF16 R40, R4, R16, R156 ;  /* 0x000000100428723c */ /* 0x000fe2000004189c */
[-C--:B------:R-:W-:Y:S01]  /*d630*/  FMUL.FTZ R143, R143, R52.reuse ;  /* 0x000000348f8f7220 */ /* 0x080fe20000410000 */
[-C--:B------:R-:W-:Y:S01]  /*d640*/  FMUL.FTZ R146, R146, R52.reuse ;  /* 0x0000003492927220 */ /* 0x080fe20000410000 */
[-C--:B------:R-:W-:Y:S01]  /*d650*/  FMUL.FTZ R147, R147, R52.reuse ;  /* 0x0000003493937220 */ /* 0x080fe20000410000 */
[-C--:B------:R-:W-:Y:S01]  /*d660*/  FMUL.FTZ R154, R154, R52.reuse ;  /* 0x000000349a9a7220 */ /* 0x080fe20000410000 */
[-C--:B------:R-:W-:Y:S01]  /*d670*/  FMUL.FTZ R155, R155, R52.reuse ;  /* 0x000000349b9b7220 */ /* 0x080fe20000410000 */
[-C--:B------:R-:W-:Y:S01]  /*d680*/  FMUL.FTZ R162, R162, R52.reuse ;  /* 0x00000034a2a27220 */ /* 0x080fe20000410000 */
[----:B------:R-:W-:Y:S01]  /*d690*/  FFMA.FTZ R4, R75, UR6, -R0 ;  /* 0x000000064b047c23 */ /* 0x000fe20008010800 */
[----:B------:R-:W-:Y:S01]  /*d6a0*/  FMUL.FTZ R163, R163, R52 ;  /* 0x00000034a3a37220 */ /* 0x000fe20000410000 */
[C---:B------:R-:W-:Y:S01]  /*d6b0*/  HMMA.16816.F32.BF16 R48, R8.reuse, R12, R140 ;  /* 0x0000000c0830723c */ /* 0x040fe2000004188c */
[----:B------:R-:W-:Y:S01]  /*d6c0*/  IMAD.MOV.U32 R150, RZ, RZ, R126 ;  /* 0x000000ffff967224 */ /* 0x000fe200078e007e */
[----:B------:R2:W3:Y:S01]  /*d6d0*/  MUFU.EX2 R116, R4 ;  /* 0x0000000400747308 */ /* 0x0004e20000000800 */
[----:B------:R-:W-:Y:S01]  /*d6e0*/  IMAD.MOV.U32 R139, RZ, RZ, R125 ;  /* 0x000000ffff8b7224 */ /* 0x000fe200078e007d */
[----:B------:R-:W-:Y:S01]  /*d6f0*/  F2FP.BF16.F32.PACK_AB R5, R114, R118 ;  /* 0x000000767205723e */ /* 0x000fe200000010ff */
[----:B------:R-:W-:Y:S01]  /*d700*/  IMAD.MOV.U32 R137, RZ, RZ, R105 ;  /* 0x000000ffff897224 */ /* 0x000fe200078e0069 */
[----:B------:R-:W-:Y:S01]  /*d710*/  HMMA.16816.F32.BF16 R144, R8, R14, R144 ;  /* 0x0000000e0890723c */ /* 0x000fe20000041890 */
[----:B------:R-:W-:Y:S01]  /*d720*/  LDSM.16.MT88.4 R12, [R185+0x4800] ;  /* 0x00480000b90c783b */ /* 0x000fe20000004200 */
[----:B------:R-:W-:Y:S01]  /*d730*/  F2FP.BF16.F32.PACK_AB R6, R132, R131 ;  /* 0x000000838406723e */ /* 0x000fe200000010ff */
[----:B------:R-:W-:-:S02]  /*d740*/  IMAD.MOV.U32 R165, RZ, RZ, R68 ;  /* 0x000000ffffa57224 */ /* 0x000fc400078e0044 */
[----:B------:R-:W-:Y:S01]  /*d750*/  IMAD.MOV.U32 R143, RZ, RZ, R63 ;  /* 0x000000ffff8f7224 */ /* 0x000fe200078e003f */
[C---:B------:R-:W-:Y:S01]  /*d760*/  HMMA.16816.F32.BF16 R152, R8.reuse, R16, R152 ;  /* 0x000000100898723c */ /* 0x040fe20000041898 */
[----:B------:R-:W-:Y:S02]  /*d770*/  IMAD.MOV.U32 R140, RZ, RZ, R66 ;  /* 0x000000ffff8c7224 */ /* 0x000fe400078e0042 */
[----:B------:R-:W-:Y:S02]  /*d780*/  IMAD.MOV.U32 R166, RZ, RZ, R243 ;  /* 0x000000ffffa67224 */ /* 0x000fe400078e00f3 */
[----:B------:R-:W-:Y:S01]  /*d790*/  IMAD.MOV.U32 R66, RZ, RZ, R59 ;  /* 0x000000ffff427224 */ /* 0x000fe200078e003b */
[----:B------:R-:W-:Y:S01]  /*d7a0*/  HMMA.16816.F32.BF16 R160, R8, R18, R160 ;  /* 0x0000001208a0723c */ /* 0x000fe200000418a0 */
[----:B--2---:R-:W-:Y:S01]  /*d7b0*/  FFMA.FTZ R4, R33, UR6, -R2 ;  /* 0x0000000621047c23 */ /* 0x004fe20008010802 */
[----:B------:R-:W2:Y:S01]  /*d7c0*/  LDSM.16.MT88.4 R16, [R184+0x4800] ;  /* 0x00480000b810783b */ /* 0x000ea20000004200 */
[----:B---3--:R-:W-:Y:S01]  /*d7d0*/  F2FP.BF16.F32.PACK_AB R7, R116, R117 ;  /* 0x000000757407723e */ /* 0x008fe200000010ff */
[----:B------:R-:W-:Y:S01]  /*d7e0*/  IMAD.MOV.U32 R243, RZ, RZ, R58 ;  /* 0x000000fffff37224 */ /* 0x000fe200078e003a */
[----:B------:R3:W-:Y:S01]  /*d7f0*/  MUFU.EX2 R126, R4 ;  /* 0x00000004007e7308 */ /* 0x0007e20000000800 */
[----:B------:R-:W-:-:S02]  /*d800*/  IMAD.MOV.U32 R68, RZ, RZ, R57 ;  /* 0x000000ffff447224 */ /* 0x000fc400078e0039 */
[----:B------:R-:W-:Y:S01]  /*d810*/  FFMA.FTZ R8, R35, UR6, -R2 ;  /* 0x0000000623087c23 */ /* 0x000fe20008010802 */
[----:B------:R-:W-:Y:S01]  /*d820*/  F2FP.BF16.F32.PACK_AB R9, R222, R209 ;  /* 0x000000d1de09723e */ /* 0x000fe200000010ff */
[----:B------:R-:W-:Y:S01]  /*d830*/  IMAD.MOV.U32 R63, RZ, RZ, R56 ;  /* 0x000000ffff3f7224 */ /* 0x000fe200078e0038 */
[----:B------:R-:W-:Y:S01]  /*d840*/  F2FP.BF16.F32.PACK_AB R10, R167, R71 ;  /* 0x00000047a70a723e */ /* 0x000fe200000010ff */
[----:B------:R-:W-:Y:S01]  /*d850*/  IMAD.MOV.U32 R151, RZ, RZ, R115 ;  /* 0x000000ffff977224 */ /* 0x000fe200078e0073 */
[----:B------:R-:W-:Y:S01]  /*d860*/  F2FP.BF16.F32.PACK_AB R11, R228, R221 ;  /* 0x000000dde40b723e */ /* 0x000fe200000010ff */
[----:B------:R4:W-:Y:S01]  /*d870*/  MUFU.EX2 R120, R8 ;  /* 0x0000000800787308 */ /* 0x0009e20000000800 */
[----:B------:R-:W-:Y:S02]  /*d880*/  IMAD.MOV.U32 R136, RZ, RZ, R108 ;  /* 0x000000ffff887224 */ /* 0x000fe400078e006c */
[----:B------:R-:W-:Y:S02]  /*d890*/  IMAD.MOV.U32 R164, RZ, RZ, R80 ;  /* 0x000000ffffa47224 */ /* 0x000fe400078e0050 */
[----:B------:R-:W-:-:S02]  /*d8a0*/  IMAD.MOV.U32 R142, RZ, RZ, R137 ;  /* 0x000000ffff8e7224 */ /* 0x000fc400078e0089 */
[----:B------:R-:W-:Y:S02]  /*d8b0*/  IMAD.MOV.U32 R141, RZ, RZ, R138 ;  /* 0x000000ffff8d7224 */ /* 0x000fe400078e008a */
[----:B---3--:R-:W-:Y:S01]  /*d8c0*/  FFMA.FTZ R4, R34, UR6, -R2 ;  /* 0x0000000622047c23 */ /* 0x008fe20008010802 */
[----:B------:R-:W-:Y:S02]  /*d8d0*/  IMAD.MOV.U32 R137, RZ, RZ, R61 ;  /* 0x000000ffff897224 */ /* 0x000fe400078e003d */
[----:B------:R-:W-:Y:S01]  /*d8e0*/  IMAD.MOV.U32 R138, RZ, RZ, R62 ;  /* 0x000000ffff8a7224 */ /* 0x000fe200078e003e */
[----:B------:R3:W-:Y:S01]  /*d8f0*/  MUFU.EX2 R125, R4 ;  /* 0x00000004007d7308 */ /* 0x0007e20000000800 */
[----:B----4-:R-:W-:-:S07]  /*d900*/  FFMA.FTZ R8, R83, UR6, -R0 ;  /* 0x0000000653087c23 */ /* 0x010fce0008010800 */
[----:B------:R4:W-:Y:S01]  /*d910*/  MUFU.EX2 R107, R8 ;  /* 0x00000008006b7308 */ /* 0x0009e20000000800 */
[----:B---3--:R-:W-:-:S07]  /*d920*/  F2FP.BF16.F32.PACK_AB R4, R130, R128 ;  /* 0x000000808204723e */ /* 0x008fce00000010ff */
[----:B------:R-:W-:Y:S01]  /*d930*/  HMMA.16816.F32.BF16 R24, R4, R28, R24 ;  /* 0x0000001c0418723c */ /* 0x000fe20000041818 */
[----:B----4-:R-:W-:-:S04]  /*d940*/  FFMA.FTZ R8, R85, UR6, -R0 ;  /* 0x0000000655087c23 */ /* 0x010fc80008010800 */
[----:B------:R3:W4:Y:S01]  /*d950*/  MUFU.EX2 R105, R8 ;  /* 0x0000000800697308 */ /* 0x0007220000000800 */
[C---:B------:R-:W-:Y:S06]  /*d960*/  HMMA.16816.F32.BF16 R36, R4.reuse, R30, R36 ;  /* 0x0000001e0424723c */ /* 0x040fec0000041824 */
[C---:B-1----:R-:W-:Y:S06]  /*d970*/  HMMA.16816.F32.BF16 R40, R4.reuse, R20, R40 ;  /* 0x000000140428723c */ /* 0x042fec0000041828 */
[----:B------:R-:W-:Y:S01]  /*d980*/  HMMA.16816.F32.BF16 R44, R4, R22, R44 ;  /* 0x00000016042c723c */ /* 0x000fe2000004182c */
[----:B---3--:R-:W-:-:S06]  /*d990*/  FFMA.FTZ R8, R86, UR6, -R0 ;  /* 0x0000000656087c23 */ /* 0x008fcc0008010800 */
[----:B------:R-:W-:Y:S01]  /*d9a0*/  FFMA.FTZ R4, R87, UR6, -R0 ;  /* 0x0000000657047c23 */ /* 0x000fe20008010800 */
[----:B------:R1:W-:Y:S01]  /*d9b0*/  MUFU.EX2 R86, R8 ;  /* 0x0000000800567308 */ /* 0x0003e20000000800 */
[----:B----4-:R-:W-:Y:S02]  /*d9c0*/  F2FP.BF16.F32.PACK_AB R5, R105, R107 ;  /* 0x0000006b6905723e */ /* 0x010fe400000010ff */
[----:B------:R-:W-:-:S05]  /*d9d0*/  F2FP.BF16.F32.PACK_AB R6, R169, R134 ;  /* 0x00000086a906723e */ /* 0x000fca00000010ff */
[----:B------:R3:W4:Y:S01]  /*d9e0*/  MUFU.EX2 R87, R4 ;  /* 0x0000000400577308 */ /* 0x0007220000000800 */
[----:B-1----:R-:W-:-:S07]  /*d9f0*/  F2FP.BF16.F32.PACK_AB R8, R77, R165 ;  /* 0x000000a54d08723e */ /* 0x002fce00000010ff */
[----:B------:R-:W-:Y:S01]  /*da00*/  HMMA.16816.F32.BF16 R48, R8, R28, R48 ;  /* 0x0000001c0830723c */ /* 0x000fe20000041830 */
[----:B---3--:R-:W-:Y:S01]  /*da10*/  FFMA.FTZ R4, R76, UR6, -R2 ;  /* 0x000000064c047c23 */ /* 0x008fe20008010802 */
[----:B----4-:R-:W-:-:S03]  /*da20*/  F2FP.BF16.F32.PACK_AB R7, R87, R86 ;  /* 0x000000565707723e */ /* 0x010fc600000010ff */
[----:B------:R1:W-:Y:S01]  /*da30*/  MUFU.EX2 R115, R4 ;  /* 0x0000000400737308 */ /* 0x0003e20000000800 */
[C---:B------:R-:W-:Y:S01]  /*da40*/  HMMA.16816.F32.BF16 R56, R8.reuse, R30, R144 ;  /* 0x0000001e0838723c */ /* 0x040fe20000041890 */
[----:B------:R-:W3:Y:S05]  /*da50*/  LDSM.16.MT88.4 R28, [R184+0x4c00] ;  /* 0x004c0000b81c783b */ /* 0x000eea0000004200 */
[----:B------:R-:W-:Y:S01]  /*da60*/  HMMA.16816.F32.BF16 R152, R8, R20, R152 ;  /* 0x000000140898723c */ /* 0x000fe20000041898 */
[----:B------:R-:W-:Y:S02]  /*da70*/  IMAD.MOV.U32 R147, RZ, RZ, R72 ;  /* 0x000000ffff937224 */ /* 0x000fe400078e0048 */
[----:B------:R-:W-:-:S02]  /*da80*/  IMAD.MOV.U32 R145, RZ, RZ, R77 ;  /* 0x000000ffff917224 */ /* 0x000fc400078e004d */
[----:B------:R-:W-:Y:S01]  /*da90*/  IMAD.MOV.U32 R146, RZ, RZ, R71 ;  /* 0x000000ffff927224 */ /* 0x000fe200078e0047 */
[----:B------:R-:W-:Y:S01]  /*daa0*/  HMMA.16816.F32.BF16 R160, R8, R22, R160 ;  /* 0x0000001608a0723c */ /* 0x000fe200000418a0 */
[----:B------:R-:W-:Y:S01]  /*dab0*/  FFMA.FTZ R71, R248, UR6, -R3 ;  /* 0x00000006f8477c23 */ /* 0x000fe20008010803 */
[----:B------:R-:W-:Y:S02]  /*dac0*/  IMAD.MOV.U32 R248, RZ, RZ, R166 ;  /* 0x000000fffff87224 */ /* 0x000fe400078e00a6 */
[----:B-1----:R-:W-:-:S03]  /*dad0*/  FFMA.FTZ R4, R78, UR6, -R2 ;  /* 0x000000064e047c23 */ /* 0x002fc60008010802 */
[----:B------:R-:W-:Y:S01]  /*dae0*/  FFMA.FTZ R8, R84, UR6, -R2 ;  /* 0x0000000654087c23 */ /* 0x000fe20008010802 */
[----:B------:R1:W-:Y:S01]  /*daf0*/  MUFU.EX2 R112, R4 ;  /* 0x0000000400707308 */ /* 0x0003e20000000800 */
[----:B------:R-:W-:Y:S02]  /*db00*/  F2FP.BF16.F32.PACK_AB R9, R226, R227 ;  /* 0x000000e3e209723e */ /* 0x000fe400000010ff */
[----:B------:R-:W-:Y:S02]  /*db10*/  F2FP.BF16.F32.PACK_AB R10, R143, R140 ;  /* 0x0000008c8f0a723e */ /* 0x000fe400000010ff */
[----:B------:R-:W-:-:S03]  /*db20*/  F2FP.BF16.F32.PACK_AB R11, R223, R224 ;  /* 0x000000e0df0b723e */ /* 0x000fc600000010ff */
[----:B------:R4:W-:Y:S01]  /*db30*/  MUFU.EX2 R108, R8 ;  /* 0x00000008006c7308 */ /* 0x0009e20000000800 */
[----:B-1----:R-:W-:-:S07]  /*db40*/  F2FP.BF16.F32.PACK_AB R4, R168, R133 ;  /* 0x00000085a804723e */ /* 0x002fce00000010ff */
[----:B--2---:R-:W-:Y:S01]  /*db50*/  HMMA.16816.F32.BF16 R20, R4, R18, R36 ;  /* 0x000000120414723c */ /* 0x004fe20000041824 */
[----:B----4-:R-:W-:-:S04]  /*db60*/  FFMA.FTZ R8, R92, UR6, -R0 ;  /* 0x000000065c087c23 */ /* 0x010fc80008010800 */
[----:B------:R1:W-:Y:S01]  /*db70*/  MUFU.EX2 R82, R8 ;  /* 0x0000000800527308 */ /* 0x0003e20000000800 */
[C---:B------:R-:W-:Y:S01]  /*db80*/  HMMA.16816.F32.BF16 R32, R4.reuse, R16, R24 ;  /* 0x000000100420723c */ /* 0x040fe20000041818 */
[----:B------:R-:W2:Y:S05]  /*db90*/  LDSM.16.MT88.4 R24, [R185+0x4c00] ;  /* 0x004c0000b918783b */ /* 0x000eaa0000004200 */
[C---:B------:R-:W-:Y:S06]  /*dba0*/  HMMA.16816.F32.BF16 R36, R4.reuse, R12, R40 ;  /* 0x0000000c0424723c */ /* 0x040fec0000041828 */
[----:B------:R-:W-:Y:S01]  /*dbb0*/  HMMA.16816.F32.BF16 R44, R4, R14, R44 ;  /* 0x0000000e042c723c */ /* 0x000fe2000004182c */
[----:B-1----:R-:W-:-:S06]  /*dbc0*/  FFMA.FTZ R8, R93, UR6, -R0 ;  /* 0x000000065d087c23 */ /* 0x002fcc0008010800 */
[----:B------:R-:W-:Y:S01]  /*dbd0*/  FFMA.FTZ R4, R55, UR6, -R0 ;  /* 0x0000000637047c23 */ /* 0x000fe20008010800 */
[----:B------:R1:W4:Y:S01]  /*dbe0*/  MUFU.EX2 R81, R8 ;  /* 0x0000000800517308 */ /* 0x0003220000000800 */
[----:B------:R-:W-:Y:S01]  /*dbf0*/  F2FP.BF16.F32.PACK_AB R6, R174, R172 ;  /* 0x000000acae06723e */ /* 0x000fe200000010ff */
[----:B------:R-:W-:-:S06]  /*dc00*/  IMAD.MOV.U32 R55, RZ, RZ, R68 ;  /* 0x000000ffff377224 */ /* 0x000fcc00078e0044 */
[----:B------:R5:W-:Y:S01]  /*dc10*/  MUFU.EX2 R80, R4 ;  /* 0x0000000400507308 */ /* 0x000be20000000800 */
[----:B-1----:R-:W-:Y:S01]  /*dc20*/  FFMA.FTZ R8, R54, UR6, -R0 ;  /* 0x0000000636087c23 */ /* 0x002fe20008010800 */
[----:B----4-:R-:W-:Y:S01]  /*dc30*/  F2FP.BF16.F32.PACK_AB R5, R81, R82 ;  /* 0x000000525105723e */ /* 0x010fe200000010ff */
[----:B------:R-:W-:-:S05]  /*dc40*/  IMAD.MOV.U32 R54, RZ, RZ, R138 ;  /* 0x000000ffff367224 */ /* 0x000fca00078e008a */
[----:B------:R1:W4:Y:S01]  /*dc50*/  MUFU.EX2 R78, R8 ;  /* 0x00000008004e7308 */ /* 0x0003220000000800 */
[----:B-----5:R-:W-:Y:S01]  /*dc60*/  FFMA.FTZ R4, R91, UR6, -R2 ;  /* 0x000000065b047c23 */ /* 0x020fe20008010802 */
[----:B------:R-:W-:Y:S02]  /*dc70*/  IMAD.MOV.U32 R91, RZ, RZ, R151 ;  /* 0x000000ffff5b7224 */ /* 0x000fe400078e0097 */
[----:B------:R-:W-:-:S04]  /*dc80*/  IMAD.MOV.U32 R151, RZ, RZ, R136 ;  /* 0x000000ffff977224 */ /* 0x000fc800078e0088 */
[----:B------:R5:W-:Y:S01]  /*dc90*/  MUFU.EX2 R85, R4 ;  /* 0x0000000400557308 */ /* 0x000be20000000800 */
[----:B------:R-:W-:Y:S02]  /*dca0*/  IMAD.MOV.U32 R136, RZ, RZ, R139 ;  /* 0x000000ffff887224 */ /* 0x000fe400078e008b */
[----:B------:R-:W-:-:S04]  /*dcb0*/  IMAD.MOV.U32 R139, RZ, RZ, R63 ;  /* 0x000000ffff8b7224 */ /* 0x000fc800078e003f */
[----:B------:R-:W-:Y:S01]  /*dcc0*/  IMAD.MOV.U32 R144, RZ, RZ, R139 ;  /* 0x000000ffff907224 */ /* 0x000fe200078e008b */
[----:B-1----:R-:W-:Y:S02]  /*dcd0*/  F2FP.BF16.F32.PACK_AB R8, R164, R166 ;  /* 0x000000a6a408723e */ /* 0x002fe400000010ff */
[----:B----4-:R-:W-:-:S05]  /*dce0*/  F2FP.BF16.F32.PACK_AB R7, R80, R78 ;  /* 0x0000004e5007723e */ /* 0x010fca00000010ff */
[C---:B------:R-:W-:Y:S01]  /*dcf0*/  HMMA.16816.F32.BF16 R48, R8.reuse, R16, R48 ;  /* 0x000000100830723c */ /* 0x040fe20000041830 */
[----:B-----5:R-:W-:Y:S01]  /*dd00*/  FFMA.FTZ R4, R236, UR6, -R2 ;  /* 0x00000006ec047c23 */ /* 0x020fe20008010802 */
[----:B------:R-:W-:Y:S02]  /*dd10*/  IMAD.MOV.U32 R236, RZ, RZ, R73 ;  /* 0x000000ffffec7224 */ /* 0x000fe400078e0049 */
[----:B------:R-:W-:Y:S01]  /*dd20*/  IMAD.MOV.U32 R73, RZ, RZ, R66 ;  /* 0x000000ffff497224 */ /* 0x000fe200078e0042 */
[----:B------:R1:W-:Y:S01]  /*dd30*/  MUFU.EX2 R84, R4 ;  /* 0x0000000400547308 */ /* 0x0003e20000000800 */
[----:B------:R-:W-:Y:S01]  /*dd40*/  IMAD.MOV.U32 R66, RZ, RZ, R60 ;  /* 0x000000ffff427224 */ /* 0x000fe200078e003c */
[----:B------:R-:W-:Y:S01]  /*dd50*/  HMMA.16816.F32.BF16 R56, R8, R18, R56 ;  /* 0x000000120838723c */ /* 0x000fe20000041838 */
[----:B------:R-:W-:Y:S01]  /*dd60*/  IMAD.MOV.U32 R93, RZ, RZ, R73 ;  /* 0x000000ffff5d7224 */ /* 0x000fe200078e0049 */
[----:B------:R-:W-:Y:S01]  /*dd70*/  LDSM.16.MT88.4 R16, [R185+0x5000] ;  /* 0x00500000b910783b */ /* 0x000fe20000004200 */
[----:B------:R-:W-:-:S02]  /*dd80*/  IMAD.MOV.U32 R92, RZ, RZ, R66 ;  /* 0x000000ffff5c7224 */ /* 0x000fc400078e0042 */
[----:B------:R-:W-:Y:S01]  /*dd90*/  FFMA.FTZ R66, R249, UR6, -R3 ;  /* 0x00000006f9427c23 */ /* 0x000fe20008010803 */
[----:B------:R-:W-:Y:S01]  /*dda0*/  FFMA.FTZ R3, R65, UR6, -R0 ;  /* 0x0000000641037c23 */ /* 0x000fe20008010800 */
[C---:B------:R-:W-:Y:S03]  /*ddb0*/  HMMA.16816.F32.BF16 R60, R8.reuse, R12, R152 ;  /* 0x0000000c083c723c */ /* 0x040fe60000041898 */
[----:B------:R4:W-:Y:S03]  /*ddc0*/  MUFU.EX2 R65, R3 ;  /* 0x0000000300417308 */ /* 0x0009e60000000800 */
[----:B------:R-:W-:Y:S01]  /*ddd0*/  HMMA.16816.F32.BF16 R160, R8, R14, R160 ;  /* 0x0000000e08a0723c */ /* 0x000fe200000418a0 */
[----:B------:R-:W-:Y:S01]  /*dde0*/  IMAD.MOV.U32 R155, RZ, RZ, R67 ;  /* 0x000000ffff9b7224 */ /* 0x000fe200078e0043 */
[----:B-1----:R-:W-:Y:S01]  /*ddf0*/  F2FP.BF16.F32.PACK_AB R4, R171, R170 ;  /* 0x000000aaab04723e */ /* 0x002fe200000010ff */
[----:B------:R-:W-:-:S02]  /*de00*/  IMAD.MOV.U32 R153, RZ, RZ, R147 ;  /* 0x000000ffff997224 */ /* 0x000fc400078e0093 */
[----:B------:R-:W-:Y:S02]  /*de10*/  IMAD.MOV.U32 R154, RZ, RZ, R145 ;  /* 0x000000ffff9a7224 */ /* 0x000fe400078e0091 */
[----:B------:R-:W-:Y:S01]  /*de20*/  FFMA.FTZ R8, R233, UR6, -R2 ;  /* 0x00000006e9087c23 */ /* 0x000fe20008010802 */
[----:B------:R-:W-:Y:S01]  /*de30*/  F2FP.BF16.F32.PACK_AB R9, R219, R220 ;  /* 0x000000dcdb09723e */ /* 0x000fe200000010ff */
[----:B------:R-:W-:Y:S01]  /*de40*/  IMAD.MOV.U32 R233, RZ, RZ, R150 ;  /* 0x000000ffffe97224 */ /* 0x000fe200078e0096 */
[C---:B---3--:R-:W-:Y:S01]  /*de50*/  HMMA.16816.F32.BF16 R12, R4.reuse, R30, R20 ;  /* 0x0000001e040c723c */ /* 0x048fe20000041814 */
[----:B------:R-:W1:Y:S01]  /*de60*/  LDSM.16.MT88.4 R20, [R184+0x5000] ;  /* 0x00500000b814783b */ /* 0x000e620000004200 */
[----:B------:R3:W-:Y:S01]  /*de70*/  MUFU.EX2 R83, R8 ;  /* 0x0000000800537308 */ /* 0x0007e20000000800 */
[----:B------:R-:W-:Y:S01]  /*de80*/  F2FP.BF16.F32.PACK_AB R11, R217, R218 ;  /* 0x000000dad90b723e */ /* 0x000fe200000010ff */
[--C-:B----4-:R-:W-:Y:S02]  /*de90*/  FFMA.FTZ R3, R103, UR6, -R0.reuse ;  /* 0x0000000667037c23 */ /* 0x110fe40008010800 */
[C---:B------:R-:W-:Y:S06]  /*dea0*/  HMMA.16816.F32.BF16 R40, R4.reuse, R28, R32 ;  /* 0x0000001c0428723c */ /* 0x040fec0000041820 */
[C---:B--2---:R-:W-:Y:S06]  /*deb0*/  HMMA.16816.F32.BF16 R36, R4.reuse, R24, R36 ;  /* 0x000000180424723c */ /* 0x044fec0000041824 */
[----:B------:R-:W-:Y:S01]  /*dec0*/  HMMA.16816.F32.BF16 R32, R4, R26, R44 ;  /* 0x0000001a0420723c */ /* 0x000fe2000004182c */
[----:B---3--:R-:W-:Y:S01]  /*ded0*/  FFMA.FTZ R8, R89, UR6, -R0 ;  /* 0x0000000659087c23 */ /* 0x008fe20008010800 */
[----:B------:R-:W-:-:S03]  /*dee0*/  IMAD.MOV.U32 R89, RZ, RZ, R151 ;  /* 0x000000ffff597224 */ /* 0x000fc600078e0097 */
[----:B------:R2:W-:Y:S02]  /*def0*/  MUFU.EX2 R75, R8 ;  /* 0x00000008004b7308 */ /* 0x0005e40000000800 */
[----:B------:R-:W-:Y:S01]  /*df00*/  FFMA.FTZ R4, R64, UR6, -R0 ;  /* 0x0000000640047c23 */ /* 0x000fe20008010800 */
[----:B------:R-:W-:-:S05]  /*df10*/  F2FP.BF16.F32.PACK_AB R6, R126, R176 ;  /* 0x000000b07e06723e */ /* 0x000fca00000010ff */
[----:B------:R3:W-:Y:S01]  /*df20*/  MUFU.EX2 R73, R4 ;  /* 0x0000000400497308 */ /* 0x0007e20000000800 */
[----:B--2---:R-:W-:Y:S01]  /*df30*/  FFMA.FTZ R8, R88, UR6, -R0 ;  /* 0x0000000658087c23 */ /* 0x004fe20008010800 */
[----:B------:R-:W-:-:S06]  /*df40*/  IMAD.MOV.U32 R88, RZ, RZ, R136 ;  /* 0x000000ffff587224 */ /* 0x000fcc00078e0088 */
[----:B------:R2:W4:Y:S01]  /*df50*/  MUFU.EX2 R74, R8 ;  /* 0x00000008004a7308 */ /* 0x0005220000000800 */
[----:B---3--:R-:W-:Y:S01]  /*df60*/  FFMA.FTZ R4, R99, UR6, -R2 ;  /* 0x0000000663047c23 */ /* 0x008fe20008010802 */
[----:B------:R-:W-:-:S06]  /*df70*/  IMAD.MOV.U32 R99, RZ, RZ, R141 ;  /* 0x000000ffff637224 */ /* 0x000fcc00078e008d */
[----:B------:R3:W-:Y:S01]  /*df80*/  MUFU.EX2 R77, R4 ;  /* 0x00000004004d7308 */ /* 0x0007e20000000800 */
[----:B--2---:R-:W-:Y:S01]  /*df90*/  FFMA.FTZ R8, R90, UR6, -R0 ;  /* 0x000000065a087c23 */ /* 0x004fe20008010800 */
[----:B------:R-:W-:Y:S01]  /*dfa0*/  IMAD.MOV.U32 R90, RZ, RZ, R137 ;  /* 0x000000ffff5a7224 */ /* 0x000fe200078e0089 */
[----:B----4-:R-:W-:-:S05]  /*dfb0*/  F2FP.BF16.F32.PACK_AB R5, R74, R75 ;  /* 0x0000004b4a05723e */ /* 0x010fca00000010ff */
[----:B------:R2:W4:Y:S01]  /*dfc0*/  MUFU.EX2 R72, R8 ;  /* 0x0000000800487308 */ /* 0x0005220000000800 */
[----:B------:R-:W-:Y:S01]  /*dfd0*/  F2FP.BF16.F32.PACK_AB R10, R88, R90 ;  /* 0x0000005a580a723e */ /* 0x000fe200000010ff */
[----:B---3--:R-:W-:Y:S01]  /*dfe0*/  FFMA.FTZ R4, R100, UR6, -R2 ;  /* 0x0000000664047c23 */ /* 0x008fe20008010802 */
[----:B------:R-:W-:-:S05]  /*dff0*/  IMAD.MOV.U32 R100, RZ, RZ, R142 ;  /* 0x000000ffff647224 */ /* 0x000fca00078e008e */
[----:B------:R3:W-:Y:S01]  /*e000*/  MUFU.EX2 R76, R4 ;  /* 0x00000004004c7308 */ /* 0x0007e20000000800 */
[----:B--2---:R-:W-:Y:S02]  /*e010*/  F2FP.BF16.F32.PACK_AB R8, R141, R142 ;  /* 0x0000008e8d08723e */ /* 0x004fe400000010ff */
[----:B----4-:R-:W-:-:S05]  /*e020*/  F2FP.BF16.F32.PACK_AB R7, R73, R72 ;  /* 0x000000484907723e */ /* 0x010fca00000010ff */
[C---:B------:R-:W-:Y:S01]  /*e030*/  HMMA.16816.F32.BF16 R44, R8.reuse, R28, R48 ;  /* 0x0000001c082c723c */ /* 0x040fe20000041830 */
[----:B---3--:R-:W-:Y:S01]  /*e040*/  F2FP.BF16.F32.PACK_AB R4, R175, R173 ;  /* 0x000000adaf04723e */ /* 0x008fe200000010ff */
[----:B------:R2:W-:Y:S04]  /*e050*/  MUFU.EX2 R51, R3 ;  /* 0x0000000300337308 */ /* 0x0005e80000000800 */
[C---:B------:R-:W-:Y:S01]  /*e060*/  HMMA.16816.F32.BF16 R56, R8.reuse, R30, R56 ;  /* 0x0000001e0838723c */ /* 0x040fe20000041838 */
[----:B------:R-:W-:Y:S01]  /*e070*/  FFMA.FTZ R49, R155, R53, R250 ;  /* 0x000000359b317223 */ /* 0x000fe200000100fa */
[----:B------:R-:W-:Y:S01]  /*e080*/  FFMA.FTZ R48, R55, R52, R129 ;  /* 0x0000003437307223 */ /* 0x000fe20000010081 */
[----:B------:R-:W-:Y:S02]  /*e090*/  IMAD.MOV.U32 R155, RZ, RZ, R54 ;  /* 0x000000ffff9b7224 */ /* 0x000fe400078e0036 */
[----:B------:R-:W-:Y:S01]  /*e0a0*/  FFMA.FTZ R50, R230, UR6, -R0 ;  /* 0x00000006e6327c23 */ /* 0x000fe20008010800 */
[----:B------:R-:W-:Y:S01]  /*e0b0*/  FADD.FTZ R49, R251, R49 ;  /* 0x00000031fb317221 */ /* 0x000fe20000010000 */
[C---:B------:R-:W-:Y:S04]  /*e0c0*/  HMMA.16816.F32.BF16 R60, R8.reuse, R24, R60 ;  /* 0x00000018083c723c */ /* 0x040fe8000004183c */
[----:B------:R-:W-:Y:S02]  /*e0d0*/  MUFU.EX2 R50, R50 ;  /* 0x0000003200327308 */ /* 0x000fe40000000800 */
[----:B------:R-:W-:Y:S01]  /*e0e0*/  HMMA.16816.F32.BF16 R28, R8, R26, R160 ;  /* 0x0000001a081c723c */ /* 0x000fe200000418a0 */
[----:B------:R-:W3:Y:S01]  /*e0f0*/  LDSM.16.MT88.4 R24, [R184+0x5400] ;  /* 0x00540000b818783b */ /* 0x000ee20000004200 */
[----:B--2---:R-:W-:-:S04]  /*e100*/  FADD.FTZ R3, R177, R48 ;  /* 0x00000030b1037221 */ /* 0x004fc80000010000 */
[C---:B-1----:R-:W-:Y:S01]  /*e110*/  HMMA.16816.F32.BF16 R148, R4.reuse, R22, R12 ;  /* 0x000000160494723c */ /* 0x042fe2000004180c */
[----:B------:R-:W1:Y:S01]  /*e120*/  LDSM.16.MT88.4 R12, [R185+0x5400] ;  /* 0x00540000b90c783b */ /* 0x000e620000004200 */
[----:B------:R-:W-:Y:S01]  /*e130*/  FFMA.FTZ R8, R95, UR6, -R0 ;  /* 0x000000065f087c23 */ /* 0x000fe20008010800 */
[----:B------:R-:W-:Y:S01]  /*e140*/  FFMA.FTZ R9, R238, UR6, -R2 ;  /* 0x00000006ee097c23 */ /* 0x000fe20008010802 */
[----:B------:R-:W-:Y:S01]  /*e150*/  F2FP.BF16.F32.PACK_AB R10, R112, R115 ;  /* 0x00000073700a723e */ /* 0x000fe200000010ff */
[----:B------:R-:W-:Y:S01]  /*e160*/  FADD.FTZ R3, R180, R3 ;  /* 0x00000003b4037221 */ /* 0x000fe20000010000 */
[----:B------:R2:W-:Y:S01]  /*e170*/  MUFU.EX2 R68, R8 ;  /* 0x0000000800447308 */ /* 0x0005e20000000800 */
[C---:B------:R-:W-:Y:S01]  /*e180*/  HMMA.16816.F32.BF16 R136, R4.reuse, R20, R40 ;  /* 0x000000140488723c */ /* 0x040fe20000041828 */
[----:B------:R-:W-:Y:S02]  /*e190*/  IMAD.MOV.U32 R238, RZ, RZ, R167 ;  /* 0x000000ffffee7224 */ /* 0x000fe400078e00a7 */
[----:B------:R-:W-:Y:S01]  /*e1a0*/  FADD.FTZ R3, R181, R3 ;  /* 0x00000003b5037221 */ /* 0x000fe20000010000 */
[----:B------:R-:W-:Y:S01]  /*e1b0*/  IMAD.MOV.U32 R95, RZ, RZ, R143 ;  /* 0x000000ffff5f7224 */ /* 0x000fe200078e008f */
[----:B------:R-:W-:Y:S01]  /*e1c0*/  F2FP.BF16.F32.PACK_AB R160, R242, R244 ;  /* 0x000000f4f2a0723e */ /* 0x000fe200000010ff */
[----:B------:R-:W-:Y:S01]  /*e1d0*/  HMMA.16816.F32.BF16 R156, R4, R16, R36 ;  /* 0x00000010049c723c */ /* 0x000fe20000041824 */
[----:B------:R-:W-:Y:S01]  /*e1e0*/  FADD.FTZ R3, R209, R3 ;  /* 0x00000003d1037221 */ /* 0x000fe20000010000 */
[----:B------:R-:W-:-:S02]  /*e1f0*/  F2FP.BF16.F32.PACK_AB R161, R182, R183 ;  /* 0x000000b7b6a1723e */ /* 0x000fc400000010ff */
[----:B------:R-:W-:Y:S01]  /*e200*/  F2FP.BF16.F32.PACK_AB R162, R239, R240 ;  /* 0x000000f0efa2723e */ /* 0x000fe200000010ff */
[----:B------:R-:W-:Y:S01]  /*e210*/  FADD.FTZ R3, R222, R3 ;  /* 0x00000003de037221 */ /* 0x000fe20000010000 */
[----:B------:R-:W-:Y:S01]  /*e220*/  HMMA.16816.F32.BF16 R52, R4, R18, R32 ;  /* 0x000000120434723c */ /* 0x000fe20000041820 */
[----:B--2---:R-:W-:Y:S01]  /*e230*/  FFMA.FTZ R8, R96, UR6, -R0 ;  /* 0x0000000660087c23 */ /* 0x004fe20008010800 */
[----:B------:R-:W-:-:S05]  /*e240*/  IMAD.MOV.U32 R96, RZ, RZ, R140 ;  /* 0x000000ffff607224 */ /* 0x000fca00078e008c */
[----:B------:R-:W-:Y:S01]  /*e250*/  F2FP.BF16.F32.PACK_AB R4, R233, R89 ;  /* 0x00000059e904723e */ /* 0x000fe200000010ff */
[----:B------:R2:W4:Y:S01]  /*e260*/  MUFU.EX2 R67, R8 ;  /* 0x0000000800437308 */ /* 0x0005220000000800 */
[----:B------:R-:W-:Y:S02]  /*e270*/  F2FP.BF16.F32.PACK_AB R5, R215, R216 ;  /* 0x000000d8d705723e */ /* 0x000fe400000010ff */
[----:B------:R-:W-:Y:S02]  /*e280*/  F2FP.BF16.F32.PACK_AB R6, R91, R236 ;  /* 0x000000ec5b06723e */ /* 0x000fe400000010ff */
[----:B------:R-:W-:-:S07]  /*e290*/  F2FP.BF16.F32.PACK_AB R7, R213, R214 ;  /* 0x000000d6d507723e */ /* 0x000fce00000010ff */
[----:B------:R-:W-:Y:S01]  /*e2a0*/  HMMA.16816.F32.BF16 R44, R4, R20, R44 ;  /* 0x00000014042c723c */ /* 0x000fe2000004182c */
[----:B--2---:R-:W-:Y:S01]  /*e2b0*/  FFMA.FTZ R8, R237, UR6, -R2 ;  /* 0x00000006ed087c23 */ /* 0x004fe20008010802 */
[----:B------:R-:W-:-:S04]  /*e2c0*/  FFMA.FTZ R2, R98, UR6, -R0 ;  /* 0x0000000662027c23 */ /* 0x000fc80008010800 */
[C---:B------:R-:W-:Y:S01]  /*e2d0*/  HMMA.16816.F32.BF16 R40, R4.reuse, R22, R56 ;  /* 0x000000160428723c */ /* 0x040fe20000041838 */
[----:B------:R-:W-:Y:S01]  /*e2e0*/  LDSM.16.MT88.4 R20, [R185+0x5800] ;  /* 0x00580000b914783b */ /* 0x000fe20000004200 */
[----:B------:R4:W-:Y:S04]  /*e2f0*/  MUFU.EX2 R58, R9 ;  /* 0x00000009003a7308 */ /* 0x0009e80000000800 */
[C---:B------:R-:W-:Y:S04]  /*e300*/  HMMA.16816.F32.BF16 R36, R4.reuse, R16, R60 ;  /* 0x000000100424723c */ /* 0x040fe8000004183c */
[----:B------:R-:W2:Y:S02]  /*e310*/  MUFU.EX2 R64, R2 ;  /* 0x0000000200407308 */ /* 0x000ea40000000800 */
[----:B------:R-:W-:Y:S01]  /*e320*/  HMMA.16816.F32.BF16 R32, R4, R18, R28 ;  /* 0x000000120420723c */ /* 0x000fe2000004181c */
[----:B------:R-:W5:Y:S05]  /*e330*/  LDSM.16.MT88.4 R16, [R184+0x5800] ;  /* 0x00580000b810783b */ /* 0x000f6a0000004200 */
[----:B------:R3:W1:Y:S01]  /*e340*/  MUFU.EX2 R57, R8 ;  /* 0x0000000800397308 */ /* 0x0006620000000800 */
[----:B----4-:R-:W-:Y:S01]  /*e350*/  F2FP.BF16.F32.PACK_AB R9, R67, R68 ;  /* 0x000000444309723e */ /* 0x010fe200000010ff */
[--C-:B------:R-:W-:Y:S01]  /*e360*/  FFMA.FTZ R29, R231, UR6, -R0.reuse ;  /* 0x00000006e71d7c23 */ /* 0x100fe20008010800 */
[--C-:B------:R-:W-:Y:S01]  /*e370*/  FFMA.FTZ R4, R232, UR6, -R0.reuse ;  /* 0x00000006e8047c23 */ /* 0x100fe20008010800 */
[----:B------:R-:W-:Y:S01]  /*e380*/  F2FP.BF16.F32.PACK_AB R5, R211, R212 ;  /* 0x000000d4d305723e */ /* 0x000fe200000010ff */
[--C-:B------:R-:W-:Y:S01]  /*e390*/  FFMA.FTZ R28, R102, UR6, -R0.reuse ;  /* 0x00000006661c7c23 */ /* 0x100fe20008010800 */
[----:B------:R-:W-:Y:S01]  /*e3a0*/  F2FP.BF16.F32.PACK_AB R6, R243, R247 ;  /* 0x000000f7f306723e */ /* 0x000fe200000010ff */
[--C-:B------:R-:W-:Y:S01]  /*e3b0*/  FFMA.FTZ R30, R101, UR6, -R0.reuse ;  /* 0x00000006651e7c23 */ /* 0x100fe20008010800 */
[----:B------:R4:W-:Y:S01]  /*e3c0*/  MUFU.EX2 R48, R4 ;  /* 0x0000000400307308 */ /* 0x0009e20000000800 */
[----:B--2---:R-:W-:Y:S01]  /*e3d0*/  F2FP.BF16.F32.PACK_AB R11, R64, R65 ;  /* 0x00000041400b723e */ /* 0x004fe200000010ff */
[--C-:B------:R-:W-:Y:S01]  /*e3e0*/  FFMA.FTZ R2, R104, UR6, -R0.reuse ;  /* 0x0000000668027c23 */ /* 0x100fe20008010800 */
[----:B------:R-:W-:Y:S01]  /*e3f0*/  F2FP.BF16.F32.PACK_AB R7, R208, R210 ;  /* 0x000000d2d007723e */ /* 0x000fe200000010ff */
[----:B------:R-:W-:Y:S01]  /*e400*/  FFMA.FTZ R31, R229, UR6, -R0 ;  /* 0x00000006e51f7c23 */ /* 0x000fe20008010800 */
[----:B------:R-:W-:Y:S01]  /*e410*/  FFMA.FTZ R0, R155, R70, R111 ;  /* 0x000000469b007223 */ /* 0x000fe2000001006f */
[----:B------:R-:W-:-:S02]  /*e420*/  IMAD.MOV.U32 R155, RZ, RZ, R146 ;  /* 0x000000ffff9b7224 */ /* 0x000fc400078e0092 */
[----:B------:R2:W5:Y:S01]  /*e430*/  MUFU.EX2 R56, R2 ;  /* 0x0000000200387308 */ /* 0x0005620000000800 */
[----:B---3--:R-:W-:Y:S01]  /*e440*/  F2FP.BF16.F32.PACK_AB R8, R120, R125 ;  /* 0x0000007d7808723e */ /* 0x008fe200000010ff */
[----:B------:R-:W-:Y:S01]  /*e450*/  FADD.FTZ R0, R113, R0 ;  /* 0x0000000071007221 */ /* 0x000fe20000010000 */
[----:B-1----:R-:W-:-:S03]  /*e460*/  F2FP.BF16.F32.PACK_AB R166, R57, R58 ;  /* 0x0000003a39a6723e */ /* 0x002fc600000010ff */
[----:B------:R-:W-:Y:S02]  /*e470*/  FADD.FTZ R0, R124, R0 ;  /* 0x000000007c007221 */ /* 0x000fe40000010000 */
[----:B------:R-:W-:Y:S01]  /*e480*/  HMMA.16816.F32.BF16 R136, R8, R24, R136 ;  /* 0x000000180888723c */ /* 0x000fe20000041888 */
[----:B------:R-:W1:Y:S01]  /*e490*/  MUFU.EX2 R29, R29 ;  /* 0x0000001d001d7308 */ /* 0x000e620000000800 */
[----:B----4-:R-:W-:-:S04]  /*e4a0*/  F2FP.BF16.F32.PACK_AB R4, R92, R93 ;  /* 0x0000005d5c04723e */ /* 0x010fc800000010ff */
[C---:B------:R-:W-:Y:S01]  /*e4b0*/  HMMA.16816.F32.BF16 R148, R8.reuse, R26, R148 ;  /* 0x0000001a0894723c */ /* 0x040fe20000041894 */
[----:B--2---:R-:W-:Y:S02]  /*e4c0*/  FFMA.FTZ R2, R144, R69, R97 ;  /* 0x0000004590027223 */ /* 0x004fe40000010061 */
[----:B------:R-:W-:Y:S01]  /*e4d0*/  MUFU.EX2 R28, R28 ;  /* 0x0000001c001c7308 */ /* 0x000fe20000000800 */
[----:B------:R-:W2:Y:S02]  /*e4e0*/  LDSM.16.MT88.4 R144, [R184+0x5c00] ;  /* 0x005c0000b890783b */ /* 0x000ea40000004200 */
[----:B------:R-:W-:Y:S01]  /*e4f0*/  HMMA.16816.F32.BF16 R156, R8, R12, R156 ;  /* 0x0000000c089c723c */ /* 0x000fe2000004189c */
[----:B------:R-:W-:-:S04]  /*e500*/  FADD.FTZ R2, R106, R2 ;  /* 0x000000026a027221 */ /* 0x000fc80000010000 */
[----:B------:R-:W-:Y:S01]  /*e510*/  FADD.FTZ R2, R109, R2 ;  /* 0x000000026d027221 */ /* 0x000fe20000010000 */
[----:B------:R-:W-:Y:S01]  /*e520*/  HMMA.16816.F32.BF16 R52, R8, R14, R52 ;  /* 0x0000000e0834723c */ /* 0x000fe20000041834 */
[----:B------:R-:W-:Y:S05]  /*e530*/  MUFU.EX2 R30, R30 ;  /* 0x0000001e001e7308 */ /* 0x000fea0000000800 */
[----:B------:R-:W-:Y:S01]  /*e540*/  HMMA.16816.F32.BF16 R44, R4, R24, R44 ;  /* 0x00000018042c723c */ /* 0x000fe2000004182c */
[----:B------:R-:W-:Y:S01]  /*e550*/  FADD.FTZ R8, R252, R49 ;  /* 0x00000031fc087221 */ /* 0x000fe20000010000 */
[----:B------:R-:W-:Y:S01]  /*e560*/  F2FP.BF16.F32.PACK_AB R9, R206, R207 ;  /* 0x000000cfce09723e */ /* 0x000fe200000010ff */
[----:B------:R-:W3:Y:S01]  /*e570*/  MUFU.EX2 R31, R31 ;  /* 0x0000001f001f7308 */ /* 0x000ee20000000800 */
[----:B------:R-:W-:-:S02]  /*e580*/  F2FP.BF16.F32.PACK_AB R10, R245, R246 ;  /* 0x000000f6f50a723e */ /* 0x000fc400000010ff */
[----:B------:R-:W-:Y:S01]  /*e590*/  HMMA.16816.F32.BF16 R40, R4, R26, R40 ;  /* 0x0000001a0428723c */ /* 0x000fe20000041828 */
[----:B------:R-:W4:Y:S01]  /*e5a0*/  LDSM.16.MT88.4 R24, [R185+0x5c00] ;  /* 0x005c0000b918783b */ /* 0x000f220000004200 */
[----:B------:R-:W-:-:S04]  /*e5b0*/  F2FP.BF16.F32.PACK_AB R11, R204, R205 ;  /* 0x000000cdcc0b723e */ /* 0x000fc800000010ff */
[C---:B------:R-:W-:Y:S06]  /*e5c0*/  HMMA.16816.F32.BF16 R36, R4.reuse, R12, R36 ;  /* 0x0000000c0424723c */ /* 0x040fec0000041824 */
[----:B------:R-:W-:Y:S01]  /*e5d0*/  HMMA.16816.F32.BF16 R32, R4, R14, R32 ;  /* 0x0000000e0420723c */ /* 0x000fe20000041820 */
[----:B------:R-:W-:Y:S01]  /*e5e0*/  FADD.FTZ R13, R153, R8 ;  /* 0x00000008990d7221 */ /* 0x000fe20000010000 */
[----:B------:R-:W-:Y:S01]  /*e5f0*/  FADD.FTZ R12, R121, R0 ;  /* 0x00000000790c7221 */ /* 0x000fe20000010000 */
[----:B------:R-:W-:Y:S01]  /*e600*/  FADD.FTZ R0, R119, R2 ;  /* 0x0000000277007221 */ /* 0x000fe20000010000 */
[----:B------:R-:W-:Y:S01]  /*e610*/  IMAD.MOV.U32 R153, RZ, RZ, R154 ;  /* 0x000000ffff997224 */ /* 0x000fe200078e009a */
[----:B------:R-:W-:Y:S01]  /*e620*/  F2FP.BF16.F32.PACK_AB R8, R234, R235 ;  /* 0x000000ebea08723e */ /* 0x000fe200000010ff */
[----:B------:R-:W-:Y:S01]  /*e630*/  FADD.FTZ R2, R128, R12 ;  /* 0x0000000c80027221 */ /* 0x000fe20000010000 */
[----:B------:R-:W-:Y:S01]  /*e640*/  F2FP.BF16.F32.PACK_AB R4, R85, R108 ;  /* 0x0000006c5504723e */ /* 0x000fe200000010ff */
[----:B------:R-:W-:Y:S01]  /*e650*/  IMAD.MOV.U32 R154, RZ, RZ, R164 ;  /* 0x000000ffff9a7224 */ /* 0x000fe200078e00a4 */
[----:B-----5:R-:W-:Y:S01]  /*e660*/  F2FP.BF16.F32.PACK_AB R5, R51, R56 ;  /* 0x000000383305723e */ /* 0x020fe200000010ff */
[----:B------:R-:W-:Y:S01]  /*e670*/  FADD.FTZ R2, R130, R2 ;  /* 0x0000000282027221 */ /* 0x000fe20000010000 */
[----:B------:R-:W-:Y:S01]  /*e680*/  F2FP.BF16.F32.PACK_AB R6, R83, R84 ;  /* 0x000000545306723e */ /* 0x000fe200000010ff */
[----:B------:R-:W-:Y:S01]  /*e690*/  IMAD.MOV.U32 R249, RZ, RZ, R154 ;  /* 0x000000fffff97224 */ /* 0x000fe200078e009a */
[----:B-1----:R-:W-:Y:S01]  /*e6a0*/  F2FP.BF16.F32.PACK_AB R7, R29, R48 ;  /* 0x000000301d07723e */ /* 0x002fe200000010ff */
[----:B------:R-:W-:Y:S01]  /*e6b0*/  MUFU.EX2 R14, R66 ;  /* 0x00000042000e7308 */ /* 0x000fe20000000800 */
[----:B------:R-:W-:Y:S01]  /*e6c0*/  HMMA.16816.F32.BF16 R44, R8, R16, R44 ;  /* 0x00000010082c723c */ /* 0x000fe2000004182c */
[----:B------:R-:W-:-:S02]  /*e6d0*/  F2FP.BF16.F32.PACK_AB R164, R76, R77 ;  /* 0x0000004d4ca4723e */ /* 0x000fc400000010ff */
[----:B---3--:R-:W-:-:S03]  /*e6e0*/  F2FP.BF16.F32.PACK_AB R167, R50, R31 ;  /* 0x0000001f32a7723e */ /* 0x008fc600000010ff */
[C---:B------:R-:W-:Y:S01]  /*e6f0*/  HMMA.16816.F32.BF16 R136, R4.reuse, R16, R136 ;  /* 0x000000100488723c */ /* 0x040fe20000041888 */
[----:B------:R-:W1:Y:S05]  /*e700*/  MUFU.EX2 R12, R71 ;  /* 0x00000047000c7308 */ /* 0x000e6a0000000800 */
[C---:B------:R-:W-:Y:S06]  /*e710*/  HMMA.16816.F32.BF16 R148, R4.reuse, R18, R148 ;  /* 0x000000120494723c */ /* 0x040fec0000041894 */
[C---:B------:R-:W-:Y:S06]  /*e720*/  HMMA.16816.F32.BF16 R156, R4.reuse, R20, R156 ;  /* 0x00000014049c723c */ /* 0x040fec000004189c */
[----:B------:R-:W-:Y:S01]  /*e730*/  HMMA.16816.F32.BF16 R52, R4, R22, R52 ;  /* 0x000000160434723c */ /* 0x000fe20000041834 */
[----:B-1----:R-:W-:-:S05]  /*e740*/  F2FP.BF16.F32.PACK_AB R163, R12, R14 ;  /* 0x0000000e0ca3723e */ /* 0x002fca00000010ff */
[C---:B------:R-:W-:Y:S01]  /*e750*/  HMMA.16816.F32.BF16 R40, R8.reuse, R18, R40 ;  /* 0x000000120828723c */ /* 0x040fe20000041828 */
[----:B------:R-:W-:Y:S01]  /*e760*/  FADD.FTZ R5, R165, R13 ;  /* 0x0000000da5057221 */ /* 0x000fe20000010000 */
[----:B------:R-:W-:Y:S01]  /*e770*/  FADD.FTZ R4, R118, R0 ;  /* 0x0000000076047221 */ /* 0x000fe20000010000 */
[----:B------:R-:W-:Y:S02]  /*e780*/  F2FP.BF16.F32.PACK_AB R165, R30, R28 ;  /* 0x0000001c1ea5723e */ /* 0x000fe400000010ff */
        /* <DEDUP_REMOVED lines=14> */
[C---:B------:R-:W-:Y:S02]  /*e870*/  HMMA.16816.F32.BF16 R36, R8.reuse, R20, R36 ;  /* 0x000000140824723c */ /* 0x040fe40000041824 */
        /* <DEDUP_REMOVED lines=93> */
[C---:B--2---:R-:W-:Y:S01]  /*ee50*/  HMMA.16816.F32.BF16 R136, R164.reuse, R144, R136 ;  /* 0x00000090a488723c */ /* 0x044fe20000041888 */
[----:B------:R2:W-:Y:S04]  /*ee60*/  STL [R1+0x18], R4 ;  /* 0x0000180401007387 */ /* 0x0005e80000100800 */
[----:B------:R2:W-:Y:S01]  /*ee70*/  STL [R1+0x1c], R3 ;  /* 0x00001c0301007387 */ /* 0x0005e20000100800 */
[----:B------:R-:W-:Y:S03]  /*ee80*/  HMMA.16816.F32.BF16 R148, R164, R146, R148 ;  /* 0x00000092a494723c */ /* 0x000fe60000041894 */
[----:B------:R2:W-:Y:S03]  /*ee90*/  STL [R1+0x20], R2 ;  /* 0x0000200201007387 */ /* 0x0005e60000100800 */
[----:B------:R-:W-:Y:S01]  /*eea0*/  HMMA.16816.F32.BF16 R140, R160, R144, R44 ;  /* 0x00000090a08c723c */ /* 0x000fe2000004182c */
[----:B------:R2:W-:Y:S05]  /*eeb0*/  STL [R1+0x24], R0 ;  /* 0x0000240001007387 */ /* 0x0005ea0000100800 */
[----:B----4-:R-:W-:Y:S06]  /*eec0*/  HMMA.16816.F32.BF16 R156, R164, R24, R156 ;  /* 0x00000018a49c723c */ /* 0x010fec000004189c */
[C---:B------:R-:W-:Y:S06]  /*eed0*/  HMMA.16816.F32.BF16 R144, R160.reuse, R146, R40 ;  /* 0x00000092a090723c */ /* 0x040fec0000041828 */
[----:B------:R-:W-:Y:S01]  /*eee0*/  HMMA.16816.F32.BF16 R152, R160, R24, R36 ;  /* 0x00000018a098723c */ /* 0x000fe20000041824 */
[----:B------:R-:W-:-:S02]  /*eef0*/  IMAD.MOV.U32 R40, RZ, RZ, R110 ;  /* 0x000000ffff287224 */ /* 0x000fc400078e006e */
[----:B------:R-:W-:-:S03]  /*ef00*/  IMAD.MOV.U32 R41, RZ, RZ, R127 ;  /* 0x000000ffff297224 */ /* 0x000fc600078e007f */
[----:B------:R-:W-:Y:S01]  /*ef10*/  HMMA.16816.F32.BF16 R164, R164, R26, R52 ;  /* 0x0000001aa4a4723c */ /* 0x000fe20000041834 */
[----:B------:R-:W-:Y:S02]  /*ef20*/  IMAD.MOV.U32 R38, RZ, RZ, R79 ;  /* 0x000000ffff267224 */ /* 0x000fe400078e004f */
[----:B------:R-:W-:-:S03]  /*ef30*/  IMAD.MOV.U32 R39, RZ, RZ, R94 ;  /* 0x000000ffff277224 */ /* 0x000fc600078e005e */
[----:B--2---:R-:W-:-:S15]  /*ef40*/  HMMA.16816.F32.BF16 R160, R160, R26, R32 ;  /* 0x0000001aa0a0723c */ /* 0x004fde0000041820 */
[----:B------:R-:W-:-:S09]  /*ef50*/  NOP ;  /* 0x0000000000007918 */ /* 0x000fd20000000000 */
.L_x_913:
[----:B-1----:R-:W2:Y:S02]  /*ef60*/  LDL R0, [R1+0x38] ;  /* 0x0000380001007983 */ /* 0x002ea40000100800 */
[----:B--2---:R-:W-:-:S13]  /*ef70*/  ISETP.GT.AND P0, PT, R225, R0, PT ;  /* 0x00000000e100720c */ /* 0x004fda0003f04270 */
[----:B------:R-:W-:Y:S05]  /*ef80*/  @!P0 BRA `(.L_x_915) ;  /* 0x0000006400808947 */ /* 0x000fea0003800000 */
[C---:B------:R-:W-:Y:S01]  /*ef90*/  SHF.L.U64.HI R0, R178.reuse, 0x6, R179 ;  /* 0x00000006b2007819 */ /* 0x040fe200000102b3 */
[----:B------:R-:W-:Y:S01]  /*efa0*/  IMAD.SHL.U32 R3, R178, 0x40, RZ ;  /* 0x00000040b2037824 */ /* 0x000fe200078e00ff */
[C---:B------:R-:W-:Y:S01]  /*efb0*/  SHF.L.U64.HI R2, R122.reuse, 0x6, R123 ;  /* 0x000000067a027819 */ /* 0x040fe2000001027b */
[----:B------:R-:W-:Y:S01]  /*efc0*/  IMAD.MOV.U32 R132, RZ, RZ, R40 ;  /* 0x000000ffff847224 */ /* 0x000fe200078e0028 */
[----:B------:R-:W-:Y:S01]  /*efd0*/  MOV R133, R39 ;  /* 0x0000002700857202 */ /* 0x000fe20000000f00 */
[----:B------:R1:W-:Y:S01]  /*efe0*/  STL [R1+0x14], R0 ;  /* 0x0000140001007387 */ /* 0x0003e20000100800 */
[----:B------:R-:W-:Y:S01]  /*eff0*/  IMAD.MOV.U32 R134, RZ, RZ, R38 ;  /* 0x000000ffff867224 */ /* 0x000fe200078e0026 */
[----:B------:R-:W-:Y:S01]  /*f000*/  ULDC UR5, c[0x0][0x39c] ;  /* 0x0000e70000057ab9 */ /* 0x000fe20000000800 */
[----:B------:R-:W-:Y:S01]  /*f010*/  ULDC UR4, c[0x0][0x2ec] ;  /* 0x0000bb0000047ab9 */ /* 0x000fe20000000800 */
[----:B------:R2:W-:Y:S01]  /*f020*/  STL [R1+0x10], R3 ;  /* 0x0000100301007387 */ /* 0x0005e20000100800 */
[----:B------:R-:W-:Y:S01]  /*f030*/  ULDC.64 UR6, c[0x0][0x218] ;  /* 0x0000860000067ab9 */ /* 0x000fe20000000a00 */
[----:B------:R-:W-:Y:S01]  /*f040*/  ULDC.64 UR10, c[0x0][0x220] ;  /* 0x00008800000a7ab9 */ /* 0x000fe20000000a00 */
[----:B------:R-:W-:Y:S01]  /*f050*/  ULDC.64 UR8, c[0x0][0x248] ;  /* 0x0000920000087ab9 */ /* 0x000fe20000000a00 */
[----:B------:R3:W-:Y:S01]  /*f060*/  STL [R1+0xc], R2 ;  /* 0x00000c0201007387 */ /* 0x0007e20000100800 */
[----:B-1----:R-:W-:-:S02]  /*f070*/  SHF.L.U32 R0, R122, 0x6, RZ ;  /* 0x000000067a007819 */ /* 0x002fc400000006ff */
[----:B--2---:R-:W-:-:S03]  /*f080*/  MOV R3, R41 ;  /* 0x0000002900037202 */ /* 0x004fc60000000f00 */
[----:B------:R3:W-:Y:S04]  /*f090*/  STL [R1+0x8], R0 ;  /* 0x0000080001007387 */ /* 0x0007e80000100800 */
[----:B------:R-:W2:Y:S04]  /*f0a0*/  LDL.LU.64 R6, [R1] ;  /* 0x0000000001067983 */ /* 0x000ea80000300a00 */
[----:B------:R-:W2:Y:S02]  /*f0b0*/  LDL.LU.64 R4, [R1+0x30] ;  /* 0x0000300001047983 */ /* 0x000ea40000300a00 */
[----:B--2---:R-:W-:-:S05]  /*f0c0*/  IMAD.MOV.U32 R5, RZ, RZ, R7 ;  /* 0x000000ffff057224 */ /* 0x004fca00078e0007 */
[----:B------:R3:W-:Y:S01]  /*f0d0*/  STL.64 [R1+0x30], R4 ;  /* 0x0000300401007387 */ /* 0x0007e20000100a00 */
[----:B------:R-:W-:Y:S05]  /*f0e0*/  BRA `(.L_x_916) ;  /* 0x0000000000747947 */ /* 0x000fea0003800000 */
.L_x_918:
[----:B-1----:R-:W2:Y:S01]  /*f0f0*/  LDL.64 R38, [R1+0x48] ;  /* 0x0000480001267983 */ /* 0x002ea20000100a00 */
[----:B------:R-:W-:Y:S03]  /*f100*/  VIADD R2, R225, 0xfffffffe ;  /* 0xfffffffee1027836 */ /* 0x000fe60000000000 */
[----:B------:R-:W3:Y:S01]  /*f110*/  LDL.64 R26, [R1+0x40] ;  /* 0x00004000011a7983 */ /* 0x000ee20000100a00 */
[----:B------:R-:W-:Y:S01]  /*f120*/  IMAD.WIDE.U32 R4, R2, UR8, RZ ;  /* 0x0000000802047c25 */ /* 0x000fe2000f8e00ff */
[----:B------:R-:W-:Y:S02]  /*f130*/  SHF.R.S32.HI R6, RZ, 0x1f, R2 ;  /* 0x0000001fff067819 */ /* 0x000fe40000011402 */
[----:B------:R-:W4:Y:S03]  /*f140*/  LDL R10, [R1+0x8] ;  /* 0x00000800010a7983 */ /* 0x000f260000100800 */
[----:B------:R-:W-:Y:S01]  /*f150*/  IMAD R6, R6, UR8, RZ ;  /* 0x0000000806067c24 */ /* 0x000fe2000f8e02ff */
[----:B------:R-:W5:Y:S03]  /*f160*/  LDL R21, [R1+0xc] ;  /* 0x00000c0001157983 */ /* 0x000f660000100800 */
[----:B------:R-:W-:Y:S04]  /*f170*/  IMAD R6, R2, UR9, R6 ;  /* 0x0000000902067c24 */ /* 0x000fe8000f8e0206 */
[----:B------:R-:W-:Y:S01]  /*f180*/  IMAD.IADD R6, R5, 0x1, R6 ;  /* 0x0000000105067824 */ /* 0x000fe200078e0206 */
[----:B--2---:R-:W-:Y:S04]  /*f190*/  LEA R2, P0, R4, R38, 0x7 ;  /* 0x0000002604027211 */ /* 0x004fe800078038ff */
[----:B------:R-:W-:Y:S02]  /*f1a0*/  LEA R8, P1, R2, UR6, 0x1 ;  /* 0x0000000602087c11 */ /* 0x000fe4000f8208ff */
[----:B---3--:R-:W-:Y:S02]  /*f1b0*/  LEA.HI.X R4, R4, R27, R6, 0x7, P0 ;  /* 0x0000001b04047211 */ /* 0x008fe400000f3c06 */
[-C--:B----4-:R-:W-:Y:S02]  /*f1c0*/  IADD3 R6, P0, R8, R10.reuse, RZ ;  /* 0x0000000a08067210 */ /* 0x090fe40007f1e0ff */
[----:B------:R-:W-:Y:S02]  /*f1d0*/  LEA.HI.X R9, R2, UR7, R4, 0x1, P1 ;  /* 0x0000000702097c11 */ /* 0x000fe400088f0c04 */
[-C--:B------:R-:W-:Y:S03]  /*f1e0*/  IADD3 R4, P1, R6, R10.reuse, RZ ;  /* 0x0000000a06047210 */ /* 0x080fe60007f3e0ff */
[----:B------:R-:W-:Y:S01]  /*f1f0*/  @!PT LDS RZ, [RZ] ;  /* 0x00000000fffff984 */ /* 0x000fe20000000800 */
[----:B------:R-:W-:Y:S01]  /*f200*/  @!PT LDS RZ, [RZ] ;  /* 0x00000000fffff984 */ /* 0x000fe20000000800 */
[----:B------:R-:W-:Y:S01]  /*f210*/  @!PT LDS RZ, [RZ] ;  /* 0x00000000fffff984 */ /* 0x000fe20000000800 */
[----:B------:R2:W-:Y:S01]  /*f220*/  LDGSTS.E.BYPASS.LTC128B.128 [R241+0x2000], desc[UR12][R8.64] ;  /* 0x0200000008f17fae */ /* 0x0005e2000b901d4c */
[--C-:B-----5:R-:W-:Y:S01]  /*f230*/  IMAD.X R7, R9, 0x1, R21.reuse, P0 ;  /* 0x0000000109077824 */ /* 0x120fe200000e0615 */
[----:B------:R-:W-:Y:S03]  /*f240*/  IADD3 R10, P0, R4, R10, RZ ;  /* 0x0000000a040a7210 */ /* 0x000fe60007f1e0ff */
[--C-:B------:R-:W-:Y:S01]  /*f250*/  IMAD.X R5, R7, 0x1, R21.reuse, P1 ;  /* 0x0000000107057824 */ /* 0x100fe200008e0615 */
[----:B------:R2:W-:Y:S03]  /*f260*/  LDGSTS.E.BYPASS.LTC128B.128 [R241+0x2800], desc[UR12][R6.64] ;  /* 0x0280000006f17fae */ /* 0x0005e6000b901d4c */
[----:B------:R-:W-:Y:S01]  /*f270*/  IMAD.X R11, R5, 0x1, R21, P0 ;  /* 0x00000001050b7824 */ /* 0x000fe200000e0615 */
[----:B------:R2:W-:Y:S04]  /*f280*/  LDGSTS.E.BYPASS.LTC128B.128 [R241+0x3000], desc[UR12][R4.64] ;  /* 0x0300000004f17fae */ /* 0x0005e8000b901d4c */
[----:B------:R2:W-:Y:S04]  /*f290*/  LDGSTS.E.BYPASS.LTC128B.128 [R241+0x3800], desc[UR12][R10.64] ;  /* 0x038000000af17fae */ /* 0x0005e8000b901d4c */
[----:B------:R-:W0:Y:S01]  /*f2a0*/  LDGDEPBAR ;  /* 0x00000000000079af */ /* 0x000e220000000000 */
[----:B------:R-:W-:Y:S05]  /*f2b0*/  BRA `(.L_x_917) ;  /* 0x0000000c00c87947 */ /* 0x000fea0003800000 */
.L_x_916:
[----:B--23--:R-:W2:Y:S01]  /*f2c0*/  LDL R0, [R1+0x3c] ;  /* 0x00003c0001007983 */ /* 0x00cea20000100800 */
[----:B------:R-:W-:Y:S04]  /*f2d0*/  DEPBAR.LE SB0, 0x0 ;  /* 0x000080000000791a */ /* 0x000fe80000000000 */
[----:B------:R-:W3:Y:S01]  /*f2e0*/  LDL.64 R4, [R1+0x30] ;  /* 0x0000300001047983 */ /* 0x000ee20000100a00 */
[----:B------:R-:W-:Y:S04]  /*f2f0*/  IADD3 R204, R225, -0x1, RZ ;  /* 0xffffffffe1cc7810 */ /* 0x000fe80007ffe0ff */
[----:B------:R-:W-:Y:S01]  /*f300*/  SHF.R.S32.HI R2, RZ, 0x1f, R204 ;  /* 0x0000001fff027819 */ /* 0x000fe200000114cc */
[----:B------:R-:W3:Y:S04]  /*f310*/  LDL R6, [R1+0x28] ;  /* 0x0000280001067983 */ /* 0x000ee80000100800 */
[----:B------:R-:W4:Y:S04]  /*f320*/  LDL R10, [R1+0x10] ;  /* 0x00001000010a7983 */ /* 0x000f280000100800 */
[----:B------:R-:W5:Y:S01]  /*f330*/  LDL R12, [R1+0x14] ;  /* 0x00001400010c7983 */ /* 0x000f620000100800 */
[----:B------:R-:W-:Y:S06]  /*f340*/  BAR.SYNC.DEFER_BLOCKING 0x0 ;  /* 0x0000000000007b1d */ /* 0x000fec0000010000 */
[----:B------:R-:W5:Y:S01]  /*f350*/  LDL R226, [R1+0x38] ;  /* 0x0000380001e27983 */ /* 0x000f620000100800 */
[----:B--2---:R-:W-:Y:S02]  /*f360*/  IMAD R0, R0, R204, RZ ;  /* 0x000000cc00007224 */ /* 0x004fe400078e02ff */
[-C--:B---3--:R-:W-:Y:S04]  /*f370*/  IMAD.WIDE.U32 R4, R204, R6.reuse, R4 ;  /* 0x00000006cc047225 */ /* 0x088fe800078e0004 */
[----:B------:R-:W-:Y:S01]  /*f380*/  IMAD R0, R2, R6, R0 ;  /* 0x0000000602007224 */ /* 0x000fe200078e0200 */
[----:B------:R-:W-:Y:S01]  /*f390*/  LEA R8, P1, R4, UR10, 0x1 ;  /* 0x0000000a04087c11 */ /* 0x000fe2000f8208ff */
[----:B------:R-:W1:Y:S03]  /*f3a0*/  S2R R2, SR_TID.X ;  /* 0x0000000000027919 */ /* 0x000e660000002100 */
[----:B------:R-:W-:Y:S02]  /*f3b0*/  IADD3 R0, R5, R0, RZ ;  /* 0x0000000005007210 */ /* 0x000fe40007ffe0ff */
[-C--:B----4-:R-:W-:Y:S02]  /*f3c0*/  IADD3 R6, P0, R8, R10.reuse, RZ ;  /* 0x0000000a08067210 */ /* 0x090fe40007f1e0ff */
[----:B------:R-:W-:Y:S02]  /*f3d0*/  LEA.HI.X R9, R4, UR11, R0, 0x1, P1 ;  /* 0x0000000b04097c11 */ /* 0x000fe400088f0c00 */
[----:B------:R-:W-:Y:S02]  /*f3e0*/  IADD3 R4, P1, R6, R10, RZ ;  /* 0x0000000a06047210 */ /* 0x000fe40007f3e0ff */
[----:B-----5:R-:W-:Y:S01]  /*f3f0*/  IADD3.X R7, R9, R12, RZ, P0, !PT ;  /* 0x0000000c09077210 */ /* 0x020fe200007fe4ff */
[----:B------:R-:W-:Y:S01]  /*f400*/  @!PT LDS RZ, [RZ] ;  /* 0x00000000fffff984 */ /* 0x000fe20000000800 */
[----:B------:R-:W-:Y:S01]  /*f410*/  @!PT LDS RZ, [RZ] ;  /* 0x00000000fffff984 */ /* 0x000fe20000000800 */
[----:B------:R-:W-:Y:S01]  /*f420*/  @!PT LDS RZ, [RZ] ;  /* 0x00000000fffff984 */ /* 0x000fe20000000800 */
[----:B------:R-:W-:Y:S01]  /*f430*/  LDGSTS.E.BYPASS.LTC128B.128 [R241+0x4000], desc[UR12][R8.64] ;  /* 0x0400000008f17fae */ /* 0x000fe2000b901d4c */
[----:B------:R-:W-:Y:S02]  /*f440*/  IADD3 R10, P0, R4, R10, RZ ;  /* 0x0000000a040a7210 */ /* 0x000fe40007f1e0ff */
[-C--:B------:R-:W-:Y:S04]  /*f450*/  IADD3.X R5, R7, R12.reuse, RZ, P1, !PT ;  /* 0x0000000c07057210 */ /* 0x080fe80000ffe4ff */
[----:B------:R-:W-:Y:S01]  /*f460*/  IADD3.X R11, R5, R12, RZ, P0, !PT ;  /* 0x0000000c050b7210 */ /* 0x000fe200007fe4ff */
[----:B------:R-:W-:Y:S01]  /*f470*/  LDGSTS.E.BYPASS.LTC128B.128 [R241+0x4800], desc[UR12][R6.64] ;  /* 0x0480000006f17fae */ /* 0x000fe2000b901d4c */
[----:B------:R-:W-:Y:S07]  /*f480*/  ISETP.GT.AND P0, PT, R204, R226, PT ;  /* 0x000000e2cc00720c */ /* 0x000fee0003f04270 */
[----:B------:R2:W-:Y:S01]  /*f490*/  LDGSTS.E.BYPASS.LTC128B.128 [R241+0x5000], desc[UR12][R4.64] ;  /* 0x0500000004f17fae */ /* 0x0005e2000b901d4c */
[----:B-1----:R-:W-:Y:S07]  /*f4a0*/  SHF.L.U32 R2, R2, 0x1, RZ ;  /* 0x0000000102027819 */ /* 0x002fee00000006ff */
[----:B------:R1:W-:Y:S01]  /*f4b0*/  LDGSTS.E.BYPASS.LTC128B.128 [R241+0x5800], desc[UR12][R10.64] ;  /* 0x058000000af17fae */ /* 0x0003e2000b901d4c */
[----:B------:R-:W-:Y:S07]  /*f4c0*/  LOP3.LUT R2, R2, 0x6, RZ, 0xc0, !PT ;  /* 0x0000000602027812 */ /* 0x000fee00078ec0ff */
[----:B------:R-:W-:Y:S08]  /*f4d0*/  LDSM.16.M88.4 R128, [R186] ;  /* 0x00000000ba80783b */ /* 0x000ff00000000200 */
[----:B------:R-:W2:Y:S08]  /*f4e0*/  LDSM.16.M88.4 R16, [R135+0x2000] ;  /* 0x002000008710783b */ /* 0x000eb00000000200 */
[----:B------:R-:W1:Y:S08]  /*f4f0*/  LDSM.16.M88.4 R124, [R186+0x1000] ;  /* 0x00100000ba7c783b */ /* 0x000e700000000200 */
[----:B------:R-:W3:Y:S08]  /*f500*/  LDSM.16.M88.4 R32, [R135+0x2400] ;  /* 0x002400008720783b */ /* 0x000ef00000000200 */
[----:B------:R-:W4:Y:S08]  /*f510*/  LDSM.16.M88.4 R48, [R135+0x2800] ;  /* 0x002800008730783b */ /* 0x000f300000000200 */
[----:B------:R-:W5:Y:S01]  /*f520*/  LDSM.16.M88.4 R64, [R135+0x2c00] ;  /* 0x002c00008740783b */ /* 0x000f620000000200 */
[-C--:B--2---:R-:W-:Y:S07]  /*f530*/  HMMA.16816.F32.BF16 R4, R128, R16.reuse, RZ ;  /* 0x000000108004723c */ /* 0x084fee00000418ff */
[----:B------:R-:W0:Y:S08]  /*f540*/  LDGDEPBAR ;  /* 0x00000000000079af */ /* 0x000e300000000000 */
[----:B------:R-:W2:Y:S01]  /*f550*/  LDSM.16.M88.4 R80, [R135+0x3000] ;  /* 0x003000008750783b */ /* 0x000ea20000000200 */
[C---:B-1----:R-:W-:Y:S07]  /*f560*/  HMMA.16816.F32.BF16 R8, R124.reuse, R16, RZ ;  /* 0x000000107c08723c */ /* 0x042fee00000418ff */
[----:B------:R-:W1:Y:S01]  /*f570*/  LDSM.16.M88.4 R96, [R135+0x3400] ;  /* 0x003400008760783b */ /* 0x000e620000000200 */
[-C--:B------:R-:W-:Y:S06]  /*f580*/  HMMA.16816.F32.BF16 R12, R124, R18.reuse, RZ ;  /* 0x000000127c0c723c */ /* 0x080fec00000418ff */
[C---:B------:R-:W-:Y:S01]  /*f590*/  HMMA.16816.F32.BF16 R16, R128.reuse, R18, RZ ;  /* 0x000000128010723c */ /* 0x040fe200000418ff */
[----:B------:R-:W1:Y:S05]  /*f5a0*/  LDSM.16.M88.4 R112, [R135+0x3800] ;  /* 0x003800008770783b */ /* 0x000e6a0000000200 */
        /* <DEDUP_REMOVED lines=9> */
[C---:B------:R-:W-:Y:S06]  /*f640*/  HMMA.16816.F32.BF16 R40, R124.reuse, R48, RZ ;  /* 0x000000307c28723c */ /* 0x040fec00000418ff */
[-C--:B------:R-:W-:Y:S06]  /*f650*/  HMMA.16816.F32.BF16 R44, R124, R50.reuse, RZ ;  /* 0x000000327c2c723c */ /* 0x080fec00000418ff */
[C---:B------:R-:W-:Y:S06]  /*f660*/  HMMA.16816.F32.BF16 R48, R128.reuse, R50, RZ ;  /* 0x000000328030723c */ /* 0x040fec00000418ff */
[-C--:B-----5:R-:W-:Y:S06]  /*f670*/  HMMA.16816.F32.BF16 R52, R128, R64.reuse, RZ ;  /* 0x000000408034723c */ /* 0x0a0fec00000418ff */
[C---:B------:R-:W-:Y:S06]  /*f680*/  HMMA.16816.F32.BF16 R56, R124.reuse, R64, RZ ;  /* 0x000000407c38723c */ /* 0x040fec00000418ff */
[-C--:B------:R-:W-:Y:S06]  /*f690*/  HMMA.16816.F32.BF16 R60, R124, R66.reuse, RZ ;  /* 0x000000427c3c723c */ /* 0x080fec00000418ff */
[C---:B------:R-:W-:Y:S06]  /*f6a0*/  HMMA.16816.F32.BF16 R64, R128.reuse, R66, RZ ;  /* 0x000000428040723c */ /* 0x040fec00000418ff */
[-C--:B--2---:R-:W-:Y:S06]  /*f6b0*/  HMMA.16816.F32.BF16 R68, R128, R80.reuse, RZ ;  /* 0x000000508044723c */ /* 0x084fec00000418ff */
[C---:B------:R-:W-:Y:S06]  /*f6c0*/  HMMA.16816.F32.BF16 R72, R124.reuse, R80, RZ ;  /* 0x000000507c48723c */ /* 0x040fec00000418ff */
[-C--:B------:R-:W-:Y:S06]  /*f6d0*/  HMMA.16816.F32.BF16 R76, R124, R82.reuse, RZ ;  /* 0x000000527c4c723c */ /* 0x080fec00000418ff */
[C---:B------:R-:W-:Y:S06]  /*f6e0*/  HMMA.16816.F32.BF16 R80, R128.reuse, R82, RZ ;  /* 0x000000528050723c */ /* 0x040fec00000418ff */
[-C--:B-1----:R-:W-:Y:S06]  /*f6f0*/  HMMA.16816.F32.BF16 R84, R128, R96.reuse, RZ ;  /* 0x000000608054723c */ /* 0x082fec00000418ff */
        /* <DEDUP_REMOVED lines=24> */
[----:B------:R-:W2:Y:S01]  /*f880*/  MUFU.TANH R224, R6 ;  /* 0x0000000600e07308 */ /* 0x000ea20000002400 */
[----:B------:R-:W-:Y:S01]  /*f890*/  FMUL.FTZ R12, R12, UR5 ;  /* 0x000000050c0c7c20 */ /* 0x000fe20008410000 */
[----:B------:R-:W-:Y:S01]  /*f8a0*/  FMUL.FTZ R13, R13, UR5 ;  /* 0x000000050d0d7c20 */ /* 0x000fe20008410000 */
[----:B------:R-:W-:Y:S01]  /*f8b0*/  FMUL.FTZ R14, R14, UR5 ;  /* 0x000000050e0e7c20 */ /* 0x000fe20008410000 */
[----:B------:R-:W-:Y:S01]  /*f8c0*/  FMUL.FTZ R15, R15, UR5 ;  /* 0x000000050f0f7c20 */ /* 0x000fe20008410000 */
[----:B------:R-:W-:Y:S01]  /*f8d0*/  FMUL.FTZ R16, R16, UR5 ;  /* 0x0000000510107c20 */ /* 0x000fe20008410000 */
[----:B------:R-:W-:Y:S04]  /*f8e0*/  FMUL.FTZ R18, R18, UR5 ;  /* 0x0000000512127c20 */ /* 0x000fe80008410000 */
[----:B------:R3:W4:Y:S01]  /*f8f0*/  MUFU.TANH R222, R5 ;  /* 0x0000000500de7308 */ /* 0x0007220000002400 */
[----:B------:R-:W-:Y:S01]  /*f900*/  FMUL.FTZ R17, R17, UR5 ;  /* 0x0000000511117c20 */ /* 0x000fe20008410000 */
[----:B------:R-:W-:Y:S08]  /*f910*/  FMUL.FTZ R19, R19, UR5 ;  /* 0x0000000513137c20 */ /* 0x000ff00008410000 */
[----:B------:R-:W1:Y:S10]  /*f920*/  MUFU.TANH R168, R8 ;  /* 0x0000000800a87308 */ /* 0x000e740000002400 */
[----:B------:R-:W1:Y:S01]  /*f930*/  MUFU.TANH R221, R9 ;  /* 0x0000000900dd7308 */ /* 0x000e620000002400 */
[----:B---3--:R-:W3:Y:S09]  /*f940*/  LDSM.16.M88.4 R4, [R195] ;  /* 0x00000000c304783b */ /* 0x008ef20000000200 */
[----:B------:R-:W1:Y:S10]  /*f950*/  MUFU.TANH R220, R10 ;  /* 0x0000000a00dc7308 */ /* 0x000e740000002400 */
[----:B------:R5:W1:Y:S10]  /*f960*/  MUFU.TANH R170, R11 ;  /* 0x0000000b00aa7308 */ /* 0x000a740000002400 */
[----:B------:R-:W1:Y:S10]  /*f970*/  MUFU.TANH R169, R12 ;  /* 0x0000000c00a97308 */ /* 0x000e740000002400 */
[----:B------:R-:W1:Y:S01]  /*f980*/  MUFU.TANH R218, R13 ;  /* 0x0000000d00da7308 */ /* 0x000e620000002400 */
[----:B-----5:R-:W5:Y:S09]  /*f990*/  LDSM.16.M88.4 R8, [R194] ;  /* 0x00000000c208783b */ /* 0x020f720000000200 */
[----:B------:R-:W1:Y:S01]  /*f9a0*/  MUFU.TANH R217, R14 ;  /* 0x0000000e00d97308 */ /* 0x000e620000002400 */
[-C--:B---3--:R-:W-:Y:S06]  /*f9b0*/  HMMA.16816.F32.BF16 R20, R172, R4.reuse, R20 ;  /* 0x00000004ac14723c */ /* 0x088fec0000041814 */
[C---:B------:R-:W-:Y:S03]  /*f9c0*/  HMMA.16816.F32.BF16 R24, R180.reuse, R4, R24 ;  /* 0x00000004b418723c */ /* 0x040fe60000041818 */
[----:B------:R3:W1:Y:S03]  /*f9d0*/  MUFU.TANH R216, R15 ;  /* 0x0000000f00d87308 */ /* 0x0006660000002400 */
        /* <DEDUP_REMOVED lines=8> */
[----:B---3--:R-:W3:Y:S01]  /*fa60*/  LDSM.16.M88.4 R12, [R192] ;  /* 0x00000000c00c783b */ /* 0x008ee20000000200 */
[----:B------:R-:W-:Y:S01]  /*fa70*/  FMUL.FTZ R21, R21, UR5 ;  /* 0x0000000515157c20 */ /* 0x000fe20008410000 */
[----:B------:R-:W-:Y:S03]  /*fa80*/  FMUL.FTZ R24, R24, UR5 ;  /* 0x0000000518187c20 */ /* 0x000fe60008410000 */
[----:B------:R-:W1:Y:S01]  /*fa90*/  MUFU.TANH R213, R17 ;  /* 0x0000001100d57308 */ /* 0x000e620000002400 */
[-C--:B-----5:R-:W-:Y:S03]  /*faa0*/  HMMA.16816.F32.BF16 R36, R172, R8.reuse, R36 ;  /* 0x00000008ac24723c */ /* 0x0a0fe60000041824 */
[----:B------:R-:W-:Y:S01]  /*fab0*/  FMUL.FTZ R25, R25, UR5 ;  /* 0x0000000519197c20 */ /* 0x000fe20008410000 */
[----:B------:R-:W-:Y:S01]  /*fac0*/  FMUL.FTZ R29, R29, UR5 ;  /* 0x000000051d1d7c20 */ /* 0x000fe20008410000 */
[----:B------:R-:W-:Y:S01]  /*fad0*/  FMUL.FTZ R30, R30, UR5 ;  /* 0x000000051e1e7c20 */ /* 0x000fe20008410000 */
[C---:B------:R-:W-:Y:S03]  /*fae0*/  HMMA.16816.F32.BF16 R40, R180.reuse, R8, R40 ;  /* 0x00000008b428723c */ /* 0x040fe60000041828 */
[----:B------:R-:W1:Y:S02]  /*faf0*/  MUFU.TANH R209, R19 ;  /* 0x0000001300d17308 */ /* 0x000e640000002400 */
[----:B------:R-:W-:Y:S01]  /*fb00*/  FMUL.FTZ R31, R31, UR5 ;  /* 0x000000051f1f7c20 */ /* 0x000fe20008410000 */
[-C--:B------:R-:W-:Y:S07]  /*fb10*/  HMMA.16816.F32.BF16 R44, R180, R10.reuse, R44 ;  /* 0x0000000ab42c723c */ /* 0x080fee000004182c */
[----:B------:R5:W1:Y:S01]  /*fb20*/  MUFU.TANH R208, R20 ;  /* 0x0000001400d07308 */ /* 0x000a620000002400 */
[----:B------:R-:W-:Y:S01]  /*fb30*/  FMUL.FTZ R32, R32, UR5 ;  /* 0x0000000520207c20 */ /* 0x000fe20008410000 */
[C---:B------:R-:W-:Y:S01]  /*fb40*/  HMMA.16816.F32.BF16 R48, R172.reuse, R10, R48 ;  /* 0x0000000aac30723c */ /* 0x040fe20000041830 */
[----:B------:R-:W4:Y:S07]  /*fb50*/  LDSM.16.M88.4 R8, [R191] ;  /* 0x00000000bf08783b */ /* 0x000f2e0000000200 */
[----:B------:R1:W1:Y:S03]  /*fb60*/  MUFU.TANH R219, R0 ;  /* 0x0000000000db7308 */ /* 0x0002660000002400 */
[----:B------:R-:W-:Y:S01]  /*fb70*/  FMUL.FTZ R34, R34, UR5 ;  /* 0x0000000522227c20 */ /* 0x000fe20008410000 */
[----:B------:R-:W-:Y:S01]  /*fb80*/  FMUL.FTZ R33, R33, UR5 ;  /* 0x0000000521217c20 */ /* 0x000fe20008410000 */
[----:B------:R-:W-:Y:S01]  /*fb90*/  FMUL.FTZ R35, R35, UR5 ;  /* 0x0000000523237c20 */ /* 0x000fe20008410000 */
[-C--:B--2---:R-:W-:Y:S03]  /*fba0*/  HMMA.16816.F32.BF16 R52, R172, R4.reuse, R52 ;  /* 0x00000004ac34723c */ /* 0x084fe60000041834 */
[----:B------:R-:W-:Y:S01]  /*fbb0*/  FMUL.FTZ R36, R36, UR5 ;  /* 0x0000000524247c20 */ /* 0x000fe20008410000 */
[----:B------:R2:W1:Y:S01]  /*fbc0*/  MUFU.TANH R212, R22 ;  /* 0x0000001600d47308 */ /* 0x0004620000002400 */
[----:B------:R-:W-:Y:S01]  /*fbd0*/  FMUL.FTZ R40, R40, UR5 ;  /* 0x0000000528287c20 */ /* 0x000fe20008410000 */
[C---:B------:R-:W-:Y:S05]  /*fbe0*/  HMMA.16816.F32.BF16 R56, R180.reuse, R4, R56 ;  /* 0x00000004b438723c */ /* 0x040fea0000041838 */
[----:B------:R-:W-:Y:S03]  /*fbf0*/  FMUL.FTZ R43, R43, UR5 ;  /* 0x000000052b2b7c20 */ /* 0x000fe60008410000 */
[----:B------:R2:W1:Y:S01]  /*fc00*/  MUFU.TANH R210, R23 ;  /* 0x0000001700d27308 */ /* 0x0004620000002400 */
[-C--:B------:R-:W-:Y:S03]  /*fc10*/  HMMA.16816.F32.BF16 R60, R180, R6.reuse, R60 ;  /* 0x00000006b43c723c */ /* 0x080fe6000004183c */
[----:B------:R-:W-:Y:S01]  /*fc20*/  FMUL.FTZ R46, R46, UR5 ;  /* 0x000000052e2e7c20 */ /* 0x000fe20008410000 */
[----:B------:R-:W-:Y:S02]  /*fc30*/  FMUL.FTZ R47, R47, UR5 ;  /* 0x000000052f2f7c20 */ /* 0x000fe40008410000 */
[C---:B------:R-:W-:Y:S03]  /*fc40*/  HMMA.16816.F32.BF16 R64, R172.reuse, R6, R64 ;  /* 0x00000006ac40723c */ /* 0x040fe60000041840 */
[----:B------:R2:W1:Y:S01]  /*fc50*/  MUFU.TANH R171, R24 ;  /* 0x0000001800ab7308 */ /* 0x0004620000002400 */
[----:B------:R-:W1:Y:S01]  /*fc60*/  LDSM.16.M88.4 R4, [R190] ;  /* 0x00000000be04783b */ /* 0x000e620000000200 */
[----:B------:R-:W-:Y:S01]  /*fc70*/  FMUL.FTZ R48, R48, UR5 ;  /* 0x0000000530307c20 */ /* 0x000fe20008410000 */
[-C--:B---3--:R-:W-:Y:S07]  /*fc80*/  HMMA.16816.F32.BF16 R68, R172, R12.reuse, R68 ;  /* 0x0000000cac44723c */ /* 0x088fee0000041844 */
[----:B------:R2:W3:Y:S01]  /*fc90*/  MUFU.TANH R207, R25 ;  /* 0x0000001900cf7308 */ /* 0x0004e20000002400 */
[----:B------:R-:W-:Y:S01]  /*fca0*/  FMUL.FTZ R50, R50, UR5 ;  /* 0x0000000532327c20 */ /* 0x000fe20008410000 */
[C---:B------:R-:W-:Y:S08]  /*fcb0*/  HMMA.16816.F32.BF16 R72, R180.reuse, R12, R72 ;  /* 0x0000000cb448723c */ /* 0x040ff00000041848 */
[----:B------:R2:W1:Y:S01]  /*fcc0*/  MUFU.TANH R179, R29 ;  /* 0x0000001d00b37308 */ /* 0x0004620000002400 */
[-C--:B------:R-:W-:Y:S03]  /*fcd0*/  HMMA.16816.F32.BF16 R76, R180, R14.reuse, R76 ;  /* 0x0000000eb44c723c */ /* 0x080fe6000004184c */
[----:B-----5:R-:W-:Y:S03]  /*fce0*/  FMUL.FTZ R20, R49, UR5 ;  /* 0x0000000531147c20 */ /* 0x020fe60008410000 */
[C---:B------:R-:W-:Y:S03]  /*fcf0*/  HMMA.16816.F32.BF16 R80, R172.reuse, R14, R80 ;  /* 0x0000000eac50723c */ /* 0x040fe60000041850 */
[----:B------:R2:W1:Y:S01]  /*fd00*/  MUFU.TANH R178, R30 ;  /* 0x0000001e00b27308 */ /* 0x0004620000002400 */
[----:B------:R-:W5:Y:S01]  /*fd10*/  LDSM.16.M88.4 R12, [R189] ;  /* 0x00000000bd0c783b */ /* 0x000f620000000200 */
[----:B------:R-:W-:Y:S01]  /*fd20*/  FMUL.FTZ R19, R51, UR5 ;  /* 0x0000000533137c20 */ /* 0x000fe20008410000 */
[----:B------:R-:W-:Y:S07]  /*fd30*/  DEPBAR.LE SB0, 0x0 ;  /* 0x000080000000791a */ /* 0x000fee0000000000 */
[----:B------:R2:W1:Y:S01]  /*fd40*/  MUFU.TANH R176, R31 ;  /* 0x0000001f00b07308 */ /* 0x0004620000002400 */
[----:B------:R-:W-:Y:S01]  /*fd50*/  BAR.SYNC.DEFER_BLOCKING 0x0 ;  /* 0x0000000000007b1d */ /* 0x000fe20000010000 */
[-C--:B----4-:R-:W-:Y:S05]  /*fd60*/  HMMA.16816.F32.BF16 R84, R172, R8.reuse, R84 ;  /* 0x00000008ac54723c */ /* 0x090fea0000041854 */
[----:B------:R-:W-:Y:S03]  /*fd70*/  FMUL.FTZ R18, R52, UR5 ;  /* 0x0000000534127c20 */ /* 0x000fe60008410000 */
[----:B------:R2:W4:Y:S01]  /*fd80*/  MUFU.TANH R25, R32 ;  /* 0x0000002000197308 */ /* 0x0005220000002400 */
[C---:B------:R-:W-:Y:S04]  /*fd90*/  HMMA.16816.F32.BF16 R88, R180.reuse, R8, R88 ;  /* 0x00000008b458723c */ /* 0x040fe80000041858 */
[----:B------:R-:W-:Y:S01]  /*fda0*/  FMUL.FTZ R17, R54, UR5 ;  /* 0x0000000536117c20 */ /* 0x000fe20008410000 */
[----:B------:R-:W-:Y:S01]  /*fdb0*/  FMUL.FTZ R16, R53, UR5 ;  /* 0x0000000535107c20 */ /* 0x000fe20008410000 */
[-C--:B------:R-:W-:Y:S03]  /*fdc0*/  HMMA.16816.F32.BF16 R92, R180, R10.reuse, R92 ;  /* 0x0000000ab45c723c */ /* 0x080fe6000004185c */
[----:B------:R2:W2:Y:S02]  /*fdd0*/  MUFU.TANH R24, R34 ;  /* 0x0000002200187308 */ /* 0x0004a40000002400 */
[----:B------:R-:W-:Y:S01]  /*fde0*/  FMUL.FTZ R26, R26, UR5 ;  /* 0x000000051a1a7c20 */ /* 0x000fe20008410000 */
[C---:B------:R-:W-:Y:S07]  /*fdf0*/  HMMA.16816.F32.BF16 R96, R172.reuse, R10, R96 ;  /* 0x0000000aac60723c */ /* 0x040fee0000041860 */
[----:B------:R2:W2:Y:S01]  /*fe00*/  MUFU.TANH R22, R33 ;  /* 0x0000002100167308 */ /* 0x0004a20000002400 */
[----:B------:R-:W-:Y:S01]  /*fe10*/  FMUL.FTZ R27, R27, UR5 ;  /* 0x000000051b1b7c20 */ /* 0x000fe20008410000 */
[-C--:B-1----:R-:W-:Y:S08]  /*fe20*/  HMMA.16816.F32.BF16 R100, R172, R4.reuse, R100 ;  /* 0x00000004ac64723c */ /* 0x082ff00000041864 */
[----:B------:R1:W1:Y:S01]  /*fe30*/  MUFU.TANH R23, R35 ;  /* 0x0000002300177308 */ /* 0x0002620000002400 */
[C---:B------:R-:W-:Y:S04]  /*fe40*/  HMMA.16816.F32.BF16 R104, R180.reuse, R4, R104 ;  /* 0x00000004b468723c */ /* 0x040fe80000041868 */
[----:B------:R-:W-:Y:S02]  /*fe50*/  FMUL.FTZ R28, R28, UR5 ;  /* 0x000000051c1c7c20 */ /* 0x000fe40008410000 */
[-C--:B------:R-:W-:Y:S03]  /*fe60*/  HMMA.16816.F32.BF16 R108, R180, R6.reuse, R108 ;  /* 0x00000006b46c723c */ /* 0x080fe6000004186c */
[----:B------:R1:W1:Y:S02]  /*fe70*/  MUFU.TANH R211, R21 ;  /* 0x0000001500d37308 */ /* 0x0002640000002400 */
[----:B------:R-:W-:Y:S01]  /*fe80*/  FMUL.FTZ R38, R38, UR5 ;  /* 0x0000000526267c20 */ /* 0x000fe20008410000 */
[C---:B------:R-:W-:Y:S07]  /*fe90*/  HMMA.16816.F32.BF16 R112, R172.reuse, R6, R112 ;  /* 0x00000006ac70723c */ /* 0x040fee0000041870 */
[----:B------:R1:W1:Y:S01]  /*fea0*/  MUFU.TANH R206, R26 ;  /* 0x0000001a00ce7308 */ /* 0x0002620000002400 */
[----:B------:R-:W-:Y:S01]  /*feb0*/  FMUL.FTZ R37, R37, UR5 ;  /* 0x0000000525257c20 */ /* 0x000fe20008410000 */
[-C--:B-----5:R-:W-:Y:S08]  /*fec0*/  HMMA.16816.F32.BF16 R116, R172, R12.reuse, R116 ;  /* 0x0000000cac74723c */ /* 0x0a0ff00000041874 */
[----:B------:R1:W1:Y:S01]  /*fed0*/  MUFU.TANH R205, R27 ;  /* 0x0000001b00cd7308 */ /* 0x0002620000002400 */
[C---:B------:R-:W-:Y:S04]  /*fee0*/  HMMA.16816.F32.BF16 R120, R180.reuse, R12, R120 ;  /* 0x0000000cb478723c */ /* 0x040fe80000041878 */
[----:B------:R-:W-:Y:S01]  /*fef0*/  FMUL.FTZ R39, R39, UR5 ;  /* 0x0000000527277c20 */ /* 0x000fe20008410000 */
[----:B------:R-:W-:Y:S04]  /*ff00*/  FMUL.FTZ R41, R41, UR5 ;  /* 0x0000000529297c20 */ /* 0x000fe80008410000 */
[----:B------:R1:W1:Y:S02]  /*ff10*/  MUFU.TANH R177, R28 ;  /* 0x0000001c00b17308 */ /* 0x0002640000002400 */
[----:B------:R-:W-:Y:S01]  /*ff20*/  FMUL.FTZ R12, R56, UR5 ;  /* 0x00000005380c7c20 */ /* 0x000fe20008410000 */
[-C--:B------:R-:W-:Y:S03]  /*ff30*/  HMMA.16816.F32.BF16 R124, R180, R14.reuse, R124 ;  /* 0x0000000eb47c723c */ /* 0x080fe6000004187c */
[----:B------:R-:W-:Y:S01]  /*ff40*/  FMUL.FTZ R42, R42, UR5 ;  /* 0x000000052a2a7c20 */ /* 0x000fe20008410000 */
[----:B------:R-:W-:Y:S01]  /*ff50*/  FMUL.FTZ R44, R44, UR5 ;  /* 0x000000052c2c7c20 */ /* 0x000fe20008410000 */
[----:B------:R-:W-:Y:S02]  /*ff60*/  FMUL.FTZ R45, R45, UR5 ;  /* 0x000000052d2d7c20 */ /* 0x000fe40008410000 */
[----:B------:R-:W1:Y:S01]  /*ff70*/  MUFU.TANH R36, R36 ;  /* 0x0000002400247308 */ /* 0x000e620000002400 */
[----:B------:R-:W-:Y:S01]  /*ff80*/  FMUL.FTZ R55, R55, UR5 ;  /* 0x0000000537377c20 */ /* 0x000fe20008410000 */
[----:B------:R-:W-:Y:S04]  /*ff90*/  HMMA.16816.F32.BF16 R128, R172, R14, R128 ;  /* 0x0000000eac80723c */ /* 0x000fe80000041880 */
[----:B------:R-:W-:Y:S01]  /*ffa0*/  LEA R0, R204, R2, 0x7 ;  /* 0x00000002cc007211 */ /* 0x000fe200078e38ff */
[----:B------:R-:W-:Y:S03]  /*ffb0*/  FMUL.FTZ R57, R57, UR5 ;  /* 0x0000000539397c20 */ /* 0x000fe60008410000 */
[----:B------:R1:W1:Y:S03]  /*ffc0*/  MUFU.TANH R34, R38 ;  /* 0x0000002600227308 */ /* 0x0002660000002400 */
[----:B------:R-:W-:Y:S01]  /*ffd0*/  FMUL.FTZ R58, R58, UR5 ;  /* 0x000000053a3a7c20 */ /* 0x000fe20008410000 */
[C---:B------:R-:W-:Y:S02]  /*ffe0*/  IADD3 R2, R0.reuse, 0x1, RZ ;  /* 0x0000000100027810 */ /* 0x040fe40007ffe0ff */
[-C--:B------:R-:W-:Y:S01]  /*fff0*/  ISETP.GE.AND P6, PT, R0, R199.reuse, PT ;  /* 0x000000c70000720c */ /* 0x080fe20003fc6270 */
[----:B------:R-:W-:Y:S01]  /*10000*/  FMUL.FTZ R59, R59, UR5 ;  /* 0x000000053b3b7c20 */ /* 0x000fe20008410000 */
[C---:B------:R-:W-:Y:S02]  /*10010*/  ISETP.GE.AND P5, PT, R2.reuse, R199, PT ;  /* 0x000000c70200720c */ /* 0x040fe40003fa6270 */
[----:B------:R1:W1:Y:S01]  /*10020*/  MUFU.TANH R31, R37 ;  /* 0x00000025001f7308 */ /* 0x0002620000002400 */
[C---:B------:R-:W-:Y:S02]  /*10030*/  ISETP.GE.AND P4, PT, R2.reuse, R198, PT ;  /* 0x000000c60200720c */ /* 0x040fe40003f86270 */
[C---:B------:R-:W-:Y:S02]  /*10040*/  ISETP.GE.AND P3, PT, R2.reuse, R197, PT ;  /* 0x000000c50200720c */ /* 0x040fe40003f66270 */
[C---:B------:R-:W-:Y:S02]  /*10050*/  ISETP.GE.AND P2, PT, R2.reuse, R196, PT ;  /* 0x000000c40200720c */ /* 0x040fe40003f46270 */
[C---:B------:R-:W-:Y:S03]  /*10060*/  ISETP.GE.OR P5, PT, R2.reuse, R203, !P5 ;  /* 0x000000cb0200720c */ /* 0x040fe60006fa6670 */
[----:B------:R1:W1:Y:S01]  /*10070*/  MUFU.TANH R33, R39 ;  /* 0x0000002700217308 */ /* 0x0002620000002400 */
[C---:B------:R-:W-:Y:S02]  /*10080*/  ISETP.GE.OR P4, PT, R2.reuse, R202, !P4 ;  /* 0x000000ca0200720c */ /* 0x040fe40006786670 */
[C---:B------:R-:W-:Y:S02]  /*10090*/  ISETP.GE.OR P3, PT, R2.reuse, R201, !P3 ;  /* 0x000000c90200720c */ /* 0x040fe40005f66670 */
[----:B------:R-:W-:Y:S02]  /*100a0*/  ISETP.GE.OR P2, PT, R2, R200, !P2 ;  /* 0x000000c80200720c */ /* 0x000fe40005746670 */
[----:B------:R-:W-:Y:S03]  /*100b0*/  ISETP.GE.OR P6, PT, R0, R203, !P6 ;  /* 0x000000cb0000720c */ /* 0x000fe600077c6670 */
[----:B------:R-:W1:Y:S10]  /*100c0*/  MUFU.TANH R40, R40 ;  /* 0x0000002800287308 */ /* 0x000e740000002400 */
[----:B------:R1:W1:Y:S10]  /*100d0*/  MUFU.TANH R30, R41 ;  /* 0x00000029001e7308 */ /* 0x0002740000002400 */
[----:B------:R1:W1:Y:S10]  /*100e0*/  MUFU.TANH R35, R42 ;  /* 0x0000002a00237308 */ /* 0x0002740000002400 */
[----:B------:R-:W1:Y:S10]  /*100f0*/  MUFU.TANH R43, R43 ;  /* 0x0000002b002b7308 */ /* 0x000e740000002400 */
[----:B------:R1:W1:Y:S10]  /*10100*/  MUFU.TANH R32, R44 ;  /* 0x0000002c00207308 */ /* 0x0002740000002400 */
[----:B------:R1:W1:Y:S10]  /*10110*/  MUFU.TANH R29, R45 ;  /* 0x0000002d001d7308 */ /* 0x0002740000002400 */
[----:B------:R-:W1:Y:S10]  /*10120*/  MUFU.TANH R46, R46 ;  /* 0x0000002e002e7308 */ /* 0x000e740000002400 */
        /* <DEDUP_REMOVED lines=8> */
[----:B------:R1:W1:Y:S10]  /*101b0*/  MUFU.TANH R13, R55 ;  /* 0x00000037000d7308 */ /* 0x0002740000002400 */
[----:B------:R-:W1:Y:S01]  /*101c0*/  MUFU.TANH R12, R12 ;  /* 0x0000000c000c7308 */ /* 0x000e620000002400 */
[----:B--234-:R-:W-:Y:S05]  /*101d0*/  @P0 BRA `(.L_x_918) ;  /* 0xffffffec00c40947 */ /* 0x01cfea000383ffff */
.L_x_917:
[----:B------:R-:W3:Y:S01]  /*101e0*/  MUFU.TANH R57, R57 ;  /* 0x0000003900397308 */ /* 0x000ee20000002400 */
[C---:B------:R-:W-:Y:S01]  /*101f0*/  ISETP.GE.AND P0, PT, R0.reuse, R197, PT ;  /* 0x000000c50000720c */ /* 0x040fe20003f06270 */
[C---:B------:R-:W-:Y:S01]  /*10200*/  VIADD R2, R0.reuse, 0x8 ;  /* 0x0000000800027836 */ /* 0x040fe20000000000 */
[----:B------:R-:W-:Y:S01]  /*10210*/  ISETP.GE.AND P1, PT, R0, R198, PT ;  /* 0x000000c60000720c */ /* 0x000fe20003f26270 */
[----:B------:R-:W-:Y:S01]  /*10220*/  FMUL.FTZ R60, R60, UR5 ;  /* 0x000000053c3c7c20 */ /* 0x000fe20008410000 */
[C---:B------:R-:W-:Y:S01]  /*10230*/  ISETP.GE.OR P0, PT, R0.reuse, R201, !P0 ;  /* 0x000000c90000720c */ /* 0x040fe20004706670 */
[----:B------:R-:W-:Y:S01]  /*10240*/  FMUL.FTZ R63, R63, UR5 ;  /* 0x000000053f3f7c20 */ /* 0x000fe20008410000 */
[----:B------:R-:W-:Y:S03]  /*10250*/  ISETP.GE.OR P1, PT, R0, R202, !P1 ;  /* 0x000000ca0000720c */ /* 0x000fe60004f26670 */
[----:B-1----:R1:W-:Y:S01]  /*10260*/  MUFU.TANH R38, R60 ;  /* 0x0000003c00267308 */ /* 0x0023e20000002400 */
[----:B------:R-:W-:Y:S01]  /*10270*/  FSEL R26, R222, -INF , !P5 ;  /* 0xff800000de1a7808 */ /* 0x000fe20006800000 */
[----:B--2---:R-:W-:Y:S01]  /*10280*/  VIADD R4, R0, 0x10 ;  /* 0x0000001000047836 */ /* 0x004fe20000000000 */
[----:B------:R-:W-:Y:S01]  /*10290*/  FSEL R27, R168, -INF , !P0 ;  /* 0xff800000a81b7808 */ /* 0x000fe20004000000 */
[----:B------:R-:W-:Y:S01]  /*102a0*/  FMUL.FTZ R62, R62, UR5 ;  /* 0x000000053e3e7c20 */ /* 0x000fe20008410000 */
[----:B------:R-:W-:Y:S01]  /*102b0*/  FSEL R10, R224, -INF , !P1 ;  /* 0xff800000e00a7808 */ /* 0x000fe20004800000 */
[----:B------:R-:W-:Y:S01]  /*102c0*/  FMUL.FTZ R67, R67, UR5 ;  /* 0x0000000543437c20 */ /* 0x000fe20008410000 */
[----:B------:R-:W-:Y:S03]  /*102d0*/  FSEL R28, R219, -INF , !P4 ;  /* 0xff800000db1c7808 */ /* 0x000fe60006000000 */
[----:B------:R-:W-:Y:S01]  /*102e0*/  MUFU.TANH R7, R62 ;  /* 0x0000003e00077308 */ /* 0x000fe20000002400 */
[----:B------:R-:W-:Y:S01]  /*102f0*/  FSEL R9, R223, -INF , !P6 ;  /* 0xff800000df097808 */ /* 0x000fe20007000000 */
[----:B------:R-:W-:Y:S01]  /*10300*/  FMUL.FTZ R61, R61, UR5 ;  /* 0x000000053d3d7c20 */ /* 0x000fe20008410000 */
[C---:B------:R-:W-:Y:S01]  /*10310*/  ISETP.GE.AND P1, PT, R2.reuse, R197, PT ;  /* 0x000000c50200720c */ /* 0x040fe20003f26270 */
[----:B------:R-:W-:Y:S01]  /*10320*/  FMUL.FTZ R65, R65, UR5 ;  /* 0x0000000541417c20 */ /* 0x000fe20008410000 */
[----:B------:R-:W-:Y:S01]  /*10330*/  ISETP.GE.AND P5, PT, R2, R196, PT ;  /* 0x000000c40200720c */ /* 0x000fe20003fa6270 */
[----:B------:R-:W-:Y:S01]  /*10340*/  FMUL.FTZ R80, R80, UR5 ;  /* 0x0000000550507c20 */ /* 0x000fe20008410000 */
[C---:B------:R-:W-:Y:S03]  /*10350*/  ISETP.GE.AND P4, PT, R2.reuse, R199, PT ;  /* 0x000000c70200720c */ /* 0x040fe60003f86270 */
[----:B------:R2:W-:Y:S01]  /*10360*/  MUFU.TANH R6, R63 ;  /* 0x0000003f00067308 */ /* 0x0005e20000002400 */
[----:B------:R-:W-:Y:S01]  /*10370*/  ISETP.GE.AND P0, PT, R2, R198, PT ;  /* 0x000000c60200720c */ /* 0x000fe20003f06270 */
[----:B------:R-:W-:Y:S01]  /*10380*/  FMUL.FTZ R82, R82, UR5 ;  /* 0x0000000552527c20 */ /* 0x000fe20008410000 */
[----:B------:R-:W-:Y:S01]  /*10390*/  ISETP.GE.AND P6, PT, R0, R196, PT ;  /* 0x000000c40000720c */ /* 0x000fe20003fc6270 */
[----:B------:R-:W-:Y:S01]  /*103a0*/  FMUL.FTZ R127, R127, UR5 ;  /* 0x000000057f7f7c20 */ /* 0x000fe20008410000 */
[C---:B------:R-:W-:Y:S01]  /*103b0*/  ISETP.GE.OR P1, PT, R2.reuse, R201, !P1 ;  /* 0x000000c90200720c */ /* 0x040fe20004f26670 */
[----:B------:R-:W-:Y:S01]  /*103c0*/  FMUL.FTZ R83, R83, UR5 ;  /* 0x0000000553537c20 */ /* 0x000fe20008410000 */
[C---:B------:R-:W-:Y:S03]  /*103d0*/  ISETP.GE.OR P5, PT, R2.reuse, R200, !P5 ;  /* 0x000000c80200720c */ /* 0x040fe60006fa6670 */
[----:B------:R4:W-:Y:S01]  /*103e0*/  MUFU.TANH R5, R67 ;  /* 0x0000004300057308 */ /* 0x0009e20000002400 */
[----:B------:R-:W-:Y:S01]  /*103f0*/  ISETP.GE.OR P4, PT, R2, R203, !P4 ;  /* 0x000000cb0200720c */ /* 0x000fe20006786670 */
[----:B------:R-:W-:Y:S01]  /*10400*/  FMUL.FTZ R84, R84, UR5 ;  /* 0x0000000554547c20 */ /* 0x000fe20008410000 */
[----:B------:R-:W-:Y:S01]  /*10410*/  ISETP.GE.OR P0, PT, R2, R202, !P0 ;  /* 0x000000ca0200720c */ /* 0x000fe20004706670 */
[C---:B------:R-:W-:Y:S01]  /*10420*/  VIADD R2, R0.reuse, 0x9 ;  /* 0x0000000900027836 */ /* 0x040fe20000000000 */
[----:B------:R-:W-:Y:S01]  /*10430*/  ISETP.GE.OR P6, PT, R0, R200, !P6 ;  /* 0x000000c80000720c */ /* 0x000fe200077c6670 */
[----:B------:R-:W-:Y:S01]  /*10440*/  FMUL.FTZ R97, R97, UR5 ;  /* 0x0000000561617c20 */ /* 0x000fe20008410000 */
[----:B------:R-:W-:Y:S03]  /*10450*/  FSEL R168, R221, -INF , !P3 ;  /* 0xff800000dda87808 */ /* 0x000fe60005800000 */
[----:B------:R5:W-:Y:S01]  /*10460*/  MUFU.TANH R8, R61 ;  /* 0x0000003d00087308 */ /* 0x000be20000002400 */
[----:B------:R-:W-:Y:S01]  /*10470*/  FSEL R37, R220, -INF , !P6 ;  /* 0xff800000dc257808 */ /* 0x000fe20007000000 */
[----:B------:R-:W-:Y:S01]  /*10480*/  FMUL.FTZ R101, R101, UR5 ;  /* 0x0000000565657c20 */ /* 0x000fe20008410000 */
[C---:B------:R-:W-:Y:S01]  /*10490*/  ISETP.GE.AND P3, PT, R2.reuse, R197, PT ;  /* 0x000000c50200720c */ /* 0x040fe20003f66270 */
[----:B------:R-:W-:Y:S01]  /*104a0*/  FMUL.FTZ R103, R103, UR5 ;  /* 0x0000000567677c20 */ /* 0x000fe20008410000 */
[----:B------:R-:W-:Y:S01]  /*104b0*/  ISETP.GE.AND P6, PT, R2, R196, PT ;  /* 0x000000c40200720c */ /* 0x000fe20003fc6270 */
[----:B------:R-:W-:Y:S01]  /*104c0*/  FMUL.FTZ R106, R106, UR5 ;  /* 0x000000056a6a7c20 */ /* 0x000fe20008410000 */
[C---:B------:R-:W-:Y:S03]  /*104d0*/  ISETP.GE.OR P3, PT, R2.reuse, R201, !P3 ;  /* 0x000000c90200720c */ /* 0x040fe60005f66670 */
[----:B------:R-:W3:Y:S01]  /*104e0*/  MUFU.TANH R58, R58 ;  /* 0x0000003a003a7308 */ /* 0x000ee20000002400 */
[----:B------:R-:W-:Y:S01]  /*104f0*/  ISETP.GE.OR P6, PT, R2, R200, !P6 ;  /* 0x000000c80200720c */ /* 0x000fe200077c6670 */
[----:B------:R-:W-:Y:S01]  /*10500*/  FMUL.FTZ R114, R114, UR5 ;  /* 0x0000000572727c20 */ /* 0x000fe20008410000 */
[----:B------:R-:W-:Y:S01]  /*10510*/  FSEL R169, R169, -INF , !P1 ;  /* 0xff800000a9a97808 */ /* 0x000fe20004800000 */
[----:B------:R-:W-:Y:S01]  /*10520*/  FMUL.FTZ R115, R115, UR5 ;  /* 0x0000000573737c20 */ /* 0x000fe20008410000 */
[----:B------:R-:W-:Y:S01]  /*10530*/  FSEL R173, R170, -INF , !P2 ;  /* 0xff800000aaad7808 */ /* 0x000fe20005000000 */
[----:B------:R-:W-:Y:S01]  /*10540*/  FMUL.FTZ R119, R119, UR5 ;  /* 0x0000000577777c20 */ /* 0x000fe20008410000 */
[----:B------:R-:W-:Y:S03]  /*10550*/  FSEL R55, R218, -INF , !P3 ;  /* 0xff800000da377808 */ /* 0x000fe60005800000 */
[----:B------:R-:W3:Y:S01]  /*10560*/  MUFU.TANH R59, R59 ;  /* 0x0000003b003b7308 */ /* 0x000ee20000002400 */
[----:B------:R-:W-:Y:S01]  /*10570*/  FSEL R172, R216, -INF , !P6 ;  /* 0xff800000d8ac7808 */ /* 0x000fe20007000000 */
[----:B------:R-:W-:Y:S01]  /*10580*/  FMUL.FTZ R64, R64, UR5 ;  /* 0x0000000540407c20 */ /* 0x000fe20008410000 */
[----:B------:R-:W-:Y:S01]  /*10590*/  FSEL R14, R215, -INF , !P4 ;  /* 0xff800000d70e7808 */ /* 0x000fe20006000000 */
[----:B------:R-:W-:Y:S01]  /*105a0*/  FMUL.FTZ R66, R66, UR5 ;  /* 0x0000000542427c20 */ /* 0x000fe20008410000 */
[CC--:B------:R-:W-:Y:S01]  /*105b0*/  ISETP.GE.AND P2, PT, R2.reuse, R199.reuse, PT ;  /* 0x000000c70200720c */ /* 0x0c0fe20003f46270 */
[----:B------:R-:W-:Y:S01]  /*105c0*/  FMUL.FTZ R129, R129, UR5 ;  /* 0x0000000581817c20 */ /* 0x000fe20008410000 */
[----:B------:R-:W-:Y:S03]  /*105d0*/  ISETP.GE.AND P1, PT, R2, R198, PT ;  /* 0x000000c60200720c */ /* 0x000fe60003f26270 */
[----:B------:R-:W3:Y:S01]  /*105e0*/  MUFU.TANH R64, R64 ;  /* 0x0000004000407308 */ /* 0x000ee20000002400 */
[----:B------:R-:W-:Y:S01]  /*105f0*/  FSEL R170, R217, -INF , !P5 ;  /* 0xff800000d9aa7808 */ /* 0x000fe20006800000 */
[----:B------:R-:W-:Y:S01]  /*10600*/  FMUL.FTZ R125, R125, UR5 ;  /* 0x000000057d7d7c20 */ /* 0x000fe20008410000 */
[C---:B------:R-:W-:Y:S01]  /*10610*/  ISETP.GE.AND P4, PT, R4.reuse, R196, PT ;  /* 0x000000c40400720c */ /* 0x040fe20003f86270 */
[----:B------:R-:W-:Y:S01]  /*10620*/  FMUL.FTZ R107, R107, UR5 ;  /* 0x000000056b6b7c20 */ /* 0x000fe20008410000 */
[C---:B------:R-:W-:Y:S01]  /*10630*/  ISETP.GE.AND P3, PT, R4.reuse, R199, PT ;  /* 0x000000c70400720c */ /* 0x040fe20003f66270 */
[----:B------:R-:W-:Y:S01]  /*10640*/  FMUL.FTZ R69, R69, UR5 ;  /* 0x0000000545457c20 */ /* 0x000fe20008410000 */
[C---:B------:R-:W-:Y:S03]  /*10650*/  ISETP.GE.AND P5, PT, R4.reuse, R198, PT ;  /* 0x000000c60400720c */ /* 0x040fe60003fa6270 */
[----:B------:R-:W-:Y:S01]  /*10660*/  MUFU.TANH R66, R66 ;  /* 0x0000004200427308 */ /* 0x000fe20000002400 */
[----:B------:R-:W-:Y:S01]  /*10670*/  ISETP.GE.AND P6, PT, R4, R197, PT ;  /* 0x000000c50400720c */ /* 0x000fe20003fc6270 */
[----:B------:R-:W-:Y:S01]  /*10680*/  FMUL.FTZ R71, R71, UR5 ;  /* 0x0000000547477c20 */ /* 0x000fe20008410000 */
[-C--:B------:R-:W-:Y:S01]  /*10690*/  ISETP.GE.OR P2, PT, R2, R203.reuse, !P2 ;  /* 0x000000cb0200720c */ /* 0x080fe20005746670 */
[----:B------:R-:W-:Y:S01]  /*106a0*/  FMUL.FTZ R76, R76, UR5 ;  /* 0x000000054c4c7c20 */ /* 0x000fe20008410000 */
[----:B------:R-:W-:Y:S01]  /*106b0*/  ISETP.GE.OR P1, PT, R2, R202, !P1 ;  /* 0x000000ca0200720c */ /* 0x000fe20004f26670 */
[----:B------:R-:W-:Y:S01]  /*106c0*/  VIADD R2, R0, 0x11 ;  /* 0x0000001100027836 */ /* 0x000fe20000000000 */
[C---:B------:R-:W-:Y:S03]  /*106d0*/  ISETP.GE.OR P4, PT, R4.reuse, R200, !P4 ;  /* 0x000000c80400720c */ /* 0x040fe60006786670 */
[----:B------:R-:W3:Y:S01]  /*106e0*/  MUFU.TANH R65, R65 ;  /* 0x0000004100417308 */ /* 0x000ee20000002400 */
[----:B------:R-:W-:Y:S01]  /*106f0*/  ISETP.GE.OR P3, PT, R4, R203, !P3 ;  /* 0x000000cb0400720c */ /* 0x000fe20005f66670 */
[----:B------:R-:W-:Y:S01]  /*10700*/  FMUL.FTZ R70, R70, UR5 ;  /* 0x0000000546467c20 */ /* 0x000fe20008410000 */
[----:B------:R-:W-:Y:S01]  /*10710*/  ISETP.GE.OR P5, PT, R4, R202, !P5 ;  /* 0x000000ca0400720c */ /* 0x000fe20006fa6670 */
[----:B------:R-:W-:Y:S01]  /*10720*/  FMUL.FTZ R72, R72, UR5 ;  /* 0x0000000548487c20 */ /* 0x000fe20008410000 */
[----:B------:R-:W-:Y:S01]  /*10730*/  ISETP.GE.OR P6, PT, R4, R201, !P6 ;  /* 0x000000c90400720c */ /* 0x000fe200077c6670 */
[----:B------:R-:W-:Y:S01]  /*10740*/  VIADD R4, R0, 0x18 ;  /* 0x0000001800047836 */ /* 0x000fe20000000000 */
[----:B-1----:R-:W-:Y:S03]  /*10750*/  FSEL R60, R208, -INF , !P3 ;  /* 0xff800000d03c7808 */ /* 0x002fe60005800000 */
[----:B------:R-:W-:Y:S01]  /*10760*/  MUFU.TANH R70, R70 ;  /* 0x0000004600467308 */ /* 0x000fe20000002400 */
[----:B------:R-:W-:Y:S01]  /*10770*/  FSEL R11, R213, -INF , !P2 ;  /* 0xff800000d50b7808 */ /* 0x000fe20005000000 */
[----:B------:R-:W-:Y:S01]  /*10780*/  FMUL.FTZ R77, R77, UR5 ;  /* 0x000000054d4d7c20 */ /* 0x000fe20008410000 */
[----:B------:R-:W-:Y:S01]  /*10790*/  FSEL R21, R209, -INF , !P1 ;  /* 0xff800000d1157808 */ /* 0x000fe20004800000 */
[----:B------:R-:W-:Y:S01]  /*107a0*/  FMUL.FTZ R78, R78, UR5 ;  /* 0x000000054e4e7c20 */ /* 0x000fe20008410000 */
[----:B------:R-:W-:Y:S01]  /*107b0*/  FSEL R15, R214, -INF , !P0 ;  /* 0xff800000d60f7808 */ /* 0x000fe20004000000 */
[----:B------:R-:W-:Y:S01]  /*107c0*/  FMUL.FTZ R79, R79, UR5 ;  /* 0x000000054f4f7c20 */ /* 0x000fe20008410000 */
[----:B------:R-:W-:Y:S03]  /*107d0*/  ISETP.GE.AND P2, PT, R2, R198, PT ;  /* 0x000000c60200720c */ /* 0x000fe60003f46270 */
[----:B------:R-:W1:Y:S01]  /*107e0*/  MUFU.TANH R69, R69 ;  /* 0x0000004500457308 */ /* 0x000e620000002400 */
[----:B------:R-:W-:Y:S01]  /*107f0*/  FSEL R51, R212, -INF , !P5 ;  /* 0xff800000d4337808 */ /* 0x000fe20006800000 */
[----:B------:R-:W-:Y:S01]  /*10800*/  FMUL.FTZ R88, R88, UR5 ;  /* 0x0000000558587c20 */ /* 0x000fe20008410000 */
[----:B------:R-:W-:Y:S01]  /*10810*/  ISETP.GE.AND P0, PT, R2, R199, PT ;  /* 0x000000c70200720c */ /* 0x000fe20003f06270 */
[----:B------:R-:W-:Y:S01]  /*10820*/  FMUL.FTZ R90, R90, UR5 ;  /* 0x000000055a5a7c20 */ /* 0x000fe20008410000 */
[-C--:B------:R-:W-:Y:S01]  /*10830*/  ISETP.GE.AND P1, PT, R2, R197.reuse, PT ;  /* 0x000000c50200720c */ /* 0x080fe20003f26270 */
[----:B------:R-:W-:Y:S01]  /*10840*/  FMUL.FTZ R92, R92, UR5 ;  /* 0x000000055c5c7c20 */ /* 0x000fe20008410000 */
[----:B------:R-:W-:Y:S03]  /*10850*/  ISETP.GE.AND P3, PT, R2, R196, PT ;  /* 0x000000c40200720c */ /* 0x000fe60003f66270 */
[----:B------:R-:W1:Y:S01]  /*10860*/  MUFU.TANH R71, R71 ;  /* 0x0000004700477308 */ /* 0x000e620000002400 */
[----:B------:R-:W-:Y:S01]  /*10870*/  ISETP.GE.AND P5, PT, R4, R197, PT ;  /* 0x000000c50400720c */ /* 0x000fe20003fa6270 */
[----:B------:R-:W-:Y:S01]  /*10880*/  FMUL.FTZ R95, R95, UR5 ;  /* 0x000000055f5f7c20 */ /* 0x000fe20008410000 */
[----:B------:R-:W-:Y:S01]  /*10890*/  ISETP.GE.OR P2, PT, R2, R202, !P2 ;  /* 0x000000ca0200720c */ /* 0x000fe20005746670 */
[----:B------:R-:W-:Y:S01]  /*108a0*/  FMUL.FTZ R98, R98, UR5 ;  /* 0x0000000562627c20 */ /* 0x000fe20008410000 */
[----:B------:R-:W-:Y:S01]  /*108b0*/  ISETP.GE.OR P1, PT, R2, R201, !P1 ;  /* 0x000000c90200720c */ /* 0x000fe20004f26670 */
[----:B------:R-:W-:Y:S01]  /*108c0*/  FMUL.FTZ R100, R100, UR5 ;  /* 0x0000000564647c20 */ /* 0x000fe20008410000 */
[C---:B------:R-:W-:Y:S03]  /*108d0*/  ISETP.GE.OR P0, PT, R2.reuse, R203, !P0 ;  /* 0x000000cb0200720c */ /* 0x040fe60004706670 */
[----:B------:R-:W1:Y:S01]  /*108e0*/  MUFU.TANH R72, R72 ;  /* 0x0000004800487308 */ /* 0x000e620000002400 */
[----:B------:R-:W-:Y:S01]  /*108f0*/  ISETP.GE.OR P3, PT, R2, R200, !P3 ;  /* 0x000000c80200720c */ /* 0x000fe20005f66670 */
[----:B------:R-:W-:Y:S01]  /*10900*/  VIADD R2, R0, 0x19 ;  /* 0x0000001900027836 */ /* 0x000fe20000000000 */
[----:B------:R-:W-:Y:S01]  /*10910*/  ISETP.GE.OR P5, PT, R4, R201, !P5 ;  /* 0x000000c90400720c */ /* 0x000fe20006fa6670 */
[----:B------:R-:W-:Y:S01]  /*10920*/  FMUL.FTZ R68, R68, UR5 ;  /* 0x0000000544447c20 */ /* 0x000fe20008410000 */
[----:B--2---:R-:W-:Y:S01]  /*10930*/  FSEL R63, R206, -INF , !P4 ;  /* 0xff800000ce3f7808 */ /* 0x004fe20006000000 */
[----:B------:R-:W-:Y:S01]  /*10940*/  FMUL.FTZ R73, R73, UR5 ;  /* 0x0000000549497c20 */ /* 0x000fe20008410000 */
[----:B------:R-:W-:Y:S03]  /*10950*/  FSEL R62, R207, -INF , !P1 ;  /* 0xff800000cf3e7808 */ /* 0x000fe60004800000 */
[----:B------:R-:W-:Y:S01]  /*10960*/  MUFU.TANH R76, R76 ;  /* 0x0000004c004c7308 */ /* 0x000fe20000002400 */
[----:B------:R-:W-:Y:S01]  /*10970*/  FSEL R56, R177, -INF , !P5 ;  /* 0xff800000b1387808 */ /* 0x000fe20006800000 */
[----:B------:R-:W-:Y:S01]  /*10980*/  FMUL.FTZ R104, R104, UR5 ;  /* 0x0000000568687c20 */ /* 0x000fe20008410000 */
[----:B----4-:R-:W-:Y:S01]  /*10990*/  FSEL R67, R205, -INF , !P3 ;  /* 0xff800000cd437808 */ /* 0x010fe20005800000 */
[----:B------:R-:W-:Y:S01]  /*109a0*/  FMUL.FTZ R105, R105, UR5 ;  /* 0x0000000569697c20 */ /* 0x000fe20008410000 */
[----:B------:R-:W-:Y:S01]  /*109b0*/  ISETP.GE.AND P4, PT, R2, R196, PT ;  /* 0x000000c40200720c */ /* 0x000fe20003f86270 */
[----:B------:R-:W-:Y:S01]  /*109c0*/  FMUL.FTZ R108, R108, UR5 ;  /* 0x000000056c6c7c20 */ /* 0x000fe20008410000 */
[C---:B------:R-:W-:Y:S03]  /*109d0*/  ISETP.GE.AND P1, PT, R2.reuse, R197, PT ;  /* 0x000000c50200720c */ /* 0x040fe60003f26270 */
[----:B------:R-:W2:Y:S01]  /*109e0*/  MUFU.TANH R68, R68 ;  /* 0x0000004400447308 */ /* 0x000ea20000002400 */
[C---:B------:R-:W-:Y:S01]  /*109f0*/  ISETP.GE.AND P3, PT, R2.reuse, R199, PT ;  /* 0x000000c70200720c */ /* 0x040fe20003f66270 */
[----:B------:R-:W-:Y:S01]  /*10a00*/  FMUL.FTZ R113, R113, UR5 ;  /* 0x0000000571717c20 */ /* 0x000fe20008410000 */
[----:B------:R-:W-:Y:S01]  /*10a10*/  ISETP.GE.AND P5, PT, R2, R198, PT ;  /* 0x000000c60200720c */ /* 0x000fe20003fa6270 */
[----:B------:R-:W-:Y:S01]  /*10a20*/  FMUL.FTZ R116, R116, UR5 ;  /* 0x0000000574747c20 */ /* 0x000fe20008410000 */
[----:B------:R-:W-:Y:S01]  /*10a30*/  ISETP.GE.OR P4, PT, R2, R200, !P4 ;  /* 0x000000c80200720c */ /* 0x000fe20006786670 */
[----:B------:R-:W-:Y:S01]  /*10a40*/  FMUL.FTZ R118, R118, UR5 ;  /* 0x0000000576767c20 */ /* 0x000fe20008410000 */
[C---:B------:R-:W-:Y:S03]  /*10a50*/  ISETP.GE.OR P1, PT, R2.reuse, R201, !P1 ;  /* 0x000000c90200720c */ /* 0x040fe60004f26670 */
[----:B------:R-:W4:Y:S01]  /*10a60*/  MUFU.TANH R73, R73 ;  /* 0x0000004900497308 */ /* 0x000f220000002400 */
[----:B------:R-:W-:Y:S01]  /*10a70*/  ISETP.GE.OR P3, PT, R2, R203, !P3 ;  /* 0x000000cb0200720c */ /* 0x000fe20005f66670 */
[----:B------:R-:W-:Y:S01]  /*10a80*/  FMUL.FTZ R74, R74, UR5 ;  /* 0x000000054a4a7c20 */ /* 0x000fe20008410000 */
[----:B------:R-:W-:Y:S01]  /*10a90*/  ISETP.GE.OR P5, PT, R2, R202, !P5 ;  /* 0x000000ca0200720c */ /* 0x000fe20006fa6670 */
[----:B------:R-:W-:Y:S01]  /*10aa0*/  VIADD R2, R0, 0x20 ;  /* 0x0000002000027836 */ /* 0x000fe20000000000 */
[----:B------:R-:W-:Y:S01]  /*10ab0*/  FSEL R53, R210, -INF , !P2 ;  /* 0xff800000d2357808 */ /* 0x000fe20005000000 */
[----:B------:R-:W-:Y:S01]  /*10ac0*/  FMUL.FTZ R75, R75, UR5 ;  /* 0x000000054b4b7c20 */ /* 0x000fe20008410000 */
[----:B------:R-:W-:Y:S03]  /*10ad0*/  FSEL R49, R211, -INF , !P0 ;  /* 0xff800000d3317808 */ /* 0x000fe60004000000 */
[----:B------:R-:W4:Y:S01]  /*10ae0*/  MUFU.TANH R74, R74 ;  /* 0x0000004a004a7308 */ /* 0x000f220000002400 */
[----:B------:R-:W-:Y:S01]  /*10af0*/  FSEL R171, R171, -INF , !P6 ;  /* 0xff800000abab7808 */ /* 0x000fe20007000000 */
[----:B------:R-:W-:Y:S01]  /*10b00*/  FMUL.FTZ R117, R117, UR5 ;  /* 0x0000000575757c20 */ /* 0x000fe20008410000 */
[----:B------:R-:W-:Y:S01]  /*10b10*/  ISETP.GE.AND P0, PT, R4, R196, PT ;  /* 0x000000c40400720c */ /* 0x000fe20003f06270 */
[----:B------:R-:W-:Y:S01]  /*10b20*/  FMUL.FTZ R128, R128, UR5 ;  /* 0x0000000580807c20 */ /* 0x000fe20008410000 */
[-C--:B------:R-:W-:Y:S01]  /*10b30*/  ISETP.GE.AND P2, PT, R4, R199.reuse, PT ;  /* 0x000000c70400720c */ /* 0x080fe20003f46270 */
[----:B------:R-:W-:Y:S01]  /*10b40*/  FMUL.FTZ R130, R130, UR5 ;  /* 0x0000000582827c20 */ /* 0x000fe20008410000 */
[----:B------:R-:W-:Y:S03]  /*10b50*/  ISETP.GE.AND P6, PT, R4, R198, PT ;  /* 0x000000c60400720c */ /* 0x000fe60003fc6270 */
[----:B------:R-:W4:Y:S01]  /*10b60*/  MUFU.TANH R75, R75 ;  /* 0x0000004b004b7308 */ /* 0x000f220000002400 */
[----:B------:R-:W-:Y:S01]  /*10b70*/  FSEL R45, R179, -INF , !P1 ;  /* 0xff800000b32d7808 */ /* 0x000fe20004800000 */
[----:B------:R-:W-:Y:S01]  /*10b80*/  FMUL.FTZ R131, R131, UR5 ;  /* 0x0000000583837c20 */ /* 0x000fe20008410000 */
[----:B------:R-:W-:Y:S01]  /*10b90*/  ISETP.GE.AND P1, PT, R2, R199, PT ;  /* 0x000000c70200720c */ /* 0x000fe20003f26270 */
[----:B------:R-:W-:Y:S01]  /*10ba0*/  FMUL.FTZ R120, R120, UR5 ;  /* 0x0000000578787c20 */ /* 0x000fe20008410000 */
[C---:B------:R-:W-:Y:S01]  /*10bb0*/  ISETP.GE.OR P0, PT, R4.reuse, R200, !P0 ;  /* 0x000000c80400720c */ /* 0x040fe20004706670 */
[----:B------:R-:W-:Y:S01]  /*10bc0*/  FMUL.FTZ R121, R121, UR5 ;  /* 0x0000000579797c20 */ /* 0x000fe20008410000 */
[CC--:B------:R-:W-:Y:S03]  /*10bd0*/  ISETP.GE.OR P2, PT, R4.reuse, R203.reuse, !P2 ;  /* 0x000000cb0400720c */ /* 0x0c0fe60005746670 */
[----:B------:R-:W4:Y:S01]  /*10be0*/  MUFU.TANH R77, R77 ;  /* 0x0000004d004d7308 */ /* 0x000f220000002400 */
[----:B------:R-:W-:Y:S01]  /*10bf0*/  ISETP.GE.OR P6, PT, R4, R202, !P6 ;  /* 0x000000ca0400720c */ /* 0x000fe200077c6670 */
[----:B------:R-:W-:Y:S01]  /*10c00*/  VIADD R4, R0, 0x21 ;  /* 0x0000002100047836 */ /* 0x000fe20000000000 */
[----:B------:R-:W-:Y:S01]  /*10c10*/  ISETP.GE.OR P1, PT, R2, R203, !P1 ;  /* 0x000000cb0200720c */ /* 0x000fe20004f26670 */
[----:B------:R-:W-:Y:S01]  /*10c20*/  FMUL.FTZ R81, R81, UR5 ;  /* 0x0000000551517c20 */ /* 0x000fe20008410000 */
[----:B------:R-:W-:Y:S01]  /*10c30*/  FSEL R54, R178, -INF , !P0 ;  /* 0xff800000b2367808 */ /* 0x000fe20004000000 */
[----:B------:R-:W-:Y:S01]  /*10c40*/  FMUL.FTZ R124, R124, UR5 ;  /* 0x000000057c7c7c20 */ /* 0x000fe20008410000 */
[----:B-----5:R-:W-:Y:S03]  /*10c50*/  FSEL R61, R176, -INF , !P4 ;  /* 0xff800000b03d7808 */ /* 0x020fe60006000000 */
[----:B------:R-:W-:Y:S01]  /*10c60*/  MUFU.TANH R78, R78 ;  /* 0x0000004e004e7308 */ /* 0x000fe20000002400 */
[----:B------:R-:W-:Y:S01]  /*10c70*/  FSEL R25, R25, -INF , !P2 ;  /* 0xff80000019197808 */ /* 0x000fe20005000000 */
[----:B------:R-:W-:Y:S01]  /*10c80*/  FMUL.FTZ R122, R122, UR5 ;  /* 0x000000057a7a7c20 */ /* 0x000fe20008410000 */
[----:B------:R-:W-:Y:S01]  /*10c90*/  FSEL R24, R24, -INF , !P6 ;  /* 0xff80000018187808 */ /* 0x000fe20007000000 */
[----:B------:R-:W-:Y:S01]  /*10ca0*/  FMUL.FTZ R111, R111, UR5 ;  /* 0x000000056f6f7c20 */ /* 0x000fe20008410000 */
[----:B------:R-:W-:Y:S01]  /*10cb0*/  ISETP.GE.AND P4, PT, R2, R197, PT ;  /* 0x000000c50200720c */ /* 0x000fe20003f86270 */
[----:B------:R-:W-:Y:S01]  /*10cc0*/  FMUL.FTZ R123, R123, UR5 ;  /* 0x000000057b7b7c20 */ /* 0x000fe20008410000 */
[----:B------:R-:W-:Y:S03]  /*10cd0*/  FSEL R36, R36, -INF , !P1 ;  /* 0xff80000024247808 */ /* 0x000fe60004800000 */
[----:B------:R-:W-:Y:S01]  /*10ce0*/  MUFU.TANH R79, R79 ;  /* 0x0000004f004f7308 */ /* 0x000fe20000002400 */
[----:B------:R-:W-:Y:S01]  /*10cf0*/  FSEL R22, R22, -INF , !P3 ;  /* 0xff80000016167808 */ /* 0x000fe20005800000 */
[----:B------:R-:W-:Y:S01]  /*10d00*/  FMUL.FTZ R126, R126, UR5 ;  /* 0x000000057e7e7c20 */ /* 0x000fe20008410000 */
[----:B------:R-:W-:Y:S01]  /*10d10*/  FSEL R23, R23, -INF , !P5 ;  /* 0xff80000017177808 */ /* 0x000fe20006800000 */
[----:B------:R-:W-:Y:S01]  /*10d20*/  FMUL.FTZ R85, R85, UR5 ;  /* 0x0000000555557c20 */ /* 0x000fe20008410000 */
[C---:B------:R-:W-:Y:S01]  /*10d30*/  ISETP.GE.AND P0, PT, R2.reuse, R198, PT ;  /* 0x000000c60200720c */ /* 0x040fe20003f06270 */
[----:B------:R-:W-:Y:S01]  /*10d40*/  FMUL.FTZ R87, R87, UR5 ;  /* 0x0000000557577c20 */ /* 0x000fe20008410000 */
[----:B------:R-:W-:Y:S03]  /*10d50*/  ISETP.GE.AND P2, PT, R2, R196, PT ;  /* 0x000000c40200720c */ /* 0x000fe60003f46270 */
[----:B------:R-:W5:Y:S01]  /*10d60*/  MUFU.TANH R80, R80 ;  /* 0x0000005000507308 */ /* 0x000f620000002400 */
[C---:B------:R-:W-:Y:S01]  /*10d70*/  ISETP.GE.AND P6, PT, R4.reuse, R199, PT ;  /* 0x000000c70400720c */ /* 0x040fe20003fc6270 */
[----:B------:R-:W-:Y:S01]  /*10d80*/  FMUL.FTZ R89, R89, UR5 ;  /* 0x0000000559597c20 */ /* 0x000fe20008410000 */
[C---:B------:R-:W-:Y:S01]  /*10d90*/  ISETP.GE.AND P3, PT, R4.reuse, R198, PT ;  /* 0x000000c60400720c */ /* 0x040fe20003f66270 */
[----:B------:R-:W-:Y:S01]  /*10da0*/  FMUL.FTZ R91, R91, UR5 ;  /* 0x000000055b5b7c20 */ /* 0x000fe20008410000 */
[----:B------:R-:W-:Y:S01]  /*10db0*/  ISETP.GE.AND P5, PT, R4, R197, PT ;  /* 0x000000c50400720c */ /* 0x000fe20003fa6270 */
[----:B------:R-:W-:Y:S01]  /*10dc0*/  FMUL.FTZ R96, R96, UR5 ;  /* 0x0000000560607c20 */ /* 0x000fe20008410000 */
[----:B------:R-:W-:Y:S03]  /*10dd0*/  ISETP.GE.AND P1, PT, R4, R196, PT ;  /* 0x000000c40400720c */ /* 0x000fe60003f26270 */
[----:B------:R-:W5:Y:S01]  /*10de0*/  MUFU.TANH R82, R82 ;  /* 0x0000005200527308 */ /* 0x000f620000002400 */
[----:B------:R-:W-:Y:S01]  /*10df0*/  ISETP.GE.OR P4, PT, R2, R201, !P4 ;  /* 0x000000c90200720c */ /* 0x000fe20006786670 */
[----:B------:R-:W-:Y:S01]  /*10e00*/  FMUL.FTZ R102, R102, UR5 ;  /* 0x0000000566667c20 */ /* 0x000fe20008410000 */
[C---:B------:R-:W-:Y:S01]  /*10e10*/  ISETP.GE.OR P0, PT, R2.reuse, R202, !P0 ;  /* 0x000000ca0200720c */ /* 0x040fe20004706670 */
[----:B------:R-:W-:Y:S01]  /*10e20*/  FMUL.FTZ R109, R109, UR5 ;  /* 0x000000056d6d7c20 */ /* 0x000fe20008410000 */
[----:B------:R-:W-:Y:S01]  /*10e30*/  ISETP.GE.OR P2, PT, R2, R200, !P2 ;  /* 0x000000c80200720c */ /* 0x000fe20005746670 */
[----:B------:R-:W-:Y:S01]  /*10e40*/  VIADD R2, R0, 0x28 ;  /* 0x0000002800027836 */ /* 0x000fe20000000000 */
[C---:B------:R-:W-:Y:S03]  /*10e50*/  ISETP.GE.OR P6, PT, R4.reuse, R203, !P6 ;  /* 0x000000cb0400720c */ /* 0x040fe600077c6670 */
[----:B------:R-:W-:Y:S01]  /*10e60*/  MUFU.TANH R81, R81 ;  /* 0x0000005100517308 */ /* 0x000fe20000002400 */
[----:B------:R-:W-:Y:S01]  /*10e70*/  ISETP.GE.OR P3, PT, R4, R202, !P3 ;  /* 0x000000ca0400720c */ /* 0x000fe20005f66670 */
[----:B------:R-:W-:Y:S01]  /*10e80*/  FMUL.FTZ R112, R112, UR5 ;  /* 0x0000000570707c20 */ /* 0x000fe20008410000 */
[----:B------:R-:W-:Y:S01]  /*10e90*/  ISETP.GE.OR P5, PT, R4, R201, !P5 ;  /* 0x000000c90400720c */ /* 0x000fe20006fa6670 */
[----:B------:R-:W-:Y:S01]  /*10ea0*/  FMUL.FTZ R110, R110, UR5 ;  /* 0x000000056e6e7c20 */ /* 0x000fe20008410000 */
[----:B------:R-:W-:Y:S01]  /*10eb0*/  ISETP.GE.OR P1, PT, R4, R200, !P1 ;  /* 0x000000c80400720c */ /* 0x000fe20004f26670 */
[----:B------:R-:W-:Y:S01]  /*10ec0*/  VIADD R4, R0, 0x29 ;  /* 0x0000002900047836 */ /* 0x000fe20000000000 */
[----:B------:R-:W-:Y:S03]  /*10ed0*/  FSEL R52, R40, -INF , !P4 ;  /* 0xff80000028347808 */ /* 0x000fe60006000000 */
[----:B------:R-:W5:Y:S01]  /*10ee0*/  MUFU.TANH R83, R83 ;  /* 0x0000005300537308 */ /* 0x000f620000002400 */
[----:B------:R-:W-:Y:S01]  /*10ef0*/  FSEL R34, R34, -INF , !P0 ;  /* 0xff80000022227808 */ /* 0x000fe20004000000 */
[----:B------:R-:W-:Y:S01]  /*10f00*/  FMUL.FTZ R86, R86, UR5 ;  /* 0x0000000556567c20 */ /* 0x000fe20008410000 */
[----:B------:R-:W-:Y:S01]  /*10f10*/  FSEL R31, R31, -INF , !P6 ;  /* 0xff8000001f1f7808 */ /* 0x000fe20007000000 */
[----:B------:R-:W-:Y:S01]  /*10f20*/  FMUL.FTZ R93, R93, UR5 ;  /* 0x000000055d5d7c20 */ /* 0x000fe20008410000 */
[----:B------:R-:W-:Y:S01]  /*10f30*/  FSEL R33, R33, -INF , !P3 ;  /* 0xff80000021217808 */ /* 0x000fe20005800000 */
[----:B------:R-:W-:Y:S01]  /*10f40*/  FMUL.FTZ R99, R99, UR5 ;  /* 0x0000000563637c20 */ /* 0x000fe20008410000 */
[----:B------:R-:W-:Y:S03]  /*10f50*/  FSEL R30, R30, -INF , !P5 ;  /* 0xff8000001e1e7808 */ /* 0x000fe60006800000 */
[----:B------:R-:W5:Y:S01]  /*10f60*/  MUFU.TANH R84, R84 ;  /* 0x0000005400547308 */ /* 0x000f620000002400 */
[----:B------:R-:W-:Y:S01]  /*10f70*/  FSEL R35, R35, -INF , !P2 ;  /* 0xff80000023237808 */ /* 0x000fe20005000000 */
[----:B------:R-:W-:Y:S01]  /*10f80*/  FMUL.FTZ R94, R94, UR5 ;  /* 0x000000055e5e7c20 */ /* 0x000fe20008410000 */
[C---:B------:R-:W-:Y:S02]  /*10f90*/  ISETP.GE.AND P0, PT, R2.reuse, R197, PT ;  /* 0x000000c50200720c */ /* 0x040fe40003f06270 */
[C---:B------:R-:W-:Y:S02]  /*10fa0*/  ISETP.GE.AND P6, PT, R2.reuse, R196, PT ;  /* 0x000000c40200720c */ /* 0x040fe40003fc6270 */
[C---:B------:R-:W-:Y:S03]  /*10fb0*/  ISETP.GE.AND P3, PT, R2.reuse, R199, PT ;  /* 0x000000c70200720c */ /* 0x040fe60003f66270 */
[----:B------:R-:W-:Y:S01]  /*10fc0*/  MUFU.TANH R86, R86 ;  /* 0x0000005600567308 */ /* 0x000fe20000002400 */
[----:B------:R-:W-:Y:S02]  /*10fd0*/  ISETP.GE.AND P4, PT, R2, R198, PT ;  /* 0x000000c60200720c */ /* 0x000fe40003f86270 */
[C---:B------:R-:W-:Y:S02]  /*10fe0*/  ISETP.GE.AND P5, PT, R4.reuse, R197, PT ;  /* 0x000000c50400720c */ /* 0x040fe40003fa6270 */
[----:B------:R-:W-:Y:S02]  /*10ff0*/  ISETP.GE.AND P2, PT, R4, R196, PT ;  /* 0x000000c40400720c */ /* 0x000fe40003f46270 */
[C---:B------:R-:W-:Y:S03]  /*11000*/  ISETP.GE.OR P0, PT, R2.reuse, R201, !P0 ;  /* 0x000000c90200720c */ /* 0x040fe60004706670 */
[----:B------:R-:W5:Y:S01]  /*11010*/  MUFU.TANH R85, R85 ;  /* 0x0000005500557308 */ /* 0x000f620000002400 */
[C---:B------:R-:W-:Y:S02]  /*11020*/  ISETP.GE.OR P6, PT, R2.reuse, R200, !P6 ;  /* 0x000000c80200720c */ /* 0x040fe400077c6670 */
[C---:B------:R-:W-:Y:S02]  /*11030*/  ISETP.GE.OR P3, PT, R2.reuse, R203, !P3 ;  /* 0x000000cb0200720c */ /* 0x040fe40005f66670 */
[----:B------:R-:W-:Y:S01]  /*11040*/  ISETP.GE.OR P4, PT, R2, R202, !P4 ;  /* 0x000000ca0200720c */ /* 0x000fe20006786670 */
[----:B------:R-:W-:Y:S01]  /*11050*/  VIADD R2, R0, 0x30 ;  /* 0x0000003000027836 */ /* 0x000fe20000000000 */
[C---:B------:R-:W-:Y:S03]  /*11060*/  ISETP.GE.OR P5, PT, R4.reuse, R201, !P5 ;  /* 0x000000c90400720c */ /* 0x040fe60006fa6670 */
[----:B------:R-:W5:Y:S01]  /*11070*/  MUFU.TANH R87, R87 ;  /* 0x0000005700577308 */ /* 0x000f620000002400 */
[----:B------:R-:W-:Y:S02]  /*11080*/  ISETP.GE.OR P2, PT, R4, R200, !P2 ;  /* 0x000000c80400720c */ /* 0x000fe40005746670 */
[----:B------:R-:W-:Y:S02]  /*11090*/  FSEL R44, R43, -INF , !P1 ;  /* 0xff8000002b2c7808 */ /* 0x000fe40004800000 */
[----:B------:R-:W-:Y:S02]  /*110a0*/  FSEL R32, R32, -INF , !P0 ;  /* 0xff80000020207808 */ /* 0x000fe40004000000 */
[----:B------:R-:W-:Y:S03]  /*110b0*/  FSEL R29, R29, -INF , !P5 ;  /* 0xff8000001d1d7808 */ /* 0x000fe60006800000 */
[----:B------:R-:W5:Y:S01]  /*110c0*/  MUFU.TANH R88, R88 ;  /* 0x0000005800587308 */ /* 0x000f620000002400 */
[----:B------:R-:W-:Y:S02]  /*110d0*/  FSEL R46, R46, -INF , !P6 ;  /* 0xff8000002e2e7808 */ /* 0x000fe40007000000 */
[----:B------:R-:W-:Y:S02]  /*110e0*/  FSEL R47, R47, -INF , !P2 ;  /* 0xff8000002f2f7808 */ /* 0x000fe40005000000 */
[----:B------:R-:W-:Y:S02]  /*110f0*/  FSEL R48, R48, -INF , !P3 ;  /* 0xff80000030307808 */ /* 0x000fe40005800000 */
[CC--:B------:R-:W-:Y:S03]  /*11100*/  ISETP.GE.AND P0, PT, R4.reuse, R198.reuse, PT ;  /* 0x000000c60400720c */ /* 0x0c0fe60003f06270 */
[----:B------:R-:W5:Y:S01]  /*11110*/  MUFU.TANH R89, R89 ;  /* 0x0000005900597308 */ /* 0x000f620000002400 */
[-C--:B------:R-:W-:Y:S02]  /*11120*/  ISETP.GE.AND P1, PT, R4, R199.reuse, PT ;  /* 0x000000c70400720c */ /* 0x080fe40003f26270 */
[C---:B------:R-:W-:Y:S02]  /*11130*/  ISETP.GE.AND P5, PT, R2.reuse, R199, PT ;  /* 0x000000c70200720c */ /* 0x040fe40003fa6270 */
[C---:B------:R-:W-:Y:S02]  /*11140*/  ISETP.GE.AND P6, PT, R2.reuse, R198, PT ;  /* 0x000000c60200720c */ /* 0x040fe40003fc6270 */
[C---:B------:R-:W-:Y:S03]  /*11150*/  ISETP.GE.AND P3, PT, R2.reuse, R196, PT ;  /* 0x000000c40200720c */ /* 0x040fe60003f66270 */
[----:B------:R-:W5:Y:S01]  /*11160*/  MUFU.TANH R91, R91 ;  /* 0x0000005b005b7308 */ /* 0x000f620000002400 */
[----:B------:R-:W-:Y:S02]  /*11170*/  ISETP.GE.AND P2, PT, R2, R197, PT ;  /* 0x000000c50200720c */ /* 0x000fe40003f46270 */
[CC--:B------:R-:W-:Y:S02]  /*11180*/  ISETP.GE.OR P0, PT, R4.reuse, R202.reuse, !P0 ;  /* 0x000000ca0400720c */ /* 0x0c0fe40004706670 */
[-C--:B------:R-:W-:Y:S01]  /*11190*/  ISETP.GE.OR P1, PT, R4, R203.reuse, !P1 ;  /* 0x000000cb0400720c */ /* 0x080fe20004f26670 */
[----:B------:R-:W-:Y:S01]  /*111a0*/  VIADD R4, R0, 0x31 ;  /* 0x0000003100047836 */ /* 0x000fe20000000000 */
[C---:B------:R-:W-:Y:S03]  /*111b0*/  ISETP.GE.OR P5, PT, R2.reuse, R203, !P5 ;  /* 0x000000cb0200720c */ /* 0x040fe60006fa6670 */
[----:B------:R-:W5:Y:S01]  /*111c0*/  MUFU.TANH R90, R90 ;  /* 0x0000005a005a7308 */ /* 0x000f620000002400 */
[C---:B------:R-:W-:Y:S02]  /*111d0*/  ISETP.GE.OR P6, PT, R2.reuse, R202, !P6 ;  /* 0x000000ca0200720c */ /* 0x040fe400077c6670 */
[C---:B------:R-:W-:Y:S02]  /*111e0*/  ISETP.GE.OR P3, PT, R2.reuse, R200, !P3 ;  /* 0x000000c80200720c */ /* 0x040fe40005f66670 */
[----:B------:R-:W-:Y:S01]  /*111f0*/  ISETP.GE.OR P2, PT, R2, R201, !P2 ;  /* 0x000000c90200720c */ /* 0x000fe20005746670 */
[----:B------:R-:W-:Y:S01]  /*11200*/  VIADD R2, R0, 0x38 ;  /* 0x0000003800027836 */ /* 0x000fe20000000000 */
[----:B------:R-:W-:Y:S03]  /*11210*/  FSEL R19, R19, -INF , !P0 ;  /* 0xff80000013137808 */ /* 0x000fe60004000000 */
[----:B------:R-:W5:Y:S01]  /*11220*/  MUFU.TANH R92, R92 ;  /* 0x0000005c005c7308 */ /* 0x000f620000002400 */
[----:B------:R-:W-:Y:S02]  /*11230*/  FSEL R18, R18, -INF , !P5 ;  /* 0xff80000012127808 */ /* 0x000fe40006800000 */
[----:B------:R-:W-:Y:S02]  /*11240*/  FSEL R50, R50, -INF , !P4 ;  /* 0xff80000032327808 */ /* 0x000fe40006000000 */
[----:B------:R-:W-:Y:S02]  /*11250*/  FSEL R20, R20, -INF , !P1 ;  /* 0xff80000014147808 */ /* 0x000fe40004800000 */
[----:B------:R-:W-:Y:S03]  /*11260*/  FSEL R17, R17, -INF , !P6 ;  /* 0xff80000011117808 */ /* 0x000fe60007000000 */
[----:B------:R-:W5:Y:S01]  /*11270*/  MUFU.TANH R93, R93 ;  /* 0x0000005d005d7308 */ /* 0x000f620000002400 */
[C---:B------:R-:W-:Y:S02]  /*11280*/  ISETP.GE.AND P4, PT, R4.reuse, R199, PT ;  /* 0x000000c70400720c */ /* 0x040fe40003f86270 */
[C---:B------:R-:W-:Y:S02]  /*11290*/  ISETP.GE.AND P1, PT, R4.reuse, R198, PT ;  /* 0x000000c60400720c */ /* 0x040fe40003f26270 */
[CC--:B------:R-:W-:Y:S02]  /*112a0*/  ISETP.GE.AND P0, PT, R4.reuse, R197.reuse, PT ;  /* 0x000000c50400720c */ /* 0x0c0fe40003f06270 */
[----:B------:R-:W-:Y:S03]  /*112b0*/  ISETP.GE.AND P5, PT, R4, R196, PT ;  /* 0x000000c40400720c */ /* 0x000fe60003fa6270 */
[----:B------:R-:W5:Y:S01]  /*112c0*/  MUFU.TANH R95, R95 ;  /* 0x0000005f005f7308 */ /* 0x000f620000002400 */
[----:B------:R-:W-:Y:S02]  /*112d0*/  ISETP.GE.AND P6, PT, R2, R197, PT ;  /* 0x000000c50200720c */ /* 0x000fe40003fc6270 */
[C---:B------:R-:W-:Y:S02]  /*112e0*/  ISETP.GE.OR P4, PT, R4.reuse, R203, !P4 ;  /* 0x000000cb0400720c */ /* 0x040fe40006786670 */
[CC--:B------:R-:W-:Y:S02]  /*112f0*/  ISETP.GE.OR P0, PT, R4.reuse, R201.reuse, !P0 ;  /* 0x000000c90400720c */ /* 0x0c0fe40004706670 */
[C---:B------:R-:W-:Y:S03]  /*11300*/  ISETP.GE.OR P5, PT, R4.reuse, R200, !P5 ;  /* 0x000000c80400720c */ /* 0x040fe60006fa6670 */
[----:B------:R-:W-:Y:S01]  /*11310*/  MUFU.TANH R98, R98 ;  /* 0x0000006200627308 */ /* 0x000fe20000002400 */
[----:B------:R-:W-:Y:S01]  /*11320*/  ISETP.GE.OR P1, PT, R4, R202, !P1 ;  /* 0x000000ca0400720c */ /* 0x000fe20004f26670 */
[----:B------:R-:W-:Y:S01]  /*11330*/  VIADD R4, R0, 0x39 ;  /* 0x0000003900047836 */ /* 0x000fe20000000000 */
[----:B------:R-:W-:Y:S02]  /*11340*/  ISETP.GE.OR P6, PT, R2, R201, !P6 ;  /* 0x000000c90200720c */ /* 0x000fe400077c6670 */
[----:B------:R-:W-:Y:S02]  /*11350*/  FSEL R16, R16, -INF , !P4 ;  /* 0xff80000010107808 */ /* 0x000fe40006000000 */
[----:B------:R-:W-:Y:S03]  /*11360*/  FSEL R13, R13, -INF , !P1 ;  /* 0xff8000000d0d7808 */ /* 0x000fe60004800000 */
[----:B------:R-:W5:Y:S01]  /*11370*/  MUFU.TANH R97, R97 ;  /* 0x0000006100617308 */ /* 0x000f620000002400 */
[----:B------:R-:W-:Y:S02]  /*11380*/  FSEL R12, R12, -INF , !P2 ;  /* 0xff8000000c0c7808 */ /* 0x000fe40005000000 */
[C---:B------:R-:W-:Y:S02]  /*11390*/  ISETP.GE.AND P4, PT, R2.reuse, R196, PT ;  /* 0x000000c40200720c */ /* 0x040fe40003f86270 */
[C---:B------:R-:W-:Y:S02]  /*113a0*/  ISETP.GE.AND P1, PT, R2.reuse, R199, PT ;  /* 0x000000c70200720c */ /* 0x040fe40003f26270 */
[C---:B------:R-:W-:Y:S03]  /*113b0*/  ISETP.GE.AND P2, PT, R2.reuse, R198, PT ;  /* 0x000000c60200720c */ /* 0x040fe60003f46270 */
[----:B------:R-:W-:Y:S01]  /*113c0*/  MUFU.TANH R99, R99 ;  /* 0x0000006300637308 */ /* 0x000fe20000002400 */
[C---:B------:R-:W-:Y:S02]  /*113d0*/  ISETP.GE.OR P1, PT, R2.reuse, R203, !P1 ;  /* 0x000000cb0200720c */ /* 0x040fe40004f26670 */
[C---:B------:R-:W-:Y:S02]  /*113e0*/  ISETP.GE.OR P4, PT, R2.reuse, R200, !P4 ;  /* 0x000000c80200720c */ /* 0x040fe40006786670 */
[----:B------:R-:W-:Y:S01]  /*113f0*/  ISETP.GE.OR P2, PT, R2, R202, !P2 ;  /* 0x000000ca0200720c */ /* 0x000fe20005746670 */
[----:B------:R-:W-:Y:S04]  /*11400*/  VIADD R2, R0, 0x40 ;  /* 0x0000004000027836 */ /* 0x000fe80000000000 */
[----:B------:R-:W5:Y:S10]  /*11410*/  MUFU.TANH R100, R100 ;  /* 0x0000006400647308 */ /* 0x000f740000002400 */
[----:B------:R-:W5:Y:S10]  /*11420*/  MUFU.TANH R94, R94 ;  /* 0x0000005e005e7308 */ /* 0x000f740000002400 */
[----:B------:R-:W5:Y:S10]  /*11430*/  MUFU.TANH R96, R96 ;  /* 0x0000006000607308 */ /* 0x000f740000002400 */
[----:B------:R-:W5:Y:S10]  /*11440*/  MUFU.TANH R102, R102 ;  /* 0x0000006600667308 */ /* 0x000f740000002400 */
[----:B------:R-:W5:Y:S10]  /*11450*/  MUFU.TANH R101, R101 ;  /* 0x0000006500657308 */ /* 0x000f740000002400 */
[----:B------:R-:W5:Y:S10]  /*11460*/  MUFU.TANH R103, R103 ;  /* 0x0000006700677308 */ /* 0x000f740000002400 */
[----:B------:R-:W-:Y:S10]  /*11470*/  MUFU.TANH R104, R104 ;  /* 0x0000006800687308 */ /* 0x000ff40000002400 */
[----:B------:R-:W5:Y:S10]  /*11480*/  MUFU.TANH R105, R105 ;  /* 0x0000006900697308 */ /* 0x000f740000002400 */
[----:B------:R-:W5:Y:S10]  /*11490*/  MUFU.TANH R106, R106 ;  /* 0x0000006a006a7308 */ /* 0x000f740000002400 */
[----:B------:R-:W5:Y:S10]  /*114a0*/  MUFU.TANH R108, R108 ;  /* 0x0000006c006c7308 */ /* 0x000f740000002400 */
[----:B------:R-:W5:Y:S10]  /*114b0*/  MUFU.TANH R109, R109 ;  /* 0x0000006d006d7308 */ /* 0x000f740000002400 */
[----:B------:R-:W-:Y:S10]  /*114c0*/  MUFU.TANH R112, R112 ;  /* 0x0000007000707308 */ /* 0x000ff40000002400 */
[----:B------:R-:W5:Y:S10]  /*114d0*/  MUFU.TANH R114, R114 ;  /* 0x0000007200727308 */ /* 0x000f740000002400 */
[----:B------:R-:W-:Y:S10]  /*114e0*/  MUFU.TANH R113, R113 ;  /* 0x0000007100717308 */ /* 0x000ff40000002400 */
[----:B------:R-:W5:Y:S10]  /*114f0*/  MUFU.TANH R115, R115 ;  /* 0x0000007300737308 */ /* 0x000f740000002400 */
        /* <DEDUP_REMOVED lines=17> */
[----:B------:R-:W5:Y:S01]  /*11610*/  MUFU.TANH R126, R126 ;  /* 0x0000007e007e7308 */ /* 0x000f620000002400 */
[----:B---3--:R-:W-:Y:S02]  /*11620*/  FSEL R220, R57, -INF , !P0 ;  /* 0xff80000039dc7808 */ /* 0x008fe40004000000 */
        /* <DEDUP_REMOVED lines=14> */
[C---:B------:R-:W-:Y:S01]  /*11710*/  VIADD R8, R0.reuse, 0x78 ;  /* 0x0000007800087836 */ /* 0x040fe20000000000 */
[----:B------:R-:W-:Y:S01]  /*11720*/  FSEL R221, R7, -INF , !P4 ;  /* 0xff80000007dd7808 */ /* 0x000fe20006000000 */
[----:B------:R-:W-:Y:S01]  /*11730*/  VIADD R7, R0, 0x79 ;  /* 0x0000007900077836 */ /* 0x000fe20000000000 */
[----:B------:R-:W-:Y:S01]  /*11740*/  FSEL R218, R6, -INF , !P3 ;  /* 0xff80000006da7808 */ /* 0x000fe20005800000 */
[----:B------:R-:W-:Y:S01]  /*11750*/  VIADD R6, R0, 0x71 ;  /* 0x0000007100067836 */ /* 0x000fe20000000000 */
[----:B------:R-:W-:Y:S02]  /*11760*/  FSEL R59, R65, -INF , !P5 ;  /* 0xff800000413b7808 */ /* 0x000fe40006800000 */
[C---:B------:R-:W-:Y:S02]  /*11770*/  ISETP.GE.AND P0, PT, R2.reuse, R199, PT ;  /* 0x000000c70200720c */ /* 0x040fe40003f06270 */
[C---:B------:R-:W-:Y:S02]  /*11780*/  ISETP.GE.AND P4, PT, R2.reuse, R198, PT ;  /* 0x000000c60200720c */ /* 0x040fe40003f86270 */
[C---:B------:R-:W-:Y:S02]  /*11790*/  ISETP.GE.AND P3, PT, R2.reuse, R197, PT ;  /* 0x000000c50200720c */ /* 0x040fe40003f66270 */
[----:B------:R-:W-:Y:S02]  /*117a0*/  ISETP.GE.AND P1, PT, R2, R196, PT ;  /* 0x000000c40200720c */ /* 0x000fe40003f26270 */
[----:B------:R-:W-:Y:S02]  /*117b0*/  FSEL R182, R66, -INF , !P2 ;  /* 0xff80000042b67808 */ /* 0x000fe40005000000 */
[C---:B------:R-:W-:Y:S02]  /*117c0*/  ISETP.GE.AND P2, PT, R4.reuse, R199, PT ;  /* 0x000000c70400720c */ /* 0x040fe40003f46270 */
[----:B------:R-:W-:Y:S02]  /*117d0*/  ISETP.GE.AND P5, PT, R4, R198, PT ;  /* 0x000000c60400720c */ /* 0x000fe40003fa6270 */
[C---:B------:R-:W-:Y:S02]  /*117e0*/  ISETP.GE.OR P0, PT, R2.reuse, R203, !P0 ;  /* 0x000000cb0200720c */ /* 0x040fe40004706670 */
[C---:B------:R-:W-:Y:S02]  /*117f0*/  ISETP.GE.OR P4, PT, R2.reuse, R202, !P4 ;  /* 0x000000ca0200720c */ /* 0x040fe40006786670 */
[C---:B------:R-:W-:Y:S02]  /*11800*/  ISETP.GE.OR P3, PT, R2.reuse, R201, !P3 ;  /* 0x000000c90200720c */ /* 0x040fe40005f66670 */
[----:B------:R-:W-:Y:S01]  /*11810*/  ISETP.GE.OR P1, PT, R2, R200, !P1 ;  /* 0x000000c80200720c */ /* 0x000fe20004f26670 */
[----:B------:R-:W-:Y:S01]  /*11820*/  VIADD R2, R0, 0x48 ;  /* 0x0000004800027836 */ /* 0x000fe20000000000 */
[C---:B------:R-:W-:Y:S02]  /*11830*/  ISETP.GE.OR P2, PT, R4.reuse, R203, !P2 ;  /* 0x000000cb0400720c */ /* 0x040fe40005746670 */
[----:B------:R-:W-:Y:S02]  /*11840*/  ISETP.GE.OR P5, PT, R4, R202, !P5 ;  /* 0x000000ca0400720c */ /* 0x000fe40006fa6670 */
[----:B-1----:R-:W-:Y:S02]  /*11850*/  FSEL R69, R69, -INF , !P2 ;  /* 0xff80000045457808 */ /* 0x002fe40005000000 */
[----:B------:R-:W-:Y:S02]  /*11860*/  FSEL R71, R71, -INF , !P5 ;  /* 0xff80000047477808 */ /* 0x000fe40006800000 */
[----:B------:R-:W-:Y:S02]  /*11870*/  FSEL R70, R70, -INF , !P4 ;  /* 0xff80000046467808 */ /* 0x000fe40006000000 */
[----:B------:R-:W-:Y:S02]  /*11880*/  FSEL R219, R72, -INF , !P3 ;  /* 0xff80000048db7808 */ /* 0x000fe40005800000 */
[----:B------:R-:W-:Y:S02]  /*11890*/  FSEL R181, R5, -INF , !P6 ;  /* 0xff80000005b57808 */ /* 0x000fe40007000000 */
[C---:B------:R-:W-:Y:S02]  /*118a0*/  ISETP.GE.AND P5, PT, R2.reuse, R199, PT ;  /* 0x000000c70200720c */ /* 0x040fe40003fa6270 */
[C---:B------:R-:W-:Y:S02]  /*118b0*/  ISETP.GE.AND P3, PT, R2.reuse, R198, PT ;  /* 0x000000c60200720c */ /* 0x040fe40003f66270 */
[CC--:B------:R-:W-:Y:S02]  /*118c0*/  ISETP.GE.AND P4, PT, R2.reuse, R197.reuse, PT ;  /* 0x000000c50200720c */ /* 0x0c0fe40003f86270 */
[----:B------:R-:W-:Y:S02]  /*118d0*/  ISETP.GE.AND P2, PT, R2, R196, PT ;  /* 0x000000c40200720c */ /* 0x000fe40003f46270 */
[----:B------:R-:W-:Y:S02]  /*118e0*/  ISETP.GE.AND P6, PT, R4, R197, PT ;  /* 0x000000c50400720c */ /* 0x000fe40003fc6270 */
[C---:B------:R-:W-:Y:S02]  /*118f0*/  ISETP.GE.OR P5, PT, R2.reuse, R203, !P5 ;  /* 0x000000cb0200720c */ /* 0x040fe40006fa6670 */
[C---:B------:R-:W-:Y:S02]  /*11900*/  ISETP.GE.OR P3, PT, R2.reuse, R202, !P3 ;  /* 0x000000ca0200720c */ /* 0x040fe40005f66670 */
[C---:B------:R-:W-:Y:S02]  /*11910*/  ISETP.GE.OR P2, PT, R2.reuse, R200, !P2 ;  /* 0x000000c80200720c */ /* 0x040fe40005746670 */
[-C--:B------:R-:W-:Y:S01]  /*11920*/  ISETP.GE.OR P4, PT, R2, R201.reuse, !P4 ;  /* 0x000000c90200720c */ /* 0x080fe20006786670 */
[----:B------:R-:W-:Y:S01]  /*11930*/  VIADD R2, R0, 0x49 ;  /* 0x0000004900027836 */ /* 0x000fe20000000000 */
[----:B------:R-:W-:Y:S02]  /*11940*/  ISETP.GE.OR P6, PT, R4, R201, !P6 ;  /* 0x000000c90400720c */ /* 0x000fe400077c6670 */
[----:B--2---:R-:W-:Y:S02]  /*11950*/  FSEL R214, R68, -INF , !P0 ;  /* 0xff80000044d67808 */ /* 0x004fe40004000000 */
[----:B------:R-:W-:Y:S02]  /*11960*/  ISETP.GE.AND P0, PT, R4, R196, PT ;  /* 0x000000c40400720c */ /* 0x000fe40003f06270 */
[----:B----4-:R-:W-:Y:S02]  /*11970*/  FSEL R73, R73, -INF , !P6 ;  /* 0xff80000049497808 */ /* 0x010fe40007000000 */
[----:B------:R-:W-:Y:S02]  /*11980*/  ISETP.GE.AND P6, PT, R2, R197, PT ;  /* 0x000000c50200720c */ /* 0x000fe40003fc6270 */
[----:B------:R-:W-:Y:S01]  /*11990*/  ISETP.GE.OR P0, PT, R4, R200, !P0 ;  /* 0x000000c80400720c */ /* 0x000fe20004706670 */
[----:B------:R-:W-:Y:S01]  /*119a0*/  VIADD R4, R0, 0x50 ;  /* 0x0000005000047836 */ /* 0x000fe20000000000 */
[----:B------:R-:W-:Y:S02]  /*119b0*/  ISETP.GE.OR P6, PT, R2, R201, !P6 ;  /* 0x000000c90200720c */ /* 0x000fe400077c6670 */
[----:B------:R-:W-:Y:S02]  /*119c0*/  FSEL R225, R74, -INF , !P1 ;  /* 0xff8000004ae17808 */ /* 0x000fe40004800000 */
[----:B------:R-:W-:Y:S02]  /*119d0*/  FSEL R232, R75, -INF , !P0 ;  /* 0xff8000004be87808 */ /* 0x000fe40004000000 */
[----:B------:R-:W-:Y:S02]  /*119e0*/  FSEL R72, R76, -INF , !P4 ;  /* 0xff8000004c487808 */ /* 0x000fe40006000000 */
[C---:B------:R-:W-:Y:S02]  /*119f0*/  ISETP.GE.AND P4, PT, R2.reuse, R198, PT ;  /* 0x000000c60200720c */ /* 0x040fe40003f86270 */
[----:B------:R-:W-:Y:S02]  /*11a00*/  FSEL R68, R77, -INF , !P6 ;  /* 0xff8000004d447808 */ /* 0x000fe40007000000 */
[C---:B------:R-:W-:Y:S02]  /*11a10*/  ISETP.GE.AND P1, PT, R2.reuse, R196, PT ;  /* 0x000000c40200720c */ /* 0x040fe40003f26270 */
[-C--:B------:R-:W-:Y:S02]  /*11a20*/  ISETP.GE.AND P0, PT, R2, R199.reuse, PT ;  /* 0x000000c70200720c */ /* 0x080fe40003f06270 */
[----:B------:R-:W-:Y:S02]  /*11a30*/  ISETP.GE.AND P6, PT, R4, R199, PT ;  /* 0x000000c70400720c */ /* 0x000fe40003fc6270 */
[C---:B------:R-:W-:Y:S02]  /*11a40*/  ISETP.GE.OR P4, PT, R2.reuse, R202, !P4 ;  /* 0x000000ca0200720c */ /* 0x040fe40006786670 */
[C---:B------:R-:W-:Y:S02]  /*11a50*/  ISETP.GE.OR P1, PT, R2.reuse, R200, !P1 ;  /* 0x000000c80200720c */ /* 0x040fe40004f26670 */
[-C--:B------:R-:W-:Y:S01]  /*11a60*/  ISETP.GE.OR P0, PT, R2, R203.reuse, !P0 ;  /* 0x000000cb0200720c */ /* 0x080fe20004706670 */
[----:B------:R-:W-:Y:S01]  /*11a70*/  VIADD R2, R0, 0x51 ;  /* 0x0000005100027836 */ /* 0x000fe20000000000 */
[----:B------:R-:W-:Y:S02]  /*11a80*/  ISETP.GE.OR P6, PT, R4, R203, !P6 ;  /* 0x000000cb0400720c */ /* 0x000fe400077c6670 */
[----:B-----5:R-:W-:Y:S02]  /*11a90*/  FSEL R58, R80, -INF , !P5 ;  /* 0xff800000503a7808 */ /* 0x020fe40006800000 */
        /* <DEDUP_REMOVED lines=11> */
[C---:B------:R-:W-:Y:S02]  /*11b50*/  ISETP.GE.AND P4, PT, R2.reuse, R197, PT ;  /* 0x000000c50200720c */ /* 0x040fe40003f86270 */
[----:B------:R-:W-:Y:S02]  /*11b60*/  ISETP.GE.AND P6, PT, R2, R196, PT ;  /* 0x000000c40200720c */ /* 0x000fe40003fc6270 */
[C---:B------:R-:W-:Y:S02]  /*11b70*/  ISETP.GE.OR P1, PT, R4.reuse, R201, !P1 ;  /* 0x000000c90400720c */ /* 0x040fe40004f26670 */
[C---:B------:R-:W-:Y:S02]  /*11b80*/  ISETP.GE.OR P5, PT, R4.reuse, R200, !P5 ;  /* 0x000000c80400720c */ /* 0x040fe40006fa6670 */
[-C--:B------:R-:W-:Y:S01]  /*11b90*/  ISETP.GE.OR P2, PT, R4, R202.reuse, !P2 ;  /* 0x000000ca0400720c */ /* 0x080fe20005746670 */
[----:B------:R-:W-:Y:S01]  /*11ba0*/  VIADD R4, R0, 0x58 ;  /* 0x0000005800047836 */ /* 0x000fe20000000000 */
        /* <DEDUP_REMOVED lines=24> */
[C---:B------:R-:W-:Y:S02]  /*11d30*/  ISETP.GE.AND P5, PT, R2.reuse, R196, PT ;  /* 0x000000c40200720c */ /* 0x040fe40003fa6270 */
[CC--:B------:R-:W-:Y:S02]  /*11d40*/  ISETP.GE.AND P6, PT, R2.reuse, R199.reuse, PT ;  /* 0x000000c70200720c */ /* 0x0c0fe40003fc6270 */
[----:B------:R-:W-:Y:S02]  /*11d50*/  ISETP.GE.AND P2, PT, R2, R198, PT ;  /* 0x000000c60200720c */ /* 0x000fe40003f46270 */
[----:B------:R-:W-:Y:S02]  /*11d60*/  FSEL R93, R93, -INF , !P4 ;  /* 0xff8000005d5d7808 */ /* 0x000fe40006000000 */
[----:B------:R-:W-:Y:S02]  /*11d70*/  ISETP.GE.AND P4, PT, R4, R199, PT ;  /* 0x000000c70400720c */ /* 0x000fe40003f86270 */
[C---:B------:R-:W-:Y:S02]  /*11d80*/  ISETP.GE.OR P5, PT, R2.reuse, R200, !P5 ;  /* 0x000000c80200720c */ /* 0x040fe40006fa6670 */
[CC--:B------:R-:W-:Y:S02]  /*11d90*/  ISETP.GE.OR P6, PT, R2.reuse, R203.reuse, !P6 ;  /* 0x000000cb0200720c */ /* 0x0c0fe400077c6670 */
[----:B------:R-:W-:Y:S01]  /*11da0*/  ISETP.GE.OR P2, PT, R2, R202, !P2 ;  /* 0x000000ca0200720c */ /* 0x000fe20005746670 */
[----:B------:R-:W-:Y:S01]  /*11db0*/  VIADD R2, R0, 0x61 ;  /* 0x0000006100027836 */ /* 0x000fe20000000000 */
[----:B------:R-:W-:Y:S02]  /*11dc0*/  ISETP.GE.OR P4, PT, R4, R203, !P4 ;  /* 0x000000cb0400720c */ /* 0x000fe40006786670 */
[----:B------:R-:W-:Y:S02]  /*11dd0*/  FSEL R41, R95, -INF , !P5 ;  /* 0xff8000005f297808 */ /* 0x000fe40006800000 */
[----:B------:R-:W-:Y:S02]  /*11de0*/  FSEL R88, R97, -INF , !P6 ;  /* 0xff80000061587808 */ /* 0x000fe40007000000 */
[----:B------:R-:W-:Y:S02]  /*11df0*/  FSEL R95, R100, -INF , !P4 ;  /* 0xff800000645f7808 */ /* 0x000fe40006000000 */
[----:B------:R-:W-:Y:S02]  /*11e00*/  FSEL R89, R98, -INF , !P1 ;  /* 0xff80000062597808 */ /* 0x000fe40004800000 */
[----:B------:R-:W-:Y:S02]  /*11e10*/  FSEL R99, R99, -INF , !P2 ;  /* 0xff80000063637808 */ /* 0x000fe40005000000 */
[C---:B------:R-:W-:Y:S02]  /*11e20*/  ISETP.GE.AND P1, PT, R2.reuse, R199, PT ;  /* 0x000000c70200720c */ /* 0x040fe40003f26270 */
[----:B------:R-:W-:Y:S02]  /*11e30*/  ISETP.GE.AND P4, PT, R2, R196, PT ;  /* 0x000000c40200720c */ /* 0x000fe40003f86270 */
[----:B------:R-:W-:Y:S02]  /*11e40*/  FSEL R94, R94, -INF , !P3 ;  /* 0xff8000005e5e7808 */ /* 0x000fe40005800000 */
[CC--:B------:R-:W-:Y:S02]  /*11e50*/  ISETP.GE.AND P6, PT, R2.reuse, R198.reuse, PT ;  /* 0x000000c60200720c */ /* 0x0c0fe40003fc6270 */
[----:B------:R-:W-:Y:S02]  /*11e60*/  ISETP.GE.AND P2, PT, R2, R197, PT ;  /* 0x000000c50200720c */ /* 0x000fe40003f46270 */
[----:B------:R-:W-:Y:S02]  /*11e70*/  ISETP.GE.AND P3, PT, R4, R198, PT ;  /* 0x000000c60400720c */ /* 0x000fe40003f66270 */
[C---:B------:R-:W-:Y:S02]  /*11e80*/  ISETP.GE.OR P1, PT, R2.reuse, R203, !P1 ;  /* 0x000000cb0200720c */ /* 0x040fe40004f26670 */
[C---:B------:R-:W-:Y:S02]  /*11e90*/  ISETP.GE.OR P4, PT, R2.reuse, R200, !P4 ;  /* 0x000000c80200720c */ /* 0x040fe40006786670 */
[CC--:B------:R-:W-:Y:S02]  /*11ea0*/  ISETP.GE.OR P6, PT, R2.reuse, R202.reuse, !P6 ;  /* 0x000000ca0200720c */ /* 0x0c0fe400077c6670 */
[----:B------:R-:W-:Y:S01]  /*11eb0*/  ISETP.GE.OR P2, PT, R2, R201, !P2 ;  /* 0x000000c90200720c */ /* 0x000fe20005746670 */
[----:B------:R-:W-:Y:S01]  /*11ec0*/  VIADD R2, R0, 0x68 ;  /* 0x0000006800027836 */ /* 0x000fe20000000000 */
[----:B------:R-:W-:Y:S02]  /*11ed0*/  ISETP.GE.OR P3, PT, R4, R202, !P3 ;  /* 0x000000ca0400720c */ /* 0x000fe40005f66670 */
[----:B------:R-:W-:Y:S02]  /*11ee0*/  FSEL R96, R96, -INF , !P0 ;  /* 0xff80000060607808 */ /* 0x000fe40004000000 */
[CC--:B------:R-:W-:Y:S02]  /*11ef0*/  ISETP.GE.AND P5, PT, R4.reuse, R197.reuse, PT ;  /* 0x000000c50400720c */ /* 0x0c0fe40003fa6270 */
[----:B------:R-:W-:Y:S02]  /*11f00*/  ISETP.GE.AND P0, PT, R4, R196, PT ;  /* 0x000000c40400720c */ /* 0x000fe40003f06270 */
[----:B------:R-:W-:Y:S02]  /*11f10*/  FSEL R39, R102, -INF , !P3 ;  /* 0xff80000066277808 */ /* 0x000fe40005800000 */
[----:B------:R-:W-:Y:S02]  /*11f20*/  ISETP.GE.AND P3, PT, R2, R197, PT ;  /* 0x000000c50200720c */ /* 0x000fe40003f66270 */
[C---:B------:R-:W-:Y:S02]  /*11f30*/  ISETP.GE.OR P0, PT, R4.reuse, R200, !P0 ;  /* 0x000000c80400720c */ /* 0x040fe40004706670 */
[-C--:B------:R-:W-:Y:S01]  /*11f40*/  ISETP.GE.OR P5, PT, R4, R201.reuse, !P5 ;  /* 0x000000c90400720c */ /* 0x080fe20006fa6670 */
[----:B------:R-:W-:Y:S01]  /*11f50*/  VIADD R4, R0, 0x69 ;  /* 0x0000006900047836 */ /* 0x000fe20000000000 */
[----:B------:R-:W-:Y:S02]  /*11f60*/  ISETP.GE.OR P3, PT, R2, R201, !P3 ;  /* 0x000000c90200720c */ /* 0x000fe40005f66670 */
[----:B------:R-:W-:Y:S02]  /*11f70*/  FSEL R237, R101, -INF , !P1 ;  /* 0xff80000065ed7808 */ /* 0x000fe40004800000 */
[----:B------:R-:W-:Y:S02]  /*11f80*/  FSEL R175, R103, -INF , !P6 ;  /* 0xff80000067af7808 */ /* 0x000fe40007000000 */
[----:B------:R-:W-:Y:S02]  /*11f90*/  FSEL R105, R105, -INF , !P2 ;  /* 0xff80000069697808 */ /* 0x000fe40005000000 */
[----:B------:R-:W-:Y:S01]  /*11fa0*/  FSEL R42, R104, -INF , !P5 ;  /* 0xff800000682a7808 */ /* 0x000fe20006800000 */
[----:B------:R-:W-:Y:S01]  /*11fb0*/  IMAD.MOV.U32 R104, RZ, RZ, R41 ;  /* 0x000000ffff687224 */ /* 0x000fe200078e0029 */
[----:B------:R-:W-:Y:S02]  /*11fc0*/  FSEL R103, R106, -INF , !P0 ;  /* 0xff8000006a677808 */ /* 0x000fe40004000000 */
[----:B------:R-:W-:Y:S02]  /*11fd0*/  ISETP.GE.AND P2, PT, R4, R197, PT ;  /* 0x000000c50400720c */ /* 0x000fe40003f46270 */
[----:B------:R-:W-:Y:S02]  /*11fe0*/  ISETP.GE.AND P6, PT, R2, R198, PT ;  /* 0x000000c60200720c */ /* 0x000fe40003fc6270 */
[----:B------:R-:W-:Y:S02]  /*11ff0*/  FSEL R75, R108, -INF , !P3 ;  /* 0xff8000006c4b7808 */ /* 0x000fe40005800000 */
[CC--:B------:R-:W-:Y:S02]  /*12000*/  ISETP.GE.AND P1, PT, R2.reuse, R199.reuse, PT ;  /* 0x000000c70200720c */ /* 0x0c0fe40003f26270 */
[----:B------:R-:W-:Y:S02]  /*12010*/  ISETP.GE.AND P5, PT, R2, R196, PT ;  /* 0x000000c40200720c */ /* 0x000fe40003fa6270 */
[C---:B------:R-:W-:Y:S02]  /*12020*/  ISETP.GE.AND P0, PT, R4.reuse, R199, PT ;  /* 0x000000c70400720c */ /* 0x040fe40003f06270 */
[----:B------:R-:W-:Y:S02]  /*12030*/  ISETP.GE.AND P3, PT, R4, R198, PT ;  /* 0x000000c60400720c */ /* 0x000fe40003f66270 */
[----:B------:R-:W-:Y:S02]  /*12040*/  ISETP.GE.OR P6, PT, R2, R202, !P6 ;  /* 0x000000ca0200720c */ /* 0x000fe400077c6670 */
[----:B------:R-:W-:Y:S02]  /*12050*/  ISETP.GE.OR P2, PT, R4, R201, !P2 ;  /* 0x000000c90400720c */ /* 0x000fe40005746670 */
[CC--:B------:R-:W-:Y:S02]  /*12060*/  ISETP.GE.OR P1, PT, R2.reuse, R203.reuse, !P1 ;  /* 0x000000cb0200720c */ /* 0x0c0fe40004f26670 */
[----:B------:R-:W-:Y:S01]  /*12070*/  ISETP.GE.OR P5, PT, R2, R200, !P5 ;  /* 0x000000c80200720c */ /* 0x000fe20006fa6670 */
[----:B------:R-:W-:Y:S01]  /*12080*/  VIADD R2, R0, 0x70 ;  /* 0x0000007000027836 */ /* 0x000fe20000000000 */
[C---:B------:R-:W-:Y:S02]  /*12090*/  ISETP.GE.OR P0, PT, R4.reuse, R203, !P0 ;  /* 0x000000cb0400720c */ /* 0x040fe40004706670 */
[----:B------:R-:W-:Y:S02]  /*120a0*/  ISETP.GE.OR P3, PT, R4, R202, !P3 ;  /* 0x000000ca0400720c */ /* 0x000fe40005f66670 */
[----:B------:R-:W-:Y:S01]  /*120b0*/  FSEL R64, R109, -INF , !P2 ;  /* 0xff8000006d407808 */ /* 0x000fe20005000000 */
[----:B------:R-:W-:Y:S01]  /*120c0*/  IMAD.MOV.U32 R109, RZ, RZ, R39 ;  /* 0x000000ffff6d7224 */ /* 0x000fe200078e0027 */
[----:B------:R-:W-:Y:S02]  /*120d0*/  FSEL R97, R114, -INF , !P6 ;  /* 0xff80000072617808 */ /* 0x000fe40007000000 */
[----:B------:R-:W-:Y:S02]  /*120e0*/  ISETP.GE.AND P2, PT, R4, R196, PT ;  /* 0x000000c40400720c */ /* 0x000fe40003f46270 */
[----:B------:R-:W-:Y:S02]  /*120f0*/  FSEL R65, R115, -INF , !P3 ;  /* 0xff80000073417808 */ /* 0x000fe40005800000 */
[----:B------:R-:W-:Y:S02]  /*12100*/  FSEL R106, R112, -INF , !P1 ;  /* 0xff800000706a7808 */ /* 0x000fe40004800000 */
[----:B------:R-:W-:Y:S02]  /*12110*/  FSEL R238, R113, -INF , !P0 ;  /* 0xff80000071ee7808 */ /* 0x000fe40004000000 */
[C---:B------:R-:W-:Y:S02]  /*12120*/  ISETP.GE.AND P1, PT, R2.reuse, R199, PT ;  /* 0x000000c70200720c */ /* 0x040fe40003f26270 */
[C---:B------:R-:W-:Y:S02]  /*12130*/  ISETP.GE.AND P6, PT, R2.reuse, R198, PT ;  /* 0x000000c60200720c */ /* 0x040fe40003fc6270 */
[C---:B------:R-:W-:Y:S02]  /*12140*/  ISETP.GE.AND P0, PT, R2.reuse, R197, PT ;  /* 0x000000c50200720c */ /* 0x040fe40003f06270 */
[----:B------:R-:W-:Y:S02]  /*12150*/  ISETP.GE.AND P3, PT, R2, R196, PT ;  /* 0x000000c40200720c */ /* 0x000fe40003f66270 */
[----:B------:R-:W-:Y:S02]  /*12160*/  ISETP.GE.OR P2, PT, R4, R200, !P2 ;  /* 0x000000c80400720c */ /* 0x000fe40005746670 */
[----:B------:R-:W-:Y:S02]  /*12170*/  FMNMX.FTZ R4, R9, R3, !PT ;  /* 0x0000000309047209 */ /* 0x000fe40007810000 */
[C---:B------:R-:W-:Y:S02]  /*12180*/  ISETP.GE.OR P1, PT, R2.reuse, R203, !P1 ;  /* 0x000000cb0200720c */ /* 0x040fe40004f26670 */
[C---:B------:R-:W-:Y:S02]  /*12190*/  ISETP.GE.OR P6, PT, R2.reuse, R202, !P6 ;  /* 0x000000ca0200720c */ /* 0x040fe400077c6670 */
        /* <DEDUP_REMOVED lines=73> */
[----:B------:R-:W-:Y:S02]  /*12630*/  FMNMX.FTZ R4, R47, R0, !PT ;  /* 0x000000002f047209 */ /* 0x000fe40007810000 */
[----:B------:R-:W-:Y:S02]  /*12640*/  ISETP.GE.AND P1, PT, R6, R199, PT ;  /* 0x000000c70600720c */ /* 0x000fe40003f26270 */
[----:B------:R-:W-:Y:S02]  /*12650*/  FMNMX.FTZ R0, R220, R2, !PT ;  /* 0x00000002dc007209 */ /* 0x000fe40007810000 */
[----:B------:R-:W-:Y:S02]  /*12660*/  FMNMX.FTZ R40, R99, R40, !PT ;  /* 0x0000002863287209 */ /* 0x000fe40007810000 */
[----:B------:R-:W-:Y:S02]  /*12670*/  FSEL R39, R118, -INF , !P6 ;  /* 0xff80000076277808 */ /* 0x000fe40007000000 */
[----:B------:R-:W-:Y:S02]  /*12680*/  FMNMX.FTZ R41, R95, R41, !PT ;  /* 0x000000295f297209 */ /* 0x000fe40007810000 */
[C---:B------:R-:W-:Y:S02]  /*12690*/  ISETP.GE.AND P6, PT, R6.reuse, R198, PT ;  /* 0x000000c60600720c */ /* 0x040fe40003fc6270 */
[----:B------:R-:W-:Y:S02]  /*126a0*/  ISETP.GE.OR P1, PT, R6, R203, !P1 ;  /* 0x000000cb0600720c */ /* 0x000fe40004f26670 */
[----:B------:R-:W-:Y:S02]  /*126b0*/  FMNMX.FTZ R40, R109, R40, !PT ;  /* 0x000000286d287209 */ /* 0x000fe40007810000 */
[----:B------:R-:W-:Y:S02]  /*126c0*/  FMNMX.FTZ R0, R212, R0, !PT ;  /* 0x00000000d4007209 */ /* 0x000fe40007810000 */
[----:B------:R-:W-:Y:S02]  /*126d0*/  FMNMX.FTZ R41, R237, R41, !PT ;  /* 0x00000029ed297209 */ /* 0x000fe40007810000 */
[----:B------:R-:W-:Y:S02]  /*126e0*/  ISETP.GE.OR P6, PT, R6, R202, !P6 ;  /* 0x000000ca0600720c */ /* 0x000fe400077c6670 */
[----:B------:R-:W-:Y:S02]  /*126f0*/  FSEL R38, R117, -INF , !P1 ;  /* 0xff80000075267808 */ /* 0x000fe40004800000 */
[----:B------:R-:W-:Y:S02]  /*12700*/  FMNMX.FTZ R40, R175, R40, !PT ;  /* 0x00000028af287209 */ /* 0x000fe40007810000 */
[----:B------:R-:W-:Y:S02]  /*12710*/  FMNMX.FTZ R0, R216, R0, !PT ;  /* 0x00000000d8007209 */ /* 0x000fe40007810000 */
[----:B------:R-:W-:Y:S02]  /*12720*/  ISETP.GE.AND P1, PT, R8, R199, PT ;  /* 0x000000c70800720c */ /* 0x000fe40003f26270 */
[----:B------:R-:W-:Y:S02]  /*12730*/  FMNMX.FTZ R41, R106, R41, !PT ;  /* 0x000000296a297209 */ /* 0x000fe40007810000 */
[----:B------:R-:W-:Y:S02]  /*12740*/  FSEL R43, R119, -INF , !P6 ;  /* 0xff800000772b7808 */ /* 0x000fe40007000000 */
[C---:B------:R-:W-:Y:S02]  /*12750*/  ISETP.GE.AND P6, PT, R8.reuse, R198, PT ;  /* 0x000000c60800720c */ /* 0x040fe40003fc6270 */
[----:B------:R-:W-:Y:S02]  /*12760*/  ISETP.GE.OR P1, PT, R8, R203, !P1 ;  /* 0x000000cb0800720c */ /* 0x000fe40004f26670 */
[----:B------:R-:W-:Y:S02]  /*12770*/  FMNMX.FTZ R40, R97, R40, !PT ;  /* 0x0000002861287209 */ /* 0x000fe40007810000 */
[----:B------:R-:W-:Y:S02]  /*12780*/  FMNMX.FTZ R0, R219, R0, !PT ;  /* 0x00000000db007209 */ /* 0x000fe40007810000 */
[----:B------:R-:W-:Y:S02]  /*12790*/  FMNMX.FTZ R41, R238, R41, !PT ;  /* 0x00000029ee297209 */ /* 0x000fe40007810000 */
[----:B------:R-:W-:Y:S02]  /*127a0*/  ISETP.GE.OR P6, PT, R8, R202, !P6 ;  /* 0x000000ca0800720c */ /* 0x000fe400077c6670 */
[----:B------:R-:W-:Y:S02]  /*127b0*/  FMNMX.FTZ R2, R224, R4, !PT ;  /* 0x00000004e0027209 */ /* 0x000fe40007810000 */
[----:B------:R-:W-:Y:S02]  /*127c0*/  FSEL R66, R128, -INF , !P1 ;  /* 0xff80000080427808 */ /* 0x000fe40004800000 */
[----:B------:R-:W-:Y:S02]  /*127d0*/  FMNMX.FTZ R40, R65, R40, !PT ;  /* 0x0000002841287209 */ /* 0x000fe40007810000 */
[----:B------:R-:W-:Y:S02]  /*127e0*/  FMNMX.FTZ R0, R73, R0, !PT ;  /* 0x0000000049007209 */ /* 0x000fe40007810000 */
[----:B------:R-:W-:Y:S02]  /*127f0*/  ISETP.GE.AND P1, PT, R7, R199, PT ;  /* 0x000000c70700720c */ /* 0x000fe40003f26270 */
[----:B------:R-:W-:Y:S02]  /*12800*/  FMNMX.FTZ R41, R102, R41, !PT ;  /* 0x0000002966297209 */ /* 0x000fe40007810000 */
[----:B------:R-:W-:Y:S02]  /*12810*/  FSEL R76, R130, -INF , !P6 ;  /* 0xff800000824c7808 */ /* 0x000fe40007000000 */
[----:B------:R-:W-:Y:S02]  /*12820*/  FMNMX.FTZ R4, R223, R2, !PT ;  /* 0x00000002df047209 */ /* 0x000fe40007810000 */
[----:B------:R-:W-:Y:S02]  /*12830*/  ISETP.GE.AND P6, PT, R7, R198, PT ;  /* 0x000000c60700720c */ /* 0x000fe40003fc6270 */
[----:B------:R-:W-:Y:S02]  /*12840*/  FMNMX.FTZ R40, R39, R40, !PT ;  /* 0x0000002827287209 */ /* 0x000fe40007810000 */
[----:B------:R-:W-:Y:S02]  /*12850*/  FMNMX.FTZ R2, R72, R0, !PT ;  /* 0x0000000048027209 */ /* 0x000fe40007810000 */
[----:B------:R-:W-:Y:S02]  /*12860*/  ISETP.GE.OR P1, PT, R7, R203, !P1 ;  /* 0x000000cb0700720c */ /* 0x000fe40004f26670 */
[----:B------:R-:W-:Y:S02]  /*12870*/  FMNMX.FTZ R41, R38, R41, !PT ;  /* 0x0000002926297209 */ /* 0x000fe40007810000 */
[----:B------:R-:W-:Y:S02]  /*12880*/  FMNMX.FTZ R0, R221, R4, !PT ;  /* 0x00000004dd007209 */ /* 0x000fe40007810000 */
[----:B------:R-:W-:Y:S02]  /*12890*/  ISETP.GE.OR P6, PT, R7, R202, !P6 ;  /* 0x000000ca0700720c */ /* 0x000fe400077c6670 */
[----:B------:R-:W-:Y:S02]  /*128a0*/  FMNMX.FTZ R40, R43, R40, !PT ;  /* 0x000000282b287209 */ /* 0x000fe40007810000 */
[----:B------:R-:W-:Y:S02]  /*128b0*/  FMNMX.FTZ R2, R68, R2, !PT ;  /* 0x0000000244027209 */ /* 0x000fe40007810000 */
[----:B------:R-:W-:Y:S02]  /*128c0*/  FSEL R174, R129, -INF , !P1 ;  /* 0xff80000081ae7808 */ /* 0x000fe40004800000 */
[----:B------:R-:W-:Y:S02]  /*128d0*/  FMNMX.FTZ R41, R66, R41, !PT ;  /* 0x0000002942297209 */ /* 0x000fe40007810000 */
[----:B------:R-:W-:Y:S02]  /*128e0*/  FMNMX.FTZ R0, R218, R0, !PT ;  /* 0x00000000da007209 */ /* 0x000fe40007810000 */
[----:B------:R-:W-:Y:S02]  /*128f0*/  FSEL R112, R131, -INF , !P6 ;  /* 0xff80000083707808 */ /* 0x000fe40007000000 */
[----:B------:R-:W-:Y:S02]  /*12900*/  FMNMX.FTZ R40, R76, R40, !PT ;  /* 0x000000284c287209 */ /* 0x000fe40007810000 */
[----:B------:R-:W-:Y:S02]  /*12910*/  FMNMX.FTZ R2, R249, R2, !PT ;  /* 0x00000002f9027209 */ /* 0x000fe40007810000 */
[----:B------:R-:W-:Y:S02]  /*12920*/  FMNMX.FTZ R41, R174, R41, !PT ;  /* 0x00000029ae297209 */ /* 0x000fe40007810000 */
[----:B------:R-:W-:Y:S02]  /*12930*/  FMNMX.FTZ R0, R225, R0, !PT ;  /* 0x00000000e1007209 */ /* 0x000fe40007810000 */
[----:B------:R-:W-:Y:S01]  /*12940*/  FMNMX.FTZ R40, R112, R40, !PT ;  /* 0x0000002870287209 */ /* 0x000fe20007810000 */
[----:B------:R-:W1:Y:S01]  /*12950*/  SHFL.BFLY PT, R4, R41, 0x2, 0x1f ;  /* 0x0c401f0029047f89 */ /* 0x000e6200000e0000 */
[----:B------:R-:W-:Y:S02]  /*12960*/  FMNMX.FTZ R2, R250, R2, !PT ;  /* 0x00000002fa027209 */ /* 0x000fe40007810000 */
[----:B------:R-:W-:Y:S05]  /*12970*/  FMNMX.FTZ R0, R232, R0, !PT ;  /* 0x00000000e8007209 */ /* 0x000fea0007810000 */
[----:B------:R-:W2:Y:S01]  /*12980*/  SHFL.BFLY PT, R5, R40, 0x2, 0x1f ;  /* 0x0c401f0028057f89 */ /* 0x000ea200000e0000 */
        /* <DEDUP_REMOVED lines=10> */
[----:B------:R-:W-:Y:S02]  /*12a30*/  ISETP.GE.OR P1, PT, R6, R201, !P1 ;  /* 0x000000c90600720c */ /* 0x000fe40004f26670 */
[----:B------:R-:W-:Y:S02]  /*12a40*/  FSEL R248, R120, -INF , !P0 ;  /* 0xff80000078f87808 */ /* 0x000fe40004000000 */
[----:B------:R-:W-:Y:S02]  /*12a50*/  FMNMX.FTZ R0, R94, R0, !PT ;  /* 0x000000005e007209 */ /* 0x000fe40007810000 */
[----:B------:R-:W-:Y:S02]  /*12a60*/  FMNMX.FTZ R2, R64, R2, !PT ;  /* 0x0000000240027209 */ /* 0x000fe40007810000 */
[-C--:B------:R-:W-:Y:S02]  /*12a70*/  ISETP.GE.AND P0, PT, R8, R197.reuse, PT ;  /* 0x000000c50800720c */ /* 0x080fe40003f06270 */
[----:B-1----:R-:W-:Y:S02]  /*12a80*/  FMNMX.FTZ R41, R41, R4, !PT ;  /* 0x0000000429297209 */ /* 0x002fe40007810000 */
[----:B------:R-:W-:Y:S02]  /*12a90*/  FMNMX.FTZ R4, R104, R0, !PT ;  /* 0x0000000068047209 */ /* 0x000fe40007810000 */
[----:B------:R-:W-:Y:S02]  /*12aa0*/  FSEL R246, R121, -INF , !P1 ;  /* 0xff80000079f67808 */ /* 0x000fe40004800000 */
[C---:B------:R-:W-:Y:S02]  /*12ab0*/  ISETP.GE.AND P1, PT, R7.reuse, R197, PT ;  /* 0x000000c50700720c */ /* 0x040fe40003f26270 */
[----:B------:R-:W-:Y:S02]  /*12ac0*/  FMNMX.FTZ R0, R248, R2, !PT ;  /* 0x00000002f8007209 */ /* 0x000fe40007810000 */
[----:B------:R-:W-:Y:S02]  /*12ad0*/  ISETP.GE.OR P0, PT, R8, R201, !P0 ;  /* 0x000000c90800720c */ /* 0x000fe40004706670 */
[----:B--2---:R-:W-:Y:S02]  /*12ae0*/  FMNMX.FTZ R40, R40, R5, !PT ;  /* 0x0000000528287209 */ /* 0x004fe40007810000 */
[----:B------:R-:W1:Y:S01]  /*12af0*/  SHFL.BFLY PT, R5, R41, 0x1, 0x1f ;  /* 0x0c201f0029057f89 */ /* 0x000e6200000e0000 */
[----:B------:R-:W-:Y:S02]  /*12b00*/  ISETP.GE.OR P1, PT, R7, R201, !P1 ;  /* 0x000000c90700720c */ /* 0x000fe40004f26670 */
[----:B------:R-:W-:Y:S02]  /*12b10*/  FSEL R243, R124, -INF , !P0 ;  /* 0xff8000007cf37808 */ /* 0x000fe40004000000 */
[----:B------:R-:W-:Y:S02]  /*12b20*/  FMNMX.FTZ R2, R246, R0, !PT ;  /* 0x00000000f6027209 */ /* 0x000fe40007810000 */
[----:B------:R-:W-:Y:S02]  /*12b30*/  FSEL R90, R125, -INF , !P1 ;  /* 0xff8000007d5a7808 */ /* 0x000fe40004800000 */
[----:B------:R-:W-:Y:S02]  /*12b40*/  FMNMX.FTZ R2, R243, R2, !PT ;  /* 0x00000002f3027209 */ /* 0x000fe40007810000 */
[----:B------:R-:W-:Y:S01]  /*12b50*/  FSEL R245, R110, -INF , !P5 ;  /* 0xff8000006ef57808 */ /* 0x000fe20006800000 */
[----:B------:R-:W-:Y:S01]  /*12b60*/  IMAD.MOV.U32 R110, RZ, RZ, R39 ;  /* 0x000000ffff6e7224 */ /* 0x000fe200078e0027 */
[----:B------:R-:W-:Y:S02]  /*12b70*/  FMNMX.FTZ R39, R90, R2, !PT ;  /* 0x000000025a277209 */ /* 0x000fe40007810000 */
[----:B------:R-:W-:Y:S01]  /*12b80*/  FMNMX.FTZ R0, R103, R4, !PT ;  /* 0x0000000467007209 */ /* 0x000fe20007810000 */
[----:B------:R-:W2:Y:S01]  /*12b90*/  SHFL.BFLY PT, R2, R40, 0x1, 0x1f ;  /* 0x0c201f0028027f89 */ /* 0x000ea200000e0000 */
[----:B------:R-:W-:Y:S02]  /*12ba0*/  ISETP.GE.AND P0, PT, R8, R196, PT ;  /* 0x000000c40800720c */ /* 0x000fe40003f06270 */
[----:B------:R-:W-:Y:S05]  /*12bb0*/  FSEL R242, R122, -INF , !P3 ;  /* 0xff8000007af27808 */ /* 0x000fea0005800000 */
[----:B------:R-:W3:Y:S01]  /*12bc0*/  SHFL.BFLY PT, R4, R39, 0x2, 0x1f ;  /* 0x0c401f0027047f89 */ /* 0x000ee200000e0000 */
[----:B------:R-:W-:Y:S01]  /*12bd0*/  ISETP.GE.OR P0, PT, R8, R200, !P0 ;  /* 0x000000c80800720c */ /* 0x000fe20004706670 */
[----:B------:R-:W-:Y:S01]  /*12be0*/  IMAD.MOV.U32 R8, RZ, RZ, R43 ;  /* 0x000000ffff087224 */ /* 0x000fe200078e002b */
[----:B------:R-:W-:Y:S01]  /*12bf0*/  FSEL R247, R107, -INF , !P4 ;  /* 0xff8000006bf77808 */ /* 0x000fe20006000000 */
[----:B------:R-:W-:Y:S01]  /*12c00*/  IMAD.MOV.U32 R107, RZ, RZ, R42 ;  /* 0x000000ffff6b7224 */ /* 0x000fe200078e002a */
[----:B-1----:R-:W-:Y:S01]  /*12c10*/  FMNMX.FTZ R41, R41, R5, !PT ;  /* 0x0000000529297209 */ /* 0x002fe20007810000 */
[----:B------:R-:W1:Y:S01]  /*12c20*/  MUFU.TANH R42, R127 ;  /* 0x0000007f002a7308 */ /* 0x000e620000002400 */
[----:B------:R-:W-:Y:S02]  /*12c30*/  FMNMX.FTZ R0, R247, R0, !PT ;  /* 0x00000000f7007209 */ /* 0x000fe40007810000 */
[C---:B------:R-:W-:Y:S01]  /*12c40*/  FSETP.NEU.FTZ.AND P3, PT, R41.reuse, -INF , PT ;  /* 0xff8000002900780b */ /* 0x040fe20003f7d000 */
[----:B------:R-:W-:Y:S01]  /*12c50*/  FMUL.FTZ R43, R41, UR4 ;  /* 0x00000004292b7c20 */ /* 0x000fe20008410000 */
[----:B------:R-:W-:Y:S02]  /*12c60*/  FSEL R244, R111, -INF , !P2 ;  /* 0xff8000006ff47808 */ /* 0x000fe40005000000 */
[C---:B------:R-:W-:Y:S02]  /*12c70*/  ISETP.GE.AND P6, PT, R6.reuse, R196, PT ;  /* 0x000000c40600720c */ /* 0x040fe40003fc6270 */
[----:B------:R-:W-:Y:S02]  /*12c80*/  FSEL R43, R43, RZ, P3 ;  /* 0x000000ff2b2b7208 */ /* 0x000fe40001800000 */
[----:B------:R-:W-:Y:S02]  /*12c90*/  FMNMX.FTZ R0, R245, R0, !PT ;  /* 0x00000000f5007209 */ /* 0x000fe40007810000 */
[----:B------:R-:W-:Y:S01]  /*12ca0*/  ISETP.GE.OR P6, PT, R6, R200, !P6 ;  /* 0x000000c80600720c */ /* 0x000fe200077c6670 */
[--C-:B------:R-:W-:Y:S01]  /*12cb0*/  FFMA.FTZ R6, R49, UR4, -R43.reuse ;  /* 0x0000000431067c23 */ /* 0x100fe2000801082b */
[----:B--2---:R-:W-:Y:S01]  /*12cc0*/  FMNMX.FTZ R40, R40, R2, !PT ;  /* 0x0000000228287209 */ /* 0x004fe20007810000 */
[----:B------:R-:W-:Y:S01]  /*12cd0*/  IMAD.MOV.U32 R49, RZ, RZ, R106 ;  /* 0x000000ffff317224 */ /* 0x000fe200078e006a */
[----:B------:R-:W-:Y:S01]  /*12ce0*/  FMNMX.FTZ R0, R244, R0, !PT ;  /* 0x00000000f4007209 */ /* 0x000fe20007810000 */
[----:B------:R2:W-:Y:S01]  /*12cf0*/  MUFU.EX2 R121, R6 ;  /* 0x0000000600797308 */ /* 0x0005e20000000800 */
[----:B---3--:R-:W-:Y:S01]  /*12d00*/  FMNMX.FTZ R39, R39, R4, !PT ;  /* 0x0000000427277209 */ /* 0x008fe20007810000 */
[--C-:B------:R-:W-:Y:S01]  /*12d10*/  FFMA.FTZ R4, R9, UR4, -R43.reuse ;  /* 0x0000000409047c23 */ /* 0x100fe2000801082b */
[----:B------:R-:W-:Y:S02]  /*12d20*/  IMAD.MOV.U32 R9, RZ, RZ, R64 ;  /* 0x000000ffff097224 */ /* 0x000fe400078e0040 */
[C---:B------:R-:W-:Y:S01]  /*12d30*/  FMUL.FTZ R64, R40.reuse, UR4 ;  /* 0x0000000428407c20 */ /* 0x040fe20008410000 */
[----:B------:R-:W-:Y:S01]  /*12d40*/  FSETP.NEU.FTZ.AND P2, PT, R40, -INF , PT ;  /* 0xff8000002800780b */ /* 0x000fe20003f5d000 */
[----:B------:R-:W3:Y:S01]  /*12d50*/  SHFL.BFLY PT, R5, R39, 0x1, 0x1f ;  /* 0x0c201f0027057f89 */ /* 0x000ee200000e0000 */
[----:B------:R-:W-:Y:S02]  /*12d60*/  ISETP.GE.AND P1, PT, R7, R196, PT ;  /* 0x000000c40700720c */ /* 0x000fe40003f26270 */
[----:B------:R4:W-:Y:S01]  /*12d70*/  MUFU.EX2 R82, R4 ;  /* 0x0000000400527308 */ /* 0x0009e20000000800 */
[----:B------:R-:W-:Y:S02]  /*12d80*/  FSEL R64, R64, RZ, P2 ;  /* 0x000000ff40407208 */ /* 0x000fe40001000000 */
[----:B------:R-:W-:Y:S02]  /*12d90*/  FSEL R101, R123, -INF , !P6 ;  /* 0xff8000007b657808 */ /* 0x000fe40007000000 */
[----:B------:R-:W-:Y:S02]  /*12da0*/  FMNMX.FTZ R0, R242, R0, !PT ;  /* 0x00000000f2007209 */ /* 0x000fe40007810000 */
[----:B------:R-:W-:Y:S01]  /*12db0*/  ISETP.GE.OR P1, PT, R7, R200, !P1 ;  /* 0x000000c80700720c */ /* 0x000fe20004f26670 */
[--C-:B------:R-:W-:Y:S01]  /*12dc0*/  FFMA.FTZ R7, R60, UR4, -R43.reuse ;  /* 0x000000043c077c23 */ /* 0x100fe2000801082b */
[----:B------:R-:W-:Y:S01]  /*12dd0*/  FSEL R129, R126, -INF , !P0 ;  /* 0xff8000007e817808 */ /* 0x000fe20004000000 */
[----:B------:R-:W-:Y:S01]  /*12de0*/  IMAD.MOV.U32 R60, RZ, RZ, R174 ;  /* 0x000000ffff3c7224 */ /* 0x000fe200078e00ae */
[----:B------:R-:W-:Y:S01]  /*12df0*/  FMNMX.FTZ R0, R101, R0, !PT ;  /* 0x0000000065007209 */ /* 0x000fe20007810000 */
[----:B------:R5:W-:Y:S01]  /*12e00*/  MUFU.EX2 R114, R7 ;  /* 0x0000000700727308 */ /* 0x000be20000000800 */
[----:B-1----:R-:W-:Y:S01]  /*12e10*/  FSEL R42, R42, -INF , !P1 ;  /* 0xff8000002a2a7808 */ /* 0x002fe20004800000 */
[--C-:B--2---:R-:W-:Y:S01]  /*12e20*/  FFMA.FTZ R6, R31, UR4, -R43.reuse ;  /* 0x000000041f067c23 */ /* 0x104fe2000801082b */
[----:B------:R-:W-:Y:S01]  /*12e30*/  FMNMX.FTZ R0, R129, R0, !PT ;  /* 0x0000000081007209 */ /* 0x000fe20007810000 */
[--C-:B----4-:R-:W-:Y:S03]  /*12e40*/  FFMA.FTZ R4, R26, UR4, -R43.reuse ;  /* 0x000000041a047c23 */ /* 0x110fe6000801082b */
[----:B------:R-:W-:Y:S03]  /*12e50*/  FMNMX.FTZ R0, R42, R0, !PT ;  /* 0x000000002a007209 */ /* 0x000fe60007810000 */
[----:B------:R1:W-:Y:S01]  /*12e60*/  MUFU.EX2 R179, R6 ;  /* 0x0000000600b37308 */ /* 0x0003e20000000800 */
[----:B---3--:R-:W-:Y:S01]  /*12e70*/  FMNMX.FTZ R39, R39, R5, !PT ;  /* 0x0000000527277209 */ /* 0x008fe20007810000 */
[--C-:B------:R-:W-:Y:S01]  /*12e80*/  FFMA.FTZ R5, R25, UR4, -R43.reuse ;  /* 0x0000000419057c23 */ /* 0x100fe2000801082b */
[----:B------:R-:W2:Y:S02]  /*12e90*/  SHFL.BFLY PT, R2, R0, 0x2, 0x1f ;  /* 0x0c401f0000027f89 */ /* 0x000ea400000e0000 */
[C---:B------:R-:W-:Y:S05]  /*12ea0*/  FSETP.NEU.FTZ.AND P1, PT, R39.reuse, -INF , PT ;  /* 0xff8000002700780b */ /* 0x040fea0003f3d000 */
[----:B------:R3:W-:Y:S01]  /*12eb0*/  MUFU.EX2 R92, R4 ;  /* 0x00000004005c7308 */ /* 0x0007e20000000800 */
[--C-:B-----5:R-:W-:Y:S09]  /*12ec0*/  FFMA.FTZ R7, R36, UR4, -R43.reuse ;  /* 0x0000000424077c23 */ /* 0x120ff2000801082b */
[----:B------:R4:W-:Y:S01]  /*12ed0*/  MUFU.EX2 R124, R5 ;  /* 0x00000005007c7308 */ /* 0x0009e20000000800 */
[--C-:B-1----:R-:W-:Y:S09]  /*12ee0*/  FFMA.FTZ R6, R16, UR4, -R43.reuse ;  /* 0x0000000410067c23 */ /* 0x102ff2000801082b */
[----:B------:R1:W-:Y:S01]  /*12ef0*/  MUFU.EX2 R174, R7 ;  /* 0x0000000700ae7308 */ /* 0x0003e20000000800 */
[----:B---3--:R-:W-:Y:S01]  /*12f00*/  FFMA.FTZ R4, R10, UR4, -R64 ;  /* 0x000000040a047c23 */ /* 0x008fe20008010840 */
[----:B------:R-:W-:Y:S01]  /*12f10*/  IMAD.MOV.U32 R10, RZ, RZ, R76 ;  /* 0x000000ffff0a7224 */ /* 0x000fe200078e004c */
[----:B--2---:R-:W-:Y:S01]  /*12f20*/  FMNMX.FTZ R0, R0, R2, !PT ;  /* 0x0000000200007209 */ /* 0x004fe20007810000 */
[----:B------:R-:W-:Y:S01]  /*12f30*/  FFMA.FTZ R2, R14, UR4, -R43 ;  /* 0x000000040e027c23 */ /* 0x000fe2000801082b */
[----:B------:R-:W-:Y:S02]  /*12f40*/  IMAD.MOV.U32 R14, RZ, RZ, R65 ;  /* 0x000000ffff0e7224 */ /* 0x000fe400078e0041 */
[----:B------:R-:W-:Y:S03]  /*12f50*/  FMUL.FTZ R65, R39, UR4 ;  /* 0x0000000427417c20 */ /* 0x000fe60008410000 */
[----:B------:R2:W-:Y:S01]  /*12f60*/  MUFU.EX2 R80, R4 ;  /* 0x0000000400507308 */ /* 0x0005e20000000800 */
[--C-:B----4-:R-:W-:Y:S01]  /*12f70*/  FFMA.FTZ R5, R48, UR4, -R43.reuse ;  /* 0x0000000430057c23 */ /* 0x110fe2000801082b */
[----:B------:R-:W-:Y:S08]  /*12f80*/  FSEL R65, R65, RZ, P1 ;  /* 0x000000ff41417208 */ /* 0x000ff00000800000 */
[----:B------:R3:W-:Y:S01]  /*12f90*/  MUFU.EX2 R123, R2 ;  /* 0x00000002007b7308 */ /* 0x0007e20000000800 */
[----:B-1----:R-:W-:Y:S09]  /*12fa0*/  FFMA.FTZ R7, R18, UR4, -R43 ;  /* 0x0000000412077c23 */ /* 0x002ff2000801082b */
[----:B------:R1:W-:Y:S01]  /*12fb0*/  MUFU.EX2 R207, R5 ;  /* 0x0000000500cf7308 */ /* 0x0003e20000000800 */
[--C-:B--2---:R-:W-:Y:S01]  /*12fc0*/  FFMA.FTZ R4, R28, UR4, -R64.reuse ;  /* 0x000000041c047c23 */ /* 0x104fe20008010840 */
[----:B------:R-:W-:Y:S08]  /*12fd0*/  IMAD.MOV.U32 R28, RZ, RZ, R75 ;  /* 0x000000ffff1c7224 */ /* 0x000ff000078e004b */
[----:B------:R2:W-:Y:S01]  /*12fe0*/  MUFU.EX2 R98, R4 ;  /* 0x0000000400627308 */ /* 0x0005e20000000800 */
[----:B---3--:R-:W3:Y:S09]  /*12ff0*/  SHFL.BFLY PT, R2, R0, 0x1, 0x1f ;  /* 0x0c201f0000027f89 */ /* 0x008ef200000e0000 */
[----:B------:R4:W-:Y:S01]  /*13000*/  MUFU.EX2 R178, R7 ;  /* 0x0000000700b27308 */ /* 0x0009e20000000800 */
[--C-:B-1----:R-:W-:Y:S09]  /*13010*/  FFMA.FTZ R5, R211, UR4, -R43.reuse ;  /* 0x00000004d3057c23 */ /* 0x102ff2000801082b */
[----:B------:R1:W-:Y:S01]  /*13020*/  MUFU.EX2 R206, R6 ;  /* 0x0000000600ce7308 */ /* 0x0003e20000000800 */
[----:B--2---:R-:W-:Y:S01]  /*13030*/  FFMA.FTZ R4, R11, UR4, -R43 ;  /* 0x000000040b047c23 */ /* 0x004fe2000801082b */
[----:B------:R-:W-:Y:S08]  /*13040*/  IMAD.MOV.U32 R11, RZ, RZ, R175 ;  /* 0x000000ffff0b7224 */ /* 0x000ff000078e00af */
[----:B------:R2:W-:Y:S01]  /*13050*/  MUFU.EX2 R128, R4 ;  /* 0x0000000400807308 */ /* 0x0005e20000000800 */
[--C-:B----4-:R-:W-:Y:S09]  /*13060*/  FFMA.FTZ R7, R214, UR4, -R43.reuse ;  /* 0x00000004d6077c23 */ /* 0x110ff2000801082b */
[----:B------:R4:W-:Y:S01]  /*13070*/  MUFU.EX2 R215, R5 ;  /* 0x0000000500d77308 */ /* 0x0009e20000000800 */
[--C-:B-1----:R-:W-:Y:S09]  /*13080*/  FFMA.FTZ R6, R69, UR4, -R43.reuse ;  /* 0x0000000445067c23 */ /* 0x102ff2000801082b */
[----:B------:R-:W-:Y:S01]  /*13090*/  MUFU.EX2 R227, R6 ;  /* 0x0000000600e37308 */ /* 0x000fe20000000800 */
[----:B--2---:R-:W-:Y:S01]  /*130a0*/  FFMA.FTZ R4, R15, UR4, -R64 ;  /* 0x000000040f047c23 */ /* 0x004fe20008010840 */
[----:B------:R-:W-:Y:S08]  /*130b0*/  IMAD.MOV.U32 R15, RZ, RZ, R66 ;  /* 0x000000ffff0f7224 */ /* 0x000ff000078e0042 */
[----:B------:R1:W-:Y:S01]  /*130c0*/  MUFU.EX2 R117, R4 ;  /* 0x0000000400757308 */ /* 0x0003e20000000800 */
[----:B----4-:R-:W-:Y:S09]  /*130d0*/  FFMA.FTZ R5, R58, UR4, -R43 ;  /* 0x000000043a057c23 */ /* 0x010ff2000801082b */
[----:B------:R2:W-:Y:S01]  /*130e0*/  MUFU.EX2 R230, R5 ;  /* 0x0000000500e67308 */ /* 0x0005e20000000800 */
[----:B-1----:R-:W-:Y:S01]  /*130f0*/  FFMA.FTZ R4, R21, UR4, -R64 ;  /* 0x0000000415047c23 */ /* 0x002fe20008010840 */
[----:B------:R-:W-:Y:S01]  /*13100*/  IMAD.MOV.U32 R21, RZ, RZ, R38 ;  /* 0x000000ffff157224 */ /* 0x000fe200078e0026 */
[----:B---3--:R-:W-:Y:S01]  /*13110*/  FMNMX.FTZ R38, R0, R2, !PT ;  /* 0x0000000200267209 */ /* 0x008fe20007810000 */
[--C-:B------:R-:W-:Y:S06]  /*13120*/  FFMA.FTZ R0, R168, UR4, -R65.reuse ;  /* 0x00000004a8007c23 */ /* 0x100fec0008010841 */
[----:B------:R1:W-:Y:S01]  /*13130*/  MUFU.EX2 R127, R4 ;  /* 0x00000004007f7308 */ /* 0x0003e20000000800 */
[----:B------:R-:W-:Y:S01]  /*13140*/  FFMA.FTZ R2, R55, UR4, -R65 ;  /* 0x0000000437027c23 */ /* 0x000fe20008010841 */
[C---:B------:R-:W-:Y:S01]  /*13150*/  FSETP.NEU.FTZ.AND P0, PT, R38.reuse, -INF , PT ;  /* 0xff8000002600780b */ /* 0x040fe20003f1d000 */
[----:B------:R-:W-:Y:S01]  /*13160*/  FMUL.FTZ R66, R38, UR4 ;  /* 0x0000000426427c20 */ /* 0x000fe20008410000 */
[----:B--2---:R-:W-:Y:S01]  /*13170*/  FFMA.FTZ R5, R84, UR4, -R43 ;  /* 0x0000000454057c23 */ /* 0x004fe2000801082b */
[----:B------:R-:W-:Y:S05]  /*13180*/  IMAD.MOV.U32 R84, RZ, RZ, R60 ;  /* 0x000000ffff547224 */ /* 0x000fea00078e003c */
[----:B------:R2:W-:Y:S01]  /*13190*/  MUFU.EX2 R77, R0 ;  /* 0x00000000004d7308 */ /* 0x0005e20000000800 */
[----:B------:R-:W-:Y:S05]  /*131a0*/  FSEL R66, R66, RZ, P0 ;  /* 0x000000ff42427208 */ /* 0x000fea0000000000 */
[--C-:B------:R-:W-:Y:S01]  /*131b0*/  FFMA.FTZ R101, R101, UR4, -R66.reuse ;  /* 0x0000000465657c23 */ /* 0x100fe20008010842 */
[----:B------:R-:W-:Y:S03]  /*131c0*/  FFMA.FTZ R129, R129, UR4, -R66 ;  /* 0x0000000481817c23 */ /* 0x000fe60008010842 */
[----:B------:R3:W-:Y:S01]  /*131d0*/  MUFU.EX2 R116, R2 ;  /* 0x0000000200747308 */ /* 0x0007e20000000800 */
[--C-:B-1----:R-:W-:Y:S09]  /*131e0*/  FFMA.FTZ R4, R27, UR4, -R65.reuse ;  /* 0x000000041b047c23 */ /* 0x102ff20008010841 */
[----:B------:R1:W4:Y:S01]  /*131f0*/  MUFU.EX2 R76, R4 ;  /* 0x00000004004c7308 */ /* 0x0003220000000800 */
[----:B--2---:R-:W-:Y:S09]  /*13200*/  FFMA.FTZ R0, R169, UR4, -R65 ;  /* 0x00000004a9007c23 */ /* 0x004ff20008010841 */
[----:B------:R2:W-:Y:S01]  /*13210*/  MUFU.EX2 R108, R0 ;  /* 0x00000000006c7308 */ /* 0x0005e20000000800 */
[----:B---3--:R-:W-:Y:S01]  /*13220*/  FFMA.FTZ R2, R51, UR4, -R64 ;  /* 0x0000000433027c23 */ /* 0x008fe20008010840 */
[----:B------:R-:W-:Y:S08]  /*13230*/  IMAD.MOV.U32 R51, RZ, RZ, R226 ;  /* 0x000000ffff337224 */ /* 0x000ff000078e00e2 */
[----:B------:R3:W-:Y:S01]  /*13240*/  MUFU.EX2 R111, R2 ;  /* 0x00000002006f7308 */ /* 0x0007e20000000800 */
[----:B-1----:R-:W-:Y:S01]  /*13250*/  FFMA.FTZ R4, R22, UR4, -R43 ;  /* 0x0000000416047c23 */ /* 0x002fe2000801082b */
[----:B------:R-:W-:Y:S01]  /*13260*/  IMAD.MOV.U32 R22, RZ, RZ, R105 ;  /* 0x000000ffff167224 */ /* 0x000fe200078e0069 */
[----:B----4-:R-:W-:Y:S07]  /*13270*/  F2FP.BF16.F32.PACK_AB R48, R77, R76 ;  /* 0x0000004c4d30723e */ /* 0x010fee00000010ff */
[----:B------:R1:W-:Y:S01]  /*13280*/  MUFU.EX2 R130, R4 ;  /* 0x0000000400827308 */ /* 0x0003e20000000800 */
[----:B--2---:R-:W-:Y:S09]  /*13290*/  FFMA.FTZ R0, R37, UR4, -R66 ;  /* 0x0000000425007c23 */ /* 0x004ff20008010842 */
[----:B------:R2:W-:Y:S01]  /*132a0*/  MUFU.EX2 R75, R0 ;  /* 0x00000000004b7308 */ /* 0x0005e20000000800 */
[----:B---3--:R-:W-:Y:S09]  /*132b0*/  FFMA.FTZ R2, R34, UR4, -R64 ;  /* 0x0000000422027c23 */ /* 0x008ff20008010840 */
[----:B------:R-:W-:Y:S01]  /*132c0*/  MUFU.EX2 R233, R5 ;  /* 0x0000000500e97308 */ /* 0x000fe20000000800 */
        /* <DEDUP_REMOVED lines=8> */
[----:B-1----:R-:W-:Y:S01]  /*13350*/  FFMA.FTZ R4, R81, UR4, -R43 ;  /* 0x0000000451047c23 */ /* 0x002fe2000801082b */
[----:B------:R-:W-:Y:S08]  /*13360*/  IMAD.MOV.U32 R81, RZ, RZ, R9 ;  /* 0x000000ffff517224 */ /* 0x000ff000078e0009 */
[----:B------:R1:W-:Y:S01]  /*13370*/  MUFU.EX2 R231, R4 ;  /* 0x0000000400e77308 */ /* 0x0003e20000000800 */
[----:B--2---:R-:W-:Y:S09]  /*13380*/  FFMA.FTZ R0, R172, UR4, -R66 ;  /* 0x00000004ac007c23 */ /* 0x004ff20008010842 */
[----:B------:R2:W3:Y:S10]  /*13390*/  MUFU.EX2 R115, R0 ;  /* 0x0000000000737308 */ /* 0x0004f40000000800 */
[----:B------:R4:W-:Y:S01]  /*133a0*/  MUFU.EX2 R172, R2 ;  /* 0x0000000200ac7308 */ /* 0x0009e20000000800 */
[----:B-1----:R-:W-:Y:S01]  /*133b0*/  FFMA.FTZ R4, R85, UR4, -R43 ;  /* 0x0000000455047c23 */ /* 0x002fe2000801082b */
[----:B------:R-:W-:Y:S08]  /*133c0*/  IMAD.MOV.U32 R85, RZ, RZ, R22 ;  /* 0x000000ffff557224 */ /* 0x000ff000078e0016 */
[----:B------:R1:W-:Y:S01]  /*133d0*/  MUFU.EX2 R240, R4 ;  /* 0x0000000400f07308 */ /* 0x0003e20000000800 */
[--C-:B--2---:R-:W-:Y:S09]  /*133e0*/  FFMA.FTZ R0, R53, UR4, -R64.reuse ;  /* 0x0000000435007c23 */ /* 0x104ff20008010840 */
[----:B------:R2:W-:Y:S01]  /*133f0*/  MUFU.EX2 R119, R0 ;  /* 0x0000000000777308 */ /* 0x0005e20000000800 */
[--C-:B----4-:R-:W-:Y:S09]  /*13400*/  FFMA.FTZ R2, R17, UR4, -R64.reuse ;  /* 0x0000000411027c23 */ /* 0x110ff20008010840 */
[----:B------:R4:W-:Y:S01]  /*13410*/  MUFU.EX2 R177, R2 ;  /* 0x0000000200b17308 */ /* 0x0009e20000000800 */
[----:B-1----:R-:W-:Y:S01]  /*13420*/  FFMA.FTZ R4, R87, UR4, -R64 ;  /* 0x0000000457047c23 */ /* 0x002fe20008010840 */
[----:B------:R-:W-:Y:S08]  /*13430*/  IMAD.MOV.U32 R87, RZ, RZ, R14 ;  /* 0x000000ffff577224 */ /* 0x000ff000078e000e */
[----:B------:R-:W-:Y:S01]  /*13440*/  MUFU.EX2 R239, R4 ;  /* 0x0000000400ef7308 */ /* 0x000fe20000000800 */
[--C-:B--2---:R-:W-:Y:S02]  /*13450*/  FFMA.FTZ R0, R24, UR4, -R64.reuse ;  /* 0x0000000418007c23 */ /* 0x104fe40008010840 */
[----:B------:R-:W1:Y:S07]  /*13460*/  LDSM.16.MT88.4 R24, [R184+0x4000] ;  /* 0x00400000b818783b */ /* 0x000e6e0000004200 */
[----:B------:R2:W-:Y:S01]  /*13470*/  MUFU.EX2 R120, R0 ;  /* 0x0000000000787308 */ /* 0x0005e20000000800 */
[--C-:B----4-:R-:W-:Y:S01]  /*13480*/  FFMA.FTZ R2, R70, UR4, -R64.reuse ;  /* 0x0000000446027c23 */ /* 0x110fe20008010840 */
[----:B------:R-:W-:Y:S04]  /*13490*/  IMAD.MOV.U32 R70, RZ, RZ, R21 ;  /* 0x000000ffff467224 */ /* 0x000fe800078e0015 */
[----:B------:R-:W-:Y:S01]  /*134a0*/  FFMA.FTZ R70, R70, UR4, -R43 ;  /* 0x0000000446467c23 */ /* 0x000fe2000801082b */
[----:B--2---:R-:W-:Y:S01]  /*134b0*/  FFMA.FTZ R0, R23, UR4, -R64 ;  /* 0x0000000417007c23 */ /* 0x004fe20008010840 */
[----:B------:R-:W-:Y:S03]  /*134c0*/  IMAD.MOV.U32 R23, RZ, RZ, R102 ;  /* 0x000000ffff177224 */ /* 0x000fe600078e0066 */
[----:B------:R2:W-:Y:S01]  /*134d0*/  MUFU.EX2 R131, R0 ;  /* 0x0000000000837308 */ /* 0x0005e20000000800 */
[----:B------:R-:W-:Y:S04]  /*134e0*/  IMAD.MOV.U32 R69, RZ, RZ, R23 ;  /* 0x000000ffff457224 */ /* 0x000fe800078e0017 */
[----:B------:R-:W-:Y:S01]  /*134f0*/  FFMA.FTZ R69, R69, UR4, -R43 ;  /* 0x0000000445457c23 */ /* 0x000fe2000801082b */
[--C-:B--2---:R-:W-:Y:S04]  /*13500*/  FFMA.FTZ R0, R171, UR4, -R65.reuse ;  /* 0x00000004ab007c23 */ /* 0x104fe80008010841 */
[----:B------:R2:W-:Y:S02]  /*13510*/  MUFU.EX2 R102, R0 ;  /* 0x0000000000667308 */ /* 0x0005e40000000800 */
[----:B--2---:R-:W-:Y:S01]  /*13520*/  FFMA.FTZ R0, R62, UR4, -R65 ;  /* 0x000000043e007c23 */ /* 0x004fe20008010841 */
[----:B------:R-:W-:Y:S07]  /*13530*/  IMAD.MOV.U32 R62, RZ, RZ, R103 ;  /* 0x000000ffff3e7224 */ /* 0x000fee00078e0067 */
[----:B------:R2:W-:Y:S02]  /*13540*/  MUFU.EX2 R106, R0 ;  /* 0x00000000006a7308 */ /* 0x0005e40000000800 */
[----:B--2---:R-:W-:Y:S01]  /*13550*/  FFMA.FTZ R0, R56, UR4, -R65 ;  /* 0x0000000438007c23 */ /* 0x004fe20008010841 */
[----:B------:R-:W-:Y:S07]  /*13560*/  IMAD.MOV.U32 R56, RZ, RZ, R97 ;  /* 0x000000ffff387224 */ /* 0x000fee00078e0061 */
[----:B------:R2:W-:Y:S02]  /*13570*/  MUFU.EX2 R113, R0 ;  /* 0x0000000000717308 */ /* 0x0005e40000000800 */
[----:B--2---:R-:W-:Y:S01]  /*13580*/  FFMA.FTZ R0, R45, UR4, -R65 ;  /* 0x000000042d007c23 */ /* 0x004fe20008010841 */
[----:B------:R-:W-:Y:S07]  /*13590*/  F2FP.BF16.F32.PACK_AB R45, R98, R80 ;  /* 0x00000050622d723e */ /* 0x000fee00000010ff */
[----:B------:R2:W-:Y:S02]  /*135a0*/  MUFU.EX2 R125, R0 ;  /* 0x00000000007d7308 */ /* 0x0005e40000000800 */
[--C-:B--2---:R-:W-:Y:S08]  /*135b0*/  FFMA.FTZ R0, R63, UR4, -R66.reuse ;  /* 0x000000043f007c23 */ /* 0x104ff00008010842 */
[----:B------:R2:W-:Y:S02]  /*135c0*/  MUFU.EX2 R97, R0 ;  /* 0x0000000000617308 */ /* 0x0005e40000000800 */
[--C-:B--2---:R-:W-:Y:S01]  /*135d0*/  FFMA.FTZ R0, R67, UR4, -R66.reuse ;  /* 0x0000000443007c23 */ /* 0x104fe20008010842 */
[----:B------:R-:W-:Y:S01]  /*135e0*/  IMAD.MOV.U32 R67, RZ, RZ, R51 ;  /* 0x000000ffff437224 */ /* 0x000fe200078e0033 */
[----:B---3--:R-:W-:Y:S06]  /*135f0*/  F2FP.BF16.F32.PACK_AB R51, R115, R100 ;  /* 0x000000647333723e */ /* 0x008fec00000010ff */
[----:B------:R2:W-:Y:S02]  /*13600*/  MUFU.EX2 R103, R0 ;  /* 0x0000000000677308 */ /* 0x0005e40000000800 */
[--C-:B--2---:R-:W-:Y:S08]  /*13610*/  FFMA.FTZ R0, R54, UR4, -R66.reuse ;  /* 0x0000000436007c23 */ /* 0x104ff00008010842 */
[----:B------:R2:W-:Y:S02]  /*13620*/  MUFU.EX2 R105, R0 ;  /* 0x0000000000697308 */ /* 0x0005e40000000800 */
[----:B--2---:R-:W-:Y:S08]  /*13630*/  FFMA.FTZ R0, R61, UR4, -R66 ;  /* 0x000000043d007c23 */ /* 0x004ff00008010842 */
[----:B------:R2:W-:Y:S02]  /*13640*/  MUFU.EX2 R122, R0 ;  /* 0x00000000007a7308 */ /* 0x0005e40000000800 */
[--C-:B--2---:R-:W-:Y:S08]  /*13650*/  FFMA.FTZ R0, R33, UR4, -R64.reuse ;  /* 0x0000000421007c23 */ /* 0x104ff00008010840 */
[----:B------:R2:W-:Y:S02]  /*13660*/  MUFU.EX2 R180, R0 ;  /* 0x0000000000b47308 */ /* 0x0005e40000000800 */
[--C-:B--2---:R-:W-:Y:S01]  /*13670*/  FFMA.FTZ R0, R50, UR4, -R64.reuse ;  /* 0x0000000432007c23 */ /* 0x104fe20008010840 */
        /* <DEDUP_REMOVED lines=8> */
[----:B------:R3:W-:Y:S02]  /*13700*/  MUFU.EX2 R171, R0 ;  /* 0x0000000000ab7308 */ /* 0x0007e40000000800 */
[--C-:B---3--:R-:W-:Y:S08]  /*13710*/  FFMA.FTZ R0, R32, UR4, -R65.reuse ;  /* 0x0000000420007c23 */ /* 0x108ff00008010841 */
[----:B------:R3:W-:Y:S02]  /*13720*/  MUFU.EX2 R176, R0 ;  /* 0x0000000000b07308 */ /* 0x0007e40000000800 */
[--C-:B---3--:R-:W-:Y:S08]  /*13730*/  FFMA.FTZ R0, R29, UR4, -R65.reuse ;  /* 0x000000041d007c23 */ /* 0x108ff00008010841 */
[----:B------:R3:W-:Y:S02]  /*13740*/  MUFU.EX2 R183, R0 ;  /* 0x0000000000b77308 */ /* 0x0007e40000000800 */
[--C-:B---3--:R-:W-:Y:S08]  /*13750*/  FFMA.FTZ R0, R35, UR4, -R66.reuse ;  /* 0x0000000423007c23 */ /* 0x108ff00008010842 */
[----:B------:R3:W-:Y:S02]  /*13760*/  MUFU.EX2 R118, R0 ;  /* 0x0000000000767308 */ /* 0x0007e40000000800 */
[--C-:B---3--:R-:W-:Y:S01]  /*13770*/  FFMA.FTZ R0, R44, UR4, -R66.reuse ;  /* 0x000000042c007c23 */ /* 0x108fe20008010842 */
[----:B------:R-:W-:Y:S07]  /*13780*/  F2FP.BF16.F32.PACK_AB R44, R92, R82 ;  /* 0x000000525c2c723e */ /* 0x000fee00000010ff */
[----:B------:R3:W-:Y:S02]  /*13790*/  MUFU.EX2 R169, R0 ;  /* 0x0000000000a97308 */ /* 0x0007e40000000800 */
[--C-:B---3--:R-:W-:Y:S01]  /*137a0*/  FFMA.FTZ R0, R46, UR4, -R66.reuse ;  /* 0x000000042e007c23 */ /* 0x108fe20008010842 */
[----:B------:R-:W-:Y:S07]  /*137b0*/  F2FP.BF16.F32.PACK_AB R46, R128, R123 ;  /* 0x0000007b802e723e */ /* 0x000fee00000010ff */
[----:B------:R3:W-:Y:S02]  /*137c0*/  MUFU.EX2 R170, R0 ;  /* 0x0000000000aa7308 */ /* 0x0007e40000000800 */
[----:B---3--:R-:W-:Y:S01]  /*137d0*/  FFMA.FTZ R0, R47, UR4, -R66 ;  /* 0x000000042f007c23 */ /* 0x008fe20008010842 */
[----:B------:R-:W-:Y:S07]  /*137e0*/  F2FP.BF16.F32.PACK_AB R47, R127, R117 ;  /* 0x000000757f2f723e */ /* 0x000fee00000010ff */
[----:B------:R3:W-:Y:S02]  /*137f0*/  MUFU.EX2 R175, R0 ;  /* 0x0000000000af7308 */ /* 0x0007e40000000800 */
[--C-:B---3--:R-:W-:Y:S08]  /*13800*/  FFMA.FTZ R0, R13, UR4, -R64.reuse ;  /* 0x000000040d007c23 */ /* 0x108ff00008010840 */
[----:B------:R3:W-:Y:S02]  /*13810*/  MUFU.EX2 R208, R0 ;  /* 0x0000000000d07308 */ /* 0x0007e40000000800 */
[--C-:B---3--:R-:W-:Y:S08]  /*13820*/  FFMA.FTZ R0, R182, UR4, -R64.reuse ;  /* 0x00000004b6007c23 */ /* 0x108ff00008010840 */
[----:B------:R3:W-:Y:S02]  /*13830*/  MUFU.EX2 R213, R0 ;  /* 0x0000000000d57308 */ /* 0x0007e40000000800 */
[----:B---3--:R-:W-:Y:S08]  /*13840*/  FFMA.FTZ R0, R181, UR4, -R64 ;  /* 0x00000004b5007c23 */ /* 0x008ff00008010840 */
[----:B------:R3:W-:Y:S02]  /*13850*/  MUFU.EX2 R222, R0 ;  /* 0x0000000000de7308 */ /* 0x0007e40000000800 */
[--C-:B---3--:R-:W-:Y:S08]  /*13860*/  FFMA.FTZ R0, R12, UR4, -R65.reuse ;  /* 0x000000040c007c23 */ /* 0x108ff00008010841 */
        /* <DEDUP_REMOVED lines=10> */
[----:B------:R-:W-:Y:S10]  /*13910*/  MUFU.EX2 R223, R7 ;  /* 0x0000000700df7308 */ /* 0x000ff40000000800 */
[----:B------:R3:W-:Y:S02]  /*13920*/  MUFU.EX2 R182, R0 ;  /* 0x0000000000b67308 */ /* 0x0007e40000000800 */
[----:B---3--:R-:W-:Y:S08]  /*13930*/  FFMA.FTZ R0, R221, UR4, -R66 ;  /* 0x00000004dd007c23 */ /* 0x008ff00008010842 */
[----:B------:R3:W-:Y:S10]  /*13940*/  MUFU.EX2 R221, R2 ;  /* 0x0000000200dd7308 */ /* 0x0007f40000000800 */
[----:B------:R4:W-:Y:S01]  /*13950*/  MUFU.EX2 R211, R0 ;  /* 0x0000000000d37308 */ /* 0x0009e20000000800 */
[----:B---3--:R-:W-:Y:S01]  /*13960*/  FFMA.FTZ R2, R86, UR4, -R64 ;  /* 0x0000000456027c23 */ /* 0x008fe20008010840 */
[----:B------:R-:W-:Y:S08]  /*13970*/  IMAD.MOV.U32 R86, RZ, RZ, R107 ;  /* 0x000000ffff567224 */ /* 0x000ff000078e006b */
[----:B------:R-:W-:Y:S01]  /*13980*/  MUFU.EX2 R236, R2 ;  /* 0x0000000200ec7308 */ /* 0x000fe20000000800 */
[----:B----4-:R-:W-:Y:S09]  /*13990*/  FFMA.FTZ R0, R218, UR4, -R66 ;  /* 0x00000004da007c23 */ /* 0x010ff20008010842 */
[----:B------:R3:W-:Y:S02]  /*139a0*/  MUFU.EX2 R218, R0 ;  /* 0x0000000000da7308 */ /* 0x0007e40000000800 */
[----:B---3--:R-:W-:Y:S01]  /*139b0*/  FFMA.FTZ R0, R71, UR4, -R64 ;  /* 0x0000000447007c23 */ /* 0x008fe20008010840 */
[----:B------:R-:W-:Y:S07]  /*139c0*/  IMAD.MOV.U32 R71, RZ, RZ, R110 ;  /* 0x000000ffff477224 */ /* 0x000fee00078e006e */
[----:B------:R3:W-:Y:S01]  /*139d0*/  MUFU.EX2 R226, R0 ;  /* 0x0000000000e27308 */ /* 0x0007e20000000800 */
[--C-:B------:R-:W-:Y:S01]  /*139e0*/  FFMA.FTZ R71, R71, UR4, -R64.reuse ;  /* 0x0000000447477c23 */ /* 0x100fe20008010840 */
[--C-:B---3--:R-:W-:Y:S08]  /*139f0*/  FFMA.FTZ R0, R57, UR4, -R64.reuse ;  /* 0x0000000439007c23 */ /* 0x108ff00008010840 */
[----:B------:R3:W-:Y:S02]  /*13a00*/  MUFU.EX2 R229, R0 ;  /* 0x0000000000e57308 */ /* 0x0007e40000000800 */
[----:B---3--:R-:W-:Y:S01]  /*13a10*/  FFMA.FTZ R0, R83, UR4, -R64 ;  /* 0x0000000453007c23 */ /* 0x008fe20008010840 */
[----:B------:R-:W-:Y:S02]  /*13a20*/  IMAD.MOV.U32 R83, RZ, RZ, R62 ;  /* 0x000000ffff537224 */ /* 0x000fe400078e003e */
[----:B------:R-:W-:Y:S05]  /*13a30*/  LDSM.16.MT88.4 R60, [R185+0x4400] ;  /* 0x00440000b93c783b */ /* 0x000fea0000004200 */
[----:B------:R3:W-:Y:S02]  /*13a40*/  MUFU.EX2 R234, R0 ;  /* 0x0000000000ea7308 */ /* 0x0007e40000000800 */
[--C-:B---3--:R-:W-:Y:S08]  /*13a50*/  FFMA.FTZ R0, R219, UR4, -R65.reuse ;  /* 0x00000004db007c23 */ /* 0x108ff00008010841 */
[----:B------:R3:W-:Y:S02]  /*13a60*/  MUFU.EX2 R216, R0 ;  /* 0x0000000000d87308 */ /* 0x0007e40000000800 */
[----:B---3--:R-:W-:Y:S01]  /*13a70*/  FFMA.FTZ R0, R73, UR4, -R65 ;  /* 0x0000000449007c23 */ /* 0x008fe20008010841 */
[----:B------:R-:W-:Y:S07]  /*13a80*/  IMAD.MOV.U32 R73, RZ, RZ, R15 ;  /* 0x000000ffff497224 */ /* 0x000fee00078e000f */
[----:B------:R3:W-:Y:S01]  /*13a90*/  MUFU.EX2 R224, R0 ;  /* 0x0000000000e07308 */ /* 0x0007e20000000800 */
[----:B------:R-:W-:Y:S09]  /*13aa0*/  FFMA.FTZ R73, R73, UR4, -R43 ;  /* 0x0000000449497c23 */ /* 0x000ff2000801082b */
[----:B------:R-:W-:Y:S01]  /*13ab0*/  MUFU.EX2 R73, R73 ;  /* 0x0000004900497308 */ /* 0x000fe20000000800 */
[--C-:B---3--:R-:W-:Y:S01]  /*13ac0*/  FFMA.FTZ R0, R72, UR4, -R65.reuse ;  /* 0x0000000448007c23 */ /* 0x108fe20008010841 */
[----:B------:R-:W-:Y:S08]  /*13ad0*/  IMAD.MOV.U32 R72, RZ, RZ, R8 ;  /* 0x000000ffff487224 */ /* 0x000ff000078e0008 */
[----:B------:R3:W-:Y:S01]  /*13ae0*/  MUFU.EX2 R228, R0 ;  /* 0x0000000000e47308 */ /* 0x0007e20000000800 */
[----:B------:R-:W-:Y:S09]  /*13af0*/  FFMA.FTZ R72, R72, UR4, -R64 ;  /* 0x0000000448487c23 */ /* 0x000ff20008010840 */
[----:B------:R-:W-:Y:S01]  /*13b00*/  MUFU.EX2 R72, R72 ;  /* 0x0000004800487308 */ /* 0x000fe20000000800 */
[----:B---3--:R-:W-:Y:S01]  /*13b10*/  FFMA.FTZ R0, R68, UR4, -R65 ;  /* 0x0000000444007c23 */ /* 0x008fe20008010841 */
[----:B------:R-:W-:Y:S08]  /*13b20*/  IMAD.MOV.U32 R68, RZ, RZ, R112 ;  /* 0x000000ffff447224 */ /* 0x000ff000078e0070 */
[----:B------:R3:W-:Y:S02]  /*13b30*/  MUFU.EX2 R235, R0 ;  /* 0x0000000000eb7308 */ /* 0x0007e40000000800 */
[--C-:B---3--:R-:W-:Y:S08]  /*13b40*/  FFMA.FTZ R0, R225, UR4, -R66.reuse ;  /* 0x00000004e1007c23 */ /* 0x108ff00008010842 */
[----:B------:R3:W-:Y:S02]  /*13b50*/  MUFU.EX2 R214, R0 ;  /* 0x0000000000d67308 */ /* 0x0007e40000000800 */
[--C-:B---3--:R-:W-:Y:S08]  /*13b60*/  FFMA.FTZ R0, R232, UR4, -R66.reuse ;  /* 0x00000004e8007c23 */ /* 0x108ff00008010842 */
[----:B------:R3:W-:Y:S02]  /*13b70*/  MUFU.EX2 R219, R0 ;  /* 0x0000000000db7308 */ /* 0x0007e40000000800 */
[----:B---3--:R-:W-:Y:S01]  /*13b80*/  FFMA.FTZ R0, R78, UR4, -R66 ;  /* 0x000000044e007c23 */ /* 0x008fe20008010842 */
[----:B------:R-:W-:Y:S07]  /*13b90*/  IMAD.MOV.U32 R78, RZ, RZ, R10 ;  /* 0x000000ffff4e7224 */ /* 0x000fee00078e000a */
[----:B------:R3:W-:Y:S02]  /*13ba0*/  MUFU.EX2 R225, R0 ;  /* 0x0000000000e17308 */ /* 0x0007e40000000800 */
[----:B---3--:R-:W-:Y:S01]  /*13bb0*/  FFMA.FTZ R0, R74, UR4, -R66 ;  /* 0x000000044a007c23 */ /* 0x008fe20008010842 */
[----:B------:R-:W-:Y:S07]  /*13bc0*/  IMAD.MOV.U32 R74, RZ, RZ, R28 ;  /* 0x000000ffff4a7224 */ /* 0x000fee00078e001c */
[----:B------:R3:W-:Y:S02]  /*13bd0*/  MUFU.EX2 R232, R0 ;  /* 0x0000000000e87308 */ /* 0x0007e40000000800 */
[----:B---3--:R-:W-:Y:S05]  /*13be0*/  FSEL R0, R41, RZ, P3 ;  /* 0x000000ff29007208 */ /* 0x008fea0001800000 */
[----:B------:R-:W-:Y:S01]  /*13bf0*/  FADD.FTZ R2, -R0, R3 ;  /* 0x0000000300027221 */ /* 0x000fe20000010100 */
[----:B------:R-:W-:Y:S02]  /*13c00*/  FSEL R0, R40, RZ, P2 ;  /* 0x000000ff28007208 */ /* 0x000fe40001000000 */
[----:B------:R-:W-:Y:S01]  /*13c10*/  FSEL R3, R39, RZ, P1 ;  /* 0x000000ff27037208 */ /* 0x000fe20000800000 */
[----:B------:R-:W-:Y:S02]  /*13c20*/  FMUL.FTZ R2, R2, UR4 ;  /* 0x0000000402027c20 */ /* 0x000fe40008410000 */
[----:B------:R-:W-:Y:S02]  /*13c30*/  FADD.FTZ R0, -R0, R132 ;  /* 0x0000008400007221 */ /* 0x000fe40000010100 */
[----:B------:R3:W4:Y:S01]  /*13c40*/  MUFU.EX2 R37, R2 ;  /* 0x0000000200257308 */ /* 0x0007220000000800 */
[----:B------:R-:W-:Y:S01]  /*13c50*/  FADD.FTZ R3, -R3, R133 ;  /* 0x0000008503037221 */ /* 0x000fe20000010100 */
[----:B---3--:R-:W-:Y:S01]  /*13c60*/  FMUL.FTZ R2, R0, UR4 ;  /* 0x0000000400027c20 */ /* 0x008fe20008410000 */
[C---:B----4-:R-:W-:Y:S01]  /*13c70*/  FMUL.FTZ R20, R37.reuse, R152 ;  /* 0x0000009825147220 */ /* 0x050fe20000410000 */
[----:B------:R-:W-:Y:S01]  /*13c80*/  FSEL R0, R38, RZ, P0 ;  /* 0x000000ff26007208 */ /* 0x000fe20000000000 */
[C---:B------:R-:W-:Y:S05]  /*13c90*/  FMUL.FTZ R5, R37.reuse, R141 ;  /* 0x0000008d25057220 */ /* 0x040fea0000410000 */
[----:B------:R3:W4:Y:S01]  /*13ca0*/  MUFU.EX2 R36, R2 ;  /* 0x0000000200247308 */ /* 0x0007220000000800 */
[----:B------:R-:W-:Y:S02]  /*13cb0*/  IMAD.MOV.U32 R141, RZ, RZ, R49 ;  /* 0x000000ffff8d7224 */ /* 0x000fe400078e0031 */
[----:B------:R-:W-:Y:S01]  /*13cc0*/  FMUL.FTZ R4, R37, R140 ;  /* 0x0000008c25047220 */ /* 0x000fe20000410000 */
[----:B------:R-:W-:Y:S01]  /*13cd0*/  FADD.FTZ R0, -R0, R134 ;  /* 0x0000008600007221 */ /* 0x000fe20000010100 */
[----:B------:R-:W-:Y:S01]  /*13ce0*/  IMAD.MOV.U32 R140, RZ, RZ, R56 ;  /* 0x000000ffff8c7224 */ /* 0x000fe200078e0038 */
[----:B------:R-:W-:Y:S01]  /*13cf0*/  F2FP.BF16.F32.PACK_AB R49, R79, R75 ;  /* 0x0000004b4f31723e */ /* 0x000fe200000010ff */
[C---:B------:R-:W-:Y:S01]  /*13d00*/  FMUL.FTZ R16, R37.reuse, R144 ;  /* 0x0000009025107220 */ /* 0x040fe20000410000 */
[----:B------:R-:W-:Y:S01]  /*13d10*/  FMUL.FTZ R0, R0, UR4 ;  /* 0x0000000400007c20 */ /* 0x000fe20008410000 */
[C---:B------:R-:W-:Y:S01]  /*13d20*/  FMUL.FTZ R17, R37.reuse, R145 ;  /* 0x0000009125117220 */ /* 0x040fe20000410000 */
[----:B------:R-:W5:Y:S01]  /*13d30*/  LDSM.16.MT88.4 R56, [R184+0x4400] ;  /* 0x00440000b838783b */ /* 0x000f620000004200 */
[C---:B------:R-:W-:Y:S01]  /*13d40*/  FMUL.FTZ R21, R37.reuse, R153 ;  /* 0x0000009925157220 */ /* 0x040fe20000410000 */
[C---:B------:R-:W-:Y:S01]  /*13d50*/  FMUL.FTZ R32, R37.reuse, R160 ;  /* 0x000000a025207220 */ /* 0x040fe20000410000 */
[----:B------:R-:W-:Y:S01]  /*13d60*/  FMUL.FTZ R33, R37, R161 ;  /* 0x000000a125217220 */ /* 0x000fe20000410000 */
[----:B------:R-:W2:Y:S01]  /*13d70*/  MUFU.EX2 R0, R0 ;  /* 0x0000000000007308 */ /* 0x000ea20000000800 */
[----:B---3--:R-:W-:Y:S01]  /*13d80*/  FMUL.FTZ R2, R3, UR4 ;  /* 0x0000000403027c20 */ /* 0x008fe20008410000 */
[----:B------:R-:W-:Y:S01]  /*13d90*/  FFMA.FTZ R3, R96, UR4, -R43 ;  /* 0x0000000460037c23 */ /* 0x000fe2000801082b */
[----:B------:R-:W-:Y:S02]  /*13da0*/  IMAD.MOV.U32 R96, RZ, RZ, R238 ;  /* 0x000000ffff607224 */ /* 0x000fe400078e00ee */
[C---:B----4-:R-:W-:Y:S01]  /*13db0*/  FMUL.FTZ R7, R36.reuse, R143 ;  /* 0x0000008f24077220 */ /* 0x050fe20000410000 */
[----:B------:R-:W-:Y:S04]  /*13dc0*/  IMAD.MOV.U32 R143, RZ, RZ, R109 ;  /* 0x000000ffff8f7224 */ /* 0x000fe800078e006d */
[----:B------:R3:W-:Y:S01]  /*13dd0*/  MUFU.EX2 R238, R3 ;  /* 0x0000000300ee7308 */ /* 0x0007e20000000800 */
[C---:B------:R-:W-:Y:S01]  /*13de0*/  FMUL.FTZ R6, R36.reuse, R142 ;  /* 0x0000008e24067220 */ /* 0x040fe20000410000 */
[----:B------:R-:W-:Y:S02]  /*13df0*/  IMAD.MOV.U32 R142, RZ, RZ, R11 ;  /* 0x000000ffff8e7224 */ /* 0x000fe400078e000b */
[C---:B------:R-:W-:Y:S01]  /*13e00*/  FMUL.FTZ R18, R36.reuse, R146 ;  /* 0x0000009224127220 */ /* 0x040fe20000410000 */
[C---:B------:R-:W-:Y:S01]  /*13e10*/  FMUL.FTZ R19, R36.reuse, R147 ;  /* 0x0000009324137220 */ /* 0x040fe20000410000 */
[C---:B------:R-:W-:Y:S01]  /*13e20*/  FMUL.FTZ R22, R36.reuse, R154 ;  /* 0x0000009a24167220 */ /* 0x040fe20000410000 */
[----:B------:R-:W-:Y:S01]  /*13e30*/  LDSM.16.MT88.4 R144, [R184+0x5c00] ;  /* 0x005c0000b890783b */ /* 0x000fe20000004200 */
[----:B------:R-:W-:Y:S01]  /*13e40*/  FMUL.FTZ R23, R36, R155 ;  /* 0x0000009b24177220 */ /* 0x000fe20000410000 */
[-C--:B-1----:R-:W-:Y:S01]  /*13e50*/  HMMA.16816.F32.BF16 R4, R44, R24.reuse, R4 ;  /* 0x000000182c04723c */ /* 0x082fe20000041804 */
[----:B------:R-:W1:Y:S04]  /*13e60*/  MUFU.EX2 R2, R2 ;  /* 0x0000000200027308 */ /* 0x000e680000000800 */
[C---:B--2---:R-:W-:Y:S01]  /*13e70*/  FMUL.FTZ R11, R0.reuse, R139 ;  /* 0x0000008b000b7220 */ /* 0x044fe20000410000 */
[C---:B------:R-:W-:Y:S01]  /*13e80*/  FMUL.FTZ R10, R0.reuse, R138 ;  /* 0x0000008a000a7220 */ /* 0x040fe20000410000 */
[C---:B------:R-:W-:Y:S01]  /*13e90*/  FMUL.FTZ R14, R0.reuse, R150 ;  /* 0x00000096000e7220 */ /* 0x040fe20000410000 */
[----:B------:R-:W-:Y:S03]  /*13ea0*/  FMUL.FTZ R15, R0, R151 ;  /* 0x00000097000f7220 */ /* 0x000fe60000410000 */
[----:B---3--:R-:W-:Y:S01]  /*13eb0*/  FFMA.FTZ R3, R88, UR4, -R43 ;  /* 0x0000000458037c23 */ /* 0x008fe2000801082b */
[C---:B------:R-:W-:Y:S01]  /*13ec0*/  FMUL.FTZ R30, R0.reuse, R166 ;  /* 0x000000a6001e7220 */ /* 0x040fe20000410000 */
[----:B------:R-:W-:Y:S01]  /*13ed0*/  FMUL.FTZ R31, R0, R167 ;  /* 0x000000a7001f7220 */ /* 0x000fe20000410000 */
[C---:B------:R-:W-:Y:S01]  /*13ee0*/  FMUL.FTZ R34, R36.reuse, R162 ;  /* 0x000000a224227220 */ /* 0x040fe20000410000 */
[----:B------:R-:W-:Y:S01]  /*13ef0*/  FMUL.FTZ R35, R36, R163 ;  /* 0x000000a324237220 */ /* 0x000fe20000410000 */
[C---:B-1----:R-:W-:Y:S01]  /*13f00*/  FMUL.FTZ R9, R2.reuse, R137 ;  /* 0x0000008902097220 */ /* 0x042fe20000410000 */
[----:B------:R-:W-:Y:S02]  /*13f10*/  IMAD.MOV.U32 R137, RZ, RZ, R237 ;  /* 0x000000ffff897224 */ /* 0x000fe400078e00ed */
[C---:B------:R-:W-:Y:S01]  /*13f20*/  FMUL.FTZ R12, R2.reuse, R148 ;  /* 0x00000094020c7220 */ /* 0x040fe20000410000 */
[----:B------:R1:W-:Y:S01]  /*13f30*/  MUFU.EX2 R237, R3 ;  /* 0x0000000300ed7308 */ /* 0x0003e20000000800 */
[C---:B------:R-:W-:Y:S01]  /*13f40*/  FMUL.FTZ R8, R2.reuse, R136 ;  /* 0x0000008802087220 */ /* 0x040fe20000410000 */
[C---:B------:R-:W-:Y:S01]  /*13f50*/  FMUL.FTZ R13, R2.reuse, R149 ;  /* 0x00000095020d7220 */ /* 0x040fe20000410000 */
[C---:B------:R-:W-:Y:S01]  /*13f60*/  FMUL.FTZ R28, R2.reuse, R164 ;  /* 0x000000a4021c7220 */ /* 0x040fe20000410000 */
[C---:B------:R-:W-:Y:S04]  /*13f70*/  FMUL.FTZ R29, R2.reuse, R165 ;  /* 0x000000a5021d7220 */ /* 0x040fe80000410000 */
[C---:B------:R-:W-:Y:S06]  /*13f80*/  HMMA.16816.F32.BF16 R8, R48.reuse, R24, R8 ;  /* 0x000000183008723c */ /* 0x040fec0000041808 */
[-C--:B------:R-:W-:Y:S05]  /*13f90*/  HMMA.16816.F32.BF16 R12, R48, R26.reuse, R12 ;  /* 0x0000001a300c723c */ /* 0x080fea000004180c */
[--C-:B-1----:R-:W-:Y:S01]  /*13fa0*/  FFMA.FTZ R3, R89, UR4, -R64.reuse ;  /* 0x0000000459037c23 */ /* 0x102fe20008010840 */
[C---:B------:R-:W-:Y:S03]  /*13fb0*/  HMMA.16816.F32.BF16 R16, R44.reuse, R26, R16 ;  /* 0x0000001a2c10723c */ /* 0x040fe60000041810 */
[----:B------:R1:W-:Y:S02]  /*13fc0*/  MUFU.EX2 R148, R3 ;  /* 0x0000000300947308 */ /* 0x0003e40000000800 */
[C---:B------:R-:W-:Y:S01]  /*13fd0*/  FMUL.FTZ R24, R2.reuse, R156 ;  /* 0x0000009c02187220 */ /* 0x040fe20000410000 */
[-C--:B------:R-:W-:Y:S05]  /*13fe0*/  HMMA.16816.F32.BF16 R20, R44, R52.reuse, R20 ;  /* 0x000000342c14723c */ /* 0x080fea0000041814 */
[----:B------:R-:W-:Y:S01]  /*13ff0*/  FMUL.FTZ R25, R2, R157 ;  /* 0x0000009d02197220 */ /* 0x000fe20000410000 */
[C---:B------:R-:W-:Y:S01]  /*14000*/  FMUL.FTZ R26, R0.reuse, R158 ;  /* 0x0000009e001a7220 */ /* 0x040fe20000410000 */
[----:B------:R-:W-:Y:S07]  /*14010*/  FMUL.FTZ R27, R0, R159 ;  /* 0x0000009f001b7220 */ /* 0x000fee0000410000 */
[C---:B------:R-:W-:Y:S04]  /*14020*/  HMMA.16816.F32.BF16 R24, R48.reuse, R52, R24 ;  /* 0x000000343018723c */ /* 0x040fe80000041818 */
[----:B-1----:R-:W-:Y:S02]  /*14030*/  FFMA.FTZ R3, R99, UR4, -R64 ;  /* 0x0000000463037c23 */ /* 0x002fe40008010840 */
[-C--:B------:R-:W-:Y:S02]  /*14040*/  HMMA.16816.F32.BF16 R28, R48, R54.reuse, R28 ;  /* 0x00000036301c723c */ /* 0x080fe4000004181c */
[----:B------:R1:W-:Y:S04]  /*14050*/  MUFU.EX2 R152, R3 ;  /* 0x0000000300987308 */ /* 0x0003e80000000800 */
[----:B------:R-:W-:Y:S01]  /*14060*/  HMMA.16816.F32.BF16 R32, R44, R54, R32 ;  /* 0x000000362c20723c */ /* 0x000fe20000041820 */
[----:B------:R-:W2:Y:S04]  /*14070*/  LDSM.16.MT88.4 R52, [R184+0x4800] ;  /* 0x00480000b834783b */ /* 0x000ea80000004200 */
[----:B------:R-:W-:Y:S02]  /*14080*/  F2FP.BF16.F32.PACK_AB R48, R121, R114 ;  /* 0x000000727930723e */ /* 0x000fe400000010ff */
[----:B------:R-:W-:Y:S04]  /*14090*/  F2FP.BF16.F32.PACK_AB R49, R119, R111 ;  /* 0x0000006f7731723e */ /* 0x000fe800000010ff */
[----:B------:R-:W-:Y:S01]  /*140a0*/  F2FP.BF16.F32.PACK_AB R50, R130, R124 ;  /* 0x0000007c8232723e */ /* 0x000fe200000010ff */
[----:B-1----:R-:W-:Y:S01]  /*140b0*/  FFMA.FTZ R3, R249, UR4, -R65 ;  /* 0x00000004f9037c23 */ /* 0x002fe20008010841 */
[----:B------:R-:W-:Y:S01]  /*140c0*/  F2FP.BF16.F32.PACK_AB R51, R131, R120 ;  /* 0x000000788333723e */ /* 0x000fe200000010ff */
[----:B------:R-:W-:Y:S01]  /*140d0*/  IMAD.MOV.U32 R249, RZ, RZ, R67 ;  /* 0x000000fffff97224 */ /* 0x000fe200078e0043 */
[----:B------:R-:W-:Y:S01]  /*140e0*/  F2FP.BF16.F32.PACK_AB R44, R106, R102 ;  /* 0x000000666a2c723e */ /* 0x000fe200000010ff */
[----:B------:R1:W-:Y:S01]  /*140f0*/  MUFU.EX2 R134, R3 ;  /* 0x0000000300867308 */ /* 0x0003e20000000800 */
[----:B------:R-:W-:Y:S01]  /*14100*/  F2FP.BF16.F32.PACK_AB R46, R125, R113 ;  /* 0x000000717d2e723e */ /* 0x000fe200000010ff */
[--C-:B------:R-:W-:Y:S01]  /*14110*/  FFMA.FTZ R67, R245, UR4, -R66.reuse ;  /* 0x00000004f5437c23 */ /* 0x100fe20008010842 */
[----:B------:R-:W-:Y:S01]  /*14120*/  F2FP.BF16.F32.PACK_AB R45, R103, R97 ;  /* 0x00000061672d723e */ /* 0x000fe200000010ff */
[-C--:B-----5:R-:W-:Y:S05]  /*14130*/  HMMA.16816.F32.BF16 R4, R48, R56.reuse, R4 ;  /* 0x000000383004723c */ /* 0x0a0fea0000041804 */
[----:B------:R-:W-:Y:S02]  /*14140*/  F2FP.BF16.F32.PACK_AB R47, R122, R105 ;  /* 0x000000697a2f723e */ /* 0x000fe400000010ff */
[----:B------:R-:W-:Y:S05]  /*14150*/  ISETP.GT.AND P0, PT, R204, R249, PT ;  /* 0x000000f9cc00720c */ /* 0x000fea0003f04270 */
[C---:B------:R-:W-:Y:S04]  /*14160*/  HMMA.16816.F32.BF16 R8, R44.reuse, R56, R8 ;  /* 0x000000382c08723c */ /* 0x040fe80000041808 */
[--C-:B-1----:R-:W-:Y:S02]  /*14170*/  FFMA.FTZ R3, R250, UR4, -R65.reuse ;  /* 0x00000004fa037c23 */ /* 0x102fe40008010841 */
[-C--:B------:R-:W-:Y:S02]  /*14180*/  HMMA.16816.F32.BF16 R12, R44, R58.reuse, R12 ;  /* 0x0000003a2c0c723c */ /* 0x080fe4000004180c */
[----:B------:R1:W-:Y:S04]  /*14190*/  MUFU.EX2 R136, R3 ;  /* 0x0000000300887308 */ /* 0x0003e80000000800 */
[C---:B------:R-:W-:Y:S01]  /*141a0*/  HMMA.16816.F32.BF16 R16, R48.reuse, R58, R16 ;  /* 0x0000003a3010723c */ /* 0x040fe20000041810 */
[----:B------:R-:W3:Y:S05]  /*141b0*/  LDSM.16.MT88.4 R56, [R185+0x4800] ;  /* 0x00480000b938783b */ /* 0x000eea0000004200 */
[-C--:B------:R-:W-:Y:S06]  /*141c0*/  HMMA.16816.F32.BF16 R20, R48, R60.reuse, R20 ;  /* 0x0000003c3014723c */ /* 0x080fec0000041814 */
[C---:B------:R-:W-:Y:S05]  /*141d0*/  HMMA.16816.F32.BF16 R24, R44.reuse, R60, R24 ;  /* 0x0000003c2c18723c */ /* 0x040fea0000041818 */
[--C-:B-1----:R-:W-:Y:S01]  /*141e0*/  FFMA.FTZ R3, R91, UR4, -R65.reuse ;  /* 0x000000045b037c23 */ /* 0x102fe20008010841 */
[-C--:B------:R-:W-:Y:S03]  /*141f0*/  HMMA.16816.F32.BF16 R28, R44, R62.reuse, R28 ;  /* 0x0000003e2c1c723c */ /* 0x080fe6000004181c */
[----:B------:R1:W-:Y:S03]  /*14200*/  MUFU.EX2 R132, R3 ;  /* 0x0000000300847308 */ /* 0x0003e60000000800 */
[----:B------:R-:W-:Y:S01]  /*14210*/  HMMA.16816.F32.BF16 R32, R48, R62, R32 ;  /* 0x0000003e3020723c */ /* 0x000fe20000041820 */
[----:B------:R-:W4:Y:S04]  /*14220*/  LDSM.16.MT88.4 R60, [R184+0x4c00] ;  /* 0x004c0000b83c783b */ /* 0x000f280000004200 */
[----:B------:R-:W-:Y:S02]  /*14230*/  F2FP.BF16.F32.PACK_AB R44, R179, R174 ;  /* 0x000000aeb32c723e */ /* 0x000fe400000010ff */
[----:B------:R-:W-:Y:S04]  /*14240*/  F2FP.BF16.F32.PACK_AB R45, R180, R172 ;  /* 0x000000acb42d723e */ /* 0x000fe800000010ff */
[----:B------:R-:W-:Y:S02]  /*14250*/  F2FP.BF16.F32.PACK_AB R46, R210, R207 ;  /* 0x000000cfd22e723e */ /* 0x000fe400000010ff */
[----:B------:R-:W-:Y:S01]  /*14260*/  F2FP.BF16.F32.PACK_AB R47, R209, R205 ;  /* 0x000000cdd12f723e */ /* 0x000fe200000010ff */
[----:B-1----:R-:W-:Y:S01]  /*14270*/  FFMA.FTZ R3, R93, UR4, -R65 ;  /* 0x000000045d037c23 */ /* 0x002fe20008010841 */
[----:B------:R-:W-:Y:S02]  /*14280*/  F2FP.BF16.F32.PACK_AB R48, R171, R126 ;  /* 0x0000007eab30723e */ /* 0x000fe400000010ff */
[----:B------:R-:W-:Y:S01]  /*14290*/  F2FP.BF16.F32.PACK_AB R50, R183, R176 ;  /* 0x000000b0b732723e */ /* 0x000fe200000010ff */
[----:B------:R1:W-:Y:S01]  /*142a0*/  MUFU.EX2 R133, R3 ;  /* 0x0000000300857308 */ /* 0x0003e20000000800 */
[----:B------:R-:W-:Y:S01]  /*142b0*/  F2FP.BF16.F32.PACK_AB R49, R169, R118 ;  /* 0x00000076a931723e */ /* 0x000fe200000010ff */
[-C--:B--2---:R-:W-:Y:S05]  /*142c0*/  HMMA.16816.F32.BF16 R4, R44, R52.reuse, R4 ;  /* 0x000000342c04723c */ /* 0x084fea0000041804 */
[----:B------:R-:W-:Y:S07]  /*142d0*/  F2FP.BF16.F32.PACK_AB R51, R175, R170 ;  /* 0x000000aaaf33723e */ /* 0x000fee00000010ff */
[C---:B------:R-:W-:Y:S04]  /*142e0*/  HMMA.16816.F32.BF16 R8, R48.reuse, R52, R8 ;  /* 0x000000343008723c */ /* 0x040fe80000041808 */
[--C-:B-1----:R-:W-:Y:S02]  /*142f0*/  FFMA.FTZ R3, R251, UR4, -R66.reuse ;  /* 0x00000004fb037c23 */ /* 0x102fe40008010842 */
[-C--:B------:R-:W-:Y:S02]  /*14300*/  HMMA.16816.F32.BF16 R12, R48, R54.reuse, R12 ;  /* 0x00000036300c723c */ /* 0x080fe4000004180c */
[----:B------:R1:W-:Y:S04]  /*14310*/  MUFU.EX2 R110, R3 ;  /* 0x00000003006e7308 */ /* 0x0003e80000000800 */
[C---:B------:R-:W-:Y:S01]  /*14320*/  HMMA.16816.F32.BF16 R16, R44.reuse, R54, R16 ;  /* 0x000000362c10723c */ /* 0x040fe20000041810 */
[----:B------:R-:W2:Y:S05]  /*14330*/  LDSM.16.MT88.4 R52, [R185+0x4c00] ;  /* 0x004c0000b934783b */ /* 0x000eaa0000004200 */
[-C--:B---3--:R-:W-:Y:S06]  /*14340*/  HMMA.16816.F32.BF16 R20, R44, R56.reuse, R20 ;  /* 0x000000382c14723c */ /* 0x088fec0000041814 */
[C---:B------:R-:W-:Y:S05]  /*14350*/  HMMA.16816.F32.BF16 R24, R48.reuse, R56, R24 ;  /* 0x000000383018723c */ /* 0x040fea0000041818 */
[--C-:B-1----:R-:W-:Y:S01]  /*14360*/  FFMA.FTZ R3, R252, UR4, -R66.reuse ;  /* 0x00000004fc037c23 */ /* 0x102fe20008010842 */
[-C--:B------:R-:W-:Y:S03]  /*14370*/  HMMA.16816.F32.BF16 R28, R48, R58.reuse, R28 ;  /* 0x0000003a301c723c */ /* 0x080fe6000004181c */
[----:B------:R1:W-:Y:S03]  /*14380*/  MUFU.EX2 R107, R3 ;  /* 0x00000003006b7308 */ /* 0x0003e60000000800 */
[----:B------:R-:W-:Y:S01]  /*14390*/  HMMA.16816.F32.BF16 R32, R44, R58, R32 ;  /* 0x0000003a2c20723c */ /* 0x000fe20000041820 */
[----:B------:R-:W3:Y:S04]  /*143a0*/  LDSM.16.MT88.4 R56, [R184+0x5000] ;  /* 0x00500000b838783b */ /* 0x000ee80000004200 */
[----:B------:R-:W-:Y:S02]  /*143b0*/  F2FP.BF16.F32.PACK_AB R48, R181, R173 ;  /* 0x000000adb530723e */ /* 0x000fe400000010ff */
[----:B------:R-:W-:Y:S04]  /*143c0*/  F2FP.BF16.F32.PACK_AB R44, R206, R178 ;  /* 0x000000b2ce2c723e */ /* 0x000fe800000010ff */
[----:B------:R-:W-:Y:S02]  /*143d0*/  F2FP.BF16.F32.PACK_AB R45, R208, R177 ;  /* 0x000000b1d02d723e */ /* 0x000fe400000010ff */
[----:B------:R-:W-:Y:S01]  /*143e0*/  F2FP.BF16.F32.PACK_AB R46, R217, R215 ;  /* 0x000000d7d92e723e */ /* 0x000fe200000010ff */
[--C-:B-1----:R-:W-:Y:S01]  /*143f0*/  FFMA.FTZ R3, R94, UR4, -R66.reuse ;  /* 0x000000045e037c23 */ /* 0x102fe20008010842 */
[----:B------:R-:W-:Y:S02]  /*14400*/  F2FP.BF16.F32.PACK_AB R47, R222, R213 ;  /* 0x000000d5de2f723e */ /* 0x000fe400000010ff */
[----:B------:R-:W-:Y:S01]  /*14410*/  F2FP.BF16.F32.PACK_AB R50, R220, R212 ;  /* 0x000000d4dc32723e */ /* 0x000fe200000010ff */
[----:B------:R1:W-:Y:S01]  /*14420*/  MUFU.EX2 R109, R3 ;  /* 0x00000003006d7308 */ /* 0x0003e20000000800 */
[----:B------:R-:W-:Y:S02]  /*14430*/  F2FP.BF16.F32.PACK_AB R49, R182, R168 ;  /* 0x000000a8b631723e */ /* 0x000fe400000010ff */
[----:B------:R-:W-:Y:S01]  /*14440*/  F2FP.BF16.F32.PACK_AB R51, R218, R211 ;  /* 0x000000d3da33723e */ /* 0x000fe200000010ff */
[-C--:B----4-:R-:W-:Y:S06]  /*14450*/  HMMA.16816.F32.BF16 R4, R44, R60.reuse, R4 ;  /* 0x0000003c2c04723c */ /* 0x090fec0000041804 */
[C---:B------:R-:W-:Y:S06]  /*14460*/  HMMA.16816.F32.BF16 R8, R48.reuse, R60, R8 ;  /* 0x0000003c3008723c */ /* 0x040fec0000041808 */
[-C--:B------:R-:W-:Y:S05]  /*14470*/  HMMA.16816.F32.BF16 R12, R48, R62.reuse, R12 ;  /* 0x0000003e300c723c */ /* 0x080fea000004180c */
[--C-:B-1----:R-:W-:Y:S01]  /*14480*/  FFMA.FTZ R3, R104, UR4, -R66.reuse ;  /* 0x0000000468037c23 */ /* 0x102fe20008010842 */
[----:B------:R-:W-:Y:S01]  /*14490*/  FFMA.FTZ R60, R247, UR4, -R66 ;  /* 0x00000004f73c7c23 */ /* 0x000fe20008010842 */
[C---:B------:R-:W-:Y:S02]  /*144a0*/  HMMA.16816.F32.BF16 R16, R44.reuse, R62, R16 ;  /* 0x0000003e2c10723c */ /* 0x040fe40000041810 */
[----:B------:R1:W-:Y:S04]  /*144b0*/  MUFU.EX2 R112, R3 ;  /* 0x0000000300707308 */ /* 0x0003e80000000800 */
[-C--:B--2---:R-:W-:Y:S06]  /*144c0*/  HMMA.16816.F32.BF16 R20, R44, R52.reuse, R20 ;  /* 0x000000342c14723c */ /* 0x084fec0000041814 */
[C---:B------:R-:W-:Y:S06]  /*144d0*/  HMMA.16816.F32.BF16 R24, R48.reuse, R52, R24 ;  /* 0x000000343018723c */ /* 0x040fec0000041818 */
[-C--:B------:R-:W-:Y:S05]  /*144e0*/  HMMA.16816.F32.BF16 R28, R48, R54.reuse, R28 ;  /* 0x00000036301c723c */ /* 0x080fea000004181c */
[--C-:B-1----:R-:W-:Y:S01]  /*144f0*/  FFMA.FTZ R3, R95, UR4, -R43.reuse ;  /* 0x000000045f037c23 */ /* 0x102fe2000801082b */
[----:B------:R-:W-:Y:S01]  /*14500*/  HMMA.16816.F32.BF16 R32, R44, R54, R32 ;  /* 0x000000362c20723c */ /* 0x000fe20000041820 */
[----:B------:R-:W-:Y:S02]  /*14510*/  LDSM.16.MT88.4 R52, [R184+0x5400] ;  /* 0x00540000b834783b */ /* 0x000fe40000004200 */
        /* <DEDUP_REMOVED lines=8> */
[--C-:B-1----:R-:W-:Y:S01]  /*145a0*/  FFMA.FTZ R3, R137, UR4, -R43.reuse ;  /* 0x0000000489037c23 */ /* 0x102fe2000801082b */
[-C--:B---3--:R-:W-:Y:S03]  /*145b0*/  HMMA.16816.F32.BF16 R4, R48, R56.reuse, R4 ;  /* 0x000000383004723c */ /* 0x088fe60000041804 */
[----:B------:R1:W-:Y:S02]  /*145c0*/  MUFU.EX2 R99, R3 ;  /* 0x0000000300637308 */ /* 0x0003e40000000800 */
[----:B------:R-:W-:Y:S07]  /*145d0*/  F2FP.BF16.F32.PACK_AB R47, R232, R225 ;  /* 0x000000e1e82f723e */ /* 0x000fee00000010ff */
[C---:B------:R-:W-:Y:S06]  /*145e0*/  HMMA.16816.F32.BF16 R8, R44.reuse, R56, R8 ;  /* 0x000000382c08723c */ /* 0x040fec0000041808 */
[-C--:B------:R-:W-:Y:S05]  /*145f0*/  HMMA.16816.F32.BF16 R12, R44, R58.reuse, R12 ;  /* 0x0000003a2c0c723c */ /* 0x080fea000004180c */
[--C-:B-1----:R-:W-:Y:S01]  /*14600*/  FFMA.FTZ R3, R143, UR4, -R64.reuse ;  /* 0x000000048f037c23 */ /* 0x102fe20008010840 */
[C---:B------:R-:W-:Y:S01]  /*14610*/  HMMA.16816.F32.BF16 R16, R48.reuse, R58, R16 ;  /* 0x0000003a3010723c */ /* 0x040fe20000041810 */
[----:B------:R-:W-:Y:S02]  /*14620*/  LDSM.16.MT88.4 R56, [R185+0x5400] ;  /* 0x00540000b938783b */ /* 0x000fe40000004200 */
[----:B------:R1:W-:Y:S02]  /*14630*/  MUFU.EX2 R93, R3 ;  /* 0x00000003005d7308 */ /* 0x0003e40000000800 */
[--C-:B-1----:R-:W-:Y:S08]  /*14640*/  FFMA.FTZ R3, R142, UR4, -R64.reuse ;  /* 0x000000048e037c23 */ /* 0x102ff00008010840 */
[----:B------:R1:W-:Y:S02]  /*14650*/  MUFU.EX2 R94, R3 ;  /* 0x00000003005e7308 */ /* 0x0003e40000000800 */
[--C-:B-1----:R-:W-:Y:S08]  /*14660*/  FFMA.FTZ R3, R141, UR4, -R43.reuse ;  /* 0x000000048d037c23 */ /* 0x102ff0000801082b */
[----:B------:R1:W-:Y:S02]  /*14670*/  MUFU.EX2 R95, R3 ;  /* 0x00000003005f7308 */ /* 0x0003e40000000800 */
[--C-:B-1----:R-:W-:Y:S01]  /*14680*/  FFMA.FTZ R3, R96, UR4, -R43.reuse ;  /* 0x0000000460037c23 */ /* 0x102fe2000801082b */
[----:B------:R-:W-:Y:S01]  /*14690*/  FFMA.FTZ R43, R84, UR4, -R43 ;  /* 0x00000004542b7c23 */ /* 0x000fe2000801082b */
[--C-:B------:R-:W-:Y:S06]  /*146a0*/  FFMA.FTZ R84, R243, UR4, -R65.reuse ;  /* 0x00000004f3547c23 */ /* 0x100fec0008010841 */
[----:B------:R1:W-:Y:S02]  /*146b0*/  MUFU.EX2 R96, R3 ;  /* 0x0000000300607308 */ /* 0x0003e40000000800 */
[--C-:B-1----:R-:W-:Y:S02]  /*146c0*/  FFMA.FTZ R3, R140, UR4, -R64.reuse ;  /* 0x000000048c037c23 */ /* 0x102fe40008010840 */
[----:B------:R-:W2:Y:S06]  /*146d0*/  LDL.LU R140, [R1+0x18] ;  /* 0x00001800018c7983 */ /* 0x000eac0000300800 */
[----:B------:R1:W-:Y:S01]  /*146e0*/  MUFU.EX2 R91, R3 ;  /* 0x00000003005b7308 */ /* 0x0003e20000000800 */
[----:B------:R-:W3:Y:S04]  /*146f0*/  LDL.LU R139, [R1+0x1c] ;  /* 0x00001c00018b7983 */ /* 0x000ee80000300800 */
[----:B------:R-:W4:Y:S04]  /*14700*/  LDL.LU R138, [R1+0x20] ;  /* 0x00002000018a7983 */ /* 0x000f280000300800 */
[----:B------:R-:W5:Y:S01]  /*14710*/  LDL.LU R137, [R1+0x24] ;  /* 0x0000240001897983 */ /* 0x000f620000300800 */
[--C-:B-1----:R-:W-:Y:S04]  /*14720*/  FFMA.FTZ R3, R87, UR4, -R64.reuse ;  /* 0x0000000457037c23 */ /* 0x102fe80008010840 */
[----:B------:R1:W-:Y:S02]  /*14730*/  MUFU.EX2 R89, R3 ;  /* 0x0000000300597308 */ /* 0x0003e40000000800 */
[--C-:B-1----:R-:W-:Y:S08]  /*14740*/  FFMA.FTZ R3, R86, UR4, -R65.reuse ;  /* 0x0000000456037c23 */ /* 0x102ff00008010841 */
[----:B------:R1:W-:Y:S02]  /*14750*/  MUFU.EX2 R87, R3 ;  /* 0x0000000300577308 */ /* 0x0003e40000000800 */
[--C-:B-1----:R-:W-:Y:S08]  /*14760*/  FFMA.FTZ R3, R85, UR4, -R65.reuse ;  /* 0x0000000455037c23 */ /* 0x102ff00008010841 */
[----:B------:R1:W-:Y:S02]  /*14770*/  MUFU.EX2 R86, R3 ;  /* 0x0000000300567308 */ /* 0x0003e40000000800 */
[--C-:B-1----:R-:W-:Y:S01]  /*14780*/  FFMA.FTZ R3, R74, UR4, -R65.reuse ;  /* 0x000000044a037c23 */ /* 0x102fe20008010841 */
[--C-:B------:R-:W-:Y:S01]  /*14790*/  FFMA.FTZ R74, R78, UR4, -R64.reuse ;  /* 0x000000044e4a7c23 */ /* 0x100fe20008010840 */
[----:B------:R-:W-:Y:S01]  /*147a0*/  FFMA.FTZ R64, R68, UR4, -R64 ;  /* 0x0000000444407c23 */ /* 0x000fe20008010840 */
[--C-:B------:R-:W-:Y:S05]  /*147b0*/  FFMA.FTZ R68, R244, UR4, -R66.reuse ;  /* 0x00000004f4447c23 */ /* 0x100fea0008010842 */
[----:B------:R1:W-:Y:S01]  /*147c0*/  MUFU.EX2 R85, R3 ;  /* 0x0000000300557308 */ /* 0x0003e20000000800 */
[--C-:B------:R-:W-:Y:S01]  /*147d0*/  FFMA.FTZ R78, R248, UR4, -R65.reuse ;  /* 0x00000004f84e7c23 */ /* 0x100fe20008010841 */
[--C-:B-1----:R-:W-:Y:S01]  /*147e0*/  FFMA.FTZ R3, R81, UR4, -R65.reuse ;  /* 0x0000000451037c23 */ /* 0x102fe20008010841 */
[--C-:B------:R-:W-:Y:S01]  /*147f0*/  FFMA.FTZ R81, R246, UR4, -R65.reuse ;  /* 0x00000004f6517c23 */ /* 0x100fe20008010841 */
[----:B------:R-:W-:Y:S01]  /*14800*/  FFMA.FTZ R65, R90, UR4, -R65 ;  /* 0x000000045a417c23 */ /* 0x000fe20008010841 */
[--C-:B------:R-:W-:Y:S05]  /*14810*/  FFMA.FTZ R90, R242, UR4, -R66.reuse ;  /* 0x00000004f25a7c23 */ /* 0x100fea0008010842 */
[----:B------:R1:W-:Y:S10]  /*14820*/  MUFU.EX2 R88, R3 ;  /* 0x0000000300587308 */ /* 0x0003f40000000800 */
[----:B------:R-:W-:Y:S01]  /*14830*/  MUFU.EX2 R65, R65 ;  /* 0x0000004100417308 */ /* 0x000fe20000000800 */
[--C-:B-1----:R-:W-:Y:S01]  /*14840*/  FFMA.FTZ R3, R83, UR4, -R66.reuse ;  /* 0x0000000453037c23 */ /* 0x102fe20008010842 */
[----:B------:R-:W-:Y:S08]  /*14850*/  FFMA.FTZ R66, R42, UR4, -R66 ;  /* 0x000000042a427c23 */ /* 0x000ff00008010842 */
[----:B------:R1:W-:Y:S10]  /*14860*/  MUFU.EX2 R83, R3 ;  /* 0x0000000300537308 */ /* 0x0003f40000000800 */
[----:B------:R-:W-:Y:S01]  /*14870*/  MUFU.EX2 R66, R66 ;  /* 0x0000004200427308 */ /* 0x000fe20000000800 */
[----:B--2---:R-:W-:Y:S09]  /*14880*/  FFMA.FTZ R37, R37, R140, R82 ;  /* 0x0000008c25257223 */ /* 0x004ff20000010052 */
[----:B------:R2:W-:Y:S01]  /*14890*/  MUFU.EX2 R82, R60 ;  /* 0x0000003c00527308 */ /* 0x0005e20000000800 */
[----:B---3--:R-:W-:Y:S01]  /*148a0*/  FFMA.FTZ R36, R36, R139, R80 ;  /* 0x0000008b24247223 */ /* 0x008fe20000010050 */
[----:B------:R-:W-:Y:S01]  /*148b0*/  FADD.FTZ R37, R92, R37 ;  /* 0x000000255c257221 */ /* 0x000fe20000010000 */
[----:B----4-:R-:W-:Y:S02]  /*148c0*/  FFMA.FTZ R2, R2, R138, R76 ;  /* 0x0000008a02027223 */ /* 0x010fe4000001004c */
[----:B-1----:R-:W-:Y:S05]  /*148d0*/  FADD.FTZ R3, R98, R36 ;  /* 0x0000002462037221 */ /* 0x002fea0000010000 */
[----:B------:R-:W-:Y:S01]  /*148e0*/  MUFU.EX2 R76, R70 ;  /* 0x00000046004c7308 */ /* 0x000fe20000000800 */
[----:B-----5:R-:W-:Y:S01]  /*148f0*/  FFMA.FTZ R0, R0, R137, R75 ;  /* 0x0000008900007223 */ /* 0x020fe2000001004b */
[----:B------:R-:W-:Y:S01]  /*14900*/  FADD.FTZ R2, R77, R2 ;  /* 0x000000024d027221 */ /* 0x000fe20000010000 */
[----:B------:R-:W-:Y:S02]  /*14910*/  FADD.FTZ R3, R117, R3 ;  /* 0x0000000375037221 */ /* 0x000fe40000010000 */
[----:B------:R-:W-:Y:S01]  /*14920*/  FADD.FTZ R36, R79, R0 ;  /* 0x000000004f247221 */ /* 0x000fe20000010000 */
[----:B------:R-:W-:Y:S04]  /*14930*/  FADD.FTZ R0, R123, R37 ;  /* 0x000000257b007221 */ /* 0x000fe80000010000 */
[----:B------:R-:W1:Y:S01]  /*14940*/  MUFU.EX2 R77, R69 ;  /* 0x00000045004d7308 */ /* 0x000e620000000800 */
[----:B--2---:R-:W2:Y:S01]  /*14950*/  LDSM.16.MT88.4 R60, [R185+0x5000] ;  /* 0x00500000b93c783b */ /* 0x004ea20000004200 */
        /* <DEDUP_REMOVED lines=8> */
[----:B------:R-:W-:Y:S03]  /*149e0*/  FADD.FTZ R2, R116, R2 ;  /* 0x0000000274027221 */ /* 0x000fe60000010000 */
[----:B------:R-:W-:Y:S01]  /*149f0*/  FADD.FTZ R36, R119, R36 ;  /* 0x0000002477247221 */ /* 0x000fe20000010000 */
[----:B------:R-:W-:Y:S01]  /*14a00*/  FADD.FTZ R3, R102, R2 ;  /* 0x0000000266037221 */ /* 0x000fe20000010000 */
[----:B------:R-:W-:Y:S03]  /*14a10*/  FADD.FTZ R2, R97, R0 ;  /* 0x0000000061027221 */ /* 0x000fe60000010000 */
[----:B------:R-:W3:Y:S01]  /*14a20*/  MUFU.EX2 R75, R71 ;  /* 0x00000047004b7308 */ /* 0x000ee20000000800 */
[----:B-1----:R-:W-:Y:S01]  /*14a30*/  F2FP.BF16.F32.PACK_AB R160, R76, R77 ;  /* 0x0000004d4ca0723e */ /* 0x002fe200000010ff */
[----:B------:R-:W-:Y:S01]  /*14a40*/  FADD.FTZ R36, R120, R36 ;  /* 0x0000002478247221 */ /* 0x000fe20000010000 */
[----:B------:R-:W-:Y:S01]  /*14a50*/  FADD.FTZ R0, R121, R37 ;  /* 0x0000002579007221 */ /* 0x000fe20000010000 */
[----:B------:R-:W-:Y:S01]  /*14a60*/  FADD.FTZ R3, R106, R3 ;  /* 0x000000036a037221 */ /* 0x000fe20000010000 */
[----:B------:R-:W-:Y:S01]  /*14a70*/  FADD.FTZ R2, R103, R2 ;  /* 0x0000000267027221 */ /* 0x000fe20000010000 */
[----:B------:R-:W-:Y:S01]  /*14a80*/  FADD.FTZ R42, R131, R36 ;  /* 0x00000024832a7221 */ /* 0x000fe20000010000 */
[----:B------:R-:W-:Y:S03]  /*14a90*/  FADD.FTZ R0, R124, R0 ;  /* 0x000000007c007221 */ /* 0x000fe60000010000 */
[----:B------:R-:W1:Y:S01]  /*14aa0*/  MUFU.EX2 R71, R43 ;  /* 0x0000002b00477308 */ /* 0x000e620000000800 */
[----:B------:R-:W-:Y:S01]  /*14ab0*/  FADD.FTZ R3, R113, R3 ;  /* 0x0000000371037221 */ /* 0x000fe20000010000 */
[----:B------:R-:W-:Y:S01]  /*14ac0*/  FADD.FTZ R2, R105, R2 ;  /* 0x0000000269027221 */ /* 0x000fe20000010000 */
[----:B------:R-:W-:Y:S02]  /*14ad0*/  FADD.FTZ R0, R130, R0 ;  /* 0x0000000082007221 */ /* 0x000fe40000010000 */
[----:B------:R-:W-:Y:S01]  /*14ae0*/  FADD.FTZ R37, R125, R3 ;  /* 0x000000037d257221 */ /* 0x000fe20000010000 */
[----:B------:R-:W-:Y:S01]  /*14af0*/  FADD.FTZ R3, R172, R42 ;  /* 0x0000002aac037221 */ /* 0x000fe20000010000 */
[----:B------:R-:W-:Y:S03]  /*14b00*/  FADD.FTZ R36, R122, R2 ;  /* 0x000000027a247221 */ /* 0x000fe60000010000 */
[----:B------:R-:W4:Y:S01]  /*14b10*/  MUFU.EX2 R70, R74 ;  /* 0x0000004a00467308 */ /* 0x000f220000000800 */
[----:B---3--:R-:W-:Y:S01]  /*14b20*/  F2FP.BF16.F32.PACK_AB R161, R72, R75 ;  /* 0x0000004b48a1723e */ /* 0x008fe200000010ff */
[----:B------:R-:W-:Y:S01]  /*14b30*/  FADD.FTZ R0, R174, R0 ;  /* 0x00000000ae007221 */ /* 0x000fe20000010000 */
[----:B------:R-:W-:Y:S01]  /*14b40*/  FADD.FTZ R2, R126, R37 ;  /* 0x000000257e027221 */ /* 0x000fe20000010000 */
[----:B------:R-:W-:Y:S01]  /*14b50*/  FADD.FTZ R37, R118, R36 ;  /* 0x0000002476257221 */ /* 0x000fe20000010000 */
[----:B------:R-:W-:Y:S01]  /*14b60*/  FADD.FTZ R3, R180, R3 ;  /* 0x00000003b4037221 */ /* 0x000fe20000010000 */
[----:B------:R-:W-:Y:S01]  /*14b70*/  FADD.FTZ R36, R179, R0 ;  /* 0x00000000b3247221 */ /* 0x000fe20000010000 */
[----:B------:R-:W-:Y:S03]  /*14b80*/  FADD.FTZ R2, R171, R2 ;  /* 0x00000002ab027221 */ /* 0x000fe60000010000 */
[----:B------:R-:W-:Y:S01]  /*14b90*/  MUFU.EX2 R64, R84 ;  /* 0x0000005400407308 */ /* 0x000fe20000000800 */
[-C--:B--2---:R-:W-:Y:S03]  /*14ba0*/  HMMA.16816.F32.BF16 R20, R48, R60.reuse, R20 ;  /* 0x0000003c3014723c */ /* 0x084fe60000041814 */
[----:B-1----:R-:W-:Y:S01]  /*14bb0*/  F2FP.BF16.F32.PACK_AB R162, R71, R73 ;  /* 0x0000004947a2723e */ /* 0x002fe200000010ff */
[----:B------:R-:W-:Y:S01]  /*14bc0*/  FADD.FTZ R0, R169, R37 ;  /* 0x00000025a9007221 */ /* 0x000fe20000010000 */
[----:B------:R-:W-:Y:S01]  /*14bd0*/  FADD.FTZ R37, R207, R36 ;  /* 0x00000024cf257221 */ /* 0x000fe20000010000 */
[C---:B------:R-:W-:Y:S03]  /*14be0*/  HMMA.16816.F32.BF16 R24, R44.reuse, R60, R24 ;  /* 0x0000003c2c18723c */ /* 0x040fe60000041818 */
[----:B------:R-:W-:Y:S02]  /*14bf0*/  MUFU.EX2 R43, R129 ;  /* 0x00000081002b7308 */ /* 0x000fe40000000800 */
[----:B----4-:R-:W-:Y:S01]  /*14c00*/  F2FP.BF16.F32.PACK_AB R163, R69, R70 ;  /* 0x0000004645a3723e */ /* 0x010fe200000010ff */
[-C--:B------:R-:W-:Y:S07]  /*14c10*/  HMMA.16816.F32.BF16 R28, R44, R62.reuse, R28 ;  /* 0x0000003e2c1c723c */ /* 0x080fee000004181c */
[----:B------:R-:W-:Y:S01]  /*14c20*/  MUFU.EX2 R80, R67 ;  /* 0x0000004300507308 */ /* 0x000fe20000000800 */
[----:B------:R-:W-:Y:S01]  /*14c30*/  FADD.FTZ R36, R205, R3 ;  /* 0x00000003cd247221 */ /* 0x000fe20000010000 */
[----:B------:R-:W-:Y:S01]  /*14c40*/  HMMA.16816.F32.BF16 R32, R48, R62, R32 ;  /* 0x0000003e3020723c */ /* 0x000fe20000041820 */
[----:B------:R-:W1:Y:S03]  /*14c50*/  LDSM.16.MT88.4 R60, [R184+0x5800] ;  /* 0x00580000b83c783b */ /* 0x000e660000004200 */
[----:B------:R-:W-:Y:S04]  /*14c60*/  F2FP.BF16.F32.PACK_AB R44, R240, R233 ;  /* 0x000000e9f02c723e */ /* 0x000fe800000010ff */
[----:B------:R-:W2:Y:S03]  /*14c70*/  MUFU.EX2 R79, R68 ;  /* 0x00000044004f7308 */ /* 0x000ea60000000800 */
[----:B------:R-:W-:Y:S01]  /*14c80*/  F2FP.BF16.F32.PACK_AB R45, R239, R236 ;  /* 0x000000ecef2d723e */ /* 0x000fe200000010ff */
[----:B------:R-:W-:Y:S01]  /*14c90*/  FADD.FTZ R36, R209, R36 ;  /* 0x00000024d1247221 */ /* 0x000fe20000010000 */
[----:B------:R-:W-:Y:S03]  /*14ca0*/  F2FP.BF16.F32.PACK_AB R46, R237, R238 ;  /* 0x000000eeed2e723e */ /* 0x000fe600000010ff */
[----:B------:R-:W-:Y:S01]  /*14cb0*/  FADD.FTZ R36, R177, R36 ;  /* 0x00000024b1247221 */ /* 0x000fe20000010000 */
[----:B------:R-:W-:Y:S01]  /*14cc0*/  F2FP.BF16.F32.PACK_AB R47, R152, R148 ;  /* 0x00000094982f723e */ /* 0x000fe200000010ff */
[----:B------:R-:W-:Y:S01]  /*14cd0*/  MUFU.EX2 R67, R81 ;  /* 0x0000005100437308 */ /* 0x000fe20000000800 */
[----:B------:R-:W-:Y:S01]  /*14ce0*/  F2FP.BF16.F32.PACK_AB R48, R136, R134 ;  /* 0x000000868830723e */ /* 0x000fe200000010ff */
[----:B------:R-:W-:Y:S01]  /*14cf0*/  FADD.FTZ R36, R208, R36 ;  /* 0x00000024d0247221 */ /* 0x000fe20000010000 */
[----:B------:R-:W-:Y:S01]  /*14d00*/  F2FP.BF16.F32.PACK_AB R50, R133, R132 ;  /* 0x000000848532723e */ /* 0x000fe200000010ff */
[----:B------:R-:W-:Y:S01]  /*14d10*/  FADD.FTZ R3, R176, R2 ;  /* 0x00000002b0037221 */ /* 0x000fe20000010000 */
[----:B------:R-:W-:Y:S01]  /*14d20*/  F2FP.BF16.F32.PACK_AB R49, R107, R110 ;  /* 0x0000006e6b31723e */ /* 0x000fe200000010ff */
[-C--:B------:R-:W-:Y:S04]  /*14d30*/  HMMA.16816.F32.BF16 R4, R44, R52.reuse, R4 ;  /* 0x000000342c04723c */ /* 0x080fe80000041804 */
[----:B------:R-:W3:Y:S01]  /*14d40*/  MUFU.EX2 R68, R78 ;  /* 0x0000004e00447308 */ /* 0x000ee20000000800 */
        /* <DEDUP_REMOVED lines=11> */
[----:B------:R-:W4:Y:S04]  /*14e00*/  LDSM.16.MT88.4 R52, [R185+0x5800] ;  /* 0x00580000b934783b */ /* 0x000f280000004200 */
[----:B------:R-:W-:Y:S01]  /*14e10*/  FADD.FTZ R0, R215, R0 ;  /* 0x00000000d7007221 */ /* 0x000fe20000010000 */
[-C--:B------:R-:W-:Y:S05]  /*14e20*/  HMMA.16816.F32.BF16 R20, R44, R56.reuse, R20 ;  /* 0x000000382c14723c */ /* 0x080fea0000041814 */
[----:B------:R-:W-:Y:S01]  /*14e30*/  FADD.FTZ R42, R217, R0 ;  /* 0x00000000d92a7221 */ /* 0x000fe20000010000 */
[C---:B------:R-:W-:Y:S05]  /*14e40*/  HMMA.16816.F32.BF16 R24, R48.reuse, R56, R24 ;  /* 0x000000383018723c */ /* 0x040fea0000041818 */
[----:B------:R-:W-:Y:S01]  /*14e50*/  FADD.FTZ R2, R175, R2 ;  /* 0x00000002af027221 */ /* 0x000fe20000010000 */
[-C--:B------:R-:W-:Y:S05]  /*14e60*/  HMMA.16816.F32.BF16 R28, R48, R58.reuse, R28 ;  /* 0x0000003a301c723c */ /* 0x080fea000004181c */
[----:B------:R-:W-:Y:S01]  /*14e70*/  FADD.FTZ R2, R168, R2 ;  /* 0x00000002a8027221 */ /* 0x000fe20000010000 */
[----:B------:R-:W-:Y:S01]  /*14e80*/  HMMA.16816.F32.BF16 R32, R44, R58, R32 ;  /* 0x0000003a2c20723c */ /* 0x000fe20000041820 */
[----:B------:R-:W5:Y:S04]  /*14e90*/  LDSM.16.MT88.4 R56, [R185+0x5c00] ;  /* 0x005c0000b938783b */ /* 0x000f680000004200 */
        /* <DEDUP_REMOVED lines=14> */
[----:B--2---:R-:W-:Y:S01]  /*14f80*/  F2FP.BF16.F32.PACK_AB R47, R79, R80 ;  /* 0x000000504f2f723e */ /* 0x004fe200000010ff */
[----:B------:R-:W-:Y:S01]  /*14f90*/  FADD.FTZ R2, R216, R2 ;  /* 0x00000002d8027221 */ /* 0x000fe20000010000 */
[----:B------:R-:W-:Y:S01]  /*14fa0*/  FADD.FTZ R37, R211, R37 ;  /* 0x00000025d3257221 */ /* 0x000fe20000010000 */
[----:B---3--:R-:W-:Y:S03]  /*14fb0*/  F2FP.BF16.F32.PACK_AB R164, R67, R68 ;  /* 0x0000004443a4723e */ /* 0x008fe600000010ff */
[----:B------:R-:W-:Y:S01]  /*14fc0*/  FADD.FTZ R0, R218, R37 ;  /* 0x00000025da007221 */ /* 0x000fe20000010000 */
[C---:B------:R-:W-:Y:S01]  /*14fd0*/  HMMA.16816.F32.BF16 R8, R44.reuse, R60, R8 ;  /* 0x0000003c2c08723c */ /* 0x040fe20000041808 */
[----:B------:R-:W-:Y:S03]  /*14fe0*/  MUFU.EX2 R61, R90 ;  /* 0x0000005a003d7308 */ /* 0x000fe60000000800 */
[----:B------:R-:W-:Y:S01]  /*14ff0*/  FADD.FTZ R37, R221, R3 ;  /* 0x00000003dd257221 */ /* 0x000fe20000010000 */
[----:B------:R-:W-:Y:S01]  /*15000*/  FADD.FTZ R3, R214, R0 ;  /* 0x00000000d6037221 */ /* 0x000fe20000010000 */
[-C--:B------:R-:W-:Y:S05]  /*15010*/  HMMA.16816.F32.BF16 R12, R44, R62.reuse, R12 ;  /* 0x0000003e2c0c723c */ /* 0x080fea000004180c */
[----:B------:R-:W1:Y:S01]  /*15020*/  MUFU.EX2 R60, R101 ;  /* 0x00000065003c7308 */ /* 0x000e620000000800 */
[----:B------:R-:W-:Y:S01]  /*15030*/  FADD.FTZ R37, R226, R37 ;  /* 0x00000025e2257221 */ /* 0x000fe20000010000 */
[C---:B------:R-:W-:Y:S04]  /*15040*/  HMMA.16816.F32.BF16 R16, R48.reuse, R62, R16 ;  /* 0x0000003e3010723c */ /* 0x040fe80000041810 */
[----:B------:R-:W-:Y:S02]  /*15050*/  FADD.FTZ R3, R219, R3 ;  /* 0x00000003db037221 */ /* 0x000fe40000010000 */
[-C--:B----4-:R-:W-:Y:S05]  /*15060*/  HMMA.16816.F32.BF16 R20, R48, R52.reuse, R20 ;  /* 0x000000343014723c */ /* 0x090fea0000041814 */
[----:B------:R-:W-:Y:S01]  /*15070*/  FADD.FTZ R3, R225, R3 ;  /* 0x00000003e1037221 */ /* 0x000fe20000010000 */
[C---:B------:R-:W-:Y:S05]  /*15080*/  HMMA.16816.F32.BF16 R24, R44.reuse, R52, R24 ;  /* 0x000000342c18723c */ /* 0x040fea0000041818 */
[----:B------:R-:W-:Y:S01]  /*15090*/  FADD.FTZ R3, R232, R3 ;  /* 0x00000003e8037221 */ /* 0x000fe20000010000 */
[-C--:B------:R-:W-:Y:S05]  /*150a0*/  HMMA.16816.F32.BF16 R28, R44, R54.reuse, R28 ;  /* 0x000000362c1c723c */ /* 0x080fea000004181c */
[----:B------:R-:W-:Y:S01]  /*150b0*/  FADD.FTZ R0, R227, R36 ;  /* 0x00000024e3007221 */ /* 0x000fe20000010000 */
[----:B------:R-:W-:Y:S05]  /*150c0*/  HMMA.16816.F32.BF16 R32, R48, R54, R32 ;  /* 0x000000363020723c */ /* 0x000fea0000041820 */
[----:B------:R-:W-:Y:S01]  /*150d0*/  FADD.FTZ R0, R230, R0 ;  /* 0x00000000e6007221 */ /* 0x000fe20000010000 */
[-C--:B------:R-:W-:Y:S05]  /*150e0*/  HMMA.16816.F32.BF16 R140, R160, R144.reuse, R4 ;  /* 0x00000090a08c723c */ /* 0x080fea0000041804 */
[----:B------:R-:W-:Y:S01]  /*150f0*/  FADD.FTZ R0, R231, R0 ;  /* 0x00000000e7007221 */ /* 0x000fe20000010000 */
[----:B------:R-:W-:Y:S01]  /*15100*/  FADD.FTZ R36, R224, R2 ;  /* 0x00000002e0247221 */ /* 0x000fe20000010000 */
[----:B------:R-:W-:Y:S01]  /*15110*/  FADD.FTZ R2, R229, R37 ;  /* 0x00000025e5027221 */ /* 0x000fe20000010000 */
[----:B------:R-:W-:Y:S03]  /*15120*/  F2FP.BF16.F32.PACK_AB R166, R65, R64 ;  /* 0x0000004041a6723e */ /* 0x000fe600000010ff */
        /* <DEDUP_REMOVED lines=13> */
[----:B------:R-:W-:Y:S01]  /*15200*/  IMAD.MOV.U32 R225, RZ, RZ, R204 ;  /* 0x000000ffffe17224 */ /* 0x000fe200078e00cc */
[----:B------:R-:W-:Y:S01]  /*15210*/  F2FP.BF16.F32.PACK_AB R167, R66, R43 ;  /* 0x0000002b42a7723e */ /* 0x000fe200000010ff */
[----:B------:R-:W-:Y:S01]  /*15220*/  FADD.FTZ R5, R136, R2 ;  /* 0x0000000288057221 */ /* 0x000fe20000010000 */
[----:B------:R-:W-:Y:S01]  /*15230*/  FADD.FTZ R2, R148, R6 ;  /* 0x0000000694027221 */ /* 0x000fe20000010000 */
[----:B------:R-:W-:Y:S02]  /*15240*/  IMAD.MOV.U32 R134, RZ, RZ, R38 ;  /* 0x000000ffff867224 */ /* 0x000fe400078e0026 */
[----:B------:R-:W-:Y:S01]  /*15250*/  FADD.FTZ R3, R132, R5 ;  /* 0x0000000584037221 */ /* 0x000fe20000010000 */
[----:B------:R-:W-:Y:S01]  /*15260*/  FADD.FTZ R5, R237, R0 ;  /* 0x00000000ed057221 */ /* 0x000fe20000010000 */
[C---:B------:R-:W-:Y:S04]  /*15270*/  HMMA.16816.F32.BF16 R136, R164.reuse, R144, R8 ;  /* 0x00000090a488723c */ /* 0x040fe80000041808 */
[----:B------:R-:W-:Y:S01]  /*15280*/  FADD.FTZ R0, R152, R2 ;  /* 0x0000000298007221 */ /* 0x000fe20000010000 */
        /* <DEDUP_REMOVED lines=32> */
[----:B------:R-:W-:Y:S04]  /*15490*/  IMAD.MOV.U32 R132, RZ, RZ, R40 ;  /* 0x000000ffff847224 */ /* 0x000fe800078e0028 */
        /* <DEDUP_REMOVED lines=9> */
[----:B------:R-:W-:Y:S03]  /*15530*/  FADD.FTZ R0, R66, R0 ;  /* 0x0000000042007221 */ /* 0x000fe60000010000 */
[----:B------:R1:W-:Y:S04]  /*15540*/  STL [R1+0x1c], R3 ;  /* 0x00001c0301007387 */ /* 0x0003e80000100800 */
[----:B------:R2:W-:Y:S04]  /*15550*/  STL [R1+0x20], R2 ;  /* 0x0000200201007387 */ /* 0x0005e80000100800 */
[----:B------:R2:W-:Y:S01]  /*15560*/  STL [R1+0x24], R0 ;  /* 0x0000240001007387 */ /* 0x0005e20000100800 */
[----:B-1----:R-:W-:Y:S01]  /*15570*/  IMAD.MOV.U32 R3, RZ, RZ, R41 ;  /* 0x000000ffff037224 */ /* 0x002fe200078e0029 */
[----:B------:R-:W-:Y:S06]  /*15580*/  @P0 BRA `(.L_x_916) ;  /* 0xffffff9c004c0947 */ /* 0x000fec000383ffff */
.L_x_915:
        /* <DEDUP_REMOVED lines=60> */
.L_x_919:
        /* <DEDUP_REMOVED lines=23> */
.L_x_920:
        /* <DEDUP_REMOVED lines=60> */
[----:B------:R-:W-:Y:S01]  /*15e80*/  STS [R16], R7 ;  /* 0x0000000710007388 */ /* 0x000fe20000000800 */
[----:B------:R-:W-:Y:S01]  /*15e90*/  F2FP.BF16.F32.PACK_AB R3, R145, R144 ;  /* 0x000000909103723e */ /* 0x000fe200000010ff */
[----:B--2---:R-:W1:Y:S01]  /*15ea0*/  @P3 LDC R18, c[0x0][0x2e4] ;  /* 0x0000b900ff123b82 */ /* 0x004e620000000800 */
        /* <DEDUP_REMOVED lines=17> */
[----:B------:R-:W-:-:S03]  /*15fc0*/  F2FP.BF16.F32.PACK_AB R20, R167, R20 ;  /* 0x00000014a714723e */ /* 0x000fc600000010ff */
[----:B------:R1:W-:Y:S01]  /*15fd0*/  STS [R2+0x1200], R15 ;  /* 0x0012000f02007388 */ /* 0x0003e20000000800 */
[----:B--2---:R-:W2:Y:S03]  /*15fe0*/  @P0 LDC.64 R6, c[0x0][0x2c0] ;  /* 0x0000b000ff060b82 */ /* 0x004ea60000000a00 */
[----:B------:R2:W-:Y:S01]  /*15ff0*/  STS [R19], R14 ;  /* 0x0000000e13007388 */ /* 0x0005e20000000800 */
[----:B---3--:R-:W-:-:S03]  /*16000*/  IMAD.IADD R0, R27, 0x1, R19 ;  /* 0x000000011b007824 */ /* 0x008fc600078e0213 */
[----:B------:R-:W-:Y:S01]  /*16010*/  STS [R19+0x200], R13 ;  /* 0x0002000d13007388 */ /* 0x000fe20000000800 */
[----:B----4-:R-:W3:Y:S03]  /*16020*/  @P6 MUFU.LG2 R3, R25 ;  /* 0x0000001900036308 */ /* 0x010ee60000000c00 */
[----:B------:R4:W-:Y:S01]  /*16030*/  STS [R0], R10 ;  /* 0x0000000a00007388 */ /* 0x0009e20000000800 */
[----:B------:R-:W4:Y:S03]  /*16040*/  @P6 LDC R5, c[0x0][0x2e8] ;  /* 0x0000ba00ff056b82 */ /* 0x000f260000000800 */
[----:B------:R-:W-:Y:S04]  /*16050*/  STS [R0+0x200], R9 ;  /* 0x0002000900007388 */ /* 0x000fe80000000800 */
[----:B------:R4:W-:Y:S04]  /*16060*/  STS [R19+0x1000], R12 ;  /* 0x0010000c13007388 */ /* 0x0009e80000000800 */
[----:B------:R4:W-:Y:S01]  /*16070*/  STS [R19+0x1200], R11 ;  /* 0x0012000b13007388 */ /* 0x0009e20000000800 */
[----:B-1----:R-:W1:Y:S01]  /*16080*/  @P2 LDC R15, c[0x0][0x2e8] ;  /* 0x0000ba00ff0f2b82 */ /* 0x002e620000000800 */
[----:B------:R-:W-:Y:S01]  /*16090*/  LOP3.LUT R2, R31, 0xffffffe0, RZ, 0xc0, !PT ;  /* 0xffffffe01f027812 */ /* 0x000fe200078ec0ff */
[----:B---3--:R-:W-:Y:S01]  /*160a0*/  @P6 FMUL.FTZ R3, R3, 0.69314718246459960938 ;  /* 0x3f31721803036820 */ /* 0x008fe20000410000 */
[----:B------:R3:W-:Y:S01]  /*160b0*/  STS [R0+0x1000], R8 ;  /* 0x0010000800007388 */ /* 0x0007e20000000800 */
[----:B------:R-:W-:Y:S01]  /*160c0*/  IMAD.MOV.U32 R25, RZ, RZ, 0x7f800000 ;  /* 0x7f800000ff197424 */ /* 0x000fe200078e00ff */
[----:B------:R-:W-:Y:S01]  /*160d0*/  IADD3 R4, -R2, R36, RZ ;  /* 0x0000002402047210 */ /* 0x000fe20007ffe1ff */
[----:B--2---:R-:W-:Y:S01]  /*160e0*/  @P0 IMAD R2, R7, R6, RZ ;  /* 0x0000000607020224 */ /* 0x004fe200078e02ff */
[----:B------:R2:W-:Y:S01]  /*160f0*/  STS [R0+0x1200], R20 ;  /* 0x0012001400007388 */ /* 0x0005e20000000800 */
[----:B------:R-:W1:Y:S01]  /*16100*/  @!P0 LDC R14, c[0x0][0x270] ;  /* 0x00009c00ff0e8b82 */ /* 0x000e620000000800 */
[----:B------:R3:W-:Y:S01]  /*16110*/  @P1 MUFU.LG2 R6, R24 ;  /* 0x0000001800061308 */ /* 0x0007e20000000c00 */
[----:B------:R-:W-:-:S06]  /*16120*/  LOP3.LUT P3, RZ, R4, 0x3, RZ, 0xc0, !PT ;  /* 0x0000000304ff7812 */ /* 0x000fcc000786c0ff */
[----:B------:R-:W-:Y:S01]  /*16130*/  BAR.SYNC.DEFER_BLOCKING 0x0 ;  /* 0x0000000000007b1d */ /* 0x000fe20000010000 */
[----:B----4-:R-:W-:Y:S01]  /*16140*/  @P6 FFMA.FTZ R25, R41, R5, R3 ;  /* 0x0000000529196223 */ /* 0x010fe20000010003 */
[----:B------:R-:W-:-:S04]  /*16150*/  @!P0 MOV R2, R18 ;  /* 0x0000001200028202 */ /* 0x000fc80000000f00 */
[----:B------:R-:W4:Y:S01]  /*16160*/  @P2 MUFU.LG2 R10, R21 ;  /* 0x00000015000a2308 */ /* 0x000f220000000c00 */
[----:B------:R-:W4:Y:S01]  /*16170*/  S2R R16, SR_CTAID.Y ;  /* 0x0000000000107919 */ /* 0x000f220000002600 */
[----:B------:R-:W-:Y:S01]  /*16180*/  SHF.R.S32.HI R12, RZ, 0x1f, R37 ;  /* 0x0000001fff0c7819 */ /* 0x000fe20000011425 */
[----:B------:R-:W4:Y:S01]  /*16190*/  S2R R27, SR_CTAID.Z ;  /* 0x00000000001b7919 */ /* 0x000f220000002700 */
[----:B------:R-:W4:Y:S04]  /*161a0*/  @P5 LDC R11, c[0x0][0x2e8] ;  /* 0x0000ba00ff0b5b82 */ /* 0x000f280000000800 */
[----:B------:R-:W4:Y:S01]  /*161b0*/  @P5 MUFU.LG2 R9, R26 ;  /* 0x0000001a00095308 */ /* 0x000f220000000c00 */
[----:B------:R-:W-:Y:S01]  /*161c0*/  LEA.HI R12, R12, R37, RZ, 0x2 ;  /* 0x000000250c0c7211 */ /* 0x000fe200078f10ff */
[----:B------:R-:W-:Y:S01]  /*161d0*/  IMAD.MOV.U32 R19, RZ, RZ, 0x7f800000 ;  /* 0x7f800000ff137424 */ /* 0x000fe200078e00ff */
[----:B---3--:R-:W-:-:S02]  /*161e0*/  MOV R24, 0x7f800000 ;  /* 0x7f80000000187802 */ /* 0x008fc40000000f00 */
[----:B------:R-:W-:Y:S01]  /*161f0*/  LOP3.LUT R13, R12, 0xfffffffc, RZ, 0xc0, !PT ;  /* 0xfffffffc0c0d7812 */ /* 0x000fe200078ec0ff */
[----:B------:R-:W3:Y:S01]  /*16200*/  @P0 LDC R8, c[0x0][0x2c0] ;  /* 0x0000b000ff080b82 */ /* 0x000ee20000000800 */
[----:B--2---:R-:W-:Y:S01]  /*16210*/  @P0 MOV R0, 0x1 ;  /* 0x0000000100000802 */ /* 0x004fe20000000f00 */
[----:B-1----:R-:W-:Y:S01]  /*16220*/  @!P0 IMAD R0, R18, R14, RZ ;  /* 0x0000000e12008224 */ /* 0x002fe200078e02ff */
[----:B------:R1:W2:Y:S01]  /*16230*/  LDS.128 R32, [R241+0x1800] ;  /* 0x00180000f1207984 */ /* 0x0002a20000000c00 */
[----:B----4-:R-:W-:Y:S01]  /*16240*/  @P2 FMUL.FTZ R5, R10, 0.69314718246459960938 ;  /* 0x3f3172180a052820 */ /* 0x010fe20000410000 */
[----:B------:R-:W-:Y:S02]  /*16250*/  IADD3 R13, -R13, R37, RZ ;  /* 0x000000250d0d7210 */ /* 0x000fe40007ffe1ff */
[----:B------:R-:W-:Y:S01]  /*16260*/  SHF.R.S32.HI R10, RZ, 0x2, R12 ;  /* 0x00000002ff0a7819 */ /* 0x000fe2000001140c */
[----:B------:R-:W4:Y:S01]  /*16270*/  @P1 LDC R14, c[0x0][0x2e8] ;  /* 0x0000ba00ff0e1b82 */ /* 0x000f220000000800 */
[----:B------:R-:W-:Y:S01]  /*16280*/  @P2 FFMA.FTZ R19, R39, R15, R5 ;  /* 0x0000000f27132223 */ /* 0x000fe20000010005 */
[----:B------:R-:W-:Y:S01]  /*16290*/  @P5 FMUL.FTZ R4, R9, 0.69314718246459960938 ;  /* 0x3f31721809045820 */ /* 0x000fe20000410000 */
[----:B------:R-:W-:-:S03]  /*162a0*/  SHF.L.U32 R18, R13, 0x3, RZ ;  /* 0x000000030d127819 */ /* 0x000fc600000006ff */
[----:B------:R-:W-:Y:S01]  /*162b0*/  @P5 FFMA.FTZ R24, R40, R11, R4 ;  /* 0x0000000b28185223 */ /* 0x000fe20000010004 */
[----:B------:R-:W-:Y:S01]  /*162c0*/  MOV R11, 0x7f800000 ;  /* 0x7f800000000b7802 */ /* 0x000fe20000000f00 */
[----:B------:R-:W-:Y:S01]  /*162d0*/  IMAD R0, R16, R0, RZ ;  /* 0x0000000010007224 */ /* 0x000fe200078e02ff */
[----:B------:R-:W-:-:S04]  /*162e0*/  @!P0 MOV R8, 0x1 ;  /* 0x0000000100088802 */ /* 0x000fc80000000f00 */
[----:B------:R-:W-:Y:S01]  /*162f0*/  SEL R0, R0, RZ, !P4 ;  /* 0x000000ff00007207 */ /* 0x000fe20006000000 */
[----:B---3--:R-:W-:-:S04]  /*16300*/  IMAD R3, R8, UR4, RZ ;  /* 0x0000000408037c24 */ /* 0x008fc8000f8e02ff */
[----:B------:R-:W-:Y:S02]  /*16310*/  IMAD R0, R27, R2, R0 ;  /* 0x000000021b007224 */ /* 0x000fe400078e0200 */
[----:B------:R-:W-:Y:S01]  /*16320*/  @P1 FMUL.FTZ R2, R6, 0.69314718246459960938 ;  /* 0x3f31721806021820 */ /* 0x000fe20000410000 */
[----:B------:R-:W-:-:S03]  /*16330*/  SHF.L.U32 R3, R3, 0x7, RZ ;  /* 0x0000000703037819 */ /* 0x000fc600000006ff */
[----:B----4-:R-:W-:Y:S01]  /*16340*/  @P1 FFMA.FTZ R11, R38, R14, R2 ;  /* 0x0000000e260b1223 */ /* 0x010fe20000010002 */
[--C-:B------:R-:W-:Y:S02]  /*16350*/  IADD3 R6, P2, P0, R3, R22, R0.reuse ;  /* 0x0000001603067210 */ /* 0x100fe4000785e000 */
[----:B------:R-:W-:Y:S02]  /*16360*/  SHF.R.S32.HI R4, RZ, 0x1f, R3 ;  /* 0x0000001fff047819 */ /* 0x000fe40000011403 */
[----:B------:R-:W-:-:S04]  /*16370*/  SHF.R.S32.HI R0, RZ, 0x1f, R0 ;  /* 0x0000001fff007819 */ /* 0x000fc80000011400 */
[----:B------:R-:W-:Y:S01]  /*16380*/  IADD3.X R9, R4, R23, R0, P2, P0 ;  /* 0x0000001704097210 */ /* 0x000fe200017e0400 */
[----:B-12---:R-:W-:Y:S06]  /*16390*/  @P3 BRA `(.L_x_922) ;  /* 0x0000000000c03947 */ /* 0x006fec0003800000 */
        /* <DEDUP_REMOVED lines=31> */
[----:B------:R-:W-:Y:S02]  /*16590*/  @!P5 LEA.HI.X.SX32 R2, R2, R9, 0x1, P2 ;  /* 0x000000090202d211 */ /* 0x000fe400010f0eff */
[----:B------:R-:W-:-:S05]  /*165a0*/  @!P3 IADD3 R12, P0, R5, R6, RZ ;  /* 0x00000006050cb210 */ /* 0x000fca0007f1e0ff */
        /* <DEDUP_REMOVED lines=15> */
.L_x_922:
[----:B------:R-:W-:Y:S05]  /*166a0*/  BSYNC B0 ;  /* 0x0000000000007941 */ /* 0x000fea0003800000 */
.L_x_921:
[----:B------:R2:W3:Y:S01]  /*166b0*/  LDS.128 R12, [R241] ;  /* 0x00000000f10c7984 */ /* 0x0004e20000000c00 */
[C---:B------:R-:W-:Y:S01]  /*166c0*/  VIADD R0, R10.reuse, 0x40 ;  /* 0x000000400a007836 */ /* 0x040fe20000000000 */
[CC--:B-----5:R-:W-:Y:S01]  /*166d0*/  ISETP.GE.AND P3, PT, R10.reuse, R42.reuse, PT ;  /* 0x0000002a0a00720c */ /* 0x0e0fe20003f66270 */
[----:B-1----:R-:W-:Y:S01]  /*166e0*/  VIADD R3, R10, 0x20 ;  /* 0x000000200a037836 */ /* 0x002fe20000000000 */
[----:B------:R-:W1:Y:S01]  /*166f0*/  S2R R8, SR_CTAID.X ;  /* 0x0000000000087919 */ /* 0x000e620000002500 */
[----:B------:R-:W-:Y:S01]  /*16700*/  IADD3 R2, P0, R18, R29, RZ ;  /* 0x0000001d12027210 */ /* 0x000fe20007f1e0ff */
[----:B------:R-:W-:Y:S01]  /*16710*/  ULDC.64 UR4, c[0x0][0x2a0] ;  /* 0x0000a80000047ab9 */ /* 0x000fe20000000a00 */
[----:B------:R-:W-:Y:S01]  /*16720*/  SHF.R.S32.HI R4, RZ, 0x1f, R18 ;  /* 0x0000001fff047819 */ /* 0x000fe20000011412 */
[----:B------:R-:W-:Y:S01]  /*16730*/  BSSY B0, `(.L_x_923) ;  /* 0x0000018000007945 */ /* 0x000fe20003800000 */
[----:B------:R-:W-:Y:S02]  /*16740*/  SHF.R.S32.HI R5, RZ, 0x1f, R27 ;  /* 0x0000001fff057819 */ /* 0x000fe4000001141b */
[-C--:B------:R-:W-:Y:S01]  /*16750*/  ISETP.GE.AND P1, PT, R0, R42.reuse, PT ;  /* 0x0000002a0000720c */ /* 0x080fe20003f26270 */
[----:B------:R-:W-:Y:S01]  /*16760*/  VIADD R0, R10, 0x60 ;  /* 0x000000600a007836 */ /* 0x000fe20000000000 */
[----:B------:R-:W-:-:S02]  /*16770*/  ISETP.GE.AND P2, PT, R3, R42, PT ;  /* 0x0000002a0300720c */ /* 0x000fc40003f46270 */
[----:B------:R-:W-:Y:S01]  /*16780*/  IADD3.X R3, R4, R30, RZ, P0, !PT ;  /* 0x0000001e04037210 */ /* 0x000fe200007fe4ff */
[----:B------:R-:W-:Y:S01]  /*16790*/  IMAD R4, R5, UR4, RZ ;  /* 0x0000000405047c24 */ /* 0x000fe2000f8e02ff */
[----:B------:R-:W-:Y:S02]  /*167a0*/  ISETP.GE.AND P0, PT, R0, R42, PT ;  /* 0x0000002a0000720c */ /* 0x000fe40003f06270 */
[----:B------:R-:W-:Y:S01]  /*167b0*/  SHF.R.S32.HI R11, RZ, 0x1f, R10 ;  /* 0x0000001fff0b7819 */ /* 0x000fe2000001140a */
[C---:B------:R-:W-:Y:S02]  /*167c0*/  IMAD R0, R27.reuse, UR5, R4 ;  /* 0x000000051b007c24 */ /* 0x040fe4000f8e0204 */
        /* <DEDUP_REMOVED lines=14> */
.L_x_924:
[----:B------:R-:W-:Y:S05]  /*168b0*/  BSYNC B0 ;  /* 0x0000000000007941 */ /* 0x000fea0003800000 */
.L_x_923:
        /* <DEDUP_REMOVED lines=16> */
.L_x_926:
[----:B------:R-:W-:Y:S05]  /*169c0*/  BSYNC B0 ;  /* 0x0000000000007941 */ /* 0x000fea0003800000 */
.L_x_925:
        /* <DEDUP_REMOVED lines=16> */
.L_x_928:
[----:B------:R-:W-:Y:S05]  /*16ad0*/  BSYNC B0 ;  /* 0x0000000000007941 */ /* 0x000fea0003800000 */
.L_x_927:
        /* <DEDUP_REMOVED lines=15> */
.L_x_929:
        /* <DEDUP_REMOVED lines=11> */
.L_x_1323:


//--------------------- .text._ZN5flash16flash_fwd_kernelI23Flash_fwd_kernel_traitsILi32ELi128ELi128ELi4ELb0ELb0EN7cutlass10bfloat16_tE19Flash_kernel_traitsILi32ELi128ELi128ELi4ES3_EELb1ELb0ELb1ELb1ELb0ELb0ELb0ELb0EEEvNS_16Flash_fwd_paramsE --------------------------
	.section	.text._ZN5flash16flash_fwd_kernelI23Flash_fwd_kernel_traitsILi32ELi128ELi128ELi4ELb0ELb0EN7cutlass10bfloat16_tE19Flash_kernel_traitsILi32ELi128ELi128ELi4ES3_EELb1ELb0ELb1ELb1ELb0ELb0ELb0ELb0EEEvNS_16Flash_fwd_paramsE,"ax",@progbits
	.align	128
        .global         _ZN5flash16flash_fwd_kernelI23Flash_fwd_kernel_traitsILi32ELi128ELi128ELi4ELb0ELb0EN7cutlass10bfloat16_tE19Flash_kernel_traitsILi32ELi128ELi128ELi4ES3_EELb1ELb0ELb1ELb1ELb0ELb0ELb0ELb0EEEvNS_16Flash_fwd_paramsE
        .type           _ZN5flash16flash_fwd_kernelI23Flash_fwd_kernel_traitsILi32ELi128ELi128ELi4ELb0ELb0EN7cutlass10bfloat16_tE19Flash_kernel_traitsILi32ELi128ELi128ELi4ES3_EELb1ELb0ELb1ELb1ELb0ELb0ELb0ELb0EEEvNS_16Flash_fwd_paramsE,@function
        .size           _ZN5flash16flash_fwd_kernelI23Flash_fwd_kernel_traitsILi32ELi128ELi128ELi4ELb0ELb0EN7cutlass10bfloat16_tE19Flash_kernel_traitsILi32ELi128ELi128ELi4ES3_EELb1ELb0ELb1ELb1ELb0ELb0ELb0ELb0EEEvNS_16Flash_fwd_paramsE,(.L_x_1324 - _ZN5flash16flash_fwd_kernelI23Flash_fwd_kernel_traitsILi32ELi128ELi128ELi4ELb0ELb0EN7cutlass10bfloat16_tE19Flash_kernel_traitsILi32ELi128ELi128ELi4ES3_EELb1ELb0ELb1ELb1ELb0ELb0ELb0ELb0EEEvNS_16Flash_fwd_paramsE)
        .other          _ZN5flash16flash_fwd_kernelI23Flash_fwd_kernel_traitsILi32ELi128ELi128ELi4ELb0ELb0EN7cutlass10bfloat16_tE19Flash_kernel_traitsILi32ELi128ELi128ELi4ES3_EELb1ELb0ELb1ELb1ELb0ELb0ELb0ELb0EEEvNS_16Flash_fwd_paramsE,@"STO_CUDA_ENTRY STV_DEFAULT"
_ZN5flash16flash_fwd_kernelI23Flash_fwd_kernel_traitsILi32ELi128ELi128ELi4ELb0ELb0EN7cutlass10bfloat16_tE19Flash_kernel_traitsILi32ELi128ELi128ELi4ES3_EELb1ELb0ELb1ELb1ELb0ELb0ELb0ELb0EEEvNS_16Flash_fwd_paramsE:
.text._ZN5flash16flash_fwd_kernelI23Flash_fwd_kernel_traitsILi32ELi128ELi128ELi4ELb0ELb0EN7cutlass10bfloat16_tE19Flash_kernel_traitsILi32ELi128ELi128ELi4ES3_EELb1ELb0ELb1ELb1ELb0ELb0ELb0ELb0EEEvNS_16Flash_fwd_paramsE:
        /* <DEDUP_REMOVED lines=56> */
[----:B-1----:R-:W-:Y:S01]  /*0380*/  IMAD.U32 R2, RZ, RZ, UR8 ;  /* 0x00000008ff027e24 */ /* 0x002fe2000f8e00ff */
[----:B------:R-:W-:Y:S01]  /*0390*/  SHF.R.S32.HI R19, RZ, 0x1f, R105 ;  /* 0x0000001fff137819 */ /* 0x000fe20000011469 */
[----:B------:R-:W-:Y:S01]  /*03a0*/  IMAD.U32 R3, RZ, RZ, UR9 ;  /* 0x00000009ff037e24 */ /* 0x000fe2000f8e00ff */
[----:B------:R-:W-:-:S04]  /*03b0*/  ULDC UR8, c[0x0][0x270] ;  /* 0x00009c0000087ab9 */ /* 0x000fc80000000800 */
[----:B------:R1:W4:Y:S02]  /*03c0*/  @P1 LDG.E R0, desc[UR22][R2.64] ;  /* 0x0000001602001981 */ /* 0x000324000c1e1900 */
[----:B-1----:R-:W-:Y:S02]  /*03d0*/  IMAD.U32 R2, RZ, RZ, UR6 ;  /* 0x00000006ff027e24 */ /* 0x002fe4000f8e00ff */
[----:B------:R-:W-:-:S05]  /*03e0*/  IMAD.U32 R3, RZ, RZ, UR7 ;  /* 0x00000007ff037e24 */ /* 0x000fca000f8e00ff */
        /* <DEDUP_REMOVED lines=30> */
.L_x_930:
[----:B------:R-:W-:Y:S01]  /*05d0*/  ULDC UR9, c[0x0][0x2c8] ;  /* 0x0000b20000097ab9 */ /* 0x000fe20000000800 */
.L_x_931:
        /* <DEDUP_REMOVED lines=131> */
.L_x_934:
[----:B------:R-:W-:Y:S05]  /*0e10*/  BSYNC B0 ;  /* 0x0000000000007941 */ /* 0x000fea0003800000 */
.L_x_933:
        /* <DEDUP_REMOVED lines=17> */
.L_x_936:
[----:B------:R-:W-:Y:S05]  /*0f30*/  BSYNC B0 ;  /* 0x0000000000007941 */ /* 0x000fea0003800000 */
.L_x_935:
        /* <DEDUP_REMOVED lines=15> */
.L_x_938:
[----:B------:R-:W-:Y:S05]  /*1030*/  BSYNC B0 ;  /* 0x0000000000007941 */ /* 0x000fea0003800000 */
.L_x_937:
        /* <DEDUP_REMOVED lines=14> */
.L_x_940:
[----:B------:R-:W-:Y:S05]  /*1120*/  BSYNC B0 ;  /* 0x0000000000007941 */ /* 0x000fea0003800000 */
.L_x_939:
        /* <DEDUP_REMOVED lines=10> */
.L_x_942:
[----:B------:R-:W-:Y:S05]  /*11d0*/  BSYNC B0 ;  /* 0x0000000000007941 */ /* 0x000fea0003800000 */
.L_x_941:
        /* <DEDUP_REMOVED lines=10> */
.L_x_944:
[----:B------:R-:W-:Y:S05]  /*1280*/  BSYNC B0 ;  /* 0x0000000000007941 */ /* 0x000fea0003800000 */
.L_x_943:
        /* <DEDUP_REMOVED lines=10> */
.L_x_946:
[----:B------:R-:W-:Y:S05]  /*1330*/  BSYNC B0 ;  /* 0x0000000000007941 */ /* 0x000fea0003800000 */
.L_x_945:
        /* <DEDUP_REMOVED lines=10> */
.L_x_932:
[----:B------:R-:W2:Y:S01]  /*13e0*/  LDC R21, c[0x0][0x278] ;  /* 0x00009e00ff157b82 */ /* 0x000ea20000000800 */
[----:B------:R-:W3:Y:S01]  /*13f0*/  S2R R4, SR_CTAID.Z ;  /* 0x0000000000047919 */ /* 0x000ee20000002700 */
[CC--:B------:R-:W-:Y:S01]  /*1400*/  LEA.HI R6, R19.reuse, R105.reuse, RZ, 0x2 ;  /* 0x0000006913067211 */ /* 0x0c0fe200078f10ff */
[----:B------:R-:W-:Y:S01]  /*1410*/  UISETP.NE.AND UP0, UPT, UR15, -0x1, UPT ;  /* 0xffffffff0f00788c */ /* 0x000fe2000bf05270 */
[----:B------:R-:W-:Y:S01]  /*1420*/  LEA.HI R20, R19, R105, RZ, 0x3 ;  /* 0x0000006913147211 */ /* 0x000fe200078f18ff */
[----:B------:R-:W-:Y:S01]  /*1430*/  UISETP.NE.AND UP1, UPT, UR7, -0x1, UPT ;  /* 0xffffffff0700788c */ /* 0x000fe2000bf25270 */
[----:B------:R-:W-:Y:S02]  /*1440*/  SHF.R.S32.HI R95, RZ, 0x5, R5 ;  /* 0x00000005ff5f7819 */ /* 0x000fe40000011405 */
[----:B------:R-:W-:Y:S02]  /*1450*/  SHF.R.S32.HI R18, RZ, 0x3, R20 ;  /* 0x00000003ff127819 */ /* 0x000fe40000011414 */
[----:B------:R-:W-:-:S02]  /*1460*/  MOV R23, R9 ;  /* 0x0000000900177202 */ /* 0x000fc40000000f00 */
[----:B------:R-:W-:Y:S01]  /*1470*/  PLOP3.LUT P0, PT, PT, PT, UP1, 0x80, 0x0 ;  /* 0x000000000000781c */ /* 0x000fe20003f0f018 */
[----:B------:R-:W-:Y:S01]  /*1480*/  IMAD.SHL.U32 R5, R18, 0x40, RZ ;  /* 0x0000004012057824 */ /* 0x000fe200078e00ff */
[----:B------:R-:W-:Y:S01]  /*1490*/  @UP0 ULDC.64 UR4, c[0x0][0x240] ;  /* 0x0000900000040ab9 */ /* 0x000fe20000000a00 */
[----:B------:R-:W-:Y:S02]  /*14a0*/  @!UP0 USHF.R.S32.HI UR8, URZ, 0x1f, UR33 ;  /* 0x0000001f3f088899 */ /* 0x000fe40008011421 */
[----:B------:R-:W-:Y:S02]  /*14b0*/  @UP0 UIMAD.WIDE.U32 UR34, UR15, UR4, URZ ;  /* 0x000000040f2202a5 */ /* 0x000fe4000f8e003f */
[----:B------:R-:W-:Y:S02]  /*14c0*/  @UP1 UIADD3 UR9, UR6, UR7, URZ ;  /* 0x0000000706091290 */ /* 0x000fe4000fffe03f */
[----:B------:R-:W-:Y:S01]  /*14d0*/  @UP0 UIMAD UR17, UR15, UR5, UR35 ;  /* 0x000000050f1102a4 */ /* 0x000fe2000f8e0223 */
[----:B------:R-:W-:Y:S01]  /*14e0*/  @UP1 ULDC.64 UR12, c[0x0][0x248] ;  /* 0x00009200000c1ab9 */ /* 0x000fe20000000a00 */
[----:B--2---:R-:W-:Y:S01]  /*14f0*/  IABS R0, R21 ;  /* 0x0000001500007213 */ /* 0x004fe20000000000 */
[----:B------:R-:W-:Y:S01]  /*1500*/  @!UP0 ULDC.64 UR4, c[0x0][0x228] ;  /* 0x00008a0000048ab9 */ /* 0x000fe20000000a00 */
[----:B------:R-:W-:-:S02]  /*1510*/  @UP1 UIMAD.WIDE.U32 UR28, UR9, UR12, URZ ;  /* 0x0000000c091c12a5 */ /* 0x000fc4000f8e003f */
[----:B------:R-:W-:Y:S01]  /*1520*/  @!UP0 UIMAD UR8, UR8, UR4, URZ ;  /* 0x00000004080882a4 */ /* 0x000fe2000f8e023f */
[----:B------:R-:W-:Y:S01]  /*1530*/  IMAD.MOV.U32 R7, RZ, RZ, R0 ;  /* 0x000000ffff077224 */ /* 0x000fe200078e0000 */
[----:B------:R-:W-:Y:S02]  /*1540*/  @!UP0 UIMAD.WIDE.U32 UR10, UR33, UR4, URZ ;  /* 0x00000004210a82a5 */ /* 0x000fe4000f8e003f */
[----:B------:R-:W-:Y:S01]  /*1550*/  @!UP0 UIMAD UR5, UR33, UR5, UR8 ;  /* 0x00000005210582a4 */ /* 0x000fe2000f8e0208 */
[----:B------:R-:W2:Y:S01]  /*1560*/  I2F.RP R2, R7 ;  /* 0x0000000700027306 */ /* 0x000ea20000209400 */
[----:B---3--:R-:W-:Y:S01]  /*1570*/  IABS R4, R4 ;  /* 0x0000000400047213 */ /* 0x008fe20000000000 */
[----:B------:R-:W-:Y:S02]  /*1580*/  @UP1 UIMAD UR9, UR9, UR13, URZ ;  /* 0x0000000d090912a4 */ /* 0x000fe4000f8e023f */
[----:B------:R-:W-:Y:S02]  /*1590*/  @!UP0 UIADD3 UR17, UR11, UR5, URZ ;  /* 0x000000050b118290 */ /* 0x000fe4000fffe03f */
[----:B------:R-:W-:Y:S01]  /*15a0*/  @UP1 UIADD3 UR9, UR29, UR9, URZ ;  /* 0x000000091d091290 */ /* 0x000fe2000fffe03f */
[----:B------:R-:W-:Y:S01]  /*15b0*/  @!UP0 UMOV UR34, UR10 ;  /* 0x0000000a00228c82 */ /* 0x000fe20008000000 */
[----:B--2---:R-:W2:Y:S02]  /*15c0*/  MUFU.RCP R2, R2 ;  /* 0x0000000200027308 */ /* 0x004ea40000001000 */
[----:B--2---:R-:W-:-:S06]  /*15d0*/  VIADD R2, R2, 0xffffffe ;  /* 0x0ffffffe02027836 */ /* 0x004fcc0000000000 */
[----:B------:R-:W2:Y:S02]  /*15e0*/  F2I.FTZ.U32.TRUNC.NTZ R3, R2 ;  /* 0x0000000200037305 */ /* 0x000ea4000021f000 */
[----:B--2---:R-:W-:Y:S02]  /*15f0*/  IMAD.MOV R0, RZ, RZ, -R3 ;  /* 0x000000ffff007224 */ /* 0x004fe400078e0a03 */
[----:B------:R-:W-:Y:S02]  /*1600*/  IMAD.MOV.U32 R2, RZ, RZ, RZ ;  /* 0x000000ffff027224 */ /* 0x000fe400078e00ff */
[----:B------:R-:W-:-:S04]  /*1610*/  IMAD R0, R0, R7, RZ ;  /* 0x0000000700007224 */ /* 0x000fc800078e02ff */
[----:B------:R-:W-:-:S04]  /*1620*/  IMAD.HI.U32 R2, R3, R0, R2 ;  /* 0x0000000003027227 */ /* 0x000fc800078e0002 */
[----:B------:R-:W-:Y:S01]  /*1630*/  IMAD.MOV.U32 R3, RZ, RZ, R4 ;  /* 0x000000ffff037224 */ /* 0x000fe200078e0004 */
[----:B------:R-:W-:-:S03]  /*1640*/  LOP3.LUT R4, R6, 0xfffffffc, RZ, 0xc0, !PT ;  /* 0xfffffffc06047812 */ /* 0x000fc600078ec0ff */
[----:B------:R-:W-:Y:S01]  /*1650*/  IMAD.HI.U32 R14, R2, R3, RZ ;  /* 0x00000003020e7227 */ /* 0x000fe200078e00ff */
[----:B------:R-:W-:Y:S02]  /*1660*/  IADD3 R4, -R4, R105, RZ ;  /* 0x0000006904047210 */ /* 0x000fe40007ffe1ff */
[----:B------:R-:W-:Y:S01]  /*1670*/  SHF.R.S32.HI R2, RZ, 0x2, R6 ;  /* 0x00000002ff027819 */ /* 0x000fe20000011406 */
[----:B------:R-:W-:Y:S02]  /*1680*/  IMAD.MOV R0, RZ, RZ, -R14 ;  /* 0x000000ffff007224 */ /* 0x000fe400078e0a0e */
[----:B------:R-:W-:Y:S01]  /*1690*/  IMAD.SHL.U32 R8, R4, 0x8, RZ ;  /* 0x0000000804087824 */ /* 0x000fe200078e00ff */
[----:B------:R-:W-:Y:S01]  /*16a0*/  LEA.HI R6, R6, R2, RZ, 0x1 ;  /* 0x0000000206067211 */ /* 0x000fe200078f08ff */
[----:B------:R-:W-:Y:S01]  /*16b0*/  IMAD R0, R7, R0, R3 ;  /* 0x0000000007007224 */ /* 0x000fe200078e0203 */
[----:B------:R-:W-:Y:S01]  /*16c0*/  LOP3.LUT R4, R5, 0xc0, RZ, 0xc0, !PT ;  /* 0x000000c005047812 */ /* 0x000fe200078ec0ff */
[--C-:B------:R-:W-:Y:S01]  /*16d0*/  IMAD.MOV.U32 R22, RZ, RZ, R8.reuse ;  /* 0x000000ffff167224 */ /* 0x100fe200078e0008 */
[----:B------:R2:W-:Y:S01]  /*16e0*/  STL [R1+0x78], R8 ;  /* 0x0000780801007387 */ /* 0x0005e20000100800 */
[----:B------:R-:W-:Y:S01]  /*16f0*/  IMAD.MOV.U32 R22, RZ, RZ, R8 ;  /* 0x000000ffff167224 */ /* 0x000fe200078e0008 */
[----:B------:R-:W-:-:S04]  /*1700*/  LOP3.LUT R5, R6, 0x7fffffe, RZ, 0xc0, !PT ;  /* 0x07fffffe06057812 */ /* 0x000fc800078ec0ff */
        /* <DEDUP_REMOVED lines=15> */
.L_x_947:
        /* <DEDUP_REMOVED lines=26> */
.L_x_948:
[----:B------:R-:W3:Y:S01]  /*19a0*/  S2UR UR29, SR_CgaCtaId ;  /* 0x00000000001d79c3 */ /* 0x000ee20000008800 */
[----:B------:R-:W-:Y:S01]  /*19b0*/  SHF.R.S32.HI R23, RZ, 0x1f, R22 ;  /* 0x0000001fff177819 */ /* 0x000fe20000011416 */
[----:B------:R-:W-:Y:S01]  /*19c0*/  UIADD3 UR5, -UR21, UR25, URZ ;  /* 0x0000001915057290 */ /* 0x000fe2000fffe13f */
[----:B------:R-:W-:Y:S01]  /*19d0*/  @!P1 IMAD.IADD R0, R0, 0x1, -R7 ;  /* 0x0000000100009824 */ /* 0x000fe200078e0a07 */
[----:B------:R-:W-:Y:S01]  /*19e0*/  ULDC.64 UR6, c[0x0][0x258] ;  /* 0x0000960000067ab9 */ /* 0x000fe20000000a00 */
[----:B--2---:R-:W-:Y:S01]  /*19f0*/  IADD3 R8, P0, R22, UR34, RZ ;  /* 0x0000002216087c10 */ /* 0x004fe2000ff1e0ff */
[----:B------:R2:W-:Y:S01]  /*1a00*/  STL [R1+0x7c], R23 ;  /* 0x00007c1701007387 */ /* 0x0005e20000100800 */
[----:B------:R-:W-:Y:S01]  /*1a10*/  UIMAD UR4, UR31, UR6, URZ ;  /* 0x000000061f0472a4 */ /* 0x000fe2000f8e023f */
[C---:B------:R-:W-:Y:S01]  /*1a20*/  ISETP.GE.AND P3, PT, R2.reuse, UR5, PT ;  /* 0x0000000502007c0c */ /* 0x040fe2000bf66270 */
[----:B------:R-:W-:Y:S01]  /*1a30*/  VIADD R15, R2, 0x20 ;  /* 0x00000020020f7836 */ /* 0x000fe20000000000 */
[----:B------:R-:W-:Y:S01]  /*1a40*/  ISETP.GE.U32.AND P6, PT, R0, R7, PT ;  /* 0x000000070000720c */ /* 0x000fe20003fc6070 */
[----:B------:R-:W-:Y:S01]  /*1a50*/  IMAD.U32 R0, RZ, RZ, UR6 ;  /* 0x00000006ff007e24 */ /* 0x000fe2000f8e00ff */
[----:B------:R-:W-:Y:S01]  /*1a60*/  IADD3.X R9, R23, UR17, RZ, P0, !PT ;  /* 0x0000001117097c10 */ /* 0x000fe200087fe4ff */
[----:B------:R-:W-:Y:S01]  /*1a70*/  UIMAD UR7, UR32, UR7, UR4 ;  /* 0x00000007200772a4 */ /* 0x000fe2000f8e0204 */
[----:B------:R-:W-:Y:S01]  /*1a80*/  LOP3.LUT R3, R21, UR32, RZ, 0x3c, !PT ;  /* 0x0000002015037c12 */ /* 0x000fe2000f8e3cff */
[----:B------:R-:W-:Y:S01]  /*1a90*/  VIADD R16, R2, 0x40 ;  /* 0x0000004002107836 */ /* 0x000fe20000000000 */
[----:B------:R-:W-:Y:S01]  /*1aa0*/  UMOV UR4, 0x400 ;  /* 0x0000040000047882 */ /* 0x000fe20000000000 */
[----:B------:R-:W-:Y:S01]  /*1ab0*/  IMAD.WIDE.U32 R8, R0, UR32, R8 ;  /* 0x0000002000087c25 */ /* 0x000fe2000f8e0008 */
[----:B------:R-:W-:Y:S01]  /*1ac0*/  ISETP.GE.AND P4, PT, R3, RZ, PT ;  /* 0x000000ff0300720c */ /* 0x000fe20003f86270 */
[----:B------:R-:W-:Y:S01]  /*1ad0*/  BSSY B0, `(.L_x_949) ;  /* 0x0000022000007945 */ /* 0x000fe20003800000 */
[--C-:B------:R-:W-:Y:S01]  /*1ae0*/  SHF.R.S32.HI R3, RZ, 0x1f, R2.reuse ;  /* 0x0000001fff037819 */ /* 0x100fe20000011402 */
[----:B------:R-:W-:Y:S01]  /*1af0*/  VIADD R17, R2, 0x60 ;  /* 0x0000006002117836 */ /* 0x000fe20000000000 */
[----:B------:R-:W-:Y:S01]  /*1b00*/  ISETP.NE.AND P5, PT, R21, RZ, PT ;  /* 0x000000ff1500720c */ /* 0x000fe20003fa5270 */
[----:B------:R-:W-:Y:S01]  /*1b10*/  IMAD.U32 R4, RZ, RZ, UR16 ;  /* 0x00000010ff047e24 */ /* 0x000fe2000f8e00ff */
[----:B---3--:R-:W-:Y:S01]  /*1b20*/  ULEA UR4, UR29, UR4, 0x18 ;  /* 0x000000041d047291 */ /* 0x008fe2000f8ec03f */
        /* <DEDUP_REMOVED lines=8> */
[----:B--2---:R-:W-:Y:S09]  /*1bb0*/  @P3 BRA `(.L_x_950) ;  /* 0x00000000004c3947 */ /* 0x004ff20003800000 */
        /* <DEDUP_REMOVED lines=19> */
.L_x_950:
[----:B------:R-:W-:Y:S05]  /*1cf0*/  BSYNC B0 ;  /* 0x0000000000007941 */ /* 0x000fea0003800000 */
.L_x_949:
        /* <DEDUP_REMOVED lines=22> */
.L_x_952:
[----:B------:R-:W-:Y:S05]  /*1e60*/  BSYNC B0 ;  /* 0x0000000000007941 */ /* 0x000fea0003800000 */
.L_x_951:
        /* <DEDUP_REMOVED lines=22> */
.L_x_954:
[----:B------:R-:W-:Y:S05]  /*1fd0*/  BSYNC B0 ;  /* 0x0000000000007941 */ /* 0x000fea0003800000 */
.L_x_953:
        /* <DEDUP_REMOVED lines=21> */
.L_x_956:
[----:B------:R-:W-:Y:S05]  /*2130*/  BSYNC B0 ;  /* 0x0000000000007941 */ /* 0x000fea0003800000 */
.L_x_955:
[----:B-1----:R-:W-:Y:S01]  /*2140*/  IMAD R4, R3, UR12, RZ ;  /* 0x0000000c03047c24 */ /* 0x002fe2000f8e02ff */
[----:B------:R-:W-:Y:S01]  /*2150*/  MOV R0, R14 ;  /* 0x0000000e00007202 */ /* 0x000fe20000000f00 */
[----:B------:R-:W-:Y:S01]  /*2160*/  IMAD.WIDE.U32 R6, R2, UR12, R22 ;  /* 0x0000000c02067c25 */ /* 0x000fe2000f8e0016 */
[----:B------:R-:W-:Y:S01]  /*2170*/  ULDC.64 UR6, c[0x0][0x260] ;  /* 0x0000980000067ab9 */ /* 0x000fe20000000a00 */
[----:B------:R-:W-:Y:S01]  /*2180*/  UIADD3 UR17, UR18, -0x1, URZ ;  /* 0xffffffff12117890 */ /* 0x000fe2000fffe03f */
[----:B------:R-:W-:Y:S01]  /*2190*/  @!P4 IADD3 R0, -R0, RZ, RZ ;  /* 0x000000ff0000c210 */ /* 0x000fe20007ffe1ff */
[----:B------:R-:W-:Y:S01]  /*21a0*/  IMAD R8, R2, UR13, R4 ;  /* 0x0000000d02087c24 */ /* 0x000fe2000f8e0204 */
[----:B------:R-:W-:Y:S01]  /*21b0*/  IADD3 R6, P0, R6, UR28, RZ ;  /* 0x0000001c06067c10 */ /* 0x000fe2000ff1e0ff */
[----:B------:R-:W-:Y:S01]  /*21c0*/  IMAD.WIDE.U32 R4, R2, UR10, R22 ;  /* 0x0000000a02047c25 */ /* 0x000fe2000f8e0016 */
[----:B------:R-:W-:Y:S01]  /*21d0*/  @!P5 LOP3.LUT R0, RZ, R21, RZ, 0x33, !PT ;  /* 0x00000015ff00d212 */ /* 0x000fe200078e33ff */
[----:B------:R-:W-:Y:S01]  /*21e0*/  UIMAD UR28, UR17, -0x80, UR24 ;  /* 0xffffff80111c78a4 */ /* 0x000fe2000f8e0218 */
[----:B------:R-:W-:Y:S01]  /*21f0*/  IADD3.X R7, R7, UR9, R8, P0, !PT ;  /* 0x0000000907077c10 */ /* 0x000fe200087fe408 */
[----:B------:R-:W-:Y:S01]  /*2200*/  IMAD R9, R3, UR10, RZ ;  /* 0x0000000a03097c24 */ /* 0x000fe2000f8e02ff */
[----:B------:R-:W-:Y:S01]  /*2210*/  SHF.R.S32.HI R8, RZ, 0x1f, R0 ;  /* 0x0000001fff087819 */ /* 0x000fe20000011400 */
[----:B------:R-:W-:Y:S01]  /*2220*/  USHF.L.U64.HI UR29, UR12, 0x7, UR13 ;  /* 0x000000070c1d7899 */ /* 0x000fe2000801020d */
[----:B------:R-:W-:Y:S01]  /*2230*/  IADD3 R4, P0, R4, UR30, RZ ;  /* 0x0000001e04047c10 */ /* 0x000fe2000ff1e0ff */
[----:B------:R-:W-:Y:S01]  /*2240*/  IMAD R9, R2, UR11, R9 ;  /* 0x0000000b02097c24 */ /* 0x000fe2000f8e0209 */
[----:B------:R-:W-:Y:S01]  /*2250*/  USHF.L.U32 UR30, UR12, 0x7, URZ ;  /* 0x000000070c1e7899 */ /* 0x000fe2000800063f */
[----:B------:R-:W-:Y:S01]  /*2260*/  IMAD R10, R8, UR6, RZ ;  /* 0x00000006080a7c24 */ /* 0x000fe2000f8e02ff */
[----:B------:R-:W-:Y:S01]  /*2270*/  USHF.R.S32.HI UR36, URZ, 0x1f, UR17 ;  /* 0x0000001f3f247899 */ /* 0x000fe20008011411 */
[----:B------:R-:W-:Y:S01]  /*2280*/  IMAD.WIDE.U32 R24, R0, UR6, R6 ;  /* 0x0000000600187c25 */ /* 0x000fe2000f8e0006 */
[----:B------:R-:W-:Y:S01]  /*2290*/  IADD3.X R5, R5, UR8, R9, P0, !PT ;  /* 0x0000000805057c10 */ /* 0x000fe200087fe409 */
[----:B------:R-:W-:Y:S01]  /*22a0*/  UIMAD UR8, UR29, UR17, URZ ;  /* 0x000000111d0872a4 */ /* 0x000fe2000f8e023f */
[----:B------:R-:W-:Y:S01]  /*22b0*/  ISETP.GE.AND P0, PT, R2, UR28, PT ;  /* 0x0000001c02007c0c */ /* 0x000fe2000bf06270 */
[C---:B------:R-:W-:Y:S01]  /*22c0*/  IMAD R9, R0.reuse, UR7, R10 ;  /* 0x0000000700097c24 */ /* 0x040fe2000f8e020a */
[----:B------:R-:W-:Y:S01]  /*22d0*/  ULDC.64 UR6, c[0x0][0x268] ;  /* 0x00009a0000067ab9 */ /* 0x000fe20000000a00 */
[----:B---3--:R-:W-:Y:S01]  /*22e0*/  MOV R12, R24 ;  /* 0x00000018000c7202 */ /* 0x008fe20000000f00 */
[----:B------:R-:W-:Y:S01]  /*22f0*/  IMAD.WIDE.U32 R26, R0, UR6, R4 ;  /* 0x00000006001a7c25 */ /* 0x000fe2000f8e0004 */
[----:B------:R1:W-:Y:S01]  /*2300*/  STL.64 [R1+0x88], R24 ;  /* 0x0000881801007387 */ /* 0x0003e20000100a00 */
[----:B------:R-:W-:Y:S01]  /*2310*/  IADD3 R13, R25, R9, RZ ;  /* 0x00000009190d7210 */ /* 0x000fe20007ffe0ff */
[----:B------:R-:W-:Y:S01]  /*2320*/  UIMAD UR8, UR36, UR30, UR8 ;  /* 0x0000001e240872a4 */ /* 0x000fe2000f8e0208 */
[----:B------:R-:W-:Y:S01]  /*2330*/  MOV R6, UR17 ;  /* 0x0000001100067c02 */ /* 0x000fe20008000f00 */
[----:B------:R-:W-:Y:S01]  /*2340*/  IMAD R8, R8, UR6, RZ ;  /* 0x0000000608087c24 */ /* 0x000fe2000f8e02ff */
[----:B------:R-:W-:Y:S01]  /*2350*/  BSSY B0, `(.L_x_957) ;  /* 0x0000017000007945 */ /* 0x000fe20003800000 */
[----:B------:R1:W-:Y:S01]  /*2360*/  STL.64 [R1+0x80], R12 ;  /* 0x0000800c01007387 */ /* 0x0003e20000100a00 */
[----:B------:R-:W-:Y:S01]  /*2370*/  ISETP.GE.AND P3, PT, R15, UR28, PT ;  /* 0x0000001c0f007c0c */ /* 0x000fe2000bf66270 */
[----:B------:R-:W-:Y:S01]  /*2380*/  IMAD.WIDE.U32 R6, R6, UR30, R12 ;  /* 0x0000001e06067c25 */ /* 0x000fe2000f8e000c */
[----:B------:R-:W-:Y:S01]  /*2390*/  ISETP.GE.AND P2, PT, R16, UR28, PT ;  /* 0x0000001c10007c0c */ /* 0x000fe2000bf46270 */
[----:B------:R1:W-:Y:S01]  /*23a0*/  STL.64 [R1+0x98], R26 ;  /* 0x0000981a01007387 */ /* 0x0003e20000100a00 */
[----:B------:R-:W-:Y:S01]  /*23b0*/  ISETP.GE.AND P1, PT, R17, UR28, PT ;  /* 0x0000001c11007c0c */ /* 0x000fe2000bf26270 */
[----:B------:R-:W-:Y:S01]  /*23c0*/  IMAD R14, R0, UR7, R8 ;  /* 0x00000007000e7c24 */ /* 0x000fe2000f8e0208 */
[----:B------:R-:W-:Y:S01]  /*23d0*/  IADD3 R5, R7, UR8, RZ ;  /* 0x0000000807057c10 */ /* 0x000fe2000fffe0ff */
[----:B------:R-:W-:Y:S10]  /*23e0*/  @P0 BRA `(.L_x_958) ;  /* 0x0000000000340947 */ /* 0x000ff40003800000 */
        /* <DEDUP_REMOVED lines=13> */
.L_x_958:
[----:B------:R-:W-:Y:S05]  /*24c0*/  BSYNC B0 ;  /* 0x0000000000007941 */ /* 0x000fea0003800000 */
.L_x_957:
        /* <DEDUP_REMOVED lines=17> */
.L_x_960:
[----:B------:R-:W-:Y:S05]  /*25e0*/  BSYNC B0 ;  /* 0x0000000000007941 */ /* 0x000fea0003800000 */
.L_x_959:
        /* <DEDUP_REMOVED lines=18> */
.L_x_962:
[----:B------:R-:W-:Y:S05]  /*2710*/  BSYNC B0 ;  /* 0x0000000000007941 */ /* 0x000fea0003800000 */
.L_x_961:
        /* <DEDUP_REMOVED lines=18> */
.L_x_964:
[----:B------:R-:W-:Y:S05]  /*2840*/  BSYNC B0 ;  /* 0x0000000000007941 */ /* 0x000fea0003800000 */
.L_x_963:
        /* <DEDUP_REMOVED lines=23> */
[----:B------:R-:W-:Y:S01]  /*29c0*/  IMAD.IADD R8, R105, 0x1, -R0 ;  /* 0x0000000169087824 */ /* 0x000fe200078e0a00 */
        /* <DEDUP_REMOVED lines=40> */
[----:B------:R-:W-:Y:S01]  /*2c50*/  IMAD.SHL.U32 R3, R5, 0x8, RZ ;  /* 0x0000000805037824 */ /* 0x000fe200078e00ff */
        /* <DEDUP_REMOVED lines=36> */
.L_x_966:
[----:B------:R-:W-:Y:S05]  /*2ea0*/  BSYNC B0 ;  /* 0x0000000000007941 */ /* 0x000fea0003800000 */
.L_x_965:
        /* <DEDUP_REMOVED lines=12> */
[----:B--2---:R-:W-:Y:S02]  /*2f70*/  IADD3.X R7, R3, UR32, RZ, P0, !PT ;  /* 0x0000002003077c10 */ /* 0x004fe400087fe4ff */
[----:B------:R-:W-:-:S04]  /*2f80*/  LEA R6, P0, R0, UR6, 0x1 ;  /* 0x0000000600067c11 */ /* 0x000fc8000f8008ff */
[----:B------:R-:W-:-:S05]  /*2f90*/  LEA.HI.X R7, R0, UR7, R7, 0x1, P0 ;  /* 0x0000000700077c11 */ /* 0x000fca00080f0c07 */
[----:B------:R-:W-:Y:S01]  /*2fa0*/  @!PT LDS RZ, [RZ] ;  /* 0x00000000fffff984 */ /* 0x000fe20000000800 */
[----:B------:R-:W-:Y:S01]  /*2fb0*/  @!PT LDS RZ, [RZ] ;  /* 0x00000000fffff984 */ /* 0x000fe20000000800 */
[----:B------:R-:W-:Y:S01]  /*2fc0*/  @!PT LDS RZ, [RZ] ;  /* 0x00000000fffff984 */ /* 0x000fe20000000800 */
[----:B------:R2:W-:Y:S04]  /*2fd0*/  LDGSTS.E.BYPASS.LTC128B.128 [R228+0x4800], desc[UR22][R6.64] ;  /* 0x0480000006e47fae */ /* 0x0005e8000b901d56 */
.L_x_968:
[----:B------:R-:W-:Y:S05]  /*2fe0*/  BSYNC B0 ;  /* 0x0000000000007941 */ /* 0x000fea0003800000 */
.L_x_967:
        /* <DEDUP_REMOVED lines=9> */
[----:B--2---:R-:W-:Y:S02]  /*3080*/  IMAD.U32 R7, RZ, RZ, UR10 ;  /* 0x0000000aff077e24 */ /* 0x004fe4000f8e00ff */
        /* <DEDUP_REMOVED lines=9> */
.L_x_970:
[----:B------:R-:W-:Y:S05]  /*3120*/  BSYNC B0 ;  /* 0x0000000000007941 */ /* 0x000fea0003800000 */
.L_x_969:
        /* <DEDUP_REMOVED lines=19> */
.L_x_972:
[----:B------:R-:W-:Y:S05]  /*3260*/  BSYNC B0 ;  /* 0x0000000000007941 */ /* 0x000fea0003800000 */
.L_x_971:
[----:B------:R-:W-:Y:S01]  /*3270*/  LDSM.16.M88.4 R12, [R206] ;  /* 0x00000000ce0c783b */ /* 0x000fe20000000200 */
[----:B------:R-:W-:Y:S01]  /*3280*/  LOP3.LUT P0, RZ, R17, 0x2, RZ, 0xc0, !PT ;  /* 0x0000000211ff7812 */ /* 0x000fe2000780c0ff */
[----:B------:R-:W-:Y:S01]  /*3290*/  IMAD.MOV.U32 R0, RZ, RZ, 0x10 ;  /* 0x00000010ff007424 */ /* 0x000fe200078e00ff */
[----:B------:R-:W-:Y:S01]  /*32a0*/  LOP3.LUT P1, RZ, R16, 0x2, RZ, 0xc0, !PT ;  /* 0x0000000210ff7812 */ /* 0x000fe2000782c0ff */
[----:B-12---:R-:W1:Y:S01]  /*32b0*/  LDSM.16.M88.4 R4, [R135+0x2000] ;  /* 0x002000008704783b */ /* 0x006e620000000200 */
[C---:B------:R-:W-:Y:S01]  /*32c0*/  VIADD R2, R135.reuse, 0x2000 ;  /* 0x0000200087027836 */ /* 0x040fe20000000000 */
[----:B------:R-:W-:Y:S01]  /*32d0*/  UIADD3 UR6, UR24, -UR25, URZ ;  /* 0x8000001918067290 */ /* 0x000fe2000fffe03f */
[----:B------:R-:W-:Y:S01]  /*32e0*/  SEL R0, R0, 0xfffffff0, !P1 ;  /* 0xfffffff000007807 */ /* 0x000fe20004800000 */
[----:B------:R-:W2:Y:S01]  /*32f0*/  LDSM.16.M88.4 R8, [R206+0x1000] ;  /* 0x00100000ce08783b */ /* 0x000ea20000000200 */
[----:B------:R-:W-:Y:S01]  /*3300*/  VIADD R208, R135, 0x2020 ;  /* 0x0000202087d07836 */ /* 0x000fe20000000000 */
[----:B------:R-:W-:Y:S01]  /*3310*/  UIADD3 UR25, UR24, 0x1, -UR25 ;  /* 0x0000000118197890 */ /* 0x000fe2000fffe819 */
[----:B------:R-:W-:Y:S01]  /*3320*/  IMAD.U32 R3, RZ, RZ, UR16 ;  /* 0x00000010ff037e24 */ /* 0x000fe2000f8e00ff */
[----:B------:R-:W5:Y:S01]  /*3330*/  LDSM.16.M88.4 R68, [R135+0x2400] ;  /* 0x002400008744783b */ /* 0x000f620000000200 */
[----:B------:R-:W-:Y:S01]  /*3340*/  IMAD R207, R0, 0x2, R206 ;  /* 0x0000000200cf7824 */ /* 0x000fe200078e02ce */
[----:B------:R-:W-:Y:S01]  /*3350*/  UIADD3 UR25, UR25, UR19, URZ ;  /* 0x0000001319197290 */ /* 0x000fe2000fffe03f */
[----:B------:R-:W-:Y:S01]  /*3360*/  @P0 VIADD R208, R2, 0xffffffe0 ;  /* 0xffffffe002d00836 */ /* 0x000fe20000000000 */
[----:B------:R-:W3:Y:S01]  /*3370*/  LDSM.16.M88.4 R64, [R135+0x2800] ;  /* 0x002800008740783b */ /* 0x000ee20000000200 */
[----:B------:R-:W-:Y:S01]  /*3380*/  SHF.R.S32.HI R2, RZ, 0x1f, R104 ;  /* 0x0000001fff027819 */ /* 0x000fe20000011468 */
[----:B------:R-:W-:Y:S01]  /*3390*/  IMAD R205, R3, 0x8, R95 ;  /* 0x0000000803cd7824 */ /* 0x000fe200078e025f */
[----:B------:R-:W-:Y:S01]  /*33a0*/  UISETP.GT.AND UP0, UPT, UR17, UR14, UPT ;  /* 0x0000000e1100728c */ /* 0x000fe2000bf04270 */
[----:B------:R-:W4:Y:S01]  /*33b0*/  LDSM.16.M88.4 R60, [R135+0x2c00] ;  /* 0x002c0000873c783b */ /* 0x000f220000000200 */
[----:B------:R-:W-:Y:S01]  /*33c0*/  LEA.HI R2, R2, R104, RZ, 0x2 ;  /* 0x0000006802027211 */ /* 0x000fe200078f10ff */
[----:B------:R-:W-:Y:S01]  /*33d0*/  IMAD.U32 R3, RZ, RZ, UR17 ;  /* 0x00000011ff037e24 */ /* 0x000fe2000f8e00ff */
[----:B------:R-:W-:Y:S01]  /*33e0*/  UIADD3 UR36, UR27, 0x646e171e, URZ ;  /* 0x646e171e1b247890 */ /* 0x000fe2000fffe03f */
[----:B------:R-:W4:Y:S01]  /*33f0*/  LDSM.16.M88.4 R56, [R135+0x3000] ;  /* 0x003000008738783b */ /* 0x000f220000000200 */
[----:B------:R-:W-:Y:S01]  /*3400*/  SHF.R.S32.HI R2, RZ, 0x2, R2 ;  /* 0x00000002ff027819 */ /* 0x000fe20000011402 */
[----:B------:R-:W-:Y:S01]  /*3410*/  UIADD3 UR37, UR26, -0x4ab325aa, URZ ;  /* 0xb54cda561a257890 */ /* 0x000fe2000fffe03f */
[C---:B------:R-:W-:Y:S01]  /*3420*/  VIADD R211, R208.reuse, 0x1400 ;  /* 0x00001400d0d37836 */ /* 0x040fe20000000000 */
[----:B------:R-:W4:Y:S01]  /*3430*/  LDSM.16.M88.4 R52, [R135+0x3400] ;  /* 0x003400008734783b */ /* 0x000f220000000200 */
[----:B------:R-:W-:-:S02]  /*3440*/  VIADD R210, R208, 0x1800 ;  /* 0x00001800d0d27836 */ /* 0x000fc40000000000 */
[----:B------:R-:W-:Y:S01]  /*3450*/  VIADD R209, R208, 0x1c00 ;  /* 0x00001c00d0d17836 */ /* 0x000fe20000000000 */
[----:B------:R-:W4:Y:S04]  /*3460*/  LDSM.16.M88.4 R48, [R135+0x3800] ;  /* 0x003800008730783b */ /* 0x000f280000000200 */
[----:B------:R-:W4:Y:S04]  /*3470*/  LDSM.16.M88.4 R44, [R135+0x3c00] ;  /* 0x003c0000872c783b */ /* 0x000f280000000200 */
[----:B------:R-:W-:Y:S01]  /*3480*/  LDSM.16.M88.4 R40, [R208] ;  /* 0x00000000d028783b */ /* 0x000fe20000000200 */
[-C--:B-1----:R-:W-:Y:S03]  /*3490*/  HMMA.16816.F32.BF16 R184, R12, R4.reuse, RZ ;  /* 0x000000040cb8723c */ /* 0x082fe600000418ff */
[----:B------:R-:W-:Y:S04]  /*34a0*/  LDSM.16.M88.4 R36, [R208+0x400] ;  /* 0x00040000d024783b */ /* 0x000fe80000000200 */
[----:B------:R-:W-:Y:S01]  /*34b0*/  LDSM.16.M88.4 R32, [R208+0x800] ;  /* 0x00080000d020783b */ /* 0x000fe20000000200 */
[C---:B--2---:R-:W-:Y:S03]  /*34c0*/  HMMA.16816.F32.BF16 R180, R8.reuse, R4, RZ ;  /* 0x0000000408b4723c */ /* 0x044fe600000418ff */
[----:B------:R-:W-:Y:S03]  /*34d0*/  LDSM.16.M88.4 R28, [R208+0xc00] ;  /* 0x000c0000d01c783b */ /* 0x000fe60000000200 */
[-C--:B------:R-:W-:Y:S01]  /*34e0*/  HMMA.16816.F32.BF16 R176, R8, R6.reuse, RZ ;  /* 0x0000000608b0723c */ /* 0x080fe200000418ff */
[----:B------:R-:W-:Y:S04]  /*34f0*/  LDSM.16.M88.4 R24, [R208+0x1000] ;  /* 0x00100000d018783b */ /* 0x000fe80000000200 */
[----:B------:R-:W-:Y:S01]  /*3500*/  LDSM.16.M88.4 R20, [R208+0x1400] ;  /* 0x00140000d014783b */ /* 0x000fe20000000200 */
[----:B------:R-:W-:Y:S03]  /*3510*/  HMMA.16816.F32.BF16 R172, R12, R6, RZ ;  /* 0x000000060cac723c */ /* 0x000fe600000418ff */
[----:B------:R-:W1:Y:S03]  /*3520*/  LDSM.16.M88.4 R4, [R207+0x1000] ;  /* 0x00100000cf04783b */ /* 0x000e660000000200 */
[C---:B-----5:R-:W-:Y:S01]  /*3530*/  HMMA.16816.F32.BF16 R168, R8.reuse, R68, RZ ;  /* 0x0000004408a8723c */ /* 0x060fe200000418ff */
[----:B------:R-:W2:Y:S04]  /*3540*/  LDSM.16.M88.4 R72, [R208+0x1800] ;  /* 0x00180000d048783b */ /* 0x000ea80000000200 */
[----:B------:R-:W5:Y:S01]  /*3550*/  LDSM.16.M88.4 R76, [R208+0x1c00] ;  /* 0x001c0000d04c783b */ /* 0x000f620000000200 */
[C---:B------:R-:W-:Y:S03]  /*3560*/  HMMA.16816.F32.BF16 R164, R8.reuse, R70, RZ ;  /* 0x0000004608a4723c */ /* 0x040fe600000418ff */
[----:B------:R-:W5:Y:S03]  /*3570*/  LDSM.16.M88.4 R16, [R207] ;  /* 0x00000000cf10783b */ /* 0x000f660000000200 */
[C---:B---3--:R-:W-:Y:S01]  /*3580*/  HMMA.16816.F32.BF16 R160, R8.reuse, R64, RZ ;  /* 0x0000004008a0723c */ /* 0x048fe200000418ff */
[----:B------:R-:W0:Y:S04]  /*3590*/  LDGDEPBAR ;  /* 0x00000000000079af */ /* 0x000e280000000000 */
[----:B------:R3:W-:Y:S01]  /*35a0*/  STL [R1+0x18], R205 ;  /* 0x000018cd01007387 */ /* 0x0007e20000100800 */
[C---:B------:R-:W-:Y:S06]  /*35b0*/  HMMA.16816.F32.BF16 R156, R8.reuse, R66, RZ ;  /* 0x00000042089c723c */ /* 0x040fec00000418ff */
[C---:B----4-:R-:W-:Y:S06]  /*35c0*/  HMMA.16816.F32.BF16 R152, R8.reuse, R60, RZ ;  /* 0x0000003c0898723c */ /* 0x050fec00000418ff */
        /* <DEDUP_REMOVED lines=36> */
[C---:B--2---:R-:W-:Y:S06]  /*3810*/  HMMA.16816.F32.BF16 R232, R4.reuse, R72, R124 ;  /* 0x0000004804e8723c */ /* 0x044fec000004187c */
[C---:B-----5:R-:W-:Y:S06]  /*3820*/  HMMA.16816.F32.BF16 R244, R4.reuse, R76, R116 ;  /* 0x0000004c04f4723c */ /* 0x060fec0000041874 */
[C---:B------:R-:W-:Y:S06]  /*3830*/  HMMA.16816.F32.BF16 R240, R4.reuse, R74, R120 ;  /* 0x0000004a04f0723c */ /* 0x040fec0000041878 */
[----:B------:R-:W-:Y:S06]  /*3840*/  HMMA.16816.F32.BF16 R248, R4, R78, R112 ;  /* 0x0000004e04f8723c */ /* 0x000fec0000041870 */
[----:B------:R-:W-:Y:S01]  /*3850*/  HMMA.16816.F32.BF16 R172, R16, R42, R172 ;  /* 0x0000002a10ac723c */ /* 0x000fe200000418ac */
[----:B------:R-:W-:-:S02]  /*3860*/  IMAD.SHL.U32 R4, R105, 0x2, RZ ;  /* 0x0000000269047824 */ /* 0x000fc400078e00ff */
[----:B------:R-:W-:Y:S02]  /*3870*/  IMAD R5, R93, 0x20, R94 ;  /* 0x000000205d057824 */ /* 0x000fe400078e025e */
[----:B------:R-:W-:Y:S01]  /*3880*/  IMAD.U32 R6, RZ, RZ, UR6 ;  /* 0x00000006ff067e24 */ /* 0x000fe2000f8e00ff */
[----:B------:R-:W-:Y:S01]  /*3890*/  LOP3.LUT R132, R4, 0x6, RZ, 0xc0, !PT ;  /* 0x0000000604847812 */ /* 0x000fe200078ec0ff */
[C---:B------:R-:W-:Y:S01]  /*38a0*/  HMMA.16816.F32.BF16 R184, R16.reuse, R40, R184 ;  /* 0x0000002810b8723c */ /* 0x040fe200000418b8 */
[----:B------:R-:W-:Y:S01]  /*38b0*/  LEA R4, R95, UR21, 0x4 ;  /* 0x000000155f047c11 */ /* 0x000fe2000f8e20ff */
[----:B------:R-:W-:Y:S02]  /*38c0*/  IMAD.U32 R7, RZ, RZ, UR6 ;  /* 0x00000006ff077e24 */ /* 0x000fe4000f8e00ff */
[----:B------:R-:W-:Y:S02]  /*38d0*/  IMAD R3, R3, 0x80, R132 ;  /* 0x0000008003037824 */ /* 0x000fe400078e0284 */
[----:B------:R-:W-:Y:S01]  /*38e0*/  IMAD.IADD R4, R2, 0x1, R4 ;  /* 0x0000000102047824 */ /* 0x000fe200078e0204 */
[C---:B------:R-:W-:Y:S01]  /*38f0*/  HMMA.16816.F32.BF16 R104, R16.reuse, R76, R8 ;  /* 0x0000004c1068723c */ /* 0x040fe20000041808 */
[----:B------:R-:W-:Y:S01]  /*3900*/  IMAD.IADD R2, R92, 0x1, R5 ;  /* 0x000000015c027824 */ /* 0x000fe200078e0205 */
[----:B------:R-:W1:Y:S01]  /*3910*/  LDC.U8 R132, c[0x0][0x388] ;  /* 0x0000e200ff847b82 */ /* 0x000e620000000000 */
[----:B------:R-:W-:Y:S01]  /*3920*/  VIADD R220, R4, UR6 ;  /* 0x0000000604dc7c36 */ /* 0x000fe20008000000 */
[--C-:B------:R-:W-:Y:S01]  /*3930*/  IADD3 R221, R6, 0x40, R4.reuse ;  /* 0x0000004006dd7810 */ /* 0x100fe20007ffe004 */
[----:B------:R-:W-:Y:S01]  /*3940*/  IMAD.U32 R5, RZ, RZ, UR6 ;  /* 0x00000006ff057e24 */ /* 0x000fe2000f8e00ff */
[C---:B------:R-:W-:Y:S01]  /*3950*/  HMMA.16816.F32.BF16 R92, R16.reuse, R78, R12 ;  /* 0x0000004e105c723c */ /* 0x040fe2000004180c */
[----:B------:R-:W-:Y:S01]  /*3960*/  VIADD R11, R3, 0x1 ;  /* 0x00000001030b7836 */ /* 0x000fe20000000000 */
[--C-:B------:R-:W-:Y:S01]  /*3970*/  IADD3 R223, R7, 0x48, R4.reuse ;  /* 0x0000004807df7810 */ /* 0x100fe20007ffe004 */
[C---:B------:R-:W-:Y:S01]  /*3980*/  IMAD.IADD R6, R220.reuse, 0x1, -R3 ;  /* 0x00000001dc067824 */ /* 0x040fe200078e0a03 */
[----:B------:R-:W-:Y:S01]  /*3990*/  IADD3 R222, R5, 0x8, R4 ;  /* 0x0000000805de7810 */ /* 0x000fe20007ffe004 */
[C---:B------:R-:W-:Y:S01]  /*39a0*/  IMAD.IADD R5, R220.reuse, 0x1, -R11 ;  /* 0x00000001dc057824 */ /* 0x040fe200078e0a0b */
[C---:B------:R-:W-:Y:S01]  /*39b0*/  HMMA.16816.F32.BF16 R120, R16.reuse, R72, R52 ;  /* 0x000000481078723c */ /* 0x040fe20000041834 */
[----:B------:R-:W-:Y:S01]  /*39c0*/  VIADD R14, R3, 0x8 ;  /* 0x00000008030e7836 */ /* 0x000fe20000000000 */
[----:B------:R-:W-:Y:S01]  /*39d0*/  IABS R8, R6 ;  /* 0x0000000600087213 */ /* 0x000fe20000000000 */
        /* <DEDUP_REMOVED lines=9> */
[----:B------:R-:W-:Y:S01]  /*3a70*/  IADD3 R43, R12, 0x48, R4 ;  /* 0x000000480c2b7810 */ /* 0x000fe20007ffe004 */
[----:B------:R-:W-:Y:S01]  /*3a80*/  IMAD.U32 R10, RZ, RZ, UR25 ;  /* 0x00000019ff0a7e24 */ /* 0x000fe2000f8e00ff */
[----:B------:R-:W-:Y:S01]  /*3a90*/  I2FP.F32.S32 R5, R5 ;  /* 0x0000000500057245 */ /* 0x000fe20000201400 */
[C---:B------:R-:W-:Y:S01]  /*3aa0*/  VIADD R12, R3.reuse, 0x9 ;  /* 0x00000009030c7836 */ /* 0x040fe20000000000 */
[----:B------:R-:W-:Y:S01]  /*3ab0*/  I2FP.F32.S32 R7, R7 ;  /* 0x0000000700077245 */ /* 0x000fe20000201400 */
[C---:B------:R-:W-:Y:S01]  /*3ac0*/  VIADD R13, R3.reuse, 0x10 ;  /* 0x00000010030d7836 */ /* 0x040fe20000000000 */
[C---:B------:R-:W-:Y:S01]  /*3ad0*/  HMMA.16816.F32.BF16 R100, R16.reuse, R38, R100 ;  /* 0x000000261064723c */ /* 0x040fe20000041864 */
[----:B------:R-:W-:Y:S01]  /*3ae0*/  VIADD R15, R3, 0x11 ;  /* 0x00000011030f7836 */ /* 0x000fe20000000000 */
[----:B------:R-:W-:Y:S01]  /*3af0*/  VIADDMNMX R227, R4, R9, UR24, PT ;  /* 0x0000001804e37e46 */ /* 0x000fe2000b800109 */
[----:B------:R-:W-:Y:S01]  /*3b00*/  FFMA.FTZ R45, R7, -UR31, R184 ;  /* 0x8000001f072d7c23 */ /* 0x000fe200080100b8 */
[----:B------:R-:W-:Y:S01]  /*3b10*/  IADD3 R46, R10, 0x8, R4 ;  /* 0x000000080a2e7810 */ /* 0x000fe20007ffe004 */
[C---:B------:R-:W-:Y:S01]  /*3b20*/  IMAD.IADD R4, R220.reuse, 0x1, -R13 ;  /* 0x00000001dc047824 */ /* 0x040fe200078e0a0d */
[C---:B------:R-:W-:Y:S01]  /*3b30*/  HMMA.16816.F32.BF16 R96, R16.reuse, R32, R96 ;  /* 0x000000201060723c */ /* 0x040fe20000041860 */
[----:B------:R-:W-:Y:S01]  /*3b40*/  I2FP.F32.S32 R6, R6 ;  /* 0x0000000600067245 */ /* 0x000fe20000201400 */
[----:B------:R-:W-:Y:S01]  /*3b50*/  IMAD.IADD R7, R220, 0x1, -R15 ;  /* 0x00000001dc077824 */ /* 0x000fe200078e0a0f */
[----:B------:R-:W-:Y:S01]  /*3b60*/  VIMNMX R226, R46, UR24, PT ;  /* 0x000000182ee27c48 */ /* 0x000fe2000bfe0100 */
[C---:B------:R-:W-:Y:S01]  /*3b70*/  VIADD R36, R3.reuse, 0x68 ;  /* 0x0000006803247836 */ /* 0x040fe20000000000 */
[----:B------:R-:W-:Y:S01]  /*3b80*/  VIMNMX R225, R44, UR24, PT ;  /* 0x000000182ce17c48 */ /* 0x000fe2000bfe0100 */
[C---:B------:R-:W-:Y:S01]  /*3b90*/  HMMA.16816.F32.BF16 R88, R16.reuse, R34, R88 ;  /* 0x000000221058723c */ /* 0x040fe20000041858 */
[----:B------:R-:W-:Y:S01]  /*3ba0*/  FFMA.FTZ R47, R6, -UR31, R185 ;  /* 0x8000001f062f7c23 */ /* 0x000fe200080100b9 */
[----:B------:R-:W-:Y:S01]  /*3bb0*/  IABS R6, R4 ;  /* 0x0000000400067213 */ /* 0x000fe20000000000 */
[----:B------:R-:W-:Y:S01]  /*3bc0*/  VIADD R32, R3, 0x58 ;  /* 0x0000005803207836 */ /* 0x000fe20000000000 */
[----:B------:R-:W-:Y:S01]  /*3bd0*/  VIMNMX R224, R43, UR24, PT ;  /* 0x000000182be07c48 */ /* 0x000fe2000bfe0100 */
[C---:B------:R-:W-:Y:S01]  /*3be0*/  VIADD R33, R3.reuse, 0x59 ;  /* 0x0000005903217836 */ /* 0x040fe20000000000 */
[C---:B------:R-:W-:Y:S01]  /*3bf0*/  HMMA.16816.F32.BF16 R84, R16.reuse, R28, R84 ;  /* 0x0000001c1054723c */ /* 0x040fe20000041854 */
[C---:B------:R-:W-:Y:S01]  /*3c00*/  VIADD R34, R3.reuse, 0x60 ;  /* 0x0000006003227836 */ /* 0x040fe20000000000 */
[----:B------:R-:W-:Y:S01]  /*3c10*/  VIADDMNMX R219, R220, -UR20, RZ, !PT ;  /* 0x80000014dcdb7c46 */ /* 0x000fe2000f8001ff */
[C---:B------:R-:W-:Y:S01]  /*3c20*/  VIADD R35, R3.reuse, 0x61 ;  /* 0x0000006103237836 */ /* 0x040fe20000000000 */
[----:B------:R-:W-:Y:S01]  /*3c30*/  VIADDMNMX R218, R222, -UR20, RZ, !PT ;  /* 0x80000014deda7c46 */ /* 0x000fe2000f8001ff */
[C---:B------:R-:W-:Y:S01]  /*3c40*/  VIADD R38, R3.reuse, 0x69 ;  /* 0x0000006903267836 */ /* 0x040fe20000000000 */
[C---:B------:R-:W-:Y:S01]  /*3c50*/  HMMA.16816.F32.BF16 R80, R16.reuse, R30, R80 ;  /* 0x0000001e1050723c */ /* 0x040fe20000041850 */
[----:B------:R-:W-:Y:S01]  /*3c60*/  VIADD R28, R3, 0x48 ;  /* 0x00000048031c7836 */ /* 0x000fe20000000000 */
[----:B------:R-:W-:Y:S01]  /*3c70*/  VIADDMNMX R217, R221, -UR20, RZ, !PT ;  /* 0x80000014ddd97c46 */ /* 0x000fe2000f8001ff */
[----:B------:R-:W-:Y:S01]  /*3c80*/  VIADD R29, R3, 0x49 ;  /* 0x00000049031d7836 */ /* 0x000fe20000000000 */
        /* <DEDUP_REMOVED lines=16> */
[C---:B------:R-:W-:Y:S01]  /*3d90*/  ISETP.LT.OR P3, PT, R3.reuse, R219, P3 ;  /* 0x000000db0300720c */ /* 0x040fe20001f61670 */
[C---:B------:R-:W-:Y:S01]  /*3da0*/  VIADD R27, R3.reuse, 0x41 ;  /* 0x00000041031b7836 */ /* 0x040fe20000000000 */
[C---:B------:R-:W-:Y:S01]  /*3db0*/  ISETP.LT.OR P1, PT, R3.reuse, R218, P1 ;  /* 0x000000da0300720c */ /* 0x040fe20000f21670 */
[C---:B------:R-:W-:Y:S01]  /*3dc0*/  VIADD R42, R3.reuse, 0x79 ;  /* 0x00000079032a7836 */ /* 0x040fe20000000000 */
[----:B------:R-:W-:Y:S01]  /*3dd0*/  HMMA.16816.F32.BF16 R116, R16, R22, R56 ;  /* 0x000000161074723c */ /* 0x000fe20000041838 */
[C---:B------:R-:W-:Y:S01]  /*3de0*/  VIADD R20, R3.reuse, 0x28 ;  /* 0x0000002803147836 */ /* 0x040fe20000000000 */
[C---:B------:R-:W-:Y:S01]  /*3df0*/  ISETP.LT.OR P0, PT, R3.reuse, R217, P0 ;  /* 0x000000d90300720c */ /* 0x040fe20000701670 */
[C---:B------:R-:W-:Y:S01]  /*3e00*/  VIADD R21, R3.reuse, 0x29 ;  /* 0x0000002903157836 */ /* 0x040fe20000000000 */
[----:B------:R-:W-:-:S02]  /*3e10*/  ISETP.LT.OR P4, PT, R3, R216, P4 ;  /* 0x000000d80300720c */ /* 0x000fc40002781670 */
[----:B------:R-:W-:Y:S01]  /*3e20*/  HMMA.16816.F32.BF16 R72, R16, R74, R48 ;  /* 0x0000004a1048723c */ /* 0x000fe20000041830 */
[----:B------:R-:W-:Y:S01]  /*3e30*/  VIADD R22, R3, 0x30 ;  /* 0x0000003003167836 */ /* 0x000fe20000000000 */
[----:B------:R-:W-:Y:S01]  /*3e40*/  ISETP.GE.AND P2, PT, R11, R227, PT ;  /* 0x000000e30b00720c */ /* 0x000fe20003f46270 */
[----:B------:R-:W-:Y:S01]  /*3e50*/  VIADD R23, R3, 0x31 ;  /* 0x0000003103177836 */ /* 0x000fe20000000000 */
[----:B------:R-:W-:Y:S02]  /*3e60*/  FSEL R127, R45, -INF , !P3 ;  /* 0xff8000002d7f7808 */ /* 0x000fe40005800000 */
[----:B------:R-:W-:Y:S01]  /*3e70*/  ISETP.LT.OR P2, PT, R11, R219, P2 ;  /* 0x000000db0b00720c */ /* 0x000fe20001741670 */
[----:B------:R-:W-:Y:S02]  /*3e80*/  VIADD R16, R3, 0x18 ;  /* 0x0000001803107836 */ /* 0x000fe40000000000 */
[----:B------:R-:W-:Y:S01]  /*3e90*/  FFMA.FTZ R49, R5, -UR31, R172 ;  /* 0x8000001f05317c23 */ /* 0x000fe200080100ac */
[----:B------:R-:W-:Y:S01]  /*3ea0*/  VIADD R17, R3, 0x19 ;  /* 0x0000001903117836 */ /* 0x000fe20000000000 */
[C---:B------:R-:W-:Y:S01]  /*3eb0*/  ISETP.GE.AND P6, PT, R11.reuse, R226, PT ;  /* 0x000000e20b00720c */ /* 0x040fe20003fc6270 */
[C---:B------:R-:W-:Y:S01]  /*3ec0*/  IMAD.IADD R5, R220.reuse, 0x1, -R12 ;  /* 0x00000001dc057824 */ /* 0x040fe200078e0a0c */
[C---:B------:R-:W-:Y:S01]  /*3ed0*/  ISETP.GE.AND P5, PT, R11.reuse, R225, PT ;  /* 0x000000e10b00720c */ /* 0x040fe20003fa6270 */
[C---:B------:R-:W-:Y:S01]  /*3ee0*/  IMAD.IADD R8, R220.reuse, 0x1, -R16 ;  /* 0x00000001dc087824 */ /* 0x040fe200078e0a10 */
[----:B------:R-:W-:Y:S01]  /*3ef0*/  ISETP.GE.AND P3, PT, R11, R224, PT ;  /* 0x000000e00b00720c */ /* 0x000fe20003f66270 */
[C---:B------:R-:W-:Y:S01]  /*3f00*/  IMAD.IADD R10, R220.reuse, 0x1, -R17 ;  /* 0x00000001dc0a7824 */ /* 0x040fe200078e0a11 */
        /* <DEDUP_REMOVED lines=15> */
[C---:B------:R-:W-:Y:S01]  /*4000*/  IMAD.IADD R10, R220.reuse, 0x1, -R22 ;  /* 0x00000001dc0a7824 */ /* 0x040fe200078e0a16 */
        /* <DEDUP_REMOVED lines=83> */
[C---:B------:R-:W-:Y:S01]  /*4540*/  IMAD.IADD R7, R220.reuse, 0x1, -R35 ;  /* 0x00000001dc077824 */ /* 0x040fe200078e0a23 */
[----:B------:R-:W-:Y:S01]  /*4550*/  IABS R9, R5 ;  /* 0x0000000500097213 */ /* 0x000fe20000000000 */
[C---:B------:R-:W-:Y:S01]  /*4560*/  IMAD.IADD R10, R220.reuse, 0x1, -R38 ;  /* 0x00000001dc0a7824 */ /* 0x040fe200078e0a26 */
        /* <DEDUP_REMOVED lines=32> */
[----:B------:R-:W-:Y:S01]  /*4770*/  ISETP.GE.AND P2, PT, R14, R224, PT ;  /* 0x000000e00e00720c */ /* 0x000fe20003f46270 */
[----:B------:R-:W-:Y:S02]  /*4780*/  IMAD.MOV.U32 R5, RZ, RZ, R4 ;  /* 0x000000ffff057224 */ /* 0x000fe400078e0004 */
        /* <DEDUP_REMOVED lines=8> */
[----:B------:R-:W-:Y:S02]  /*4810*/  IMAD.IADD R5, R222, 0x1, -R11 ;  /* 0x00000001de057824 */ /* 0x000fe400078e0a0b */
[----:B------:R-:W-:Y:S01]  /*4820*/  FFMA.FTZ R37, R4, -UR31, R186 ;  /* 0x8000001f04257c23 */ /* 0x000fe200080100ba */
[----:B------:R-:W-:Y:S02]  /*4830*/  IMAD.IADD R4, R221, 0x1, -R3 ;  /* 0x00000001dd047824 */ /* 0x000fe400078e0a03 */
[----:B------:R-:W-:Y:S01]  /*4840*/  FFMA.FTZ R105, R7, -UR31, R105 ;  /* 0x8000001f07697c23 */ /* 0x000fe20008010069 */
[C---:B------:R-:W-:Y:S01]  /*4850*/  IMAD.IADD R3, R223.reuse, 0x1, -R3 ;  /* 0x00000001df037824 */ /* 0x040fe200078e0a03 */
        /* <DEDUP_REMOVED lines=15> */
[----:B------:R-:W-:Y:S02]  /*4950*/  I2FP.F32.S32 R5, R7 ;  /* 0x0000000700057245 */ /* 0x000fe40000201400 */
        /* <DEDUP_REMOVED lines=27> */
[----:B------:R-:W-:Y:S01]  /*4b10*/  ISETP.GE.AND P4, PT, R14, R225, PT ;  /* 0x000000e10e00720c */ /* 0x000fe20003f86270 */
[----:B------:R-:W-:Y:S01]  /*4b20*/  FFMA.FTZ R5, R5, -UR31, R178 ;  /* 0x8000001f05057c23 */ /* 0x000fe200080100b2 */
[----:B------:R-:W-:Y:S01]  /*4b30*/  I2FP.F32.S32 R6, R6 ;  /* 0x0000000600067245 */ /* 0x000fe20000201400 */
[----:B------:R-:W-:Y:S01]  /*4b40*/  IMAD.IADD R7, R221, 0x1, -R13 ;  /* 0x00000001dd077824 */ /* 0x000fe200078e0a0d */
[----:B------:R-:W-:Y:S02]  /*4b50*/  I2FP.F32.S32 R4, R4 ;  /* 0x0000000400047245 */ /* 0x000fe40000201400 */
[----:B------:R-:W-:Y:S01]  /*4b60*/  I2FP.F32.S32 R3, R3 ;  /* 0x0000000300037245 */ /* 0x000fe20000201400 */
[----:B------:R-:W-:Y:S01]  /*4b70*/  FFMA.FTZ R6, R6, -UR31, R176 ;  /* 0x8000001f06067c23 */ /* 0x000fe200080100b0 */
[----:B------:R-:W-:-:S02]  /*4b80*/  ISETP.LT.OR P2, PT, R14, R216, P2 ;  /* 0x000000d80e00720c */ /* 0x000fc40001741670 */
[C---:B------:R-:W-:Y:S01]  /*4b90*/  ISETP.LT.OR P1, PT, R14.reuse, R219, P1 ;  /* 0x000000db0e00720c */ /* 0x040fe20000f21670 */
[----:B------:R-:W-:Y:S01]  /*4ba0*/  FFMA.FTZ R11, R3, -UR31, R177 ;  /* 0x8000001f030b7c23 */ /* 0x000fe200080100b1 */
[C---:B------:R-:W-:Y:S01]  /*4bb0*/  ISETP.LT.OR P0, PT, R14.reuse, R218, P0 ;  /* 0x000000da0e00720c */ /* 0x040fe20000701670 */
[----:B------:R-:W-:Y:S01]  /*4bc0*/  IMAD.IADD R3, R223, 0x1, -R12 ;  /* 0x00000001df037824 */ /* 0x000fe200078e0a0c */
[----:B------:R-:W-:Y:S01]  /*4bd0*/  ISETP.LT.OR P4, PT, R14, R217, P4 ;  /* 0x000000d90e00720c */ /* 0x000fe20002781670 */
[----:B------:R-:W-:Y:S01]  /*4be0*/  FFMA.FTZ R14, R4, -UR31, R175 ;  /* 0x8000001f040e7c23 */ /* 0x000fe200080100af */
[--C-:B------:R-:W-:Y:S01]  /*4bf0*/  IMAD.IADD R4, R222, 0x1, -R13.reuse ;  /* 0x00000001de047824 */ /* 0x100fe200078e0a0d */
[----:B------:R-:W-:Y:S01]  /*4c00*/  FSEL R80, R5, -INF , !P2 ;  /* 0xff80000005507808 */ /* 0x000fe20005000000 */
[----:B------:R-:W-:Y:S01]  /*4c10*/  IMAD.IADD R5, R223, 0x1, -R13 ;  /* 0x00000001df057824 */ /* 0x000fe200078e0a0d */
[----:B------:R-:W-:Y:S02]  /*4c20*/  FSEL R112, R49, -INF , !P1 ;  /* 0xff80000031707808 */ /* 0x000fe40004800000 */
        /* <DEDUP_REMOVED lines=17> */
[C---:B------:R-:W-:Y:S02]  /*4d40*/  ISETP.GE.AND P1, PT, R12.reuse, R224, PT ;  /* 0x000000e00c00720c */ /* 0x040fe40003f26270 */
[----:B------:R-:W-:Y:S02]  /*4d50*/  ISETP.LT.OR P6, PT, R12, R219, P6 ;  /* 0x000000db0c00720c */ /* 0x000fe400037c1670 */
[----:B------:R-:W-:Y:S02]  /*4d60*/  I2FP.F32.S32 R3, R3 ;  /* 0x0000000300037245 */ /* 0x000fe40000201400 */
[----:B------:R-:W-:Y:S02]  /*4d70*/  ISETP.GE.AND P2, PT, R13, R225, PT ;  /* 0x000000e10d00720c */ /* 0x000fe40003f46270 */
[----:B------:R-:W-:-:S02]  /*4d80*/  FSEL R68, R10, -INF , !P5 ;  /* 0xff8000000a447808 */ /* 0x000fc40006800000 */
        /* <DEDUP_REMOVED lines=12> */
[C---:B------:R-:W-:Y:S01]  /*4e50*/  ISETP.GE.AND P6, PT, R13.reuse, R224, PT ;  /* 0x000000e00d00720c */ /* 0x040fe20003fc6270 */
[----:B-1----:R-:W-:Y:S01]  /*4e60*/  IMAD R179, R132, 0x10000, R132 ;  /* 0x0001000084b37824 */ /* 0x002fe200078e0284 */
[----:B------:R-:W-:-:S02]  /*4e70*/  ISETP.LT.OR P2, PT, R13, R217, P2 ;  /* 0x000000d90d00720c */ /* 0x000fc40001741670 */
        /* <DEDUP_REMOVED lines=51> */
[CC--:B------:R-:W-:Y:S01]  /*51b0*/  ISETP.GE.AND P5, PT, R15.reuse, R227.reuse, PT ;  /* 0x000000e30f00720c */ /* 0x0c0fe20003fa6270 */
        /* <DEDUP_REMOVED lines=11> */
[C---:B------:R-:W-:Y:S02]  /*5270*/  ISETP.LT.OR P4, PT, R16.reuse, R219, P4 ;  /* 0x000000db1000720c */ /* 0x040fe40002781670 */
        /* <DEDUP_REMOVED lines=13> */
[----:B------:R-:W-:Y:S01]  /*5350*/  ISETP.GE.AND P4, PT, R17, R224, PT ;  /* 0x000000e01100720c */ /* 0x000fe20003f86270 */
[----:B------:R-:W-:Y:S01]  /*5360*/  IMAD.IADD R3, R223, 0x1, -R18 ;  /* 0x00000001df037824 */ /* 0x000fe200078e0a12 */
[----:B------:R-:W-:Y:S01]  /*5370*/  ISETP.LT.OR P0, PT, R17, R217, P0 ;  /* 0x000000d91100720c */ /* 0x000fe20000701670 */
[----:B------:R-:W-:Y:S01]  /*5380*/  IMAD.IADD R4, R222, 0x1, -R19 ;  /* 0x00000001de047824 */ /* 0x000fe200078e0a13 */
[----:B------:R-:W-:-:S02]  /*5390*/  ISETP.LT.OR P5, PT, R16, R216, P5 ;  /* 0x000000d81000720c */ /* 0x000fc40002fa1670 */
[----:B------:R-:W-:Y:S02]  /*53a0*/  ISETP.GE.AND P3, PT, R15, R226, PT ;  /* 0x000000e20f00720c */ /* 0x000fe40003f66270 */
[C---:B------:R-:W-:Y:S02]  /*53b0*/  ISETP.LT.OR P1, PT, R17.reuse, R218, P1 ;  /* 0x000000da1100720c */ /* 0x040fe40000f21670 */
[----:B------:R-:W-:Y:S02]  /*53c0*/  ISETP.LT.OR P4, PT, R17, R216, P4 ;  /* 0x000000d81100720c */ /* 0x000fe40002781670 */
[----:B------:R-:W-:Y:S01]  /*53d0*/  FSEL R44, R6, -INF , !P0 ;  /* 0xff800000062c7808 */ /* 0x000fe20004000000 */
[----:B------:R-:W-:Y:S01]  /*53e0*/  IMAD.IADD R6, R223, 0x1, -R19 ;  /* 0x00000001df067824 */ /* 0x000fe200078e0a13 */
[----:B------:R-:W-:Y:S01]  /*53f0*/  FSEL R48, R9, -INF , !P5 ;  /* 0xff80000009307808 */ /* 0x000fe20006800000 */
[----:B------:R-:W-:Y:S01]  /*5400*/  IMAD.IADD R9, R222, 0x1, -R20 ;  /* 0x00000001de097824 */ /* 0x000fe200078e0a14 */
[----:B------:R-:W-:-:S02]  /*5410*/  ISETP.LT.OR P3, PT, R15, R218, P3 ;  /* 0x000000da0f00720c */ /* 0x000fc40001f61670 */
[----:B------:R-:W-:Y:S02]  /*5420*/  FSEL R101, R8, -INF , !P1 ;  /* 0xff80000008657808 */ /* 0x000fe40004800000 */
[----:B------:R-:W-:Y:S02]  /*5430*/  FSEL R50, R5, -INF , !P4 ;  /* 0xff80000005327808 */ /* 0x000fe40006000000 */
[----:B------:R-:W-:Y:S02]  /*5440*/  ISETP.GE.AND P2, PT, R16, R226, PT ;  /* 0x000000e21000720c */ /* 0x000fe40003f46270 */
[----:B------:R-:W-:Y:S02]  /*5450*/  IABS R8, R3 ;  /* 0x0000000300087213 */ /* 0x000fe40000000000 */
[----:B------:R-:W-:Y:S02]  /*5460*/  IABS R5, R4 ;  /* 0x0000000400057213 */ /* 0x000fe40000000000 */
[----:B------:R-:W-:-:S02]  /*5470*/  IABS R4, R7 ;  /* 0x0000000700047213 */ /* 0x000fc40000000000 */
[----:B------:R-:W-:Y:S02]  /*5480*/  IABS R3, R6 ;  /* 0x0000000600037213 */ /* 0x000fe40000000000 */
[----:B------:R-:W-:Y:S01]  /*5490*/  IABS R6, R9 ;  /* 0x0000000900067213 */ /* 0x000fe20000000000 */
[----:B------:R-:W-:Y:S01]  /*54a0*/  IMAD.MOV.U32 R7, RZ, RZ, R4 ;  /* 0x000000ffff077224 */ /* 0x000fe200078e0004 */
[----:B------:R-:W-:Y:S01]  /*54b0*/  FSEL R120, R12, -INF , !P3 ;  /* 0xff8000000c787808 */ /* 0x000fe20005800000 */
[----:B------:R-:W-:Y:S01]  /*54c0*/  IMAD.MOV.U32 R9, RZ, RZ, R5 ;  /* 0x000000ffff097224 */ /* 0x000fe200078e0005 */
[----:B------:R-:W-:Y:S01]  /*54d0*/  ISETP.LT.OR P2, PT, R16, R218, P2 ;  /* 0x000000da1000720c */ /* 0x000fe20001741670 */
[----:B------:R-:W-:Y:S01]  /*54e0*/  IMAD.MOV.U32 R4, RZ, RZ, R6 ;  /* 0x000000ffff047224 */ /* 0x000fe200078e0006 */
[----:B------:R-:W-:Y:S02]  /*54f0*/  ISETP.GE.AND P3, PT, R17, R227, PT ;  /* 0x000000e31100720c */ /* 0x000fe40003f66270 */
[----:B------:R-:W-:-:S02]  /*5500*/  FSEL R102, R11, -INF , !P2 ;  /* 0xff8000000b667808 */ /* 0x000fc40005000000 */
        /* <DEDUP_REMOVED lines=100> */
[----:B------:R-:W-:Y:S01]  /*5b50*/  ISETP.GE.AND P3, PT, R22, R226, PT ;  /* 0x000000e21600720c */ /* 0x000fe20003f66270 */
        /* <DEDUP_REMOVED lines=54> */
[C---:B------:R-:W-:Y:S01]  /*5ec0*/  ISETP.LT.OR P4, PT, R24.reuse, R216, P4 ;  /* 0x000000d81800720c */ /* 0x040fe20002781670 */
        /* <DEDUP_REMOVED lines=16> */
[C---:B------:R-:W-:Y:S01]  /*5fd0*/  ISETP.GE.AND P3, PT, R24.reuse, R227, PT ;  /* 0x000000e31800720c */ /* 0x040fe20003f66270 */
        /* <DEDUP_REMOVED lines=28> */
[----:B------:R-:W-:-:S02]  /*61a0*/  ISETP.GE.AND P6, PT, R23, R225, PT ;  /* 0x000000e11700720c */ /* 0x000fc40003fc6270 */
        /* <DEDUP_REMOVED lines=8> */
[----:B------:R-:W-:Y:S01]  /*6230*/  ISETP.LT.OR P6, PT, R23, R217, P6 ;  /* 0x000000d91700720c */ /* 0x000fe200037c1670 */
[----:B------:R-:W-:Y:S01]  /*6240*/  IMAD.MOV.U32 R5, RZ, RZ, R3 ;  /* 0x000000ffff057224 */ /* 0x000fe200078e0003 */
[----:B------:R-:W-:Y:S01]  /*6250*/  ISETP.GE.AND P1, PT, R26, R227, PT ;  /* 0x000000e31a00720c */ /* 0x000fe20003f26270 */
[----:B------:R-:W-:Y:S01]  /*6260*/  IMAD.MOV.U32 R3, RZ, RZ, R6 ;  /* 0x000000ffff037224 */ /* 0x000fe200078e0006 */
[----:B------:R-:W-:-:S02]  /*6270*/  ISETP.LT.OR P2, PT, R25, R219, P2 ;  /* 0x000000db1900720c */ /* 0x000fc40001741670 */
[----:B------:R-:W-:Y:S02]  /*6280*/  FSEL R134, R13, -INF , !P6 ;  /* 0xff8000000d867808 */ /* 0x000fe40007000000 */
[----:B------:R-:W-:Y:S02]  /*6290*/  I2FP.F32.S32 R6, R8 ;  /* 0x0000000800067245 */ /* 0x000fe40000201400 */
[----:B------:R-:W-:Y:S02]  /*62a0*/  ISETP.GE.AND P6, PT, R25, R226, PT ;  /* 0x000000e21900720c */ /* 0x000fe40003fc6270 */
[----:B------:R-:W-:Y:S01]  /*62b0*/  IABS R4, R4 ;  /* 0x0000000400047213 */ /* 0x000fe20000000000 */
[----:B------:R-:W-:Y:S01]  /*62c0*/  FFMA.FTZ R8, R6, -UR31, R71 ;  /* 0x8000001f06087c23 */ /* 0x000fe20008010047 */
[----:B------:R-:W-:Y:S02]  /*62d0*/  I2FP.F32.S32 R7, R7 ;  /* 0x0000000700077245 */ /* 0x000fe40000201400 */
[----:B------:R-:W-:-:S02]  /*62e0*/  ISETP.LT.OR P1, PT, R26, R219, P1 ;  /* 0x000000db1a00720c */ /* 0x000fc40000f21670 */
[----:B------:R-:W-:Y:S01]  /*62f0*/  FSEL R149, R61, -INF , !P2 ;  /* 0xff8000003d957808 */ /* 0x000fe20005000000 */
[----:B------:R-:W-:Y:S01]  /*6300*/  FFMA.FTZ R6, R7, -UR31, R193 ;  /* 0x8000001f07067c23 */ /* 0x000fe200080100c1 */
[----:B------:R-:W-:Y:S01]  /*6310*/  ISETP.GE.AND P3, PT, R27, R225, PT ;  /* 0x000000e11b00720c */ /* 0x000fe20003f66270 */
[----:B------:R-:W-:Y:S01]  /*6320*/  IMAD.IADD R7, R221, 0x1, -R29 ;  /* 0x00000001dd077824 */ /* 0x000fe200078e0a1d */
[----:B------:R-:W-:Y:S02]  /*6330*/  ISETP.GE.AND P2, PT, R26, R224, PT ;  /* 0x000000e01a00720c */ /* 0x000fe40003f46270 */
[----:B------:R-:W-:Y:S02]  /*6340*/  ISETP.LT.OR P6, PT, R25, R218, P6 ;  /* 0x000000da1900720c */ /* 0x000fe400037c1670 */
[----:B------:R-:W-:Y:S02]  /*6350*/  I2FP.F32.S32 R5, R5 ;  /* 0x0000000500057245 */ /* 0x000fe40000201400 */
[----:B------:R-:W-:-:S02]  /*6360*/  I2FP.F32.S32 R4, R4 ;  /* 0x0000000400047245 */ /* 0x000fc40000201400 */
[----:B------:R-:W-:Y:S01]  /*6370*/  I2FP.F32.S32 R3, R3 ;  /* 0x0000000300037245 */ /* 0x000fe20000201400 */
[----:B------:R-:W-:Y:S01]  /*6380*/  FFMA.FTZ R5, R5, -UR31, R195 ;  /* 0x8000001f05057c23 */ /* 0x000fe200080100c3 */
[----:B------:R-:W-:Y:S01]  /*6390*/  FSEL R175, R62, -INF , !P1 ;  /* 0xff8000003eaf7808 */ /* 0x000fe20004800000 */
[----:B------:R-:W-:Y:S01]  /*63a0*/  FFMA.FTZ R14, R4, -UR31, R66 ;  /* 0x8000001f040e7c23 */ /* 0x000fe20008010042 */
[C---:B------:R-:W-:Y:S01]  /*63b0*/  ISETP.GE.AND P5, PT, R27.reuse, R226, PT ;  /* 0x000000e21b00720c */ /* 0x040fe20003fa6270 */
[----:B------:R-:W-:Y:S01]  /*63c0*/  IMAD.IADD R4, R222, 0x1, -R29 ;  /* 0x00000001de047824 */ /* 0x000fe200078e0a1d */
[C---:B------:R-:W-:Y:S02]  /*63d0*/  ISETP.GE.AND P1, PT, R27.reuse, R224, PT ;  /* 0x000000e01b00720c */ /* 0x040fe40003f26270 */
[----:B------:R-:W-:Y:S02]  /*63e0*/  ISETP.LT.OR P3, PT, R27, R217, P3 ;  /* 0x000000d91b00720c */ /* 0x000fe40001f61670 */
[----:B------:R-:W-:-:S02]  /*63f0*/  ISETP.LT.OR P2, PT, R26, R216, P2 ;  /* 0x000000d81a00720c */ /* 0x000fc40001741670 */
[----:B------:R-:W-:Y:S01]  /*6400*/  FSEL R145, R12, -INF , !P6 ;  /* 0xff8000000c917808 */ /* 0x000fe20007000000 */
[----:B------:R-:W-:Y:S01]  /*6410*/  FFMA.FTZ R12, R3, -UR31, R196 ;  /* 0x8000001f030c7c23 */ /* 0x000fe200080100c4 */
[----:B------:R-:W-:Y:S01]  /*6420*/  ISETP.LT.OR P5, PT, R27, R218, P5 ;  /* 0x000000da1b00720c */ /* 0x000fe20002fa1670 */
[----:B------:R-:W-:Y:S01]  /*6430*/  IMAD.IADD R3, R223, 0x1, -R28 ;  /* 0x00000001df037824 */ /* 0x000fe200078e0a1c */
        /* <DEDUP_REMOVED lines=16> */
[----:B------:R-:W-:Y:S01]  /*6540*/  ISETP.GE.AND P6, PT, R27, R227, PT ;  /* 0x000000e31b00720c */ /* 0x000fe20003fc6270 */
[----:B------:R-:W-:Y:S01]  /*6550*/  IMAD.MOV.U32 R4, RZ, RZ, R6 ;  /* 0x000000ffff047224 */ /* 0x000fe200078e0006 */
[----:B------:R-:W-:Y:S02]  /*6560*/  FSEL R174, R11, -INF , !P0 ;  /* 0xff8000000bae7808 */ /* 0x000fe40004000000 */
[----:B------:R-:W-:Y:S02]  /*6570*/  ISETP.LT.OR P6, PT, R27, R219, P6 ;  /* 0x000000db1b00720c */ /* 0x000fe400037c1670 */
[----:B------:R-:W-:-:S02]  /*6580*/  ISETP.GE.AND P0, PT, R28, R227, PT ;  /* 0x000000e31c00720c */ /* 0x000fc40003f06270 */
[----:B------:R-:W-:Y:S01]  /*6590*/  I2FP.F32.S32 R5, R8 ;  /* 0x0000000800057245 */ /* 0x000fe20000201400 */
[----:B------:R-:W-:Y:S01]  /*65a0*/  IMAD.IADD R8, R221, 0x1, -R31 ;  /* 0x00000001dd087824 */ /* 0x000fe200078e0a1f */
[----:B------:R-:W-:Y:S02]  /*65b0*/  FSEL R171, R69, -INF , !P6 ;  /* 0xff80000045ab7808 */ /* 0x000fe40007000000 */
[----:B------:R-:W-:Y:S01]  /*65c0*/  I2FP.F32.S32 R7, R7 ;  /* 0x0000000700077245 */ /* 0x000fe20000201400 */
[----:B------:R-:W-:Y:S01]  /*65d0*/  FFMA.FTZ R5, R5, -UR31, R198 ;  /* 0x8000001f05057c23 */ /* 0x000fe200080100c6 */
[----:B------:R-:W-:Y:S02]  /*65e0*/  I2FP.F32.S32 R6, R4 ;  /* 0x0000000400067245 */ /* 0x000fe40000201400 */
[C---:B------:R-:W-:Y:S01]  /*65f0*/  ISETP.GE.AND P6, PT, R28.reuse, R224, PT ;  /* 0x000000e01c00720c */ /* 0x040fe20003fc6270 */
[----:B------:R-:W-:Y:S01]  /*6600*/  FFMA.FTZ R7, R7, -UR31, R197 ;  /* 0x8000001f07077c23 */ /* 0x000fe200080100c5 */
[----:B------:R-:W-:Y:S01]  /*6610*/  ISETP.LT.OR P0, PT, R28, R219, P0 ;  /* 0x000000db1c00720c */ /* 0x000fe20000701670 */
[----:B------:R-:W-:Y:S01]  /*6620*/  FFMA.FTZ R13, R6, -UR31, R114 ;  /* 0x8000001f060d7c23 */ /* 0x000fe20008010072 */
[----:B------:R-:W-:Y:S01]  /*6630*/  I2FP.F32.S32 R3, R3 ;  /* 0x0000000300037245 */ /* 0x000fe20000201400 */
[----:B------:R-:W-:Y:S01]  /*6640*/  IMAD.IADD R6, R221, 0x1, -R30 ;  /* 0x00000001dd067824 */ /* 0x000fe200078e0a1e */
[----:B------:R-:W-:-:S02]  /*6650*/  ISETP.GE.AND P1, PT, R29, R225, PT ;  /* 0x000000e11d00720c */ /* 0x000fc40003f26270 */
[----:B------:R-:W-:Y:S01]  /*6660*/  ISETP.LT.OR P6, PT, R28, R216, P6 ;  /* 0x000000d81c00720c */ /* 0x000fe200037c1670 */
[----:B------:R-:W-:Y:S01]  /*6670*/  FFMA.FTZ R4, R3, -UR31, R199 ;  /* 0x8000001f03047c23 */ /* 0x000fe200080100c7 */
[----:B------:R-:W-:Y:S01]  /*6680*/  FSEL R170, R63, -INF , !P0 ;  /* 0xff8000003faa7808 */ /* 0x000fe20004000000 */
[----:B------:R-:W-:Y:S01]  /*6690*/  IMAD.IADD R3, R223, 0x1, -R30 ;  /* 0x00000001df037824 */ /* 0x000fe200078e0a1e */
[C---:B------:R-:W-:Y:S02]  /*66a0*/  ISETP.GE.AND P0, PT, R29.reuse, R224, PT ;  /* 0x000000e01d00720c */ /* 0x040fe40003f06270 */
        /* <DEDUP_REMOVED lines=72> */
[----:B------:R-:W-:Y:S01]  /*6b30*/  ISETP.GE.AND P4, PT, R31, R224, PT ;  /* 0x000000e01f00720c */ /* 0x000fe20003f86270 */
[----:B------:R-:W-:Y:S01]  /*6b40*/  VIADD R212, R208, 0x1000 ;  /* 0x00001000d0d47836 */ /* 0x000fe20000000000 */
[----:B------:R-:W-:-:S02]  /*6b50*/  ISETP.LT.OR P2, PT, R28, R217, P2 ;  /* 0x000000d91c00720c */ /* 0x000fc40001741670 */
        /* <DEDUP_REMOVED lines=8> */
[----:B------:R-:W-:Y:S01]  /*6be0*/  ISETP.GE.AND P3, PT, R32, R224, PT ;  /* 0x000000e02000720c */ /* 0x000fe20003f66270 */
[----:B------:R-:W-:Y:S01]  /*6bf0*/  VIADD R214, R208, 0x800 ;  /* 0x00000800d0d67836 */ /* 0x000fe20000000000 */
[----:B------:R-:W-:-:S02]  /*6c00*/  ISETP.LT.OR P5, PT, R32, R217, P5 ;  /* 0x000000d92000720c */ /* 0x000fc40002fa1670 */
[----:B------:R-:W-:Y:S02]  /*6c10*/  ISETP.LT.OR P4, PT, R31, R216, P4 ;  /* 0x000000d81f00720c */ /* 0x000fe40002781670 */
[----:B------:R-:W-:Y:S01]  /*6c20*/  FSEL R148, R12, -INF , !P2 ;  /* 0xff8000000c947808 */ /* 0x000fe20005000000 */
[----:B------:R-:W-:Y:S01]  /*6c30*/  FFMA.FTZ R12, R3, -UR31, R213 ;  /* 0x8000001f030c7c23 */ /* 0x000fe200080100d5 */
[----:B------:R-:W-:Y:S01]  /*6c40*/  ISETP.GE.AND P2, PT, R30, R226, PT ;  /* 0x000000e21e00720c */ /* 0x000fe20003f46270 */
[C---:B------:R-:W-:Y:S01]  /*6c50*/  IMAD.IADD R3, R223.reuse, 0x1, -R33 ;  /* 0x00000001df037824 */ /* 0x040fe200078e0a21 */
[----:B------:R-:W-:Y:S01]  /*6c60*/  ISETP.LT.OR P6, PT, R32, R218, P6 ;  /* 0x000000da2000720c */ /* 0x000fe200037c1670 */
[----:B------:R-:W-:Y:S01]  /*6c70*/  VIADD R213, R208, 0xc00 ;  /* 0x00000c00d0d57836 */ /* 0x000fe20000000000 */
        /* <DEDUP_REMOVED lines=30> */
[----:B------:R-:W-:Y:S01]  /*6e60*/  ISETP.GE.AND P2, PT, R33, R224, PT ;  /* 0x000000e02100720c */ /* 0x000fe20003f46270 */
        /* <DEDUP_REMOVED lines=40> */
[----:B------:R-:W-:Y:S01]  /*70f0*/  ISETP.LT.OR P6, PT, R34, R219, P6 ;  /* 0x000000db2200720c */ /* 0x000fe200037c1670 */
[----:B------:R-:W-:Y:S01]  /*7100*/  FFMA.FTZ R7, R7, -UR31, R233 ;  /* 0x8000001f07077c23 */ /* 0x000fe200080100e9 */
[----:B------:R-:W-:Y:S01]  /*7110*/  ISETP.GE.AND P2, PT, R35, R225, PT ;  /* 0x000000e12300720c */ /* 0x000fe20003f46270 */
[----:B------:R-:W-:Y:S01]  /*7120*/  IMAD.IADD R5, R221, 0x1, -R38 ;  /* 0x00000001dd057824 */ /* 0x000fe200078e0a26 */
[----:B------:R-:W-:-:S02]  /*7130*/  I2FP.F32.S32 R9, R9 ;  /* 0x0000000900097245 */ /* 0x000fc40000201400 */
[----:B------:R-:W-:Y:S02]  /*7140*/  I2FP.F32.S32 R3, R3 ;  /* 0x0000000300037245 */ /* 0x000fe40000201400 */
[----:B------:R-:W-:Y:S01]  /*7150*/  FSEL R163, R10, -INF , !P0 ;  /* 0xff8000000aa37808 */ /* 0x000fe20004000000 */
[----:B------:R-:W-:Y:S01]  /*7160*/  FFMA.FTZ R10, R6, -UR31, R240 ;  /* 0x8000001f060a7c23 */ /* 0x000fe200080100f0 */
[----:B------:R-:W-:Y:S01]  /*7170*/  FSEL R184, R88, -INF , !P6 ;  /* 0xff80000058b87808 */ /* 0x000fe20007000000 */
[----:B------:R-:W-:Y:S01]  /*7180*/  IMAD.IADD R6, R222, 0x1, -R38 ;  /* 0x00000001de067824 */ /* 0x000fe200078e0a26 */
[----:B------:R-:W-:Y:S01]  /*7190*/  ISETP.GE.AND P6, PT, R35, R224, PT ;  /* 0x000000e02300720c */ /* 0x000fe20003fc6270 */
[----:B------:R-:W-:Y:S01]  /*71a0*/  FFMA.FTZ R11, R9, -UR31, R74 ;  /* 0x8000001f090b7c23 */ /* 0x000fe2000801004a */
[----:B------:R-:W-:Y:S01]  /*71b0*/  ISETP.LT.OR P2, PT, R35, R217, P2 ;  /* 0x000000d92300720c */ /* 0x000fe20001741670 */
[----:B------:R-:W-:Y:S01]  /*71c0*/  FFMA.FTZ R9, R3, -UR31, R242 ;  /* 0x8000001f03097c23 */ /* 0x000fe200080100f2 */
[----:B------:R-:W-:Y:S01]  /*71d0*/  ISETP.GE.AND P0, PT, R33, R226, PT ;  /* 0x000000e22100720c */ /* 0x000fe20003f06270 */
[----:B------:R-:W-:Y:S01]  /*71e0*/  IMAD.IADD R3, R223, 0x1, -R38 ;  /* 0x00000001df037824 */ /* 0x000fe200078e0a26 */
[----:B------:R-:W-:-:S02]  /*71f0*/  ISETP.LT.OR P6, PT, R35, R216, P6 ;  /* 0x000000d82300720c */ /* 0x000fc400037c1670 */
[----:B------:R-:W-:Y:S02]  /*7200*/  FSEL R229, R7, -INF , !P2 ;  /* 0xff80000007e57808 */ /* 0x000fe40005000000 */
[C---:B------:R-:W-:Y:S02]  /*7210*/  ISETP.GE.AND P4, PT, R33.reuse, R225, PT ;  /* 0x000000e12100720c */ /* 0x040fe40003f86270 */
[----:B------:R-:W-:Y:S02]  /*7220*/  ISETP.LT.OR P0, PT, R33, R218, P0 ;  /* 0x000000da2100720c */ /* 0x000fe40000701670 */
[----:B------:R-:W-:Y:S02]  /*7230*/  IABS R7, R6 ;  /* 0x0000000600077213 */ /* 0x000fe40000000000 */
[----:B------:R-:W-:Y:S02]  /*7240*/  IABS R5, R5 ;  /* 0x0000000500057213 */ /* 0x000fe40000000000 */
[----:B------:R-:W-:Y:S01]  /*7250*/  FSEL R232, R4, -INF , !P6 ;  /* 0xff80000004e87808 */ /* 0x000fe20007000000 */
[----:B------:R-:W-:Y:S01]  /*7260*/  IMAD.IADD R4, R222, 0x1, -R39 ;  /* 0x00000001de047824 */ /* 0x000fe200078e0a27 */
[----:B------:R-:W-:-:S02]  /*7270*/  IABS R3, R3 ;  /* 0x0000000300037213 */ /* 0x000fc40000000000 */
[----:B------:R-:W-:Y:S02]  /*7280*/  ISETP.LT.OR P4, PT, R33, R217, P4 ;  /* 0x000000d92100720c */ /* 0x000fe40002781670 */
[----:B------:R-:W-:Y:S02]  /*7290*/  FSEL R202, R14, -INF , !P0 ;  /* 0xff8000000eca7808 */ /* 0x000fe40004000000 */
[----:B------:R-:W-:Y:S01]  /*72a0*/  IABS R6, R8 ;  /* 0x0000000800067213 */ /* 0x000fe20000000000 */
[----:B------:R-:W-:Y:S01]  /*72b0*/  IMAD.MOV.U32 R8, RZ, RZ, R7 ;  /* 0x000000ffff087224 */ /* 0x000fe200078e0007 */
[CC--:B------:R-:W-:Y:S01]  /*72c0*/  ISETP.GE.AND P0, PT, R35.reuse, R227.reuse, PT ;  /* 0x000000e32300720c */ /* 0x0c0fe20003f06270 */
[----:B------:R-:W-:Y:S01]  /*72d0*/  IMAD.MOV.U32 R7, RZ, RZ, R5 ;  /* 0x000000ffff077224 */ /* 0x000fe200078e0005 */
[----:B------:R-:W-:Y:S01]  /*72e0*/  ISETP.GE.AND P5, PT, R36, R227, PT ;  /* 0x000000e32400720c */ /* 0x000fe20003fa6270 */
[----:B------:R-:W-:Y:S01]  /*72f0*/  IMAD.MOV.U32 R5, RZ, RZ, R3 ;  /* 0x000000ffff057224 */ /* 0x000fe200078e0003 */
[----:B------:R-:W-:Y:S01]  /*7300*/  FSEL R115, R12, -INF , !P4 ;  /* 0xff8000000c737808 */ /* 0x000fe20006000000 */
[----:B------:R-:W-:Y:S01]  /*7310*/  IMAD.MOV.U32 R3, RZ, RZ, R6 ;  /* 0x000000ffff037224 */ /* 0x000fe200078e0006 */
[----:B------:R-:W-:-:S02]  /*7320*/  ISETP.GE.AND P4, PT, R35, R226, PT ;  /* 0x000000e22300720c */ /* 0x000fc40003f86270 */
[CC--:B------:R-:W-:Y:S02]  /*7330*/  ISETP.LT.OR P0, PT, R35.reuse, R219.reuse, P0 ;  /* 0x000000db2300720c */ /* 0x0c0fe40000701670 */
[----:B------:R-:W-:Y:S02]  /*7340*/  IABS R4, R4 ;  /* 0x0000000400047213 */ /* 0x000fe40000000000 */
[----:B------:R-:W-:Y:S02]  /*7350*/  ISETP.LT.OR P5, PT, R36, R219, P5 ;  /* 0x000000db2400720c */ /* 0x000fe40002fa1670 */
[----:B------:R-:W-:Y:S02]  /*7360*/  I2FP.F32.S32 R6, R8 ;  /* 0x0000000800067245 */ /* 0x000fe40000201400 */
[----:B------:R-:W-:Y:S02]  /*7370*/  I2FP.F32.S32 R7, R7 ;  /* 0x0000000700077245 */ /* 0x000fe40000201400 */
[----:B------:R-:W-:Y:S01]  /*7380*/  ISETP.LT.OR P4, PT, R35, R218, P4 ;  /* 0x000000da2300720c */ /* 0x000fe20002781670 */
[----:B------:R-:W-:Y:S01]  /*7390*/  FFMA.FTZ R8, R6, -UR31, R75 ;  /* 0x8000001f06087c23 */ /* 0x000fe2000801004b */
[----:B------:R-:W-:Y:S01]  /*73a0*/  FSEL R186, R89, -INF , !P0 ;  /* 0xff80000059ba7808 */ /* 0x000fe20004000000 */
[----:B------:R-:W-:Y:S01]  /*73b0*/  FFMA.FTZ R6, R7, -UR31, R241 ;  /* 0x8000001f07067c23 */ /* 0x000fe200080100f1 */
[----:B------:R-:W-:Y:S01]  /*73c0*/  ISETP.GE.AND P6, PT, R38, R225, PT ;  /* 0x000000e12600720c */ /* 0x000fe20003fc6270 */
[----:B------:R-:W-:Y:S01]  /*73d0*/  IMAD.IADD R7, R221, 0x1, -R40 ;  /* 0x00000001dd077824 */ /* 0x000fe200078e0a28 */
[----:B------:R-:W-:-:S02]  /*73e0*/  I2FP.F32.S32 R5, R5 ;  /* 0x0000000500057245 */ /* 0x000fc40000201400 */
[----:B------:R-:W-:Y:S02]  /*73f0*/  I2FP.F32.S32 R4, R4 ;  /* 0x0000000400047245 */ /* 0x000fe40000201400 */
[-C--:B------:R-:W-:Y:S01]  /*7400*/  ISETP.GE.AND P0, PT, R36, R224.reuse, PT ;  /* 0x000000e02400720c */ /* 0x080fe20003f06270 */
[----:B------:R-:W-:Y:S01]  /*7410*/  FFMA.FTZ R5, R5, -UR31, R243 ;  /* 0x8000001f05057c23 */ /* 0x000fe200080100f3 */
[----:B------:R-:W-:Y:S02]  /*7420*/  FSEL R178, R96, -INF , !P5 ;  /* 0xff80000060b27808 */ /* 0x000fe40006800000 */
[----:B------:R-:W-:Y:S02]  /*7430*/  ISETP.GE.AND P5, PT, R38, R224, PT ;  /* 0x000000e02600720c */ /* 0x000fe40003fa6270 */
[----:B------:R-:W-:Y:S02]  /*7440*/  I2FP.F32.S32 R3, R3 ;  /* 0x0000000300037245 */ /* 0x000fe40000201400 */
[----:B------:R-:W-:Y:S01]  /*7450*/  FSEL R196, R13, -INF , !P4 ;  /* 0xff8000000dc47808 */ /* 0x000fe20006000000 */
[----:B------:R-:W-:Y:S01]  /*7460*/  FFMA.FTZ R13, R4, -UR31, R106 ;  /* 0x8000001f040d7c23 */ /* 0x000fe2000801006a */
[----:B------:R-:W-:Y:S01]  /*7470*/  ISETP.GE.AND P2, PT, R38, R226, PT ;  /* 0x000000e22600720c */ /* 0x000fe20003f46270 */
[----:B------:R-:W-:Y:S01]  /*7480*/  IMAD.IADD R4, R222, 0x1, -R40 ;  /* 0x00000001de047824 */ /* 0x000fe200078e0a28 */
[----:B------:R-:W-:Y:S01]  /*7490*/  ISETP.LT.OR P6, PT, R38, R217, P6 ;  /* 0x000000d92600720c */ /* 0x000fe200037c1670 */
[----:B------:R-:W-:Y:S01]  /*74a0*/  FFMA.FTZ R12, R3, -UR31, R244 ;  /* 0x8000001f030c7c23 */ /* 0x000fe200080100f4 */
[-C--:B------:R-:W-:Y:S01]  /*74b0*/  ISETP.LT.OR P0, PT, R36, R216.reuse, P0 ;  /* 0x000000d82400720c */ /* 0x080fe20000701670 */
[----:B------:R-:W-:Y:S01]  /*74c0*/  IMAD.IADD R3, R223, 0x1, -R39 ;  /* 0x00000001df037824 */ /* 0x000fe200078e0a27 */
[----:B------:R-:W-:-:S02]  /*74d0*/  ISETP.LT.OR P5, PT, R38, R216, P5 ;  /* 0x000000d82600720c */ /* 0x000fc40002fa1670 */
[----:B------:R-:W-:Y:S02]  /*74e0*/  ISETP.LT.OR P2, PT, R38, R218, P2 ;  /* 0x000000da2600720c */ /* 0x000fe40001741670 */
[----:B------:R-:W-:Y:S01]  /*74f0*/  FSEL R198, R6, -INF , !P6 ;  /* 0xff80000006c67808 */ /* 0x000fe20007000000 */
[----:B------:R-:W-:Y:S01]  /*7500*/  IMAD.IADD R6, R223, 0x1, -R40 ;  /* 0x00000001df067824 */ /* 0x000fe200078e0a28 */
[----:B------:R-:W-:Y:S01]  /*7510*/  FSEL R203, R9, -INF , !P0 ;  /* 0xff80000009cb7808 */ /* 0x000fe20004000000 */
[----:B------:R-:W-:Y:S01]  /*7520*/  IMAD.IADD R9, R222, 0x1, -R41 ;  /* 0x00000001de097824 */ /* 0x000fe200078e0a29 */
[----:B------:R-:W-:Y:S02]  /*7530*/  FSEL R200, R5, -INF , !P5 ;  /* 0xff80000005c87808 */ /* 0x000fe40006800000 */
[----:B------:R-:W-:Y:S02]  /*7540*/  ISETP.GE.AND P3, PT, R36, R226, PT ;  /* 0x000000e22400720c */ /* 0x000fe40003f66270 */
[----:B------:R-:W-:-:S02]  /*7550*/  IABS R5, R4 ;  /* 0x0000000400057213 */ /* 0x000fc40000000000 */
[----:B------:R-:W-:Y:S02]  /*7560*/  FSEL R188, R8, -INF , !P2 ;  /* 0xff80000008bc7808 */ /* 0x000fe40005000000 */
[----:B------:R-:W-:Y:S02]  /*7570*/  IABS R4, R7 ;  /* 0x0000000700047213 */ /* 0x000fe40000000000 */
[----:B------:R-:W-:Y:S02]  /*7580*/  IABS R8, R3 ;  /* 0x0000000300087213 */ /* 0x000fe40000000000 */
[----:B------:R-:W-:Y:S01]  /*7590*/  IABS R3, R6 ;  /* 0x0000000600037213 */ /* 0x000fe20000000000 */
[----:B------:R-:W-:Y:S01]  /*75a0*/  IMAD.MOV.U32 R7, RZ, RZ, R4 ;  /* 0x000000ffff077224 */ /* 0x000fe200078e0004 */
[----:B------:R-:W-:Y:S02]  /*75b0*/  ISETP.LT.OR P3, PT, R36, R218, P3 ;  /* 0x000000da2400720c */ /* 0x000fe40001f61670 */
[----:B------:R-:W-:Y:S01]  /*75c0*/  IABS R6, R9 ;  /* 0x0000000900067213 */ /* 0x000fe20000000000 */
[----:B------:R-:W-:Y:S01]  /*75d0*/  IMAD.MOV.U32 R9, RZ, RZ, R5 ;  /* 0x000000ffff097224 */ /* 0x000fe200078e0005 */
[----:B------:R-:W-:-:S02]  /*75e0*/  ISETP.GE.AND P4, PT, R38, R227, PT ;  /* 0x000000e32600720c */ /* 0x000fc40003f86270 */
[----:B------:R-:W-:Y:S01]  /*75f0*/  FSEL R189, R11, -INF , !P3 ;  /* 0xff8000000bbd7808 */ /* 0x000fe20005800000 */
[----:B------:R-:W-:Y:S01]  /*7600*/  IMAD.MOV.U32 R4, RZ, RZ, R6 ;  /* 0x000000ffff047224 */ /* 0x000fe200078e0006 */
[C---:B------:R-:W-:Y:S02]  /*7610*/  ISETP.GE.AND P3, PT, R39.reuse, R227, PT ;  /* 0x000000e32700720c */ /* 0x040fe40003f66270 */
[----:B------:R-:W-:Y:S02]  /*7620*/  ISETP.GE.AND P1, PT, R36, R225, PT ;  /* 0x000000e12400720c */ /* 0x000fe40003f26270 */
[----:B------:R-:W-:Y:S02]  /*7630*/  ISETP.LT.OR P4, PT, R38, R219, P4 ;  /* 0x000000db2600720c */ /* 0x000fe40002781670 */
[----:B------:R-:W-:Y:S02]  /*7640*/  I2FP.F32.S32 R7, R7 ;  /* 0x0000000700077245 */ /* 0x000fe40000201400 */
[----:B------:R-:W-:-:S02]  /*7650*/  ISETP.LT.OR P3, PT, R39, R219, P3 ;  /* 0x000000db2700720c */ /* 0x000fc40001f61670 */
[-C--:B------:R-:W-:Y:S01]  /*7660*/  ISETP.GE.AND P5, PT, R40, R225.reuse, PT ;  /* 0x000000e12800720c */ /* 0x080fe20003fa6270 */
[----:B------:R-:W-:Y:S01]  /*7670*/  FFMA.FTZ R7, R7, -UR31, R245 ;  /* 0x8000001f07077c23 */ /* 0x000fe200080100f5 */
[----:B------:R-:W-:Y:S02]  /*7680*/  ISETP.GE.AND P0, PT, R39, R225, PT ;  /* 0x000000e12700720c */ /* 0x000fe40003f06270 */
[----:B------:R-:W-:Y:S01]  /*7690*/  I2FP.F32.S32 R5, R8 ;  /* 0x0000000800057245 */ /* 0x000fe20000201400 */
[----:B------:R-:W-:Y:S01]  /*76a0*/  IMAD.IADD R8, R222, 0x1, -R42 ;  /* 0x00000001de087824 */ /* 0x000fe200078e0a2a */
[----:B------:R-:W-:Y:S02]  /*76b0*/  I2FP.F32.S32 R6, R4 ;  /* 0x0000000400067245 */ /* 0x000fe40000201400 */
[----:B------:R-:W-:Y:S01]  /*76c0*/  ISETP.LT.OR P1, PT, R36, R217, P1 ;  /* 0x000000d92400720c */ /* 0x000fe20000f21670 */
[----:B------:R-:W-:Y:S01]  /*76d0*/  FFMA.FTZ R4, R5, -UR31, R246 ;  /* 0x8000001f05047c23 */ /* 0x000fe200080100f6 */
[----:B------:R-:W-:Y:S01]  /*76e0*/  FSEL R123, R100, -INF , !P4 ;  /* 0xff800000647b7808 */ /* 0x000fe20006000000 */
[----:B------:R-:W-:Y:S01]  /*76f0*/  FFMA.FTZ R11, R6, -UR31, R94 ;  /* 0x8000001f060b7c23 */ /* 0x000fe2000801005e */
[----:B------:R-:W-:Y:S01]  /*7700*/  I2FP.F32.S32 R9, R9 ;  /* 0x0000000900097245 */ /* 0x000fe20000201400 */
[--C-:B------:R-:W-:Y:S01]  /*7710*/  IMAD.IADD R6, R221, 0x1, -R41.reuse ;  /* 0x00000001dd067824 */ /* 0x100fe200078e0a29 */
[----:B------:R-:W-:Y:S01]  /*7720*/  ISETP.GE.AND P4, PT, R39, R224, PT ;  /* 0x000000e02700720c */ /* 0x000fe20003f86270 */
[----:B------:R-:W-:Y:S01]  /*7730*/  IMAD.IADD R5, R223, 0x1, -R41 ;  /* 0x00000001df057824 */ /* 0x000fe200078e0a29 */
[----:B------:R-:W-:-:S02]  /*7740*/  I2FP.F32.S32 R3, R3 ;  /* 0x0000000300037245 */ /* 0x000fc40000201400 */
[----:B------:R-:W-:Y:S02]  /*7750*/  FSEL R122, R97, -INF , !P3 ;  /* 0xff800000617a7808 */ /* 0x000fe40005800000 */
[CC--:B------:R-:W-:Y:S01]  /*7760*/  ISETP.LT.OR P5, PT, R40.reuse, R217.reuse, P5 ;  /* 0x000000d92800720c */ /* 0x0c0fe20002fa1670 */
[----:B------:R-:W-:Y:S01]  /*7770*/  FFMA.FTZ R3, R3, -UR31, R247 ;  /* 0x8000001f03037c23 */ /* 0x000fe200080100f7 */
[----:B------:R-:W-:Y:S02]  /*7780*/  ISETP.LT.OR P0, PT, R39, R217, P0 ;  /* 0x000000d92700720c */ /* 0x000fe40000701670 */
[----:B------:R-:W-:Y:S02]  /*7790*/  ISETP.GE.AND P3, PT, R40, R224, PT ;  /* 0x000000e02800720c */ /* 0x000fe40003f66270 */
[----:B------:R-:W-:Y:S01]  /*77a0*/  FSEL R199, R10, -INF , !P1 ;  /* 0xff8000000ac77808 */ /* 0x000fe20004800000 */
[----:B------:R-:W-:Y:S01]  /*77b0*/  FFMA.FTZ R10, R9, -UR31, R107 ;  /* 0x8000001f090a7c23 */ /* 0x000fe2000801006b */
[----:B------:R-:W-:Y:S01]  /*77c0*/  ISETP.LT.OR P4, PT, R39, R216, P4 ;  /* 0x000000d82700720c */ /* 0x000fe20002781670 */
[----:B------:R-:W-:Y:S01]  /*77d0*/  IMAD.IADD R9, R221, 0x1, -R42 ;  /* 0x00000001dd097824 */ /* 0x000fe200078e0a2a */
[----:B------:R-:W-:-:S02]  /*77e0*/  ISETP.GE.AND P1, PT, R39, R226, PT ;  /* 0x000000e22700720c */ /* 0x000fc40003f26270 */
[----:B------:R-:W-:Y:S01]  /*77f0*/  FSEL R190, R7, -INF , !P5 ;  /* 0xff80000007be7808 */ /* 0x000fe20006800000 */
[----:B------:R-:W-:Y:S01]  /*7800*/  IMAD.IADD R7, R223, 0x1, -R42 ;  /* 0x00000001df077824 */ /* 0x000fe200078e0a2a */
[----:B------:R-:W-:Y:S02]  /*7810*/  ISETP.LT.OR P3, PT, R40, R216, P3 ;  /* 0x000000d82800720c */ /* 0x000fe40001f61670 */
[----:B------:R-:W-:Y:S02]  /*7820*/  FSEL R193, R12, -INF , !P0 ;  /* 0xff8000000cc17808 */ /* 0x000fe40004000000 */
[----:B------:R-:W-:Y:S02]  /*7830*/  ISETP.GE.AND P0, PT, R41, R226, PT ;  /* 0x000000e22900720c */ /* 0x000fe40003f06270 */
[----:B------:R-:W-:Y:S02]  /*7840*/  FSEL R195, R4, -INF , !P4 ;  /* 0xff80000004c37808 */ /* 0x000fe40006000000 */
[----:B------:R-:W-:-:S02]  /*7850*/  ISETP.LT.OR P1, PT, R39, R218, P1 ;  /* 0x000000da2700720c */ /* 0x000fc40000f21670 */
[----:B------:R-:W-:Y:S02]  /*7860*/  IABS R4, R6 ;  /* 0x0000000600047213 */ /* 0x000fe40000000000 */
[----:B------:R-:W-:Y:S02]  /*7870*/  FSEL R194, R3, -INF , !P3 ;  /* 0xff80000003c27808 */ /* 0x000fe40005800000 */
[----:B------:R-:W-:Y:S02]  /*7880*/  IABS R6, R9 ;  /* 0x0000000900067213 */ /* 0x000fe40000000000 */
[----:B------:R-:W-:Y:S02]  /*7890*/  ISETP.LT.OR P0, PT, R41, R218, P0 ;  /* 0x000000da2900720c */ /* 0x000fe40000701670 */
[----:B------:R-:W-:Y:S02]  /*78a0*/  IABS R3, R5 ;  /* 0x0000000500037213 */ /* 0x000fe40000000000 */
[----:B------:R-:W-:Y:S01]  /*78b0*/  IABS R9, R7 ;  /* 0x0000000700097213 */ /* 0x000fe20000000000 */
[----:B------:R-:W-:Y:S01]  /*78c0*/  IMAD.MOV.U32 R7, RZ, RZ, R6 ;  /* 0x000000ffff077224 */ /* 0x000fe200078e0006 */
[----:B------:R-:W-:-:S02]  /*78d0*/  FSEL R181, R13, -INF , !P1 ;  /* 0xff8000000db57808 */ /* 0x000fc40004800000 */
[----:B------:R-:W-:Y:S02]  /*78e0*/  IABS R5, R8 ;  /* 0x0000000800057213 */ /* 0x000fe40000000000 */
[CC--:B------:R-:W-:Y:S02]  /*78f0*/  ISETP.GE.AND P2, PT, R40.reuse, R227.reuse, PT ;  /* 0x000000e32800720c */ /* 0x0c0fe40003f46270 */
[----:B------:R-:W-:Y:S02]  /*7900*/  ISETP.GE.AND P6, PT, R40, R226, PT ;  /* 0x000000e22800720c */ /* 0x000fe40003fc6270 */
[----:B------:R-:W-:Y:S02]  /*7910*/  ISETP.GE.AND P1, PT, R41, R227, PT ;  /* 0x000000e32900720c */ /* 0x000fe40003f26270 */
[----:B------:R-:W-:Y:S02]  /*7920*/  I2FP.F32.S32 R8, R4 ;  /* 0x0000000400087245 */ /* 0x000fe40000201400 */
[----:B------:R-:W-:Y:S01]  /*7930*/  I2FP.F32.S32 R4, R3 ;  /* 0x0000000300047245 */ /* 0x000fe20000201400 */
[----:B------:R-:W-:Y:S01]  /*7940*/  IMAD.MOV.U32 R3, RZ, RZ, R9 ;  /* 0x000000ffff037224 */ /* 0x000fe200078e0009 */
[----:B------:R-:W-:Y:S01]  /*7950*/  FSEL R177, R11, -INF , !P0 ;  /* 0xff8000000bb17808 */ /* 0x000fe20004000000 */
[----:B------:R-:W-:Y:S01]  /*7960*/  FFMA.FTZ R8, R8, -UR31, R248 ;  /* 0x8000001f08087c23 */ /* 0x000fe200080100f8 */
[----:B------:R-:W-:Y:S01]  /*7970*/  PLOP3.LUT P0, PT, PT, PT, UP0, 0x80, 0x0 ;  /* 0x000000000000781c */ /* 0x000fe20003f0f008 */
[----:B------:R-:W-:Y:S01]  /*7980*/  FFMA.FTZ R4, R4, -UR31, R250 ;  /* 0x8000001f04047c23 */ /* 0x000fe200080100fa */
[----:B------:R-:W-:-:S02]  /*7990*/  ISETP.LT.OR P2, PT, R40, R219, P2 ;  /* 0x000000db2800720c */ /* 0x000fc40001741670 */
[----:B------:R-:W-:Y:S02]  /*79a0*/  ISETP.LT.OR P6, PT, R40, R218, P6 ;  /* 0x000000da2800720c */ /* 0x000fe400037c1670 */
[----:B------:R-:W-:Y:S02]  /*79b0*/  ISETP.LT.OR P1, PT, R41, R219, P1 ;  /* 0x000000db2900720c */ /* 0x000fe40000f21670 */
[----:B------:R-:W-:Y:S02]  /*79c0*/  I2FP.F32.S32 R6, R5 ;  /* 0x0000000500067245 */ /* 0x000fe40000201400 */
[----:B------:R-:W-:Y:S02]  /*79d0*/  I2FP.F32.S32 R5, R7 ;  /* 0x0000000700057245 */ /* 0x000fe40000201400 */
[----:B------:R-:W-:Y:S01]  /*79e0*/  I2FP.F32.S32 R3, R3 ;  /* 0x0000000300037245 */ /* 0x000fe20000201400 */
[----:B------:R-:W-:Y:S01]  /*79f0*/  FFMA.FTZ R6, R6, -UR31, R95 ;  /* 0x8000001f06067c23 */ /* 0x000fe2000801005f */
[----:B------:R-:W-:Y:S01]  /*7a00*/  FSEL R100, R105, -INF , !P2 ;  /* 0xff80000069647808 */ /* 0x000fe20005000000 */
[----:B------:R-:W-:Y:S01]  /*7a10*/  FFMA.FTZ R5, R5, -UR31, R249 ;  /* 0x8000001f05057c23 */ /* 0x000fe200080100f9 */
[----:B------:R-:W-:Y:S01]  /*7a20*/  FSEL R180, R10, -INF , !P6 ;  /* 0xff8000000ab47808 */ /* 0x000fe20007000000 */
[----:B------:R-:W-:Y:S01]  /*7a30*/  FFMA.FTZ R3, R3, -UR31, R251 ;  /* 0x8000001f03037c23 */ /* 0x000fe200080100fb */
[----:B------:R-:W-:-:S02]  /*7a40*/  FSEL R97, R92, -INF , !P1 ;  /* 0xff8000005c617808 */ /* 0x000fc40004800000 */
[C---:B------:R-:W-:Y:S02]  /*7a50*/  ISETP.GE.AND P4, PT, R41.reuse, R225, PT ;  /* 0x000000e12900720c */ /* 0x040fe40003f86270 */
[----:B------:R-:W-:Y:S02]  /*7a60*/  ISETP.GE.AND P2, PT, R41, R224, PT ;  /* 0x000000e02900720c */ /* 0x000fe40003f46270 */
[C---:B------:R-:W-:Y:S02]  /*7a70*/  ISETP.GE.AND P6, PT, R42.reuse, R227, PT ;  /* 0x000000e32a00720c */ /* 0x040fe40003fc6270 */
[C---:B------:R-:W-:Y:S02]  /*7a80*/  ISETP.GE.AND P5, PT, R42.reuse, R226, PT ;  /* 0x000000e22a00720c */ /* 0x040fe40003fa6270 */
[C---:B------:R-:W-:Y:S02]  /*7a90*/  ISETP.GE.AND P3, PT, R42.reuse, R225, PT ;  /* 0x000000e12a00720c */ /* 0x040fe40003f66270 */
[----:B------:R-:W-:-:S02]  /*7aa0*/  ISETP.GE.AND P1, PT, R42, R224, PT ;  /* 0x000000e02a00720c */ /* 0x000fc40003f26270 */
[C---:B------:R-:W-:Y:S02]  /*7ab0*/  ISETP.LT.OR P4, PT, R41.reuse, R217, P4 ;  /* 0x000000d92900720c */ /* 0x040fe40002781670 */
[----:B------:R-:W-:Y:S02]  /*7ac0*/  ISETP.LT.OR P2, PT, R41, R216, P2 ;  /* 0x000000d82900720c */ /* 0x000fe40001741670 */
[C---:B------:R-:W-:Y:S02]  /*7ad0*/  ISETP.LT.OR P6, PT, R42.reuse, R219, P6 ;  /* 0x000000db2a00720c */ /* 0x040fe400037c1670 */
[C---:B------:R-:W-:Y:S02]  /*7ae0*/  ISETP.LT.OR P5, PT, R42.reuse, R218, P5 ;  /* 0x000000da2a00720c */ /* 0x040fe40002fa1670 */
        /* <DEDUP_REMOVED lines=8> */
[----:B---3--:R-:W-:Y:S06]  /*7b70*/  @!P0 BRA `(.L_x_973) ;  /* 0x0000000000f48947 */ /* 0x008fec0003800000 */
[----:B------:R-:W2:Y:S01]  /*7b80*/  LDL.64 R16, [R1+0x78] ;  /* 0x0000780001107983 */ /* 0x000ea20000100a00 */
[----:B------:R-:W-:-:S03]  /*7b90*/  ULDC UR6, c[0x0][0x2d0] ;  /* 0x0000b40000067ab9 */ /* 0x000fc60000000800 */
[----:B------:R-:W3:Y:S01]  /*7ba0*/  LDL.64 R52, [R1+0x80] ;  /* 0x0000800001347983 */ /* 0x000ee20000100a00 */
[----:B------:R-:W-:Y:S01]  /*7bb0*/  UIADD3 UR7, UR18, -0x2, URZ ;  /* 0xfffffffe12077890 */ /* 0x000fe2000fffe03f */
[----:B------:R-:W-:Y:S01]  /*7bc0*/  IMAD.U32 R6, RZ, RZ, UR12 ;  /* 0x0000000cff067e24 */ /* 0x000fe2000f8e00ff */
[----:B------:R-:W-:Y:S01]  /*7bd0*/  BSSY B0, `(.L_x_974) ;  /* 0x0000036000007945 */ /* 0x000fe20003800000 */
[----:B------:R-:W-:Y:S02]  /*7be0*/  IMAD.U32 R9, RZ, RZ, UR12 ;  /* 0x0000000cff097e24 */ /* 0x000fe4000f8e00ff */
[----:B------:R-:W-:Y:S02]  /*7bf0*/  IMAD.U32 R8, RZ, RZ, UR13 ;  /* 0x0000000dff087e24 */ /* 0x000fe4000f8e00ff */
[----:B------:R-:W-:Y:S01]  /*7c00*/  IMAD.U32 R4, RZ, RZ, UR7 ;  /* 0x00000007ff047e24 */ /* 0x000fe2000f8e00ff */
[----:B--2---:R-:W-:Y:S01]  /*7c10*/  ISETP.GE.AND P1, PT, R16, UR6, PT ;  /* 0x0000000610007c0c */ /* 0x004fe2000bf26270 */
[----:B------:R-:W-:-:S02]  /*7c20*/  USHF.R.S32.HI UR6, URZ, 0x1f, UR7 ;  /* 0x0000001f3f067899 */ /* 0x000fc40008011407 */
[----:B------:R-:W-:Y:S01]  /*7c30*/  UIMAD UR7, UR29, UR7, URZ ;  /* 0x000000071d0772a4 */ /* 0x000fe2000f8e023f */
[----:B---3--:R-:W-:-:S03]  /*7c40*/  IMAD.WIDE.U32 R4, R4, UR30, R52 ;  /* 0x0000001e04047c25 */ /* 0x008fc6000f8e0034 */
[----:B------:R-:W-:-:S06]  /*7c50*/  UIMAD UR6, UR6, UR30, UR7 ;  /* 0x0000001e060672a4 */ /* 0x000fcc000f8e0207 */
[----:B------:R-:W1:Y:S01]  /*7c60*/  @!P1 LDC.64 R12, c[0x0][0x218] ;  /* 0x00008600ff0c9b82 */ /* 0x000e620000000a00 */
[----:B------:R-:W-:Y:S01]  /*7c70*/  VIADD R7, R5, UR6 ;  /* 0x0000000605077c36 */ /* 0x000fe20008000000 */
[----:B------:R-:W-:Y:S01]  /*7c80*/  @!P1 LEA R6, P2, R6, R4, 0x6 ;  /* 0x0000000406069211 */ /* 0x000fe200078430ff */
[----:B------:R2:W-:Y:S01]  /*7c90*/  @P1 STS [R228+0x2000], RZ ;  /* 0x002000ffe4001388 */ /* 0x0005e20000000800 */
[C---:B------:R-:W-:Y:S02]  /*7ca0*/  @!P1 IADD3 R3, P3, R4.reuse, UR35, RZ ;  /* 0x0000002304039c10 */ /* 0x040fe4000ff7e0ff */
[----:B------:R-:W-:Y:S01]  /*7cb0*/  @!P1 LEA.HI.X R14, R9, R7, R8, 0x6, P2 ;  /* 0x00000007090e9211 */ /* 0x000fe200010f3408 */
[----:B------:R2:W-:Y:S01]  /*7cc0*/  @P1 STS [R228+0x2004], RZ ;  /* 0x002004ffe4001388 */ /* 0x0005e20000000800 */
[----:B------:R-:W3:Y:S01]  /*7cd0*/  @!P1 LDC.64 R10, c[0x0][0x218] ;  /* 0x00008600ff0a9b82 */ /* 0x000ee20000000a00 */
[----:B------:R-:W-:Y:S02]  /*7ce0*/  @!P1 IADD3.X R9, R7, UR34, RZ, P3, !PT ;  /* 0x0000002207099c10 */ /* 0x000fe40009ffe4ff */
        /* <DEDUP_REMOVED lines=36> */
.L_x_975:
[----:B------:R-:W-:Y:S05]  /*7f30*/  BSYNC B0 ;  /* 0x0000000000007941 */ /* 0x000fea0003800000 */
.L_x_974:
[----:B------:R-:W0:Y:S02]  /*7f40*/  LDGDEPBAR ;  /* 0x00000000000079af */ /* 0x000e240000000000 */
.L_x_973:
[----:B------:R-:W-:Y:S01]  /*7f50*/  FMNMX.FTZ R3, R72, R68, !PT ;  /* 0x0000004448037209 */ /* 0x000fe20007810000 */
[----:B------:R-:W-:Y:S01]  /*7f60*/  STL [R1+0xe8], R222 ;  /* 0x0000e8de01007387 */ /* 0x000fe20000100800 */
[----:B-1----:R-:W-:Y:S01]  /*7f70*/  VIADD R5, R205, 0x4 ;  /* 0x00000004cd057836 */ /* 0x002fe20000000000 */
[----:B--2---:R-:W-:Y:S01]  /*7f80*/  LOP3.LUT R13, R204, UR26, RZ, 0x3c, !PT ;  /* 0x0000001acc0d7c12 */ /* 0x004fe2000f8e3cff */
[----:B------:R-:W-:Y:S01]  /*7f90*/  USHF.L.U32 UR38, UR17, 0x2, URZ ;  /* 0x0000000211267899 */ /* 0x000fe2000800063f */
[----:B------:R-:W-:Y:S01]  /*7fa0*/  FMNMX.FTZ R3, R49, R3, !PT ;  /* 0x0000000331037209 */ /* 0x000fe20007810000 */
[----:B------:R-:W-:Y:S01]  /*7fb0*/  STL [R1+0xe4], R221 ;  /* 0x0000e4dd01007387 */ /* 0x000fe20000100800 */
[----:B------:R-:W-:Y:S01]  /*7fc0*/  IMAD.WIDE.U32 R90, R5, -0x326172a9, RZ ;  /* 0xcd9e8d57055a7825 */ /* 0x000fe200078e00ff */
[----:B------:R-:W-:Y:S01]  /*7fd0*/  UIADD3 UR29, UR27, -0x4498517b, URZ ;  /* 0xbb67ae851b1d7890 */ /* 0x000fe2000fffe03f */
[----:B------:R-:W-:Y:S01]  /*7fe0*/  FMNMX.FTZ R3, R46, R3, !PT ;  /* 0x000000032e037209 */ /* 0x000fe20007810000 */
[----:B------:R-:W-:Y:S01]  /*7ff0*/  STL [R1+0xe0], R220 ;  /* 0x0000e0dc01007387 */ /* 0x000fe20000100800 */
[----:B------:R-:W-:Y:S01]  /*8000*/  IMAD.WIDE.U32 R94, R239, -0x2daee0ad, RZ ;  /* 0xd2511f53ef5e7825 */ /* 0x000fe200078e00ff */
[----:B------:R-:W-:Y:S01]  /*8010*/  UIADD3 UR30, UR26, -0x61c88647, URZ ;  /* 0x9e3779b91a1e7890 */ /* 0x000fe2000fffe03f */
[----:B------:R-:W-:Y:S01]  /*8020*/  FMNMX.FTZ R3, R47, R3, !PT ;  /* 0x000000032f037209 */ /* 0x000fe20007810000 */
[----:B------:R-:W-:Y:S01]  /*8030*/  STL [R1+0xdc], R219 ;  /* 0x0000dcdb01007387 */ /* 0x000fe20000100800 */
[----:B------:R-:W-:Y:S01]  /*8040*/  IMAD.U32 R6, RZ, RZ, UR38 ;  /* 0x00000026ff067e24 */ /* 0x000fe2000f8e00ff */
[----:B------:R-:W-:Y:S01]  /*8050*/  UIADD3 UR7, UR26, 0x3c6ef372, URZ ;  /* 0x3c6ef3721a077890 */ /* 0x000fe2000fffe03f */
[----:B------:R-:W-:Y:S01]  /*8060*/  FMNMX.FTZ R3, R45, R3, !PT ;  /* 0x000000032d037209 */ /* 0x000fe20007810000 */
[----:B------:R-:W-:Y:S01]  /*8070*/  STL [R1+0xd8], R218 ;  /* 0x0000d8da01007387 */ /* 0x000fe20000100800 */
[----:B------:R-:W-:Y:S01]  /*8080*/  UIADD3 UR6, UR27, 0x76cf5d0a, URZ ;  /* 0x76cf5d0a1b067890 */ /* 0x000fe2000fffe03f */
[----:B------:R-:W-:Y:S01]  /*8090*/  LOP3.LUT R6, R95, UR27, R6, 0x96, !PT ;  /* 0x0000001b5f067c12 */ /* 0x000fe2000f8e9606 */
[----:B------:R-:W-:Y:S01]  /*80a0*/  UIADD3 UR25, UR27, 0x32370b8f, URZ ;  /* 0x32370b8f1b197890 */ /* 0x000fe2000fffe03f */
[----:B------:R-:W-:Y:S01]  /*80b0*/  FMNMX.FTZ R3, R43, R3, !PT ;  /* 0x000000032b037209 */ /* 0x000fe20007810000 */
[----:B------:R-:W-:Y:S01]  /*80c0*/  STL [R1+0xd4], R217 ;  /* 0x0000d4d901007387 */ /* 0x000fe20000100800 */
[----:B------:R-:W-:Y:S01]  /*80d0*/  UIADD3 UR28, UR26, -0x255992d5, URZ ;  /* 0xdaa66d2b1a1c7890 */ /* 0x000fe2000fffe03f */
[----:B------:R-:W-:Y:S01]  /*80e0*/  IMAD.WIDE.U32 R14, R6, -0x326172a9, RZ ;  /* 0xcd9e8d57060e7825 */ /* 0x000fe200078e00ff */
[----:B------:R-:W-:Y:S01]  /*80f0*/  FMNMX.FTZ R3, R44, R3, !PT ;  /* 0x000000032c037209 */ /* 0x000fe20007810000 */
[----:B------:R-:W-:Y:S01]  /*8100*/  STL [R1+0xd0], R216 ;  /* 0x0000d0d801007387 */ /* 0x000fe20000100800 */
[----:B------:R-:W-:Y:S01]  /*8110*/  UIADD3 UR24, UR26, 0x78dde6e4, URZ ;  /* 0x78dde6e41a187890 */ /* 0x000fe2000fffe03f */
[----:B------:R-:W-:Y:S01]  /*8120*/  IMAD.WIDE.U32 R106, R205, -0x326172a9, RZ ;  /* 0xcd9e8d57cd6a7825 */ /* 0x000fe200078e00ff */
[----:B------:R-:W-:Y:S01]  /*8130*/  FMNMX.FTZ R3, R111, R3, !PT ;  /* 0x000000036f037209 */ /* 0x000fe20007810000 */
[----:B------:R-:W-:Y:S01]  /*8140*/  STL [R1+0xcc], R215 ;  /* 0x0000ccd701007387 */ /* 0x000fe20000100800 */
[----:B------:R-:W-:Y:S01]  /*8150*/  UIADD3 UR21, UR27, -0x126145ec, URZ ;  /* 0xed9eba141b157890 */ /* 0x000fe2000fffe03f */
[----:B------:R-:W-:Y:S01]  /*8160*/  LEA R204, R2, UR4, 0x1 ;  /* 0x0000000402cc7c11 */ /* 0x000fe2000f8e08ff */
[----:B------:R-:W-:Y:S01]  /*8170*/  UIADD3 UR19, UR27, -0x56f99767, URZ ;  /* 0xa90668991b137890 */ /* 0x000fe2000fffe03f */
[----:B------:R-:W-:Y:S01]  /*8180*/  FMNMX.FTZ R3, R110, R3, !PT ;  /* 0x000000036e037209 */ /* 0x000fe20007810000 */
[----:B------:R-:W-:Y:S01]  /*8190*/  STL [R1+0xc8], R214 ;  /* 0x0000c8d601007387 */ /* 0x000fe20000100800 */
[----:B------:R-:W-:Y:S01]  /*81a0*/  UIADD3 UR20, UR26, 0x1715609d, URZ ;  /* 0x1715609d1a147890 */ /* 0x000fe2000fffe03f */
[----:B------:R-:W-:Y:S01]  /*81b0*/  LOP3.LUT R39, R15, UR30, R106, 0x96, !PT ;  /* 0x0000001e0f277c12 */ /* 0x000fe2000f8e966a */
[----:B------:R-:W-:Y:S01]  /*81c0*/  IMAD R205, R0, 0x2, R204 ;  /* 0x0000000200cd7824 */ /* 0x000fe200078e02cc */
[----:B------:R-:W-:Y:S01]  /*81d0*/  FMNMX.FTZ R3, R99, R3, !PT ;  /* 0x0000000363037209 */ /* 0x000fe20007810000 */
[----:B------:R-:W-:Y:S01]  /*81e0*/  STL [R1+0xc4], R213 ;  /* 0x0000c4d501007387 */ /* 0x000fe20000100800 */
[----:B------:R-:W-:-:S02]  /*81f0*/  UIADD3 UR4, UR38, 0x1, URZ ;  /* 0x0000000126047890 */ /* 0x000fc4000fffe03f */
        /* <DEDUP_REMOVED lines=20> */
[----:B------:R1:W-:Y:S01]  /*8340*/  STL [R1+0xa0], R5 ;  /* 0x0000a00501007387 */ /* 0x0003e20000100800 */
[----:B------:R-:W-:-:S02]  /*8350*/  FMNMX.FTZ R3, R78, R3, !PT ;  /* 0x000000034e037209 */ /* 0x000fc40007810000 */
[----:B------:R-:W-:Y:S01]  /*8360*/  FMNMX.FTZ R4, R168, R4, !PT ;  /* 0x00000004a8047209 */ /* 0x000fe20007810000 */
[----:B------:R-:W-:Y:S01]  /*8370*/  STL [R1+0x1c], R13 ;  /* 0x00001c0d01007387 */ /* 0x000fe20000100800 */
[----:B------:R-:W-:Y:S02]  /*8380*/  FMNMX.FTZ R3, R79, R3, !PT ;  /* 0x000000034f037209 */ /* 0x000fe40007810000 */
[----:B------:R-:W-:Y:S01]  /*8390*/  FMNMX.FTZ R4, R163, R4, !PT ;  /* 0x00000004a3047209 */ /* 0x000fe20007810000 */
[----:B------:R-:W-:Y:S01]  /*83a0*/  LDSM.16.MT88.4 R52, [R204+0x4400] ;  /* 0x00440000cc34783b */ /* 0x000fe20000004200 */
        /* <DEDUP_REMOVED lines=8> */
[----:B-1----:R-:W-:-:S02]  /*8430*/  LOP3.LUT R5, R91, R13, RZ, 0x3c, !PT ;  /* 0x0000000d5b057212 */ /* 0x002fc400078e3cff */
[----:B------:R-:W-:Y:S02]  /*8440*/  FMNMX.FTZ R3, R103, R3, !PT ;  /* 0x0000000367037209 */ /* 0x000fe40007810000 */
[----:B------:R-:W-:Y:S01]  /*8450*/  FMNMX.FTZ R4, R199, R4, !PT ;  /* 0x00000004c7047209 */ /* 0x000fe20007810000 */
[----:B------:R-:W-:Y:S01]  /*8460*/  IMAD.WIDE.U32 R92, R5, -0x2daee0ad, RZ ;  /* 0xd2511f53055c7825 */ /* 0x000fe200078e00ff */
[----:B------:R-:W-:-:S04]  /*8470*/  FMNMX.FTZ R3, R87, R3, !PT ;  /* 0x0000000357037209 */ /* 0x000fc80007810000 */
[----:B------:R-:W-:Y:S02]  /*8480*/  LOP3.LUT R5, R93, UR29, R94, 0x96, !PT ;  /* 0x0000001d5d057c12 */ /* 0x000fe4000f8e965e */
[----:B------:R-:W-:-:S03]  /*8490*/  FMNMX.FTZ R3, R143, R3, !PT ;  /* 0x000000038f037209 */ /* 0x000fc60007810000 */
[----:B------:R-:W-:Y:S01]  /*84a0*/  IMAD.WIDE.U32 R58, R5, -0x326172a9, RZ ;  /* 0xcd9e8d57053a7825 */ /* 0x000fe200078e00ff */
        /* <DEDUP_REMOVED lines=11> */
[----:B------:R-:W-:Y:S02]  /*8560*/  FMNMX.FTZ R37, R182, R8, !PT ;  /* 0x00000008b6257209 */ /* 0x000fe40007810000 */
[----:B------:R-:W-:Y:S02]  /*8570*/  LOP3.LUT R5, R5, UR6, R92, 0x96, !PT ;  /* 0x0000000605057c12 */ /* 0x000fe4000f8e965c */
[----:B------:R-:W-:Y:S01]  /*8580*/  FMNMX.FTZ R3, R160, R3, !PT ;  /* 0x00000003a0037209 */ /* 0x000fe20007810000 */
[----:B------:R-:W1:Y:S01]  /*8590*/  SHFL.BFLY PT, R12, R37, 0x2, 0x1f ;  /* 0x0c401f00250c7f89 */ /* 0x000e6200000e0000 */
        /* <DEDUP_REMOVED lines=9> */
[----:B------:R-:W-:Y:S02]  /*8630*/  FMNMX.FTZ R7, R172, R3, !PT ;  /* 0x00000003ac077209 */ /* 0x000fe40007810000 */
[----:B------:R-:W-:Y:S01]  /*8640*/  LOP3.LUT R3, R107, R13, RZ, 0x3c, !PT ;  /* 0x0000000d6b037212 */ /* 0x000fe200078e3cff */
[----:B------:R-:W-:Y:S01]  /*8650*/  IMAD.WIDE.U32 R10, R10, -0x2daee0ad, RZ ;  /* 0xd2511f530a0a7825 */ /* 0x000fe200078e00ff */
[----:B------:R-:W-:-:S02]  /*8660*/  LOP3.LUT R6, R5, UR21, R6, 0x96, !PT ;  /* 0x0000001505067c12 */ /* 0x000fc4000f8e9606 */
[----:B------:R-:W-:Y:S01]  /*8670*/  FMNMX.FTZ R5, R166, R7, !PT ;  /* 0x00000007a6057209 */ /* 0x000fe20007810000 */
[----:B------:R-:W-:Y:S01]  /*8680*/  IMAD.WIDE.U32 R88, R3, -0x2daee0ad, RZ ;  /* 0xd2511f5303587825 */ /* 0x000fe200078e00ff */
[----:B------:R-:W-:Y:S02]  /*8690*/  LOP3.LUT R9, R11, UR19, R4, 0x96, !PT ;  /* 0x000000130b097c12 */ /* 0x000fe4000f8e9604 */
[----:B------:R-:W-:Y:S01]  /*86a0*/  FMNMX.FTZ R5, R165, R5, !PT ;  /* 0x00000005a5057209 */ /* 0x000fe20007810000 */
[----:B------:R-:W-:Y:S01]  /*86b0*/  IMAD.WIDE.U32 R6, R6, -0x326172a9, RZ ;  /* 0xcd9e8d5706067825 */ /* 0x000fe200078e00ff */
[----:B-1----:R-:W-:Y:S02]  /*86c0*/  FMNMX.FTZ R37, R37, R12, !PT ;  /* 0x0000000c25257209 */ /* 0x002fe40007810000 */
[----:B------:R-:W-:Y:S02]  /*86d0*/  FMNMX.FTZ R3, R118, R5, !PT ;  /* 0x0000000576037209 */ /* 0x000fe40007810000 */
[----:B------:R-:W-:Y:S01]  /*86e0*/  FMNMX.FTZ R4, R127, R113, !PT ;  /* 0x000000717f047209 */ /* 0x000fe20007810000 */
[----:B------:R-:W1:Y:S01]  /*86f0*/  SHFL.BFLY PT, R12, R37, 0x1, 0x1f ;  /* 0x0c201f00250c7f89 */ /* 0x000e6200000e0000 */
[----:B------:R-:W-:-:S02]  /*8700*/  FMNMX.FTZ R3, R238, R3, !PT ;  /* 0x00000003ee037209 */ /* 0x000fc40007810000 */
[----:B------:R-:W-:Y:S02]  /*8710*/  FMNMX.FTZ R4, R112, R4, !PT ;  /* 0x0000000470047209 */ /* 0x000fe40007810000 */
[----:B------:R-:W-:Y:S01]  /*8720*/  LOP3.LUT R5, R89, UR29, R94, 0x96, !PT ;  /* 0x0000001d59057c12 */ /* 0x000fe2000f8e965e */
[----:B------:R-:W-:Y:S01]  /*8730*/  ULDC UR29, c[0x0][0x2ec] ;  /* 0x0000bb00001d7ab9 */ /* 0x000fe20000000800 */
[----:B------:R-:W-:Y:S02]  /*8740*/  LOP3.LUT R11, R7, UR20, R8, 0x96, !PT ;  /* 0x00000014070b7c12 */ /* 0x000fe4000f8e9608 */
[----:B------:R-:W-:Y:S01]  /*8750*/  FMNMX.FTZ R3, R232, R3, !PT ;  /* 0x00000003e8037209 */ /* 0x000fe20007810000 */
[----:B------:R-:W-:Y:S01]  /*8760*/  IMAD.WIDE.U32 R56, R5, -0x326172a9, RZ ;  /* 0xcd9e8d5705387825 */ /* 0x000fe200078e00ff */
[----:B------:R-:W-:Y:S02]  /*8770*/  FMNMX.FTZ R7, R109, R4, !PT ;  /* 0x000000046d077209 */ /* 0x000fe40007810000 */
[----:B------:R-:W-:Y:S01]  /*8780*/  FMNMX.FTZ R8, R203, R3, !PT ;  /* 0x00000003cb087209 */ /* 0x000fe20007810000 */
[----:B------:R-:W-:Y:S01]  /*8790*/  IMAD.WIDE.U32 R4, R9, -0x326172a9, RZ ;  /* 0xcd9e8d5709047825 */ /* 0x000fe200078e00ff */
[----:B------:R-:W-:-:S02]  /*87a0*/  FMNMX.FTZ R7, R125, R7, !PT ;  /* 0x000000077d077209 */ /* 0x000fc40007810000 */
[----:B------:R-:W-:Y:S02]  /*87b0*/  FMNMX.FTZ R8, R200, R8, !PT ;  /* 0x00000008c8087209 */ /* 0x000fe40007810000 */
[----:B------:R-:W-:Y:S02]  /*87c0*/  LOP3.LUT R3, R5, UR37, R6, 0x96, !PT ;  /* 0x0000002505037c12 */ /* 0x000fe4000f8e9606 */
[----:B------:R-:W-:Y:S01]  /*87d0*/  FMNMX.FTZ R9, R124, R7, !PT ;  /* 0x000000077c097209 */ /* 0x000fe20007810000 */
[----:B------:R-:W-:Y:S01]  /*87e0*/  IMAD.WIDE.U32 R6, R11, -0x2daee0ad, RZ ;  /* 0xd2511f530b067825 */ /* 0x000fe200078e00ff */
[----:B------:R-:W-:Y:S02]  /*87f0*/  LOP3.LUT R11, R4, 0xffff, RZ, 0xc0, !PT ;  /* 0x0000ffff040b7812 */ /* 0x000fe400078ec0ff */
[----:B------:R-:W-:Y:S02]  /*8800*/  FMNMX.FTZ R5, R195, R8, !PT ;  /* 0x00000008c3057209 */ /* 0x000fe40007810000 */
[----:B------:R-:W-:-:S02]  /*8810*/  FMNMX.FTZ R8, R108, R9, !PT ;  /* 0x000000096c087209 */ /* 0x000fc40007810000 */
[----:B------:R-:W-:Y:S02]  /*8820*/  LOP3.LUT R15, R4, 0xff, RZ, 0xc0, !PT ;  /* 0x000000ff040f7812 */ /* 0x000fe400078ec0ff */
[--C-:B------:R-:W-:Y:S02]  /*8830*/  SHF.R.U32.HI R16, RZ, 0x10, R4.reuse ;  /* 0x00000010ff107819 */ /* 0x100fe40000011604 */
[----:B------:R-:W-:Y:S02]  /*8840*/  SHF.R.U32.HI R17, RZ, 0x18, R4 ;  /* 0x00000018ff117819 */ /* 0x000fe40000011604 */
[----:B------:R-:W-:Y:S02]  /*8850*/  FMNMX.FTZ R4, R128, R116, !PT ;  /* 0x0000007480047209 */ /* 0x000fe40007810000 */
[----:B------:R-:W-:Y:S02]  /*8860*/  FMNMX.FTZ R5, R194, R5, !PT ;  /* 0x00000005c2057209 */ /* 0x000fe40007810000 */
[----:B------:R-:W-:-:S02]  /*8870*/  FMNMX.FTZ R8, R98, R8, !PT ;  /* 0x0000000862087209 */ /* 0x000fc40007810000 */
[----:B-1----:R-:W-:Y:S02]  /*8880*/  FMNMX.FTZ R37, R37, R12, !PT ;  /* 0x0000000c25257209 */ /* 0x002fe40007810000 */
[----:B------:R-:W-:Y:S02]  /*8890*/  FMNMX.FTZ R4, R117, R4, !PT ;  /* 0x0000000475047209 */ /* 0x000fe40007810000 */
[----:B------:R-:W-:Y:S02]  /*88a0*/  FMNMX.FTZ R36, R187, R5, !PT ;  /* 0x00000005bb247209 */ /* 0x000fe40007810000 */
[----:B------:R-:W-:Y:S02]  /*88b0*/  FMNMX.FTZ R5, R151, R8, !PT ;  /* 0x0000000897057209 */ /* 0x000fe40007810000 */
[----:B------:R-:W-:Y:S01]  /*88c0*/  FMNMX.FTZ R8, R104, R4, !PT ;  /* 0x0000000468087209 */ /* 0x000fe20007810000 */
[----:B------:R-:W-:Y:S01]  /*88d0*/  FMUL.FTZ R4, R37, UR29 ;  /* 0x0000001d25047c20 */ /* 0x000fe20008410000 */
[----:B------:R-:W-:-:S02]  /*88e0*/  FMNMX.FTZ R36, R185, R36, !PT ;  /* 0x00000024b9247209 */ /* 0x000fc40007810000 */
[----:B------:R-:W-:Y:S02]  /*88f0*/  FMNMX.FTZ R9, R144, R5, !PT ;  /* 0x0000000590097209 */ /* 0x000fe40007810000 */
[----:B------:R-:W-:Y:S01]  /*8900*/  FSETP.NEU.FTZ.AND P1, PT, R37, -INF , PT ;  /* 0xff8000002500780b */ /* 0x000fe20003f3d000 */
[----:B------:R-:W1:Y:S01]  /*8910*/  SHFL.BFLY PT, R12, R36, 0x2, 0x1f ;  /* 0x0c401f00240c7f89 */ /* 0x000e6200000e0000 */
[----:B------:R-:W-:Y:S02]  /*8920*/  LOP3.LUT R18, R7, UR36, R10, 0x96, !PT ;  /* 0x0000002407127c12 */ /* 0x000fe4000f8e960a */
[----:B------:R-:W-:Y:S02]  /*8930*/  LOP3.LUT R10, R6, 0xffff, RZ, 0xc0, !PT ;  /* 0x0000ffff060a7812 */ /* 0x000fe400078ec0ff */
[----:B------:R-:W-:Y:S02]  /*8940*/  LOP3.LUT R38, R57, UR7, R14, 0x96, !PT ;  /* 0x0000000739267c12 */ /* 0x000fe4000f8e960e */
[----:B------:R-:W-:-:S02]  /*8950*/  SHF.R.U32.HI R5, RZ, 0x8, R11 ;  /* 0x00000008ff057819 */ /* 0x000fc4000001160b */
[----:B------:R-:W-:Y:S02]  /*8960*/  FSEL R4, R4, RZ, P1 ;  /* 0x000000ff04047208 */ /* 0x000fe40000800000 */
[----:B------:R-:W-:Y:S02]  /*8970*/  FMNMX.FTZ R7, R142, R9, !PT ;  /* 0x000000098e077209 */ /* 0x000fe40007810000 */
[----:B------:R-:W-:Y:S02]  /*8980*/  LOP3.LUT R11, R6, 0xff, RZ, 0xc0, !PT ;  /* 0x000000ff060b7812 */ /* 0x000fe400078ec0ff */
[--C-:B------:R-:W-:Y:S02]  /*8990*/  SHF.R.U32.HI R13, RZ, 0x10, R6.reuse ;  /* 0x00000010ff0d7819 */ /* 0x100fe40000011606 */
[----:B------:R-:W-:Y:S02]  /*89a0*/  SHF.R.U32.HI R14, RZ, 0x18, R6 ;  /* 0x00000018ff0e7819 */ /* 0x000fe40000011606 */
[----:B------:R-:W-:-:S02]  /*89b0*/  FMNMX.FTZ R6, R130, R8, !PT ;  /* 0x0000000882067209 */ /* 0x000fc40007810000 */
[----:B------:R-:W-:Y:S02]  /*89c0*/  LOP3.LUT R8, R16, 0xff, RZ, 0xc0, !PT ;  /* 0x000000ff10087812 */ /* 0x000fe400078ec0ff */
[----:B------:R-:W-:Y:S01]  /*89d0*/  PRMT R19, R15, 0x5410, R5 ;  /* 0x000054100f137816 */ /* 0x000fe20000000005 */
[--C-:B------:R-:W-:Y:S01]  /*89e0*/  FFMA.FTZ R5, R72, UR29, -R4.reuse ;  /* 0x0000001d48057c23 */ /* 0x100fe20008010804 */
[----:B------:R-:W-:Y:S01]  /*89f0*/  FMNMX.FTZ R9, R137, R7, !PT ;  /* 0x0000000789097209 */ /* 0x000fe20007810000 */
[----:B------:R-:W-:Y:S01]  /*8a00*/  FFMA.FTZ R7, R68, UR29, -R4 ;  /* 0x0000001d44077c23 */ /* 0x000fe20008010804 */
[----:B------:R-:W-:Y:S01]  /*8a10*/  FMNMX.FTZ R6, R120, R6, !PT ;  /* 0x0000000678067209 */ /* 0x000fe20007810000 */
[----:B------:R2:W-:Y:S01]  /*8a20*/  MUFU.EX2 R221, R5 ;  /* 0x0000000500dd7308 */ /* 0x0005e20000000800 */
[----:B------:R-:W-:Y:S02]  /*8a30*/  PRMT R17, R8, 0x5410, R17 ;  /* 0x0000541008117816 */ /* 0x000fe40000000011 */
[----:B------:R-:W-:-:S02]  /*8a40*/  FMNMX.FTZ R8, R159, R9, !PT ;  /* 0x000000099f087209 */ /* 0x000fc40007810000 */
[----:B------:R-:W-:Y:S02]  /*8a50*/  FMNMX.FTZ R6, R102, R6, !PT ;  /* 0x0000000666067209 */ /* 0x000fe40007810000 */
[----:B-1----:R-:W-:Y:S01]  /*8a60*/  FMNMX.FTZ R36, R36, R12, !PT ;  /* 0x0000000c24247209 */ /* 0x002fe20007810000 */
[----:B------:R1:W-:Y:S01]  /*8a70*/  MUFU.EX2 R220, R7 ;  /* 0x0000000700dc7308 */ /* 0x0003e20000000800 */
[----:B------:R-:W-:-:S03]  /*8a80*/  FMNMX.FTZ R6, R101, R6, !PT ;  /* 0x0000000665067209 */ /* 0x000fc60007810000 */
[----:B------:R-:W3:Y:S01]  /*8a90*/  SHFL.BFLY PT, R12, R36, 0x1, 0x1f ;  /* 0x0c201f00240c7f89 */ /* 0x000ee200000e0000 */
[----:B------:R-:W-:Y:S02]  /*8aa0*/  FMNMX.FTZ R6, R147, R6, !PT ;  /* 0x0000000693067209 */ /* 0x000fe40007810000 */
[----:B--2---:R-:W-:Y:S02]  /*8ab0*/  SHF.R.U32.HI R5, RZ, 0x8, R10 ;  /* 0x00000008ff057819 */ /* 0x004fe4000001160a */
[----:B------:R-:W-:Y:S01]  /*8ac0*/  FMNMX.FTZ R9, R146, R6, !PT ;  /* 0x0000000692097209 */ /* 0x000fe20007810000 */
[--C-:B------:R-:W-:Y:S01]  /*8ad0*/  FFMA.FTZ R6, R46, UR29, -R4.reuse ;  /* 0x0000001d2e067c23 */ /* 0x100fe20008010804 */
[----:B------:R-:W-:Y:S01]  /*8ae0*/  PRMT R21, R11, 0x5410, R5 ;  /* 0x000054100b157816 */ /* 0x000fe20000000005 */
[----:B------:R-:W-:Y:S01]  /*8af0*/  FFMA.FTZ R5, R49, UR29, -R4 ;  /* 0x0000001d31057c23 */ /* 0x000fe20008010804 */
[----:B------:R-:W-:Y:S01]  /*8b00*/  FMNMX.FTZ R11, R141, R9, !PT ;  /* 0x000000098d0b7209 */ /* 0x000fe20007810000 */
[----:B------:R-:W-:Y:S01]  /*8b10*/  MUFU.EX2 R233, R6 ;  /* 0x0000000600e97308 */ /* 0x000fe20000000800 */
[----:B-1----:R-:W-:-:S02]  /*8b20*/  FMNMX.FTZ R7, R158, R8, !PT ;  /* 0x000000089e077209 */ /* 0x002fc40007810000 */
[----:B------:R-:W-:Y:S02]  /*8b30*/  LOP3.LUT R8, R13, 0xff, RZ, 0xc0, !PT ;  /* 0x000000ff0d087812 */ /* 0x000fe400078ec0ff */
[----:B------:R-:W-:Y:S02]  /*8b40*/  FMNMX.FTZ R7, R150, R7, !PT ;  /* 0x0000000796077209 */ /* 0x000fe40007810000 */
[----:B------:R-:W-:Y:S01]  /*8b50*/  PRMT R20, R8, 0x5410, R14 ;  /* 0x0000541008147816 */ /* 0x000fe2000000000e */
[----:B------:R1:W2:Y:S01]  /*8b60*/  MUFU.EX2 R241, R5 ;  /* 0x0000000500f17308 */ /* 0x0002a20000000800 */
[----:B------:R-:W-:Y:S02]  /*8b70*/  LOP3.LUT R10, R3, 0xff, RZ, 0xc0, !PT ;  /* 0x000000ff030a7812 */ /* 0x000fe400078ec0ff */
[--C-:B------:R-:W-:Y:S02]  /*8b80*/  SHF.R.U32.HI R8, RZ, 0x10, R3.reuse ;  /* 0x00000010ff087819 */ /* 0x100fe40000011603 */
[----:B------:R-:W-:-:S02]  /*8b90*/  SHF.R.U32.HI R9, RZ, 0x18, R3 ;  /* 0x00000018ff097819 */ /* 0x000fc40000011603 */
[----:B---3--:R-:W-:Y:S02]  /*8ba0*/  FMNMX.FTZ R36, R36, R12, !PT ;  /* 0x0000000c24247209 */ /* 0x008fe40007810000 */
[----:B------:R-:W-:Y:S02]  /*8bb0*/  LOP3.LUT R8, R8, 0xff, RZ, 0xc0, !PT ;  /* 0x000000ff08087812 */ /* 0x000fe400078ec0ff */
[----:B------:R-:W-:Y:S02]  /*8bc0*/  FSETP.NEU.FTZ.AND P1, PT, R36, -INF , PT ;  /* 0xff8000002400780b */ /* 0x000fe40003f3d000 */
[----:B------:R-:W-:Y:S02]  /*8bd0*/  PRMT R15, R8, 0x5410, R9 ;  /* 0x00005410080f7816 */ /* 0x000fe40000000009 */
[----:B------:R-:W-:Y:S02]  /*8be0*/  LOP3.LUT R9, R18, 0xff, RZ, 0xc0, !PT ;  /* 0x000000ff12097812 */ /* 0x000fe400078ec0ff */
[----:B-1----:R-:W-:-:S02]  /*8bf0*/  FMNMX.FTZ R5, R149, R7, !PT ;  /* 0x0000000795057209 */ /* 0x002fc40007810000 */
[----:B------:R-:W-:Y:S02]  /*8c00*/  LOP3.LUT R7, R3, 0xffff, RZ, 0xc0, !PT ;  /* 0x0000ffff03077812 */ /* 0x000fe400078ec0ff */
[----:B------:R-:W-:Y:S02]  /*8c10*/  FMNMX.FTZ R5, R175, R5, !PT ;  /* 0x00000005af057209 */ /* 0x000fe40007810000 */
[----:B------:R-:W-:Y:S02]  /*8c20*/  FMNMX.FTZ R3, R136, R11, !PT ;  /* 0x0000000b88037209 */ /* 0x000fe40007810000 */
[----:B------:R-:W-:Y:S01]  /*8c30*/  FMNMX.FTZ R6, R171, R5, !PT ;  /* 0x00000005ab067209 */ /* 0x000fe20007810000 */
[----:B------:R-:W-:Y:S01]  /*8c40*/  FFMA.FTZ R5, R47, UR29, -R4 ;  /* 0x0000001d2f057c23 */ /* 0x000fe20008010804 */
[----:B------:R-:W-:Y:S02]  /*8c50*/  FMNMX.FTZ R3, R162, R3, !PT ;  /* 0x00000003a2037209 */ /* 0x000fe40007810000 */
[----:B------:R-:W-:Y:S01]  /*8c60*/  SHF.R.U32.HI R7, RZ, 0x8, R7 ;  /* 0x00000008ff077819 */ /* 0x000fe20000011607 */
[----:B------:R1:W-:Y:S03]  /*8c70*/  MUFU.EX2 R207, R5 ;  /* 0x0000000500cf7308 */ /* 0x0003e60000000800 */
[----:B------:R-:W-:-:S02]  /*8c80*/  PRMT R14, R10, 0x5410, R7 ;  /* 0x000054100a0e7816 */ /* 0x000fc40000000007 */
[----:B-1----:R-:W-:Y:S01]  /*8c90*/  FMNMX.FTZ R5, R170, R6, !PT ;  /* 0x00000006aa057209 */ /* 0x002fe20007810000 */
[----:B------:R-:W-:-:S03]  /*8ca0*/  FFMA.FTZ R6, R45, UR29, -R4 ;  /* 0x0000001d2d067c23 */ /* 0x000fc60008010804 */
[----:B------:R-:W-:Y:S01]  /*8cb0*/  FMNMX.FTZ R5, R164, R5, !PT ;  /* 0x00000005a4057209 */ /* 0x000fe20007810000 */
[----:B------:R1:W-:Y:S03]  /*8cc0*/  MUFU.EX2 R206, R6 ;  /* 0x0000000600ce7308 */ /* 0x0003e60000000800 */
[----:B-1----:R-:W-:Y:S02]  /*8cd0*/  FMNMX.FTZ R6, R230, R5, !PT ;  /* 0x00000005e6067209 */ /* 0x002fe40007810000 */
[----:B------:R-:W-:Y:S01]  /*8ce0*/  FMNMX.FTZ R5, R157, R3, !PT ;  /* 0x000000039d057209 */ /* 0x000fe20007810000 */
[--C-:B------:R-:W-:Y:S01]  /*8cf0*/  FFMA.FTZ R3, R43, UR29, -R4.reuse ;  /* 0x0000001d2b037c23 */ /* 0x100fe20008010804 */
[----:B------:R-:W-:Y:S01]  /*8d00*/  FMNMX.FTZ R6, R197, R6, !PT ;  /* 0x00000006c5067209 */ /* 0x000fe20007810000 */
[----:B------:R-:W-:Y:S01]  /*8d10*/  LDSM.16.MT88.4 R40, [R204+0x4000] ;  /* 0x00400000cc28783b */ /* 0x000fe20000004200 */
[----:B------:R-:W-:Y:S01]  /*8d20*/  FMNMX.FTZ R7, R152, R5, !PT ;  /* 0x0000000598077209 */ /* 0x000fe20007810000 */
[----:B------:R-:W-:Y:S01]  /*8d30*/  FFMA.FTZ R5, R44, UR29, -R4 ;  /* 0x0000001d2c057c23 */ /* 0x000fe20008010804 */
[----:B------:R-:W-:Y:S01]  /*8d40*/  FMNMX.FTZ R2, R192, R6, !PT ;  /* 0x00000006c0027209 */ /* 0x000fe20007810000 */
[----:B------:R1:W-:Y:S01]  /*8d50*/  MUFU.EX2 R235, R3 ;  /* 0x0000000300eb7308 */ /* 0x0003e20000000800 */
[----:B------:R-:W-:Y:S01]  /*8d60*/  FMNMX.FTZ R6, R145, R7, !PT ;  /* 0x0000000791067209 */ /* 0x000fe20007810000 */
[----:B------:R-:W-:Y:S01]  /*8d70*/  LDSM.16.MT88.4 R44, [R205+0x4000] ;  /* 0x00400000cd2c783b */ /* 0x000fe20000004200 */
[----:B------:R-:W-:-:S02]  /*8d80*/  FMNMX.FTZ R7, R191, R2, !PT ;  /* 0x00000002bf077209 */ /* 0x000fc40007810000 */
[----:B------:R-:W-:-:S03]  /*8d90*/  FMNMX.FTZ R2, R174, R6, !PT ;  /* 0x00000006ae027209 */ /* 0x000fc60007810000 */
[----:B------:R3:W-:Y:S01]  /*8da0*/  MUFU.EX2 R242, R5 ;  /* 0x0000000500f27308 */ /* 0x0007e20000000800 */
[----:B------:R-:W-:-:S04]  /*8db0*/  FMNMX.FTZ R0, R173, R2, !PT ;  /* 0x00000002ad007209 */ /* 0x000fc80007810000 */
[----:B------:R-:W-:Y:S01]  /*8dc0*/  FMNMX.FTZ R0, R169, R0, !PT ;  /* 0x00000000a9007209 */ /* 0x000fe20007810000 */
[----:B-1----:R-:W-:-:S03]  /*8dd0*/  FMUL.FTZ R3, R36, UR29 ;  /* 0x0000001d24037c20 */ /* 0x002fc60008410000 */
[----:B------:R-:W-:Y:S02]  /*8de0*/  FMNMX.FTZ R0, R167, R0, !PT ;  /* 0x00000000a7007209 */ /* 0x000fe40007810000 */
[----:B------:R-:W-:Y:S02]  /*8df0*/  FSEL R3, R3, RZ, P1 ;  /* 0x000000ff03037208 */ /* 0x000fe40000800000 */
[----:B------:R-:W-:Y:S02]  /*8e00*/  FMNMX.FTZ R0, R237, R0, !PT ;  /* 0x00000000ed007209 */ /* 0x000fe40007810000 */
[----:B---3--:R-:W-:Y:S01]  /*8e10*/  FMNMX.FTZ R5, R184, R7, !PT ;  /* 0x00000007b8057209 */ /* 0x008fe20007810000 */
[--C-:B------:R-:W-:Y:S01]  /*8e20*/  FFMA.FTZ R6, R84, UR29, -R3.reuse ;  /* 0x0000001d54067c23 */ /* 0x100fe20008010803 */
[----:B------:R-:W-:Y:S02]  /*8e30*/  FMNMX.FTZ R0, R236, R0, !PT ;  /* 0x00000000ec007209 */ /* 0x000fe40007810000 */
[----:B------:R-:W-:Y:S01]  /*8e40*/  FMNMX.FTZ R2, R186, R5, !PT ;  /* 0x00000005ba027209 */ /* 0x000fe20007810000 */
[----:B------:R-:W-:Y:S01]  /*8e50*/  FFMA.FTZ R5, R80, UR29, -R3 ;  /* 0x0000001d50057c23 */ /* 0x000fe20008010803 */
[----:B------:R1:W-:Y:S02]  /*8e60*/  MUFU.EX2 R218, R6 ;  /* 0x0000000600da7308 */ /* 0x0003e40000000800 */
[----:B------:R-:W-:-:S04]  /*8e70*/  FMNMX.FTZ R2, R178, R2, !PT ;  /* 0x00000002b2027209 */ /* 0x000fc80007810000 */
[----:B------:R-:W-:Y:S02]  /*8e80*/  FMNMX.FTZ R2, R123, R2, !PT ;  /* 0x000000027b027209 */ /* 0x000fe40007810000 */
[----:B------:R3:W-:Y:S01]  /*8e90*/  MUFU.EX2 R214, R5 ;  /* 0x0000000500d67308 */ /* 0x0007e20000000800 */
[----:B-1----:R-:W-:-:S04]  /*8ea0*/  LOP3.LUT R6, R18, 0xffff, RZ, 0xc0, !PT ;  /* 0x0000ffff12067812 */ /* 0x002fc800078ec0ff */
[----:B------:R-:W-:Y:S02]  /*8eb0*/  SHF.R.U32.HI R8, RZ, 0x8, R6 ;  /* 0x00000008ff087819 */ /* 0x000fe40000011606 */
[----:B---3--:R-:W-:Y:S01]  /*8ec0*/  FMNMX.FTZ R5, R122, R2, !PT ;  /* 0x000000027a057209 */ /* 0x008fe20007810000 */
[--C-:B------:R-:W-:Y:S01]  /*8ed0*/  FFMA.FTZ R2, R73, UR29, -R3.reuse ;  /* 0x0000001d49027c23 */ /* 0x100fe20008010803 */
[----:B------:R-:W-:Y:S01]  /*8ee0*/  PRMT R13, R9, 0x5410, R8 ;  /* 0x00005410090d7816 */ /* 0x000fe20000000008 */
[--C-:B------:R-:W-:Y:S01]  /*8ef0*/  FFMA.FTZ R9, R48, UR29, -R3.reuse ;  /* 0x0000001d30097c23 */ /* 0x100fe20008010803 */
[----:B------:R-:W-:Y:S01]  /*8f00*/  FMNMX.FTZ R5, R100, R5, !PT ;  /* 0x0000000564057209 */ /* 0x000fe20007810000 */
[----:B------:R1:W3:Y:S03]  /*8f10*/  MUFU.EX2 R210, R2 ;  /* 0x0000000200d27308 */ /* 0x0002e60000000800 */
[----:B------:R-:W-:Y:S01]  /*8f20*/  FMNMX.FTZ R7, R97, R5, !PT ;  /* 0x0000000561077209 */ /* 0x000fe20007810000 */
[----:B------:R-:W-:-:S03]  /*8f30*/  FFMA.FTZ R5, R81, UR29, -R3 ;  /* 0x0000001d51057c23 */ /* 0x000fc60008010803 */
[----:B------:R-:W-:Y:S01]  /*8f40*/  FMNMX.FTZ R7, R96, R7, !PT ;  /* 0x0000000760077209 */ /* 0x000fe20007810000 */
[----:B------:R4:W3:Y:S04]  /*8f50*/  MUFU.EX2 R219, R5 ;  /* 0x0000000500db7308 */ /* 0x0008e80000000800 */
[----:B------:R-:W3:Y:S04]  /*8f60*/  SHFL.BFLY PT, R12, R7, 0x2, 0x1f ;  /* 0x0c401f00070c7f89 */ /* 0x000ee800000e0000 */
[----:B------:R-:W-:Y:S01]  /*8f70*/  MUFU.EX2 R132, R9 ;  /* 0x0000000900847308 */ /* 0x000fe20000000800 */
[----:B-1----:R-:W-:-:S02]  /*8f80*/  FMNMX.FTZ R2, R231, R0, !PT ;  /* 0x00000000e7027209 */ /* 0x002fc40007810000 */
[----:B------:R-:W-:Y:S02]  /*8f90*/  HSET2.LE.AND R0, R19, R179, PT ;  /* 0x000000b313007233 */ /* 0x000fe40003803000 */
[----:B------:R-:W-:Y:S02]  /*8fa0*/  FMNMX.FTZ R6, R202, R2, !PT ;  /* 0x00000002ca067209 */ /* 0x000fe40007810000 */
[----:B--2---:R-:W-:Y:S02]  /*8fb0*/  F2FP.BF16.F32.PACK_AB R2, R233, R241 ;  /* 0x000000f1e902723e */ /* 0x004fe400000010ff */
[----:B----4-:R-:W-:Y:S02]  /*8fc0*/  FMNMX.FTZ R5, R201, R6, !PT ;  /* 0x00000006c9057209 */ /* 0x010fe40007810000 */
[----:B------:R-:W-:Y:S01]  /*8fd0*/  LOP3.LUT R10, R0, R2, RZ, 0xc0, !PT ;  /* 0x00000002000a7212 */ /* 0x000fe200078ec0ff */
[----:B------:R-:W-:Y:S01]  /*8fe0*/  FFMA.FTZ R2, R78, UR29, -R3 ;  /* 0x0000001d4e027c23 */ /* 0x000fe20008010803 */
[----:B------:R-:W-:-:S02]  /*8ff0*/  FMNMX.FTZ R6, R196, R5, !PT ;  /* 0x00000005c4067209 */ /* 0x000fc40007810000 */
[--C-:B------:R-:W-:Y:S01]  /*9000*/  HSET2.LE.AND R0, R17, R179.reuse, PT ;  /* 0x000000b311007233 */ /* 0x100fe20003803000 */
[----:B------:R1:W-:Y:S01]  /*9010*/  MUFU.EX2 R85, R2 ;  /* 0x0000000200557308 */ /* 0x0003e20000000800 */
[----:B------:R-:W-:Y:S02]  /*9020*/  FMNMX.FTZ R8, R189, R6, !PT ;  /* 0x00000006bd087209 */ /* 0x000fe40007810000 */
[----:B------:R-:W-:Y:S02]  /*9030*/  HSET2.LE.AND R5, R14, R179, PT ;  /* 0x000000b30e057233 */ /* 0x000fe40003803000 */
[----:B------:R-:W-:Y:S02]  /*9040*/  F2FP.BF16.F32.PACK_AB R6, R220, R221 ;  /* 0x000000dddc06723e */ /* 0x000fe400000010ff */
[----:B---3--:R-:W-:-:S05]  /*9050*/  FMNMX.FTZ R17, R7, R12, !PT ;  /* 0x0000000c07117209 */ /* 0x008fca0007810000 */
[----:B------:R-:W-:Y:S01]  /*9060*/  SHFL.BFLY PT, R19, R17, 0x1, 0x1f ;  /* 0x0c201f0011137f89 */ /* 0x000fe200000e0000 */
[----:B-1----:R-:W-:-:S04]  /*9070*/  F2FP.BF16.F32.PACK_AB R2, R210, R214 ;  /* 0x000000d6d202723e */ /* 0x002fc800000010ff */
[----:B------:R-:W-:Y:S02]  /*9080*/  LOP3.LUT R11, R0, R2, RZ, 0xc0, !PT ;  /* 0x00000002000b7212 */ /* 0x000fe400078ec0ff */
[----:B------:R-:W-:Y:S02]  /*9090*/  FMNMX.FTZ R0, R188, R8, !PT ;  /* 0x00000008bc007209 */ /* 0x000fe40007810000 */
[----:B------:R-:W-:Y:S01]  /*90a0*/  LOP3.LUT R8, R5, R6, RZ, 0xc0, !PT ;  /* 0x0000000605087212 */ /* 0x000fe200078ec0ff */
[----:B------:R-:W-:Y:S01]  /*90b0*/  FFMA.FTZ R5, R50, UR29, -R3 ;  /* 0x0000001d32057c23 */ /* 0x000fe20008010803 */
[----:B------:R-:W-:Y:S01]  /*90c0*/  FMNMX.FTZ R6, R181, R0, !PT ;  /* 0x00000000b5067209 */ /* 0x000fe20007810000 */
[----:B------:R-:W-:Y:S01]  /*90d0*/  LDSM.16.MT88.4 R48, [R205+0x4400] ;  /* 0x00440000cd30783b */ /* 0x000fe20000004200 */
[----:B------:R-:W-:Y:S01]  /*90e0*/  HSET2.LE.AND R0, R15, R179, PT ;  /* 0x000000b30f007233 */ /* 0x000fe20003803000 */
[----:B------:R1:W-:Y:S01]  /*90f0*/  MUFU.EX2 R240, R5 ;  /* 0x0000000500f07308 */ /* 0x0003e20000000800 */
[----:B------:R-:W-:-:S02]  /*9100*/  F2FP.BF16.F32.PACK_AB R2, R219, R218 ;  /* 0x000000dadb02723e */ /* 0x000fc400000010ff */
[----:B------:R-:W-:Y:S02]  /*9110*/  FMNMX.FTZ R6, R180, R6, !PT ;  /* 0x00000006b4067209 */ /* 0x000fe40007810000 */
[----:B------:R-:W-:Y:S02]  /*9120*/  LOP3.LUT R9, R0, R2, RZ, 0xc0, !PT ;  /* 0x0000000200097212 */ /* 0x000fe400078ec0ff */
[----:B------:R-:W-:Y:S02]  /*9130*/  FMNMX.FTZ R2, R177, R6, !PT ;  /* 0x00000006b1027209 */ /* 0x000fe40007810000 */
[--C-:B------:R-:W-:Y:S02]  /*9140*/  SHF.R.U32.HI R0, RZ, 0x10, R18.reuse ;  /* 0x00000010ff007819 */ /* 0x100fe40000011612 */
[----:B------:R-:W-:Y:S01]  /*9150*/  FMNMX.FTZ R16, R176, R2, !PT ;  /* 0x00000002b0107209 */ /* 0x000fe20007810000 */
[----:B------:R-:W-:Y:S01]  /*9160*/  HMMA.16816.F32.BF16 R24, R8, R40, RZ ;  /* 0x000000280818723c */ /* 0x000fe200000418ff */
[----:B------:R-:W-:-:S02]  /*9170*/  SHF.R.U32.HI R6, RZ, 0x18, R18 ;  /* 0x00000018ff067819 */ /* 0x000fc40000011612 */
[----:B------:R-:W-:Y:S01]  /*9180*/  F2FP.BF16.F32.PACK_AB R2, R242, R235 ;  /* 0x000000ebf202723e */ /* 0x000fe200000010ff */
[----:B------:R-:W2:Y:S01]  /*9190*/  SHFL.BFLY PT, R18, R16, 0x2, 0x1f ;  /* 0x0c401f0010127f89 */ /* 0x000ea200000e0000 */
[----:B-1----:R-:W-:Y:S01]  /*91a0*/  FFMA.FTZ R5, R79, UR29, -R3 ;  /* 0x0000001d4f057c23 */ /* 0x002fe20008010803 */
[C---:B------:R-:W-:Y:S03]  /*91b0*/  HMMA.16816.F32.BF16 R28, R8.reuse, R44, RZ ;  /* 0x0000002c081c723c */ /* 0x040fe600000418ff */
[----:B------:R1:W3:Y:S03]  /*91c0*/  MUFU.EX2 R216, R5 ;  /* 0x0000000500d87308 */ /* 0x0002e60000000800 */
[----:B------:R-:W-:Y:S01]  /*91d0*/  HMMA.16816.F32.BF16 R32, R8, R42, RZ ;  /* 0x0000002a0820723c */ /* 0x000fe200000418ff */
[----:B-1----:R-:W-:-:S02]  /*91e0*/  LOP3.LUT R5, R0, 0xff, RZ, 0xc0, !PT ;  /* 0x000000ff00057812 */ /* 0x002fc400078ec0ff */
[--C-:B------:R-:W-:Y:S02]  /*91f0*/  HSET2.LE.AND R0, R21, R179.reuse, PT ;  /* 0x000000b315007233 */ /* 0x100fe40003803000 */
[----:B------:R-:W-:Y:S02]  /*9200*/  PRMT R7, R5, 0x5410, R6 ;  /* 0x0000541005077816 */ /* 0x000fe40000000006 */
[--C-:B------:R-:W-:Y:S02]  /*9210*/  HSET2.LE.AND R5, R13, R179.reuse, PT ;  /* 0x000000b30d057233 */ /* 0x100fe40003803000 */
[----:B------:R-:W-:Y:S02]  /*9220*/  LOP3.LUT R14, R0, R2, RZ, 0xc0, !PT ;  /* 0x00000002000e7212 */ /* 0x000fe400078ec0ff */
[--C-:B------:R-:W-:Y:S02]  /*9230*/  HSET2.LE.AND R7, R7, R179.reuse, PT ;  /* 0x000000b307077233 */ /* 0x100fe40003803000 */
[----:B------:R-:W-:-:S02]  /*9240*/  HSET2.LE.AND R0, R20, R179, PT ;  /* 0x000000b314007233 */ /* 0x000fc40003803000 */
[----:B------:R-:W-:Y:S01]  /*9250*/  F2FP.BF16.F32.PACK_AB R6, R206, R207 ;  /* 0x000000cfce06723e */ /* 0x000fe200000010ff */
[----:B------:R-:W-:Y:S01]  /*9260*/  HMMA.16816.F32.BF16 R20, R8, R46, RZ ;  /* 0x0000002e0814723c */ /* 0x000fe200000418ff */
[----:B---3--:R-:W-:Y:S02]  /*9270*/  F2FP.BF16.F32.PACK_AB R13, R216, R85 ;  /* 0x00000055d80d723e */ /* 0x008fe400000010ff */
[----:B------:R-:W-:Y:S02]  /*9280*/  F2FP.BF16.F32.PACK_AB R2, R240, R132 ;  /* 0x00000084f002723e */ /* 0x000fe400000010ff */
[----:B------:R-:W-:Y:S02]  /*9290*/  LOP3.LUT R12, R5, R6, RZ, 0xc0, !PT ;  /* 0x00000006050c7212 */ /* 0x000fe400078ec0ff */
[----:B------:R-:W-:Y:S01]  /*92a0*/  LOP3.LUT R13, R7, R13, RZ, 0xc0, !PT ;  /* 0x0000000d070d7212 */ /* 0x000fe200078ec0ff */
[----:B------:R-:W-:Y:S01]  /*92b0*/  IMAD.WIDE.U32 R6, R39, -0x2daee0ad, RZ ;  /* 0xd2511f5327067825 */ /* 0x000fe200078e00ff */
[----:B------:R-:W-:-:S02]  /*92c0*/  LOP3.LUT R15, R0, R2, RZ, 0xc0, !PT ;  /* 0x00000002000f7212 */ /* 0x000fc400078ec0ff */
[----:B--2---:R-:W-:Y:S01]  /*92d0*/  FMNMX.FTZ R0, R16, R18, !PT ;  /* 0x0000001210007209 */ /* 0x004fe20007810000 */
[----:B------:R-:W-:Y:S01]  /*92e0*/  IMAD.WIDE.U32 R10, R38, -0x2daee0ad, RZ ;  /* 0xd2511f53260a7825 */ /* 0x000fe200078e00ff */
[----:B------:R-:W-:Y:S02]  /*92f0*/  LOP3.LUT R7, R7, UR6, R88, 0x96, !PT ;  /* 0x0000000607077c12 */ /* 0x000fe4000f8e9658 */
[----:B------:R-:W-:Y:S01]  /*9300*/  FMNMX.FTZ R39, R17, R19, !PT ;  /* 0x0000001311277209 */ /* 0x000fe20007810000 */
[----:B------:R-:W-:Y:S01]  /*9310*/  HMMA.16816.F32.BF16 R72, R12, R52, R24 ;  /* 0x000000340c48723c */ /* 0x000fe20000041818 */
[----:B------:R-:W-:Y:S01]  /*9320*/  LOP3.LUT R2, R11, UR25, R6, 0x96, !PT ;  /* 0x000000190b027c12 */ /* 0x000fe2000f8e9606 */
[----:B------:R-:W-:Y:S01]  /*9330*/  IMAD.WIDE.U32 R6, R7, -0x326172a9, RZ ;  /* 0xcd9e8d5707067825 */ /* 0x000fe200078e00ff */
[----:B------:R-:W1:Y:S01]  /*9340*/  SHFL.BFLY PT, R11, R0, 0x1, 0x1f ;  /* 0x0c201f00000b7f89 */ /* 0x000e6200000e0000 */
[----:B------:R-:W-:Y:S02]  /*9350*/  FSETP.NEU.FTZ.AND P1, PT, R39, -INF , PT ;  /* 0xff8000002700780b */ /* 0x000fe40003f3d000 */
[----:B------:R-:W-:-:S04]  /*9360*/  IMAD.WIDE.U32 R16, R2, -0x326172a9, RZ ;  /* 0xcd9e8d5702107825 */ /* 0x000fc800078e00ff */
[----:B------:R-:W-:Y:S01]  /*9370*/  FMUL.FTZ R2, R39, UR29 ;  /* 0x0000001d27027c20 */ /* 0x000fe20008410000 */
[----:B------:R-:W-:Y:S01]  /*9380*/  LOP3.LUT R5, R7, UR28, R56, 0x96, !PT ;  /* 0x0000001c07057c12 */ /* 0x000fe2000f8e9638 */
[C---:B------:R-:W-:Y:S01]  /*9390*/  HMMA.16816.F32.BF16 R64, R12.reuse, R48, R28 ;  /* 0x000000300c40723c */ /* 0x040fe2000004181c */
[----:B------:R-:W-:Y:S02]  /*93a0*/  LOP3.LUT R6, R17, UR24, R6, 0x96, !PT ;  /* 0x0000001811067c12 */ /* 0x000fe4000f8e9606 */
[----:B------:R-:W-:Y:S01]  /*93b0*/  FSEL R2, R2, RZ, P1 ;  /* 0x000000ff02027208 */ /* 0x000fe20000800000 */
[----:B------:R-:W-:Y:S02]  /*93c0*/  IMAD.WIDE.U32 R8, R5, -0x2daee0ad, RZ ;  /* 0xd2511f5305087825 */ /* 0x000fe400078e00ff */
[----:B------:R-:W-:Y:S02]  /*93d0*/  HMMA.16816.F32.BF16 R68, R12, R54, R32 ;  /* 0x000000360c44723c */ /* 0x000fe40000041820 */
[----:B------:R-:W-:-:S04]  /*93e0*/  FFMA.FTZ R5, R127, UR29, -R2 ;  /* 0x0000001d7f057c23 */ /* 0x000fc80008010802 */
[----:B------:R-:W-:Y:S01]  /*93f0*/  HMMA.16816.F32.BF16 R60, R12, R50, R20 ;  /* 0x000000320c3c723c */ /* 0x000fe20000041814 */
[----:B------:R2:W3:Y:S01]  /*9400*/  MUFU.EX2 R76, R5 ;  /* 0x00000005004c7308 */ /* 0x0004e20000000800 */
[----:B-1----:R-:W-:-:S05]  /*9410*/  FMNMX.FTZ R38, R0, R11, !PT ;  /* 0x0000000b00267209 */ /* 0x002fca0007810000 */
[----:B------:R-:W-:Y:S01]  /*9420*/  IMAD.WIDE.U32 R14, R6, -0x2daee0ad, RZ ;  /* 0xd2511f53060e7825 */ /* 0x000fe200078e00ff */
[----:B------:R-:W-:-:S04]  /*9430*/  FSETP.NEU.FTZ.AND P1, PT, R38, -INF , PT ;  /* 0xff8000002600780b */ /* 0x000fc80003f3d000 */
[----:B------:R-:W-:Y:S02]  /*9440*/  LOP3.LUT R6, R15, UR19, R8, 0x96, !PT ;  /* 0x000000130f067c12 */ /* 0x000fe4000f8e9608 */
[----:B------:R-:W-:Y:S01]  /*9450*/  LOP3.LUT R8, R9, UR21, R10, 0x96, !PT ;  /* 0x0000001509087c12 */ /* 0x000fe2000f8e960a */
[----:B------:R-:W-:Y:S02]  /*9460*/  FFMA.FTZ R9, R109, UR29, -R2 ;  /* 0x0000001d6d097c23 */ /* 0x000fe40008010802 */
[----:B------:R-:W-:-:S04]  /*9470*/  IMAD.WIDE.U32 R6, R6, -0x326172a9, RZ ;  /* 0xcd9e8d5706067825 */ /* 0x000fc800078e00ff */
[----:B--2---:R-:W-:Y:S01]  /*9480*/  FFMA.FTZ R5, R113, UR29, -R2 ;  /* 0x0000001d71057c23 */ /* 0x004fe20008010802 */
[----:B------:R1:W-:Y:S01]  /*9490*/  MUFU.EX2 R213, R9 ;  /* 0x0000000900d57308 */ /* 0x0003e20000000800 */
[----:B------:R-:W-:Y:S01]  /*94a0*/  IMAD.WIDE.U32 R12, R8, -0x326172a9, RZ ;  /* 0xcd9e8d57080c7825 */ /* 0x000fe200078e00ff */
[C---:B------:R-:W-:Y:S02]  /*94b0*/  LOP3.LUT R0, R6.reuse, 0xffff, RZ, 0xc0, !PT ;  /* 0x0000ffff06007812 */ /* 0x040fe400078ec0ff */
[----:B------:R-:W-:Y:S01]  /*94c0*/  LOP3.LUT R11, R6, 0xff, RZ, 0xc0, !PT ;  /* 0x000000ff060b7812 */ /* 0x000fe200078ec0ff */
[----:B---3--:R-:W-:Y:S01]  /*94d0*/  IMAD.MOV.U32 R113, RZ, RZ, R76 ;  /* 0x000000ffff717224 */ /* 0x008fe200078e004c */
[----:B------:R-:W-:Y:S02]  /*94e0*/  SHF.R.U32.HI R10, RZ, 0x8, R0 ;  /* 0x00000008ff0a7819 */ /* 0x000fe40000011600 */
[----:B------:R2:W-:Y:S02]  /*94f0*/  MUFU.EX2 R105, R5 ;  /* 0x0000000500697308 */ /* 0x0005e40000000800 */
[----:B------:R-:W-:-:S02]  /*9500*/  PRMT R15, R11, 0x5410, R10 ;  /* 0x000054100b0f7816 */ /* 0x000fc4000000000a */
[----:B-1----:R-:W-:Y:S01]  /*9510*/  SHF.R.U32.HI R9, RZ, 0x18, R6 ;  /* 0x00000018ff097819 */ /* 0x002fe20000011606 */
[----:B--2---:R-:W-:-:S04]  /*9520*/  FFMA.FTZ R5, R112, UR29, -R2 ;  /* 0x0000001d70057c23 */ /* 0x004fc80008010802 */
[----:B------:R1:W2:Y:S02]  /*9530*/  MUFU.EX2 R217, R5 ;  /* 0x0000000500d97308 */ /* 0x0002a40000000800 */
[----:B-1----:R-:W-:-:S05]  /*9540*/  FMUL.FTZ R5, R38, UR29 ;  /* 0x0000001d26057c20 */ /* 0x002fca0008410000 */
[----:B------:R-:W-:Y:S02]  /*9550*/  FSEL R0, R5, RZ, P1 ;  /* 0x000000ff05007208 */ /* 0x000fe40000800000 */
[----:B------:R-:W-:Y:S02]  /*9560*/  SHF.R.U32.HI R5, RZ, 0x10, R6 ;  /* 0x00000010ff057819 */ /* 0x000fe40000011606 */
[----:B------:R-:W-:Y:S01]  /*9570*/  LOP3.LUT R6, R7, UR37, R12, 0x96, !PT ;  /* 0x0000002507067c12 */ /* 0x000fe2000f8e960c */
[--C-:B------:R-:W-:Y:S01]  /*9580*/  FFMA.FTZ R7, R104, UR29, -R0.reuse ;  /* 0x0000001d68077c23 */ /* 0x100fe20008010800 */
[----:B------:R-:W-:Y:S01]  /*9590*/  LOP3.LUT R5, R5, 0xff, RZ, 0xc0, !PT ;  /* 0x000000ff05057812 */ /* 0x000fe200078ec0ff */
[----:B------:R-:W-:Y:S01]  /*95a0*/  FFMA.FTZ R8, R117, UR29, -R0 ;  /* 0x0000001d75087c23 */ /* 0x000fe20008010800 */
[C---:B------:R-:W-:Y:S01]  /*95b0*/  LOP3.LUT R10, R6.reuse, 0xff, RZ, 0xc0, !PT ;  /* 0x000000ff060a7812 */ /* 0x040fe200078ec0ff */
[----:B------:R1:W-:Y:S01]  /*95c0*/  MUFU.EX2 R212, R7 ;  /* 0x0000000700d47308 */ /* 0x0003e20000000800 */
[----:B------:R-:W-:Y:S01]  /*95d0*/  PRMT R11, R5, 0x5410, R9 ;  /* 0x00005410050b7816 */ /* 0x000fe20000000009 */
[----:B------:R-:W-:Y:S01]  /*95e0*/  IMAD.MOV.U32 R117, RZ, RZ, R233 ;  /* 0x000000ffff757224 */ /* 0x000fe200078e00e9 */
[----:B------:R-:W-:-:S02]  /*95f0*/  LOP3.LUT R5, R6, 0xffff, RZ, 0xc0, !PT ;  /* 0x0000ffff06057812 */ /* 0x000fc400078ec0ff */
[----:B------:R-:W-:-:S03]  /*9600*/  SHF.R.U32.HI R9, RZ, 0x18, R6 ;  /* 0x00000018ff097819 */ /* 0x000fc60000011606 */
[----:B------:R3:W4:Y:S01]  /*9610*/  MUFU.EX2 R109, R8 ;  /* 0x00000008006d7308 */ /* 0x0007220000000800 */
[----:B-1----:R-:W-:Y:S01]  /*9620*/  SHF.R.U32.HI R7, RZ, 0x10, R6 ;  /* 0x00000010ff077819 */ /* 0x002fe20000011606 */
[----:B------:R-:W-:-:S06]  /*9630*/  FFMA.FTZ R6, R128, UR29, -R0 ;  /* 0x0000001d80067c23 */ /* 0x000fcc0008010800 */
[----:B------:R1:W-:Y:S01]  /*9640*/  MUFU.EX2 R104, R6 ;  /* 0x0000000600687308 */ /* 0x0003e20000000800 */
[----:B---3--:R-:W-:Y:S02]  /*9650*/  SHF.R.U32.HI R8, RZ, 0x8, R5 ;  /* 0x00000008ff087819 */ /* 0x008fe40000011605 */
[----:B------:R-:W-:Y:S02]  /*9660*/  LOP3.LUT R5, R7, 0xff, RZ, 0xc0, !PT ;  /* 0x000000ff07057812 */ /* 0x000fe400078ec0ff */
[----:B------:R-:W-:Y:S02]  /*9670*/  PRMT R8, R10, 0x5410, R8 ;  /* 0x000054100a087816 */ /* 0x000fe40000000008 */
[----:B------:R-:W-:Y:S02]  /*9680*/  PRMT R7, R5, 0x5410, R9 ;  /* 0x0000541005077816 */ /* 0x000fe40000000009 */
[----:B------:R-:W-:Y:S01]  /*9690*/  HSET2.LE.AND R5, R15, R179, PT ;  /* 0x000000b30f057233 */ /* 0x000fe20003803000 */
[----:B-1----:R-:W-:-:S04]  /*96a0*/  FFMA.FTZ R6, R116, UR29, -R0 ;  /* 0x0000001d74067c23 */ /* 0x002fc80008010800 */
[----:B------:R2:W1:Y:S02]  /*96b0*/  MUFU.EX2 R91, R6 ;  /* 0x00000006005b7308 */ /* 0x0004640000000800 */
[----:B--2---:R-:W-:-:S04]  /*96c0*/  F2FP.BF16.F32.PACK_AB R6, R213, R217 ;  /* 0x000000d9d506723e */ /* 0x004fc800000010ff */
        /* <DEDUP_REMOVED lines=11> */
[----:B------:R-:W-:-:S03]  /*9780*/  LOP3.LUT R6, R13, UR20, R16, 0x96, !PT ;  /* 0x000000140d067c12 */ /* 0x000fc6000f8e9610 */
[----:B------:R1:W-:Y:S02]  /*9790*/  MUFU.EX2 R209, R5 ;  /* 0x0000000500d17308 */ /* 0x0003e40000000800 */
[----:B------:R-:W-:Y:S01]  /*97a0*/  IMAD.WIDE.U32 R6, R6, -0x2daee0ad, RZ ;  /* 0xd2511f5306067825 */ /* 0x000fe200078e00ff */
[C---:B------:R-:W-:Y:S06]  /*97b0*/  HMMA.16816.F32.BF16 R20, R8.reuse, R40, RZ ;  /* 0x000000280814723c */ /* 0x040fec00000418ff */
[C---:B------:R-:W-:Y:S06]  /*97c0*/  HMMA.16816.F32.BF16 R28, R8.reuse, R42, RZ ;  /* 0x0000002a081c723c */ /* 0x040fec00000418ff */
[----:B------:R-:W-:Y:S01]  /*97d0*/  HMMA.16816.F32.BF16 R16, R8, R44, RZ ;  /* 0x0000002c0810723c */ /* 0x000fe200000418ff */
[----:B-1----:R-:W-:-:S04]  /*97e0*/  FFMA.FTZ R5, R124, UR29, -R2 ;  /* 0x0000001d7c057c23 */ /* 0x002fc80008010802 */
[----:B------:R1:W-:Y:S01]  /*97f0*/  MUFU.EX2 R135, R5 ;  /* 0x0000000500877308 */ /* 0x0003e20000000800 */
[----:B------:R-:W-:Y:S07]  /*9800*/  HMMA.16816.F32.BF16 R24, R8, R46, RZ ;  /* 0x0000002e0818723c */ /* 0x000fee00000418ff */
[----:B------:R-:W-:Y:S01]  /*9810*/  LOP3.LUT R11, R6, 0xff, RZ, 0xc0, !PT ;  /* 0x000000ff060b7812 */ /* 0x000fe200078ec0ff */
[----:B------:R-:W-:Y:S01]  /*9820*/  FFMA.FTZ R8, R98, UR29, -R2 ;  /* 0x0000001d62087c23 */ /* 0x000fe20008010802 */
[----:B------:R-:W-:-:S02]  /*9830*/  SHF.R.U32.HI R10, RZ, 0x10, R6 ;  /* 0x00000010ff0a7819 */ /* 0x000fc40000011606 */
[----:B------:R-:W-:Y:S01]  /*9840*/  SHF.R.U32.HI R9, RZ, 0x18, R6 ;  /* 0x00000018ff097819 */ /* 0x000fe20000011606 */
[----:B------:R-:W-:Y:S01]  /*9850*/  MUFU.EX2 R239, R8 ;  /* 0x0000000800ef7308 */ /* 0x000fe20000000800 */
[----:B-1----:R-:W-:-:S07]  /*9860*/  FFMA.FTZ R5, R108, UR29, -R2 ;  /* 0x0000001d6c057c23 */ /* 0x002fce0008010802 */
[----:B------:R1:W2:Y:S02]  /*9870*/  MUFU.EX2 R35, R5 ;  /* 0x0000000500237308 */ /* 0x0002a40000000800 */
[----:B-1----:R-:W-:Y:S02]  /*9880*/  LOP3.LUT R5, R7, UR36, R14, 0x96, !PT ;  /* 0x0000002407057c12 */ /* 0x002fe4000f8e960e */
[----:B------:R-:W-:-:S04]  /*9890*/  LOP3.LUT R7, R6, 0xffff, RZ, 0xc0, !PT ;  /* 0x0000ffff06077812 */ /* 0x000fc800078ec0ff */
[----:B------:R-:W-:Y:S01]  /*98a0*/  SHF.R.U32.HI R6, RZ, 0x8, R7 ;  /* 0x00000008ff067819 */ /* 0x000fe20000011607 */
[----:B------:R-:W-:-:S03]  /*98b0*/  FFMA.FTZ R7, R102, UR29, -R0 ;  /* 0x0000001d66077c23 */ /* 0x000fc60008010800 */
[----:B------:R-:W-:Y:S01]  /*98c0*/  PRMT R12, R11, 0x5410, R6 ;  /* 0x000054100b0c7816 */ /* 0x000fe20000000006 */
[----:B------:R1:W-:Y:S01]  /*98d0*/  MUFU.EX2 R102, R7 ;  /* 0x0000000700667308 */ /* 0x0003e20000000800 */
[----:B------:R-:W-:Y:S02]  /*98e0*/  LOP3.LUT R6, R10, 0xff, RZ, 0xc0, !PT ;  /* 0x000000ff0a067812 */ /* 0x000fe400078ec0ff */
[C---:B------:R-:W-:Y:S02]  /*98f0*/  LOP3.LUT R10, R5.reuse, 0xff, RZ, 0xc0, !PT ;  /* 0x000000ff050a7812 */ /* 0x040fe400078ec0ff */
[----:B------:R-:W-:Y:S02]  /*9900*/  PRMT R11, R6, 0x5410, R9 ;  /* 0x00005410060b7816 */ /* 0x000fe40000000009 */
[----:B------:R-:W-:Y:S02]  /*9910*/  LOP3.LUT R6, R5, 0xffff, RZ, 0xc0, !PT ;  /* 0x0000ffff05067812 */ /* 0x000fe400078ec0ff */
[----:B------:R-:W-:-:S02]  /*9920*/  SHF.R.U32.HI R9, RZ, 0x18, R5 ;  /* 0x00000018ff097819 */ /* 0x000fc40000011605 */
[----:B------:R-:W-:Y:S01]  /*9930*/  SHF.R.U32.HI R8, RZ, 0x8, R6 ;  /* 0x00000008ff087819 */ /* 0x000fe20000011606 */
[----:B------:R-:W-:-:S03]  /*9940*/  FFMA.FTZ R6, R130, UR29, -R0 ;  /* 0x0000001d82067c23 */ /* 0x000fc60008010800 */
[----:B------:R-:W-:Y:S01]  /*9950*/  PRMT R8, R10, 0x5410, R8 ;  /* 0x000054100a087816 */ /* 0x000fe20000000008 */
[----:B------:R3:W-:Y:S01]  /*9960*/  MUFU.EX2 R208, R6 ;  /* 0x0000000600d07308 */ /* 0x0007e20000000800 */
[----:B-1----:R-:W-:Y:S01]  /*9970*/  FFMA.FTZ R7, R101, UR29, -R0 ;  /* 0x0000001d65077c23 */ /* 0x002fe20008010800 */
[----:B------:R-:W-:-:S06]  /*9980*/  IMAD.MOV.U32 R101, RZ, RZ, R242 ;  /* 0x000000ffff657224 */ /* 0x000fcc00078e00f2 */
[----:B------:R1:W4:Y:S01]  /*9990*/  MUFU.EX2 R84, R7 ;  /* 0x0000000700547308 */ /* 0x0003220000000800 */
[----:B---3--:R-:W-:-:S07]  /*99a0*/  FFMA.FTZ R6, R120, UR29, -R0 ;  /* 0x0000001d78067c23 */ /* 0x008fce0008010800 */
[----:B------:R2:W3:Y:S01]  /*99b0*/  MUFU.EX2 R34, R6 ;  /* 0x0000000600227308 */ /* 0x0004e20000000800 */
[----:B-1----:R-:W-:-:S04]  /*99c0*/  SHF.R.U32.HI R7, RZ, 0x10, R5 ;  /* 0x00000010ff077819 */ /* 0x002fc80000011605 */
[----:B------:R-:W-:-:S04]  /*99d0*/  LOP3.LUT R5, R7, 0xff, RZ, 0xc0, !PT ;  /* 0x000000ff07057812 */ /* 0x000fc800078ec0ff */
[----:B------:R-:W-:Y:S02]  /*99e0*/  PRMT R7, R5, 0x5410, R9 ;  /* 0x0000541005077816 */ /* 0x000fe40000000009 */
[----:B------:R-:W-:Y:S02]  /*99f0*/  HSET2.LE.AND R5, R12, R179, PT ;  /* 0x000000b30c057233 */ /* 0x000fe40003803000 */
        /* <DEDUP_REMOVED lines=9> */
[----:B---3--:R-:W-:-:S04]  /*9a90*/  F2FP.BF16.F32.PACK_AB R6, R34, R208 ;  /* 0x000000d02206723e */ /* 0x008fc800000010ff */
[----:B------:R-:W-:Y:S01]  /*9aa0*/  LOP3.LUT R9, R5, R6, RZ, 0xc0, !PT ;  /* 0x0000000605097212 */ /* 0x000fe200078ec0ff */
[----:B------:R-:W-:Y:S01]  /*9ab0*/  IMAD.U32 R5, RZ, RZ, UR4 ;  /* 0x00000004ff057e24 */ /* 0x000fe2000f8e00ff */
[----:B------:R-:W-:Y:S02]  /*9ac0*/  UIADD3 UR4, UR38, 0x2, URZ ;  /* 0x0000000226047890 */ /* 0x000fe4000fffe03f */
[----:B------:R-:W-:Y:S02]  /*9ad0*/  UIADD3 UR38, UR38, 0x3, URZ ;  /* 0x0000000326267890 */ /* 0x000fe4000fffe03f */
[----:B------:R-:W-:Y:S01]  /*9ae0*/  LOP3.LUT R5, R95, UR27, R5, 0x96, !PT ;  /* 0x0000001b5f057c12 */ /* 0x000fe2000f8e9605 */
[----:B------:R-:W-:Y:S01]  /*9af0*/  HMMA.16816.F32.BF16 R76, R8, R52, R20 ;  /* 0x00000034084c723c */ /* 0x000fe20000041814 */
[----:B------:R-:W1:Y:S03]  /*9b00*/  LDSM.16.MT88.4 R20, [R204+0x4800] ;  /* 0x00480000cc14783b */ /* 0x000e660000004200 */
[----:B------:R-:W-:-:S02]  /*9b10*/  IMAD.WIDE.U32 R14, R5, -0x326172a9, RZ ;  /* 0xcd9e8d57050e7825 */ /* 0x000fc400078e00ff */
[C---:B------:R-:W-:Y:S01]  /*9b20*/  HMMA.16816.F32.BF16 R80, R8.reuse, R48, R16 ;  /* 0x000000300850723c */ /* 0x040fe20000041810 */
[----:B------:R-:W2:Y:S02]  /*9b30*/  LDSM.16.MT88.4 R16, [R205+0x4800] ;  /* 0x00480000cd10783b */ /* 0x000ea40000004200 */
[----:B------:R-:W-:Y:S02]  /*9b40*/  LOP3.LUT R6, R15, UR30, R90, 0x96, !PT ;  /* 0x0000001e0f067c12 */ /* 0x000fe4000f8e965a */
[----:B------:R-:W-:Y:S01]  /*9b50*/  LOP3.LUT R5, R59, UR7, R14, 0x96, !PT ;  /* 0x000000073b057c12 */ /* 0x000fe2000f8e960e */
[----:B------:R-:W-:Y:S02]  /*9b60*/  HMMA.16816.F32.BF16 R44, R8, R54, R28 ;  /* 0x00000036082c723c */ /* 0x000fe4000004181c */
[----:B------:R-:W-:-:S04]  /*9b70*/  IMAD.WIDE.U32 R6, R6, -0x2daee0ad, RZ ;  /* 0xd2511f5306067825 */ /* 0x000fc800078e00ff */
[----:B------:R-:W-:Y:S01]  /*9b80*/  HMMA.16816.F32.BF16 R40, R8, R50, R24 ;  /* 0x000000320828723c */ /* 0x000fe20000041818 */
[----:B------:R-:W-:-:S06]  /*9b90*/  LOP3.LUT R7, R7, UR6, R92, 0x96, !PT ;  /* 0x0000000607077c12 */ /* 0x000fcc000f8e965c */
[----:B------:R-:W-:-:S05]  /*9ba0*/  IMAD.WIDE.U32 R8, R5, -0x2daee0ad, RZ ;  /* 0xd2511f5305087825 */ /* 0x000fca00078e00ff */
[----:B------:R-:W-:Y:S01]  /*9bb0*/  LOP3.LUT R5, R9, UR25, R6, 0x96, !PT ;  /* 0x0000001909057c12 */ /* 0x000fe2000f8e9606 */
        /* <DEDUP_REMOVED lines=28> */
[----:B------:R1:W3:Y:S01]  /*9d80*/  MUFU.EX2 R127, R8 ;  /* 0x00000008007f7308 */ /* 0x0002e20000000800 */
[----:B------:R-:W-:Y:S02]  /*9d90*/  LOP3.LUT R10, R6, 0xff, RZ, 0xc0, !PT ;  /* 0x000000ff060a7812 */ /* 0x000fe400078ec0ff */
[----:B------:R-:W-:-:S02]  /*9da0*/  PRMT R11, R5, 0x5410, R9 ;  /* 0x00005410050b7816 */ /* 0x000fc40000000009 */
[----:B------:R-:W-:Y:S02]  /*9db0*/  LOP3.LUT R5, R6, 0xffff, RZ, 0xc0, !PT ;  /* 0x0000ffff06057812 */ /* 0x000fe400078ec0ff */
[----:B------:R-:W-:Y:S01]  /*9dc0*/  SHF.R.U32.HI R9, RZ, 0x18, R6 ;  /* 0x00000018ff097819 */ /* 0x000fe20000011606 */
[----:B------:R4:W-:Y:S01]  /*9dd0*/  MUFU.EX2 R215, R7 ;  /* 0x0000000700d77308 */ /* 0x0009e20000000800 */
[----:B-1----:R-:W-:Y:S01]  /*9de0*/  SHF.R.U32.HI R8, RZ, 0x8, R5 ;  /* 0x00000008ff087819 */ /* 0x002fe20000011605 */
[----:B---3--:R-:W-:-:S03]  /*9df0*/  IMAD.MOV.U32 R121, RZ, RZ, R127 ;  /* 0x000000ffff797224 */ /* 0x008fc600078e007f */
[----:B------:R-:W-:Y:S02]  /*9e00*/  PRMT R8, R10, 0x5410, R8 ;  /* 0x000054100a087816 */ /* 0x000fe40000000008 */
[----:B----4-:R-:W-:Y:S01]  /*9e10*/  SHF.R.U32.HI R7, RZ, 0x10, R6 ;  /* 0x00000010ff077819 */ /* 0x010fe20000011606 */
[----:B------:R-:W-:Y:S01]  /*9e20*/  FFMA.FTZ R6, R103, UR29, -R3 ;  /* 0x0000001d67067c23 */ /* 0x000fe20008010803 */
[----:B------:R-:W-:Y:S02]  /*9e30*/  IMAD.MOV.U32 R103, RZ, RZ, R34 ;  /* 0x000000ffff677224 */ /* 0x000fe400078e0022 */
[----:B------:R-:W-:Y:S01]  /*9e40*/  LOP3.LUT R5, R7, 0xff, RZ, 0xc0, !PT ;  /* 0x000000ff07057812 */ /* 0x000fe200078ec0ff */
[----:B------:R1:W-:Y:S03]  /*9e50*/  MUFU.EX2 R124, R6 ;  /* 0x00000006007c7308 */ /* 0x0003e60000000800 */
[----:B------:R-:W-:Y:S01]  /*9e60*/  PRMT R7, R5, 0x5410, R9 ;  /* 0x0000541005077816 */ /* 0x000fe20000000009 */
[----:B------:R-:W-:-:S04]  /*9e70*/  FFMA.FTZ R5, R87, UR29, -R3 ;  /* 0x0000001d57057c23 */ /* 0x000fc80008010803 */
[----:B------:R3:W4:Y:S01]  /*9e80*/  MUFU.EX2 R112, R5 ;  /* 0x0000000500707308 */ /* 0x0007220000000800 */
[----:B-1----:R-:W-:-:S07]  /*9e90*/  FFMA.FTZ R6, R126, UR29, -R3 ;  /* 0x0000001d7e067c23 */ /* 0x002fce0008010803 */
[----:B------:R1:W2:Y:S01]  /*9ea0*/  MUFU.EX2 R13, R6 ;  /* 0x00000006000d7308 */ /* 0x0002a20000000800 */
[----:B---3--:R-:W-:Y:S02]  /*9eb0*/  HSET2.LE.AND R5, R12, R179, PT ;  /* 0x000000b30c057233 */ /* 0x008fe40003803000 */
        /* <DEDUP_REMOVED lines=10> */
[----:B------:R-:W-:Y:S02]  /*9f60*/  LOP3.LUT R9, R5, R6, RZ, 0xc0, !PT ;  /* 0x0000000605097212 */ /* 0x000fe400078ec0ff */
[----:B------:R-:W-:Y:S02]  /*9f70*/  LOP3.LUT R6, R15, UR30, R106, 0x96, !PT ;  /* 0x0000001e0f067c12 */ /* 0x000fe4000f8e966a */
[----:B------:R-:W-:-:S03]  /*9f80*/  LOP3.LUT R5, R57, UR7, R14, 0x96, !PT ;  /* 0x0000000739057c12 */ /* 0x000fc6000f8e960e */
[----:B------:R-:W-:Y:S01]  /*9f90*/  HMMA.16816.F32.BF16 R72, R8, R20, R72 ;  /* 0x000000140848723c */ /* 0x000fe20000041848 */
[----:B------:R-:W-:-:S05]  /*9fa0*/  IMAD.WIDE.U32 R6, R6, -0x2daee0ad, RZ ;  /* 0xd2511f5306067825 */ /* 0x000fca00078e00ff */
[----:B------:R-:W-:Y:S01]  /*9fb0*/  HMMA.16816.F32.BF16 R64, R8, R16, R64 ;  /* 0x000000100840723c */ /* 0x000fe20000041840 */
[----:B------:R-:W-:-:S05]  /*9fc0*/  LOP3.LUT R7, R7, UR6, R88, 0x96, !PT ;  /* 0x0000000607077c12 */ /* 0x000fca000f8e9658 */
[C---:B------:R-:W-:Y:S06]  /*9fd0*/  HMMA.16816.F32.BF16 R68, R8.reuse, R22, R68 ;  /* 0x000000160844723c */ /* 0x040fec0000041844 */
[----:B------:R-:W-:Y:S07]  /*9fe0*/  HMMA.16816.F32.BF16 R60, R8, R18, R60 ;  /* 0x00000012083c723c */ /* 0x000fee000004183c */
[----:B------:R-:W-:-:S05]  /*9ff0*/  IMAD.WIDE.U32 R8, R5, -0x2daee0ad, RZ ;  /* 0xd2511f5305087825 */ /* 0x000fca00078e00ff */
[----:B------:R-:W-:Y:S01]  /*a000*/  LOP3.LUT R5, R9, UR25, R6, 0x96, !PT ;  /* 0x0000001909057c12 */ /* 0x000fe2000f8e9606 */
[----:B------:R-:W-:-:S04]  /*a010*/  IMAD.WIDE.U32 R6, R7, -0x326172a9, RZ ;  /* 0xcd9e8d5707067825 */ /* 0x000fc800078e00ff */
[----:B------:R-:W-:Y:S01]  /*a020*/  FFMA.FTZ R9, R144, UR29, -R2 ;  /* 0x0000001d90097c23 */ /* 0x000fe20008010802 */
[----:B------:R-:W-:Y:S01]  /*a030*/  IMAD.WIDE.U32 R26, R5, -0x326172a9, RZ ;  /* 0xcd9e8d57051a7825 */ /* 0x000fe200078e00ff */
[----:B------:R-:W-:Y:S02]  /*a040*/  LOP3.LUT R7, R7, UR28, R56, 0x96, !PT ;  /* 0x0000001c07077c12 */ /* 0x000fe4000f8e9638 */
[----:B------:R-:W-:Y:S02]  /*a050*/  MUFU.EX2 R127, R9 ;  /* 0x00000009007f7308 */ /* 0x000fe40000000800 */
[----:B------:R-:W-:Y:S01]  /*a060*/  LOP3.LUT R5, R27, UR24, R6, 0x96, !PT ;  /* 0x000000181b057c12 */ /* 0x000fe2000f8e9606 */
[----:B------:R-:W-:-:S04]  /*a070*/  IMAD.WIDE.U32 R6, R7, -0x2daee0ad, RZ ;  /* 0xd2511f5307067825 */ /* 0x000fc800078e00ff */
[----:B------:R-:W-:Y:S01]  /*a080*/  IMAD.WIDE.U32 R28, R5, -0x2daee0ad, RZ ;  /* 0xd2511f53051c7825 */ /* 0x000fe200078e00ff */
[----:B------:R-:W-:-:S03]  /*a090*/  LOP3.LUT R10, R7, UR21, R8, 0x96, !PT ;  /* 0x00000015070a7c12 */ /* 0x000fc6000f8e9608 */
[----:B------:R-:W-:Y:S01]  /*a0a0*/  FFMA.FTZ R8, R151, UR29, -R2 ;  /* 0x0000001d97087c23 */ /* 0x000fe20008010802 */
[----:B------:R-:W-:-:S03]  /*a0b0*/  LOP3.LUT R6, R29, UR19, R6, 0x96, !PT ;  /* 0x000000131d067c12 */ /* 0x000fc6000f8e9606 */
[----:B------:R1:W2:Y:S01]  /*a0c0*/  MUFU.EX2 R48, R8 ;  /* 0x0000000800307308 */ /* 0x0002a20000000800 */
[----:B------:R-:W-:-:S04]  /*a0d0*/  IMAD.WIDE.U32 R14, R10, -0x326172a9, RZ ;  /* 0xcd9e8d570a0e7825 */ /* 0x000fc800078e00ff */
[----:B------:R-:W-:-:S03]  /*a0e0*/  IMAD.WIDE.U32 R6, R6, -0x326172a9, RZ ;  /* 0xcd9e8d5706067825 */ /* 0x000fc600078e00ff */
[----:B------:R-:W-:-:S04]  /*a0f0*/  LOP3.LUT R5, R6, 0xffff, RZ, 0xc0, !PT ;  /* 0x0000ffff06057812 */ /* 0x000fc800078ec0ff */
[----:B-1----:R-:W-:Y:S02]  /*a100*/  SHF.R.U32.HI R8, RZ, 0x8, R5 ;  /* 0x00000008ff087819 */ /* 0x002fe40000011605 */
[----:B------:R-:W-:-:S04]  /*a110*/  LOP3.LUT R5, R6, 0xff, RZ, 0xc0, !PT ;  /* 0x000000ff06057812 */ /* 0x000fc800078ec0ff */
[----:B------:R-:W-:Y:S01]  /*a120*/  PRMT R12, R5, 0x5410, R8 ;  /* 0x00005410050c7816 */ /* 0x000fe20000000008 */
[----:B------:R-:W-:Y:S01]  /*a130*/  FFMA.FTZ R8, R142, UR29, -R2 ;  /* 0x0000001d8e087c23 */ /* 0x000fe20008010802 */
[--C-:B------:R-:W-:Y:S01]  /*a140*/  SHF.R.U32.HI R5, RZ, 0x10, R6.reuse ;  /* 0x00000010ff057819 */ /* 0x100fe20000011606 */
[----:B------:R-:W-:Y:S02]  /*a150*/  IMAD.MOV.U32 R142, RZ, RZ, R13 ;  /* 0x000000ffff8e7224 */ /* 0x000fe400078e000d */
[----:B------:R1:W-:Y:S01]  /*a160*/  MUFU.EX2 R128, R8 ;  /* 0x0000000800807308 */ /* 0x0003e20000000800 */
[----:B------:R-:W-:Y:S02]  /*a170*/  LOP3.LUT R9, R5, 0xff, RZ, 0xc0, !PT ;  /* 0x000000ff05097812 */ /* 0x000fe400078ec0ff */
[----:B------:R-:W-:Y:S02]  /*a180*/  SHF.R.U32.HI R5, RZ, 0x18, R6 ;  /* 0x00000018ff057819 */ /* 0x000fe40000011606 */
[----:B------:R-:W-:Y:S01]  /*a190*/  LOP3.LUT R6, R7, UR37, R14, 0x96, !PT ;  /* 0x0000002507067c12 */ /* 0x000fe2000f8e960e */
[----:B------:R-:W-:Y:S01]  /*a1a0*/  FFMA.FTZ R7, R147, UR29, -R0 ;  /* 0x0000001d93077c23 */ /* 0x000fe20008010800 */
[----:B------:R-:W-:-:S02]  /*a1b0*/  PRMT R11, R9, 0x5410, R5 ;  /* 0x00005410090b7816 */ /* 0x000fc40000000005 */
[----:B------:R-:W-:Y:S01]  /*a1c0*/  LOP3.LUT R5, R6, 0xffff, RZ, 0xc0, !PT ;  /* 0x0000ffff06057812 */ /* 0x000fe200078ec0ff */
[----:B------:R3:W-:Y:S01]  /*a1d0*/  MUFU.EX2 R98, R7 ;  /* 0x0000000700627308 */ /* 0x0007e20000000800 */
[----:B-1----:R-:W-:-:S07]  /*a1e0*/  FFMA.FTZ R8, R137, UR29, -R2 ;  /* 0x0000001d89087c23 */ /* 0x002fce0008010802 */
[----:B------:R1:W-:Y:S01]  /*a1f0*/  MUFU.EX2 R130, R8 ;  /* 0x0000000800827308 */ /* 0x0003e20000000800 */
[----:B---3--:R-:W-:Y:S02]  /*a200*/  SHF.R.U32.HI R7, RZ, 0x8, R5 ;  /* 0x00000008ff077819 */ /* 0x008fe40000011605 */
[----:B------:R-:W-:-:S04]  /*a210*/  LOP3.LUT R5, R6, 0xff, RZ, 0xc0, !PT ;  /* 0x000000ff06057812 */ /* 0x000fc800078ec0ff */
[----:B------:R-:W-:Y:S02]  /*a220*/  PRMT R9, R5, 0x5410, R7 ;  /* 0x0000541005097816 */ /* 0x000fe40000000007 */
[--C-:B------:R-:W-:Y:S02]  /*a230*/  SHF.R.U32.HI R5, RZ, 0x10, R6.reuse ;  /* 0x00000010ff057819 */ /* 0x100fe40000011606 */
[----:B------:R-:W-:Y:S01]  /*a240*/  SHF.R.U32.HI R7, RZ, 0x18, R6 ;  /* 0x00000018ff077819 */ /* 0x000fe20000011606 */
[--C-:B-1----:R-:W-:Y:S01]  /*a250*/  FFMA.FTZ R8, R146, UR29, -R0.reuse ;  /* 0x0000001d92087c23 */ /* 0x102fe20008010800 */
[----:B------:R-:W-:Y:S01]  /*a260*/  FFMA.FTZ R6, R141, UR29, -R0 ;  /* 0x0000001d8d067c23 */ /* 0x000fe20008010800 */
[----:B------:R-:W-:Y:S01]  /*a270*/  LOP3.LUT R5, R5, 0xff, RZ, 0xc0, !PT ;  /* 0x000000ff05057812 */ /* 0x000fe200078ec0ff */
[----:B------:R-:W-:Y:S01]  /*a280*/  IMAD.MOV.U32 R141, RZ, RZ, R35 ;  /* 0x000000ffff8d7224 */ /* 0x000fe200078e0023 */
[----:B------:R-:W1:Y:S02]  /*a290*/  MUFU.EX2 R222, R8 ;  /* 0x0000000800de7308 */ /* 0x000e640000000800 */
[----:B------:R-:W-:-:S02]  /*a2a0*/  PRMT R7, R5, 0x5410, R7 ;  /* 0x0000541005077816 */ /* 0x000fc40000000007 */
[----:B------:R-:W-:-:S04]  /*a2b0*/  HSET2.LE.AND R5, R9, R179, PT ;  /* 0x000000b309057233 */ /* 0x000fc80003803000 */
[----:B------:R3:W-:Y:S02]  /*a2c0*/  MUFU.EX2 R116, R6 ;  /* 0x0000000600747308 */ /* 0x0007e40000000800 */
[----:B---3--:R-:W-:Y:S01]  /*a2d0*/  FFMA.FTZ R6, R136, UR29, -R0 ;  /* 0x0000001d88067c23 */ /* 0x008fe20008010800 */
[----:B--2---:R-:W-:-:S05]  /*a2e0*/  IMAD.MOV.U32 R136, RZ, RZ, R48 ;  /* 0x000000ffff887224 */ /* 0x004fca00078e0030 */
[----:B------:R2:W3:Y:S02]  /*a2f0*/  MUFU.EX2 R120, R6 ;  /* 0x0000000600787308 */ /* 0x0004e40000000800 */
[----:B--2---:R-:W-:-:S04]  /*a300*/  F2FP.BF16.F32.PACK_AB R6, R127, R136 ;  /* 0x000000887f06723e */ /* 0x004fc800000010ff */
        /* <DEDUP_REMOVED lines=28> */
[----:B-1----:R-:W-:Y:S02]  /*a4d0*/  LOP3.LUT R5, R7, UR36, R32, 0x96, !PT ;  /* 0x0000002407057c12 */ /* 0x002fe4000f8e9620 */
[----:B------:R-:W-:-:S04]  /*a4e0*/  LOP3.LUT R7, R6, 0xffff, RZ, 0xc0, !PT ;  /* 0x0000ffff06077812 */ /* 0x000fc800078ec0ff */
[----:B------:R-:W-:Y:S01]  /*a4f0*/  SHF.R.U32.HI R6, RZ, 0x8, R7 ;  /* 0x00000008ff067819 */ /* 0x000fe20000011607 */
[----:B------:R-:W-:-:S03]  /*a500*/  FFMA.FTZ R7, R129, UR29, -R4 ;  /* 0x0000001d81077c23 */ /* 0x000fc60008010804 */
[----:B------:R-:W-:Y:S01]  /*a510*/  PRMT R12, R11, 0x5410, R6 ;  /* 0x000054100b0c7816 */ /* 0x000fe20000000006 */
[----:B------:R1:W4:Y:S01]  /*a520*/  MUFU.EX2 R13, R7 ;  /* 0x00000007000d7308 */ /* 0x0003220000000800 */
[----:B------:R-:W-:Y:S02]  /*a530*/  LOP3.LUT R6, R10, 0xff, RZ, 0xc0, !PT ;  /* 0x000000ff0a067812 */ /* 0x000fe400078ec0ff */
[C---:B------:R-:W-:Y:S02]  /*a540*/  LOP3.LUT R10, R5.reuse, 0xff, RZ, 0xc0, !PT ;  /* 0x000000ff050a7812 */ /* 0x040fe400078ec0ff */
[----:B------:R-:W-:Y:S02]  /*a550*/  PRMT R11, R6, 0x5410, R9 ;  /* 0x00005410060b7816 */ /* 0x000fe40000000009 */
[----:B------:R-:W-:Y:S02]  /*a560*/  LOP3.LUT R6, R5, 0xffff, RZ, 0xc0, !PT ;  /* 0x0000ffff05067812 */ /* 0x000fe400078ec0ff */
[----:B------:R-:W-:-:S02]  /*a570*/  SHF.R.U32.HI R9, RZ, 0x18, R5 ;  /* 0x00000018ff097819 */ /* 0x000fc40000011605 */
[----:B---3--:R-:W-:Y:S01]  /*a580*/  SHF.R.U32.HI R8, RZ, 0x8, R6 ;  /* 0x00000008ff087819 */ /* 0x008fe20000011606 */
[----:B------:R-:W-:Y:S01]  /*a590*/  FFMA.FTZ R6, R138, UR29, -R3 ;  /* 0x0000001d8a067c23 */ /* 0x000fe20008010803 */
[----:B------:R-:W-:Y:S02]  /*a5a0*/  IMAD.MOV.U32 R138, RZ, RZ, R85 ;  /* 0x000000ffff8a7224 */ /* 0x000fe400078e0055 */
[----:B------:R-:W-:Y:S01]  /*a5b0*/  PRMT R8, R10, 0x5410, R8 ;  /* 0x000054100a087816 */ /* 0x000fe20000000008 */
[----:B------:R3:W-:Y:S01]  /*a5c0*/  MUFU.EX2 R151, R6 ;  /* 0x0000000600977308 */ /* 0x0007e20000000800 */
[----:B-1----:R-:W-:Y:S01]  /*a5d0*/  FFMA.FTZ R7, R143, UR29, -R3 ;  /* 0x0000001d8f077c23 */ /* 0x002fe20008010803 */
[----:B------:R-:W-:-:S06]  /*a5e0*/  IMAD.MOV.U32 R143, RZ, RZ, R206 ;  /* 0x000000ffff8f7224 */ /* 0x000fcc00078e00ce */
[----:B------:R1:W-:Y:S01]  /*a5f0*/  MUFU.EX2 R206, R7 ;  /* 0x0000000700ce7308 */ /* 0x0003e20000000800 */
[----:B---3--:R-:W-:-:S07]  /*a600*/  FFMA.FTZ R6, R131, UR29, -R3 ;  /* 0x0000001d83067c23 */ /* 0x008fce0008010803 */
[----:B------:R4:W3:Y:S01]  /*a610*/  MUFU.EX2 R216, R6 ;  /* 0x0000000600d87308 */ /* 0x0008e20000000800 */
[----:B-1----:R-:W-:-:S04]  /*a620*/  SHF.R.U32.HI R7, RZ, 0x10, R5 ;  /* 0x00000010ff077819 */ /* 0x002fc80000011605 */
[----:B------:R-:W-:Y:S01]  /*a630*/  LOP3.LUT R5, R7, 0xff, RZ, 0xc0, !PT ;  /* 0x000000ff07057812 */ /* 0x000fe200078ec0ff */
[----:B------:R-:W-:-:S03]  /*a640*/  FFMA.FTZ R7, R139, UR29, -R3 ;  /* 0x0000001d8b077c23 */ /* 0x000fc60008010803 */
[----:B------:R-:W-:Y:S01]  /*a650*/  PRMT R9, R5, 0x5410, R9 ;  /* 0x0000541005097816 */ /* 0x000fe20000000009 */
[----:B------:R-:W1:Y:S01]  /*a660*/  MUFU.EX2 R139, R7 ;  /* 0x00000007008b7308 */ /* 0x000e620000000800 */
[----:B------:R-:W-:Y:S02]  /*a670*/  HSET2.LE.AND R5, R12, R179, PT ;  /* 0x000000b30c057233 */ /* 0x000fe40003803000 */
        /* <DEDUP_REMOVED lines=15> */
[C---:B--2---:R-:W-:Y:S06]  /*a770*/  HMMA.16816.F32.BF16 R76, R8.reuse, R16, R72 ;  /* 0x00000010084c723c */ /* 0x044fec0000041848 */
[C---:B------:R-:W-:Y:S06]  /*a780*/  HMMA.16816.F32.BF16 R72, R8.reuse, R18, R68 ;  /* 0x000000120848723c */ /* 0x040fec0000041844 */
[----:B------:R-:W-:Y:S01]  /*a790*/  HMMA.16816.F32.BF16 R68, R8, R20, R64 ;  /* 0x000000140844723c */ /* 0x000fe20000041840 */
[----:B-1----:R-:W-:-:S04]  /*a7a0*/  FFMA.FTZ R5, R158, UR29, -R2 ;  /* 0x0000001d9e057c23 */ /* 0x002fc80008010802 */
[----:B------:R1:W-:Y:S01]  /*a7b0*/  MUFU.EX2 R251, R5 ;  /* 0x0000000500fb7308 */ /* 0x0003e20000000800 */
[----:B------:R-:W-:Y:S07]  /*a7c0*/  HMMA.16816.F32.BF16 R32, R8, R22, R60 ;  /* 0x000000160820723c */ /* 0x000fee000004183c */
        /* <DEDUP_REMOVED lines=21> */
[----:B------:R-:W-:Y:S01]  /*a920*/  FFMA.FTZ R6, R162, UR29, -R0 ;  /* 0x0000001da2067c23 */ /* 0x000fe20008010800 */
[----:B------:R-:W-:Y:S02]  /*a930*/  IMAD.MOV.U32 R162, RZ, RZ, R128 ;  /* 0x000000ffffa27224 */ /* 0x000fe400078e0080 */
[----:B------:R-:W-:Y:S01]  /*a940*/  PRMT R8, R10, 0x5410, R8 ;  /* 0x000054100a087816 */ /* 0x000fe20000000008 */
[----:B------:R3:W-:Y:S01]  /*a950*/  MUFU.EX2 R246, R6 ;  /* 0x0000000600f67308 */ /* 0x0007e20000000800 */
[----:B-1----:R-:W-:-:S07]  /*a960*/  FFMA.FTZ R7, R145, UR29, -R0 ;  /* 0x0000001d91077c23 */ /* 0x002fce0008010800 */
        /* <DEDUP_REMOVED lines=18> */
[----:B------:R-:W-:-:S05]  /*aa90*/  IMAD.U32 R5, RZ, RZ, UR4 ;  /* 0x00000004ff057e24 */ /* 0x000fca000f8e00ff */
[----:B------:R-:W-:Y:S01]  /*aaa0*/  LOP3.LUT R5, R95, UR27, R5, 0x96, !PT ;  /* 0x0000001b5f057c12 */ /* 0x000fe2000f8e9605 */
[C---:B------:R-:W-:Y:S04]  /*aab0*/  HMMA.16816.F32.BF16 R84, R8.reuse, R16, R52 ;  /* 0x000000100854723c */ /* 0x040fe80000041834 */
[----:B------:R-:W-:Y:S02]  /*aac0*/  IMAD.WIDE.U32 R14, R5, -0x326172a9, RZ ;  /* 0xcd9e8d57050e7825 */ /* 0x000fe400078e00ff */
[----:B------:R-:W-:Y:S01]  /*aad0*/  HMMA.16816.F32.BF16 R80, R8, R18, R44 ;  /* 0x000000120850723c */ /* 0x000fe2000004182c */
[----:B------:R-:W-:Y:S02]  /*aae0*/  LDSM.16.MT88.4 R16, [R205+0x5000] ;  /* 0x00500000cd10783b */ /* 0x000fe40000004200 */
[----:B------:R-:W-:-:S02]  /*aaf0*/  LOP3.LUT R6, R15, UR30, R90, 0x96, !PT ;  /* 0x0000001e0f067c12 */ /* 0x000fc4000f8e965a */
[----:B------:R-:W-:Y:S01]  /*ab00*/  LOP3.LUT R5, R59, UR7, R14, 0x96, !PT ;  /* 0x000000073b057c12 */ /* 0x000fe2000f8e960e */
[----:B------:R-:W-:Y:S02]  /*ab10*/  HMMA.16816.F32.BF16 R64, R8, R20, R48 ;  /* 0x000000140840723c */ /* 0x000fe40000041830 */
[----:B------:R-:W-:-:S04]  /*ab20*/  IMAD.WIDE.U32 R6, R6, -0x2daee0ad, RZ ;  /* 0xd2511f5306067825 */ /* 0x000fc800078e00ff */
[----:B------:R-:W-:Y:S01]  /*ab30*/  HMMA.16816.F32.BF16 R60, R8, R22, R40 ;  /* 0x00000016083c723c */ /* 0x000fe20000041828 */
[----:B------:R-:W-:Y:S01]  /*ab40*/  LOP3.LUT R7, R7, UR6, R92, 0x96, !PT ;  /* 0x0000000607077c12 */ /* 0x000fe2000f8e965c */
[----:B------:R-:W1:Y:S05]  /*ab50*/  LDSM.16.MT88.4 R20, [R204+0x5000] ;  /* 0x00500000cc14783b */ /* 0x000e6a0000004200 */
[----:B------:R-:W-:-:S05]  /*ab60*/  IMAD.WIDE.U32 R8, R5, -0x2daee0ad, RZ ;  /* 0xd2511f5305087825 */ /* 0x000fca00078e00ff */
        /* <DEDUP_REMOVED lines=13> */
[----:B------:R-:W-:Y:S02]  /*ac40*/  LOP3.LUT R6, R31, UR19, R6, 0x96, !PT ;  /* 0x000000131f067c12 */ /* 0x000fe4000f8e9606 */
[----:B------:R3:W-:Y:S01]  /*ac50*/  MUFU.EX2 R242, R5 ;  /* 0x0000000500f27308 */ /* 0x0007e20000000800 */
[----:B------:R-:W-:-:S04]  /*ac60*/  IMAD.WIDE.U32 R24, R10, -0x326172a9, RZ ;  /* 0xcd9e8d570a187825 */ /* 0x000fc800078e00ff */
[----:B------:R-:W-:-:S03]  /*ac70*/  IMAD.WIDE.U32 R6, R6, -0x326172a9, RZ ;  /* 0xcd9e8d5706067825 */ /* 0x000fc600078e00ff */
[----:B------:R4:W-:Y:S01]  /*ac80*/  MUFU.EX2 R244, R8 ;  /* 0x0000000800f47308 */ /* 0x0009e20000000800 */
[----:B--2---:R-:W-:Y:S02]  /*ac90*/  SHF.R.U32.HI R9, RZ, 0x18, R6 ;  /* 0x00000018ff097819 */ /* 0x004fe40000011606 */
[----:B---3--:R-:W-:-:S04]  /*aca0*/  LOP3.LUT R5, R6, 0xffff, RZ, 0xc0, !PT ;  /* 0x0000ffff06057812 */ /* 0x008fc800078ec0ff */
[----:B----4-:R-:W-:Y:S02]  /*acb0*/  SHF.R.U32.HI R8, RZ, 0x8, R5 ;  /* 0x00000008ff087819 */ /* 0x010fe40000011605 */
[----:B------:R-:W-:-:S04]  /*acc0*/  LOP3.LUT R5, R6, 0xff, RZ, 0xc0, !PT ;  /* 0x000000ff06057812 */ /* 0x000fc800078ec0ff */
[----:B------:R-:W-:Y:S01]  /*acd0*/  PRMT R12, R5, 0x5410, R8 ;  /* 0x00005410050c7816 */ /* 0x000fe20000000008 */
[----:B------:R-:W-:Y:S01]  /*ace0*/  FFMA.FTZ R8, R114, UR29, -R4 ;  /* 0x0000001d72087c23 */ /* 0x000fe20008010804 */
[----:B------:R-:W-:Y:S01]  /*acf0*/  SHF.R.U32.HI R5, RZ, 0x10, R6 ;  /* 0x00000010ff057819 */ /* 0x000fe20000011606 */
[----:B------:R-:W-:Y:S01]  /*ad00*/  IMAD.MOV.U32 R114, RZ, RZ, R112 ;  /* 0x000000ffff727224 */ /* 0x000fe200078e0070 */
[----:B------:R-:W-:Y:S01]  /*ad10*/  LOP3.LUT R6, R7, UR37, R24, 0x96, !PT ;  /* 0x0000002507067c12 */ /* 0x000fe2000f8e9618 */
[----:B------:R-:W-:Y:S01]  /*ad20*/  FFMA.FTZ R7, R160, UR29, -R3 ;  /* 0x0000001da0077c23 */ /* 0x000fe20008010803 */
[----:B------:R-:W-:Y:S01]  /*ad30*/  LOP3.LUT R5, R5, 0xff, RZ, 0xc0, !PT ;  /* 0x000000ff05057812 */ /* 0x000fe200078ec0ff */
[----:B------:R2:W3:Y:S01]  /*ad40*/  MUFU.EX2 R241, R8 ;  /* 0x0000000800f17308 */ /* 0x0004e20000000800 */
[C---:B------:R-:W-:Y:S01]  /*ad50*/  LOP3.LUT R10, R6.reuse, 0xff, RZ, 0xc0, !PT ;  /* 0x000000ff060a7812 */ /* 0x040fe200078ec0ff */
[----:B------:R-:W-:Y:S01]  /*ad60*/  IMAD.MOV.U32 R112, RZ, RZ, R235 ;  /* 0x000000ffff707224 */ /* 0x000fe200078e00eb */
[----:B------:R-:W-:Y:S01]  /*ad70*/  PRMT R11, R5, 0x5410, R9 ;  /* 0x00005410050b7816 */ /* 0x000fe20000000009 */
[----:B------:R-:W-:Y:S01]  /*ad80*/  IMAD.MOV.U32 R160, RZ, RZ, R116 ;  /* 0x000000ffffa07224 */ /* 0x000fe200078e0074 */
[----:B------:R-:W-:-:S02]  /*ad90*/  LOP3.LUT R5, R6, 0xffff, RZ, 0xc0, !PT ;  /* 0x0000ffff06057812 */ /* 0x000fc400078ec0ff */
[----:B------:R-:W-:Y:S01]  /*ada0*/  SHF.R.U32.HI R9, RZ, 0x18, R6 ;  /* 0x00000018ff097819 */ /* 0x000fe20000011606 */
[----:B------:R4:W-:Y:S01]  /*adb0*/  MUFU.EX2 R239, R7 ;  /* 0x0000000700ef7308 */ /* 0x0009e20000000800 */
[----:B--2---:R-:W-:-:S04]  /*adc0*/  SHF.R.U32.HI R8, RZ, 0x8, R5 ;  /* 0x00000008ff087819 */ /* 0x004fc80000011605 */
[----:B------:R-:W-:Y:S02]  /*add0*/  PRMT R8, R10, 0x5410, R8 ;  /* 0x000054100a087816 */ /* 0x000fe40000000008 */
[----:B----4-:R-:W-:Y:S01]  /*ade0*/  SHF.R.U32.HI R7, RZ, 0x10, R6 ;  /* 0x00000010ff077819 */ /* 0x010fe20000011606 */
[----:B------:R-:W-:-:S03]  /*adf0*/  FFMA.FTZ R6, R154, UR29, -R3 ;  /* 0x0000001d9a067c23 */ /* 0x000fc60008010803 */
[----:B------:R-:W-:Y:S01]  /*ae00*/  LOP3.LUT R5, R7, 0xff, RZ, 0xc0, !PT ;  /* 0x000000ff07057812 */ /* 0x000fe200078ec0ff */
[----:B------:R2:W-:Y:S01]  /*ae10*/  MUFU.EX2 R240, R6 ;  /* 0x0000000600f07308 */ /* 0x0005e20000000800 */
[----:B------:R-:W-:Y:S01]  /*ae20*/  FFMA.FTZ R7, R161, UR29, -R3 ;  /* 0x0000001da1077c23 */ /* 0x000fe20008010803 */
[----:B------:R-:W-:Y:S01]  /*ae30*/  IMAD.MOV.U32 R161, RZ, RZ, R125 ;  /* 0x000000ffffa17224 */ /* 0x000fe200078e007d */
[----:B------:R-:W-:Y:S02]  /*ae40*/  PRMT R9, R5, 0x5410, R9 ;  /* 0x0000541005097816 */ /* 0x000fe40000000009 */
[----:B------:R-:W-:-:S03]  /*ae50*/  HSET2.LE.AND R5, R12, R179, PT ;  /* 0x000000b30c057233 */ /* 0x000fc60003803000 */
[----:B------:R-:W-:Y:S01]  /*ae60*/  MUFU.EX2 R233, R7 ;  /* 0x0000000700e97308 */ /* 0x000fe20000000800 */
[----:B--2---:R-:W-:-:S07]  /*ae70*/  FFMA.FTZ R6, R153, UR29, -R3 ;  /* 0x0000001d99067c23 */ /* 0x004fce0008010803 */
[----:B------:R3:W2:Y:S02]  /*ae80*/  MUFU.EX2 R235, R6 ;  /* 0x0000000600eb7308 */ /* 0x0006a40000000800 */
        /* <DEDUP_REMOVED lines=13> */
[----:B-1----:R-:W-:Y:S01]  /*af60*/  HMMA.16816.F32.BF16 R52, R8, R20, R76 ;  /* 0x000000140834723c */ /* 0x002fe2000004184c */
[----:B------:R-:W-:-:S05]  /*af70*/  IMAD.WIDE.U32 R6, R6, -0x2daee0ad, RZ ;  /* 0xd2511f5306067825 */ /* 0x000fca00078e00ff */
[C---:B------:R-:W-:Y:S01]  /*af80*/  HMMA.16816.F32.BF16 R48, R8.reuse, R22, R72 ;  /* 0x000000160830723c */ /* 0x040fe20000041848 */
[----:B------:R-:W-:Y:S01]  /*af90*/  LOP3.LUT R7, R7, UR6, R88, 0x96, !PT ;  /* 0x0000000607077c12 */ /* 0x000fe2000f8e9658 */
[----:B------:R-:W-:Y:S02]  /*afa0*/  IMAD.MOV.U32 R77, RZ, RZ, R130 ;  /* 0x000000ffff4d7224 */ /* 0x000fe400078e0082 */
[----:B------:R-:W-:Y:S02]  /*afb0*/  IMAD.MOV.U32 R76, RZ, RZ, R124 ;  /* 0x000000ffff4c7224 */ /* 0x000fe400078e007c */
[----:B------:R-:W-:Y:S01]  /*afc0*/  HMMA.16816.F32.BF16 R44, R8, R16, R68 ;  /* 0x00000010082c723c */ /* 0x000fe20000041844 */
[----:B------:R-:W-:Y:S02]  /*afd0*/  IMAD.MOV.U32 R78, RZ, RZ, R120 ;  /* 0x000000ffff4e7224 */ /* 0x000fe400078e0078 */
[----:B------:R-:W-:-:S03]  /*afe0*/  IMAD.MOV.U32 R79, RZ, RZ, R121 ;  /* 0x000000ffff4f7224 */ /* 0x000fc600078e0079 */
[----:B------:R-:W-:Y:S01]  /*aff0*/  HMMA.16816.F32.BF16 R40, R8, R18, R32 ;  /* 0x000000120828723c */ /* 0x000fe20000041820 */
[----:B------:R-:W-:Y:S02]  /*b000*/  IMAD.MOV.U32 R70, RZ, RZ, R127 ;  /* 0x000000ffff467224 */ /* 0x000fe400078e007f */
[----:B------:R-:W-:-:S04]  /*b010*/  IMAD.MOV.U32 R71, RZ, RZ, R117 ;  /* 0x000000ffff477224 */ /* 0x000fc800078e0075 */
[----:B------:R-:W-:-:S04]  /*b020*/  IMAD.WIDE.U32 R8, R5, -0x2daee0ad, RZ ;  /* 0xd2511f5305087825 */ /* 0x000fc800078e00ff */
[----:B------:R-:W-:Y:S01]  /*b030*/  IMAD.MOV.U32 R35, RZ, RZ, R76 ;  /* 0x000000ffff237224 */ /* 0x000fe200078e004c */
[----:B------:R-:W-:Y:S01]  /*b040*/  LOP3.LUT R5, R9, UR25, R6, 0x96, !PT ;  /* 0x0000001909057c12 */ /* 0x000fe2000f8e9606 */
[----:B------:R-:W-:-:S04]  /*b050*/  IMAD.WIDE.U32 R6, R7, -0x326172a9, RZ ;  /* 0xcd9e8d5707067825 */ /* 0x000fc800078e00ff */
[----:B------:R-:W-:Y:S01]  /*b060*/  FFMA.FTZ R9, R171, UR29, -R2 ;  /* 0x0000001dab097c23 */ /* 0x000fe20008010802 */
[----:B------:R-:W-:Y:S01]  /*b070*/  IMAD.WIDE.U32 R26, R5, -0x326172a9, RZ ;  /* 0xcd9e8d57051a7825 */ /* 0x000fe200078e00ff */
[----:B------:R-:W-:Y:S02]  /*b080*/  LOP3.LUT R7, R7, UR28, R56, 0x96, !PT ;  /* 0x0000001c07077c12 */ /* 0x000fe4000f8e9638 */
[----:B------:R-:W-:Y:S01]  /*b090*/  MUFU.EX2 R131, R9 ;  /* 0x0000000900837308 */ /* 0x000fe20000000800 */
[----:B------:R-:W-:Y:S01]  /*b0a0*/  IMAD.MOV.U32 R76, RZ, RZ, R77 ;  /* 0x000000ffff4c7224 */ /* 0x000fe200078e004d */
[----:B------:R-:W-:Y:S01]  /*b0b0*/  LOP3.LUT R5, R27, UR24, R6, 0x96, !PT ;  /* 0x000000181b057c12 */ /* 0x000fe2000f8e9606 */
[----:B------:R-:W-:-:S04]  /*b0c0*/  IMAD.WIDE.U32 R6, R7, -0x2daee0ad, RZ ;  /* 0xd2511f5307067825 */ /* 0x000fc800078e00ff */
[----:B------:R-:W-:Y:S01]  /*b0d0*/  IMAD.WIDE.U32 R32, R5, -0x2daee0ad, RZ ;  /* 0xd2511f5305207825 */ /* 0x000fe200078e00ff */
[----:B------:R-:W-:-:S03]  /*b0e0*/  LOP3.LUT R10, R7, UR21, R8, 0x96, !PT ;  /* 0x00000015070a7c12 */ /* 0x000fc6000f8e9608 */
[----:B------:R-:W-:Y:S01]  /*b0f0*/  FFMA.FTZ R8, R175, UR29, -R2 ;  /* 0x0000001daf087c23 */ /* 0x000fe20008010802 */
[----:B------:R-:W-:Y:S01]  /*b100*/  IMAD.MOV.U32 R77, RZ, RZ, R78 ;  /* 0x000000ffff4d7224 */ /* 0x000fe200078e004e */
[----:B------:R-:W-:Y:S02]  /*b110*/  LOP3.LUT R6, R33, UR19, R6, 0x96, !PT ;  /* 0x0000001321067c12 */ /* 0x000fe4000f8e9606 */
[----:B------:R1:W2:Y:S01]  /*b120*/  MUFU.EX2 R134, R8 ;  /* 0x0000000800867308 */ /* 0x0002a20000000800 */
[----:B------:R-:W-:-:S04]  /*b130*/  IMAD.WIDE.U32 R14, R10, -0x326172a9, RZ ;  /* 0xcd9e8d570a0e7825 */ /* 0x000fc800078e00ff */
[----:B------:R-:W-:-:S04]  /*b140*/  IMAD.WIDE.U32 R6, R6, -0x326172a9, RZ ;  /* 0xcd9e8d5706067825 */ /* 0x000fc800078e00ff */
[----:B------:R-:W-:Y:S01]  /*b150*/  IMAD.MOV.U32 R78, RZ, RZ, R79 ;  /* 0x000000ffff4e7224 */ /* 0x000fe200078e004f */
[C---:B------:R-:W-:Y:S01]  /*b160*/  LOP3.LUT R5, R6.reuse, 0xffff, RZ, 0xc0, !PT ;  /* 0x0000ffff06057812 */ /* 0x040fe200078ec0ff */
[----:B------:R-:W-:Y:S02]  /*b170*/  IMAD.MOV.U32 R79, RZ, RZ, R114 ;  /* 0x000000ffff4f7224 */ /* 0x000fe400078e0072 */
[----:B------:R-:W-:Y:S02]  /*b180*/  IMAD.MOV.U32 R114, RZ, RZ, R148 ;  /* 0x000000ffff727224 */ /* 0x000fe400078e0094 */
[----:B------:R-:W-:Y:S01]  /*b190*/  IMAD.MOV.U32 R148, RZ, RZ, R149 ;  /* 0x000000ffff947224 */ /* 0x000fe200078e0095 */
[----:B-1----:R-:W-:Y:S01]  /*b1a0*/  SHF.R.U32.HI R8, RZ, 0x8, R5 ;  /* 0x00000008ff087819 */ /* 0x002fe20000011605 */
[----:B------:R-:W-:Y:S01]  /*b1b0*/  IMAD.MOV.U32 R149, RZ, RZ, R150 ;  /* 0x000000ffff957224 */ /* 0x000fe200078e0096 */
[----:B------:R-:W-:Y:S01]  /*b1c0*/  LOP3.LUT R5, R6, 0xff, RZ, 0xc0, !PT ;  /* 0x000000ff06057812 */ /* 0x000fe200078ec0ff */
[----:B------:R-:W-:-:S02]  /*b1d0*/  IMAD.MOV.U32 R150, RZ, RZ, R138 ;  /* 0x000000ffff967224 */ /* 0x000fc400078e008a */
[----:B------:R-:W-:Y:S01]  /*b1e0*/  IMAD.MOV.U32 R34, RZ, RZ, R71 ;  /* 0x000000ffff227224 */ /* 0x000fe200078e0047 */
[----:B------:R-:W-:Y:S01]  /*b1f0*/  PRMT R12, R5, 0x5410, R8 ;  /* 0x00005410050c7816 */ /* 0x000fe20000000008 */
[----:B------:R-:W-:Y:S01]  /*b200*/  FFMA.FTZ R8, R170, UR29, -R2 ;  /* 0x0000001daa087c23 */ /* 0x000fe20008010802 */
[--C-:B------:R-:W-:Y:S01]  /*b210*/  SHF.R.U32.HI R5, RZ, 0x10, R6.reuse ;  /* 0x00000010ff057819 */ /* 0x100fe20000011606 */
[----:B------:R-:W-:Y:S02]  /*b220*/  IMAD.MOV.U32 R138, RZ, RZ, R143 ;  /* 0x000000ffff8a7224 */ /* 0x000fe400078e008f */
[----:B------:R1:W-:Y:S01]  /*b230*/  MUFU.EX2 R133, R8 ;  /* 0x0000000800857308 */ /* 0x0003e20000000800 */
[----:B------:R-:W-:Y:S01]  /*b240*/  LOP3.LUT R9, R5, 0xff, RZ, 0xc0, !PT ;  /* 0x000000ff05097812 */ /* 0x000fe200078ec0ff */
[----:B------:R-:W-:Y:S01]  /*b250*/  IMAD.MOV.U32 R175, RZ, RZ, R13 ;  /* 0x000000ffffaf7224 */ /* 0x000fe200078e000d */
[----:B------:R-:W-:Y:S01]  /*b260*/  SHF.R.U32.HI R5, RZ, 0x18, R6 ;  /* 0x00000018ff057819 */ /* 0x000fe20000011606 */
[----:B------:R-:W-:Y:S01]  /*b270*/  IMAD.MOV.U32 R171, RZ, RZ, R108 ;  /* 0x000000ffffab7224 */ /* 0x000fe200078e006c */
[----:B------:R-:W-:Y:S01]  /*b280*/  LOP3.LUT R6, R7, UR37, R14, 0x96, !PT ;  /* 0x0000002507067c12 */ /* 0x000fe2000f8e960e */
[----:B------:R-:W-:Y:S01]  /*b290*/  FFMA.FTZ R7, R174, UR29, -R0 ;  /* 0x0000001dae077c23 */ /* 0x000fe20008010800 */
[----:B------:R-:W-:Y:S01]  /*b2a0*/  PRMT R11, R9, 0x5410, R5 ;  /* 0x00005410090b7816 */ /* 0x000fe20000000005 */
[----:B------:R-:W-:Y:S01]  /*b2b0*/  IMAD.MOV.U32 R174, RZ, RZ, R110 ;  /* 0x000000ffffae7224 */ /* 0x000fe200078e006e */
[----:B------:R-:W-:Y:S01]  /*b2c0*/  LOP3.LUT R5, R6, 0xffff, RZ, 0xc0, !PT ;  /* 0x0000ffff06057812 */ /* 0x000fe200078ec0ff */
[----:B------:R3:W-:Y:S01]  /*b2d0*/  MUFU.EX2 R129, R7 ;  /* 0x0000000700817308 */ /* 0x0007e20000000800 */
[----:B------:R-:W-:-:S02]  /*b2e0*/  IMAD.MOV.U32 R170, RZ, RZ, R98 ;  /* 0x000000ffffaa7224 */ /* 0x000fc400078e0062 */
[----:B-1----:R-:W-:Y:S01]  /*b2f0*/  FFMA.FTZ R8, R164, UR29, -R2 ;  /* 0x0000001da4087c23 */ /* 0x002fe20008010802 */
[----:B------:R-:W-:-:S04]  /*b300*/  IMAD.MOV.U32 R164, RZ, RZ, R109 ;  /* 0x000000ffffa47224 */ /* 0x000fc800078e006d */
        /* <DEDUP_REMOVED lines=10> */
[----:B------:R-:W1:Y:S01]  /*b3b0*/  MUFU.EX2 R128, R8 ;  /* 0x0000000800807308 */ /* 0x000e620000000800 */
[----:B------:R-:W-:Y:S01]  /*b3c0*/  IMAD.MOV.U32 R138, RZ, RZ, R111 ;  /* 0x000000ffff8a7224 */ /* 0x000fe200078e006f */
[----:B------:R-:W-:Y:S01]  /*b3d0*/  PRMT R7, R5, 0x5410, R7 ;  /* 0x0000541005077816 */ /* 0x000fe20000000007 */
[----:B------:R-:W-:Y:S01]  /*b3e0*/  IMAD.MOV.U32 R173, RZ, RZ, R103 ;  /* 0x000000ffffad7224 */ /* 0x000fe200078e0067 */
[----:B------:R-:W-:-:S04]  /*b3f0*/  HSET2.LE.AND R5, R9, R179, PT ;  /* 0x000000b309057233 */ /* 0x000fc80003803000 */
[----:B------:R3:W-:Y:S02]  /*b400*/  MUFU.EX2 R127, R6 ;  /* 0x00000006007f7308 */ /* 0x0007e40000000800 */
[----:B---3--:R-:W-:Y:S01]  /*b410*/  FFMA.FTZ R6, R167, UR29, -R0 ;  /* 0x0000001da7067c23 */ /* 0x008fe20008010800 */
[----:B------:R-:W-:Y:S02]  /*b420*/  IMAD.MOV.U32 R167, RZ, RZ, R150 ;  /* 0x000000ffffa77224 */ /* 0x000fe400078e0096 */
[----:B------:R-:W-:-:S03]  /*b430*/  IMAD.MOV.U32 R150, RZ, RZ, R99 ;  /* 0x000000ffff967224 */ /* 0x000fc600078e0063 */
        /* <DEDUP_REMOVED lines=18> */
[----:B------:R-:W-:Y:S01]  /*b560*/  HMMA.16816.F32.BF16 R80, R8, R22, R80 ;  /* 0x000000160850723c */ /* 0x000fe20000041850 */
[----:B------:R-:W-:-:S05]  /*b570*/  LOP3.LUT R20, R15, UR20, R26, 0x96, !PT ;  /* 0x000000140f147c12 */ /* 0x000fca000f8e961a */
[C---:B------:R-:W-:Y:S01]  /*b580*/  HMMA.16816.F32.BF16 R156, R8.reuse, R16, R64 ;  /* 0x00000010089c723c */ /* 0x040fe20000041840 */
[----:B------:R-:W-:Y:S01]  /*b590*/  LDSM.16.MT88.4 R64, [R205+0x5400] ;  /* 0x00540000cd40783b */ /* 0x000fe20000004200 */
[--C-:B-1----:R-:W-:Y:S01]  /*b5a0*/  FFMA.FTZ R5, R163, UR29, -R4.reuse ;  /* 0x0000001da3057c23 */ /* 0x102fe20008010804 */
[----:B------:R-:W-:Y:S02]  /*b5b0*/  IMAD.MOV.U32 R163, RZ, RZ, R35 ;  /* 0x000000ffffa37224 */ /* 0x000fe400078e0023 */
[----:B------:R-:W-:Y:S01]  /*b5c0*/  IMAD.MOV.U32 R35, RZ, RZ, R113 ;  /* 0x000000ffff237224 */ /* 0x000fe200078e0071 */
[----:B------:R1:W2:Y:S01]  /*b5d0*/  MUFU.EX2 R125, R5 ;  /* 0x00000005007d7308 */ /* 0x0002a20000000800 */
[----:B------:R-:W-:Y:S01]  /*b5e0*/  HMMA.16816.F32.BF16 R72, R8, R18, R60 ;  /* 0x000000120848723c */ /* 0x000fe2000004183c */
[----:B------:R-:W3:Y:S06]  /*b5f0*/  LDSM.16.MT88.4 R60, [R204+0x5400] ;  /* 0x00540000cc3c783b */ /* 0x000eec0000004200 */
        /* <DEDUP_REMOVED lines=10> */
[----:B------:R1:W-:Y:S01]  /*b6a0*/  MUFU.EX2 R120, R7 ;  /* 0x0000000700787308 */ /* 0x0003e20000000800 */
[----:B------:R-:W-:Y:S02]  /*b6b0*/  LOP3.LUT R6, R10, 0xff, RZ, 0xc0, !PT ;  /* 0x000000ff0a067812 */ /* 0x000fe400078ec0ff */
[C---:B----4-:R-:W-:Y:S02]  /*b6c0*/  LOP3.LUT R8, R5.reuse, 0xff, RZ, 0xc0, !PT ;  /* 0x000000ff05087812 */ /* 0x050fe400078ec0ff */
[----:B------:R-:W-:Y:S02]  /*b6d0*/  PRMT R11, R6, 0x5410, R9 ;  /* 0x00005410060b7816 */ /* 0x000fe40000000009 */
[----:B------:R-:W-:Y:S02]  /*b6e0*/  LOP3.LUT R6, R5, 0xffff, RZ, 0xc0, !PT ;  /* 0x0000ffff05067812 */ /* 0x000fe400078ec0ff */
[----:B------:R-:W-:Y:S01]  /*b6f0*/  SHF.R.U32.HI R9, RZ, 0x18, R5 ;  /* 0x00000018ff097819 */ /* 0x000fe20000011605 */
[----:B-1----:R-:W-:Y:S01]  /*b700*/  FFMA.FTZ R7, R172, UR29, -R3 ;  /* 0x0000001dac077c23 */ /* 0x002fe20008010803 */
[----:B------:R-:W-:-:S02]  /*b710*/  IMAD.MOV.U32 R172, RZ, RZ, R149 ;  /* 0x000000ffffac7224 */ /* 0x000fc400078e0095 */
[----:B------:R-:W-:Y:S01]  /*b720*/  IMAD.MOV.U32 R149, RZ, RZ, R101 ;  /* 0x000000ffff957224 */ /* 0x000fe200078e0065 */
[----:B------:R1:W-:Y:S02]  /*b730*/  MUFU.EX2 R119, R7 ;  /* 0x0000000700777308 */ /* 0x0003e40000000800 */
[----:B-1----:R-:W-:Y:S02]  /*b740*/  SHF.R.U32.HI R7, RZ, 0x10, R5 ;  /* 0x00000010ff077819 */ /* 0x002fe40000011605 */
[----:B------:R-:W-:Y:S02]  /*b750*/  SHF.R.U32.HI R5, RZ, 0x8, R6 ;  /* 0x00000008ff057819 */ /* 0x000fe40000011606 */
[----:B------:R-:W-:Y:S01]  /*b760*/  LOP3.LUT R6, R7, 0xff, RZ, 0xc0, !PT ;  /* 0x000000ff07067812 */ /* 0x000fe200078ec0ff */
[----:B------:R-:W-:Y:S01]  /*b770*/  FFMA.FTZ R7, R166, UR29, -R3 ;  /* 0x0000001da6077c23 */ /* 0x000fe20008010803 */
[----:B------:R-:W-:Y:S01]  /*b780*/  PRMT R5, R8, 0x5410, R5 ;  /* 0x0000541008057816 */ /* 0x000fe20000000005 */
[----:B------:R-:W-:Y:S01]  /*b790*/  IMAD.MOV.U32 R166, RZ, RZ, R148 ;  /* 0x000000ffffa67224 */ /* 0x000fe200078e0094 */
[----:B------:R-:W-:Y:S01]  /*b7a0*/  PRMT R9, R6, 0x5410, R9 ;  /* 0x0000541006097816 */ /* 0x000fe20000000009 */
[----:B------:R1:W4:Y:S01]  /*b7b0*/  MUFU.EX2 R117, R7 ;  /* 0x0000000700757308 */ /* 0x0003220000000800 */
[----:B------:R-:W-:Y:S01]  /*b7c0*/  FFMA.FTZ R6, R118, UR29, -R3 ;  /* 0x0000001d76067c23 */ /* 0x000fe20008010803 */
[----:B------:R-:W-:Y:S01]  /*b7d0*/  HSET2.LE.AND R5, R5, R179, PT ;  /* 0x000000b305057233 */ /* 0x000fe20003803000 */
[----:B------:R-:W-:-:S05]  /*b7e0*/  IMAD.MOV.U32 R148, RZ, RZ, R102 ;  /* 0x000000ffff947224 */ /* 0x000fca00078e0066 */
[----:B------:R2:W-:Y:S01]  /*b7f0*/  MUFU.EX2 R118, R6 ;  /* 0x0000000600767308 */ /* 0x0005e20000000800 */
[----:B-1----:R-:W-:Y:S01]  /*b800*/  FFMA.FTZ R7, R165, UR29, -R3 ;  /* 0x0000001da5077c23 */ /* 0x002fe20008010803 */
[----:B------:R-:W-:-:S06]  /*b810*/  IMAD.MOV.U32 R165, RZ, RZ, R114 ;  /* 0x000000ffffa57224 */ /* 0x000fcc00078e0072 */
[----:B------:R-:W1:Y:S01]  /*b820*/  MUFU.EX2 R116, R7 ;  /* 0x0000000700747308 */ /* 0x000e620000000800 */
        /* <DEDUP_REMOVED lines=11> */
[----:B------:R-:W-:-:S05]  /*b8e0*/  IMAD.U32 R6, RZ, RZ, UR38 ;  /* 0x00000026ff067e24 */ /* 0x000fca000f8e00ff */
[----:B------:R-:W-:Y:S01]  /*b8f0*/  LOP3.LUT R6, R95, UR27, R6, 0x96, !PT ;  /* 0x0000001b5f067c12 */ /* 0x000fe2000f8e9606 */
[C---:B---3--:R-:W-:Y:S04]  /*b900*/  HMMA.16816.F32.BF16 R152, R8.reuse, R60, R52 ;  /* 0x0000003c0898723c */ /* 0x048fe80000041834 */
[----:B------:R-:W-:Y:S02]  /*b910*/  IMAD.WIDE.U32 R6, R6, -0x326172a9, RZ ;  /* 0xcd9e8d5706067825 */ /* 0x000fe400078e00ff */
[----:B------:R-:W-:Y:S02]  /*b920*/  HMMA.16816.F32.BF16 R144, R8, R62, R48 ;  /* 0x0000003e0890723c */ /* 0x000fe40000041830 */
[----:B------:R-:W-:Y:S01]  /*b930*/  FFMA.FTZ R52, R187, UR29, -R3 ;  /* 0x0000001dbb347c23 */ /* 0x000fe20008010803 */
[----:B------:R-:W-:Y:S01]  /*b940*/  IMAD.MOV.U32 R55, RZ, RZ, R142 ;  /* 0x000000ffff377224 */ /* 0x000fe200078e008e */
[----:B------:R-:W-:Y:S01]  /*b950*/  LOP3.LUT R5, R7, UR30, R106, 0x96, !PT ;  /* 0x0000001e07057c12 */ /* 0x000fe2000f8e966a */
[----:B------:R-:W-:-:S02]  /*b960*/  IMAD.MOV.U32 R54, RZ, RZ, R76 ;  /* 0x000000ffff367224 */ /* 0x000fc400078e004c */
[----:B------:R-:W-:Y:S01]  /*b970*/  FFMA.FTZ R53, R185, UR29, -R3 ;  /* 0x0000001db9357c23 */ /* 0x000fe20008010803 */
[----:B------:R-:W-:Y:S02]  /*b980*/  IMAD.MOV.U32 R76, RZ, RZ, R112 ;  /* 0x000000ffff4c7224 */ /* 0x000fe400078e0070 */
[----:B------:R-:W-:Y:S02]  /*b990*/  IMAD.MOV.U32 R51, RZ, RZ, R70 ;  /* 0x000000ffff337224 */ /* 0x000fe400078e0046 */
[----:B------:R-:W-:Y:S01]  /*b9a0*/  IMAD.MOV.U32 R50, RZ, RZ, R140 ;  /* 0x000000ffff327224 */ /* 0x000fe200078e008c */
[----:B------:R-:W-:Y:S01]  /*b9b0*/  HMMA.16816.F32.BF16 R68, R8, R66, R40 ;  /* 0x000000420844723c */ /* 0x000fe20000041828 */
[----:B------:R-:W-:Y:S02]  /*b9c0*/  IMAD.MOV.U32 R48, RZ, RZ, R78 ;  /* 0x000000ffff307224 */ /* 0x000fe400078e004e */
[----:B------:R-:W-:-:S03]  /*b9d0*/  IMAD.MOV.U32 R49, RZ, RZ, R79 ;  /* 0x000000ffff317224 */ /* 0x000fc600078e004f */
[----:B------:R-:W-:Y:S01]  /*b9e0*/  HMMA.16816.F32.BF16 R140, R8, R64, R44 ;  /* 0x00000040088c723c */ /* 0x000fe2000004182c */
[--C-:B------:R-:W-:Y:S01]  /*b9f0*/  FFMA.FTZ R42, R195, UR29, -R3.reuse ;  /* 0x0000001dc32a7c23 */ /* 0x100fe20008010803 */
[----:B------:R-:W-:-:S05]  /*ba00*/  FFMA.FTZ R43, R194, UR29, -R3 ;  /* 0x0000001dc22b7c23 */ /* 0x000fca0008010803 */
[----:B------:R-:W-:Y:S01]  /*ba10*/  LOP3.LUT R10, R57, UR7, R6, 0x96, !PT ;  /* 0x00000007390a7c12 */ /* 0x000fe2000f8e9606 */
[----:B------:R-:W-:Y:S01]  /*ba20*/  IMAD.MOV.U32 R57, RZ, RZ, R104 ;  /* 0x000000ffff397224 */ /* 0x000fe200078e0068 */
[----:B------:R-:W-:Y:S01]  /*ba30*/  LOP3.LUT R9, R7, UR30, R90, 0x96, !PT ;  /* 0x0000001e07097c12 */ /* 0x000fe2000f8e965a */
[----:B------:R-:W-:Y:S01]  /*ba40*/  IMAD.MOV.U32 R90, RZ, RZ, R34 ;  /* 0x000000ffff5a7224 */ /* 0x000fe200078e0022 */
[----:B------:R-:W-:Y:S01]  /*ba50*/  LOP3.LUT R8, R59, UR7, R6, 0x96, !PT ;  /* 0x000000073b087c12 */ /* 0x000fe2000f8e9606 */
[----:B------:R-:W-:-:S04]  /*ba60*/  IMAD.WIDE.U32 R6, R5, -0x2daee0ad, RZ ;  /* 0xd2511f5305067825 */ /* 0x000fc800078e00ff */
[----:B------:R-:W-:Y:S01]  /*ba70*/  FFMA.FTZ R34, R182, UR29, -R4 ;  /* 0x0000001db6227c23 */ /* 0x000fe20008010804 */
[----:B------:R-:W-:Y:S01]  /*ba80*/  IMAD.WIDE.U32 R10, R10, -0x2daee0ad, RZ ;  /* 0xd2511f530a0a7825 */ /* 0x000fe200078e00ff */
[----:B------:R-:W-:-:S03]  /*ba90*/  LOP3.LUT R13, R7, UR6, R88, 0x96, !PT ;  /* 0x00000006070d7c12 */ /* 0x000fc6000f8e9658 */
[----:B------:R-:W-:Y:S01]  /*baa0*/  IMAD.MOV.U32 R47, RZ, RZ, R77 ;  /* 0x000000ffff2f7224 */ /* 0x000fe200078e004d */
        /* <DEDUP_REMOVED lines=15> */
[----:B------:R-:W-:Y:S01]  /*bba0*/  IMAD.WIDE.U32 R16, R5, -0x2daee0ad, RZ ;  /* 0xd2511f5305107825 */ /* 0x000fe200078e00ff */
[----:B------:R-:W-:Y:S02]  /*bbb0*/  LOP3.LUT R13, R7, UR21, R10, 0x96, !PT ;  /* 0x00000015070d7c12 */ /* 0x000fe4000f8e960a */
[----:B------:R-:W-:Y:S01]  /*bbc0*/  LOP3.LUT R11, R19, UR19, R6, 0x96, !PT ;  /* 0x00000013130b7c12 */ /* 0x000fe2000f8e9606 */
[----:B------:R-:W-:-:S04]  /*bbd0*/  IMAD.WIDE.U32 R6, R9, -0x2daee0ad, RZ ;  /* 0xd2511f5309067825 */ /* 0x000fc800078e00ff */
[----:B------:R-:W-:Y:S01]  /*bbe0*/  IMAD.MOV.U32 R56, RZ, RZ, R105 ;  /* 0x000000ffff387224 */ /* 0x000fe200078e0069 */
[----:B------:R-:W-:Y:S01]  /*bbf0*/  LOP3.LUT R10, R7, UR21, R8, 0x96, !PT ;  /* 0x00000015070a7c12 */ /* 0x000fe2000f8e9608 */
[----:B------:R-:W-:Y:S01]  /*bc00*/  IMAD.WIDE.U32 R8, R13, -0x326172a9, RZ ;  /* 0xcd9e8d570d087825 */ /* 0x000fe200078e00ff */
[----:B------:R-:W-:-:S03]  /*bc10*/  LOP3.LUT R5, R17, UR19, R6, 0x96, !PT ;  /* 0x0000001311057c12 */ /* 0x000fc6000f8e9606 */
[----:B------:R-:W-:Y:S01]  /*bc20*/  FADD.FTZ R35, R35, R56 ;  /* 0x0000003823237221 */ /* 0x000fe20000010000 */
[----:B------:R-:W-:Y:S01]  /*bc30*/  IMAD.WIDE.U32 R6, R11, -0x326172a9, RZ ;  /* 0xcd9e8d570b067825 */ /* 0x000fe200078e00ff */
[----:B------:R-:W-:-:S03]  /*bc40*/  LOP3.LUT R19, R9, UR20, R12, 0x96, !PT ;  /* 0x0000001409137c12 */ /* 0x000fc6000f8e960c */
[----:B------:R-:W-:Y:S01]  /*bc50*/  IMAD.MOV.U32 R56, RZ, RZ, R57 ;  /* 0x000000ffff387224 */ /* 0x000fe200078e0039 */
[----:B------:R-:W-:Y:S01]  /*bc60*/  LOP3.LUT R11, R7, UR37, R8, 0x96, !PT ;  /* 0x00000025070b7c12 */ /* 0x000fe2000f8e9608 */
[----:B------:R-:W-:Y:S01]  /*bc70*/  IMAD.WIDE.U32 R8, R10, -0x326172a9, RZ ;  /* 0xcd9e8d570a087825 */ /* 0x000fe200078e00ff */
[C---:B------:R-:W-:Y:S02]  /*bc80*/  LOP3.LUT R12, R6.reuse, 0xffff, RZ, 0xc0, !PT ;  /* 0x0000ffff060c7812 */ /* 0x040fe400078ec0ff */
[----:B------:R-:W-:Y:S01]  /*bc90*/  LOP3.LUT R17, R6, 0xff, RZ, 0xc0, !PT ;  /* 0x000000ff06117812 */ /* 0x000fe200078ec0ff */
[----:B------:R-:W-:Y:S01]  /*bca0*/  IMAD.MOV.U32 R57, RZ, RZ, R90 ;  /* 0x000000ffff397224 */ /* 0x000fe200078e005a */
[----:B------:R-:W-:Y:S01]  /*bcb0*/  SHF.R.U32.HI R15, RZ, 0x10, R6 ;  /* 0x00000010ff0f7819 */ /* 0x000fe20000011606 */
[----:B------:R-:W-:Y:S01]  /*bcc0*/  IMAD.MOV.U32 R90, RZ, RZ, R50 ;  /* 0x000000ffff5a7224 */ /* 0x000fe200078e0032 */
[----:B------:R-:W-:Y:S01]  /*bcd0*/  SHF.R.U32.HI R13, RZ, 0x18, R6 ;  /* 0x00000018ff0d7819 */ /* 0x000fe20000011606 */
[----:B------:R-:W-:-:S04]  /*bce0*/  IMAD.WIDE.U32 R6, R5, -0x326172a9, RZ ;  /* 0xcd9e8d5705067825 */ /* 0x000fc800078e00ff */
[----:B------:R-:W-:Y:S01]  /*bcf0*/  FFMA.FTZ R5, R230, UR29, -R2 ;  /* 0x0000001de6057c23 */ /* 0x000fe20008010802 */
[----:B------:R-:W-:Y:S01]  /*bd00*/  LOP3.LUT R14, R9, UR20, R14, 0x96, !PT ;  /* 0x00000014090e7c12 */ /* 0x000fe2000f8e960e */
[----:B------:R-:W-:Y:S01]  /*bd10*/  IMAD.MOV.U32 R50, RZ, RZ, R51 ;  /* 0x000000ffff327224 */ /* 0x000fe200078e0033 */
[----:B------:R-:W-:Y:S01]  /*bd20*/  LOP3.LUT R10, R7, UR37, R8, 0x96, !PT ;  /* 0x00000025070a7c12 */ /* 0x000fe2000f8e9608 */
[----:B------:R1:W-:Y:S01]  /*bd30*/  MUFU.EX2 R107, R5 ;  /* 0x00000005006b7308 */ /* 0x0003e20000000800 */
[C---:B------:R-:W-:Y:S02]  /*bd40*/  LOP3.LUT R21, R6.reuse, 0xffff, RZ, 0xc0, !PT ;  /* 0x0000ffff06157812 */ /* 0x040fe400078ec0ff */
[----:B------:R-:W-:Y:S02]  /*bd50*/  LOP3.LUT R22, R6, 0xff, RZ, 0xc0, !PT ;  /* 0x000000ff06167812 */ /* 0x000fe400078ec0ff */
[--C-:B------:R-:W-:Y:S02]  /*bd60*/  SHF.R.U32.HI R25, RZ, 0x10, R6.reuse ;  /* 0x00000010ff197819 */ /* 0x100fe40000011606 */
[----:B------:R-:W-:Y:S01]  /*bd70*/  SHF.R.U32.HI R27, RZ, 0x18, R6 ;  /* 0x00000018ff1b7819 */ /* 0x000fe20000011606 */
[----:B------:R-:W-:-:S04]  /*bd80*/  IMAD.WIDE.U32 R6, R20, -0x2daee0ad, RZ ;  /* 0xd2511f5314067825 */ /* 0x000fc800078e00ff */
[----:B------:R-:W-:Y:S01]  /*bd90*/  IMAD.MOV.U32 R59, RZ, RZ, R90 ;  /* 0x000000ffff3b7224 */ /* 0x000fe200078e005a */
[C---:B------:R-:W-:Y:S01]  /*bda0*/  LOP3.LUT R23, R6.reuse, 0xffff, RZ, 0xc0, !PT ;  /* 0x0000ffff06177812 */ /* 0x040fe200078ec0ff */
[----:B------:R-:W-:Y:S01]  /*bdb0*/  IMAD.MOV.U32 R230, RZ, RZ, R164 ;  /* 0x000000ffffe67224 */ /* 0x000fe200078e00a4 */
[----:B------:R-:W-:Y:S01]  /*bdc0*/  LOP3.LUT R28, R6, 0xff, RZ, 0xc0, !PT ;  /* 0x000000ff061c7812 */ /* 0x000fe200078ec0ff */
[----:B------:R-:W-:Y:S01]  /*bdd0*/  IMAD.MOV.U32 R51, RZ, RZ, R222 ;  /* 0x000000ffff337224 */ /* 0x000fe200078e00de */
[--C-:B------:R-:W-:Y:S02]  /*bde0*/  SHF.R.U32.HI R26, RZ, 0x10, R6.reuse ;  /* 0x00000010ff1a7819 */ /* 0x100fe40000011606 */
[----:B------:R-:W-:Y:S01]  /*bdf0*/  SHF.R.U32.HI R24, RZ, 0x18, R6 ;  /* 0x00000018ff187819 */ /* 0x000fe20000011606 */
[----:B------:R-:W-:Y:S01]  /*be00*/  FFMA.FTZ R6, R197, UR29, -R2 ;  /* 0x0000001dc5067c23 */ /* 0x000fe20008010802 */
[----:B-1----:R-:W-:Y:S01]  /*be10*/  SHF.R.U32.HI R5, RZ, 0x8, R12 ;  /* 0x00000008ff057819 */ /* 0x002fe2000001160c */
[----:B------:R-:W-:Y:S01]  /*be20*/  FFMA.FTZ R12, R186, UR29, -R2 ;  /* 0x0000001dba0c7c23 */ /* 0x000fe20008010802 */
[----:B------:R-:W-:Y:S01]  /*be30*/  LOP3.LUT R9, R7, UR36, R32, 0x96, !PT ;  /* 0x0000002407097c12 */ /* 0x000fe2000f8e9620 */
[----:B------:R1:W-:Y:S01]  /*be40*/  MUFU.EX2 R106, R6 ;  /* 0x00000006006a7308 */ /* 0x0003e20000000800 */
[----:B------:R-:W-:Y:S01]  /*be50*/  PRMT R46, R17, 0x5410, R5 ;  /* 0x00005410112e7816 */ /* 0x000fe20000000005 */
[----:B------:R-:W-:Y:S01]  /*be60*/  IMAD.MOV.U32 R164, RZ, RZ, R76 ;  /* 0x000000ffffa47224 */ /* 0x000fe200078e004c */
[----:B------:R-:W-:Y:S01]  /*be70*/  LOP3.LUT R5, R15, 0xff, RZ, 0xc0, !PT ;  /* 0x000000ff0f057812 */ /* 0x000fe200078ec0ff */
[----:B------:R2:W5:Y:S03]  /*be80*/  LDL.LU R222, [R1+0xe8] ;  /* 0x0000e80001de7983 */ /* 0x0005660000300800 */
[----:B------:R-:W-:Y:S01]  /*be90*/  PRMT R45, R5, 0x5410, R13 ;  /* 0x00005410052d7816 */ /* 0x000fe2000000000d */
[--C-:B------:R-:W-:Y:S01]  /*bea0*/  FFMA.FTZ R5, R191, UR29, -R2.reuse ;  /* 0x0000001dbf057c23 */ /* 0x100fe20008010802 */
[----:B------:R3:W-:Y:S01]  /*beb0*/  MUFU.EX2 R108, R12 ;  /* 0x0000000c006c7308 */ /* 0x0007e20000000800 */
[----:B-1----:R-:W-:-:S07]  /*bec0*/  FFMA.FTZ R6, R192, UR29, -R2 ;  /* 0x0000001dc0067c23 */ /* 0x002fce0008010802 */
[----:B------:R1:W-:Y:S08]  /*bed0*/  MUFU.EX2 R112, R5 ;  /* 0x0000000500707308 */ /* 0x0003f00000000800 */
[----:B------:R4:W2:Y:S01]  /*bee0*/  MUFU.EX2 R105, R6 ;  /* 0x0000000600697308 */ /* 0x0008a20000000800 */
[----:B---3--:R-:W-:-:S07]  /*bef0*/  FFMA.FTZ R12, R123, UR29, -R2 ;  /* 0x0000001d7b0c7c23 */ /* 0x008fce0008010802 */
[----:B------:R3:W-:Y:S01]  /*bf00*/  MUFU.EX2 R114, R12 ;  /* 0x0000000c00727308 */ /* 0x0007e20000000800 */
[----:B-1----:R-:W-:-:S07]  /*bf10*/  FFMA.FTZ R5, R184, UR29, -R2 ;  /* 0x0000001db8057c23 */ /* 0x002fce0008010802 */
[----:B------:R1:W-:Y:S01]  /*bf20*/  MUFU.EX2 R109, R5 ;  /* 0x00000005006d7308 */ /* 0x0003e20000000800 */
[----:B----4-:R-:W-:-:S05]  /*bf30*/  IMAD.WIDE.U32 R6, R19, -0x2daee0ad, RZ ;  /* 0xd2511f5313067825 */ /* 0x010fca00078e00ff */
[----:B------:R-:W-:Y:S02]  /*bf40*/  LOP3.LUT R8, R7, UR36, R18, 0x96, !PT ;  /* 0x0000002407087c12 */ /* 0x000fe4000f8e9612 */
[C---:B------:R-:W-:Y:S02]  /*bf50*/  LOP3.LUT R13, R6.reuse, 0xffff, RZ, 0xc0, !PT ;  /* 0x0000ffff060d7812 */ /* 0x040fe400078ec0ff */
[----:B------:R-:W-:Y:S02]  /*bf60*/  LOP3.LUT R18, R6, 0xff, RZ, 0xc0, !PT ;  /* 0x000000ff06127812 */ /* 0x000fe400078ec0ff */
[--C-:B------:R-:W-:Y:S02]  /*bf70*/  SHF.R.U32.HI R17, RZ, 0x10, R6.reuse ;  /* 0x00000010ff117819 */ /* 0x100fe40000011606 */
[----:B------:R-:W-:Y:S01]  /*bf80*/  SHF.R.U32.HI R15, RZ, 0x18, R6 ;  /* 0x00000018ff0f7819 */ /* 0x000fe20000011606 */
[----:B------:R-:W-:Y:S01]  /*bf90*/  IMAD.WIDE.U32 R6, R14, -0x2daee0ad, RZ ;  /* 0xd2511f530e067825 */ /* 0x000fe200078e00ff */
[----:B---3--:R-:W-:-:S04]  /*bfa0*/  SHF.R.U32.HI R12, RZ, 0x18, R11 ;  /* 0x00000018ff0c7819 */ /* 0x008fc8000001160b */
[----:B-1----:R-:W-:Y:S02]  /*bfb0*/  LOP3.LUT R5, R7, UR36, R16, 0x96, !PT ;  /* 0x0000002407057c12 */ /* 0x002fe4000f8e9610 */
[----:B------:R-:W-:Y:S01]  /*bfc0*/  LOP3.LUT R14, R6, 0xffff, RZ, 0xc0, !PT ;  /* 0x0000ffff060e7812 */ /* 0x000fe200078ec0ff */
[----:B------:R-:W-:Y:S01]  /*bfd0*/  FFMA.FTZ R7, R178, UR29, -R2 ;  /* 0x0000001db2077c23 */ /* 0x000fe20008010802 */
[----:B------:R-:W-:Y:S02]  /*bfe0*/  LOP3.LUT R20, R6, 0xff, RZ, 0xc0, !PT ;  /* 0x000000ff06147812 */ /* 0x000fe400078ec0ff */
[--C-:B------:R-:W-:Y:S01]  /*bff0*/  SHF.R.U32.HI R19, RZ, 0x10, R6.reuse ;  /* 0x00000010ff137819 */ /* 0x100fe20000011606 */
[----:B------:R1:W-:Y:S01]  /*c000*/  MUFU.EX2 R111, R7 ;  /* 0x00000007006f7308 */ /* 0x0003e20000000800 */
[----:B------:R-:W-:Y:S02]  /*c010*/  SHF.R.U32.HI R16, RZ, 0x18, R6 ;  /* 0x00000018ff107819 */ /* 0x000fe40000011606 */
[----:B------:R-:W-:-:S04]  /*c020*/  LOP3.LUT R6, R11, 0xffff, RZ, 0xc0, !PT ;  /* 0x0000ffff0b067812 */ /* 0x000fc800078ec0ff */
[----:B-1----:R-:W-:Y:S02]  /*c030*/  SHF.R.U32.HI R7, RZ, 0x8, R6 ;  /* 0x00000008ff077819 */ /* 0x002fe40000011606 */
[----:B------:R-:W-:-:S04]  /*c040*/  LOP3.LUT R6, R11, 0xff, RZ, 0xc0, !PT ;  /* 0x000000ff0b067812 */ /* 0x000fc800078ec0ff */
[----:B------:R-:W-:Y:S01]  /*c050*/  PRMT R44, R6, 0x5410, R7 ;  /* 0x00005410062c7816 */ /* 0x000fe20000000007 */
[--C-:B------:R-:W-:Y:S01]  /*c060*/  FFMA.FTZ R6, R122, UR29, -R2.reuse ;  /* 0x0000001d7a067c23 */ /* 0x100fe20008010802 */
[----:B------:R-:W-:Y:S01]  /*c070*/  SHF.R.U32.HI R7, RZ, 0x10, R11 ;  /* 0x00000010ff077819 */ /* 0x000fe2000001160b */
[----:B------:R-:W-:Y:S02]  /*c080*/  FFMA.FTZ R11, R100, UR29, -R2 ;  /* 0x0000001d640b7c23 */ /* 0x000fe40008010802 */
[----:B------:R1:W-:Y:S01]  /*c090*/  MUFU.EX2 R115, R6 ;  /* 0x0000000600737308 */ /* 0x0003e20000000800 */
[----:B------:R-:W-:-:S04]  /*c0a0*/  LOP3.LUT R7, R7, 0xff, RZ, 0xc0, !PT ;  /* 0x000000ff07077812 */ /* 0x000fc800078ec0ff */
[----:B------:R-:W-:Y:S02]  /*c0b0*/  PRMT R41, R7, 0x5410, R12 ;  /* 0x0000541007297816 */ /* 0x000fe4000000000c */
[----:B------:R-:W-:Y:S01]  /*c0c0*/  LOP3.LUT R7, R25, 0xff, RZ, 0xc0, !PT ;  /* 0x000000ff19077812 */ /* 0x000fe200078ec0ff */
[----:B------:R3:W-:Y:S03]  /*c0d0*/  MUFU.EX2 R113, R11 ;  /* 0x0000000b00717308 */ /* 0x0007e60000000800 */
[----:B------:R-:W-:Y:S01]  /*c0e0*/  PRMT R33, R7, 0x5410, R27 ;  /* 0x0000541007217816 */ /* 0x000fe2000000001b */
[----:B------:R-:W-:-:S04]  /*c0f0*/  FFMA.FTZ R7, R237, UR29, -R0 ;  /* 0x0000001ded077c23 */ /* 0x000fc80008010800 */
[----:B------:R4:W-:Y:S01]  /*c100*/  MUFU.EX2 R92, R7 ;  /* 0x00000007005c7308 */ /* 0x0009e20000000800 */
[----:B-1----:R-:W-:-:S04]  /*c110*/  SHF.R.U32.HI R6, RZ, 0x8, R21 ;  /* 0x00000008ff067819 */ /* 0x002fc80000011615 */
[----:B------:R-:W-:Y:S01]  /*c120*/  PRMT R40, R22, 0x5410, R6 ;  /* 0x0000541016287816 */ /* 0x000fe20000000006 */
[--C-:B------:R-:W-:Y:S01]  /*c130*/  FFMA.FTZ R6, R97, UR29, -R2.reuse ;  /* 0x0000001d61067c23 */ /* 0x100fe20008010802 */
[----:B---3--:R-:W-:-:S03]  /*c140*/  FFMA.FTZ R11, R96, UR29, -R2 ;  /* 0x0000001d600b7c23 */ /* 0x008fc60008010802 */
[----:B------:R1:W-:Y:S01]  /*c150*/  MUFU.EX2 R110, R6 ;  /* 0x00000006006e7308 */ /* 0x0003e20000000800 */
[----:B------:R-:W-:-:S04]  /*c160*/  LOP3.LUT R2, R26, 0xff, RZ, 0xc0, !PT ;  /* 0x000000ff1a027812 */ /* 0x000fc800078ec0ff */
[----:B------:R-:W-:Y:S02]  /*c170*/  PRMT R30, R2, 0x5410, R24 ;  /* 0x00005410021e7816 */ /* 0x000fe40000000018 */
[----:B------:R-:W-:Y:S01]  /*c180*/  LOP3.LUT R2, R17, 0xff, RZ, 0xc0, !PT ;  /* 0x000000ff11027812 */ /* 0x000fe200078ec0ff */
[----:B----4-:R-:W-:Y:S01]  /*c190*/  FFMA.FTZ R7, R231, UR29, -R0 ;  /* 0x0000001de7077c23 */ /* 0x010fe20008010800 */
[----:B------:R-:W-:Y:S01]  /*c1a0*/  IMAD.MOV.U32 R197, RZ, RZ, R221 ;  /* 0x000000ffffc57224 */ /* 0x000fe200078e00dd */
[----:B------:R3:W-:Y:S01]  /*c1b0*/  MUFU.EX2 R104, R11 ;  /* 0x0000000b00687308 */ /* 0x0007e20000000800 */
[----:B------:R-:W-:Y:S01]  /*c1c0*/  PRMT R32, R2, 0x5410, R15 ;  /* 0x0000541002207816 */ /* 0x000fe2000000000f */
[----:B------:R-:W-:Y:S01]  /*c1d0*/  IMAD.MOV.U32 R192, RZ, RZ, R220 ;  /* 0x000000ffffc07224 */ /* 0x000fe200078e00dc */
[----:B------:R-:W-:Y:S01]  /*c1e0*/  LOP3.LUT R2, R10, 0xffff, RZ, 0xc0, !PT ;  /* 0x0000ffff0a027812 */ /* 0x000fe200078ec0ff */
[----:B------:R4:W5:Y:S01]  /*c1f0*/  LDL.LU R221, [R1+0xe4] ;  /* 0x0000e40001dd7983 */ /* 0x0009620000300800 */
[----:B-1----:R-:W-:-:S03]  /*c200*/  SHF.R.U32.HI R6, RZ, 0x8, R23 ;  /* 0x00000008ff067819 */ /* 0x002fc60000011617 */
[----:B------:R1:W-:Y:S01]  /*c210*/  MUFU.EX2 R99, R7 ;  /* 0x0000000700637308 */ /* 0x0003e20000000800 */
[--C-:B---3--:R-:W-:Y:S01]  /*c220*/  FFMA.FTZ R11, R203, UR29, -R3.reuse ;  /* 0x0000001dcb0b7c23 */ /* 0x108fe20008010803 */
[----:B------:R-:W-:Y:S01]  /*c230*/  PRMT R29, R28, 0x5410, R6 ;  /* 0x000054101c1d7816 */ /* 0x000fe20000000006 */
[----:B------:R-:W-:Y:S01]  /*c240*/  FFMA.FTZ R28, R200, UR29, -R3 ;  /* 0x0000001dc81c7c23 */ /* 0x000fe20008010803 */
[----:B------:R-:W-:-:S04]  /*c250*/  SHF.R.U32.HI R6, RZ, 0x8, R13 ;  /* 0x00000008ff067819 */ /* 0x000fc8000001160d */
[----:B------:R-:W-:Y:S01]  /*c260*/  MUFU.EX2 R52, R52 ;  /* 0x0000003400347308 */ /* 0x000fe20000000800 */
[----:B------:R-:W-:Y:S01]  /*c270*/  HSET2.LE.AND R17, R41, R179, PT ;  /* 0x000000b329117233 */ /* 0x000fe20003803000 */
[----:B------:R4:W5:Y:S01]  /*c280*/  LDL.LU R220, [R1+0xe0] ;  /* 0x0000e00001dc7983 */ /* 0x0009620000300800 */
[----:B------:R-:W-:Y:S01]  /*c290*/  PRMT R18, R18, 0x5410, R6 ;  /* 0x0000541012127816 */ /* 0x000fe20000000006 */
[----:B------:R-:W-:Y:S01]  /*c2a0*/  FFMA.FTZ R6, R236, UR29, -R0 ;  /* 0x0000001dec067c23 */ /* 0x000fe20008010800 */
[----:B-1----:R-:W-:-:S03]  /*c2b0*/  SHF.R.U32.HI R7, RZ, 0x10, R10 ;  /* 0x00000010ff077819 */ /* 0x002fc6000001160a */
[----:B------:R1:W-:Y:S02]  /*c2c0*/  MUFU.EX2 R93, R6 ;  /* 0x00000006005d7308 */ /* 0x0003e40000000800 */
[----:B-1----:R-:W-:Y:S02]  /*c2d0*/  SHF.R.U32.HI R6, RZ, 0x8, R2 ;  /* 0x00000008ff067819 */ /* 0x002fe40000011602 */
[----:B------:R-:W-:-:S04]  /*c2e0*/  LOP3.LUT R2, R10, 0xff, RZ, 0xc0, !PT ;  /* 0x000000ff0a027812 */ /* 0x000fc800078ec0ff */
[----:B------:R-:W-:Y:S01]  /*c2f0*/  PRMT R31, R2, 0x5410, R6 ;  /* 0x00005410021f7816 */ /* 0x000fe20000000006 */
[----:B------:R-:W-:Y:S01]  /*c300*/  FFMA.FTZ R2, R202, UR29, -R0 ;  /* 0x0000001dca027c23 */ /* 0x000fe20008010800 */
[----:B------:R-:W-:Y:S01]  /*c310*/  SHF.R.U32.HI R6, RZ, 0x18, R10 ;  /* 0x00000018ff067819 */ /* 0x000fe2000001160a */
[----:B------:R-:W-:Y:S02]  /*c320*/  FFMA.FTZ R10, R232, UR29, -R3 ;  /* 0x0000001de80a7c23 */ /* 0x000fe40008010803 */
[----:B------:R1:W3:Y:S02]  /*c330*/  MUFU.EX2 R100, R2 ;  /* 0x0000000200647308 */ /* 0x0002e40000000800 */
[----:B-1----:R-:W-:Y:S01]  /*c340*/  LOP3.LUT R2, R7, 0xff, RZ, 0xc0, !PT ;  /* 0x000000ff07027812 */ /* 0x002fe200078ec0ff */
[----:B------:R-:W-:-:S03]  /*c350*/  FFMA.FTZ R7, R201, UR29, -R0 ;  /* 0x0000001dc9077c23 */ /* 0x000fc60008010800 */
[----:B------:R-:W-:Y:S02]  /*c360*/  PRMT R27, R2, 0x5410, R6 ;  /* 0x00005410021b7816 */ /* 0x000fe40000000006 */
[----:B------:R1:W-:Y:S01]  /*c370*/  MUFU.EX2 R98, R7 ;  /* 0x0000000700627308 */ /* 0x0003e20000000800 */
[----:B------:R-:W-:Y:S02]  /*c380*/  SHF.R.U32.HI R6, RZ, 0x8, R14 ;  /* 0x00000008ff067819 */ /* 0x000fe4000001160e */
[----:B------:R-:W-:Y:S02]  /*c390*/  LOP3.LUT R2, R19, 0xff, RZ, 0xc0, !PT ;  /* 0x000000ff13027812 */ /* 0x000fe400078ec0ff */
[----:B------:R-:W-:Y:S01]  /*c3a0*/  PRMT R26, R20, 0x5410, R6 ;  /* 0x00005410141a7816 */ /* 0x000fe20000000006 */
[----:B------:R-:W-:Y:S01]  /*c3b0*/  FFMA.FTZ R6, R189, UR29, -R0 ;  /* 0x0000001dbd067c23 */ /* 0x000fe20008010800 */
[----:B------:R-:W-:Y:S02]  /*c3c0*/  PRMT R25, R2, 0x5410, R16 ;  /* 0x0000541002197816 */ /* 0x000fe40000000010 */
[----:B------:R-:W-:Y:S01]  /*c3d0*/  LOP3.LUT R2, R9, 0xffff, RZ, 0xc0, !PT ;  /* 0x0000ffff09027812 */ /* 0x000fe200078ec0ff */
[----:B------:R2:W-:Y:S01]  /*c3e0*/  MUFU.EX2 R97, R6 ;  /* 0x0000000600617308 */ /* 0x0005e20000000800 */
[----:B-1----:R-:W-:-:S07]  /*c3f0*/  FFMA.FTZ R7, R196, UR29, -R0 ;  /* 0x0000001dc4077c23 */ /* 0x002fce0008010800 */
[----:B------:R1:W-:Y:S01]  /*c400*/  MUFU.EX2 R94, R7 ;  /* 0x00000007005e7308 */ /* 0x0003e20000000800 */
[----:B--2---:R-:W-:Y:S02]  /*c410*/  SHF.R.U32.HI R6, RZ, 0x8, R2 ;  /* 0x00000008ff067819 */ /* 0x004fe40000011602 */
[----:B------:R-:W-:-:S04]  /*c420*/  LOP3.LUT R2, R9, 0xff, RZ, 0xc0, !PT ;  /* 0x000000ff09027812 */ /* 0x000fc800078ec0ff */
[----:B------:R-:W-:Y:S01]  /*c430*/  PRMT R12, R2, 0x5410, R6 ;  /* 0x00005410020c7816 */ /* 0x000fe20000000006 */
[--C-:B------:R-:W-:Y:S01]  /*c440*/  FFMA.FTZ R2, R181, UR29, -R0.reuse ;  /* 0x0000001db5027c23 */ /* 0x100fe20008010800 */
[--C-:B------:R-:W-:Y:S01]  /*c450*/  SHF.R.U32.HI R6, RZ, 0x18, R9.reuse ;  /* 0x00000018ff067819 */ /* 0x100fe20000011609 */
[----:B-1----:R-:W-:Y:S02]  /*c460*/  FFMA.FTZ R7, R188, UR29, -R0 ;  /* 0x0000001dbc077c23 */ /* 0x002fe40008010800 */
[----:B------:R-:W-:Y:S08]  /*c470*/  MUFU.EX2 R103, R2 ;  /* 0x0000000200677308 */ /* 0x000ff00000000800 */
[----:B------:R1:W-:Y:S02]  /*c480*/  MUFU.EX2 R102, R7 ;  /* 0x0000000700667308 */ /* 0x0003e40000000800 */
[----:B-1----:R-:W-:-:S02]  /*c490*/  SHF.R.U32.HI R7, RZ, 0x10, R9 ;  /* 0x00000010ff077819 */ /* 0x002fc40000011609 */
[----:B------:R-:W-:Y:S02]  /*c4a0*/  LOP3.LUT R9, R8, 0xff, RZ, 0xc0, !PT ;  /* 0x000000ff08097812 */ /* 0x000fe400078ec0ff */
[----:B------:R-:W-:Y:S01]  /*c4b0*/  LOP3.LUT R2, R7, 0xff, RZ, 0xc0, !PT ;  /* 0x000000ff07027812 */ /* 0x000fe200078ec0ff */
[----:B------:R-:W-:-:S03]  /*c4c0*/  FFMA.FTZ R7, R180, UR29, -R0 ;  /* 0x0000001db4077c23 */ /* 0x000fc60008010800 */
[----:B------:R-:W-:Y:S01]  /*c4d0*/  PRMT R24, R2, 0x5410, R6 ;  /* 0x0000541002187816 */ /* 0x000fe20000000006 */
[----:B------:R1:W-:Y:S01]  /*c4e0*/  MUFU.EX2 R101, R7 ;  /* 0x0000000700657308 */ /* 0x0003e20000000800 */
[----:B------:R-:W-:Y:S02]  /*c4f0*/  LOP3.LUT R2, R8, 0xffff, RZ, 0xc0, !PT ;  /* 0x0000ffff08027812 */ /* 0x000fe400078ec0ff */
[--C-:B------:R-:W-:Y:S02]  /*c500*/  SHF.R.U32.HI R6, RZ, 0x10, R8.reuse ;  /* 0x00000010ff067819 */ /* 0x100fe40000011608 */
[----:B------:R-:W-:Y:S02]  /*c510*/  SHF.R.U32.HI R8, RZ, 0x18, R8 ;  /* 0x00000018ff087819 */ /* 0x000fe40000011608 */
[----:B-1----:R-:W-:Y:S02]  /*c520*/  SHF.R.U32.HI R7, RZ, 0x8, R2 ;  /* 0x00000008ff077819 */ /* 0x002fe40000011602 */
[----:B------:R-:W-:Y:S01]  /*c530*/  LOP3.LUT R2, R6, 0xff, RZ, 0xc0, !PT ;  /* 0x000000ff06027812 */ /* 0x000fe200078ec0ff */
[----:B------:R-:W-:Y:S01]  /*c540*/  FFMA.FTZ R6, R177, UR29, -R0 ;  /* 0x0000001db1067c23 */ /* 0x000fe20008010800 */
[----:B------:R-:W-:Y:S01]  /*c550*/  PRMT R23, R9, 0x5410, R7 ;  /* 0x0000541009177816 */ /* 0x000fe20000000007 */
[----:B------:R-:W-:Y:S01]  /*c560*/  FFMA.FTZ R7, R183, UR29, -R4 ;  /* 0x0000001db7077c23 */ /* 0x000fe20008010804 */
[----:B------:R-:W-:Y:S01]  /*c570*/  PRMT R22, R2, 0x5410, R8 ;  /* 0x0000541002167816 */ /* 0x000fe20000000008 */
[----:B------:R-:W-:Y:S01]  /*c580*/  FFMA.FTZ R2, R176, UR29, -R0 ;  /* 0x0000001db0027c23 */ /* 0x000fe20008010800 */
[----:B------:R-:W-:Y:S01]  /*c590*/  LOP3.LUT R0, R5, 0xffff, RZ, 0xc0, !PT ;  /* 0x0000ffff05007812 */ /* 0x000fe200078ec0ff */
[----:B------:R1:W-:Y:S01]  /*c5a0*/  MUFU.EX2 R96, R6 ;  /* 0x0000000600607308 */ /* 0x0003e20000000800 */
[----:B------:R-:W-:-:S07]  /*c5b0*/  FFMA.FTZ R8, R238, UR29, -R3 ;  /* 0x0000001dee087c23 */ /* 0x000fce0008010803 */
[----:B------:R2:W-:Y:S01]  /*c5c0*/  MUFU.EX2 R95, R2 ;  /* 0x00000002005f7308 */ /* 0x0005e20000000800 */
[----:B-1----:R-:W-:-:S07]  /*c5d0*/  FFMA.FTZ R6, R234, UR29, -R4 ;  /* 0x0000001dea067c23 */ /* 0x002fce0008010804 */
[----:B------:R1:W-:Y:S01]  /*c5e0*/  MUFU.EX2 R78, R6 ;  /* 0x00000006004e7308 */ /* 0x0003e20000000800 */
[----:B--2---:R-:W-:Y:S02]  /*c5f0*/  SHF.R.U32.HI R2, RZ, 0x8, R0 ;  /* 0x00000008ff027819 */ /* 0x004fe40000011600 */
[----:B------:R-:W-:-:S04]  /*c600*/  LOP3.LUT R0, R5, 0xff, RZ, 0xc0, !PT ;  /* 0x000000ff05007812 */ /* 0x000fc800078ec0ff */
[----:B------:R-:W-:Y:S01]  /*c610*/  PRMT R21, R0, 0x5410, R2 ;  /* 0x0000541000157816 */ /* 0x000fe20000000002 */
[----:B------:R-:W-:Y:S01]  /*c620*/  FFMA.FTZ R0, R229, UR29, -R4 ;  /* 0x0000001de5007c23 */ /* 0x000fe20008010804 */
[----:B------:R-:W-:-:S03]  /*c630*/  SHF.R.U32.HI R2, RZ, 0x18, R5 ;  /* 0x00000018ff027819 */ /* 0x000fc60000011605 */
[----:B------:R2:W4:Y:S01]  /*c640*/  MUFU.EX2 R79, R0 ;  /* 0x00000000004f7308 */ /* 0x0005220000000800 */
[----:B-1----:R-:W-:Y:S01]  /*c650*/  SHF.R.U32.HI R6, RZ, 0x10, R5 ;  /* 0x00000010ff067819 */ /* 0x002fe20000011605 */
[----:B------:R-:W-:-:S06]  /*c660*/  FFMA.FTZ R5, R199, UR29, -R4 ;  /* 0x0000001dc7057c23 */ /* 0x000fcc0008010804 */
[----:B------:R1:W-:Y:S08]  /*c670*/  MUFU.EX2 R58, R10 ;  /* 0x0000000a003a7308 */ /* 0x0003f00000000800 */
[----:B------:R-:W-:Y:S01]  /*c680*/  MUFU.EX2 R90, R7 ;  /* 0x00000007005a7308 */ /* 0x000fe20000000800 */
[----:B--2---:R-:W-:-:S04]  /*c690*/  LOP3.LUT R0, R6, 0xff, RZ, 0xc0, !PT ;  /* 0x000000ff06007812 */ /* 0x004fc800078ec0ff */
[----:B------:R-:W-:Y:S01]  /*c6a0*/  PRMT R20, R0, 0x5410, R2 ;  /* 0x0000541000147816 */ /* 0x000fe20000000002 */
[--C-:B------:R-:W-:Y:S01]  /*c6b0*/  FFMA.FTZ R0, R193, UR29, -R4.reuse ;  /* 0x0000001dc1007c23 */ /* 0x100fe20008010804 */
[----:B------:R-:W-:Y:S01]  /*c6c0*/  FFMA.FTZ R2, R198, UR29, -R4 ;  /* 0x0000001dc6027c23 */ /* 0x000fe20008010804 */
[----:B------:R2:W-:Y:S08]  /*c6d0*/  MUFU.EX2 R77, R5 ;  /* 0x00000005004d7308 */ /* 0x0005f00000000800 */
[----:B------:R3:W-:Y:S08]  /*c6e0*/  MUFU.EX2 R89, R0 ;  /* 0x0000000000597308 */ /* 0x0007f00000000800 */
[----:B------:R4:W-:Y:S01]  /*c6f0*/  MUFU.EX2 R88, R2 ;  /* 0x0000000200587308 */ /* 0x0009e20000000800 */
[----:B-1----:R-:W-:Y:S01]  /*c700*/  FADD.FTZ R10, R197, R192 ;  /* 0x000000c0c50a7221 */ /* 0x002fe20000010000 */
[----:B--2---:R-:W-:Y:S01]  /*c710*/  FFMA.FTZ R5, R190, UR29, -R4 ;  /* 0x0000001dbe057c23 */ /* 0x004fe20008010804 */
[----:B---3--:R-:W-:-:S02]  /*c720*/  HSET2.LE.AND R0, R29, R179, PT ;  /* 0x000000b31d007233 */ /* 0x008fc40003803000 */
[----:B----4-:R-:W-:-:S04]  /*c730*/  F2FP.BF16.F32.PACK_AB R2, R112, R105 ;  /* 0x000000697002723e */ /* 0x010fc800000010ff */
[----:B------:R-:W-:Y:S02]  /*c740*/  LOP3.LUT R6, R0, R2, RZ, 0xc0, !PT ;  /* 0x0000000200067212 */ /* 0x000fe400078ec0ff */
[--C-:B------:R-:W-:Y:S02]  /*c750*/  HSET2.LE.AND R0, R30, R179.reuse, PT ;  /* 0x000000b31e007233 */ /* 0x100fe40003803000 */
[----:B------:R-:W-:Y:S01]  /*c760*/  F2FP.BF16.F32.PACK_AB R2, R100, R99 ;  /* 0x000000636402723e */ /* 0x000fe200000010ff */
[----:B------:R-:W-:Y:S02]  /*c770*/  IMAD.MOV.U32 R192, RZ, RZ, R230 ;  /* 0x000000ffffc07224 */ /* 0x000fe400078e00e6 */
[----:B------:R-:W-:Y:S01]  /*c780*/  IMAD.MOV.U32 R197, RZ, RZ, R59 ;  /* 0x000000ffffc57224 */ /* 0x000fe200078e003b */
[----:B------:R-:W-:Y:S01]  /*c790*/  LOP3.LUT R7, R0, R2, RZ, 0xc0, !PT ;  /* 0x0000000200077212 */ /* 0x000fe200078ec0ff */
[----:B------:R-:W-:Y:S01]  /*c7a0*/  IMAD.MOV.U32 R230, RZ, RZ, R57 ;  /* 0x000000ffffe67224 */ /* 0x000fe200078e0039 */
[----:B------:R-:W-:Y:S01]  /*c7b0*/  HSET2.LE.AND R0, R24, R179, PT ;  /* 0x000000b318007233 */ /* 0x000fe20003803000 */
[----:B------:R-:W-:Y:S01]  /*c7c0*/  IMAD.MOV.U32 R59, RZ, RZ, R47 ;  /* 0x000000ffff3b7224 */ /* 0x000fe200078e002f */
[----:B------:R-:W-:Y:S01]  /*c7d0*/  F2FP.BF16.F32.PACK_AB R2, R93, R92 ;  /* 0x0000005c5d02723e */ /* 0x000fe200000010ff */
[----:B------:R-:W-:-:S02]  /*c7e0*/  IMAD.MOV.U32 R47, RZ, RZ, R48 ;  /* 0x000000ffff2f7224 */ /* 0x000fc400078e0030 */
[----:B------:R-:W-:Y:S01]  /*c7f0*/  FADD.FTZ R29, R56, R91 ;  /* 0x0000005b381d7221 */ /* 0x000fe20000010000 */
[----:B------:R-:W-:Y:S02]  /*c800*/  IMAD.MOV.U32 R48, RZ, RZ, R49 ;  /* 0x000000ffff307224 */ /* 0x000fe400078e0031 */
        /* <DEDUP_REMOVED lines=8> */
[----:B------:R-:W-:Y:S01]  /*c890*/  FADD.FTZ R10, R178, R10 ;  /* 0x0000000ab20a7221 */ /* 0x000fe20000010000 */
[----:B------:R-:W-:Y:S02]  /*c8a0*/  IMAD.MOV.U32 R169, RZ, RZ, R173 ;  /* 0x000000ffffa97224 */ /* 0x000fe400078e00ad */
[----:B------:R-:W-:Y:S02]  /*c8b0*/  IMAD.MOV.U32 R173, RZ, RZ, R174 ;  /* 0x000000ffffad7224 */ /* 0x000fe400078e00ae */
[----:B------:R-:W3:Y:S01]  /*c8c0*/  MUFU.EX2 R57, R28 ;  /* 0x0000001c00397308 */ /* 0x000ee20000000800 */
[----:B-1----:R-:W-:Y:S01]  /*c8d0*/  LOP3.LUT R5, R0, R2, RZ, 0xc0, !PT ;  /* 0x0000000200057212 */ /* 0x002fe200078ec0ff */
[----:B------:R-:W-:Y:S01]  /*c8e0*/  FADD.FTZ R0, R217, R35 ;  /* 0x00000023d9007221 */ /* 0x000fe20000010000 */
[----:B------:R-:W-:Y:S01]  /*c8f0*/  FADD.FTZ R2, R192, R29 ;  /* 0x0000001dc0027221 */ /* 0x000fe20000010000 */
[----:B------:R-:W-:Y:S02]  /*c900*/  IMAD.MOV.U32 R192, RZ, RZ, R59 ;  /* 0x000000ffffc07224 */ /* 0x000fe400078e003b */
[----:B------:R-:W-:Y:S01]  /*c910*/  IMAD.MOV.U32 R231, RZ, RZ, R186 ;  /* 0x000000ffffe77224 */ /* 0x000fe200078e00ba */
[----:B------:R-:W-:Y:S01]  /*c920*/  HSET2.LE.AND R3, R12, R179, PT ;  /* 0x000000b30c037233 */ /* 0x000fe20003803000 */
[----:B------:R-:W-:Y:S01]  /*c930*/  IMAD.MOV.U32 R59, RZ, RZ, R166 ;  /* 0x000000ffff3b7224 */ /* 0x000fe200078e00a6 */
[----:B------:R1:W4:Y:S01]  /*c940*/  MUFU.EX2 R76, R8 ;  /* 0x00000008004c7308 */ /* 0x0003220000000800 */
[----:B--2---:R-:W-:Y:S01]  /*c950*/  FADD.FTZ R11, R218, R219 ;  /* 0x000000dbda0b7221 */ /* 0x004fe20000010000 */
[----:B------:R-:W-:Y:S01]  /*c960*/  IMAD.MOV.U32 R197, RZ, RZ, R47 ;  /* 0x000000ffffc57224 */ /* 0x000fe200078e002f */
[----:B------:R-:W-:Y:S01]  /*c970*/  F2FP.BF16.F32.PACK_AB R4, R106, R107 ;  /* 0x0000006b6a04723e */ /* 0x000fe200000010ff */
[----:B------:R-:W-:-:S02]  /*c980*/  IMAD.MOV.U32 R191, RZ, RZ, R49 ;  /* 0x000000ffffbf7224 */ /* 0x000fc400078e0031 */
[----:B------:R-:W-:Y:S01]  /*c990*/  IMAD.MOV.U32 R230, RZ, RZ, R48 ;  /* 0x000000ffffe67224 */ /* 0x000fe200078e0030 */
[--C-:B------:R-:W-:Y:S01]  /*c9a0*/  HSET2.LE.AND R13, R33, R179.reuse, PT ;  /* 0x000000b3210d7233 */ /* 0x100fe20003803000 */
[----:B------:R-:W-:Y:S01]  /*c9b0*/  IMAD.MOV.U32 R47, RZ, RZ, R167 ;  /* 0x000000ffff2f7224 */ /* 0x000fe200078e00a7 */
[--C-:B------:R-:W-:Y:S01]  /*c9c0*/  HSET2.LE.AND R19, R32, R179.reuse, PT ;  /* 0x000000b320137233 */ /* 0x100fe20003803000 */
[----:B------:R-:W-:Y:S02]  /*c9d0*/  IMAD.MOV.U32 R49, RZ, RZ, R173 ;  /* 0x000000ffff317224 */ /* 0x000fe400078e00ad */
[----:B------:R-:W-:Y:S01]  /*c9e0*/  FADD.FTZ R11, R214, R11 ;  /* 0x0000000bd60b7221 */ /* 0x000fe20000010000 */
[----:B------:R-:W-:Y:S01]  /*c9f0*/  IMAD.MOV.U32 R48, RZ, RZ, R169 ;  /* 0x000000ffff307224 */ /* 0x000fe200078e00a9 */
[----:B------:R-:W-:Y:S01]  /*ca00*/  LOP3.LUT R4, R3, R4, RZ, 0xc0, !PT ;  /* 0x0000000403047212 */ /* 0x000fe200078ec0ff */
[----:B------:R-:W-:Y:S02]  /*ca10*/  IMAD.MOV.U32 R236, RZ, RZ, R59 ;  /* 0x000000ffffec7224 */ /* 0x000fe400078e003b */
[----:B-1----:R-:W-:Y:S01]  /*ca20*/  FADD.FTZ R8, R213, R0 ;  /* 0x00000000d5087221 */ /* 0x002fe20000010000 */
[----:B------:R-:W-:Y:S01]  /*ca30*/  FADD.FTZ R0, R231, R10 ;  /* 0x0000000ae7007221 */ /* 0x000fe20000010000 */
[----:B------:R-:W-:Y:S01]  /*ca40*/  IMAD.MOV.U32 R237, RZ, RZ, R47 ;  /* 0x000000ffffed7224 */ /* 0x000fe200078e002f */
[----:B------:R1:W-:Y:S01]  /*ca50*/  MUFU.EX2 R59, R34 ;  /* 0x00000022003b7308 */ /* 0x0003e20000000800 */
[--C-:B------:R-:W-:Y:S01]  /*ca60*/  HSET2.LE.AND R3, R31, R179.reuse, PT ;  /* 0x000000b31f037233 */ /* 0x100fe20003803000 */
[----:B------:R-:W-:Y:S01]  /*ca70*/  IMAD.MOV.U32 R123, RZ, RZ, R49 ;  /* 0x000000ffff7b7224 */ /* 0x000fe200078e0031 */
[--C-:B------:R-:W-:Y:S01]  /*ca80*/  HSET2.LE.AND R9, R27, R179.reuse, PT ;  /* 0x000000b31b097233 */ /* 0x100fe20003803000 */
[----:B------:R-:W-:Y:S01]  /*ca90*/  LDSM.16.MT88.4 R28, [R205+0x5800] ;  /* 0x00580000cd1c783b */ /* 0x000fe20000004200 */
[----:B------:R-:W-:-:S02]  /*caa0*/  HSET2.LE.AND R32, R26, R179, PT ;  /* 0x000000b31a207233 */ /* 0x000fc40003803000 */
[--C-:B------:R-:W-:Y:S01]  /*cab0*/  HSET2.LE.AND R33, R25, R179.reuse, PT ;  /* 0x000000b319217233 */ /* 0x100fe20003803000 */
[----:B------:R-:W-:Y:S01]  /*cac0*/  IMAD.MOV.U32 R122, RZ, RZ, R48 ;  /* 0x000000ffff7a7224 */ /* 0x000fe200078e0030 */
[--C-:B------:R-:W-:Y:S01]  /*cad0*/  HSET2.LE.AND R24, R23, R179.reuse, PT ;  /* 0x000000b317187233 */ /* 0x100fe20003803000 */
[----:B------:R-:W-:Y:S01]  /*cae0*/  FADD.FTZ R41, R210, R11 ;  /* 0x0000000bd2297221 */ /* 0x000fe20000010000 */
[--C-:B------:R-:W-:Y:S01]  /*caf0*/  HSET2.LE.AND R25, R22, R179.reuse, PT ;  /* 0x000000b316197233 */ /* 0x100fe20003803000 */
[----:B------:R-:W-:Y:S01]  /*cb00*/  IMAD.MOV.U32 R201, RZ, RZ, R236 ;  /* 0x000000ffffc97224 */ /* 0x000fe200078e00ec */
[--C-:B------:R-:W-:Y:S01]  /*cb10*/  HSET2.LE.AND R26, R21, R179.reuse, PT ;  /* 0x000000b3151a7233 */ /* 0x100fe20003803000 */
[----:B------:R-:W-:Y:S01]  /*cb20*/  IMAD.MOV.U32 R178, RZ, RZ, R50 ;  /* 0x000000ffffb27224 */ /* 0x000fe200078e0032 */
[--C-:B------:R-:W-:Y:S01]  /*cb30*/  HSET2.LE.AND R27, R20, R179.reuse, PT ;  /* 0x000000b3141b7233 */ /* 0x100fe20003803000 */
[----:B------:R-:W-:Y:S02]  /*cb40*/  IMAD.MOV.U32 R186, RZ, RZ, R51 ;  /* 0x000000ffffba7224 */ /* 0x000fe400078e0033 */
[----:B-1----:R-:W-:Y:S01]  /*cb50*/  FADD.FTZ R34, R207, R0 ;  /* 0x00000000cf227221 */ /* 0x002fe20000010000 */
[----:B------:R-:W-:Y:S01]  /*cb60*/  F2FP.BF16.F32.PACK_AB R0, R79, R78 ;  /* 0x0000004e4f00723e */ /* 0x000fe200000010ff */
[----:B------:R-:W1:Y:S01]  /*cb70*/  LDSM.16.MT88.4 R20, [R204+0x5800] ;  /* 0x00580000cc14783b */ /* 0x000e620000004200 */
[----:B------:R-:W-:Y:S01]  /*cb80*/  HSET2.LE.AND R12, R40, R179, PT ;  /* 0x000000b3280c7233 */ /* 0x000fe20003803000 */
[----:B------:R-:W-:-:S02]  /*cb90*/  IMAD.MOV.U32 R202, RZ, RZ, R237 ;  /* 0x000000ffffca7224 */ /* 0x000fc400078e00ed */
[----:B------:R-:W-:Y:S01]  /*cba0*/  FADD.FTZ R40, R209, R8 ;  /* 0x00000008d1287221 */ /* 0x000fe20000010000 */
[----:B------:R-:W-:Y:S01]  /*cbb0*/  IMAD.MOV.U32 R47, RZ, RZ, R211 ;  /* 0x000000ffff2f7224 */ /* 0x000fe200078e00d3 */
[----:B------:R-:W-:Y:S01]  /*cbc0*/  LOP3.LUT R8, R3, R0, RZ, 0xc0, !PT ;  /* 0x0000000003087212 */ /* 0x000fe200078ec0ff */
[----:B------:R-:W-:Y:S02]  /*cbd0*/  IMAD.MOV.U32 R236, RZ, RZ, R123 ;  /* 0x000000ffffec7224 */ /* 0x000fe400078e007b */
[----:B------:R-:W-:Y:S01]  /*cbe0*/  FADD.FTZ R0, R201, R41 ;  /* 0x00000029c9007221 */ /* 0x000fe20000010000 */
[----:B------:R-:W-:Y:S01]  /*cbf0*/  IMAD.MOV.U32 R231, RZ, RZ, R122 ;  /* 0x000000ffffe77224 */ /* 0x000fe200078e007a */
[----:B---3--:R-:W-:Y:S01]  /*cc00*/  F2FP.BF16.F32.PACK_AB R11, R57, R56 ;  /* 0x00000038390b723e */ /* 0x008fe200000010ff */
[----:B------:R-:W-:Y:S02]  /*cc10*/  IMAD.MOV.U32 R237, RZ, RZ, R178 ;  /* 0x000000ffffed7224 */ /* 0x000fe400078e00b2 */
[----:B------:R-:W-:Y:S01]  /*cc20*/  FADD.FTZ R2, R212, R2 ;  /* 0x00000002d4027221 */ /* 0x000fe20000010000 */
[----:B------:R-:W-:Y:S01]  /*cc30*/  IMAD.MOV.U32 R201, RZ, RZ, R202 ;  /* 0x000000ffffc97224 */ /* 0x000fe200078e00ca */
[--C-:B------:R-:W-:Y:S01]  /*cc40*/  HSET2.LE.AND R14, R46, R179.reuse, PT ;  /* 0x000000b32e0e7233 */ /* 0x100fe20003803000 */
[----:B------:R-:W-:Y:S01]  /*cc50*/  IMAD.MOV.U32 R122, RZ, RZ, R186 ;  /* 0x000000ffff7a7224 */ /* 0x000fe200078e00ba */
[--C-:B------:R-:W-:Y:S01]  /*cc60*/  HSET2.LE.AND R15, R45, R179.reuse, PT ;  /* 0x000000b32d0f7233 */ /* 0x100fe20003803000 */
[----:B------:R-:W-:Y:S01]  /*cc70*/  IMAD.MOV.U32 R123, RZ, RZ, R47 ;  /* 0x000000ffff7b7224 */ /* 0x000fe200078e002f */
[----:B------:R-:W-:Y:S01]  /*cc80*/  HSET2.LE.AND R16, R44, R179, PT ;  /* 0x000000b32c107233 */ /* 0x000fe20003803000 */
[----:B------:R-:W-:Y:S01]  /*cc90*/  IMAD.MOV.U32 R202, RZ, RZ, R236 ;  /* 0x000000ffffca7224 */ /* 0x000fe200078e00ec */
[----:B------:R-:W-:Y:S01]  /*cca0*/  MUFU.EX2 R53, R53 ;  /* 0x0000003500357308 */ /* 0x000fe20000000800 */
[----:B------:R-:W-:Y:S01]  /*ccb0*/  IMAD.MOV.U32 R186, RZ, RZ, R168 ;  /* 0x000000ffffba7224 */ /* 0x000fe200078e00a8 */
[----:B------:R-:W-:Y:S01]  /*ccc0*/  LOP3.LUT R11, R13, R11, RZ, 0xc0, !PT ;  /* 0x0000000b0d0b7212 */ /* 0x000fe200078ec0ff */
[----:B------:R-:W-:-:S02]  /*ccd0*/  IMAD.MOV.U32 R196, RZ, RZ, R231 ;  /* 0x000000ffffc47224 */ /* 0x000fc400078e00e7 */
[----:B------:R-:W-:Y:S01]  /*cce0*/  FADD.FTZ R13, R202, R0 ;  /* 0x00000000ca0d7221 */ /* 0x000fe20000010000 */
[----:B------:R-:W-:Y:S01]  /*ccf0*/  IMAD.MOV.U32 R178, RZ, RZ, R55 ;  /* 0x000000ffffb27224 */ /* 0x000fe200078e0037 */
[----:B------:R-:W-:Y:S01]  /*cd00*/  HSET2.LE.AND R18, R18, R179, PT ;  /* 0x000000b312127233 */ /* 0x000fe20003803000 */
[----:B------:R-:W-:Y:S01]  /*cd10*/  IMAD.MOV.U32 R231, RZ, RZ, R237 ;  /* 0x000000ffffe77224 */ /* 0x000fe200078e00ed */
[----:B------:R-:W-:Y:S01]  /*cd20*/  F2FP.BF16.F32.PACK_AB R0, R114, R111 ;  /* 0x0000006f7200723e */ /* 0x000fe200000010ff */
[----:B------:R-:W-:Y:S01]  /*cd30*/  IMAD.MOV.U32 R184, RZ, RZ, R165 ;  /* 0x000000ffffb87224 */ /* 0x000fe200078e00a5 */
[----:B------:R2:W5:Y:S01]  /*cd40*/  LDL.LU R219, [R1+0xdc] ;  /* 0x0000dc0001db7983 */ /* 0x0005620000300800 */
[----:B------:R-:W-:Y:S02]  /*cd50*/  IMAD.MOV.U32 R237, RZ, RZ, R123 ;  /* 0x000000ffffed7224 */ /* 0x000fe400078e007b */
[----:B------:R-:W-:Y:S02]  /*cd60*/  IMAD.MOV.U32 R123, RZ, RZ, R186 ;  /* 0x000000ffff7b7224 */ /* 0x000fe400078e00ba */
[----:B------:R-:W-:Y:S01]  /*cd70*/  FADD.FTZ R35, R208, R2 ;  /* 0x00000002d0237221 */ /* 0x000fe20000010000 */
[----:B------:R-:W-:Y:S01]  /*cd80*/  IMAD.MOV.U32 R236, RZ, RZ, R122 ;  /* 0x000000ffffec7224 */ /* 0x000fe200078e007a */
[----:B------:R-:W-:Y:S01]  /*cd90*/  HMMA.16816.F32.BF16 R48, R4, R62, R80 ;  /* 0x0000003e0430723c */ /* 0x000fe20000041850 */
[----:B------:R-:W-:Y:S01]  /*cda0*/  IMAD.MOV.U32 R186, RZ, RZ, R191 ;  /* 0x000000ffffba7224 */ /* 0x000fe200078e00bf */
[----:B------:R-:W-:Y:S01]  /*cdb0*/  MUFU.EX2 R55, R42 ;  /* 0x0000002a00377308 */ /* 0x000fe20000000800 */
[----:B------:R-:W-:-:S03]  /*cdc0*/  IMAD.MOV.U32 R173, RZ, RZ, R164 ;  /* 0x000000ffffad7224 */ /* 0x000fc600078e00a4 */
[C---:B------:R-:W-:Y:S01]  /*cdd0*/  HMMA.16816.F32.BF16 R156, R4.reuse, R64, R156 ;  /* 0x00000040049c723c */ /* 0x040fe2000004189c */
[----:B------:R-:W-:Y:S02]  /*cde0*/  IMAD.MOV.U32 R122, RZ, RZ, R178 ;  /* 0x000000ffff7a7224 */ /* 0x000fe400078e00b2 */
[----:B------:R-:W-:Y:S02]  /*cdf0*/  IMAD.MOV.U32 R169, RZ, RZ, R215 ;  /* 0x000000ffffa97224 */ /* 0x000fe400078e00d7 */
[----:B------:R-:W-:Y:S01]  /*ce00*/  FADD.FTZ R34, R201, R34 ;  /* 0x00000022c9227221 */ /* 0x000fe20000010000 */
[----:B------:R-:W-:Y:S01]  /*ce10*/  IMAD.MOV.U32 R191, RZ, RZ, R54 ;  /* 0x000000ffffbf7224 */ /* 0x000fe200078e0036 */
[----:B------:R-:W-:Y:S01]  /*ce20*/  HMMA.16816.F32.BF16 R164, R4, R60, R84 ;  /* 0x0000003c04a4723c */ /* 0x000fe20000041854 */
[----:B------:R-:W-:Y:S01]  /*ce30*/  IMAD.MOV.U32 R178, RZ, RZ, R184 ;  /* 0x000000ffffb27224 */ /* 0x000fe200078e00b8 */
[----:B------:R-:W3:Y:S01]  /*ce40*/  MUFU.EX2 R54, R43 ;  /* 0x0000002b00367308 */ /* 0x000ee20000000800 */
[----:B------:R-:W-:-:S03]  /*ce50*/  IMAD.MOV.U32 R184, RZ, RZ, R163 ;  /* 0x000000ffffb87224 */ /* 0x000fc600078e00a3 */
[----:B------:R-:W-:Y:S01]  /*ce60*/  HMMA.16816.F32.BF16 R44, R4, R66, R72 ;  /* 0x00000042042c723c */ /* 0x000fe20000041848 */
[----:B----4-:R-:W-:Y:S01]  /*ce70*/  F2FP.BF16.F32.PACK_AB R2, R58, R76 ;  /* 0x0000004c3a02723e */ /* 0x010fe200000010ff */
[----:B------:R-:W-:Y:S02]  /*ce80*/  IMAD.MOV.U32 R163, RZ, RZ, R161 ;  /* 0x000000ffffa37224 */ /* 0x000fe400078e00a1 */
[----:B------:R-:W-:Y:S01]  /*ce90*/  FADD.FTZ R35, R196, R35 ;  /* 0x00000023c4237221 */ /* 0x000fe20000010000 */
[----:B------:R-:W-:Y:S01]  /*cea0*/  IMAD.MOV.U32 R161, RZ, RZ, R160 ;  /* 0x000000ffffa17224 */ /* 0x000fe200078e00a0 */
[----:B------:R-:W-:Y:S01]  /*ceb0*/  F2FP.BF16.F32.PACK_AB R10, R88, R77 ;  /* 0x0000004d580a723e */ /* 0x000fe200000010ff */
        /* <DEDUP_REMOVED lines=15> */
[----:B------:R2:W5:Y:S01]  /*cfb0*/  LDL.LU R218, [R1+0xd8] ;  /* 0x0000d80001da7983 */ /* 0x0005620000300800 */
[----:B------:R-:W-:Y:S01]  /*cfc0*/  IMAD.MOV.U32 R170, RZ, RZ, R151 ;  /* 0x000000ffffaa7224 */ /* 0x000fe200078e0097 */
[----:B------:R-:W-:Y:S01]  /*cfd0*/  LOP3.LUT R151, R19, R0, RZ, 0xc0, !PT ;  /* 0x0000000013977212 */ /* 0x000fe200078ec0ff */
[----:B------:R-:W-:Y:S01]  /*cfe0*/  IMAD.MOV.U32 R201, RZ, RZ, R186 ;  /* 0x000000ffffc97224 */ /* 0x000fe200078e00ba */
[----:B------:R-:W-:Y:S01]  /*cff0*/  LOP3.LUT R7, R15, R2, RZ, 0xc0, !PT ;  /* 0x000000020f077212 */ /* 0x000fe200078ec0ff */
[----:B------:R-:W-:Y:S01]  /*d000*/  IMAD.MOV.U32 R176, RZ, RZ, R202 ;  /* 0x000000ffffb07224 */ /* 0x000fe200078e00ca */
[----:B------:R-:W-:-:S02]  /*d010*/  F2FP.BF16.F32.PACK_AB R0, R101, R103 ;  /* 0x000000676500723e */ /* 0x000fc400000010ff */
[----:B------:R-:W-:Y:S01]  /*d020*/  LOP3.LUT R10, R12, R10, RZ, 0xc0, !PT ;  /* 0x0000000a0c0a7212 */ /* 0x000fe200078ec0ff */
[----:B------:R-:W-:Y:S01]  /*d030*/  IMAD.MOV.U32 R229, RZ, RZ, R148 ;  /* 0x000000ffffe57224 */ /* 0x000fe200078e0094 */
[----:B------:R-:W-:Y:S01]  /*d040*/  F2FP.BF16.F32.PACK_AB R2, R104, R110 ;  /* 0x0000006e6802723e */ /* 0x000fe200000010ff */
[----:B------:R-:W-:Y:S01]  /*d050*/  IMAD.MOV.U32 R202, RZ, RZ, R169 ;  /* 0x000000ffffca7224 */ /* 0x000fe200078e00a9 */
[----:B------:R-:W-:Y:S01]  /*d060*/  LOP3.LUT R149, R25, R0, RZ, 0xc0, !PT ;  /* 0x0000000019957212 */ /* 0x000fe200078ec0ff */
[----:B------:R-:W-:Y:S01]  /*d070*/  IMAD.MOV.U32 R169, RZ, RZ, R150 ;  /* 0x000000ffffa97224 */ /* 0x000fe200078e0096 */
[----:B------:R-:W-:Y:S01]  /*d080*/  LOP3.LUT R150, R18, R2, RZ, 0xc0, !PT ;  /* 0x0000000212967212 */ /* 0x000fe200078ec0ff */
[----:B------:R-:W-:Y:S01]  /*d090*/  IMAD.MOV.U32 R177, RZ, RZ, R201 ;  /* 0x000000ffffb17224 */ /* 0x000fe200078e00c9 */
[----:B---3--:R-:W-:Y:S01]  /*d0a0*/  F2FP.BF16.F32.PACK_AB R0, R54, R55 ;  /* 0x000000373600723e */ /* 0x008fe200000010ff */
[----:B------:R-:W-:Y:S01]  /*d0b0*/  IMAD.MOV.U32 R201, RZ, RZ, R174 ;  /* 0x000000ffffc97224 */ /* 0x000fe200078e00ae */
[----:B------:R-:W-:Y:S01]  /*d0c0*/  F2FP.BF16.F32.PACK_AB R2, R113, R115 ;  /* 0x000000737102723e */ /* 0x000fe200000010ff */
[----:B------:R-:W-:Y:S01]  /*d0d0*/  IMAD.MOV.U32 R174, RZ, RZ, R137 ;  /* 0x000000ffffae7224 */ /* 0x000fe200078e0089 */
[----:B------:R-:W-:Y:S01]  /*d0e0*/  LOP3.LUT R5, R17, R3, RZ, 0xc0, !PT ;  /* 0x0000000311057212 */ /* 0x000fe200078ec0ff */
[----:B------:R-:W-:Y:S01]  /*d0f0*/  FADD.FTZ R12, R135, R40 ;  /* 0x00000028870c7221 */ /* 0x000fe20000010000 */
[----:B------:R-:W-:Y:S01]  /*d100*/  LOP3.LUT R137, R27, R0, RZ, 0xc0, !PT ;  /* 0x000000001b897212 */ /* 0x000fe200078ec0ff */
[----:B------:R-:W-:Y:S01]  /*d110*/  IMAD.MOV.U32 R189, RZ, RZ, R123 ;  /* 0x000000ffffbd7224 */ /* 0x000fe200078e007b */
[----:B------:R-:W-:Y:S01]  /*d120*/  LOP3.LUT R148, R24, R2, RZ, 0xc0, !PT ;  /* 0x0000000218947212 */ /* 0x000fe200078ec0ff */
[----:B------:R-:W-:Y:S01]  /*d130*/  IMAD.MOV.U32 R234, RZ, RZ, R173 ;  /* 0x000000ffffea7224 */ /* 0x000fe200078e00ad */
[----:B------:R-:W-:Y:S01]  /*d140*/  F2FP.BF16.F32.PACK_AB R0, R53, R52 ;  /* 0x000000343500723e */ /* 0x000fe200000010ff */
[----:B-1----:R-:W-:Y:S01]  /*d150*/  HMMA.16816.F32.BF16 R152, R8, R20, R152 ;  /* 0x000000140898723c */ /* 0x002fe20000041898 */
[----:B------:R-:W-:Y:S01]  /*d160*/  F2FP.BF16.F32.PACK_AB R2, R59, R90 ;  /* 0x0000005a3b02723e */ /* 0x000fe200000010ff */
[----:B------:R-:W-:-:S02]  /*d170*/  IMAD.MOV.U32 R173, RZ, RZ, R139 ;  /* 0x000000ffffad7224 */ /* 0x000fc400078e008b */
[----:B------:R-:W-:Y:S01]  /*d180*/  FADD.FTZ R12, R189, R12 ;  /* 0x0000000cbd0c7221 */ /* 0x000fe20000010000 */
[----:B------:R-:W-:Y:S01]  /*d190*/  IMAD.MOV.U32 R188, RZ, RZ, R138 ;  /* 0x000000ffffbc7224 */ /* 0x000fe200078e008a */
[----:B------:R-:W-:Y:S01]  /*d1a0*/  F2FP.BF16.F32.PACK_AB R3, R91, R89 ;  /* 0x000000595b03723e */ /* 0x000fe200000010ff */
[C---:B------:R-:W-:Y:S01]  /*d1b0*/  HMMA.16816.F32.BF16 R144, R8.reuse, R22, R144 ;  /* 0x000000160890723c */ /* 0x040fe20000041890 */
[----:B------:R-:W-:Y:S01]  /*d1c0*/  LOP3.LUT R139, R33, R0, RZ, 0xc0, !PT ;  /* 0x00000000218b7212 */ /* 0x000fe200078ec0ff */
[----:B------:R-:W-:Y:S01]  /*d1d0*/  FADD.FTZ R0, R229, R35 ;  /* 0x00000023e5007221 */ /* 0x000fe20000010000 */
[----:B------:R-:W-:Y:S01]  /*d1e0*/  LOP3.LUT R138, R32, R2, RZ, 0xc0, !PT ;  /* 0x00000002208a7212 */ /* 0x000fe200078ec0ff */
[----:B------:R-:W-:Y:S01]  /*d1f0*/  FADD.FTZ R2, R234, R34 ;  /* 0x00000022ea027221 */ /* 0x000fe20000010000 */
[----:B------:R-:W-:Y:S01]  /*d200*/  IMAD.MOV.U32 R178, RZ, RZ, R161 ;  /* 0x000000ffffb27224 */ /* 0x000fe200078e00a1 */
[C---:B------:R-:W-:Y:S01]  /*d210*/  HMMA.16816.F32.BF16 R140, R8.reuse, R28, R140 ;  /* 0x0000001c088c723c */ /* 0x040fe2000004188c */
[----:B------:R-:W-:Y:S01]  /*d220*/  IMAD.MOV.U32 R189, RZ, RZ, R136 ;  /* 0x000000ffffbd7224 */ /* 0x000fe200078e0088 */
[----:B------:R-:W-:Y:S01]  /*d230*/  LOP3.LUT R136, R26, R3, RZ, 0xc0, !PT ;  /* 0x000000031a887212 */ /* 0x000fe200078ec0ff */
[----:B------:R-:W-:Y:S01]  /*d240*/  IMAD.MOV.U32 R186, RZ, RZ, R163 ;  /* 0x000000ffffba7224 */ /* 0x000fe200078e00a3 */
[----:B------:R-:W-:Y:S01]  /*d250*/  LDSM.16.MT88.4 R40, [R205+0x5c00] ;  /* 0x005c0000cd28783b */ /* 0x000fe20000004200 */
[----:B------:R-:W-:Y:S01]  /*d260*/  IMAD.MOV.U32 R168, RZ, RZ, R206 ;  /* 0x000000ffffa87224 */ /* 0x000fe200078e00ce */
[----:B------:R-:W-:Y:S01]  /*d270*/  HMMA.16816.F32.BF16 R8, R8, R30, R68 ;  /* 0x0000001e0808723c */ /* 0x000fe20000041844 */
[----:B------:R-:W-:Y:S01]  /*d280*/  FADD.FTZ R3, R180, R0 ;  /* 0x00000000b4037221 */ /* 0x000fe20000010000 */
[----:B------:R-:W-:Y:S01]  /*d290*/  IMAD.MOV.U32 R171, RZ, RZ, R175 ;  /* 0x000000ffffab7224 */ /* 0x000fe200078e00af */
[----:B------:R2:W5:Y:S01]  /*d2a0*/  LDL.LU R217, [R1+0xd4] ;  /* 0x0000d40001d97983 */ /* 0x0005620000300800 */
[----:B------:R-:W1:Y:S02]  /*d2b0*/  LDC.U8 R132, c[0x0][0x388] ;  /* 0x0000e200ff847b82 */ /* 0x000e640000000000 */
[----:B------:R-:W-:Y:S01]  /*d2c0*/  HMMA.16816.F32.BF16 R164, R4, R20, R164 ;  /* 0x0000001404a4723c */ /* 0x000fe200000418a4 */
[----:B------:R-:W-:-:S05]  /*d2d0*/  FADD.FTZ R0, R181, R2 ;  /* 0x00000002b5007221 */ /* 0x000fca0000010000 */
[C---:B------:R-:W-:Y:S06]  /*d2e0*/  HMMA.16816.F32.BF16 R156, R4.reuse, R28, R156 ;  /* 0x0000001c049c723c */ /* 0x040fec000004189c */
[C---:B------:R-:W-:Y:S06]  /*d2f0*/  HMMA.16816.F32.BF16 R20, R4.reuse, R22, R48 ;  /* 0x000000160414723c */ /* 0x040fec0000041830 */
[----:B------:R-:W-:Y:S01]  /*d300*/  HMMA.16816.F32.BF16 R28, R4, R30, R44 ;  /* 0x0000001e041c723c */ /* 0x000fe2000004182c */
[----:B------:R-:W-:-:S06]  /*d310*/  FADD.FTZ R3, R196, R3 ;  /* 0x00000003c4037221 */ /* 0x000fcc0000010000 */
[----:B------:R-:W-:Y:S01]  /*d320*/  FADD.FTZ R4, R176, R13 ;  /* 0x0000000db0047221 */ /* 0x000fe20000010000 */
[----:B------:R-:W-:-:S03]  /*d330*/  FADD.FTZ R5, R177, R12 ;  /* 0x0000000cb1057221 */ /* 0x000fc60000010000 */
        /* <DEDUP_REMOVED lines=115> */
[C---:B---3--:R-:W-:Y:S06]  /*da70*/  HMMA.16816.F32.BF16 R152, R136.reuse, R160, R152 ;  /* 0x000000a08898723c */ /* 0x048fec0000041898 */
[----:B------:R-:W-:Y:S06]  /*da80*/  HMMA.16816.F32.BF16 R144, R136, R162, R144 ;  /* 0x000000a28890723c */ /* 0x000fec0000041890 */
[----:B------:R-:W-:Y:S06]  /*da90*/  HMMA.16816.F32.BF16 R164, R148, R160, R164 ;  /* 0x000000a094a4723c */ /* 0x000fec00000418a4 */
[----:B------:R-:W-:Y:S06]  /*daa0*/  HMMA.16816.F32.BF16 R140, R136, R40, R140 ;  /* 0x00000028888c723c */ /* 0x000fec000004188c */
[C---:B------:R-:W-:Y:S06]  /*dab0*/  HMMA.16816.F32.BF16 R160, R148.reuse, R162, R20 ;  /* 0x000000a294a0723c */ /* 0x040fec0000041814 */
[----:B------:R-:W-:Y:S06]  /*dac0*/  HMMA.16816.F32.BF16 R156, R148, R40, R156 ;  /* 0x00000028949c723c */ /* 0x000fec000004189c */
[-C--:B------:R-:W-:Y:S06]  /*dad0*/  HMMA.16816.F32.BF16 R136, R136, R42.reuse, R8 ;  /* 0x0000002a8888723c */ /* 0x080fec0000041808 */
[----:B------:R-:W-:Y:S01]  /*dae0*/  HMMA.16816.F32.BF16 R148, R148, R42, R28 ;  /* 0x0000002a9494723c */ /* 0x000fe2000004181c */
[----:B------:R-:W-:-:S08]  /*daf0*/  NOP ;  /* 0x0000000000007918 */ /* 0x000fd00000000000 */
[----:B-12---:R-:W-:-:S15]  /*db00*/  @!P0 BRA `(.L_x_976) ;  /* 0x000000b400808947 */ /* 0x006fde0003800000 */
        /* <DEDUP_REMOVED lines=14> */
[----:B------:R-:W-:-:S06]  /*dbf0*/  UIMAD UR4, UR6, UR9, UR4 ;  /* 0x00000009060472a4 */ /* 0x000fcc000f8e0204 */
[----:B------:R-:W-:Y:S02]  /*dc00*/  VIADD R3, R3, UR4 ;  /* 0x0000000403037c36 */ /* 0x000fe40008000000 */
[----:B------:R-:W1:Y:S01]  /*dc10*/  @!P1 LDC.64 R10, c[0x0][0x220] ;  /* 0x00008800ff0a9b82 */ /* 0x000e620000000a00 */
[----:B------:R-:W-:Y:S01]  /*dc20*/  @!P1 LEA R7, P0, R7, R2, 0x6 ;  /* 0x0000000207079211 */ /* 0x000fe200078030ff */
[----:B------:R-:W-:Y:S01]  /*dc30*/  VOTEU.ALL UP0, P1 ;  /* 0x00000000003f7886 */ /* 0x000fe20000800000 */
[----:B------:R-:W-:Y:S02]  /*dc40*/  @P1 STS [R228+0x4000], RZ ;  /* 0x004000ffe4001388 */ /* 0x000fe40000000800 */
[C---:B------:R-:W-:Y:S01]  /*dc50*/  @!P1 LEA.HI.X R12, R4.reuse, R3, R0, 0x6, P0 ;  /* 0x00000003040c9211 */ /* 0x040fe200000f3400 */
[----:B------:R-:W-:Y:S01]  /*dc60*/  @!P1 IMAD.WIDE.U32 R4, R4, 0x60, R2 ;  /* 0x0000006004049825 */ /* 0x000fe200078e0002 */
[----:B------:R-:W-:Y:S01]  /*dc70*/  @!P1 IADD3 R0, P0, R2, UR33, RZ ;  /* 0x0000002102009c10 */ /* 0x000fe2000ff1e0ff */
[----:B------:R-:W2:Y:S01]  /*dc80*/  @!P1 LDC.64 R14, c[0x0][0x220] ;  /* 0x00008800ff0e9b82 */ /* 0x000ea20000000a00 */
[----:B------:R-:W-:Y:S01]  /*dc90*/  @!UP0 UIMAD UR4, UR11, 0x60, URZ ;  /* 0x000000600b0488a4 */ /* 0x000fe2000f8e023f */
[----:B------:R-:W-:Y:S01]  /*dca0*/  @P1 STS [R228+0x4004], RZ ;  /* 0x004004ffe4001388 */ /* 0x000fe20000000800 */
[----:B------:R-:W-:Y:S01]  /*dcb0*/  @!P1 IADD3.X R9, R3, UR32, RZ, P0, !PT ;  /* 0x0000002003099c10 */ /* 0x000fe200087fe4ff */
[----:B------:R-:W-:-:S02]  /*dcc0*/  UISETP.GT.AND UP0, UPT, UR17, UR14, UPT ;  /* 0x0000000e1100728c */ /* 0x000fc4000bf04270 */
[----:B------:R-:W-:Y:S02]  /*dcd0*/  @P1 STS.64 [R228+0x4008], RZ ;  /* 0x004008ffe4001388 */ /* 0x000fe40000000a00 */
[----:B------:R-:W3:Y:S08]  /*dce0*/  @!P1 LDC.64 R16, c[0x0][0x220] ;  /* 0x00008800ff109b82 */ /* 0x000ef00000000a00 */
[----:B------:R-:W4:Y:S01]  /*dcf0*/  @!P1 LDC.64 R18, c[0x0][0x220] ;  /* 0x00008800ff129b82 */ /* 0x000f220000000a00 */
[----:B-1----:R-:W-:-:S04]  /*dd00*/  @!P1 LEA R10, P3, R2, R10, 0x1 ;  /* 0x0000000a020a9211 */ /* 0x002fc800078608ff */
[----:B------:R-:W-:Y:S02]  /*dd10*/  @!P1 LEA.HI.X R11, R2, R11, R3, 0x1, P3 ;  /* 0x0000000b020b9211 */ /* 0x000fe400018f0c03 */
[----:B--2---:R-:W-:-:S03]  /*dd20*/  @!P1 LEA R8, P2, R0, R14, 0x1 ;  /* 0x0000000e00089211 */ /* 0x004fc600078408ff */
[----:B------:R-:W-:Y:S01]  /*dd30*/  @!PT LDS RZ, [RZ] ;  /* 0x00000000fffff984 */ /* 0x000fe20000000800 */
[----:B------:R-:W-:Y:S01]  /*dd40*/  @!PT LDS RZ, [RZ] ;  /* 0x00000000fffff984 */ /* 0x000fe20000000800 */
[----:B------:R-:W-:Y:S01]  /*dd50*/  @!PT LDS RZ, [RZ] ;  /* 0x00000000fffff984 */ /* 0x000fe20000000800 */
[----:B------:R-:W-:Y:S01]  /*dd60*/  @!P1 LDGSTS.E.BYPASS.LTC128B.128 [R228+0x4000], desc[UR22][R10.64] ;  /* 0x040000000ae49fae */ /* 0x000fe2000b901d56 */
[----:B------:R-:W-:Y:S01]  /*dd70*/  @!P1 LEA.HI.X R9, R0, R15, R9, 0x1, P2 ;  /* 0x0000000f00099211 */ /* 0x000fe200010f0c09 */
[----:B------:R-:W-:Y:S02]  /*dd80*/  @!P1 VIADD R0, R5, UR4 ;  /* 0x0000000405009c36 */ /* 0x000fe40008000000 */
[----:B------:R-:W-:Y:S01]  /*dd90*/  @P1 STS.128 [R228+0x4800], RZ ;  /* 0x004800ffe4001388 */ /* 0x000fe20000000c00 */
[----:B---3--:R-:W-:-:S03]  /*dda0*/  @!P1 LEA R6, P0, R7, R16, 0x1 ;  /* 0x0000001007069211 */ /* 0x008fc600078008ff */
[----:B------:R-:W-:Y:S01]  /*ddb0*/  @!PT LDS RZ, [RZ] ;  /* 0x00000000fffff984 */ /* 0x000fe20000000800 */
[----:B------:R-:W-:Y:S01]  /*ddc0*/  @!PT LDS RZ, [RZ] ;  /* 0x00000000fffff984 */ /* 0x000fe20000000800 */
[----:B------:R-:W-:Y:S01]  /*ddd0*/  @!PT LDS RZ, [RZ] ;  /* 0x00000000fffff984 */ /* 0x000fe20000000800 */
[----:B------:R-:W-:Y:S01]  /*dde0*/  @!P1 LDGSTS.E.BYPASS.LTC128B.128 [R228+0x4800], desc[UR22][R8.64] ;  /* 0x0480000008e49fae */ /* 0x000fe2000b901d56 */
[----:B------:R-:W-:-:S03]  /*ddf0*/  @!P1 LEA.HI.X R7, R7, R17, R12, 0x1, P0 ;  /* 0x0000001107079211 */ /* 0x000fc600000f0c0c */
[----:B------:R-:W-:Y:S01]  /*de00*/  @P1 STS.128 [R228+0x5000], RZ ;  /* 0x005000ffe4001388 */ /* 0x000fe20000000c00 */
[----:B----4-:R-:W-:-:S03]  /*de10*/  @!P1 LEA R2, P0, R4, R18, 0x1 ;  /* 0x0000001204029211 */ /* 0x010fc600078008ff */
[----:B------:R-:W-:Y:S01]  /*de20*/  @!PT LDS RZ, [RZ] ;  /* 0x00000000fffff984 */ /* 0x000fe20000000800 */
[----:B------:R-:W-:Y:S01]  /*de30*/  @!PT LDS RZ, [RZ] ;  /* 0x00000000fffff984 */ /* 0x000fe20000000800 */
[----:B------:R-:W-:Y:S01]  /*de40*/  @!PT LDS RZ, [RZ] ;  /* 0x00000000fffff984 */ /* 0x000fe20000000800 */
[----:B------:R1:W-:Y:S01]  /*de50*/  @!P1 LDGSTS.E.BYPASS.LTC128B.128 [R228+0x5000], desc[UR22][R6.64] ;  /* 0x0500000006e49fae */ /* 0x0003e2000b901d56 */
[----:B------:R-:W-:Y:S01]  /*de60*/  @!P1 LEA.HI.X R3, R4, R19, R0, 0x1, P0 ;  /* 0x0000001304039211 */ /* 0x000fe200000f0c00 */
[----:B------:R-:W-:Y:S02]  /*de70*/  IMAD.U32 R0, RZ, RZ, UR17 ;  /* 0x00000011ff007e24 */ /* 0x000fe4000f8e00ff */
[----:B------:R-:W-:Y:S04]  /*de80*/  @P1 STS.128 [R228+0x5800], RZ ;  /* 0x005800ffe4001388 */ /* 0x000fe80000000c00 */
[----:B------:R-:W-:Y:S01]  /*de90*/  @!PT LDS RZ, [RZ] ;  /* 0x00000000fffff984 */ /* 0x000fe20000000800 */
[----:B------:R-:W-:Y:S01]  /*dea0*/  @!PT LDS RZ, [RZ] ;  /* 0x00000000fffff984 */ /* 0x000fe20000000800 */
[----:B------:R-:W-:Y:S01]  /*deb0*/  @!PT LDS RZ, [RZ] ;  /* 0x00000000fffff984 */ /* 0x000fe20000000800 */
[----:B------:R2:W-:Y:S04]  /*dec0*/  @!P1 LDGSTS.E.BYPASS.LTC128B.128 [R228+0x5800], desc[UR22][R2.64] ;  /* 0x0580000002e49fae */ /* 0x0005e8000b901d56 */
[----:B-----5:R-:W-:Y:S04]  /*ded0*/  LDSM.16.M88.4 R44, [R135+0x3c00] ;  /* 0x003c0000872c783b */ /* 0x020fe80000000200 */
[----:B------:R-:W-:Y:S04]  /*dee0*/  LDSM.16.M88.4 R64, [R135+0x2800] ;  /* 0x002800008740783b */ /* 0x000fe80000000200 */
[----:B------:R-:W-:Y:S04]  /*def0*/  LDSM.16.M88.4 R48, [R135+0x3800] ;  /* 0x003800008730783b */ /* 0x000fe80000000200 */
[----:B------:R-:W-:Y:S04]  /*df00*/  LDSM.16.M88.4 R72, [R135+0x2000] ;  /* 0x002000008748783b */ /* 0x000fe80000000200 */
[----:B-1----:R-:W1:Y:S04]  /*df10*/  LDSM.16.M88.4 R4, [R206+0x1000] ;  /* 0x00100000ce04783b */ /* 0x002e680000000200 */
[----:B------:R-:W3:Y:S04]  /*df20*/  LDSM.16.M88.4 R68, [R135+0x2400] ;  /* 0x002400008744783b */ /* 0x000ee80000000200 */
[----:B------:R-:W4:Y:S04]  /*df30*/  LDSM.16.M88.4 R60, [R135+0x2c00] ;  /* 0x002c0000873c783b */ /* 0x000f280000000200 */
[----:B------:R-:W2:Y:S04]  /*df40*/  LDSM.16.M88.4 R56, [R135+0x3000] ;  /* 0x003000008738783b */ /* 0x000ea80000000200 */
[----:B------:R-:W2:Y:S04]  /*df50*/  LDSM.16.M88.4 R52, [R135+0x3400] ;  /* 0x003400008734783b */ /* 0x000ea80000000200 */
[----:B------:R-:W-:Y:S04]  /*df60*/  LDSM.16.M88.4 R8, [R207+0x1000] ;  /* 0x00100000cf08783b */ /* 0x000fe80000000200 */
[----:B------:R-:W2:Y:S04]  /*df70*/  LDSM.16.M88.4 R80, [R209] ;  /* 0x00000000d150783b */ /* 0x000ea80000000200 */
[----:B------:R-:W2:Y:S04]  /*df80*/  LDSM.16.M88.4 R28, [R214] ;  /* 0x00000000d61c783b */ /* 0x000ea80000000200 */
[----:B------:R-:W2:Y:S04]  /*df90*/  LDSM.16.M88.4 R76, [R210] ;  /* 0x00000000d24c783b */ /* 0x000ea80000000200 */
[----:B------:R-:W2:Y:S01]  /*dfa0*/  LDSM.16.M88.4 R40, [R208] ;  /* 0x00000000d028783b */ /* 0x000ea20000000200 */
[C---:B-1----:R-:W-:Y:S03]  /*dfb0*/  HMMA.16816.F32.BF16 R108, R4.reuse, R44, RZ ;  /* 0x0000002c046c723c */ /* 0x042fe600000418ff */
[----:B------:R-:W1:Y:S04]  /*dfc0*/  LDSM.16.M88.4 R32, [R215] ;  /* 0x00000000d720783b */ /* 0x000e680000000200 */
[----:B------:R-:W1:Y:S01]  /*dfd0*/  LDSM.16.M88.4 R24, [R213] ;  /* 0x00000000d518783b */ /* 0x000e620000000200 */
[C---:B------:R-:W-:Y:S03]  /*dfe0*/  HMMA.16816.F32.BF16 R88, R4.reuse, R64, RZ ;  /* 0x000000400458723c */ /* 0x040fe600000418ff */
[----:B------:R-:W1:Y:S03]  /*dff0*/  LDSM.16.M88.4 R20, [R212] ;  /* 0x00000000d414783b */ /* 0x000e660000000200 */
[C---:B------:R-:W-:Y:S01]  /*e000*/  HMMA.16816.F32.BF16 R112, R4.reuse, R50, RZ ;  /* 0x000000320470723c */ /* 0x040fe200000418ff */
[----:B------:R-:W1:Y:S04]  /*e010*/  LDSM.16.M88.4 R16, [R211] ;  /* 0x00000000d310783b */ /* 0x000e680000000200 */
[----:B------:R-:W1:Y:S01]  /*e020*/  LDSM.16.M88.4 R12, [R206] ;  /* 0x00000000ce0c783b */ /* 0x000e620000000200 */
[C---:B------:R-:W-:Y:S03]  /*e030*/  HMMA.16816.F32.BF16 R104, R4.reuse, R72, RZ ;  /* 0x000000480468723c */ /* 0x040fe600000418ff */
[----:B------:R-:W0:Y:S03]  /*e040*/  LDGDEPBAR ;  /* 0x00000000000079af */ /* 0x000e260000000000 */
[C---:B------:R-:W-:Y:S06]  /*e050*/  HMMA.16816.F32.BF16 R100, R4.reuse, R74, RZ ;  /* 0x0000004a0464723c */ /* 0x040fec00000418ff */
[C---:B---3--:R-:W-:Y:S06]  /*e060*/  HMMA.16816.F32.BF16 R96, R4.reuse, R68, RZ ;  /* 0x000000440460723c */ /* 0x048fec00000418ff */
[C---:B------:R-:W-:Y:S06]  /*e070*/  HMMA.16816.F32.BF16 R92, R4.reuse, R70, RZ ;  /* 0x00000046045c723c */ /* 0x040fec00000418ff */
[C---:B------:R-:W-:Y:S06]  /*e080*/  HMMA.16816.F32.BF16 R180, R4.reuse, R66, RZ ;  /* 0x0000004204b4723c */ /* 0x040fec00000418ff */
[C---:B----4-:R-:W-:Y:S06]  /*e090*/  HMMA.16816.F32.BF16 R176, R4.reuse, R60, RZ ;  /* 0x0000003c04b0723c */ /* 0x050fec00000418ff */
[C---:B------:R-:W-:Y:S06]  /*e0a0*/  HMMA.16816.F32.BF16 R172, R4.reuse, R62, RZ ;  /* 0x0000003e04ac723c */ /* 0x040fec00000418ff */
[C---:B--2---:R-:W-:Y:S06]  /*e0b0*/  HMMA.16816.F32.BF16 R168, R4.reuse, R56, RZ ;  /* 0x0000003804a8723c */ /* 0x044fec00000418ff */
[C---:B------:R-:W-:Y:S06]  /*e0c0*/  HMMA.16816.F32.BF16 R128, R4.reuse, R58, RZ ;  /* 0x0000003a0480723c */ /* 0x040fec00000418ff */
[C---:B------:R-:W-:Y:S06]  /*e0d0*/  HMMA.16816.F32.BF16 R124, R4.reuse, R52, RZ ;  /* 0x00000034047c723c */ /* 0x040fec00000418ff */
[C---:B------:R-:W-:Y:S06]  /*e0e0*/  HMMA.16816.F32.BF16 R120, R4.reuse, R54, RZ ;  /* 0x000000360478723c */ /* 0x040fec00000418ff */
[C---:B------:R-:W-:Y:S06]  /*e0f0*/  HMMA.16816.F32.BF16 R116, R4.reuse, R48, RZ ;  /* 0x000000300474723c */ /* 0x040fec00000418ff */
[----:B------:R-:W-:Y:S01]  /*e100*/  HMMA.16816.F32.BF16 R84, R4, R46, RZ ;  /* 0x0000002e0454723c */ /* 0x000fe200000418ff */
[----:B------:R-:W2:Y:S01]  /*e110*/  LDSM.16.M88.4 R4, [R207] ;  /* 0x00000000cf04783b */ /* 0x000ea20000000200 */
[----:B------:R-:W-:-:S04]  /*e120*/  DEPBAR.LE SB0, 0x0 ;  /* 0x000080000000791a */ /* 0x000fc80000000000 */
[C---:B------:R-:W-:Y:S06]  /*e130*/  HMMA.16816.F32.BF16 R236, R8.reuse, R80, R108 ;  /* 0x0000005008ec723c */ /* 0x040fec000004186c */
[C---:B------:R-:W-:Y:S06]  /*e140*/  HMMA.16816.F32.BF16 R200, R8.reuse, R28, R88 ;  /* 0x0000001c08c8723c */ /* 0x040fec0000041858 */
[C---:B------:R-:W-:Y:S06]  /*e150*/  HMMA.16816.F32.BF16 R88, R8.reuse, R78, R112 ;  /* 0x0000004e0858723c */ /* 0x040fec0000041870 */
[C---:B------:R-:W-:Y:S06]  /*e160*/  HMMA.16816.F32.BF16 R184, R8.reuse, R40, R104 ;  /* 0x0000002808b8723c */ /* 0x040fec0000041868 */
[----:B------:R-:W-:Y:S01]  /*e170*/  HMMA.16816.F32.BF16 R188, R8, R42, R100 ;  /* 0x0000002a08bc723c */ /* 0x000fe20000041864 */
[----:B------:R-:W-:-:S02]  /*e180*/  IMAD.MOV.U32 R231, RZ, RZ, R236 ;  /* 0x000000ffffe77224 */ /* 0x000fc400078e00ec */
[----:B------:R-:W3:Y:S01]  /*e190*/  S2R R236, SR_TID.X ;  /* 0x0000000000ec7919 */ /* 0x000ee20000002100 */
[----:B------:R-:W-:Y:S02]  /*e1a0*/  IMAD.MOV.U32 R244, RZ, RZ, R237 ;  /* 0x000000fffff47224 */ /* 0x000fe400078e00ed */
[----:B-1----:R-:W-:Y:S01]  /*e1b0*/  HMMA.16816.F32.BF16 R192, R8, R32, R96 ;  /* 0x0000002008c0723c */ /* 0x002fe20000041860 */
[----:B------:R-:W-:Y:S02]  /*e1c0*/  IMAD.MOV.U32 R252, RZ, RZ, R239 ;  /* 0x000000fffffc7224 */ /* 0x000fe400078e00ef */
[----:B------:R-:W-:-:S03]  /*e1d0*/  IMAD.MOV.U32 R251, RZ, RZ, R238 ;  /* 0x000000fffffb7224 */ /* 0x000fc600078e00ee */
[C---:B------:R-:W-:Y:S01]  /*e1e0*/  HMMA.16816.F32.BF16 R196, R8.reuse, R34, R92 ;  /* 0x0000002208c4723c */ /* 0x040fe2000004185c */
[----:B------:R-:W-:Y:S02]  /*e1f0*/  IMAD.MOV.U32 R239, RZ, RZ, R90 ;  /* 0x000000ffffef7224 */ /* 0x000fe400078e005a */
[----:B------:R-:W-:Y:S02]  /*e200*/  IMAD.MOV.U32 R238, RZ, RZ, R91 ;  /* 0x000000ffffee7224 */ /* 0x000fe400078e005b */
[----:B------:R-:W-:Y:S01]  /*e210*/  IMAD.MOV.U32 R237, RZ, RZ, R88 ;  /* 0x000000ffffed7224 */ /* 0x000fe200078e0058 */
[----:B------:R-:W-:Y:S01]  /*e220*/  HMMA.16816.F32.BF16 R180, R8, R30, R180 ;  /* 0x0000001e08b4723c */ /* 0x000fe200000418b4 */
[----:B------:R-:W-:-:S05]  /*e230*/  IMAD.MOV.U32 R230, RZ, RZ, R89 ;  /* 0x000000ffffe67224 */ /* 0x000fca00078e0059 */
[C---:B------:R-:W-:Y:S06]  /*e240*/  HMMA.16816.F32.BF16 R176, R8.reuse, R24, R176 ;  /* 0x0000001808b0723c */ /* 0x040fec00000418b0 */
[----:B------:R-:W-:Y:S01]  /*e250*/  HMMA.16816.F32.BF16 R172, R8, R26, R172 ;  /* 0x0000001a08ac723c */ /* 0x000fe200000418ac */
[----:B---3--:R-:W-:-:S05]  /*e260*/  IMAD.SHL.U32 R236, R236, 0x2, RZ ;  /* 0x00000002ecec7824 */ /* 0x008fca00078e00ff */
[----:B------:R-:W-:Y:S01]  /*e270*/  HMMA.16816.F32.BF16 R168, R8, R20, R168 ;  /* 0x0000001408a8723c */ /* 0x000fe200000418a8 */
[----:B------:R-:W-:-:S05]  /*e280*/  LOP3.LUT R236, R236, 0x6, RZ, 0xc0, !PT ;  /* 0x00000006ecec7812 */ /* 0x000fca00078ec0ff */
[----:B------:R-:W-:Y:S01]  /*e290*/  HMMA.16816.F32.BF16 R128, R8, R22, R128 ;  /* 0x000000160880723c */ /* 0x000fe20000041880 */
[----:B------:R-:W-:-:S05]  /*e2a0*/  IMAD R0, R0, 0x80, R236 ;  /* 0x0000008000007824 */ /* 0x000fca00078e02ec */
[C---:B------:R-:W-:Y:S01]  /*e2b0*/  HMMA.16816.F32.BF16 R124, R8.reuse, R16, R124 ;  /* 0x00000010087c723c */ /* 0x040fe2000004187c */
[----:B------:R-:W-:Y:S01]  /*e2c0*/  IMAD.IADD R3, R222, 0x1, -R0 ;  /* 0x00000001de037824 */ /* 0x000fe200078e0a00 */
[C---:B------:R-:W-:Y:S01]  /*e2d0*/  ISETP.GE.AND P0, PT, R0.reuse, R227, PT ;  /* 0x000000e30000720c */ /* 0x040fe20003f06270 */
[C---:B------:R-:W-:Y:S01]  /*e2e0*/  VIADD R2, R0.reuse, 0x1 ;  /* 0x0000000100027836 */ /* 0x040fe20000000000 */
[CC--:B------:R-:W-:Y:S02]  /*e2f0*/  ISETP.GE.AND P3, PT, R0.reuse, R226.reuse, PT ;  /* 0x000000e20000720c */ /* 0x0c0fe40003f66270 */
[C---:B------:R-:W-:Y:S01]  /*e300*/  HMMA.16816.F32.BF16 R232, R8.reuse, R18, R120 ;  /* 0x0000001208e8723c */ /* 0x040fe20000041878 */
[----:B------:R-:W-:Y:S02]  /*e310*/  ISETP.LT.OR P0, PT, R0, R219, P0 ;  /* 0x000000db0000720c */ /* 0x000fe40000701670 */
[C---:B------:R-:W-:Y:S02]  /*e320*/  ISETP.GE.AND P6, PT, R2.reuse, R227, PT ;  /* 0x000000e30200720c */ /* 0x040fe40003fc6270 */
[C---:B------:R-:W-:Y:S01]  /*e330*/  ISETP.GE.AND P5, PT, R2.reuse, R226, PT ;  /* 0x000000e20200720c */ /* 0x040fe20003fa6270 */
[----:B------:R-:W-:Y:S01]  /*e340*/  HMMA.16816.F32.BF16 R240, R8, R76, R116 ;  /* 0x0000004c08f0723c */ /* 0x000fe20000041874 */
[----:B------:R-:W-:-:S02]  /*e350*/  ISETP.GE.AND P4, PT, R2, R225, PT ;  /* 0x000000e10200720c */ /* 0x000fc40003f86270 */
[C---:B------:R-:W-:Y:S02]  /*e360*/  ISETP.GE.AND P2, PT, R2.reuse, R224, PT ;  /* 0x000000e00200720c */ /* 0x040fe40003f46270 */
[C---:B------:R-:W-:Y:S01]  /*e370*/  ISETP.LT.OR P6, PT, R2.reuse, R219, P6 ;  /* 0x000000db0200720c */ /* 0x040fe200037c1670 */
[----:B------:R-:W-:Y:S01]  /*e380*/  HMMA.16816.F32.BF16 R8, R8, R82, R84 ;  /* 0x000000520808723c */ /* 0x000fe20000041854 */
[C---:B------:R-:W-:Y:S02]  /*e390*/  ISETP.LT.OR P5, PT, R2.reuse, R218, P5 ;  /* 0x000000da0200720c */ /* 0x040fe40002fa1670 */
[C---:B------:R-:W-:Y:S02]  /*e3a0*/  ISETP.LT.OR P4, PT, R2.reuse, R217, P4 ;  /* 0x000000d90200720c */ /* 0x040fe40002781670 */
[----:B------:R-:W-:Y:S01]  /*e3b0*/  ISETP.LT.OR P2, PT, R2, R216, P2 ;  /* 0x000000d80200720c */ /* 0x000fe20001741670 */
[----:B------:R-:W-:Y:S01]  /*e3c0*/  HMMA.16816.F32.BF16 R104, R12, R72, RZ ;  /* 0x000000480c68723c */ /* 0x000fe200000418ff */
[----:B------:R-:W-:-:S05]  /*e3d0*/  ISETP.LT.OR P3, PT, R0, R218, P3 ;  /* 0x000000da0000720c */ /* 0x000fca0001f61670 */
[C---:B------:R-:W-:Y:S06]  /*e3e0*/  HMMA.16816.F32.BF16 R108, R12.reuse, R74, RZ ;  /* 0x0000004a0c6c723c */ /* 0x040fec00000418ff */
[C---:B------:R-:W-:Y:S06]  /*e3f0*/  HMMA.16816.F32.BF16 R100, R12.reuse, R68, RZ ;  /* 0x000000440c64723c */ /* 0x040fec00000418ff */
[----:B------:R-:W-:Y:S01]  /*e400*/  HMMA.16816.F32.BF16 R96, R12, R70, RZ ;  /* 0x000000460c60723c */ /* 0x000fe200000418ff */
[----:B------:R-:W-:-:S02]  /*e410*/  IMAD.MOV.U32 R248, RZ, RZ, R10 ;  /* 0x000000fffff87224 */ /* 0x000fc400078e000a */
        /* <DEDUP_REMOVED lines=15> */
[C---:B--2---:R-:W-:Y:S06]  /*e510*/  HMMA.16816.F32.BF16 R68, R4.reuse, R20, R68 ;  /* 0x000000140444723c */ /* 0x044fec0000041844 */
        /* <DEDUP_REMOVED lines=9> */
[----:B------:R-:W-:-:S02]  /*e5b0*/  IMAD.MOV.U32 R33, RZ, RZ, R244 ;  /* 0x000000ffff217224 */ /* 0x000fc400078e00f4 */
[----:B------:R-:W-:-:S03]  /*e5c0*/  IMAD.MOV.U32 R32, RZ, RZ, R247 ;  /* 0x000000ffff207224 */ /* 0x000fc600078e00f7 */
[C---:B------:R-:W-:Y:S06]  /*e5d0*/  HMMA.16816.F32.BF16 R92, R4.reuse, R28, R92 ;  /* 0x0000001c045c723c */ /* 0x040fec000004185c */
[C---:B------:R-:W-:Y:S06]  /*e5e0*/  HMMA.16816.F32.BF16 R88, R4.reuse, R30, R88 ;  /* 0x0000001e0458723c */ /* 0x040fec0000041858 */
[C---:B------:R-:W-:Y:S06]  /*e5f0*/  HMMA.16816.F32.BF16 R84, R4.reuse, R24, R84 ;  /* 0x000000180454723c */ /* 0x040fec0000041854 */
[----:B------:R-:W-:Y:S01]  /*e600*/  HMMA.16816.F32.BF16 R72, R4, R26, R72 ;  /* 0x0000001a0448723c */ /* 0x000fe20000041848 */
[----:B------:R-:W-:-:S05]  /*e610*/  IMAD.MOV.U32 R25, RZ, RZ, R248 ;  /* 0x000000ffff197224 */ /* 0x000fca00078e00f8 */
[C---:B------:R-:W-:Y:S06]  /*e620*/  HMMA.16816.F32.BF16 R76, R4.reuse, R78, R48 ;  /* 0x0000004e044c723c */ /* 0x040fec0000041830 */
[----:B------:R-:W-:Y:S07]  /*e630*/  HMMA.16816.F32.BF16 R80, R4, R82, R12 ;  /* 0x000000520450723c */ /* 0x000fee000004180c */
[----:B------:R-:W-:-:S02]  /*e640*/  IMAD.IADD R4, R220, 0x1, -R0 ;  /* 0x00000001dc047824 */ /* 0x000fc400078e0a00 */
[--C-:B------:R-:W-:Y:S02]  /*e650*/  IMAD.IADD R5, R221, 0x1, -R0.reuse ;  /* 0x00000001dd057824 */ /* 0x100fe400078e0a00 */
[----:B------:R-:W-:Y:S01]  /*e660*/  IMAD.IADD R6, R223, 0x1, -R0 ;  /* 0x00000001df067824 */ /* 0x000fe200078e0a00 */
[----:B------:R-:W-:Y:S02]  /*e670*/  IABS R7, R4 ;  /* 0x0000000400077213 */ /* 0x000fe40000000000 */
[----:B------:R-:W-:Y:S02]  /*e680*/  IABS R4, R3 ;  /* 0x0000000300047213 */ /* 0x000fe40000000000 */
[----:B------:R-:W-:Y:S01]  /*e690*/  IABS R3, R5 ;  /* 0x0000000500037213 */ /* 0x000fe20000000000 */
[----:B------:R-:W-:Y:S01]  /*e6a0*/  IMAD.IADD R5, R220, 0x1, -R2 ;  /* 0x00000001dc057824 */ /* 0x000fe200078e0a02 */
[----:B------:R-:W-:Y:S01]  /*e6b0*/  IABS R6, R6 ;  /* 0x0000000600067213 */ /* 0x000fe20000000000 */
[----:B------:R-:W-:-:S02]  /*e6c0*/  IMAD.MOV.U32 R8, RZ, RZ, R7 ;  /* 0x000000ffff087224 */ /* 0x000fc400078e0007 */
        /* <DEDUP_REMOVED lines=19> */
[----:B------:R-:W-:Y:S01]  /*e800*/  IABS R5, R4 ;  /* 0x0000000400057213 */ /* 0x000fe20000000000 */
[----:B------:R-:W-:Y:S01]  /*e810*/  IMAD.MOV.U32 R186, RZ, RZ, R245 ;  /* 0x000000ffffba7224 */ /* 0x000fe200078e00f5 */
        /* <DEDUP_REMOVED lines=8> */
[----:B------:R-:W-:Y:S01]  /*e8a0*/  BAR.SYNC.DEFER_BLOCKING 0x0 ;  /* 0x0000000000007b1d */ /* 0x000fe20000010000 */
[----:B------:R-:W-:Y:S01]  /*e8b0*/  ISETP.GE.AND P0, PT, R0, R225, PT ;  /* 0x000000e10000720c */ /* 0x000fe20003f06270 */
[----:B------:R-:W-:Y:S01]  /*e8c0*/  IMAD.IADD R7, R222, 0x1, -R3 ;  /* 0x00000001de077824 */ /* 0x000fe200078e0a03 */
[----:B------:R-:W-:-:S02]  /*e8d0*/  ISETP.GE.AND P3, PT, R0, R224, PT ;  /* 0x000000e00000720c */ /* 0x000fc40003f66270 */
[----:B------:R-:W-:Y:S01]  /*e8e0*/  IABS R2, R4 ;  /* 0x0000000400027213 */ /* 0x000fe20000000000 */
[----:B------:R-:W-:Y:S01]  /*e8f0*/  IMAD.MOV.U32 R4, RZ, RZ, R6 ;  /* 0x000000ffff047224 */ /* 0x000fe200078e0006 */
[C---:B------:R-:W-:Y:S02]  /*e900*/  ISETP.LT.OR P0, PT, R0.reuse, R217, P0 ;  /* 0x000000d90000720c */ /* 0x040fe40000701670 */
        /* <DEDUP_REMOVED lines=27> */
[----:B------:R-:W-:Y:S01]  /*eac0*/  I2FP.F32.S32 R10, R5 ;  /* 0x00000005000a7245 */ /* 0x000fe20000201400 */
[----:B------:R-:W-:Y:S01]  /*ead0*/  IMAD.MOV.U32 R187, RZ, RZ, R252 ;  /* 0x000000ffffbb7224 */ /* 0x000fe200078e00fc */
[----:B------:R-:W-:-:S02]  /*eae0*/  IABS R4, R4 ;  /* 0x0000000400047213 */ /* 0x000fc40000000000 */
        /* <DEDUP_REMOVED lines=14> */
[----:B------:R-:W-:Y:S01]  /*ebd0*/  ISETP.GE.AND P4, PT, R2, R227, PT ;  /* 0x000000e30200720c */ /* 0x000fe20003f86270 */
[--C-:B------:R-:W-:Y:S01]  /*ebe0*/  IMAD.IADD R4, R220, 0x1, -R3.reuse ;  /* 0x00000001dc047824 */ /* 0x100fe200078e0a03 */
[----:B------:R-:W-:Y:S01]  /*ebf0*/  ISETP.GE.AND P2, PT, R2, R226, PT ;  /* 0x000000e20200720c */ /* 0x000fe20003f46270 */
[----:B------:R-:W-:Y:S01]  /*ec00*/  IMAD.IADD R6, R222, 0x1, -R3 ;  /* 0x00000001de067824 */ /* 0x000fe200078e0a03 */
[C---:B------:R-:W-:Y:S01]  /*ec10*/  ISETP.GE.AND P0, PT, R2.reuse, R225, PT ;  /* 0x000000e10200720c */ /* 0x040fe20003f06270 */
[----:B------:R-:W-:Y:S01]  /*ec20*/  IMAD.MOV.U32 R33, RZ, RZ, R246 ;  /* 0x000000ffff217224 */ /* 0x000fe200078e00f6 */
[----:B------:R-:W-:-:S02]  /*ec30*/  ISETP.GE.AND P3, PT, R2, R224, PT ;  /* 0x000000e00200720c */ /* 0x000fc40003f66270 */
[----:B------:R-:W-:Y:S02]  /*ec40*/  I2FP.F32.S32 R7, R7 ;  /* 0x0000000700077245 */ /* 0x000fe40000201400 */
[C---:B------:R-:W-:Y:S02]  /*ec50*/  ISETP.LT.OR P4, PT, R2.reuse, R219, P4 ;  /* 0x000000db0200720c */ /* 0x040fe40002781670 */
[C---:B------:R-:W-:Y:S01]  /*ec60*/  ISETP.LT.OR P2, PT, R2.reuse, R218, P2 ;  /* 0x000000da0200720c */ /* 0x040fe20001741670 */
[----:B------:R-:W-:Y:S01]  /*ec70*/  FFMA.FTZ R14, R7, -UR31, R188 ;  /* 0x8000001f070e7c23 */ /* 0x000fe200080100bc */
[C---:B------:R-:W-:Y:S01]  /*ec80*/  ISETP.LT.OR P0, PT, R2.reuse, R217, P0 ;  /* 0x000000d90200720c */ /* 0x040fe20000701670 */
        /* <DEDUP_REMOVED lines=46> */
[C---:B------:R-:W-:Y:S02]  /*ef70*/  ISETP.GE.AND P5, PT, R2.reuse, R224, PT ;  /* 0x000000e00200720c */ /* 0x040fe40003fa6270 */
        /* <DEDUP_REMOVED lines=35> */
[----:B------:R-:W-:Y:S01]  /*f1b0*/  ISETP.GE.AND P4, PT, R2, R227, PT ;  /* 0x000000e30200720c */ /* 0x000fe20003f86270 */
[----:B------:R-:W-:Y:S01]  /*f1c0*/  IMAD.IADD R4, R220, 0x1, -R3 ;  /* 0x00000001dc047824 */ /* 0x000fe200078e0a03 */
[----:B------:R-:W-:Y:S01]  /*f1d0*/  ISETP.GE.AND P2, PT, R2, R226, PT ;  /* 0x000000e20200720c */ /* 0x000fe20003f46270 */
[----:B------:R-:W-:Y:S01]  /*f1e0*/  FFMA.FTZ R8, R8, -UR31, R195 ;  /* 0x8000001f08087c23 */ /* 0x000fe200080100c3 */
[C---:B------:R-:W-:Y:S01]  /*f1f0*/  ISETP.GE.AND P0, PT, R2.reuse, R225, PT ;  /* 0x000000e10200720c */ /* 0x040fe20003f06270 */
[----:B------:R-:W-:Y:S01]  /*f200*/  IMAD.MOV.U32 R194, RZ, RZ, R237 ;  /* 0x000000ffffc27224 */ /* 0x000fe200078e00ed */
        /* <DEDUP_REMOVED lines=29> */
[C---:B------:R-:W-:Y:S01]  /*f3e0*/  ISETP.GE.AND P6, PT, R3.reuse, R227, PT ;  /* 0x000000e30300720c */ /* 0x040fe20003fc6270 */
[----:B------:R-:W-:Y:S01]  /*f3f0*/  IMAD.IADD R4, R220, 0x1, -R2 ;  /* 0x00000001dc047824 */ /* 0x000fe200078e0a02 */
[C---:B------:R-:W-:Y:S01]  /*f400*/  ISETP.GE.AND P5, PT, R3.reuse, R226, PT ;  /* 0x000000e20300720c */ /* 0x040fe20003fa6270 */
[----:B------:R-:W-:Y:S01]  /*f410*/  FFMA.FTZ R12, R6, -UR31, R196 ;  /* 0x8000001f060c7c23 */ /* 0x000fe200080100c4 */
        /* <DEDUP_REMOVED lines=32> */
[----:B------:R-:W-:-:S02]  /*f620*/  ISETP.GE.AND P6, PT, R2, R225, PT ;  /* 0x000000e10200720c */ /* 0x000fc40003fc6270 */
[C---:B------:R-:W-:Y:S02]  /*f630*/  ISETP.GE.AND P5, PT, R2.reuse, R224, PT ;  /* 0x000000e00200720c */ /* 0x040fe40003fa6270 */
        /* <DEDUP_REMOVED lines=48> */
[C---:B------:R-:W-:Y:S02]  /*f940*/  ISETP.GE.AND P2, PT, R2.reuse, R224, PT ;  /* 0x000000e00200720c */ /* 0x040fe40003f46270 */
        /* <DEDUP_REMOVED lines=70> */
[--C-:B------:R-:W-:Y:S01]  /*fdb0*/  IMAD.IADD R4, R220, 0x1, -R2.reuse ;  /* 0x00000001dc047824 */ /* 0x100fe200078e0a02 */
        /* <DEDUP_REMOVED lines=133> */
[----:B------:R-:W-:Y:S01]  /*10610*/  IABS R6, R5 ;  /* 0x0000000500067213 */ /* 0x000fe20000000000 */
[----:B------:R-:W-:Y:S01]  /*10620*/  IMAD.MOV.U32 R5, RZ, RZ, R11 ;  /* 0x000000ffff057224 */ /* 0x000fe200078e000b */
[----:B------:R-:W-:Y:S02]  /*10630*/  IABS R7, R2 ;  /* 0x0000000200077213 */ /* 0x000fe40000000000 */
        /* <DEDUP_REMOVED lines=16> */
[----:B------:R-:W-:Y:S01]  /*10740*/  I2FP.F32.S32 R6, R6 ;  /* 0x0000000600067245 */ /* 0x000fe20000201400 */
[----:B------:R1:W-:Y:S01]  /*10750*/  STL [R1], R5 ;  /* 0x0000000501007387 */ /* 0x0003e20000100800 */
[----:B------:R-:W-:-:S02]  /*10760*/  ISETP.GE.AND P0, PT, R3, R227, PT ;  /* 0x000000e30300720c */ /* 0x000fc40003f06270 */
[C---:B------:R-:W-:Y:S01]  /*10770*/  ISETP.GE.AND P3, PT, R3.reuse, R226, PT ;  /* 0x000000e20300720c */ /* 0x040fe20003f66270 */
[----:B------:R-:W-:Y:S01]  /*10780*/  FFMA.FTZ R12, R6, -UR31, R168 ;  /* 0x8000001f060c7c23 */ /* 0x000fe200080100a8 */
[C---:B------:R-:W-:Y:S01]  /*10790*/  ISETP.GE.AND P6, PT, R3.reuse, R225, PT ;  /* 0x000000e10300720c */ /* 0x040fe20003fc6270 */
[----:B------:R-:W-:Y:S01]  /*107a0*/  IMAD.IADD R6, R222, 0x1, -R2 ;  /* 0x00000001de067824 */ /* 0x000fe200078e0a02 */
[C---:B------:R-:W-:Y:S01]  /*107b0*/  ISETP.GE.AND P5, PT, R3.reuse, R224, PT ;  /* 0x000000e00300720c */ /* 0x040fe20003fa6270 */
[----:B------:R2:W-:Y:S01]  /*107c0*/  STL [R1+0x14], R4 ;  /* 0x0000140401007387 */ /* 0x0005e20000100800 */
[C---:B------:R-:W-:Y:S02]  /*107d0*/  ISETP.LT.OR P0, PT, R3.reuse, R219, P0 ;  /* 0x000000db0300720c */ /* 0x040fe40000701670 */
[C---:B------:R-:W-:Y:S02]  /*107e0*/  ISETP.LT.OR P3, PT, R3.reuse, R218, P3 ;  /* 0x000000da0300720c */ /* 0x040fe40001f61670 */
[----:B------:R-:W-:-:S02]  /*107f0*/  ISETP.LT.OR P6, PT, R3, R217, P6 ;  /* 0x000000d90300720c */ /* 0x000fc400037c1670 */
[----:B------:R-:W-:Y:S02]  /*10800*/  ISETP.LT.OR P5, PT, R3, R216, P5 ;  /* 0x000000d80300720c */ /* 0x000fe40002fa1670 */
[----:B------:R-:W-:Y:S02]  /*10810*/  IABS R8, R7 ;  /* 0x0000000700087213 */ /* 0x000fe40000000000 */
[----:B------:R-:W-:Y:S02]  /*10820*/  FSEL R180, R12, -INF , !P4 ;  /* 0xff8000000cb47808 */ /* 0x000fe40006000000 */
[----:B------:R-:W-:Y:S02]  /*10830*/  FSEL R188, R11, -INF , !P2 ;  /* 0xff8000000bbc7808 */ /* 0x000fe40005000000 */
[----:B------:R-:W-:Y:S01]  /*10840*/  FSEL R24, R10, -INF , !P0 ;  /* 0xff8000000a187808 */ /* 0x000fe20004000000 */
[--C-:B-1----:R-:W-:Y:S01]  /*10850*/  IMAD.IADD R5, R221, 0x1, -R3.reuse ;  /* 0x00000001dd057824 */ /* 0x102fe200078e0a03 */
[C---:B------:R-:W-:Y:S01]  /*10860*/  ISETP.GE.AND P4, PT, R2.reuse, R227, PT ;  /* 0x000000e30200720c */ /* 0x040fe20003f86270 */
[----:B------:R-:W-:Y:S01]  /*10870*/  IMAD.IADD R3, R223, 0x1, -R3 ;  /* 0x00000001df037824 */ /* 0x000fe200078e0a03 */
[----:B------:R-:W-:-:S02]  /*10880*/  ISETP.GE.AND P2, PT, R2, R226, PT ;  /* 0x000000e20200720c */ /* 0x000fc40003f46270 */
[----:B------:R-:W-:Y:S02]  /*10890*/  IABS R7, R5 ;  /* 0x0000000500077213 */ /* 0x000fe40000000000 */
[----:B------:R-:W-:Y:S01]  /*108a0*/  IABS R5, R3 ;  /* 0x0000000300057213 */ /* 0x000fe20000000000 */
[----:B--2---:R-:W-:Y:S01]  /*108b0*/  IMAD.IADD R4, R220, 0x1, -R2 ;  /* 0x00000001dc047824 */ /* 0x004fe200078e0a02 */
[----:B------:R-:W-:Y:S01]  /*108c0*/  IABS R3, R6 ;  /* 0x0000000600037213 */ /* 0x000fe20000000000 */
[----:B------:R-:W-:Y:S01]  /*108d0*/  IMAD.MOV.U32 R6, RZ, RZ, R8 ;  /* 0x000000ffff067224 */ /* 0x000fe200078e0008 */
[----:B------:R-:W-:Y:S02]  /*108e0*/  I2FP.F32.S32 R8, R5 ;  /* 0x0000000500087245 */ /* 0x000fe40000201400 */
[----:B------:R-:W-:Y:S02]  /*108f0*/  IABS R4, R4 ;  /* 0x0000000400047213 */ /* 0x000fe40000000000 */
[----:B------:R-:W-:Y:S01]  /*10900*/  I2FP.F32.S32 R6, R6 ;  /* 0x0000000600067245 */ /* 0x000fe20000201400 */
[----:B------:R-:W-:Y:S01]  /*10910*/  FFMA.FTZ R14, R8, -UR31, R171 ;  /* 0x8000001f080e7c23 */ /* 0x000fe200080100ab */
[----:B------:R-:W-:-:S02]  /*10920*/  I2FP.F32.S32 R5, R4 ;  /* 0x0000000400057245 */ /* 0x000fc40000201400 */
[----:B------:R-:W-:Y:S01]  /*10930*/  I2FP.F32.S32 R3, R3 ;  /* 0x0000000300037245 */ /* 0x000fe20000201400 */
[----:B------:R-:W-:Y:S01]  /*10940*/  FFMA.FTZ R4, R6, -UR31, R71 ;  /* 0x8000001f06047c23 */ /* 0x000fe20008010047 */
[----:B------:R-:W-:Y:S01]  /*10950*/  ISETP.GE.AND P0, PT, R2, R225, PT ;  /* 0x000000e10200720c */ /* 0x000fe20003f06270 */
[----:B------:R-:W-:Y:S01]  /*10960*/  FFMA.FTZ R13, R5, -UR31, R64 ;  /* 0x8000001f050d7c23 */ /* 0x000fe20008010040 */
[----:B------:R-:W-:Y:S01]  /*10970*/  I2FP.F32.S32 R7, R7 ;  /* 0x0000000700077245 */ /* 0x000fe20000201400 */
[----:B------:R-:W-:Y:S01]  /*10980*/  FFMA.FTZ R9, R3, -UR31, R66 ;  /* 0x8000001f03097c23 */ /* 0x000fe20008010042 */
[----:B------:R-:W-:Y:S01]  /*10990*/  FSEL R4, R4, -INF , !P3 ;  /* 0xff80000004047808 */ /* 0x000fe20005800000 */
[----:B------:R-:W-:Y:S01]  /*109a0*/  VIADD R3, R0, 0x49 ;  /* 0x0000004900037836 */ /* 0x000fe20000000000 */
[C---:B------:R-:W-:Y:S01]  /*109b0*/  ISETP.GE.AND P3, PT, R2.reuse, R224, PT ;  /* 0x000000e00200720c */ /* 0x040fe20003f66270 */
[--C-:B------:R-:W-:Y:S01]  /*109c0*/  IMAD.IADD R5, R221, 0x1, -R2.reuse ;  /* 0x00000001dd057824 */ /* 0x100fe200078e0a02 */
[C---:B------:R-:W-:Y:S01]  /*109d0*/  ISETP.LT.OR P4, PT, R2.reuse, R219, P4 ;  /* 0x000000db0200720c */ /* 0x040fe20002781670 */
[----:B------:R1:W-:Y:S01]  /*109e0*/  STL [R1+0x10], R4 ;  /* 0x0000100401007387 */ /* 0x0003e20000100800 */
[C---:B------:R-:W-:Y:S01]  /*109f0*/  ISETP.LT.OR P2, PT, R2.reuse, R218, P2 ;  /* 0x000000da0200720c */ /* 0x040fe20001741670 */
[----:B------:R-:W-:Y:S01]  /*10a00*/  FFMA.FTZ R15, R7, -UR31, R169 ;  /* 0x8000001f070f7c23 */ /* 0x000fe200080100a9 */
[----:B------:R-:W-:Y:S01]  /*10a10*/  ISETP.LT.OR P0, PT, R2, R217, P0 ;  /* 0x000000d90200720c */ /* 0x000fe20000701670 */
[--C-:B------:R-:W-:Y:S01]  /*10a20*/  IMAD.IADD R6, R222, 0x1, -R3.reuse ;  /* 0x00000001de067824 */ /* 0x100fe200078e0a03 */
[----:B------:R-:W-:Y:S01]  /*10a30*/  ISETP.LT.OR P3, PT, R2, R216, P3 ;  /* 0x000000d80200720c */ /* 0x000fe20001f61670 */
[----:B------:R-:W-:Y:S01]  /*10a40*/  IMAD.IADD R2, R223, 0x1, -R2 ;  /* 0x00000001df027824 */ /* 0x000fe200078e0a02 */
[----:B------:R-:W-:Y:S01]  /*10a50*/  IABS R8, R5 ;  /* 0x0000000500087213 */ /* 0x000fe20000000000 */
[----:B------:R-:W-:Y:S01]  /*10a60*/  IMAD.IADD R7, R221, 0x1, -R3 ;  /* 0x00000001dd077824 */ /* 0x000fe200078e0a03 */
[----:B------:R-:W-:-:S02]  /*10a70*/  FSEL R177, R15, -INF , !P6 ;  /* 0xff8000000fb17808 */ /* 0x000fc40007000000 */
[----:B------:R-:W-:Y:S02]  /*10a80*/  IABS R10, R2 ;  /* 0x00000002000a7213 */ /* 0x000fe40000000000 */
[----:B------:R-:W-:Y:S02]  /*10a90*/  IABS R2, R6 ;  /* 0x0000000600027213 */ /* 0x000fe40000000000 */
[----:B------:R-:W-:Y:S01]  /*10aa0*/  IABS R5, R7 ;  /* 0x0000000700057213 */ /* 0x000fe20000000000 */
[----:B------:R-:W-:Y:S01]  /*10ab0*/  IMAD.MOV.U32 R7, RZ, RZ, R8 ;  /* 0x000000ffff077224 */ /* 0x000fe200078e0008 */
[----:B------:R-:W-:Y:S02]  /*10ac0*/  I2FP.F32.S32 R10, R10 ;  /* 0x0000000a000a7245 */ /* 0x000fe40000201400 */
[----:B------:R-:W-:Y:S02]  /*10ad0*/  FSEL R181, R14, -INF , !P5 ;  /* 0xff8000000eb57808 */ /* 0x000fe40006800000 */
[----:B------:R-:W-:-:S02]  /*10ae0*/  I2FP.F32.S32 R7, R7 ;  /* 0x0000000700077245 */ /* 0x000fc40000201400 */
[C---:B------:R-:W-:Y:S01]  /*10af0*/  ISETP.GE.AND P6, PT, R3.reuse, R227, PT ;  /* 0x000000e30300720c */ /* 0x040fe20003fc6270 */
[----:B-1----:R-:W-:Y:S01]  /*10b00*/  IMAD.IADD R4, R220, 0x1, -R3 ;  /* 0x00000001dc047824 */ /* 0x002fe200078e0a03 */
[----:B------:R-:W-:Y:S01]  /*10b10*/  ISETP.GE.AND P5, PT, R3, R226, PT ;  /* 0x000000e20300720c */ /* 0x000fe20003fa6270 */
[----:B------:R-:W-:Y:S01]  /*10b20*/  FFMA.FTZ R8, R7, -UR31, R128 ;  /* 0x8000001f07087c23 */ /* 0x000fe20008010080 */
[----:B------:R-:W-:Y:S01]  /*10b30*/  FFMA.FTZ R7, R10, -UR31, R130 ;  /* 0x8000001f0a077c23 */ /* 0x000fe20008010082 */
[C---:B------:R-:W-:Y:S02]  /*10b40*/  ISETP.LT.OR P6, PT, R3.reuse, R219, P6 ;  /* 0x000000db0300720c */ /* 0x040fe400037c1670 */
[----:B------:R-:W-:Y:S02]  /*10b50*/  IABS R4, R4 ;  /* 0x0000000400047213 */ /* 0x000fe40000000000 */
[----:B------:R-:W-:Y:S02]  /*10b60*/  ISETP.LT.OR P5, PT, R3, R218, P5 ;  /* 0x000000da0300720c */ /* 0x000fe40002fa1670 */
[----:B------:R-:W-:Y:S01]  /*10b70*/  FSEL R250, R13, -INF , !P4 ;  /* 0xff8000000dfa7808 */ /* 0x000fe20006000000 */
[----:B------:R-:W-:Y:S01]  /*10b80*/  IMAD.MOV.U32 R6, RZ, RZ, R4 ;  /* 0x000000ffff067224 */ /* 0x000fe200078e0004 */
[----:B------:R-:W-:Y:S01]  /*10b90*/  FSEL R68, R9, -INF , !P2 ;  /* 0xff80000009447808 */ /* 0x000fe20005000000 */
[----:B------:R-:W-:Y:S01]  /*10ba0*/  IMAD.MOV.U32 R4, RZ, RZ, R2 ;  /* 0x000000ffff047224 */ /* 0x000fe200078e0002 */
[----:B------:R-:W-:Y:S01]  /*10bb0*/  ISETP.GE.AND P4, PT, R3, R225, PT ;  /* 0x000000e10300720c */ /* 0x000fe20003f86270 */
[----:B------:R-:W-:Y:S01]  /*10bc0*/  IMAD.MOV.U32 R2, RZ, RZ, R5 ;  /* 0x000000ffff027224 */ /* 0x000fe200078e0005 */
[----:B------:R-:W-:Y:S01]  /*10bd0*/  I2FP.F32.S32 R5, R6 ;  /* 0x0000000600057245 */ /* 0x000fe20000201400 */
[----:B------:R-:W-:Y:S01]  /*10be0*/  IMAD.IADD R6, R223, 0x1, -R3 ;  /* 0x00000001df067824 */ /* 0x000fe200078e0a03 */
[----:B------:R-:W-:-:S02]  /*10bf0*/  I2FP.F32.S32 R4, R4 ;  /* 0x0000000400047245 */ /* 0x000fc40000201400 */
[----:B------:R-:W-:Y:S01]  /*10c00*/  I2FP.F32.S32 R2, R2 ;  /* 0x0000000200027245 */ /* 0x000fe20000201400 */
[----:B------:R-:W-:Y:S01]  /*10c10*/  FFMA.FTZ R5, R5, -UR31, R65 ;  /* 0x8000001f05057c23 */ /* 0x000fe20008010041 */
[----:B------:R-:W-:Y:S01]  /*10c20*/  ISETP.GE.AND P2, PT, R3, R224, PT ;  /* 0x000000e00300720c */ /* 0x000fe20003f46270 */
[----:B------:R-:W-:Y:S01]  /*10c30*/  FFMA.FTZ R4, R4, -UR31, R67 ;  /* 0x8000001f04047c23 */ /* 0x000fe20008010043 */
[----:B------:R-:W-:Y:S01]  /*10c40*/  FSEL R174, R8, -INF , !P0 ;  /* 0xff80000008ae7808 */ /* 0x000fe20004000000 */
[----:B------:R-:W-:Y:S01]  /*10c50*/  FFMA.FTZ R10, R2, -UR31, R129 ;  /* 0x8000001f020a7c23 */ /* 0x000fe20008010081 */
[----:B------:R-:W-:Y:S01]  /*10c60*/  VIADD R2, R0, 0x50 ;  /* 0x0000005000027836 */ /* 0x000fe20000000000 */
        /* <DEDUP_REMOVED lines=45> */
[----:B------:R-:W-:Y:S01]  /*10f40*/  FFMA.FTZ R8, R8, -UR31, R126 ;  /* 0x8000001f08087c23 */ /* 0x000fe2000801007e */
[C---:B------:R-:W-:Y:S01]  /*10f50*/  ISETP.GE.AND P2, PT, R2.reuse, R226, PT ;  /* 0x000000e20200720c */ /* 0x040fe20003f46270 */
[----:B------:R1:W-:Y:S01]  /*10f60*/  STL [R1+0x4], R4 ;  /* 0x0000040401007387 */ /* 0x0003e20000100800 */
        /* <DEDUP_REMOVED lines=12> */
[----:B------:R-:W-:Y:S02]  /*11030*/  I2FP.F32.S32 R7, R7 ;  /* 0x0000000700077245 */ /* 0x000fe40000201400 */
[----:B------:R-:W-:Y:S01]  /*11040*/  I2FP.F32.S32 R6, R6 ;  /* 0x0000000600067245 */ /* 0x000fe20000201400 */
[----:B-1----:R-:W-:Y:S01]  /*11050*/  IMAD.IADD R4, R220, 0x1, -R3 ;  /* 0x00000001dc047824 */ /* 0x002fe200078e0a03 */
[----:B------:R-:W-:Y:S01]  /*11060*/  I2FP.F32.S32 R5, R5 ;  /* 0x0000000500057245 */ /* 0x000fe20000201400 */
[----:B------:R-:W-:-:S02]  /*11070*/  FFMA.FTZ R11, R7, -UR31, R127 ;  /* 0x8000001f070b7c23 */ /* 0x000fc4000801007f */
[----:B------:R-:W-:Y:S01]  /*11080*/  FFMA.FTZ R12, R6, -UR31, R125 ;  /* 0x8000001f060c7c23 */ /* 0x000fe2000801007d */
[----:B------:R-:W-:Y:S01]  /*11090*/  FSEL R131, R9, -INF , !P6 ;  /* 0xff80000009837808 */ /* 0x000fe20007000000 */
[----:B------:R-:W-:Y:S01]  /*110a0*/  IMAD.IADD R7, R222, 0x1, -R3 ;  /* 0x00000001de077824 */ /* 0x000fe200078e0a03 */
[----:B------:R-:W-:Y:S01]  /*110b0*/  IABS R2, R4 ;  /* 0x0000000400027213 */ /* 0x000fe20000000000 */
[----:B------:R-:W-:Y:S02]  /*110c0*/  IMAD.MOV.U32 R4, RZ, RZ, R10 ;  /* 0x000000ffff047224 */ /* 0x000fe400078e000a */
[----:B------:R-:W-:Y:S01]  /*110d0*/  FFMA.FTZ R5, R5, -UR31, R61 ;  /* 0x8000001f05057c23 */ /* 0x000fe2000801003d */
[----:B------:R-:W-:Y:S02]  /*110e0*/  FSEL R6, R8, -INF , !P5 ;  /* 0xff80000008067808 */ /* 0x000fe40006800000 */
[----:B------:R-:W-:Y:S02]  /*110f0*/  I2FP.F32.S32 R2, R2 ;  /* 0x0000000200027245 */ /* 0x000fe40000201400 */
[----:B------:R-:W-:Y:S01]  /*11100*/  I2FP.F32.S32 R4, R4 ;  /* 0x0000000400047245 */ /* 0x000fe20000201400 */
[----:B------:R1:W-:Y:S01]  /*11110*/  STL [R1+0x8], R6 ;  /* 0x0000080601007387 */ /* 0x0003e20000100800 */
[----:B------:R-:W-:Y:S01]  /*11120*/  FSEL R237, R5, -INF , !P4 ;  /* 0xff80000005ed7808 */ /* 0x000fe20006000000 */
[----:B------:R-:W-:Y:S01]  /*11130*/  FFMA.FTZ R10, R2, -UR31, R56 ;  /* 0x8000001f020a7c23 */ /* 0x000fe20008010038 */
[C---:B------:R-:W-:Y:S01]  /*11140*/  ISETP.GE.AND P6, PT, R3.reuse, R227, PT ;  /* 0x000000e30300720c */ /* 0x040fe20003fc6270 */
[----:B------:R-:W-:Y:S01]  /*11150*/  FFMA.FTZ R4, R4, -UR31, R63 ;  /* 0x8000001f04047c23 */ /* 0x000fe2000801003f */
[C---:B------:R-:W-:Y:S01]  /*11160*/  ISETP.GE.AND P5, PT, R3.reuse, R226, PT ;  /* 0x000000e20300720c */ /* 0x040fe20003fa6270 */
[----:B------:R-:W-:Y:S01]  /*11170*/  VIADD R2, R0, 0x59 ;  /* 0x0000005900027836 */ /* 0x000fe20000000000 */
[----:B------:R-:W-:Y:S01]  /*11180*/  ISETP.GE.AND P4, PT, R3, R225, PT ;  /* 0x000000e10300720c */ /* 0x000fe20003f86270 */
[----:B------:R-:W-:Y:S01]  /*11190*/  IMAD.IADD R5, R221, 0x1, -R3 ;  /* 0x00000001dd057824 */ /* 0x000fe200078e0a03 */
[----:B------:R-:W-:Y:S01]  /*111a0*/  FSEL R124, R4, -INF , !P2 ;  /* 0xff800000047c7808 */ /* 0x000fe20005000000 */
        /* <DEDUP_REMOVED lines=8> */
[----:B------:R-:W-:Y:S01]  /*11230*/  IABS R7, R5 ;  /* 0x0000000500077213 */ /* 0x000fe20000000000 */
[----:B-1----:R-:W-:Y:S01]  /*11240*/  IMAD.IADD R6, R222, 0x1, -R2 ;  /* 0x00000001de067824 */ /* 0x002fe200078e0a02 */
[----:B------:R-:W-:-:S02]  /*11250*/  IABS R5, R3 ;  /* 0x0000000300057213 */ /* 0x000fc40000000000 */
        /* <DEDUP_REMOVED lines=18> */
[C---:B------:R-:W-:Y:S01]  /*11380*/  IMAD.IADD R5, R221.reuse, 0x1, -R2 ;  /* 0x00000001dd057824 */ /* 0x040fe200078e0a02 */
[----:B------:R-:W-:Y:S01]  /*11390*/  ISETP.GE.AND P0, PT, R2, R227, PT ;  /* 0x000000e30200720c */ /* 0x000fe20003f06270 */
        /* <DEDUP_REMOVED lines=126> */
[C---:B------:R-:W-:Y:S01]  /*11b80*/  ISETP.GE.AND P0, PT, R3.reuse, R225, PT ;  /* 0x000000e10300720c */ /* 0x040fe20003f06270 */
        /* <DEDUP_REMOVED lines=19> */
[----:B------:R-:W-:Y:S01]  /*11cc0*/  IMAD.MOV.U32 R191, RZ, RZ, R231 ;  /* 0x000000ffffbf7224 */ /* 0x000fe200078e00e7 */
        /* <DEDUP_REMOVED lines=91> */
[--C-:B------:R-:W-:Y:S01]  /*12280*/  IMAD.IADD R4, R220, 0x1, -R0.reuse ;  /* 0x00000001dc047824 */ /* 0x100fe200078e0a00 */
[----:B------:R-:W-:Y:S01]  /*12290*/  FSEL R187, R3, -INF , !P2 ;  /* 0xff80000003bb7808 */ /* 0x000fe20005000000 */
[--C-:B------:R-:W-:Y:S01]  /*122a0*/  IMAD.IADD R3, R222, 0x1, -R0.reuse ;  /* 0x00000001de037824 */ /* 0x100fe200078e0a00 */
        /* <DEDUP_REMOVED lines=92> */
.L_x_979:
[----:B------:R-:W-:Y:S05]  /*12870*/  BSYNC B0 ;  /* 0x0000000000007941 */ /* 0x000fea0003800000 */
.L_x_978:
[----:B------:R-:W0:Y:S02]  /*12880*/  LDGDEPBAR ;  /* 0x00000000000079af */ /* 0x000e240000000000 */
.L_x_977:
[----:B------:R-:W3:Y:S01]  /*12890*/  LDL R3, [R1+0x18] ;  /* 0x0000180001037983 */ /* 0x000ee20000100800 */
[----:B------:R-:W-:-:S03]  /*128a0*/  IMAD.MOV.U32 R130, RZ, RZ, R24 ;  /* 0x000000ffff827224 */ /* 0x000fc600078e0018 */
[----:B------:R-:W4:Y:S04]  /*128b0*/  LDL R2, [R1+0x90] ;  /* 0x0000900001027983 */ /* 0x000f280000100800 */
[----:B------:R-:W2:Y:S04]  /*128c0*/  LDL R125, [R1+0x1c] ;  /* 0x00001c00017d7983 */ /* 0x000ea80000100800 */
[----:B------:R-:W-:Y:S04]  /*128d0*/  STL [R1+0x100], R228 ;  /* 0x000100e401007387 */ /* 0x000fe80000100800 */
[----:B------:R1:W-:Y:S04]  /*128e0*/  STL [R1+0xfc], R227 ;  /* 0x0000fce301007387 */ /* 0x0003e80000100800 */
[----:B-1----:R-:W3:Y:S01]  /*128f0*/  LDL.LU R227, [R1] ;  /* 0x0000000001e37983 */ /* 0x002ee20000300800 */
[----:B------:R-:W-:-:S04]  /*12900*/  FMNMX.FTZ R0, R39, R50, !PT ;  /* 0x0000003227007209 */ /* 0x000fc80007810000 */
[----:B------:R-:W-:-:S04]  /*12910*/  FMNMX.FTZ R0, R104, R0, !PT ;  /* 0x0000000068007209 */ /* 0x000fc80007810000 */
[----:B------:R-:W-:-:S04]  /*12920*/  FMNMX.FTZ R0, R49, R0, !PT ;  /* 0x0000000031007209 */ /* 0x000fc80007810000 */
[----:B------:R-:W-:-:S04]  /*12930*/  FMNMX.FTZ R0, R45, R0, !PT ;  /* 0x000000002d007209 */ /* 0x000fc80007810000 */
[----:B------:R-:W-:-:S04]  /*12940*/  FMNMX.FTZ R0, R44, R0, !PT ;  /* 0x000000002c007209 */ /* 0x000fc80007810000 */
[----:B------:R-:W-:Y:S01]  /*12950*/  FMNMX.FTZ R0, R52, R0, !PT ;  /* 0x0000000034007209 */ /* 0x000fe20007810000 */
[----:B------:R1:W-:Y:S03]  /*12960*/  STL [R1+0xf8], R226 ;  /* 0x0000f8e201007387 */ /* 0x0003e60000100800 */
[----:B------:R-:W-:Y:S01]  /*12970*/  FMNMX.FTZ R0, R41, R0, !PT ;  /* 0x0000000029007209 */ /* 0x000fe20007810000 */
[----:B------:R1:W-:Y:S03]  /*12980*/  STL [R1+0xf4], R225 ;  /* 0x0000f4e101007387 */ /* 0x0003e60000100800 */
[----:B------:R-:W-:Y:S01]  /*12990*/  FMNMX.FTZ R0, R31, R0, !PT ;  /* 0x000000001f007209 */ /* 0x000fe20007810000 */
[----:B------:R-:W-:Y:S04]  /*129a0*/  STL [R1+0xf0], R224 ;  /* 0x0000f0e001007387 */ /* 0x000fe80000100800 */
[----:B------:R1:W-:Y:S01]  /*129b0*/  STL [R1+0xec], R223 ;  /* 0x0000ecdf01007387 */ /* 0x0003e20000100800 */
[----:B------:R-:W-:-:S03]  /*129c0*/  FMNMX.FTZ R0, R30, R0, !PT ;  /* 0x000000001e007209 */ /* 0x000fc60007810000 */
[----:B------:R-:W-:Y:S04]  /*129d0*/  STL [R1+0xe8], R222 ;  /* 0x0000e8de01007387 */ /* 0x000fe80000100800 */
[----:B------:R-:W-:Y:S04]  /*129e0*/  STL [R1+0xe4], R221 ;  /* 0x0000e4dd01007387 */ /* 0x000fe80000100800 */
[----:B------:R-:W-:Y:S04]  /*129f0*/  STL [R1+0xe0], R220 ;  /* 0x0000e0dc01007387 */ /* 0x000fe80000100800 */
[----:B------:R-:W-:Y:S01]  /*12a00*/  STL [R1+0xdc], R219 ;  /* 0x0000dcdb01007387 */ /* 0x000fe20000100800 */
        /* <DEDUP_REMOVED lines=18> */
[----:B------:R-:W4:Y:S04]  /*12b30*/  LDL R72, [R1+0xa0] ;  /* 0x0000a00001487983 */ /* 0x000f280000100800 */
[----:B-1----:R-:W4:Y:S01]  /*12b40*/  LDL.LU R226, [R1+0x10] ;  /* 0x0000100001e27983 */ /* 0x002f220000300800 */
[----:B------:R-:W-:-:S03]  /*12b50*/  FMNMX.FTZ R0, R184, R0, !PT ;  /* 0x00000000b8007209 */ /* 0x000fc60007810000 */
[----:B------:R-:W4:Y:S01]  /*12b60*/  LDL.LU R225, [R1+0x14] ;  /* 0x0000140001e17983 */ /* 0x000f220000300800 */
[----:B------:R-:W-:-:S03]  /*12b70*/  FMNMX.FTZ R0, R182, R0, !PT ;  /* 0x00000000b6007209 */ /* 0x000fc60007810000 */
[----:B------:R-:W4:Y:S01]  /*12b80*/  LDL.LU R223, [R1+0x8] ;  /* 0x0000080001df7983 */ /* 0x000f220000300800 */
[----:B------:R-:W-:Y:S01]  /*12b90*/  FMNMX.FTZ R0, R120, R0, !PT ;  /* 0x0000000078007209 */ /* 0x000fe20007810000 */
[----:B------:R-:W-:Y:S02]  /*12ba0*/  USHF.L.U32 UR37, UR17, 0x2, URZ ;  /* 0x0000000211257899 */ /* 0x000fe4000800063f */
[----:B------:R-:W-:Y:S02]  /*12bb0*/  UIADD3 UR7, UR27, -0x4498517b, URZ ;  /* 0xbb67ae851b077890 */ /* 0x000fe4000fffe03f */
[----:B------:R-:W-:Y:S02]  /*12bc0*/  UIADD3 UR18, UR26, -0x61c88647, URZ ;  /* 0x9e3779b91a127890 */ /* 0x000fe4000fffe03f */
[----:B------:R-:W-:Y:S02]  /*12bd0*/  UIADD3 UR6, UR26, 0x3c6ef372, URZ ;  /* 0x3c6ef3721a067890 */ /* 0x000fe4000fffe03f */
[----:B------:R-:W-:-:S02]  /*12be0*/  UIADD3 UR4, UR27, 0x76cf5d0a, URZ ;  /* 0x76cf5d0a1b047890 */ /* 0x000fc4000fffe03f */
[----:B------:R-:W-:Y:S01]  /*12bf0*/  UIADD3 UR30, UR37, 0x1, URZ ;  /* 0x00000001251e7890 */ /* 0x000fe2000fffe03f */
[----:B---3--:R-:W-:Y:S01]  /*12c00*/  FMNMX.FTZ R0, R227, R0, !PT ;  /* 0x00000000e3007209 */ /* 0x008fe20007810000 */
[----:B------:R1:W-:Y:S04]  /*12c10*/  STL [R1+0x104], R227 ;  /* 0x000104e301007387 */ /* 0x0003e80000100800 */
[----:B-1----:R-:W3:Y:S01]  /*12c20*/  LDL.LU R227, [R1+0x4] ;  /* 0x0000040001e37983 */ /* 0x002ee20000300800 */
[----:B------:R-:W-:Y:S01]  /*12c30*/  IMAD.WIDE.U32 R74, R3, -0x326172a9, RZ ;  /* 0xcd9e8d57034a7825 */ /* 0x000fe200078e00ff */
[----:B------:R-:W-:-:S04]  /*12c40*/  FMNMX.FTZ R0, R130, R0, !PT ;  /* 0x0000000082007209 */ /* 0x000fc80007810000 */
[----:B--2---:R-:W-:Y:S01]  /*12c50*/  LOP3.LUT R3, R75, R125, RZ, 0x3c, !PT ;  /* 0x0000007d4b037212 */ /* 0x004fe200078e3cff */
[----:B----4-:R-:W-:Y:S01]  /*12c60*/  IMAD.WIDE.U32 R84, R2, -0x2daee0ad, RZ ;  /* 0xd2511f5302547825 */ /* 0x010fe200078e00ff */
[----:B------:R-:W-:-:S03]  /*12c70*/  FMNMX.FTZ R0, R250, R0, !PT ;  /* 0x00000000fa007209 */ /* 0x000fc60007810000 */
[----:B------:R-:W-:Y:S02]  /*12c80*/  IMAD.U32 R2, RZ, RZ, UR27 ;  /* 0x0000001bff027e24 */ /* 0x000fe4000f8e00ff */
[----:B------:R-:W-:Y:S01]  /*12c90*/  IMAD.WIDE.U32 R80, R3, -0x2daee0ad, RZ ;  /* 0xd2511f5303507825 */ /* 0x000fe200078e00ff */
[----:B------:R-:W-:Y:S02]  /*12ca0*/  FMNMX.FTZ R0, R249, R0, !PT ;  /* 0x00000000f9007209 */ /* 0x000fe40007810000 */
[----:B------:R-:W-:Y:S02]  /*12cb0*/  LOP3.LUT R3, R85, UR37, R2, 0x96, !PT ;  /* 0x0000002555037c12 */ /* 0x000fe4000f8e9602 */
[----:B------:R-:W-:Y:S02]  /*12cc0*/  LOP3.LUT R2, R81, UR7, R84, 0x96, !PT ;  /* 0x0000000751027c12 */ /* 0x000fe4000f8e9654 */
[----:B------:R-:W-:Y:S01]  /*12cd0*/  FMNMX.FTZ R0, R244, R0, !PT ;  /* 0x00000000f4007209 */ /* 0x000fe20007810000 */
[----:B------:R-:W-:-:S03]  /*12ce0*/  IMAD.WIDE.U32 R20, R3, -0x326172a9, RZ ;  /* 0xcd9e8d5703147825 */ /* 0x000fc600078e00ff */
[----:B------:R-:W-:Y:S01]  /*12cf0*/  FMNMX.FTZ R0, R237, R0, !PT ;  /* 0x00000000ed007209 */ /* 0x000fe20007810000 */
[----:B------:R-:W-:Y:S01]  /*12d00*/  IMAD.WIDE.U32 R66, R2, -0x326172a9, RZ ;  /* 0xcd9e8d5702427825 */ /* 0x000fe200078e00ff */
[----:B------:R-:W-:Y:S02]  /*12d10*/  LOP3.LUT R2, R21, UR18, R74, 0x96, !PT ;  /* 0x0000001215027c12 */ /* 0x000fe4000f8e964a */
[----:B------:R-:W-:Y:S02]  /*12d20*/  FMNMX.FTZ R0, R232, R0, !PT ;  /* 0x00000000e8007209 */ /* 0x000fe40007810000 */
[----:B------:R-:W-:Y:S01]  /*12d30*/  LOP3.LUT R4, R67, UR6, R20, 0x96, !PT ;  /* 0x0000000643047c12 */ /* 0x000fe2000f8e9614 */
[----:B------:R-:W-:Y:S01]  /*12d40*/  IMAD.WIDE.U32 R2, R2, -0x2daee0ad, RZ ;  /* 0xd2511f5302027825 */ /* 0x000fe200078e00ff */
[----:B------:R-:W-:-:S03]  /*12d50*/  FMNMX.FTZ R0, R201, R0, !PT ;  /* 0x00000000c9007209 */ /* 0x000fc60007810000 */
        /* <DEDUP_REMOVED lines=8> */
[----:B------:R-:W-:-:S03]  /*12de0*/  LOP3.LUT R3, R3, UR28, R66, 0x96, !PT ;  /* 0x0000001c03037c12 */ /* 0x000fc6000f8e9642 */
[----:B------:R-:W-:Y:S01]  /*12df0*/  IMAD.U32 R5, RZ, RZ, UR30 ;  /* 0x0000001eff057e24 */ /* 0x000fe2000f8e00ff */
[----:B------:R-:W-:Y:S02]  /*12e00*/  LOP3.LUT R12, R11, UR24, R2, 0x96, !PT ;  /* 0x000000180b0c7c12 */ /* 0x000fe4000f8e9602 */
[----:B------:R-:W-:Y:S02]  /*12e10*/  FMNMX.FTZ R0, R175, R0, !PT ;  /* 0x00000000af007209 */ /* 0x000fe40007810000 */
[----:B------:R-:W-:Y:S01]  /*12e20*/  LOP3.LUT R5, R85, UR27, R5, 0x96, !PT ;  /* 0x0000001b55057c12 */ /* 0x000fe2000f8e9605 */
[----:B------:R-:W-:Y:S01]  /*12e30*/  IMAD.WIDE.U32 R2, R3, -0x2daee0ad, RZ ;  /* 0xd2511f5303027825 */ /* 0x000fe200078e00ff */
[----:B------:R-:W-:-:S03]  /*12e40*/  FMNMX.FTZ R0, R172, R0, !PT ;  /* 0x00000000ac007209 */ /* 0x000fc60007810000 */
[----:B------:R-:W-:Y:S01]  /*12e50*/  IMAD.WIDE.U32 R12, R12, -0x2daee0ad, RZ ;  /* 0xd2511f530c0c7825 */ /* 0x000fe200078e00ff */
[----:B------:R-:W-:-:S03]  /*12e60*/  FMNMX.FTZ R0, R170, R0, !PT ;  /* 0x00000000aa007209 */ /* 0x000fc60007810000 */
[----:B------:R-:W-:Y:S01]  /*12e70*/  IMAD.WIDE.U32 R32, R5, -0x326172a9, RZ ;  /* 0xcd9e8d5705207825 */ /* 0x000fe200078e00ff */
[----:B------:R-:W-:Y:S02]  /*12e80*/  LOP3.LUT R6, R3, UR21, R4, 0x96, !PT ;  /* 0x0000001503067c12 */ /* 0x000fe4000f8e9604 */
[----:B------:R-:W-:Y:S02]  /*12e90*/  LOP3.LUT R2, R13, UR19, R2, 0x96, !PT ;  /* 0x000000130d027c12 */ /* 0x000fe4000f8e9602 */
[----:B------:R-:W-:Y:S01]  /*12ea0*/  FMNMX.FTZ R0, R169, R0, !PT ;  /* 0x00000000a9007209 */ /* 0x000fe20007810000 */
[----:B------:R-:W-:Y:S01]  /*12eb0*/  UIADD3 UR30, UR26, -0x4ab325aa, URZ ;  /* 0xb54cda561a1e7890 */ /* 0x000fe2000fffe03f */
[----:B------:R-:W-:Y:S02]  /*12ec0*/  LOP3.LUT R4, R33, UR18, R74, 0x96, !PT ;  /* 0x0000001221047c12 */ /* 0x000fe4000f8e964a */
[----:B------:R-:W-:Y:S01]  /*12ed0*/  LOP3.LUT R8, R67, UR6, R32, 0x96, !PT ;  /* 0x0000000643087c12 */ /* 0x000fe2000f8e9620 */
[----:B------:R-:W-:Y:S01]  /*12ee0*/  IMAD.WIDE.U32 R6, R6, -0x326172a9, RZ ;  /* 0xcd9e8d5706067825 */ /* 0x000fe200078e00ff */
[----:B------:R-:W-:-:S03]  /*12ef0*/  FMNMX.FTZ R0, R87, R0, !PT ;  /* 0x0000000057007209 */ /* 0x000fc60007810000 */
[----:B------:R-:W-:-:S04]  /*12f00*/  IMAD.WIDE.U32 R2, R2, -0x326172a9, RZ ;  /* 0xcd9e8d5702027825 */ /* 0x000fc800078e00ff */
[----:B------:R-:W-:Y:S01]  /*12f10*/  IMAD.WIDE.U32 R4, R4, -0x2daee0ad, RZ ;  /* 0xd2511f5304047825 */ /* 0x000fe200078e00ff */
[----:B------:R-:W-:-:S03]  /*12f20*/  LOP3.LUT R11, R3, UR30, R6, 0x96, !PT ;  /* 0x0000001e030b7c12 */ /* 0x000fc6000f8e9606 */
[----:B------:R-:W-:Y:S01]  /*12f30*/  IMAD.WIDE.U32 R8, R8, -0x2daee0ad, RZ ;  /* 0xd2511f5308087825 */ /* 0x000fe200078e00ff */
[----:B------:R-:W1:Y:S01]  /*12f40*/  SHFL.BFLY PT, R6, R0, 0x2, 0x1f ;  /* 0x0c401f0000067f89 */ /* 0x000e6200000e0000 */
[----:B------:R-:W-:-:S03]  /*12f50*/  LOP3.LUT R5, R5, UR4, R80, 0x96, !PT ;  /* 0x0000000405057c12 */ /* 0x000fc6000f8e9650 */
[----:B------:R-:W-:Y:S02]  /*12f60*/  LOP3.LUT R4, R9, UR25, R4, 0x96, !PT ;  /* 0x0000001909047c12 */ /* 0x000fe4000f8e9604 */
[C---:B------:R-:W-:Y:S02]  /*12f70*/  LOP3.LUT R15, R2.reuse, 0xffff, RZ, 0xc0, !PT ;  /* 0x0000ffff020f7812 */ /* 0x040fe400078ec0ff */
[----:B------:R-:W-:Y:S01]  /*12f80*/  LOP3.LUT R18, R2, 0xff, RZ, 0xc0, !PT ;  /* 0x000000ff02127812 */ /* 0x000fe200078ec0ff */
[----:B------:R-:W-:Y:S01]  /*12f90*/  IMAD.WIDE.U32 R82, R4, -0x326172a9, RZ ;  /* 0xcd9e8d5704527825 */ /* 0x000fe200078e00ff */
[--C-:B------:R-:W-:Y:S02]  /*12fa0*/  SHF.R.U32.HI R16, RZ, 0x10, R2.reuse ;  /* 0x00000010ff107819 */ /* 0x100fe40000011602 */
[----:B------:R-:W-:Y:S01]  /*12fb0*/  SHF.R.U32.HI R17, RZ, 0x18, R2 ;  /* 0x00000018ff117819 */ /* 0x000fe20000011602 */
[----:B------:R-:W-:Y:S01]  /*12fc0*/  IMAD.WIDE.U32 R2, R5, -0x326172a9, RZ ;  /* 0xcd9e8d5705027825 */ /* 0x000fe200078e00ff */
[----:B------:R-:W-:-:S04]  /*12fd0*/  LOP3.LUT R10, R7, UR20, R10, 0x96, !PT ;  /* 0x00000014070a7c12 */ /* 0x000fc8000f8e960a */
[----:B------:R-:W-:Y:S02]  /*12fe0*/  LOP3.LUT R4, R3, UR28, R66, 0x96, !PT ;  /* 0x0000001c03047c12 */ /* 0x000fe4000f8e9642 */
[----:B------:R-:W-:Y:S01]  /*12ff0*/  LOP3.LUT R2, R83, UR24, R2, 0x96, !PT ;  /* 0x0000001853027c12 */ /* 0x000fe2000f8e9602 */
[----:B------:R-:W-:Y:S02]  /*13000*/  UIADD3 UR36, UR27, 0x646e171e, URZ ;  /* 0x646e171e1b247890 */ /* 0x000fe4000fffe03f */
[----:B------:R-:W-:-:S04]  /*13010*/  IMAD.WIDE.U32 R4, R4, -0x2daee0ad, RZ ;  /* 0xd2511f5304047825 */ /* 0x000fc800078e00ff */
[----:B------:R-:W-:-:S04]  /*13020*/  IMAD.WIDE.U32 R78, R2, -0x2daee0ad, RZ ;  /* 0xd2511f53024e7825 */ /* 0x000fc800078e00ff */
[----:B------:R-:W-:Y:S01]  /*13030*/  IMAD.WIDE.U32 R2, R10, -0x2daee0ad, RZ ;  /* 0xd2511f530a027825 */ /* 0x000fe200078e00ff */
[----:B------:R-:W-:Y:S02]  /*13040*/  LOP3.LUT R4, R79, UR19, R4, 0x96, !PT ;  /* 0x000000134f047c12 */ /* 0x000fe4000f8e9604 */
[----:B-1----:R-:W-:Y:S02]  /*13050*/  FMNMX.FTZ R0, R0, R6, !PT ;  /* 0x0000000600007209 */ /* 0x002fe40007810000 */
[----:B------:R-:W-:Y:S02]  /*13060*/  LOP3.LUT R13, R3, UR36, R12, 0x96, !PT ;  /* 0x00000024030d7c12 */ /* 0x000fe4000f8e960c */
[C---:B------:R-:W-:Y:S02]  /*13070*/  LOP3.LUT R7, R2.reuse, 0xffff, RZ, 0xc0, !PT ;  /* 0x0000ffff02077812 */ /* 0x040fe400078ec0ff */
[----:B------:R-:W-:Y:S02]  /*13080*/  LOP3.LUT R9, R2, 0xff, RZ, 0xc0, !PT ;  /* 0x000000ff02097812 */ /* 0x000fe400078ec0ff */
[----:B------:R-:W-:-:S02]  /*13090*/  SHF.R.U32.HI R10, RZ, 0x10, R2 ;  /* 0x00000010ff0a7819 */ /* 0x000fc40000011602 */
[----:B------:R-:W-:Y:S01]  /*130a0*/  SHF.R.U32.HI R12, RZ, 0x18, R2 ;  /* 0x00000018ff0c7819 */ /* 0x000fe20000011602 */
[----:B------:R-:W-:Y:S01]  /*130b0*/  IMAD.WIDE.U32 R2, R4, -0x326172a9, RZ ;  /* 0xcd9e8d5704027825 */ /* 0x000fe200078e00ff */
[----:B------:R-:W-:Y:S02]  /*130c0*/  LOP3.LUT R14, R5, UR21, R8, 0x96, !PT ;  /* 0x00000015050e7c12 */ /* 0x000fe4000f8e9608 */
[----:B------:R-:W1:Y:S01]  /*130d0*/  SHFL.BFLY PT, R8, R0, 0x1, 0x1f ;  /* 0x0c201f0000087f89 */ /* 0x000e6200000e0000 */
[----:B------:R-:W-:Y:S02]  /*130e0*/  LOP3.LUT R4, R2, 0xffff, RZ, 0xc0, !PT ;  /* 0x0000ffff02047812 */ /* 0x000fe400078ec0ff */
[----:B------:R-:W-:Y:S02]  /*130f0*/  SHF.R.U32.HI R5, RZ, 0x10, R2 ;  /* 0x00000010ff057819 */ /* 0x000fe40000011602 */
[----:B------:R-:W-:Y:S02]  /*13100*/  SHF.R.U32.HI R6, RZ, 0x8, R4 ;  /* 0x00000008ff067819 */ /* 0x000fe40000011604 */
[----:B------:R-:W-:Y:S01]  /*13110*/  LOP3.LUT R4, R5, 0xff, RZ, 0xc0, !PT ;  /* 0x000000ff05047812 */ /* 0x000fe200078ec0ff */
[----:B------:R-:W-:Y:S01]  /*13120*/  IMAD.WIDE.U32 R76, R14, -0x326172a9, RZ ;  /* 0xcd9e8d570e4c7825 */ /* 0x000fe200078e00ff */
[----:B------:R-:W-:-:S02]  /*13130*/  LOP3.LUT R5, R2, 0xff, RZ, 0xc0, !PT ;  /* 0x000000ff02057812 */ /* 0x000fc400078ec0ff */
[----:B------:R-:W-:Y:S02]  /*13140*/  SHF.R.U32.HI R2, RZ, 0x18, R2 ;  /* 0x00000018ff027819 */ /* 0x000fe40000011602 */
[----:B------:R-:W-:Y:S02]  /*13150*/  PRMT R19, R5, 0x5410, R6 ;  /* 0x0000541005137816 */ /* 0x000fe40000000006 */
[----:B------:R-:W-:Y:S02]  /*13160*/  PRMT R24, R4, 0x5410, R2 ;  /* 0x0000541004187816 */ /* 0x000fe40000000002 */
[----:B------:R-:W-:Y:S02]  /*13170*/  LOP3.LUT R5, R16, 0xff, RZ, 0xc0, !PT ;  /* 0x000000ff10057812 */ /* 0x000fe400078ec0ff */
[----:B------:R-:W-:Y:S02]  /*13180*/  LOP3.LUT R2, R3, UR30, R76, 0x96, !PT ;  /* 0x0000001e03027c12 */ /* 0x000fe4000f8e964c */
[----:B------:R-:W-:-:S02]  /*13190*/  SHF.R.U32.HI R4, RZ, 0x8, R7 ;  /* 0x00000008ff047819 */ /* 0x000fc40000011607 */
[----:B------:R-:W-:Y:S02]  /*131a0*/  PRMT R23, R5, 0x5410, R17 ;  /* 0x0000541005177816 */ /* 0x000fe40000000011 */
[----:B------:R-:W-:Y:S02]  /*131b0*/  SHF.R.U32.HI R5, RZ, 0x10, R2 ;  /* 0x00000010ff057819 */ /* 0x000fe40000011602 */
[C---:B------:R-:W-:Y:S02]  /*131c0*/  LOP3.LUT R3, R2.reuse, 0xffff, RZ, 0xc0, !PT ;  /* 0x0000ffff02037812 */ /* 0x040fe400078ec0ff */
[----:B------:R-:W-:Y:S02]  /*131d0*/  PRMT R25, R9, 0x5410, R4 ;  /* 0x0000541009197816 */ /* 0x000fe40000000004 */
[----:B------:R-:W-:Y:S02]  /*131e0*/  LOP3.LUT R7, R2, 0xff, RZ, 0xc0, !PT ;  /* 0x000000ff02077812 */ /* 0x000fe400078ec0ff */
[----:B------:R-:W-:-:S02]  /*131f0*/  SHF.R.U32.HI R4, RZ, 0x18, R2 ;  /* 0x00000018ff047819 */ /* 0x000fc40000011602 */
[----:B------:R-:W-:Y:S02]  /*13200*/  LOP3.LUT R2, R5, 0xff, RZ, 0xc0, !PT ;  /* 0x000000ff05027812 */ /* 0x000fe400078ec0ff */
[----:B------:R-:W-:Y:S02]  /*13210*/  SHF.R.U32.HI R3, RZ, 0x8, R3 ;  /* 0x00000008ff037819 */ /* 0x000fe40000011603 */
[----:B-1----:R-:W-:Y:S02]  /*13220*/  FMNMX.FTZ R168, R0, R8, !PT ;  /* 0x0000000800a87209 */ /* 0x002fe40007810000 */
[----:B------:R-:W-:Y:S02]  /*13230*/  FMNMX.FTZ R0, R38, R106, !PT ;  /* 0x0000006a26007209 */ /* 0x000fe40007810000 */
[----:B------:R-:W-:Y:S02]  /*13240*/  PRMT R17, R2, 0x5410, R4 ;  /* 0x0000541002117816 */ /* 0x000fe40000000004 */
[----:B------:R-:W-:-:S02]  /*13250*/  PRMT R16, R7, 0x5410, R3 ;  /* 0x0000541007107816 */ /* 0x000fc40000000003 */
        /* <DEDUP_REMOVED lines=58> */
[----:B---3--:R-:W-:Y:S02]  /*13600*/  FMNMX.FTZ R3, R227, R3, !PT ;  /* 0x00000003e3037209 */ /* 0x008fe40007810000 */
        /* <DEDUP_REMOVED lines=34> */
[----:B------:R-:W-:Y:S01]  /*13830*/  SHF.R.U32.HI R6, RZ, 0x8, R15 ;  /* 0x00000008ff067819 */ /* 0x000fe2000001160f */
[----:B------:R-:W1:Y:S01]  /*13840*/  SHFL.BFLY PT, R8, R2, 0x2, 0x1f ;  /* 0x0c401f0002087f89 */ /* 0x000e6200000e0000 */
[----:B------:R-:W-:Y:S02]  /*13850*/  FMNMX.FTZ R0, R176, R7, !PT ;  /* 0x00000007b0007209 */ /* 0x000fe40007810000 */
[----:B------:R-:W-:-:S02]  /*13860*/  FMNMX.FTZ R5, R189, R5, !PT ;  /* 0x00000005bd057209 */ /* 0x000fc40007810000 */
[----:B------:R-:W-:Y:S01]  /*13870*/  PRMT R18, R18, 0x5410, R6 ;  /* 0x0000541012127816 */ /* 0x000fe20000000006 */
[----:B------:R-:W2:Y:S01]  /*13880*/  SHFL.BFLY PT, R9, R0, 0x2, 0x1f ;  /* 0x0c401f0000097f89 */ /* 0x000ea200000e0000 */
[----:B------:R-:W-:Y:S02]  /*13890*/  LOP3.LUT R6, R10, 0xff, RZ, 0xc0, !PT ;  /* 0x000000ff0a067812 */ /* 0x000fe400078ec0ff */
[C---:B------:R-:W-:Y:S01]  /*138a0*/  LOP3.LUT R3, R11.reuse, 0xffff, RZ, 0xc0, !PT ;  /* 0x0000ffff0b037812 */ /* 0x040fe200078ec0ff */
[----:B------:R-:W3:Y:S03]  /*138b0*/  SHFL.BFLY PT, R10, R5, 0x2, 0x1f ;  /* 0x0c401f00050a7f89 */ /* 0x000ee600000e0000 */
[----:B------:R-:W-:Y:S02]  /*138c0*/  SHF.R.U32.HI R7, RZ, 0x8, R3 ;  /* 0x00000008ff077819 */ /* 0x000fe40000011603 */
[----:B------:R-:W-:-:S04]  /*138d0*/  LOP3.LUT R3, R11, 0xff, RZ, 0xc0, !PT ;  /* 0x000000ff0b037812 */ /* 0x000fc800078ec0ff */
[----:B------:R-:W-:Y:S02]  /*138e0*/  PRMT R15, R3, 0x5410, R7 ;  /* 0x00005410030f7816 */ /* 0x000fe40000000007 */
[--C-:B------:R-:W-:Y:S01]  /*138f0*/  SHF.R.U32.HI R3, RZ, 0x10, R11.reuse ;  /* 0x00000010ff037819 */ /* 0x100fe2000001160b */
[C---:B------:R-:W-:Y:S01]  /*13900*/  FMUL.FTZ R4, R168.reuse, UR29 ;  /* 0x0000001da8047c20 */ /* 0x040fe20008410000 */
[----:B------:R-:W-:Y:S02]  /*13910*/  FSETP.NEU.FTZ.AND P0, PT, R168, -INF , PT ;  /* 0xff800000a800780b */ /* 0x000fe40003f1d000 */
[----:B------:R-:W-:Y:S02]  /*13920*/  SHF.R.U32.HI R7, RZ, 0x18, R11 ;  /* 0x00000018ff077819 */ /* 0x000fe4000001160b */
[----:B------:R-:W-:Y:S02]  /*13930*/  LOP3.LUT R3, R3, 0xff, RZ, 0xc0, !PT ;  /* 0x000000ff03037812 */ /* 0x000fe400078ec0ff */
[----:B------:R-:W-:-:S02]  /*13940*/  FSEL R4, R4, RZ, P0 ;  /* 0x000000ff04047208 */ /* 0x000fc40000000000 */
[----:B------:R-:W-:Y:S02]  /*13950*/  PRMT R14, R3, 0x5410, R7 ;  /* 0x00005410030e7816 */ /* 0x000fe40000000007 */
[----:B-1----:R-:W-:Y:S02]  /*13960*/  FMNMX.FTZ R3, R2, R8, !PT ;  /* 0x0000000802037209 */ /* 0x002fe40007810000 */
[----:B------:R-:W-:Y:S01]  /*13970*/  PRMT R22, R6, 0x5410, R12 ;  /* 0x0000541006167816 */ /* 0x000fe2000000000c */
[--C-:B------:R-:W-:Y:S01]  /*13980*/  FFMA.FTZ R6, R50, UR29, -R4.reuse ;  /* 0x0000001d32067c23 */ /* 0x100fe20008010804 */
[----:B--2---:R-:W-:Y:S01]  /*13990*/  FMNMX.FTZ R2, R0, R9, !PT ;  /* 0x0000000900027209 */ /* 0x004fe20007810000 */
[----:B------:R-:W1:Y:S01]  /*139a0*/  SHFL.BFLY PT, R11, R3, 0x1, 0x1f ;  /* 0x0c201f00030b7f89 */ /* 0x000e6200000e0000 */
[----:B---3--:R-:W-:Y:S01]  /*139b0*/  FMNMX.FTZ R0, R5, R10, !PT ;  /* 0x0000000a05007209 */ /* 0x008fe20007810000 */
[----:B------:R2:W-:Y:S04]  /*139c0*/  MUFU.EX2 R243, R6 ;  /* 0x0000000600f37308 */ /* 0x0005e80000000800 */
[----:B------:R-:W3:Y:S04]  /*139d0*/  SHFL.BFLY PT, R12, R0, 0x1, 0x1f ;  /* 0x0c201f00000c7f89 */ /* 0x000ee800000e0000 */
[----:B------:R-:W4:Y:S01]  /*139e0*/  SHFL.BFLY PT, R10, R2, 0x1, 0x1f ;  /* 0x0c201f00020a7f89 */ /* 0x000f2200000e0000 */
[----:B--2---:R-:W-:-:S04]  /*139f0*/  FFMA.FTZ R6, R104, UR29, -R4 ;  /* 0x0000001d68067c23 */ /* 0x004fc80008010804 */
[----:B------:R2:W-:Y:S01]  /*13a00*/  MUFU.EX2 R127, R6 ;  /* 0x00000006007f7308 */ /* 0x0005e20000000800 */
[----:B------:R-:W-:Y:S01]  /*13a10*/  FFMA.FTZ R5, R41, UR29, -R4 ;  /* 0x0000001d29057c23 */ /* 0x000fe20008010804 */
[----:B------:R-:W-:Y:S02]  /*13a20*/  IMAD.MOV.U32 R57, RZ, RZ, R134 ;  /* 0x000000ffff397224 */ /* 0x000fe400078e0086 */
[----:B--2---:R-:W-:-:S04]  /*13a30*/  FFMA.FTZ R6, R49, UR29, -R4 ;  /* 0x0000001d31067c23 */ /* 0x004fc80008010804 */
[----:B------:R2:W-:Y:S01]  /*13a40*/  MUFU.EX2 R215, R6 ;  /* 0x0000000600d77308 */ /* 0x0005e20000000800 */
[----:B-1----:R-:W-:Y:S02]  /*13a50*/  FMNMX.FTZ R134, R3, R11, !PT ;  /* 0x0000000b03867209 */ /* 0x002fe40007810000 */
[----:B------:R-:W-:-:S05]  /*13a60*/  FSEL R3, R168, RZ, P0 ;  /* 0x000000ffa8037208 */ /* 0x000fca0000000000 */
[----:B------:R1:W-:Y:S01]  /*13a70*/  MUFU.EX2 R210, R5 ;  /* 0x0000000500d27308 */ /* 0x0003e20000000800 */
[----:B--2---:R-:W-:-:S07]  /*13a80*/  FFMA.FTZ R6, R45, UR29, -R4 ;  /* 0x0000001d2d067c23 */ /* 0x004fce0008010804 */
[----:B------:R2:W-:Y:S01]  /*13a90*/  MUFU.EX2 R216, R6 ;  /* 0x0000000600d87308 */ /* 0x0005e20000000800 */
[----:B-1----:R-:W-:-:S04]  /*13aa0*/  LOP3.LUT R5, R13, 0xffff, RZ, 0xc0, !PT ;  /* 0x0000ffff0d057812 */ /* 0x002fc800078ec0ff */
[----:B------:R-:W-:Y:S01]  /*13ab0*/  SHF.R.U32.HI R7, RZ, 0x8, R5 ;  /* 0x00000008ff077819 */ /* 0x000fe20000011605 */
[----:B--2---:R-:W-:-:S04]  /*13ac0*/  FFMA.FTZ R6, R44, UR29, -R4 ;  /* 0x0000001d2c067c23 */ /* 0x004fc80008010804 */
[----:B------:R1:W-:Y:S01]  /*13ad0*/  MUFU.EX2 R209, R6 ;  /* 0x0000000600d17308 */ /* 0x0003e20000000800 */
[----:B---3--:R-:W-:Y:S01]  /*13ae0*/  FMNMX.FTZ R99, R0, R12, !PT ;  /* 0x0000000c00637209 */ /* 0x008fe20007810000 */
[----:B------:R-:W-:Y:S01]  /*13af0*/  FFMA.FTZ R0, R28, UR29, -R4 ;  /* 0x0000001d1c007c23 */ /* 0x000fe20008010804 */
[----:B------:R-:W-:Y:S01]  /*13b00*/  FSETP.NEU.FTZ.AND P0, PT, R134, -INF , PT ;  /* 0xff8000008600780b */ /* 0x000fe20003f1d000 */
[----:B------:R-:W-:Y:S01]  /*13b10*/  IMAD.MOV.U32 R71, RZ, RZ, R133 ;  /* 0x000000ffff477224 */ /* 0x000fe200078e0085 */
[--C-:B------:R-:W-:Y:S02]  /*13b20*/  SHF.R.U32.HI R8, RZ, 0x18, R13.reuse ;  /* 0x00000018ff087819 */ /* 0x100fe4000001160d */
[----:B-1----:R-:W-:-:S04]  /*13b30*/  SHF.R.U32.HI R6, RZ, 0x10, R13 ;  /* 0x00000010ff067819 */ /* 0x002fc8000001160d */
[----:B------:R-:W-:Y:S01]  /*13b40*/  LOP3.LUT R5, R6, 0xff, RZ, 0xc0, !PT ;  /* 0x000000ff06057812 */ /* 0x000fe200078ec0ff */
[--C-:B------:R-:W-:Y:S01]  /*13b50*/  FFMA.FTZ R6, R31, UR29, -R4.reuse ;  /* 0x0000001d1f067c23 */ /* 0x100fe20008010804 */
[----:B------:R-:W-:Y:S01]  /*13b60*/  FADD.FTZ R31, R39, -R3 ;  /* 0x80000003271f7221 */ /* 0x000fe20000010000 */
[----:B------:R-:W-:Y:S01]  /*13b70*/  FMUL.FTZ R3, R134, UR29 ;  /* 0x0000001d86037c20 */ /* 0x000fe20008410000 */
[----:B------:R1:W-:Y:S01]  /*13b80*/  MUFU.EX2 R129, R0 ;  /* 0x0000000000817308 */ /* 0x0003e20000000800 */
[----:B----4-:R-:W-:Y:S01]  /*13b90*/  FMNMX.FTZ R133, R2, R10, !PT ;  /* 0x0000000a02857209 */ /* 0x010fe20007810000 */
[----:B------:R-:W-:Y:S02]  /*13ba0*/  FFMA.FTZ R2, R29, UR29, -R4 ;  /* 0x0000001d1d027c23 */ /* 0x000fe40008010804 */
[----:B------:R-:W-:-:S04]  /*13bb0*/  FSEL R3, R3, RZ, P0 ;  /* 0x000000ff03037208 */ /* 0x000fc80000000000 */
[----:B------:R2:W-:Y:S01]  /*13bc0*/  MUFU.EX2 R221, R6 ;  /* 0x0000000600dd7308 */ /* 0x0005e20000000800 */
[----:B-1----:R-:W-:-:S07]  /*13bd0*/  FFMA.FTZ R0, R26, UR29, -R4 ;  /* 0x0000001d1a007c23 */ /* 0x002fce0008010804 */
[----:B------:R1:W-:Y:S01]  /*13be0*/  MUFU.EX2 R213, R2 ;  /* 0x0000000200d57308 */ /* 0x0003e20000000800 */
[----:B------:R-:W-:Y:S02]  /*13bf0*/  FSETP.NEU.FTZ.AND P1, PT, R133, -INF , PT ;  /* 0xff8000008500780b */ /* 0x000fe40003f3d000 */
[----:B--2---:R-:W-:Y:S01]  /*13c00*/  PRMT R6, R5, 0x5410, R8 ;  /* 0x0000541005067816 */ /* 0x004fe20000000008 */
[----:B------:R-:W-:-:S04]  /*13c10*/  FFMA.FTZ R5, R30, UR29, -R4 ;  /* 0x0000001d1e057c23 */ /* 0x000fc80008010804 */
[----:B------:R2:W-:Y:S01]  /*13c20*/  MUFU.EX2 R220, R0 ;  /* 0x0000000000dc7308 */ /* 0x0005e20000000800 */
[----:B-1----:R-:W-:-:S07]  /*13c30*/  FSEL R2, R134, RZ, P0 ;  /* 0x000000ff86027208 */ /* 0x002fce0000000000 */
[----:B------:R-:W1:Y:S01]  /*13c40*/  MUFU.EX2 R228, R5 ;  /* 0x0000000500e47308 */ /* 0x000e620000000800 */
[----:B--2---:R-:W-:Y:S01]  /*13c50*/  FFMA.FTZ R0, R40, UR29, -R3 ;  /* 0x0000001d28007c23 */ /* 0x004fe20008010803 */
[----:B------:R-:W-:-:S06]  /*13c60*/  FADD.FTZ R28, R38, -R2 ;  /* 0x80000002261c7221 */ /* 0x000fcc0000010000 */
[----:B------:R2:W-:Y:S01]  /*13c70*/  MUFU.EX2 R126, R0 ;  /* 0x00000000007e7308 */ /* 0x0005e20000000800 */
[----:B------:R-:W-:Y:S02]  /*13c80*/  FSEL R2, R133, RZ, P1 ;  /* 0x000000ff85027208 */ /* 0x000fe40000800000 */
[----:B------:R-:W-:Y:S02]  /*13c90*/  FSETP.NEU.FTZ.AND P0, PT, R99, -INF , PT ;  /* 0xff8000006300780b */ /* 0x000fe40003f1d000 */
[----:B------:R-:W-:Y:S01]  /*13ca0*/  PRMT R171, R132, 0x7054, R132 ;  /* 0x0000705484ab7816 */ /* 0x000fe20000000084 */
[----:B------:R-:W-:Y:S01]  /*13cb0*/  FADD.FTZ R29, R37, -R2 ;  /* 0x80000002251d7221 */ /* 0x000fe20000010000 */
[----:B------:R-:W-:Y:S01]  /*13cc0*/  FSEL R2, R99, RZ, P0 ;  /* 0x000000ff63027208 */ /* 0x000fe20000000000 */
[----:B--2---:R-:W-:-:S04]  /*13cd0*/  FFMA.FTZ R0, R35, UR29, -R3 ;  /* 0x0000001d23007c23 */ /* 0x004fc80008010803 */
[----:B------:R2:W3:Y:S01]  /*13ce0*/  MUFU.EX2 R69, R0 ;  /* 0x0000000000457308 */ /* 0x0004e20000000800 */
[----:B------:R-:W-:Y:S01]  /*13cf0*/  FFMA.FTZ R5, R27, UR29, -R3 ;  /* 0x0000001d1b057c23 */ /* 0x000fe20008010803 */
[----:B------:R-:W-:Y:S01]  /*13d00*/  FADD.FTZ R30, R36, -R2 ;  /* 0x80000002241e7221 */ /* 0x000fe20000010000 */
[----:B-1----:R-:W-:-:S05]  /*13d10*/  F2FP.BF16.F32.PACK_AB R2, R213, R228 ;  /* 0x000000e4d502723e */ /* 0x002fca00000010ff */
[----:B------:R1:W-:Y:S01]  /*13d20*/  MUFU.EX2 R44, R5 ;  /* 0x00000005002c7308 */ /* 0x0003e20000000800 */
[----:B--2---:R-:W-:-:S07]  /*13d30*/  FFMA.FTZ R0, R34, UR29, -R3 ;  /* 0x0000001d22007c23 */ /* 0x004fce0008010803 */
[----:B------:R2:W4:Y:S01]  /*13d40*/  MUFU.EX2 R224, R0 ;  /* 0x0000000000e07308 */ /* 0x0005220000000800 */
[----:B-1----:R-:W-:-:S07]  /*13d50*/  FFMA.FTZ R5, R105, UR29, -R3 ;  /* 0x0000001d69057c23 */ /* 0x002fce0008010803 */
[----:B------:R1:W-:Y:S01]  /*13d60*/  MUFU.EX2 R219, R5 ;  /* 0x0000000500db7308 */ /* 0x0003e20000000800 */
[----:B--2---:R-:W-:-:S05]  /*13d70*/  HSET2.LE.AND R0, R16, R171, PT ;  /* 0x000000ab10007233 */ /* 0x004fca0003803000 */
[----:B------:R-:W-:Y:S02]  /*13d80*/  LOP3.LUT R60, R0, R2, RZ, 0xc0, !PT ;  /* 0x00000002003c7212 */ /* 0x000fe400078ec0ff */
[----:B------:R-:W-:Y:S02]  /*13d90*/  HSET2.LE.AND R0, R17, R171, PT ;  /* 0x000000ab11007233 */ /* 0x000fe40003803000 */
[----:B---3--:R-:W-:Y:S01]  /*13da0*/  F2FP.BF16.F32.PACK_AB R2, R69, R126 ;  /* 0x0000007e4502723e */ /* 0x008fe200000010ff */
[----:B-1----:R-:W-:-:S03]  /*13db0*/  FFMA.FTZ R5, R55, UR29, -R3 ;  /* 0x0000001d37057c23 */ /* 0x002fc60008010803 */
[----:B------:R-:W-:Y:S02]  /*13dc0*/  LOP3.LUT R61, R0, R2, RZ, 0xc0, !PT ;  /* 0x00000002003d7212 */ /* 0x000fe400078ec0ff */
[----:B------:R-:W-:Y:S01]  /*13dd0*/  HSET2.LE.AND R0, R19, R171, PT ;  /* 0x000000ab13007233 */ /* 0x000fe20003803000 */
[----:B------:R1:W2:Y:S01]  /*13de0*/  MUFU.EX2 R212, R5 ;  /* 0x0000000500d47308 */ /* 0x0002a20000000800 */
[----:B------:R-:W-:-:S04]  /*13df0*/  F2FP.BF16.F32.PACK_AB R2, R220, R129 ;  /* 0x00000081dc02723e */ /* 0x000fc800000010ff */
[----:B------:R-:W-:Y:S02]  /*13e00*/  LOP3.LUT R62, R0, R2, RZ, 0xc0, !PT ;  /* 0x00000002003e7212 */ /* 0x000fe400078ec0ff */
[----:B------:R-:W-:Y:S02]  /*13e10*/  HSET2.LE.AND R0, R24, R171, PT ;  /* 0x000000ab18007233 */ /* 0x000fe40003803000 */
[----:B----4-:R-:W-:Y:S01]  /*13e20*/  F2FP.BF16.F32.PACK_AB R2, R44, R224 ;  /* 0x000000e02c02723e */ /* 0x010fe200000010ff */
[----:B-1----:R-:W-:-:S03]  /*13e30*/  FFMA.FTZ R5, R43, UR29, -R3 ;  /* 0x0000001d2b057c23 */ /* 0x002fc60008010803 */
[----:B------:R-:W-:Y:S01]  /*13e40*/  LOP3.LUT R63, R0, R2, RZ, 0xc0, !PT ;  /* 0x00000002003f7212 */ /* 0x000fe200078ec0ff */
[----:B------:R1:W-:Y:S01]  /*13e50*/  MUFU.EX2 R45, R5 ;  /* 0x00000005002d7308 */ /* 0x0003e20000000800 */
[----:B------:R-:W-:Y:S02]  /*13e60*/  HSET2.LE.AND R0, R18, R171, PT ;  /* 0x000000ab12007233 */ /* 0x000fe40003803000 */
[----:B------:R-:W-:-:S04]  /*13e70*/  F2FP.BF16.F32.PACK_AB R2, R216, R215 ;  /* 0x000000d7d802723e */ /* 0x000fc800000010ff */
[----:B------:R-:W-:Y:S02]  /*13e80*/  LOP3.LUT R18, R0, R2, RZ, 0xc0, !PT ;  /* 0x0000000200127212 */ /* 0x000fe400078ec0ff */
[----:B------:R-:W-:Y:S01]  /*13e90*/  HSET2.LE.AND R0, R23, R171, PT ;  /* 0x000000ab17007233 */ /* 0x000fe20003803000 */
[----:B-1----:R-:W-:-:S04]  /*13ea0*/  FFMA.FTZ R5, R42, UR29, -R3 ;  /* 0x0000001d2a057c23 */ /* 0x002fc80008010803 */
[----:B------:R1:W3:Y:S01]  /*13eb0*/  MUFU.EX2 R211, R5 ;  /* 0x0000000500d37308 */ /* 0x0002e20000000800 */
[----:B--2---:R-:W-:-:S04]  /*13ec0*/  F2FP.BF16.F32.PACK_AB R2, R212, R219 ;  /* 0x000000dbd402723e */ /* 0x004fc800000010ff */
[----:B------:R-:W-:Y:S02]  /*13ed0*/  LOP3.LUT R19, R0, R2, RZ, 0xc0, !PT ;  /* 0x0000000200137212 */ /* 0x000fe400078ec0ff */
[----:B------:R-:W-:Y:S02]  /*13ee0*/  HSET2.LE.AND R0, R25, R171, PT ;  /* 0x000000ab19007233 */ /* 0x000fe40003803000 */
[----:B------:R-:W-:Y:S01]  /*13ef0*/  F2FP.BF16.F32.PACK_AB R2, R221, R210 ;  /* 0x000000d2dd02723e */ /* 0x000fe200000010ff */
[----:B-1----:R-:W-:-:S04]  /*13f00*/  FFMA.FTZ R5, R106, UR29, -R3 ;  /* 0x0000001d6a057c23 */ /* 0x002fc80008010803 */
[----:B------:R1:W-:Y:S01]  /*13f10*/  MUFU.EX2 R242, R5 ;  /* 0x0000000500f27308 */ /* 0x0003e20000000800 */
[----:B------:R-:W-:Y:S02]  /*13f20*/  LOP3.LUT R58, R0, R2, RZ, 0xc0, !PT ;  /* 0x00000002003a7212 */ /* 0x000fe400078ec0ff */
[----:B------:R-:W-:Y:S02]  /*13f30*/  HSET2.LE.AND R0, R22, R171, PT ;  /* 0x000000ab16007233 */ /* 0x000fe40003803000 */
[----:B---3--:R-:W-:Y:S01]  /*13f40*/  F2FP.BF16.F32.PACK_AB R2, R211, R45 ;  /* 0x0000002dd302723e */ /* 0x008fe200000010ff */
[----:B-1----:R-:W-:-:S04]  /*13f50*/  FFMA.FTZ R5, R107, UR29, -R3 ;  /* 0x0000001d6b057c23 */ /* 0x002fc80008010803 */
[----:B------:R1:W2:Y:S01]  /*13f60*/  MUFU.EX2 R218, R5 ;  /* 0x0000000500da7308 */ /* 0x0002a20000000800 */
[----:B------:R-:W-:Y:S02]  /*13f70*/  LOP3.LUT R59, R0, R2, RZ, 0xc0, !PT ;  /* 0x00000002003b7212 */ /* 0x000fe400078ec0ff */
[----:B------:R-:W-:Y:S02]  /*13f80*/  HSET2.LE.AND R0, R15, R171, PT ;  /* 0x000000ab0f007233 */ /* 0x000fe40003803000 */
[----:B------:R-:W-:Y:S01]  /*13f90*/  F2FP.BF16.F32.PACK_AB R2, R127, R243 ;  /* 0x000000f37f02723e */ /* 0x000fe200000010ff */
[----:B-1----:R-:W-:-:S04]  /*13fa0*/  FFMA.FTZ R5, R52, UR29, -R4 ;  /* 0x0000001d34057c23 */ /* 0x002fc80008010804 */
[----:B------:R1:W3:Y:S01]  /*13fb0*/  MUFU.EX2 R65, R5 ;  /* 0x0000000500417308 */ /* 0x0002e20000000800 */
[----:B------:R-:W-:Y:S02]  /*13fc0*/  LOP3.LUT R9, R13, 0xff, RZ, 0xc0, !PT ;  /* 0x000000ff0d097812 */ /* 0x000fe400078ec0ff */
[----:B------:R-:W-:Y:S02]  /*13fd0*/  LOP3.LUT R16, R0, R2, RZ, 0xc0, !PT ;  /* 0x0000000200107212 */ /* 0x000fe400078ec0ff */
[----:B------:R-:W-:Y:S02]  /*13fe0*/  HSET2.LE.AND R0, R14, R171, PT ;  /* 0x000000ab0e007233 */ /* 0x000fe40003803000 */
[----:B------:R-:W-:Y:S01]  /*13ff0*/  PRMT R7, R9, 0x5410, R7 ;  /* 0x0000541009077816 */ /* 0x000fe20000000007 */
[----:B-1----:R-:W-:-:S04]  /*14000*/  FFMA.FTZ R5, R100, UR29, -R3 ;  /* 0x0000001d64057c23 */ /* 0x002fc80008010803 */
[----:B------:R1:W-:Y:S01]  /*14010*/  MUFU.EX2 R41, R5 ;  /* 0x0000000500297308 */ /* 0x0003e20000000800 */
[----:B--2---:R-:W-:Y:S01]  /*14020*/  F2FP.BF16.F32.PACK_AB R2, R218, R242 ;  /* 0x000000f2da02723e */ /* 0x004fe200000010ff */
[----:B------:R-:W-:-:S03]  /*14030*/  IMAD.WIDE.U32 R72, R72, -0x326172a9, RZ ;  /* 0xcd9e8d5748487825 */ /* 0x000fc600078e00ff */
[----:B------:R-:W-:Y:S02]  /*14040*/  LOP3.LUT R17, R0, R2, RZ, 0xc0, !PT ;  /* 0x0000000200117212 */ /* 0x000fe400078ec0ff */
[----:B------:R-:W-:Y:S01]  /*14050*/  HSET2.LE.AND R0, R7, R171, PT ;  /* 0x000000ab07007233 */ /* 0x000fe20003803000 */
[----:B-1----:R-:W-:-:S04]  /*14060*/  FFMA.FTZ R5, R53, UR29, -R3 ;  /* 0x0000001d35057c23 */ /* 0x002fc80008010803 */
[----:B------:R-:W1:Y:S01]  /*14070*/  MUFU.EX2 R135, R5 ;  /* 0x0000000500877308 */ /* 0x000e620000000800 */
[----:B---3--:R-:W-:-:S04]  /*14080*/  F2FP.BF16.F32.PACK_AB R2, R65, R209 ;  /* 0x000000d14102723e */ /* 0x008fc800000010ff */
[----:B------:R-:W-:Y:S02]  /*14090*/  LOP3.LUT R56, R0, R2, RZ, 0xc0, !PT ;  /* 0x0000000200387212 */ /* 0x000fe400078ec0ff */
[----:B------:R-:W-:Y:S01]  /*140a0*/  LOP3.LUT R2, R73, R125, RZ, 0x3c, !PT ;  /* 0x0000007d49027212 */ /* 0x000fe200078e3cff */
[----:B------:R-:W-:Y:S01]  /*140b0*/  IMAD.MOV.U32 R125, RZ, RZ, R71 ;  /* 0x000000ffff7d7224 */ /* 0x000fe200078e0047 */
[----:B------:R-:W-:Y:S01]  /*140c0*/  HSET2.LE.AND R0, R6, R171, PT ;  /* 0x000000ab06007233 */ /* 0x000fe20003803000 */
[----:B------:R-:W-:Y:S02]  /*140d0*/  IMAD.MOV.U32 R132, RZ, RZ, R70 ;  /* 0x000000ffff847224 */ /* 0x000fe400078e0046 */
[----:B------:R-:W-:Y:S01]  /*140e0*/  IMAD.WIDE.U32 R70, R2, -0x2daee0ad, RZ ;  /* 0xd2511f5302467825 */ /* 0x000fe200078e00ff */
[----:B-1----:R-:W-:-:S03]  /*140f0*/  F2FP.BF16.F32.PACK_AB R2, R135, R41 ;  /* 0x000000298702723e */ /* 0x002fc600000010ff */
[----:B------:R-:W-:Y:S01]  /*14100*/  IMAD.MOV.U32 R128, RZ, RZ, R57 ;  /* 0x000000ffff807224 */ /* 0x000fe200078e0039 */
[----:B------:R-:W-:Y:S02]  /*14110*/  LOP3.LUT R57, R0, R2, RZ, 0xc0, !PT ;  /* 0x0000000200397212 */ /* 0x000fe400078ec0ff */
[----:B------:R-:W-:-:S05]  /*14120*/  LOP3.LUT R0, R71, UR7, R84, 0x96, !PT ;  /* 0x0000000747007c12 */ /* 0x000fca000f8e9654 */
[----:B------:R-:W-:Y:S01]  /*14130*/  IMAD.WIDE.U32 R52, R0, -0x326172a9, RZ ;  /* 0xcd9e8d5700347825 */ /* 0x000fe200078e00ff */
        /* <DEDUP_REMOVED lines=13> */
[----:B------:R-:W-:-:S05]  /*14210*/  LOP3.LUT R0, R13, UR19, R6, 0x96, !PT ;  /* 0x000000130d007c12 */ /* 0x000fca000f8e9606 */
[----:B------:R-:W-:-:S03]  /*14220*/  IMAD.WIDE.U32 R6, R0, -0x326172a9, RZ ;  /* 0xcd9e8d5700067825 */ /* 0x000fc600078e00ff */
[----:B------:R-:W-:Y:S01]  /*14230*/  LOP3.LUT R0, R6, 0xffff, RZ, 0xc0, !PT ;  /* 0x0000ffff06007812 */ /* 0x000fe200078ec0ff */
[----:B------:R-:W-:-:S03]  /*14240*/  IMAD.WIDE.U32 R8, R5, -0x326172a9, RZ ;  /* 0xcd9e8d5705087825 */ /* 0x000fc600078e00ff */
[----:B------:R-:W-:Y:S02]  /*14250*/  SHF.R.U32.HI R2, RZ, 0x8, R0 ;  /* 0x00000008ff027819 */ /* 0x000fe40000011600 */
[----:B------:R-:W-:Y:S02]  /*14260*/  LOP3.LUT R0, R6, 0xff, RZ, 0xc0, !PT ;  /* 0x000000ff06007812 */ /* 0x000fe400078ec0ff */
[----:B------:R-:W-:Y:S02]  /*14270*/  LOP3.LUT R8, R7, UR30, R8, 0x96, !PT ;  /* 0x0000001e07087c12 */ /* 0x000fe4000f8e9608 */
[----:B------:R-:W-:Y:S01]  /*14280*/  PRMT R7, R0, 0x5410, R2 ;  /* 0x0000541000077816 */ /* 0x000fe20000000002 */
[----:B------:R-:W-:-:S05]  /*14290*/  FMUL.FTZ R2, R133, UR29 ;  /* 0x0000001d85027c20 */ /* 0x000fca0008410000 */
[----:B------:R-:W-:-:S05]  /*142a0*/  FSEL R2, R2, RZ, P1 ;  /* 0x000000ff02027208 */ /* 0x000fca0000800000 */
[--C-:B------:R-:W-:Y:S01]  /*142b0*/  FFMA.FTZ R5, R108, UR29, -R2.reuse ;  /* 0x0000001d6c057c23 */ /* 0x100fe20008010802 */
[----:B------:R-:W-:-:S03]  /*142c0*/  FFMA.FTZ R0, R102, UR29, -R2 ;  /* 0x0000001d66007c23 */ /* 0x000fc60008010802 */
[----:B------:R-:W-:Y:S08]  /*142d0*/  MUFU.EX2 R104, R5 ;  /* 0x0000000500687308 */ /* 0x000ff00000000800 */
[----:B------:R1:W2:Y:S02]  /*142e0*/  MUFU.EX2 R14, R0 ;  /* 0x00000000000e7308 */ /* 0x0002a40000000800 */
[----:B-1----:R-:W-:-:S02]  /*142f0*/  HSET2.LE.AND R0, R7, R171, PT ;  /* 0x000000ab07007233 */ /* 0x002fc40003803000 */
[----:B--2---:R-:W-:-:S04]  /*14300*/  F2FP.BF16.F32.PACK_AB R5, R14, R104 ;  /* 0x000000680e05723e */ /* 0x004fc800000010ff */
[----:B------:R-:W-:Y:S02]  /*14310*/  LOP3.LUT R26, R0, R5, RZ, 0xc0, !PT ;  /* 0x00000005001a7212 */ /* 0x000fe400078ec0ff */
[--C-:B------:R-:W-:Y:S02]  /*14320*/  SHF.R.U32.HI R0, RZ, 0x10, R6.reuse ;  /* 0x00000010ff007819 */ /* 0x100fe40000011606 */
[----:B------:R-:W-:Y:S02]  /*14330*/  SHF.R.U32.HI R6, RZ, 0x18, R6 ;  /* 0x00000018ff067819 */ /* 0x000fe40000011606 */
[----:B------:R-:W-:-:S04]  /*14340*/  LOP3.LUT R0, R0, 0xff, RZ, 0xc0, !PT ;  /* 0x000000ff00007812 */ /* 0x000fc800078ec0ff */
[----:B------:R-:W-:Y:S01]  /*14350*/  PRMT R7, R0, 0x5410, R6 ;  /* 0x0000541000077816 */ /* 0x000fe20000000006 */
[----:B------:R-:W-:-:S05]  /*14360*/  FMUL.FTZ R0, R99, UR29 ;  /* 0x0000001d63007c20 */ /* 0x000fca0008410000 */
[----:B------:R-:W-:-:S05]  /*14370*/  FSEL R0, R0, RZ, P0 ;  /* 0x000000ff00007208 */ /* 0x000fca0000000000 */
[--C-:B------:R-:W-:Y:S01]  /*14380*/  FFMA.FTZ R6, R110, UR29, -R0.reuse ;  /* 0x0000001d6e067c23 */ /* 0x100fe20008010800 */
[----:B------:R-:W-:-:S03]  /*14390*/  FFMA.FTZ R5, R109, UR29, -R0 ;  /* 0x0000001d6d057c23 */ /* 0x000fc60008010800 */
[----:B------:R-:W-:Y:S08]  /*143a0*/  MUFU.EX2 R107, R6 ;  /* 0x00000006006b7308 */ /* 0x000ff00000000800 */
[----:B------:R1:W2:Y:S01]  /*143b0*/  MUFU.EX2 R108, R5 ;  /* 0x00000005006c7308 */ /* 0x0002a20000000800 */
[----:B------:R-:W-:Y:S02]  /*143c0*/  LOP3.LUT R10, R9, UR20, R10, 0x96, !PT ;  /* 0x00000014090a7c12 */ /* 0x000fe4000f8e960a */
[----:B-1----:R-:W-:-:S02]  /*143d0*/  HSET2.LE.AND R5, R7, R171, PT ;  /* 0x000000ab07057233 */ /* 0x002fc40003803000 */
[----:B--2---:R-:W-:-:S04]  /*143e0*/  F2FP.BF16.F32.PACK_AB R6, R108, R107 ;  /* 0x0000006b6c06723e */ /* 0x004fc800000010ff */
[----:B------:R-:W-:Y:S01]  /*143f0*/  LOP3.LUT R27, R5, R6, RZ, 0xc0, !PT ;  /* 0x00000006051b7212 */ /* 0x000fe200078ec0ff */
[----:B------:R-:W-:-:S05]  /*14400*/  IMAD.WIDE.U32 R6, R10, -0x2daee0ad, RZ ;  /* 0xd2511f530a067825 */ /* 0x000fca00078e00ff */
[----:B------:R-:W-:Y:S02]  /*14410*/  LOP3.LUT R5, R7, UR36, R12, 0x96, !PT ;  /* 0x0000002407057c12 */ /* 0x000fe4000f8e960c */
[----:B------:R-:W-:-:S04]  /*14420*/  LOP3.LUT R7, R6, 0xffff, RZ, 0xc0, !PT ;  /* 0x0000ffff06077812 */ /* 0x000fc800078ec0ff */
[----:B------:R-:W-:Y:S02]  /*14430*/  SHF.R.U32.HI R9, RZ, 0x8, R7 ;  /* 0x00000008ff097819 */ /* 0x000fe40000011607 */
[----:B------:R-:W-:Y:S01]  /*14440*/  LOP3.LUT R7, R6, 0xff, RZ, 0xc0, !PT ;  /* 0x000000ff06077812 */ /* 0x000fe200078ec0ff */
[----:B------:R-:W-:-:S03]  /*14450*/  FFMA.FTZ R10, R92, UR29, -R2 ;  /* 0x0000001d5c0a7c23 */ /* 0x000fc60008010802 */
[----:B------:R-:W-:Y:S01]  /*14460*/  PRMT R7, R7, 0x5410, R9 ;  /* 0x0000541007077816 */ /* 0x000fe20000000009 */
[----:B------:R-:W-:Y:S01]  /*14470*/  FFMA.FTZ R9, R48, UR29, -R2 ;  /* 0x0000001d30097c23 */ /* 0x000fe20008010802 */
[----:B------:R-:W-:Y:S08]  /*14480*/  MUFU.EX2 R20, R10 ;  /* 0x0000000a00147308 */ /* 0x000ff00000000800 */
[----:B------:R-:W1:Y:S01]  /*14490*/  MUFU.EX2 R214, R9 ;  /* 0x0000000900d67308 */ /* 0x000e620000000800 */
[----:B------:R-:W-:-:S02]  /*144a0*/  HSET2.LE.AND R7, R7, R171, PT ;  /* 0x000000ab07077233 */ /* 0x000fc40003803000 */
[----:B-1----:R-:W-:-:S04]  /*144b0*/  F2FP.BF16.F32.PACK_AB R9, R214, R20 ;  /* 0x00000014d609723e */ /* 0x002fc800000010ff */
[----:B------:R-:W-:Y:S02]  /*144c0*/  LOP3.LUT R50, R7, R9, RZ, 0xc0, !PT ;  /* 0x0000000907327212 */ /* 0x000fe400078ec0ff */
[--C-:B------:R-:W-:Y:S02]  /*144d0*/  SHF.R.U32.HI R9, RZ, 0x10, R6.reuse ;  /* 0x00000010ff097819 */ /* 0x100fe40000011606 */
        /* <DEDUP_REMOVED lines=54> */
[----:B------:R-:W-:Y:S02]  /*14840*/  LOP3.LUT R6, R33, UR18, R72, 0x96, !PT ;  /* 0x0000001221067c12 */ /* 0x000fe4000f8e9648 */
[----:B------:R-:W-:-:S03]  /*14850*/  LOP3.LUT R5, R53, UR6, R32, 0x96, !PT ;  /* 0x0000000635057c12 */ /* 0x000fc6000f8e9620 */
[----:B------:R-:W-:-:S04]  /*14860*/  IMAD.WIDE.U32 R6, R6, -0x2daee0ad, RZ ;  /* 0xd2511f5306067825 */ /* 0x000fc800078e00ff */
[----:B------:R-:W-:Y:S01]  /*14870*/  IMAD.WIDE.U32 R10, R5, -0x2daee0ad, RZ ;  /* 0xd2511f53050a7825 */ /* 0x000fe200078e00ff */
[----:B------:R-:W-:-:S04]  /*14880*/  LOP3.LUT R7, R7, UR4, R70, 0x96, !PT ;  /* 0x0000000407077c12 */ /* 0x000fc8000f8e9646 */
[----:B------:R-:W-:Y:S01]  /*14890*/  LOP3.LUT R5, R11, UR25, R6, 0x96, !PT ;  /* 0x000000190b057c12 */ /* 0x000fe2000f8e9606 */
[----:B------:R-:W-:Y:S02]  /*148a0*/  IMAD.MOV.U32 R121, RZ, RZ, R65 ;  /* 0x000000ffff797224 */ /* 0x000fe400078e0041 */
[----:B------:R-:W-:Y:S02]  /*148b0*/  IMAD.MOV.U32 R98, RZ, RZ, R64 ;  /* 0x000000ffff627224 */ /* 0x000fe400078e0040 */
        /* <DEDUP_REMOVED lines=9> */
[----:B------:R-:W-:-:S05]  /*14950*/  LOP3.LUT R6, R69, UR19, R6, 0x96, !PT ;  /* 0x0000001345067c12 */ /* 0x000fca000f8e9606 */
[----:B------:R-:W-:-:S03]  /*14960*/  IMAD.WIDE.U32 R6, R6, -0x326172a9, RZ ;  /* 0xcd9e8d5706067825 */ /* 0x000fc600078e00ff */
[----:B------:R-:W-:-:S04]  /*14970*/  LOP3.LUT R5, R6, 0xffff, RZ, 0xc0, !PT ;  /* 0x0000ffff06057812 */ /* 0x000fc800078ec0ff */
[----:B------:R-:W-:Y:S02]  /*14980*/  SHF.R.U32.HI R8, RZ, 0x8, R5 ;  /* 0x00000008ff087819 */ /* 0x000fe40000011605 */
[----:B------:R-:W-:Y:S01]  /*14990*/  LOP3.LUT R5, R6, 0xff, RZ, 0xc0, !PT ;  /* 0x000000ff06057812 */ /* 0x000fe200078ec0ff */
[----:B------:R-:W-:-:S03]  /*149a0*/  FFMA.FTZ R9, R54, UR29, -R2 ;  /* 0x0000001d36097c23 */ /* 0x000fc60008010802 */
[----:B------:R-:W-:Y:S01]  /*149b0*/  PRMT R5, R5, 0x5410, R8 ;  /* 0x0000541005057816 */ /* 0x000fe20000000008 */
[----:B------:R-:W-:Y:S01]  /*149c0*/  FFMA.FTZ R8, R46, UR29, -R2 ;  /* 0x0000001d2e087c23 */ /* 0x000fe20008010802 */
[----:B------:R-:W-:Y:S01]  /*149d0*/  IMAD.MOV.U32 R110, RZ, RZ, R130 ;  /* 0x000000ffff6e7224 */ /* 0x000fe200078e0082 */
[----:B------:R-:W-:Y:S08]  /*149e0*/  MUFU.EX2 R102, R9 ;  /* 0x0000000900667308 */ /* 0x000ff00000000800 */
[----:B------:R-:W1:Y:S01]  /*149f0*/  MUFU.EX2 R130, R8 ;  /* 0x0000000800827308 */ /* 0x000e620000000800 */
[----:B------:R-:W-:Y:S01]  /*14a00*/  HSET2.LE.AND R5, R5, R171, PT ;  /* 0x000000ab05057233 */ /* 0x000fe20003803000 */
[----:B------:R-:W-:-:S04]  /*14a10*/  IMAD.WIDE.U32 R54, R10, -0x326172a9, RZ ;  /* 0xcd9e8d570a367825 */ /* 0x000fc800078e00ff */
[----:B------:R-:W-:Y:S01]  /*14a20*/  IMAD.MOV.U32 R96, RZ, RZ, R14 ;  /* 0x000000ffff607224 */ /* 0x000fe200078e000e */
[----:B-1----:R-:W-:-:S04]  /*14a30*/  F2FP.BF16.F32.PACK_AB R8, R130, R102 ;  /* 0x000000668208723e */ /* 0x002fc800000010ff */
[----:B------:R-:W-:Y:S02]  /*14a40*/  LOP3.LUT R14, R5, R8, RZ, 0xc0, !PT ;  /* 0x00000008050e7212 */ /* 0x000fe400078ec0ff */
[----:B------:R-:W-:Y:S02]  /*14a50*/  SHF.R.U32.HI R8, RZ, 0x10, R6 ;  /* 0x00000010ff087819 */ /* 0x000fe40000011606 */
[----:B------:R-:W-:Y:S02]  /*14a60*/  LOP3.LUT R5, R7, UR30, R54, 0x96, !PT ;  /* 0x0000001e07057c12 */ /* 0x000fe4000f8e9636 */
        /* <DEDUP_REMOVED lines=16> */
[----:B------:R1:W-:Y:S08]  /*14b70*/  MUFU.EX2 R105, R8 ;  /* 0x0000000800697308 */ /* 0x0003f00000000800 */
[----:B------:R-:W2:Y:S01]  /*14b80*/  MUFU.EX2 R111, R7 ;  /* 0x00000007006f7308 */ /* 0x000ea20000000800 */
[----:B------:R-:W-:Y:S01]  /*14b90*/  HSET2.LE.AND R6, R6, R171, PT ;  /* 0x000000ab06067233 */ /* 0x000fe20003803000 */
[----:B------:R-:W-:Y:S01]  /*14ba0*/  IMAD.MOV.U32 R95, RZ, RZ, R41 ;  /* 0x000000ffff5f7224 */ /* 0x000fe200078e0029 */
[----:B-1----:R-:W1:Y:S01]  /*14bb0*/  LDSM.16.MT88.4 R8, [R204+0x4000] ;  /* 0x00400000cc08783b */ /* 0x002e620000004200 */
[----:B--2---:R-:W-:-:S04]  /*14bc0*/  F2FP.BF16.F32.PACK_AB R7, R111, R105 ;  /* 0x000000696f07723e */ /* 0x004fc800000010ff */
[----:B------:R-:W-:Y:S02]  /*14bd0*/  LOP3.LUT R12, R6, R7, RZ, 0xc0, !PT ;  /* 0x00000007060c7212 */ /* 0x000fe400078ec0ff */
[--C-:B------:R-:W-:Y:S02]  /*14be0*/  SHF.R.U32.HI R7, RZ, 0x10, R5.reuse ;  /* 0x00000010ff077819 */ /* 0x100fe40000011605 */
[----:B------:R-:W-:Y:S02]  /*14bf0*/  SHF.R.U32.HI R6, RZ, 0x18, R5 ;  /* 0x00000018ff067819 */ /* 0x000fe40000011605 */
[----:B------:R-:W-:Y:S01]  /*14c00*/  LOP3.LUT R5, R7, 0xff, RZ, 0xc0, !PT ;  /* 0x000000ff07057812 */ /* 0x000fe200078ec0ff */
[----:B------:R-:W-:-:S03]  /*14c10*/  FFMA.FTZ R7, R97, UR29, -R0 ;  /* 0x0000001d61077c23 */ /* 0x000fc60008010800 */
[----:B------:R-:W-:Y:S01]  /*14c20*/  PRMT R5, R5, 0x5410, R6 ;  /* 0x0000541005057816 */ /* 0x000fe20000000006 */
[----:B------:R-:W-:Y:S01]  /*14c30*/  FFMA.FTZ R6, R93, UR29, -R0 ;  /* 0x0000001d5d067c23 */ /* 0x000fe20008010800 */
[----:B------:R-:W-:Y:S02]  /*14c40*/  IMAD.MOV.U32 R41, RZ, RZ, R131 ;  /* 0x000000ffff297224 */ /* 0x000fe400078e0083 */
[----:B------:R-:W-:Y:S08]  /*14c50*/  MUFU.EX2 R131, R7 ;  /* 0x0000000700837308 */ /* 0x000ff00000000800 */
[----:B------:R-:W2:Y:S01]  /*14c60*/  MUFU.EX2 R106, R6 ;  /* 0x00000006006a7308 */ /* 0x000ea20000000800 */
[----:B------:R-:W-:Y:S01]  /*14c70*/  HSET2.LE.AND R5, R5, R171, PT ;  /* 0x000000ab05057233 */ /* 0x000fe20003803000 */
[----:B------:R-:W-:Y:S01]  /*14c80*/  IMAD.MOV.U32 R97, RZ, RZ, R13 ;  /* 0x000000ffff617224 */ /* 0x000fe200078e000d */
[----:B--2---:R-:W-:-:S04]  /*14c90*/  F2FP.BF16.F32.PACK_AB R6, R106, R131 ;  /* 0x000000836a06723e */ /* 0x004fc800000010ff */
[----:B------:R-:W-:Y:S01]  /*14ca0*/  LOP3.LUT R13, R5, R6, RZ, 0xc0, !PT ;  /* 0x00000006050d7212 */ /* 0x000fe200078ec0ff */
[----:B------:R-:W-:-:S04]  /*14cb0*/  FMUL.FTZ R5, R31, UR29 ;  /* 0x0000001d1f057c20 */ /* 0x000fc80008410000 */
[----:B------:R2:W-:Y:S02]  /*14cc0*/  MUFU.EX2 R69, R5 ;  /* 0x0000000500457308 */ /* 0x0005e40000000800 */
[----:B--2---:R-:W-:-:S06]  /*14cd0*/  FMUL.FTZ R5, R28, UR29 ;  /* 0x0000001d1c057c20 */ /* 0x004fcc0008410000 */
[----:B------:R2:W-:Y:S02]  /*14ce0*/  MUFU.EX2 R65, R5 ;  /* 0x0000000500417308 */ /* 0x0005e40000000800 */
[----:B--2---:R-:W-:-:S06]  /*14cf0*/  FMUL.FTZ R5, R29, UR29 ;  /* 0x0000001d1d057c20 */ /* 0x004fcc0008410000 */
[----:B------:R2:W3:Y:S02]  /*14d00*/  MUFU.EX2 R54, R5 ;  /* 0x0000000500367308 */ /* 0x0004e40000000800 */
[----:B--2---:R-:W-:-:S06]  /*14d10*/  FMUL.FTZ R5, R30, UR29 ;  /* 0x0000001d1e057c20 */ /* 0x004fcc0008410000 */
[----:B------:R-:W2:Y:S01]  /*14d20*/  MUFU.EX2 R71, R5 ;  /* 0x0000000500477308 */ /* 0x000ea20000000800 */
[-C--:B---3--:R-:W-:Y:S01]  /*14d30*/  FMUL.FTZ R144, R144, R54.reuse ;  /* 0x0000003690907220 */ /* 0x088fe20000410000 */
[-C--:B------:R-:W-:Y:S01]  /*14d40*/  FMUL.FTZ R145, R145, R54.reuse ;  /* 0x0000003691917220 */ /* 0x080fe20000410000 */
[-C--:B------:R-:W-:Y:S01]  /*14d50*/  FMUL.FTZ R164, R164, R69.reuse ;  /* 0x00000045a4a47220 */ /* 0x080fe20000410000 */
[----:B------:R-:W-:Y:S01]  /*14d60*/  FMUL.FTZ R165, R165, R69 ;  /* 0x00000045a5a57220 */ /* 0x000fe20000410000 */
        /* <DEDUP_REMOVED lines=8> */
[-C--:B--2---:R-:W-:Y:S01]  /*14df0*/  FMUL.FTZ R146, R146, R71.reuse ;  /* 0x0000004792927220 */ /* 0x084fe20000410000 */
[-C--:B------:R-:W-:Y:S01]  /*14e00*/  FMUL.FTZ R147, R147, R71.reuse ;  /* 0x0000004793937220 */ /* 0x080fe20000410000 */
[-C--:B------:R-:W-:Y:S01]  /*14e10*/  FMUL.FTZ R154, R154, R71.reuse ;  /* 0x000000479a9a7220 */ /* 0x080fe20000410000 */
[----:B------:R-:W-:Y:S01]  /*14e20*/  FMUL.FTZ R155, R155, R71 ;  /* 0x000000479b9b7220 */ /* 0x000fe20000410000 */
[----:B------:R-:W-:-:S02]  /*14e30*/  IMAD.MOV.U32 R90, RZ, RZ, R44 ;  /* 0x000000ffff5a7224 */ /* 0x000fc400078e002c */
[----:B------:R-:W-:Y:S02]  /*14e40*/  IMAD.MOV.U32 R93, RZ, RZ, R45 ;  /* 0x000000ffff5d7224 */ /* 0x000fe400078e002d */
[----:B-1----:R-:W-:Y:S06]  /*14e50*/  HMMA.16816.F32.BF16 R32, R24, R10, R144 ;  /* 0x0000000a1820723c */ /* 0x002fec0000041890 */
[----:B------:R-:W-:Y:S01]  /*14e60*/  HMMA.16816.F32.BF16 R44, R16, R8, R164 ;  /* 0x00000008102c723c */ /* 0x000fe200000418a4 */
[----:B------:R-:W-:-:S05]  /*14e70*/  IMAD.MOV.U32 R147, RZ, RZ, R20 ;  /* 0x000000ffff937224 */ /* 0x000fca00078e0014 */
[----:B------:R-:W-:Y:S06]  /*14e80*/  HMMA.16816.F32.BF16 R36, R24, R8, R152 ;  /* 0x000000081824723c */ /* 0x000fec0000041898 */
[----:B------:R-:W-:Y:S01]  /*14e90*/  HMMA.16816.F32.BF16 R20, R16, R10, R160 ;  /* 0x0000000a1014723c */ /* 0x000fe200000418a0 */
[----:B------:R-:W1:Y:S01]  /*14ea0*/  LDSM.16.MT88.4 R8, [R205+0x4000] ;  /* 0x00400000cd08783b */ /* 0x000e620000004200 */
[-C--:B------:R-:W-:Y:S01]  /*14eb0*/  FMUL.FTZ R156, R156, R69.reuse ;  /* 0x000000459c9c7220 */ /* 0x080fe20000410000 */
        /* <DEDUP_REMOVED lines=15> */
[----:B------:R-:W-:-:S02]  /*14fb0*/  IMAD.MOV.U32 R146, RZ, RZ, R41 ;  /* 0x000000ffff927224 */ /* 0x000fc400078e0029 */
[-C--:B-1----:R-:W-:Y:S06]  /*14fc0*/  HMMA.16816.F32.BF16 R40, R16, R8.reuse, R156 ;  /* 0x000000081028723c */ /* 0x082fec000004189c */
[C---:B------:R-:W-:Y:S06]  /*14fd0*/  HMMA.16816.F32.BF16 R28, R24.reuse, R8, R140 ;  /* 0x00000008181c723c */ /* 0x040fec000004188c */
[-C--:B------:R-:W-:Y:S06]  /*14fe0*/  HMMA.16816.F32.BF16 R24, R24, R10.reuse, R136 ;  /* 0x0000000a1818723c */ /* 0x080fec0000041888 */
[----:B------:R-:W-:Y:S01]  /*14ff0*/  HMMA.16816.F32.BF16 R16, R16, R10, R148 ;  /* 0x0000000a1010723c */ /* 0x000fe20000041894 */
[----:B------:R-:W1:Y:S05]  /*15000*/  LDSM.16.MT88.4 R8, [R204+0x4400] ;  /* 0x00440000cc08783b */ /* 0x000e6a0000004200 */
[-C--:B-1----:R-:W-:Y:S06]  /*15010*/  HMMA.16816.F32.BF16 R44, R56, R8.reuse, R44 ;  /* 0x00000008382c723c */ /* 0x082fec000004182c */
        /* <DEDUP_REMOVED lines=8> */
[----:B------:R-:W1:Y:S01]  /*150a0*/  LDSM.16.MT88.4 R8, [R204+0x4800] ;  /* 0x00480000cc08783b */ /* 0x000e620000004200 */
[----:B------:R-:W-:-:S02]  /*150b0*/  IMAD.MOV.U32 R162, RZ, RZ, R74 ;  /* 0x000000ffffa27224 */ /* 0x000fc400078e004a */
[----:B------:R-:W-:Y:S02]  /*150c0*/  IMAD.MOV.U32 R163, RZ, RZ, R75 ;  /* 0x000000ffffa37224 */ /* 0x000fe400078e004b */
[----:B------:R-:W-:Y:S02]  /*150d0*/  IMAD.MOV.U32 R158, RZ, RZ, R72 ;  /* 0x000000ffff9e7224 */ /* 0x000fe400078e0048 */
[----:B------:R-:W-:Y:S01]  /*150e0*/  IMAD.MOV.U32 R159, RZ, RZ, R73 ;  /* 0x000000ffff9f7224 */ /* 0x000fe200078e0049 */
[----:B------:R-:W-:Y:S01]  /*150f0*/  LOP3.LUT R6, R55, UR20, R64, 0x96, !PT ;  /* 0x0000001437067c12 */ /* 0x000fe2000f8e9640 */
[----:B------:R-:W-:Y:S01]  /*15100*/  FFMA.FTZ R5, R114, UR29, -R2 ;  /* 0x0000001d72057c23 */ /* 0x000fe20008010802 */
[-C--:B-1----:R-:W-:Y:S06]  /*15110*/  HMMA.16816.F32.BF16 R72, R60, R8.reuse, R44 ;  /* 0x000000083c48723c */ /* 0x082fec000004182c */
[C---:B------:R-:W-:Y:S06]  /*15120*/  HMMA.16816.F32.BF16 R36, R12.reuse, R8, R36 ;  /* 0x000000080c24723c */ /* 0x040fec0000041824 */
[-C--:B------:R-:W-:Y:S06]  /*15130*/  HMMA.16816.F32.BF16 R32, R12, R10.reuse, R32 ;  /* 0x0000000a0c20723c */ /* 0x080fec0000041820 */
[----:B------:R-:W-:Y:S01]  /*15140*/  HMMA.16816.F32.BF16 R56, R60, R10, R20 ;  /* 0x0000000a3c38723c */ /* 0x000fe20000041814 */
[----:B------:R-:W1:Y:S01]  /*15150*/  LDSM.16.MT88.4 R8, [R205+0x4800] ;  /* 0x00480000cd08783b */ /* 0x000e620000004200 */
[----:B------:R2:W-:Y:S01]  /*15160*/  MUFU.EX2 R153, R5 ;  /* 0x0000000500997308 */ /* 0x0005e20000000800 */
[----:B------:R-:W-:-:S02]  /*15170*/  IMAD.WIDE.U32 R6, R6, -0x2daee0ad, RZ ;  /* 0xd2511f5306067825 */ /* 0x000fc400078e00ff */
[----:B------:R-:W3:Y:S02]  /*15180*/  LDSM.16.MT88.4 R20, [R204+0x4c00] ;  /* 0x004c0000cc14783b */ /* 0x000ee40000004200 */
[----:B--2---:R-:W-:-:S04]  /*15190*/  FFMA.FTZ R5, R113, UR29, -R2 ;  /* 0x0000001d71057c23 */ /* 0x004fc80008010802 */
[----:B------:R2:W-:Y:S02]  /*151a0*/  MUFU.EX2 R165, R5 ;  /* 0x0000000500a57308 */ /* 0x0005e40000000800 */
[----:B--2---:R-:W-:Y:S01]  /*151b0*/  LOP3.LUT R5, R7, UR36, R68, 0x96, !PT ;  /* 0x0000002407057c12 */ /* 0x004fe2000f8e9644 */
[----:B-1----:R-:W-:Y:S01]  /*151c0*/  HMMA.16816.F32.BF16 R48, R60, R8, R40 ;  /* 0x000000083c30723c */ /* 0x002fe20000041828 */
[----:B------:R-:W-:-:S05]  /*151d0*/  LOP3.LUT R7, R6, 0xffff, RZ, 0xc0, !PT ;  /* 0x0000ffff06077812 */ /* 0x000fca00078ec0ff */
[C---:B------:R-:W-:Y:S06]  /*151e0*/  HMMA.16816.F32.BF16 R28, R12.reuse, R8, R28 ;  /* 0x000000080c1c723c */ /* 0x040fec000004181c */
[----:B------:R-:W-:Y:S01]  /*151f0*/  HMMA.16816.F32.BF16 R24, R12, R10, R24 ;  /* 0x0000000a0c18723c */ /* 0x000fe20000041818 */
[----:B------:R-:W-:-:S05]  /*15200*/  SHF.R.U32.HI R9, RZ, 0x18, R6 ;  /* 0x00000018ff097819 */ /* 0x000fca0000011606 */
[----:B------:R-:W-:Y:S01]  /*15210*/  HMMA.16816.F32.BF16 R40, R60, R10, R16 ;  /* 0x0000000a3c28723c */ /* 0x000fe20000041810 */
[----:B------:R-:W-:Y:S01]  /*15220*/  FFMA.FTZ R8, R91, UR29, -R2 ;  /* 0x0000001d5b087c23 */ /* 0x000fe20008010802 */
[----:B------:R-:W1:Y:S01]  /*15230*/  LDSM.16.MT88.4 R16, [R205+0x4c00] ;  /* 0x004c0000cd10783b */ /* 0x000e620000004200 */
[----:B------:R-:W-:Y:S01]  /*15240*/  UIADD3 UR7, UR37, 0x2, URZ ;  /* 0x0000000225077890 */ /* 0x000fe2000fffe03f */
[----:B------:R-:W-:Y:S02]  /*15250*/  IMAD.MOV.U32 R161, RZ, RZ, R127 ;  /* 0x000000ffffa17224 */ /* 0x000fe400078e007f */
[----:B------:R-:W-:Y:S01]  /*15260*/  IMAD.MOV.U32 R68, RZ, RZ, R97 ;  /* 0x000000ffff447224 */ /* 0x000fe200078e0061 */
[----:B------:R-:W-:Y:S01]  /*15270*/  LOP3.LUT R11, R6, 0xff, RZ, 0xc0, !PT ;  /* 0x000000ff060b7812 */ /* 0x000fe200078ec0ff */
[----:B------:R-:W-:Y:S01]  /*15280*/  IMAD.MOV.U32 R144, RZ, RZ, R121 ;  /* 0x000000ffff907224 */ /* 0x000fe200078e0079 */
[----:B------:R-:W-:Y:S01]  /*15290*/  SHF.R.U32.HI R10, RZ, 0x10, R6 ;  /* 0x00000010ff0a7819 */ /* 0x000fe20000011606 */
[----:B------:R-:W-:Y:S01]  /*152a0*/  IMAD.MOV.U32 R137, RZ, RZ, R131 ;  /* 0x000000ffff897224 */ /* 0x000fe200078e0083 */
[----:B------:R-:W-:Y:S01]  /*152b0*/  SHF.R.U32.HI R6, RZ, 0x8, R7 ;  /* 0x00000008ff067819 */ /* 0x000fe20000011607 */
[----:B------:R-:W-:Y:S01]  /*152c0*/  IMAD.MOV.U32 R141, RZ, RZ, R130 ;  /* 0x000000ffff8d7224 */ /* 0x000fe200078e0082 */
[----:B------:R-:W2:Y:S02]  /*152d0*/  LDSM.16.MT88.4 R60, [R204+0x5000] ;  /* 0x00500000cc3c783b */ /* 0x000ea40000004200 */
[----:B------:R-:W-:-:S02]  /*152e0*/  PRMT R12, R11, 0x5410, R6 ;  /* 0x000054100b0c7816 */ /* 0x000fc40000000006 */
[----:B------:R-:W-:-:S04]  /*152f0*/  LOP3.LUT R6, R10, 0xff, RZ, 0xc0, !PT ;  /* 0x000000ff0a067812 */ /* 0x000fc800078ec0ff */
[----:B------:R-:W-:Y:S02]  /*15300*/  PRMT R11, R6, 0x5410, R9 ;  /* 0x00005410060b7816 */ /* 0x000fe40000000009 */
[----:B------:R-:W-:Y:S01]  /*15310*/  LOP3.LUT R6, R5, 0xffff, RZ, 0xc0, !PT ;  /* 0x0000ffff05067812 */ /* 0x000fe200078ec0ff */
[----:B------:R4:W-:Y:S01]  /*15320*/  MUFU.EX2 R151, R8 ;  /* 0x0000000800977308 */ /* 0x0009e20000000800 */
[----:B------:R-:W-:-:S07]  /*15330*/  FFMA.FTZ R7, R86, UR29, -R2 ;  /* 0x0000001d56077c23 */ /* 0x000fce0008010802 */
[----:B------:R3:W1:Y:S01]  /*15340*/  MUFU.EX2 R160, R7 ;  /* 0x0000000700a07308 */ /* 0x0006620000000800 */
[----:B----4-:R-:W-:Y:S01]  /*15350*/  SHF.R.U32.HI R8, RZ, 0x8, R6 ;  /* 0x00000008ff087819 */ /* 0x010fe20000011606 */
[----:B------:R-:W-:-:S06]  /*15360*/  FFMA.FTZ R6, R103, UR29, -R0 ;  /* 0x0000001d67067c23 */ /* 0x000fcc0008010800 */
[----:B------:R4:W-:Y:S01]  /*15370*/  MUFU.EX2 R150, R6 ;  /* 0x0000000600967308 */ /* 0x0009e20000000800 */
[----:B---3--:R-:W-:Y:S01]  /*15380*/  FFMA.FTZ R7, R116, UR29, -R0 ;  /* 0x0000001d74077c23 */ /* 0x008fe20008010800 */
[----:B------:R-:W-:-:S06]  /*15390*/  LOP3.LUT R10, R5, 0xff, RZ, 0xc0, !PT ;  /* 0x000000ff050a7812 */ /* 0x000fcc00078ec0ff */
[----:B------:R3:W-:Y:S01]  /*153a0*/  MUFU.EX2 R154, R7 ;  /* 0x00000007009a7308 */ /* 0x0007e20000000800 */
[----:B------:R-:W-:Y:S01]  /*153b0*/  SHF.R.U32.HI R9, RZ, 0x18, R5 ;  /* 0x00000018ff097819 */ /* 0x000fe20000011605 */
[----:B----4-:R-:W-:-:S06]  /*153c0*/  FFMA.FTZ R6, R89, UR29, -R0 ;  /* 0x0000001d59067c23 */ /* 0x010fcc0008010800 */
[----:B------:R1:W4:Y:S01]  /*153d0*/  MUFU.EX2 R88, R6 ;  /* 0x0000000600587308 */ /* 0x0003220000000800 */
[----:B---3--:R-:W-:-:S04]  /*153e0*/  SHF.R.U32.HI R7, RZ, 0x10, R5 ;  /* 0x00000010ff077819 */ /* 0x008fc80000011605 */
[----:B------:R-:W-:Y:S01]  /*153f0*/  LOP3.LUT R5, R7, 0xff, RZ, 0xc0, !PT ;  /* 0x000000ff07057812 */ /* 0x000fe200078ec0ff */
[----:B------:R-:W-:-:S03]  /*15400*/  FFMA.FTZ R7, R117, UR29, -R0 ;  /* 0x0000001d75077c23 */ /* 0x000fc60008010800 */
[----:B------:R-:W-:Y:S02]  /*15410*/  PRMT R9, R5, 0x5410, R9 ;  /* 0x0000541005097816 */ /* 0x000fe40000000009 */
[--C-:B------:R-:W-:Y:S01]  /*15420*/  HSET2.LE.AND R5, R12, R171.reuse, PT ;  /* 0x000000ab0c057233 */ /* 0x100fe20003803000 */
[----:B------:R-:W3:Y:S01]  /*15430*/  MUFU.EX2 R166, R7 ;  /* 0x0000000700a67308 */ /* 0x000ee20000000800 */
[----:B-1----:R-:W-:Y:S02]  /*15440*/  F2FP.BF16.F32.PACK_AB R6, R160, R151 ;  /* 0x00000097a006723e */ /* 0x002fe400000010ff */
[----:B------:R-:W-:Y:S02]  /*15450*/  PRMT R8, R10, 0x5410, R8 ;  /* 0x000054100a087816 */ /* 0x000fe40000000008 */
[----:B------:R-:W-:Y:S02]  /*15460*/  LOP3.LUT R10, R5, R6, RZ, 0xc0, !PT ;  /* 0x00000006050a7212 */ /* 0x000fe400078ec0ff */
[----:B------:R-:W-:-:S02]  /*15470*/  HSET2.LE.AND R5, R11, R171, PT ;  /* 0x000000ab0b057233 */ /* 0x000fc40003803000 */
        /* <DEDUP_REMOVED lines=16> */
[----:B------:R-:W-:Y:S01]  /*15580*/  HMMA.16816.F32.BF16 R32, R8, R16, R28 ;  /* 0x000000100820723c */ /* 0x000fe2000004181c */
        /* <DEDUP_REMOVED lines=10> */
[----:B------:R-:W1:Y:S01]  /*15630*/  LDSM.16.MT88.4 R76, [R205+0x5000] ;  /* 0x00500000cd4c783b */ /* 0x000e620000004200 */
[----:B------:R-:W-:-:S04]  /*15640*/  SHF.R.U32.HI R6, RZ, 0x8, R7 ;  /* 0x00000008ff067819 */ /* 0x000fc80000011607 */
[----:B------:R-:W-:Y:S02]  /*15650*/  PRMT R12, R11, 0x5410, R6 ;  /* 0x000054100b0c7816 */ /* 0x000fe40000000006 */
[----:B------:R-:W-:-:S04]  /*15660*/  LOP3.LUT R6, R10, 0xff, RZ, 0xc0, !PT ;  /* 0x000000ff0a067812 */ /* 0x000fc800078ec0ff */
[----:B------:R-:W-:Y:S02]  /*15670*/  PRMT R11, R6, 0x5410, R9 ;  /* 0x00005410060b7816 */ /* 0x000fe40000000009 */
[----:B------:R-:W-:Y:S01]  /*15680*/  LOP3.LUT R6, R5, 0xffff, RZ, 0xc0, !PT ;  /* 0x0000ffff05067812 */ /* 0x000fe200078ec0ff */
[----:B------:R3:W4:Y:S03]  /*15690*/  MUFU.EX2 R149, R8 ;  /* 0x0000000800957308 */ /* 0x0007260000000800 */
[----:B---3--:R-:W-:Y:S01]  /*156a0*/  SHF.R.U32.HI R8, RZ, 0x8, R6 ;  /* 0x00000008ff087819 */ /* 0x008fe20000011606 */
[--C-:B------:R-:W-:Y:S02]  /*156b0*/  FFMA.FTZ R6, R236, UR29, -R3.reuse ;  /* 0x0000001dec067c23 */ /* 0x100fe40008010803 */
[----:B------:R-:W3:Y:S01]  /*156c0*/  LDL.LU R236, [R1+0x48] ;  /* 0x0000480001ec7983 */ /* 0x000ee20000300800 */
[----:B------:R-:W-:-:S04]  /*156d0*/  FFMA.FTZ R7, R185, UR29, -R3 ;  /* 0x0000001db9077c23 */ /* 0x000fc80008010803 */
[----:B------:R2:W-:Y:S01]  /*156e0*/  MUFU.EX2 R140, R7 ;  /* 0x00000007008c7308 */ /* 0x0005e20000000800 */
[----:B------:R-:W-:Y:S02]  /*156f0*/  LOP3.LUT R10, R5, 0xff, RZ, 0xc0, !PT ;  /* 0x000000ff050a7812 */ /* 0x000fe400078ec0ff */
[----:B------:R-:W-:-:S05]  /*15700*/  SHF.R.U32.HI R9, RZ, 0x18, R5 ;  /* 0x00000018ff097819 */ /* 0x000fca0000011605 */
[----:B------:R4:W-:Y:S01]  /*15710*/  MUFU.EX2 R152, R6 ;  /* 0x0000000600987308 */ /* 0x0009e20000000800 */
[----:B--2---:R-:W-:-:S07]  /*15720*/  FFMA.FTZ R7, R123, UR29, -R3 ;  /* 0x0000001d7b077c23 */ /* 0x004fce0008010803 */
[----:B------:R2:W1:Y:S01]  /*15730*/  MUFU.EX2 R148, R7 ;  /* 0x0000000700947308 */ /* 0x0004620000000800 */
[----:B----4-:R-:W-:-:S07]  /*15740*/  FFMA.FTZ R6, R202, UR29, -R3 ;  /* 0x0000001dca067c23 */ /* 0x010fce0008010803 */
[----:B------:R4:W1:Y:S01]  /*15750*/  MUFU.EX2 R164, R6 ;  /* 0x0000000600a47308 */ /* 0x0008620000000800 */
[----:B--2---:R-:W-:-:S04]  /*15760*/  SHF.R.U32.HI R7, RZ, 0x10, R5 ;  /* 0x00000010ff077819 */ /* 0x004fc80000011605 */
[----:B------:R-:W-:-:S04]  /*15770*/  LOP3.LUT R5, R7, 0xff, RZ, 0xc0, !PT ;  /* 0x000000ff07057812 */ /* 0x000fc800078ec0ff */
[----:B------:R-:W-:Y:S02]  /*15780*/  PRMT R7, R5, 0x5410, R9 ;  /* 0x0000541005077816 */ /* 0x000fe40000000009 */
[--C-:B------:R-:W-:Y:S02]  /*15790*/  HSET2.LE.AND R5, R12, R171.reuse, PT ;  /* 0x000000ab0c057233 */ /* 0x100fe40003803000 */
[----:B----4-:R-:W-:Y:S02]  /*157a0*/  F2FP.BF16.F32.PACK_AB R6, R149, R167 ;  /* 0x000000a79506723e */ /* 0x010fe400000010ff */
[----:B------:R-:W-:Y:S02]  /*157b0*/  PRMT R8, R10, 0x5410, R8 ;  /* 0x000054100a087816 */ /* 0x000fe40000000008 */
[----:B------:R-:W-:Y:S02]  /*157c0*/  LOP3.LUT R10, R5, R6, RZ, 0xc0, !PT ;  /* 0x00000006050a7212 */ /* 0x000fe400078ec0ff */
[----:B------:R-:W-:-:S02]  /*157d0*/  HSET2.LE.AND R5, R11, R171, PT ;  /* 0x000000ab0b057233 */ /* 0x000fc40003803000 */
        /* <DEDUP_REMOVED lines=8> */
[----:B------:R-:W-:Y:S02]  /*15860*/  IMAD.U32 R5, RZ, RZ, UR7 ;  /* 0x00000007ff057e24 */ /* 0x000fe4000f8e00ff */
[----:B------:R-:W-:-:S03]  /*15870*/  IMAD.MOV.U32 R185, RZ, RZ, R125 ;  /* 0x000000ffffb97224 */ /* 0x000fc600078e007d */
[----:B------:R-:W-:Y:S01]  /*15880*/  LOP3.LUT R5, R85, UR27, R5, 0x96, !PT ;  /* 0x0000001b55057c12 */ /* 0x000fe2000f8e9605 */
[----:B------:R-:W-:Y:S07]  /*15890*/  HMMA.16816.F32.BF16 R116, R8, R20, R72 ;  /* 0x000000140874723c */ /* 0x000fee0000041848 */
[----:B------:R-:W-:Y:S02]  /*158a0*/  IMAD.MOV.U32 R72, RZ, RZ, R162 ;  /* 0x000000ffff487224 */ /* 0x000fe400078e00a2 */
[----:B------:R-:W-:-:S02]  /*158b0*/  IMAD.MOV.U32 R162, RZ, RZ, R124 ;  /* 0x000000ffffa27224 */ /* 0x000fc400078e007c */
[----:B------:R-:W-:Y:S01]  /*158c0*/  HMMA.16816.F32.BF16 R124, R8, R16, R48 ;  /* 0x00000010087c723c */ /* 0x000fe20000041830 */
[----:B------:R-:W-:-:S06]  /*158d0*/  IMAD.MOV.U32 R74, RZ, RZ, R158 ;  /* 0x000000ffff4a7224 */ /* 0x000fcc00078e009e */
[----:B------:R-:W-:-:S05]  /*158e0*/  IMAD.WIDE.U32 R16, R5, -0x326172a9, RZ ;  /* 0xcd9e8d5705107825 */ /* 0x000fca00078e00ff */
[----:B------:R-:W-:Y:S02]  /*158f0*/  LOP3.LUT R6, R17, UR18, R74, 0x96, !PT ;  /* 0x0000001211067c12 */ /* 0x000fe4000f8e964a */
[----:B------:R-:W-:Y:S01]  /*15900*/  LOP3.LUT R5, R53, UR6, R16, 0x96, !PT ;  /* 0x0000000635057c12 */ /* 0x000fe2000f8e9610 */
[----:B------:R-:W-:Y:S02]  /*15910*/  IMAD.MOV.U32 R97, RZ, RZ, R122 ;  /* 0x000000ffff617224 */ /* 0x000fe400078e007a */
[----:B------:R-:W-:Y:S01]  /*15920*/  IMAD.MOV.U32 R158, RZ, RZ, R129 ;  /* 0x000000ffff9e7224 */ /* 0x000fe200078e0081 */
[----:B------:R-:W-:Y:S01]  /*15930*/  HMMA.16816.F32.BF16 R120, R8, R22, R56 ;  /* 0x000000160878723c */ /* 0x000fe20000041838 */
[----:B------:R-:W-:Y:S02]  /*15940*/  IMAD.MOV.U32 R82, RZ, RZ, R128 ;  /* 0x000000ffff527224 */ /* 0x000fe400078e0080 */
[----:B------:R-:W-:-:S03]  /*15950*/  IMAD.WIDE.U32 R6, R6, -0x2daee0ad, RZ ;  /* 0xd2511f5306067825 */ /* 0x000fc600078e00ff */
[----:B------:R-:W-:Y:S02]  /*15960*/  HMMA.16816.F32.BF16 R128, R8, R18, R40 ;  /* 0x000000120880723c */ /* 0x000fe40000041828 */
[----:B------:R-:W-:-:S05]  /*15970*/  LOP3.LUT R7, R7, UR4, R70, 0x96, !PT ;  /* 0x0000000407077c12 */ /* 0x000fca000f8e9646 */
        /* <DEDUP_REMOVED lines=17> */
[----:B-1----:R-:W-:-:S07]  /*15a90*/  LOP3.LUT R5, R6, 0xffff, RZ, 0xc0, !PT ;  /* 0x0000ffff06057812 */ /* 0x002fce00078ec0ff */
[----:B------:R1:W-:Y:S01]  /*15aa0*/  MUFU.EX2 R49, R9 ;  /* 0x0000000900317308 */ /* 0x0003e20000000800 */
[----:B------:R-:W-:Y:S01]  /*15ab0*/  IMAD.MOV.U32 R89, RZ, RZ, R146 ;  /* 0x000000ffff597224 */ /* 0x000fe200078e0092 */
[----:B--2---:R-:W-:Y:S02]  /*15ac0*/  SHF.R.U32.HI R8, RZ, 0x8, R5 ;  /* 0x00000008ff087819 */ /* 0x004fe40000011605 */
[----:B------:R-:W-:-:S04]  /*15ad0*/  LOP3.LUT R5, R6, 0xff, RZ, 0xc0, !PT ;  /* 0x000000ff06057812 */ /* 0x000fc800078ec0ff */
[----:B------:R-:W-:Y:S01]  /*15ae0*/  PRMT R15, R5, 0x5410, R8 ;  /* 0x00005410050f7816 */ /* 0x000fe20000000008 */
[----:B-1----:R-:W-:Y:S01]  /*15af0*/  FFMA.FTZ R9, R112, UR29, -R2 ;  /* 0x0000001d70097c23 */ /* 0x002fe20008010802 */
[----:B------:R-:W-:-:S03]  /*15b00*/  SHF.R.U32.HI R5, RZ, 0x10, R6 ;  /* 0x00000010ff057819 */ /* 0x000fc60000011606 */
[----:B------:R1:W2:Y:S01]  /*15b10*/  MUFU.EX2 R146, R9 ;  /* 0x0000000900927308 */ /* 0x0002a20000000800 */
[----:B------:R-:W-:Y:S01]  /*15b20*/  LOP3.LUT R5, R5, 0xff, RZ, 0xc0, !PT ;  /* 0x000000ff05057812 */ /* 0x000fe200078ec0ff */
[----:B------:R-:W-:Y:S01]  /*15b30*/  FFMA.FTZ R8, R178, UR29, -R0 ;  /* 0x0000001db2087c23 */ /* 0x000fe20008010800 */
[----:B------:R-:W-:-:S05]  /*15b40*/  IMAD.MOV.U32 R86, RZ, RZ, R147 ;  /* 0x000000ffff567224 */ /* 0x000fca00078e0093 */
[----:B------:R4:W-:Y:S01]  /*15b50*/  MUFU.EX2 R143, R8 ;  /* 0x00000008008f7308 */ /* 0x0009e20000000800 */
[----:B-1----:R-:W-:Y:S02]  /*15b60*/  SHF.R.U32.HI R9, RZ, 0x18, R6 ;  /* 0x00000018ff097819 */ /* 0x002fe40000011606 */
[----:B------:R-:W-:Y:S01]  /*15b70*/  LOP3.LUT R6, R7, UR30, R12, 0x96, !PT ;  /* 0x0000001e07067c12 */ /* 0x000fe2000f8e960c */
[----:B------:R-:W-:Y:S01]  /*15b80*/  FFMA.FTZ R7, R115, UR29, -R0 ;  /* 0x0000001d73077c23 */ /* 0x000fe20008010800 */
[----:B------:R-:W-:Y:S02]  /*15b90*/  PRMT R11, R5, 0x5410, R9 ;  /* 0x00005410050b7816 */ /* 0x000fe40000000009 */
[C---:B------:R-:W-:Y:S01]  /*15ba0*/  LOP3.LUT R5, R6.reuse, 0xffff, RZ, 0xc0, !PT ;  /* 0x0000ffff06057812 */ /* 0x040fe200078ec0ff */
[----:B------:R1:W2:Y:S01]  /*15bb0*/  MUFU.EX2 R147, R7 ;  /* 0x0000000700937308 */ /* 0x0002a20000000800 */
[----:B------:R-:W-:Y:S02]  /*15bc0*/  LOP3.LUT R10, R6, 0xff, RZ, 0xc0, !PT ;  /* 0x000000ff060a7812 */ /* 0x000fe400078ec0ff */
[----:B------:R-:W-:-:S02]  /*15bd0*/  SHF.R.U32.HI R9, RZ, 0x18, R6 ;  /* 0x00000018ff097819 */ /* 0x000fc40000011606 */
[----:B----4-:R-:W-:Y:S01]  /*15be0*/  SHF.R.U32.HI R8, RZ, 0x8, R5 ;  /* 0x00000008ff087819 */ /* 0x010fe20000011605 */
[----:B------:R-:W-:Y:S02]  /*15bf0*/  IMAD.MOV.U32 R138, RZ, RZ, R96 ;  /* 0x000000ffff8a7224 */ /* 0x000fe400078e0060 */
[----:B------:R-:W-:Y:S01]  /*15c00*/  IMAD.MOV.U32 R96, RZ, RZ, R132 ;  /* 0x000000ffff607224 */ /* 0x000fe200078e0084 */
[----:B-1----:R-:W-:Y:S01]  /*15c10*/  SHF.R.U32.HI R7, RZ, 0x10, R6 ;  /* 0x00000010ff077819 */ /* 0x002fe20000011606 */
[----:B------:R-:W-:-:S03]  /*15c20*/  FFMA.FTZ R6, R188, UR29, -R0 ;  /* 0x0000001dbc067c23 */ /* 0x000fc60008010800 */
[----:B------:R-:W-:Y:S01]  /*15c30*/  LOP3.LUT R5, R7, 0xff, RZ, 0xc0, !PT ;  /* 0x000000ff07057812 */ /* 0x000fe200078ec0ff */
[----:B------:R1:W-:Y:S03]  /*15c40*/  MUFU.EX2 R57, R6 ;  /* 0x0000000600397308 */ /* 0x0003e60000000800 */
[----:B------:R-:W-:Y:S02]  /*15c50*/  PRMT R7, R5, 0x5410, R9 ;  /* 0x0000541005077816 */ /* 0x000fe40000000009 */
[----:B------:R-:W-:Y:S02]  /*15c60*/  HSET2.LE.AND R5, R15, R171, PT ;  /* 0x000000ab0f057233 */ /* 0x000fe40003803000 */
[----:B------:R-:W-:Y:S01]  /*15c70*/  PRMT R8, R10, 0x5410, R8 ;  /* 0x000054100a087816 */ /* 0x000fe20000000008 */
[----:B-1----:R-:W-:-:S04]  /*15c80*/  FFMA.FTZ R6, R181, UR29, -R0 ;  /* 0x0000001db5067c23 */ /* 0x002fc80008010800 */
[----:B------:R2:W1:Y:S02]  /*15c90*/  MUFU.EX2 R132, R6 ;  /* 0x0000000600847308 */ /* 0x0004640000000800 */
        /* <DEDUP_REMOVED lines=9> */
[----:B-1----:R-:W-:-:S04]  /*15d30*/  F2FP.BF16.F32.PACK_AB R6, R132, R57 ;  /* 0x000000398406723e */ /* 0x002fc800000010ff */
[----:B------:R-:W-:Y:S01]  /*15d40*/  LOP3.LUT R9, R5, R6, RZ, 0xc0, !PT ;  /* 0x0000000605097212 */ /* 0x000fe200078ec0ff */
[----:B------:R-:W-:Y:S02]  /*15d50*/  IMAD.MOV.U32 R75, RZ, RZ, R159 ;  /* 0x000000ffff4b7224 */ /* 0x000fe400078e009f */
[----:B------:R-:W-:Y:S02]  /*15d60*/  IMAD.MOV.U32 R157, RZ, RZ, R107 ;  /* 0x000000ffff9d7224 */ /* 0x000fe400078e006b */
[----:B------:R-:W-:Y:S02]  /*15d70*/  IMAD.MOV.U32 R159, RZ, RZ, R106 ;  /* 0x000000ffff9f7224 */ /* 0x000fe400078e006a */
[----:B------:R-:W-:Y:S02]  /*15d80*/  IMAD.MOV.U32 R184, RZ, RZ, R105 ;  /* 0x000000ffffb87224 */ /* 0x000fe400078e0069 */
[----:B------:R-:W-:Y:S02]  /*15d90*/  IMAD.MOV.U32 R182, RZ, RZ, R104 ;  /* 0x000000ffffb67224 */ /* 0x000fe400078e0068 */
[----:B------:R-:W-:Y:S07]  /*15da0*/  HMMA.16816.F32.BF16 R104, R8, R62, R36 ;  /* 0x0000003e0868723c */ /* 0x000fee0000041824 */
[----:B---3--:R-:W-:Y:S01]  /*15db0*/  FFMA.FTZ R38, R236, R69, R243 ;  /* 0x00000045ec267223 */ /* 0x008fe200000100f3 */
[----:B------:R-:W-:-:S02]  /*15dc0*/  IMAD.MOV.U32 R236, RZ, RZ, R185 ;  /* 0x000000ffffec7224 */ /* 0x000fc400078e00b9 */
[----:B------:R-:W-:Y:S02]  /*15dd0*/  IMAD.MOV.U32 R185, RZ, RZ, R184 ;  /* 0x000000ffffb97224 */ /* 0x000fe400078e00b8 */
[----:B------:R-:W-:Y:S02]  /*15de0*/  IMAD.MOV.U32 R184, RZ, RZ, R229 ;  /* 0x000000ffffb87224 */ /* 0x000fe400078e00e5 */
[----:B------:R-:W-:Y:S02]  /*15df0*/  IMAD.MOV.U32 R229, RZ, RZ, R82 ;  /* 0x000000ffffe57224 */ /* 0x000fe400078e0052 */
[----:B------:R-:W-:Y:S01]  /*15e00*/  FFMA.FTZ R37, R236, R65, R242 ;  /* 0x00000041ec257223 */ /* 0x000fe200000100f2 */
[----:B------:R-:W-:Y:S02]  /*15e10*/  IMAD.MOV.U32 R82, RZ, RZ, R227 ;  /* 0x000000ffff527224 */ /* 0x000fe400078e00e3 */
[----:B------:R-:W2:Y:S04]  /*15e20*/  LDL.LU R227, [R1+0x104] ;  /* 0x0001040001e37983 */ /* 0x000ea80000300800 */
[----:B------:R-:W3:Y:S01]  /*15e30*/  LDL.LU R236, [R1+0x40] ;  /* 0x0000400001ec7983 */ /* 0x000ee20000300800 */
[----:B------:R-:W-:-:S06]  /*15e40*/  UIADD3 UR37, UR37, 0x3, URZ ;  /* 0x0000000325257890 */ /* 0x000fcc000fffe03f */
        /* <DEDUP_REMOVED lines=12> */
[----:B------:R-:W-:Y:S02]  /*15f10*/  IMAD.MOV.U32 R90, RZ, RZ, R109 ;  /* 0x000000ffff5a7224 */ /* 0x000fe400078e006d */
[----:B------:R-:W-:Y:S02]  /*15f20*/  IMAD.MOV.U32 R28, RZ, RZ, R110 ;  /* 0x000000ffff1c7224 */ /* 0x000fe400078e006e */
[----:B------:R-:W-:Y:S02]  /*15f30*/  IMAD.MOV.U32 R95, RZ, RZ, R102 ;  /* 0x000000ffff5f7224 */ /* 0x000fe400078e0066 */
[----:B------:R-:W-:Y:S02]  /*15f40*/  IMAD.MOV.U32 R98, RZ, RZ, R108 ;  /* 0x000000ffff627224 */ /* 0x000fe400078e006c */
[----:B------:R-:W-:Y:S01]  /*15f50*/  IMAD.MOV.U32 R163, RZ, RZ, R100 ;  /* 0x000000ffffa37224 */ /* 0x000fe200078e0064 */
[----:B------:R-:W-:Y:S01]  /*15f60*/  HMMA.16816.F32.BF16 R108, R8, R76, R32 ;  /* 0x0000004c086c723c */ /* 0x000fe20000041820 */
[----:B------:R-:W-:-:S05]  /*15f70*/  IMAD.WIDE.U32 R6, R6, -0x2daee0ad, RZ ;  /* 0xd2511f5306067825 */ /* 0x000fca00078e00ff */
[----:B------:R-:W-:Y:S01]  /*15f80*/  HMMA.16816.F32.BF16 R100, R8, R60, R44 ;  /* 0x0000003c0864723c */ /* 0x000fe2000004182c */
[----:B------:R-:W-:-:S06]  /*15f90*/  LOP3.LUT R7, R7, UR4, R80, 0x96, !PT ;  /* 0x0000000407077c12 */ /* 0x000fcc000f8e9650 */
        /* <DEDUP_REMOVED lines=17> */
[----:B------:R-:W-:Y:S01]  /*160b0*/  LOP3.LUT R14, R13, UR18, R74, 0x96, !PT ;  /* 0x000000120d0e7c12 */ /* 0x000fe2000f8e964a */
[----:B------:R-:W-:Y:S01]  /*160c0*/  IMAD.WIDE.U32 R10, R11, -0x2daee0ad, RZ ;  /* 0xd2511f530b0a7825 */ /* 0x000fe200078e00ff */
[----:B------:R-:W-:Y:S02]  /*160d0*/  LOP3.LUT R18, R7, UR30, R8, 0x96, !PT ;  /* 0x0000001e07127c12 */ /* 0x000fe4000f8e9608 */
[----:B------:R-:W-:-:S02]  /*160e0*/  LOP3.LUT R23, R6, 0xffff, RZ, 0xc0, !PT ;  /* 0x0000ffff06177812 */ /* 0x000fc400078ec0ff */
[----:B------:R-:W-:Y:S02]  /*160f0*/  LOP3.LUT R26, R6, 0xff, RZ, 0xc0, !PT ;  /* 0x000000ff061a7812 */ /* 0x000fe400078ec0ff */
[--C-:B------:R-:W-:Y:S02]  /*16100*/  SHF.R.U32.HI R25, RZ, 0x10, R6.reuse ;  /* 0x00000010ff197819 */ /* 0x100fe40000011606 */
[----:B------:R-:W-:Y:S01]  /*16110*/  SHF.R.U32.HI R24, RZ, 0x18, R6 ;  /* 0x00000018ff187819 */ /* 0x000fe20000011606 */
[----:B------:R-:W-:Y:S01]  /*16120*/  IMAD.WIDE.U32 R6, R15, -0x2daee0ad, RZ ;  /* 0xd2511f530f067825 */ /* 0x000fe200078e00ff */
[----:B------:R-:W-:-:S04]  /*16130*/  LOP3.LUT R13, R53, UR6, R12, 0x96, !PT ;  /* 0x00000006350d7c12 */ /* 0x000fc8000f8e960c */
[----:B------:R-:W-:Y:S01]  /*16140*/  LOP3.LUT R12, R7, UR4, R80, 0x96, !PT ;  /* 0x00000004070c7c12 */ /* 0x000fe2000f8e9650 */
        /* <DEDUP_REMOVED lines=23> */
[----:B------:R-:W-:Y:S02]  /*162c0*/  LOP3.LUT R21, R9, UR20, R12, 0x96, !PT ;  /* 0x0000001409157c12 */ /* 0x000fe4000f8e960c */
[----:B------:R-:W-:Y:S01]  /*162d0*/  SHF.R.U32.HI R5, RZ, 0x8, R23 ;  /* 0x00000008ff057819 */ /* 0x000fe20000011617 */
[----:B------:R-:W-:Y:S01]  /*162e0*/  IMAD.WIDE.U32 R10, R10, -0x326172a9, RZ ;  /* 0xcd9e8d570a0a7825 */ /* 0x000fe200078e00ff */
[----:B------:R-:W-:Y:S02]  /*162f0*/  LOP3.LUT R9, R7, UR30, R8, 0x96, !PT ;  /* 0x0000001e07097c12 */ /* 0x000fe4000f8e9608 */
[C---:B------:R-:W-:Y:S02]  /*16300*/  LOP3.LUT R12, R6.reuse, 0xffff, RZ, 0xc0, !PT ;  /* 0x0000ffff060c7812 */ /* 0x040fe400078ec0ff */
[----:B------:R-:W-:Y:S02]  /*16310*/  LOP3.LUT R19, R6, 0xff, RZ, 0xc0, !PT ;  /* 0x000000ff06137812 */ /* 0x000fe400078ec0ff */
[----:B------:R-:W-:-:S02]  /*16320*/  SHF.R.U32.HI R17, RZ, 0x10, R6 ;  /* 0x00000010ff117819 */ /* 0x000fc40000011606 */
[----:B------:R-:W-:Y:S01]  /*16330*/  SHF.R.U32.HI R15, RZ, 0x18, R6 ;  /* 0x00000018ff0f7819 */ /* 0x000fe20000011606 */
[----:B------:R-:W-:Y:S01]  /*16340*/  IMAD.WIDE.U32 R6, R13, -0x326172a9, RZ ;  /* 0xcd9e8d570d067825 */ /* 0x000fe200078e00ff */
[----:B------:R-:W-:Y:S02]  /*16350*/  PRMT R33, R26, 0x5410, R5 ;  /* 0x000054101a217816 */ /* 0x000fe40000000005 */
[----:B------:R-:W-:Y:S02]  /*16360*/  LOP3.LUT R36, R11, UR20, R14, 0x96, !PT ;  /* 0x000000140b247c12 */ /* 0x000fe4000f8e960e */
[----:B------:R-:W-:Y:S02]  /*16370*/  LOP3.LUT R5, R25, 0xff, RZ, 0xc0, !PT ;  /* 0x000000ff19057812 */ /* 0x000fe400078ec0ff */
[C---:B------:R-:W-:Y:S02]  /*16380*/  LOP3.LUT R11, R6.reuse, 0xffff, RZ, 0xc0, !PT ;  /* 0x0000ffff060b7812 */ /* 0x040fe400078ec0ff */
[----:B------:R-:W-:-:S02]  /*16390*/  LOP3.LUT R22, R6, 0xff, RZ, 0xc0, !PT ;  /* 0x000000ff06167812 */ /* 0x000fc400078ec0ff */
[--C-:B------:R-:W-:Y:S02]  /*163a0*/  SHF.R.U32.HI R14, RZ, 0x10, R6.reuse ;  /* 0x00000010ff0e7819 */ /* 0x100fe40000011606 */
[----:B------:R-:W-:Y:S02]  /*163b0*/  SHF.R.U32.HI R13, RZ, 0x18, R6 ;  /* 0x00000018ff0d7819 */ /* 0x000fe40000011606 */
[----:B------:R-:W-:Y:S01]  /*163c0*/  PRMT R26, R5, 0x5410, R24 ;  /* 0x00005410051a7816 */ /* 0x000fe20000000018 */
[----:B------:R-:W-:-:S04]  /*163d0*/  FFMA.FTZ R5, R250, UR29, -R4 ;  /* 0x0000001dfa057c23 */ /* 0x000fc80008010804 */
[----:B------:R1:W4:Y:S02]  /*163e0*/  MUFU.EX2 R45, R5 ;  /* 0x00000005002d7308 */ /* 0x0003240000000800 */
[----:B-1----:R-:W-:-:S06]  /*163f0*/  FFMA.FTZ R5, R249, UR29, -R4 ;  /* 0x0000001df9057c23 */ /* 0x002fcc0008010804 */
[----:B------:R1:W4:Y:S02]  /*16400*/  MUFU.EX2 R46, R5 ;  /* 0x00000005002e7308 */ /* 0x0003240000000800 */
[----:B-1----:R-:W-:Y:S01]  /*16410*/  SHF.R.U32.HI R5, RZ, 0x8, R12 ;  /* 0x00000008ff057819 */ /* 0x002fe2000001160c */
[----:B---3--:R-:W-:Y:S01]  /*16420*/  FFMA.FTZ R35, R236, R54, R83 ;  /* 0x00000036ec237223 */ /* 0x008fe20000010053 */
[----:B------:R-:W-:Y:S02]  /*16430*/  IMAD.MOV.U32 R236, RZ, RZ, R229 ;  /* 0x000000ffffec7224 */ /* 0x000fe400078e00e5 */
[----:B--2---:R-:W-:Y:S02]  /*16440*/  IMAD.MOV.U32 R202, RZ, RZ, R227 ;  /* 0x000000ffffca7224 */ /* 0x004fe400078e00e3 */
[----:B------:R-:W-:Y:S01]  /*16450*/  FFMA.FTZ R39, R236, R71, R81 ;  /* 0x00000047ec277223 */ /* 0x000fe20000010051 */
[----:B------:R-:W-:Y:S02]  /*16460*/  IMAD.MOV.U32 R236, RZ, RZ, R28 ;  /* 0x000000ffffec7224 */ /* 0x000fe400078e001c */
[----:B------:R-:W-:Y:S01]  /*16470*/  FFMA.FTZ R6, R202, UR29, -R4 ;  /* 0x0000001dca067c23 */ /* 0x000fe20008010804 */
[----:B------:R-:W-:-:S02]  /*16480*/  IMAD.MOV.U32 R229, RZ, RZ, R162 ;  /* 0x000000ffffe57224 */ /* 0x000fc400078e00a2 */
[----:B------:R-:W-:Y:S02]  /*16490*/  IMAD.MOV.U32 R202, RZ, RZ, R236 ;  /* 0x000000ffffca7224 */ /* 0x000fe400078e00ec */
[----:B------:R-:W-:Y:S01]  /*164a0*/  IMAD.MOV.U32 R236, RZ, RZ, R185 ;  /* 0x000000ffffec7224 */ /* 0x000fe200078e00b9 */
[----:B------:R1:W2:Y:S01]  /*164b0*/  MUFU.EX2 R44, R6 ;  /* 0x00000006002c7308 */ /* 0x0002a20000000800 */
[----:B------:R-:W-:Y:S02]  /*164c0*/  IMAD.MOV.U32 R185, RZ, RZ, R184 ;  /* 0x000000ffffb97224 */ /* 0x000fe400078e00b8 */
[----:B------:R-:W-:Y:S02]  /*164d0*/  IMAD.MOV.U32 R184, RZ, RZ, R229 ;  /* 0x000000ffffb87224 */ /* 0x000fe400078e00e5 */
[----:B------:R-:W-:Y:S02]  /*164e0*/  IMAD.MOV.U32 R229, RZ, RZ, R82 ;  /* 0x000000ffffe57224 */ /* 0x000fe400078e0052 */
[----:B------:R-:W-:-:S02]  /*164f0*/  IMAD.MOV.U32 R82, RZ, RZ, R89 ;  /* 0x000000ffff527224 */ /* 0x000fc400078e0059 */
[----:B------:R-:W-:Y:S01]  /*16500*/  IMAD.MOV.U32 R89, RZ, RZ, R86 ;  /* 0x000000ffff597224 */ /* 0x000fe200078e0056 */
[----:B------:R-:W-:Y:S01]  /*16510*/  LOP3.LUT R28, R7, UR30, R10, 0x96, !PT ;  /* 0x0000001e071c7c12 */ /* 0x000fe2000f8e960a */
[----:B------:R-:W-:Y:S02]  /*16520*/  IMAD.MOV.U32 R86, RZ, RZ, R91 ;  /* 0x000000ffff567224 */ /* 0x000fe400078e005b */
[----:B------:R-:W-:Y:S02]  /*16530*/  IMAD.MOV.U32 R91, RZ, RZ, R68 ;  /* 0x000000ffff5b7224 */ /* 0x000fe400078e0044 */
[----:B-1----:R-:W-:Y:S01]  /*16540*/  FFMA.FTZ R6, R202, UR29, -R4 ;  /* 0x0000001dca067c23 */ /* 0x002fe20008010804 */
[----:B------:R-:W-:-:S03]  /*16550*/  IMAD.MOV.U32 R68, RZ, RZ, R55 ;  /* 0x000000ffff447224 */ /* 0x000fc600078e0037 */
[----:B------:R1:W3:Y:S01]  /*16560*/  MUFU.EX2 R65, R6 ;  /* 0x0000000600417308 */ /* 0x0002e20000000800 */
[----:B------:R-:W-:Y:S02]  /*16570*/  IMAD.MOV.U32 R55, RZ, RZ, R136 ;  /* 0x000000ffff377224 */ /* 0x000fe400078e0088 */
[----:B------:R-:W-:Y:S02]  /*16580*/  IMAD.MOV.U32 R136, RZ, RZ, R138 ;  /* 0x000000ffff887224 */ /* 0x000fe400078e008a */
[----:B------:R-:W-:Y:S02]  /*16590*/  IMAD.MOV.U32 R138, RZ, RZ, R156 ;  /* 0x000000ffff8a7224 */ /* 0x000fe400078e009c */
[----:B------:R-:W-:Y:S02]  /*165a0*/  IMAD.MOV.U32 R156, RZ, RZ, R144 ;  /* 0x000000ffff9c7224 */ /* 0x000fe400078e0090 */
[----:B------:R-:W-:Y:S02]  /*165b0*/  IMAD.MOV.U32 R144, RZ, RZ, R97 ;  /* 0x000000ffff907224 */ /* 0x000fe400078e0061 */
[----:B------:R-:W-:-:S02]  /*165c0*/  IMAD.MOV.U32 R59, RZ, RZ, R184 ;  /* 0x000000ffff3b7224 */ /* 0x000fc400078e00b8 */
[----:B-1----:R-:W-:-:S04]  /*165d0*/  IMAD.WIDE.U32 R6, R27, -0x2daee0ad, RZ ;  /* 0xd2511f531b067825 */ /* 0x002fc800078e00ff */
[----:B------:R-:W-:Y:S01]  /*165e0*/  IMAD.MOV.U32 R97, RZ, RZ, R90 ;  /* 0x000000ffff617224 */ /* 0x000fe200078e005a */
[----:B------:R-:W-:Y:S01]  /*165f0*/  LOP3.LUT R8, R7, UR36, R20, 0x96, !PT ;  /* 0x0000002407087c12 */ /* 0x000fe2000f8e9614 */
[----:B------:R-:W-:Y:S01]  /*16600*/  IMAD.MOV.U32 R184, RZ, RZ, R91 ;  /* 0x000000ffffb87224 */ /* 0x000fe200078e005b */
[C---:B------:R-:W-:Y:S01]  /*16610*/  LOP3.LUT R20, R6.reuse, 0xffff, RZ, 0xc0, !PT ;  /* 0x0000ffff06147812 */ /* 0x040fe200078ec0ff */
[----:B------:R-:W-:Y:S01]  /*16620*/  IMAD.MOV.U32 R90, RZ, RZ, R226 ;  /* 0x000000ffff5a7224 */ /* 0x000fe200078e00e2 */
[----:B------:R-:W-:Y:S02]  /*16630*/  LOP3.LUT R25, R6, 0xff, RZ, 0xc0, !PT ;  /* 0x000000ff06197812 */ /* 0x000fe400078ec0ff */
[--C-:B------:R-:W-:Y:S02]  /*16640*/  SHF.R.U32.HI R24, RZ, 0x10, R6.reuse ;  /* 0x00000010ff187819 */ /* 0x100fe40000011606 */
[----:B------:R-:W-:Y:S01]  /*16650*/  SHF.R.U32.HI R23, RZ, 0x18, R6 ;  /* 0x00000018ff177819 */ /* 0x000fe20000011606 */
[----:B------:R-:W-:Y:S01]  /*16660*/  FFMA.FTZ R6, R244, UR29, -R4 ;  /* 0x0000001df4067c23 */ /* 0x000fe20008010804 */
[----:B------:R-:W-:-:S02]  /*16670*/  PRMT R91, R19, 0x5410, R5 ;  /* 0x00005410135b7816 */ /* 0x000fc40000000005 */
[----:B------:R-:W-:Y:S01]  /*16680*/  LOP3.LUT R5, R17, 0xff, RZ, 0xc0, !PT ;  /* 0x000000ff11057812 */ /* 0x000fe200078ec0ff */
[----:B------:R-:W-:Y:S01]  /*16690*/  IMAD.MOV.U32 R50, RZ, RZ, R90 ;  /* 0x000000ffff327224 */ /* 0x000fe200078e005a */
[----:B------:R1:W-:Y:S02]  /*166a0*/  MUFU.EX2 R250, R6 ;  /* 0x0000000600fa7308 */ /* 0x0003e40000000800 */
[----:B------:R-:W-:Y:S01]  /*166b0*/  PRMT R90, R5, 0x5410, R15 ;  /* 0x00005410055a7816 */ /* 0x000fe2000000000f */
[----:B------:R-:W-:Y:S01]  /*166c0*/  FFMA.FTZ R5, R232, UR29, -R4 ;  /* 0x0000001de8057c23 */ /* 0x000fe20008010804 */
[----:B------:R-:W-:Y:S02]  /*166d0*/  IMAD.MOV.U32 R72, RZ, RZ, R185 ;  /* 0x000000ffff487224 */ /* 0x000fe400078e00b9 */
[----:B------:R-:W-:Y:S02]  /*166e0*/  IMAD.MOV.U32 R185, RZ, RZ, R89 ;  /* 0x000000ffffb97224 */ /* 0x000fe400078e0059 */
[----:B------:R4:W-:Y:S01]  /*166f0*/  MUFU.EX2 R249, R5 ;  /* 0x0000000500f97308 */ /* 0x0009e20000000800 */
[----:B------:R-:W-:-:S02]  /*16700*/  IMAD.MOV.U32 R89, RZ, RZ, R68 ;  /* 0x000000ffff597224 */ /* 0x000fc400078e0044 */
[----:B-1----:R-:W-:Y:S01]  /*16710*/  FFMA.FTZ R6, R237, UR29, -R4 ;  /* 0x0000001ded067c23 */ /* 0x002fe20008010804 */
[----:B------:R-:W-:-:S04]  /*16720*/  IMAD.MOV.U32 R51, RZ, RZ, R138 ;  /* 0x000000ffff337224 */ /* 0x000fc800078e008a */
[----:B------:R1:W-:Y:S01]  /*16730*/  MUFU.EX2 R244, R6 ;  /* 0x0000000600f47308 */ /* 0x0003e20000000800 */
[----:B------:R-:W-:Y:S02]  /*16740*/  IMAD.MOV.U32 R56, RZ, RZ, R55 ;  /* 0x000000ffff387224 */ /* 0x000fe400078e0037 */
[----:B----4-:R-:W-:Y:S01]  /*16750*/  FFMA.FTZ R5, R201, UR29, -R4 ;  /* 0x0000001dc9057c23 */ /* 0x010fe20008010804 */
[----:B------:R-:W-:Y:S02]  /*16760*/  IMAD.MOV.U32 R74, RZ, RZ, R136 ;  /* 0x000000ffff4a7224 */ /* 0x000fe400078e0088 */
[----:B------:R-:W-:Y:S02]  /*16770*/  IMAD.MOV.U32 R68, RZ, RZ, R156 ;  /* 0x000000ffff447224 */ /* 0x000fe400078e009c */
[----:B------:R-:W-:Y:S01]  /*16780*/  IMAD.MOV.U32 R138, RZ, RZ, R144 ;  /* 0x000000ffff8a7224 */ /* 0x000fe200078e0090 */
[----:B------:R4:W-:Y:S01]  /*16790*/  MUFU.EX2 R242, R5 ;  /* 0x0000000500f27308 */ /* 0x0009e20000000800 */
[----:B------:R-:W-:-:S02]  /*167a0*/  IMAD.MOV.U32 R144, RZ, RZ, R97 ;  /* 0x000000ffff907224 */ /* 0x000fc400078e0061 */
[----:B------:R-:W-:Y:S02]  /*167b0*/  IMAD.MOV.U32 R156, RZ, RZ, R95 ;  /* 0x000000ffff9c7224 */ /* 0x000fe400078e005f */
[----:B-1----:R-:W-:-:S04]  /*167c0*/  IMAD.WIDE.U32 R6, R21, -0x2daee0ad, RZ ;  /* 0xd2511f5315067825 */ /* 0x002fc800078e00ff */
[----:B------:R-:W-:Y:S01]  /*167d0*/  IMAD.MOV.U32 R136, RZ, RZ, R98 ;  /* 0x000000ffff887224 */ /* 0x000fe200078e0062 */
[----:B------:R-:W-:Y:S01]  /*167e0*/  LOP3.LUT R34, R7, UR36, R16, 0x96, !PT ;  /* 0x0000002407227c12 */ /* 0x000fe2000f8e9610 */
[----:B------:R-:W-:Y:S01]  /*167f0*/  IMAD.MOV.U32 R55, RZ, RZ, R96 ;  /* 0x000000ffff377224 */ /* 0x000fe200078e0060 */
[C---:B------:R-:W-:Y:S02]  /*16800*/  LOP3.LUT R95, R6.reuse, 0xffff, RZ, 0xc0, !PT ;  /* 0x0000ffff065f7812 */ /* 0x040fe400078ec0ff */
[----:B------:R-:W-:Y:S01]  /*16810*/  LOP3.LUT R98, R6, 0xff, RZ, 0xc0, !PT ;  /* 0x000000ff06627812 */ /* 0x000fe200078ec0ff */
[----:B----4-:R-:W-:Y:S01]  /*16820*/  FFMA.FTZ R5, R200, UR29, -R4 ;  /* 0x0000001dc8057c23 */ /* 0x010fe20008010804 */
[--C-:B------:R-:W-:Y:S02]  /*16830*/  SHF.R.U32.HI R96, RZ, 0x10, R6.reuse ;  /* 0x00000010ff607819 */ /* 0x100fe40000011606 */
[----:B------:R-:W-:Y:S01]  /*16840*/  SHF.R.U32.HI R97, RZ, 0x18, R6 ;  /* 0x00000018ff617819 */ /* 0x000fe20000011606 */
[----:B------:R-:W-:Y:S01]  /*16850*/  IMAD.WIDE.U32 R6, R29, -0x2daee0ad, RZ ;  /* 0xd2511f531d067825 */ /* 0x000fe200078e00ff */
[----:B------:R1:W-:Y:S02]  /*16860*/  MUFU.EX2 R243, R5 ;  /* 0x0000000500f37308 */ /* 0x0003e40000000800 */
[----:B------:R-:W-:-:S02]  /*16870*/  LOP3.LUT R15, R6, 0xffff, RZ, 0xc0, !PT ;  /* 0x0000ffff060f7812 */ /* 0x000fc400078ec0ff */
[----:B------:R-:W-:Y:S02]  /*16880*/  LOP3.LUT R19, R6, 0xff, RZ, 0xc0, !PT ;  /* 0x000000ff06137812 */ /* 0x000fe400078ec0ff */
[--C-:B------:R-:W-:Y:S02]  /*16890*/  SHF.R.U32.HI R17, RZ, 0x10, R6.reuse ;  /* 0x00000010ff117819 */ /* 0x100fe40000011606 */
[----:B------:R-:W-:Y:S02]  /*168a0*/  SHF.R.U32.HI R16, RZ, 0x18, R6 ;  /* 0x00000018ff107819 */ /* 0x000fe40000011606 */
[----:B------:R-:W-:Y:S01]  /*168b0*/  SHF.R.U32.HI R6, RZ, 0x8, R11 ;  /* 0x00000008ff067819 */ /* 0x000fe2000001160b */
[----:B------:R-:W-:Y:S01]  /*168c0*/  IMAD.MOV.U32 R73, RZ, RZ, R236 ;  /* 0x000000ffff497224 */ /* 0x000fe200078e00ec */
[----:B-1----:R-:W-:Y:S01]  /*168d0*/  LOP3.LUT R5, R7, UR36, R30, 0x96, !PT ;  /* 0x0000002407057c12 */ /* 0x002fe2000f8e961e */
[----:B------:R-:W-:Y:S01]  /*168e0*/  FFMA.FTZ R7, R179, UR29, -R4 ;  /* 0x0000001db3077c23 */ /* 0x000fe20008010804 */
[----:B------:R-:W-:-:S02]  /*168f0*/  PRMT R84, R22, 0x5410, R6 ;  /* 0x0000541016547816 */ /* 0x000fc40000000006 */
[----:B------:R-:W-:Y:S01]  /*16900*/  LOP3.LUT R6, R14, 0xff, RZ, 0xc0, !PT ;  /* 0x000000ff0e067812 */ /* 0x000fe200078ec0ff */
[----:B------:R1:W-:Y:S01]  /*16910*/  MUFU.EX2 R236, R7 ;  /* 0x0000000700ec7308 */ /* 0x0003e20000000800 */
[--C-:B------:R-:W-:Y:S01]  /*16920*/  FFMA.FTZ R10, R183, UR29, -R4.reuse ;  /* 0x0000001db70a7c23 */ /* 0x100fe20008010804 */
[--C-:B------:R-:W-:Y:S01]  /*16930*/  FFMA.FTZ R14, R87, UR29, -R4.reuse ;  /* 0x0000001d570e7c23 */ /* 0x100fe20008010804 */
[----:B------:R-:W-:Y:S01]  /*16940*/  PRMT R83, R6, 0x5410, R13 ;  /* 0x0000541006537816 */ /* 0x000fe2000000000d */
[--C-:B------:R-:W-:Y:S01]  /*16950*/  FFMA.FTZ R6, R172, UR29, -R4.reuse ;  /* 0x0000001dac067c23 */ /* 0x100fe20008010804 */
[--C-:B------:R-:W-:Y:S01]  /*16960*/  FFMA.FTZ R13, R169, UR29, -R4.reuse ;  /* 0x0000001da90d7c23 */ /* 0x100fe20008010804 */
[----:B------:R-:W-:Y:S02]  /*16970*/  IMAD.MOV.U32 R58, RZ, RZ, R229 ;  /* 0x000000ffff3a7224 */ /* 0x000fe400078e00e5 */
[----:B------:R-:W-:Y:S01]  /*16980*/  MUFU.EX2 R229, R6 ;  /* 0x0000000600e57308 */ /* 0x000fe20000000800 */
[----:B-1----:R-:W-:-:S07]  /*16990*/  FFMA.FTZ R7, R175, UR29, -R4 ;  /* 0x0000001daf077c23 */ /* 0x002fce0008010804 */
[----:B------:R1:W-:Y:S01]  /*169a0*/  MUFU.EX2 R232, R7 ;  /* 0x0000000700e87308 */ /* 0x0003e20000000800 */
[----:B------:R-:W-:Y:S01]  /*169b0*/  LOP3.LUT R11, R9, 0xff, RZ, 0xc0, !PT ;  /* 0x000000ff090b7812 */ /* 0x000fe200078ec0ff */
[----:B-1----:R-:W-:Y:S01]  /*169c0*/  FFMA.FTZ R7, R170, UR29, -R4 ;  /* 0x0000001daa077c23 */ /* 0x002fe20008010804 */
[----:B------:R-:W-:-:S04]  /*169d0*/  LOP3.LUT R4, R18, 0xffff, RZ, 0xc0, !PT ;  /* 0x0000ffff12047812 */ /* 0x000fc800078ec0ff */
[----:B------:R-:W-:Y:S02]  /*169e0*/  SHF.R.U32.HI R6, RZ, 0x8, R4 ;  /* 0x00000008ff067819 */ /* 0x000fe40000011604 */
[----:B------:R-:W-:-:S04]  /*169f0*/  LOP3.LUT R4, R18, 0xff, RZ, 0xc0, !PT ;  /* 0x000000ff12047812 */ /* 0x000fc800078ec0ff */
[----:B------:R-:W-:Y:S02]  /*16a00*/  PRMT R22, R4, 0x5410, R6 ;  /* 0x0000541004167816 */ /* 0x000fe40000000006 */
[----:B------:R-:W-:Y:S02]  /*16a10*/  SHF.R.U32.HI R6, RZ, 0x10, R18 ;  /* 0x00000010ff067819 */ /* 0x000fe40000011612 */
[----:B------:R-:W-:Y:S01]  /*16a20*/  LOP3.LUT R4, R9, 0xffff, RZ, 0xc0, !PT ;  /* 0x0000ffff09047812 */ /* 0x000fe200078ec0ff */
[----:B------:R1:W-:Y:S01]  /*16a30*/  MUFU.EX2 R202, R7 ;  /* 0x0000000700ca7308 */ /* 0x0003e20000000800 */
[----:B------:R-:W-:-:S07]  /*16a40*/  IMAD.MOV.U32 R48, RZ, RZ, R225 ;  /* 0x000000ffff307224 */ /* 0x000fce00078e00e1 */
[----:B------:R4:W-:Y:S01]  /*16a50*/  MUFU.EX2 R237, R10 ;  /* 0x0000000a00ed7308 */ /* 0x0009e20000000800 */
[----:B------:R-:W-:Y:S01]  /*16a60*/  IMAD.MOV.U32 R75, RZ, RZ, R82 ;  /* 0x000000ffff4b7224 */ /* 0x000fe200078e0052 */
[----:B-1----:R-:W-:Y:S02]  /*16a70*/  LOP3.LUT R7, R6, 0xff, RZ, 0xc0, !PT ;  /* 0x000000ff06077812 */ /* 0x002fe400078ec0ff */
[----:B------:R-:W-:Y:S02]  /*16a80*/  SHF.R.U32.HI R6, RZ, 0x8, R4 ;  /* 0x00000008ff067819 */ /* 0x000fe40000011604 */
[----:B----4-:R-:W-:Y:S02]  /*16a90*/  SHF.R.U32.HI R10, RZ, 0x10, R9 ;  /* 0x00000010ff0a7819 */ /* 0x010fe40000011609 */
[----:B------:R-:W-:Y:S01]  /*16aa0*/  PRMT R87, R11, 0x5410, R6 ;  /* 0x000054100b577816 */ /* 0x000fe20000000006 */
[----:B------:R-:W-:Y:S01]  /*16ab0*/  FFMA.FTZ R6, R48, UR29, -R3 ;  /* 0x0000001d30067c23 */ /* 0x000fe20008010803 */
[----:B------:R-:W-:Y:S01]  /*16ac0*/  SHF.R.U32.HI R9, RZ, 0x18, R9 ;  /* 0x00000018ff097819 */ /* 0x000fe20000011609 */
[----:B------:R-:W-:Y:S01]  /*16ad0*/  IMAD.MOV.U32 R48, RZ, RZ, R50 ;  /* 0x000000ffff307224 */ /* 0x000fe200078e0032 */
[----:B------:R-:W-:Y:S01]  /*16ae0*/  LOP3.LUT R4, R10, 0xff, RZ, 0xc0, !PT ;  /* 0x000000ff0a047812 */ /* 0x000fe200078ec0ff */
[----:B------:R-:W-:-:S02]  /*16af0*/  IMAD.MOV.U32 R50, RZ, RZ, R51 ;  /* 0x000000ffff327224 */ /* 0x000fc400078e0033 */
[----:B------:R-:W-:Y:S01]  /*16b00*/  IMAD.MOV.U32 R82, RZ, RZ, R86 ;  /* 0x000000ffff527224 */ /* 0x000fe200078e0056 */
[----:B------:R-:W-:Y:S01]  /*16b10*/  PRMT R86, R4, 0x5410, R9 ;  /* 0x0000541004567816 */ /* 0x000fe20000000009 */
[----:B------:R-:W-:Y:S01]  /*16b20*/  IMAD.MOV.U32 R51, RZ, RZ, R56 ;  /* 0x000000ffff337224 */ /* 0x000fe200078e0038 */
[----:B------:R-:W-:Y:S01]  /*16b30*/  SHF.R.U32.HI R4, RZ, 0x8, R20 ;  /* 0x00000008ff047819 */ /* 0x000fe20000011614 */
[----:B------:R-:W-:Y:S02]  /*16b40*/  IMAD.MOV.U32 R56, RZ, RZ, R58 ;  /* 0x000000ffff387224 */ /* 0x000fe400078e003a */
[----:B------:R-:W-:Y:S02]  /*16b50*/  IMAD.MOV.U32 R58, RZ, RZ, R59 ;  /* 0x000000ffff3a7224 */ /* 0x000fe400078e003b */
[----:B------:R-:W-:Y:S02]  /*16b60*/  IMAD.MOV.U32 R59, RZ, RZ, R72 ;  /* 0x000000ffff3b7224 */ /* 0x000fe400078e0048 */
[----:B------:R-:W-:Y:S01]  /*16b70*/  IMAD.MOV.U32 R72, RZ, RZ, R73 ;  /* 0x000000ffff487224 */ /* 0x000fe200078e0049 */
[----:B------:R-:W-:Y:S01]  /*16b80*/  PRMT R54, R25, 0x5410, R4 ;  /* 0x0000541019367816 */ /* 0x000fe20000000004 */
[----:B------:R-:W-:Y:S01]  /*16b90*/  IMAD.MOV.U32 R73, RZ, RZ, R182 ;  /* 0x000000ffff497224 */ /* 0x000fe200078e00b6 */
[----:B------:R1:W-:Y:S01]  /*16ba0*/  MUFU.EX2 R183, R6 ;  /* 0x0000000600b77308 */ /* 0x0003e20000000800 */
[----:B------:R-:W-:Y:S01]  /*16bb0*/  IMAD.MOV.U32 R182, RZ, RZ, R157 ;  /* 0x000000ffffb67224 */ /* 0x000fe200078e009d */
[----:B------:R-:W-:Y:S01]  /*16bc0*/  LOP3.LUT R4, R24, 0xff, RZ, 0xc0, !PT ;  /* 0x000000ff18047812 */ /* 0x000fe200078ec0ff */
[----:B------:R-:W-:-:S02]  /*16bd0*/  IMAD.MOV.U32 R42, RZ, RZ, R50 ;  /* 0x000000ffff2a7224 */ /* 0x000fc400078e0032 */
[----:B------:R-:W-:Y:S02]  /*16be0*/  IMAD.MOV.U32 R43, RZ, RZ, R51 ;  /* 0x000000ffff2b7224 */ /* 0x000fe400078e0033 */
[----:B------:R-:W-:Y:S02]  /*16bf0*/  IMAD.MOV.U32 R51, RZ, RZ, R59 ;  /* 0x000000ffff337224 */ /* 0x000fe400078e003b */
[----:B------:R-:W-:Y:S02]  /*16c00*/  IMAD.MOV.U32 R59, RZ, RZ, R182 ;  /* 0x000000ffff3b7224 */ /* 0x000fe400078e00b6 */
[----:B-1----:R-:W-:Y:S01]  /*16c10*/  FFMA.FTZ R6, R48, UR29, -R3 ;  /* 0x0000001d30067c23 */ /* 0x002fe20008010803 */
[----:B------:R-:W-:Y:S02]  /*16c20*/  IMAD.MOV.U32 R48, RZ, RZ, R56 ;  /* 0x000000ffff307224 */ /* 0x000fe400078e0038 */
[----:B------:R-:W-:Y:S02]  /*16c30*/  IMAD.MOV.U32 R56, RZ, RZ, R72 ;  /* 0x000000ffff387224 */ /* 0x000fe400078e0048 */
[----:B------:R-:W-:Y:S01]  /*16c40*/  IMAD.MOV.U32 R72, RZ, RZ, R55 ;  /* 0x000000ffff487224 */ /* 0x000fe200078e0037 */
[----:B------:R-:W-:Y:S01]  /*16c50*/  PRMT R55, R4, 0x5410, R23 ;  /* 0x0000541004377816 */ /* 0x000fe20000000017 */
[----:B------:R1:W4:Y:S01]  /*16c60*/  MUFU.EX2 R182, R6 ;  /* 0x0000000600b67308 */ /* 0x0003220000000800 */
[----:B------:R-:W-:-:S04]  /*16c70*/  SHF.R.U32.HI R4, RZ, 0x8, R15 ;  /* 0x00000008ff047819 */ /* 0x000fc8000001160f */
[----:B------:R-:W-:Y:S02]  /*16c80*/  PRMT R41, R19, 0x5410, R4 ;  /* 0x0000541013297816 */ /* 0x000fe40000000004 */
[----:B------:R-:W-:Y:S02]  /*16c90*/  LOP3.LUT R4, R17, 0xff, RZ, 0xc0, !PT ;  /* 0x000000ff11047812 */ /* 0x000fe400078ec0ff */
[----:B------:R-:W-:Y:S01]  /*16ca0*/  SHF.R.U32.HI R12, RZ, 0x18, R18 ;  /* 0x00000018ff0c7819 */ /* 0x000fe20000011612 */
[----:B-1----:R-:W-:-:S04]  /*16cb0*/  FFMA.FTZ R6, R42, UR29, -R3 ;  /* 0x0000001d2a067c23 */ /* 0x002fc80008010803 */
[----:B------:R1:W-:Y:S01]  /*16cc0*/  MUFU.EX2 R181, R6 ;  /* 0x0000000600b57308 */ /* 0x0003e20000000800 */
[----:B------:R-:W-:Y:S02]  /*16cd0*/  PRMT R40, R4, 0x5410, R16 ;  /* 0x0000541004287816 */ /* 0x000fe40000000010 */
[----:B------:R-:W-:Y:S02]  /*16ce0*/  LOP3.LUT R4, R8, 0xffff, RZ, 0xc0, !PT ;  /* 0x0000ffff08047812 */ /* 0x000fe400078ec0ff */
[----:B------:R-:W-:Y:S02]  /*16cf0*/  PRMT R21, R7, 0x5410, R12 ;  /* 0x0000541007157816 */ /* 0x000fe4000000000c */
[----:B------:R-:W-:Y:S01]  /*16d00*/  SHF.R.U32.HI R7, RZ, 0x8, R4 ;  /* 0x00000008ff077819 */ /* 0x000fe20000011604 */
[----:B-1----:R-:W-:-:S04]  /*16d10*/  FFMA.FTZ R6, R43, UR29, -R3 ;  /* 0x0000001d2b067c23 */ /* 0x002fc80008010803 */
[----:B------:R1:W4:Y:S01]  /*16d20*/  MUFU.EX2 R180, R6 ;  /* 0x0000000600b47308 */ /* 0x0003220000000800 */
[----:B------:R-:W-:Y:S01]  /*16d30*/  LOP3.LUT R9, R8, 0xff, RZ, 0xc0, !PT ;  /* 0x000000ff08097812 */ /* 0x000fe200078ec0ff */
        /* <DEDUP_REMOVED lines=10> */
[----:B-1----:R-:W-:-:S04]  /*16de0*/  FFMA.FTZ R6, R50, UR29, -R3 ;  /* 0x0000001d32067c23 */ /* 0x002fc80008010803 */
[----:B------:R1:W-:Y:S01]  /*16df0*/  MUFU.EX2 R179, R6 ;  /* 0x0000000600b37308 */ /* 0x0003e20000000800 */
[----:B------:R-:W-:Y:S01]  /*16e00*/  IMAD.MOV.U32 R174, RZ, RZ, R72 ;  /* 0x000000ffffae7224 */ /* 0x000fe200078e0048 */
[----:B------:R-:W-:Y:S01]  /*16e10*/  PRMT R53, R9, 0x5410, R7 ;  /* 0x0000541009357816 */ /* 0x000fe20000000007 */
[----:B------:R-:W-:Y:S02]  /*16e20*/  IMAD.MOV.U32 R177, RZ, RZ, R59 ;  /* 0x000000ffffb17224 */ /* 0x000fe400078e003b */
[----:B------:R-:W-:Y:S01]  /*16e30*/  IMAD.MOV.U32 R47, RZ, RZ, R73 ;  /* 0x000000ffff2f7224 */ /* 0x000fe200078e0049 */
[----:B-1----:R-:W-:Y:S02]  /*16e40*/  SHF.R.U32.HI R6, RZ, 0x8, R4 ;  /* 0x00000008ff067819 */ /* 0x002fe40000011604 */
[----:B------:R-:W-:-:S04]  /*16e50*/  LOP3.LUT R4, R5, 0xff, RZ, 0xc0, !PT ;  /* 0x000000ff05047812 */ /* 0x000fc800078ec0ff */
[----:B------:R-:W-:Y:S01]  /*16e60*/  PRMT R18, R4, 0x5410, R6 ;  /* 0x0000541004127816 */ /* 0x000fe20000000006 */
[----:B------:R-:W-:Y:S01]  /*16e70*/  FFMA.FTZ R4, R240, UR29, -R3 ;  /* 0x0000001df0047c23 */ /* 0x000fe20008010803 */
[----:B------:R-:W-:Y:S01]  /*16e80*/  SHF.R.U32.HI R6, RZ, 0x10, R5 ;  /* 0x00000010ff067819 */ /* 0x000fe20000011605 */
[----:B------:R-:W-:Y:S02]  /*16e90*/  IMAD.MOV.U32 R42, RZ, RZ, R58 ;  /* 0x000000ffff2a7224 */ /* 0x000fe400078e003a */
[----:B------:R1:W-:Y:S01]  /*16ea0*/  MUFU.EX2 R188, R4 ;  /* 0x0000000400bc7308 */ /* 0x0003e20000000800 */
[--C-:B------:R-:W-:Y:S01]  /*16eb0*/  FFMA.FTZ R7, R247, UR29, -R3.reuse ;  /* 0x0000001df7077c23 */ /* 0x100fe20008010803 */
[----:B------:R-:W-:Y:S01]  /*16ec0*/  FFMA.FTZ R72, R198, UR29, -R3 ;  /* 0x0000001dc6487c23 */ /* 0x000fe20008010803 */
[----:B------:R-:W-:Y:S02]  /*16ed0*/  IMAD.MOV.U32 R198, RZ, RZ, R45 ;  /* 0x000000ffffc67224 */ /* 0x000fe400078e002d */
[----:B------:R-:W-:-:S02]  /*16ee0*/  IMAD.MOV.U32 R50, RZ, RZ, R51 ;  /* 0x000000ffff327224 */ /* 0x000fc400078e0033 */
[----:B------:R-:W-:Y:S02]  /*16ef0*/  IMAD.MOV.U32 R85, RZ, RZ, R75 ;  /* 0x000000ffff557224 */ /* 0x000fe400078e004b */
[----:B------:R-:W-:Y:S01]  /*16f00*/  IMAD.MOV.U32 R45, RZ, RZ, R47 ;  /* 0x000000ffff2d7224 */ /* 0x000fe200078e002f */
[----:B------:R-:W-:Y:S01]  /*16f10*/  SHF.R.U32.HI R5, RZ, 0x18, R5 ;  /* 0x00000018ff057819 */ /* 0x000fe20000011605 */
[----:B------:R-:W-:Y:S01]  /*16f20*/  IMAD.MOV.U32 R51, RZ, RZ, R56 ;  /* 0x000000ffff337224 */ /* 0x000fe200078e0038 */
[----:B-1----:R-:W-:Y:S01]  /*16f30*/  LOP3.LUT R4, R6, 0xff, RZ, 0xc0, !PT ;  /* 0x000000ff06047812 */ /* 0x002fe200078ec0ff */
[----:B------:R-:W-:Y:S01]  /*16f40*/  FFMA.FTZ R6, R239, UR29, -R3 ;  /* 0x0000001def067c23 */ /* 0x000fe20008010803 */
[----:B------:R-:W-:Y:S02]  /*16f50*/  IMAD.MOV.U32 R239, RZ, RZ, R46 ;  /* 0x000000ffffef7224 */ /* 0x000fe400078e002e */
[----:B------:R-:W-:Y:S02]  /*16f60*/  IMAD.MOV.U32 R46, RZ, RZ, R174 ;  /* 0x000000ffff2e7224 */ /* 0x000fe400078e00ae */
[----:B------:R-:W-:-:S02]  /*16f70*/  IMAD.MOV.U32 R174, RZ, RZ, R177 ;  /* 0x000000ffffae7224 */ /* 0x000fc400078e00b1 */
        /* <DEDUP_REMOVED lines=12> */
[----:B-1----:R-:W-:Y:S01]  /*17040*/  FFMA.FTZ R7, R238, UR29, -R2 ;  /* 0x0000001dee077c23 */ /* 0x002fe20008010802 */
[----:B--2---:R-:W-:Y:S01]  /*17050*/  IMAD.MOV.U32 R238, RZ, RZ, R44 ;  /* 0x000000ffffee7224 */ /* 0x004fe200078e002c */
[----:B------:R-:W-:Y:S01]  /*17060*/  PRMT R19, R4, 0x5410, R5 ;  /* 0x0000541004137816 */ /* 0x000fe20000000005 */
[----:B------:R-:W-:Y:S02]  /*17070*/  IMAD.MOV.U32 R44, RZ, RZ, R47 ;  /* 0x000000ffff2c7224 */ /* 0x000fe400078e002f */
[----:B------:R-:W-:-:S02]  /*17080*/  IMAD.MOV.U32 R45, RZ, RZ, R177 ;  /* 0x000000ffff2d7224 */ /* 0x000fc400078e00b1 */
[----:B---3--:R-:W-:Y:S01]  /*17090*/  FFMA.FTZ R6, R85, UR29, -R2 ;  /* 0x0000001d55067c23 */ /* 0x008fe20008010802 */
[----:B------:R-:W-:Y:S02]  /*170a0*/  IMAD.MOV.U32 R85, RZ, RZ, R46 ;  /* 0x000000ffff557224 */ /* 0x000fe400078e002e */
[----:B------:R-:W-:Y:S01]  /*170b0*/  FFMA.FTZ R5, R252, UR29, -R2 ;  /* 0x0000001dfc057c23 */ /* 0x000fe20008010802 */
[----:B------:R-:W-:Y:S02]  /*170c0*/  IMAD.MOV.U32 R47, RZ, RZ, R42 ;  /* 0x000000ffff2f7224 */ /* 0x000fe400078e002a */
[----:B------:R-:W-:Y:S02]  /*170d0*/  IMAD.MOV.U32 R46, RZ, RZ, R43 ;  /* 0x000000ffff2e7224 */ /* 0x000fe400078e002b */
[----:B------:R-:W-:Y:S02]  /*170e0*/  IMAD.MOV.U32 R177, RZ, RZ, R48 ;  /* 0x000000ffffb17224 */ /* 0x000fe400078e0030 */
[----:B------:R-:W-:-:S02]  /*170f0*/  IMAD.MOV.U32 R42, RZ, RZ, R74 ;  /* 0x000000ffff2a7224 */ /* 0x000fc400078e004a */
[----:B------:R-:W-:Y:S02]  /*17100*/  IMAD.MOV.U32 R43, RZ, RZ, R75 ;  /* 0x000000ffff2b7224 */ /* 0x000fe400078e004b */
[----:B------:R-:W-:Y:S02]  /*17110*/  IMAD.MOV.U32 R48, RZ, RZ, R220 ;  /* 0x000000ffff307224 */ /* 0x000fe400078e00dc */
[--C-:B------:R-:W-:Y:S01]  /*17120*/  FFMA.FTZ R4, R234, UR29, -R3.reuse ;  /* 0x0000001dea047c23 */ /* 0x100fe20008010803 */
[----:B------:R-:W-:Y:S01]  /*17130*/  IMAD.MOV.U32 R89, RZ, RZ, R92 ;  /* 0x000000ffff597224 */ /* 0x000fe200078e005c */
[----:B------:R1:W-:Y:S01]  /*17140*/  MUFU.EX2 R172, R6 ;  /* 0x0000000600ac7308 */ /* 0x0003e20000000800 */
[----:B------:R-:W-:Y:S01]  /*17150*/  FFMA.FTZ R93, R173, UR29, -R3 ;  /* 0x0000001dad5d7c23 */ /* 0x000fe20008010803 */
[----:B------:R-:W-:Y:S02]  /*17160*/  IMAD.MOV.U32 R252, RZ, RZ, R65 ;  /* 0x000000fffffc7224 */ /* 0x000fe400078e0041 */
[----:B------:R-:W-:-:S02]  /*17170*/  IMAD.MOV.U32 R71, RZ, RZ, R44 ;  /* 0x000000ffff477224 */ /* 0x000fc400078e002c */
[----:B------:R-:W-:Y:S01]  /*17180*/  FFMA.FTZ R92, R187, UR29, -R3 ;  /* 0x0000001dbb5c7c23 */ /* 0x000fe20008010803 */
[----:B------:R-:W-:Y:S01]  /*17190*/  IMAD.MOV.U32 R44, RZ, RZ, R42 ;  /* 0x000000ffff2c7224 */ /* 0x000fe200078e002a */
[----:B------:R2:W3:Y:S01]  /*171a0*/  MUFU.EX2 R173, R5 ;  /* 0x0000000500ad7308 */ /* 0x0004e20000000800 */
[----:B------:R-:W-:Y:S02]  /*171b0*/  IMAD.MOV.U32 R65, RZ, RZ, R43 ;  /* 0x000000ffff417224 */ /* 0x000fe400078e002b */
[--C-:B------:R-:W-:Y:S01]  /*171c0*/  FFMA.FTZ R59, R230, UR29, -R3.reuse ;  /* 0x0000001de63b7c23 */ /* 0x100fe20008010803 */
[----:B------:R-:W-:Y:S02]  /*171d0*/  IMAD.MOV.U32 R42, RZ, RZ, R58 ;  /* 0x000000ffff2a7224 */ /* 0x000fe400078e003a */
[--C-:B------:R-:W-:Y:S01]  /*171e0*/  FFMA.FTZ R73, R194, UR29, -R3.reuse ;  /* 0x0000001dc2497c23 */ /* 0x100fe20008010803 */
[----:B------:R-:W-:Y:S02]  /*171f0*/  IMAD.MOV.U32 R43, RZ, RZ, R82 ;  /* 0x000000ffff2b7224 */ /* 0x000fe400078e0052 */
[----:B------:R-:W-:Y:S01]  /*17200*/  FFMA.FTZ R94, R192, UR29, -R3 ;  /* 0x0000001dc05e7c23 */ /* 0x000fe20008010803 */
[----:B------:R-:W-:-:S02]  /*17210*/  IMAD.MOV.U32 R67, RZ, RZ, R89 ;  /* 0x000000ffff437224 */ /* 0x000fc400078e0059 */
[----:B-1----:R-:W-:Y:S01]  /*17220*/  FFMA.FTZ R6, R69, UR29, -R0 ;  /* 0x0000001d45067c23 */ /* 0x002fe20008010800 */
[----:B------:R-:W-:Y:S01]  /*17230*/  IMAD.MOV.U32 R69, RZ, RZ, R48 ;  /* 0x000000ffff457224 */ /* 0x000fe200078e0030 */
[----:B------:R1:W-:Y:S01]  /*17240*/  MUFU.EX2 R201, R13 ;  /* 0x0000000d00c97308 */ /* 0x0003e20000000800 */
[----:B------:R-:W-:Y:S02]  /*17250*/  IMAD.MOV.U32 R48, RZ, RZ, R88 ;  /* 0x000000ffff307224 */ /* 0x000fe400078e0058 */
[--C-:B------:R-:W-:Y:S01]  /*17260*/  FFMA.FTZ R12, R251, UR29, -R0.reuse ;  /* 0x0000001dfb0c7c23 */ /* 0x100fe20008010800 */
[--C-:B------:R-:W-:Y:S01]  /*17270*/  FFMA.FTZ R29, R241, UR29, -R0.reuse ;  /* 0x0000001df11d7c23 */ /* 0x100fe20008010800 */
[--C-:B------:R-:W-:Y:S01]  /*17280*/  FFMA.FTZ R30, R235, UR29, -R0.reuse ;  /* 0x0000001deb1e7c23 */ /* 0x100fe20008010800 */
[--C-:B------:R-:W-:Y:S01]  /*17290*/  FFMA.FTZ R31, R231, UR29, -R0.reuse ;  /* 0x0000001de71f7c23 */ /* 0x100fe20008010800 */
[--C-:B--2---:R-:W-:Y:S01]  /*172a0*/  FFMA.FTZ R5, R85, UR29, -R0.reuse ;  /* 0x0000001d55057c23 */ /* 0x104fe20008010800 */
[--C-:B------:R-:W-:Y:S01]  /*172b0*/  FFMA.FTZ R58, R199, UR29, -R0.reuse ;  /* 0x0000001dc73a7c23 */ /* 0x100fe20008010800 */
[----:B------:R2:W-:Y:S01]  /*172c0*/  MUFU.EX2 R200, R14 ;  /* 0x0000000e00c87308 */ /* 0x0005e20000000800 */
[--C-:B------:R-:W-:Y:S01]  /*172d0*/  FFMA.FTZ R82, R197, UR29, -R0.reuse ;  /* 0x0000001dc5527c23 */ /* 0x100fe20008010800 */
[--C-:B------:R-:W-:Y:S01]  /*172e0*/  FFMA.FTZ R85, R193, UR29, -R0.reuse ;  /* 0x0000001dc1557c23 */ /* 0x100fe20008010800 */
[--C-:B------:R-:W-:Y:S01]  /*172f0*/  FFMA.FTZ R88, R190, UR29, -R0.reuse ;  /* 0x0000001dbe587c23 */ /* 0x100fe20008010800 */
[----:B------:R-:W-:Y:S01]  /*17300*/  FFMA.FTZ R89, R189, UR29, -R0 ;  /* 0x0000001dbd597c23 */ /* 0x000fe20008010800 */
[--C-:B------:R-:W-:Y:S01]  /*17310*/  FFMA.FTZ R3, R245, UR29, -R2.reuse ;  /* 0x0000001df5037c23 */ /* 0x100fe20008010802 */
[--C-:B------:R-:W-:Y:S01]  /*17320*/  FFMA.FTZ R10, R233, UR29, -R2.reuse ;  /* 0x0000001de90a7c23 */ /* 0x100fe20008010802 */
[----:B------:R-:W-:Y:S01]  /*17330*/  FFMA.FTZ R17, R196, UR29, -R2 ;  /* 0x0000001dc4117c23 */ /* 0x000fe20008010802 */
[----:B------:R4:W-:Y:S01]  /*17340*/  MUFU.EX2 R187, R4 ;  /* 0x0000000400bb7308 */ /* 0x0009e20000000800 */
[----:B-1----:R-:W-:Y:S01]  /*17350*/  FFMA.FTZ R13, R248, UR29, -R0 ;  /* 0x0000001df80d7c23 */ /* 0x002fe20008010800 */
[--C-:B------:R-:W-:Y:S01]  /*17360*/  FFMA.FTZ R74, R195, UR29, -R2.reuse ;  /* 0x0000001dc34a7c23 */ /* 0x100fe20008010802 */
[--C-:B------:R-:W-:Y:S01]  /*17370*/  FFMA.FTZ R75, R191, UR29, -R2.reuse ;  /* 0x0000001dbf4b7c23 */ /* 0x100fe20008010802 */
[--C-:B------:R-:W-:Y:S01]  /*17380*/  FFMA.FTZ R80, R186, UR29, -R2.reuse ;  /* 0x0000001dba507c23 */ /* 0x100fe20008010802 */
[--C-:B------:R-:W-:Y:S01]  /*17390*/  FFMA.FTZ R81, R176, UR29, -R2.reuse ;  /* 0x0000001db0517c23 */ /* 0x100fe20008010802 */
[----:B------:R-:W-:Y:S01]  /*173a0*/  HSET2.LE.AND R0, R22, R171, PT ;  /* 0x000000ab16007233 */ /* 0x000fe20003803000 */
[--C-:B--2---:R-:W-:Y:S01]  /*173b0*/  FFMA.FTZ R14, R203, UR29, -R2.reuse ;  /* 0x0000001dcb0e7c23 */ /* 0x104fe20008010802 */
[----:B----4-:R-:W-:Y:S01]  /*173c0*/  FFMA.FTZ R4, R246, UR29, -R2 ;  /* 0x0000001df6047c23 */ /* 0x010fe20008010802 */
[----:B------:R-:W-:-:S04]  /*173d0*/  F2FP.BF16.F32.PACK_AB R2, R252, R238 ;  /* 0x000000eefc02723e */ /* 0x000fc800000010ff */
        /* <DEDUP_REMOVED lines=8> */
[----:B------:R1:W-:Y:S01]  /*17460*/  MUFU.EX2 R177, R4 ;  /* 0x0000000400b17308 */ /* 0x0003e20000000800 */
[----:B------:R-:W-:Y:S01]  /*17470*/  F2FP.BF16.F32.PACK_AB R2, R239, R198 ;  /* 0x000000c6ef02723e */ /* 0x000fe200000010ff */
[----:B------:R-:W-:-:S02]  /*17480*/  IMAD.MOV.U32 R27, RZ, RZ, R67 ;  /* 0x000000ffff1b7224 */ /* 0x000fc400078e0043 */
[----:B------:R-:W-:Y:S01]  /*17490*/  FADD.FTZ R15, R218, R37 ;  /* 0x00000025da0f7221 */ /* 0x000fe20000010000 */
[----:B------:R-:W-:Y:S02]  /*174a0*/  IMAD.MOV.U32 R67, RZ, RZ, R71 ;  /* 0x000000ffff437224 */ /* 0x000fe400078e0047 */
[----:B------:R-:W-:Y:S01]  /*174b0*/  FADD.FTZ R16, R217, R35 ;  /* 0x00000023d9107221 */ /* 0x000fe20000010000 */
[----:B------:R-:W-:Y:S01]  /*174c0*/  IMAD.MOV.U32 R71, RZ, RZ, R216 ;  /* 0x000000ffff477224 */ /* 0x000fe200078e00d8 */
[----:B------:R-:W2:Y:S01]  /*174d0*/  LDSM.16.MT88.4 R20, [R204+0x5400] ;  /* 0x00540000cc14783b */ /* 0x000ea20000004200 */
[----:B-1----:R-:W-:Y:S01]  /*174e0*/  FADD.FTZ R4, R66, R38 ;  /* 0x0000002642047221 */ /* 0x002fe20000010000 */
[----:B------:R-:W-:Y:S02]  /*174f0*/  IMAD.MOV.U32 R66, RZ, RZ, R70 ;  /* 0x000000ffff427224 */ /* 0x000fe400078e0046 */
[----:B------:R-:W-:Y:S02]  /*17500*/  IMAD.MOV.U32 R70, RZ, RZ, R174 ;  /* 0x000000ffff467224 */ /* 0x000fe400078e00ae */
[----:B------:R1:W-:Y:S01]  /*17510*/  MUFU.EX2 R174, R10 ;  /* 0x0000000a00ae7308 */ /* 0x0003e20000000800 */
[----:B------:R-:W-:Y:S01]  /*17520*/  IMAD.MOV.U32 R161, RZ, RZ, R222 ;  /* 0x000000ffffa17224 */ /* 0x000fe200078e00de */
[----:B-1----:R-:W-:-:S02]  /*17530*/  LOP3.LUT R10, R0, R2, RZ, 0xc0, !PT ;  /* 0x00000002000a7212 */ /* 0x002fc400078ec0ff */
[----:B------:R-:W-:Y:S02]  /*17540*/  HSET2.LE.AND R0, R26, R171, PT ;  /* 0x000000ab1a007233 */ /* 0x000fe40003803000 */
[----:B------:R-:W-:-:S04]  /*17550*/  F2FP.BF16.F32.PACK_AB R2, R180, R181 ;  /* 0x000000b5b402723e */ /* 0x000fc800000010ff */
[----:B------:R-:W-:Y:S01]  /*17560*/  LOP3.LUT R11, R0, R2, RZ, 0xc0, !PT ;  /* 0x00000002000b7212 */ /* 0x000fe200078ec0ff */
[----:B------:R-:W-:Y:S01]  /*17570*/  FADD.FTZ R0, R27, R39 ;  /* 0x000000271b007221 */ /* 0x000fe20000010000 */
        /* <DEDUP_REMOVED lines=8> */
[----:B------:R-:W-:Y:S01]  /*17600*/  IMAD.MOV.U32 R47, RZ, RZ, R161 ;  /* 0x000000ffff2f7224 */ /* 0x000fe200078e00a1 */
[----:B------:R1:W-:Y:S01]  /*17610*/  MUFU.EX2 R170, R6 ;  /* 0x0000000600aa7308 */ /* 0x0003e20000000800 */
[----:B------:R-:W-:Y:S02]  /*17620*/  IMAD.MOV.U32 R24, RZ, RZ, R70 ;  /* 0x000000ffff187224 */ /* 0x000fe400078e0046 */
[----:B------:R-:W-:Y:S01]  /*17630*/  FADD.FTZ R35, R67, R0 ;  /* 0x0000000043237221 */ /* 0x000fe20000010000 */
[----:B------:R-:W-:-:S02]  /*17640*/  IMAD.MOV.U32 R25, RZ, RZ, R47 ;  /* 0x000000ffff197224 */ /* 0x000fc400078e002f */
[----:B------:R-:W-:Y:S02]  /*17650*/  IMAD.MOV.U32 R70, RZ, RZ, R44 ;  /* 0x000000ffff467224 */ /* 0x000fe400078e002c */
[----:B------:R-:W-:Y:S02]  /*17660*/  IMAD.MOV.U32 R67, RZ, RZ, R45 ;  /* 0x000000ffff437224 */ /* 0x000fe400078e002d */
[----:B------:R-:W-:Y:S02]  /*17670*/  IMAD.MOV.U32 R44, RZ, RZ, R49 ;  /* 0x000000ffff2c7224 */ /* 0x000fe400078e0031 */
[----:B------:R-:W-:Y:S02]  /*17680*/  IMAD.MOV.U32 R45, RZ, RZ, R50 ;  /* 0x000000ffff2d7224 */ /* 0x000fe400078e0032 */
[----:B-1----:R-:W-:Y:S01]  /*17690*/  FADD.FTZ R6, R215, R4 ;  /* 0x00000004d7067221 */ /* 0x002fe20000010000 */
[----:B------:R-:W-:Y:S01]  /*176a0*/  FADD.FTZ R4, R27, R15 ;  /* 0x0000000f1b047221 */ /* 0x000fe20000010000 */
[----:B------:R-:W-:-:S02]  /*176b0*/  IMAD.MOV.U32 R27, RZ, RZ, R48 ;  /* 0x000000ffff1b7224 */ /* 0x000fc400078e0030 */
        /* <DEDUP_REMOVED lines=13> */
[----:B------:R-:W1:Y:S01]  /*17790*/  LDSM.16.MT88.4 R24, [R205+0x5400] ;  /* 0x00540000cd18783b */ /* 0x000e620000004200 */
[----:B------:R4:W2:Y:S01]  /*177a0*/  MUFU.EX2 R169, R5 ;  /* 0x0000000500a97308 */ /* 0x0008a20000000800 */
[----:B------:R-:W-:Y:S01]  /*177b0*/  IMAD.MOV.U32 R47, RZ, RZ, R57 ;  /* 0x000000ffff2f7224 */ /* 0x000fe200078e0039 */
[----:B------:R-:W-:Y:S01]  /*177c0*/  LOP3.LUT R0, R28, 0xffff, RZ, 0xc0, !PT ;  /* 0x0000ffff1c007812 */ /* 0x000fe200078ec0ff */
[----:B------:R-:W-:-:S05]  /*177d0*/  IMAD.MOV.U32 R57, RZ, RZ, R137 ;  /* 0x000000ffff397224 */ /* 0x000fca00078e0089 */
[----:B------:R2:W-:Y:S01]  /*177e0*/  MUFU.EX2 R176, R3 ;  /* 0x0000000300b07308 */ /* 0x0005e20000000800 */
[----:B------:R-:W-:Y:S01]  /*177f0*/  SHF.R.U32.HI R6, RZ, 0x8, R0 ;  /* 0x00000008ff067819 */ /* 0x000fe20000011600 */
[----:B----4-:R-:W-:Y:S01]  /*17800*/  FADD.FTZ R5, R66, R16 ;  /* 0x0000001042057221 */ /* 0x010fe20000010000 */
[----:B------:R-:W-:Y:S02]  /*17810*/  IMAD.MOV.U32 R66, RZ, RZ, R46 ;  /* 0x000000ffff427224 */ /* 0x000fe400078e002e */
[----:B------:R-:W-:Y:S02]  /*17820*/  IMAD.MOV.U32 R46, RZ, RZ, R51 ;  /* 0x000000ffff2e7224 */ /* 0x000fe400078e0033 */
[----:B------:R-:W-:Y:S01]  /*17830*/  HMMA.16816.F32.BF16 R48, R8, R60, R116 ;  /* 0x0000003c0830723c */ /* 0x000fe20000041874 */
[----:B------:R4:W-:Y:S01]  /*17840*/  MUFU.EX2 R119, R12 ;  /* 0x0000000c00777308 */ /* 0x0009e20000000800 */
[----:B------:R-:W-:Y:S02]  /*17850*/  IMAD.MOV.U32 R45, RZ, RZ, R46 ;  /* 0x000000ffff2d7224 */ /* 0x000fe400078e002e */
[----:B------:R-:W-:-:S05]  /*17860*/  IMAD.MOV.U32 R46, RZ, RZ, R47 ;  /* 0x000000ffff2e7224 */ /* 0x000fca00078e002f */
[----:B------:R-:W1:Y:S01]  /*17870*/  MUFU.EX2 R118, R13 ;  /* 0x0000000d00767308 */ /* 0x000e620000000800 */
[----:B------:R-:W-:Y:S02]  /*17880*/  IMAD.MOV.U32 R47, RZ, RZ, R57 ;  /* 0x000000ffff2f7224 */ /* 0x000fe400078e0039 */
[----:B------:R-:W-:Y:S01]  /*17890*/  FADD.FTZ R57, R212, R4 ;  /* 0x00000004d4397221 */ /* 0x000fe20000010000 */
[--C-:B------:R-:W-:Y:S01]  /*178a0*/  HSET2.LE.AND R0, R18, R171.reuse, PT ;  /* 0x000000ab12007233 */ /* 0x100fe20003803000 */
[----:B------:R-:W-:Y:S01]  /*178b0*/  FADD.FTZ R56, R56, R5 ;  /* 0x0000000538387221 */ /* 0x000fe20000010000 */
[----:B---3--:R-:W-:Y:S02]  /*178c0*/  F2FP.BF16.F32.PACK_AB R4, R173, R172 ;  /* 0x000000acad04723e */ /* 0x008fe400000010ff */
[----:B------:R-:W-:Y:S01]  /*178d0*/  LOP3.LUT R5, R28, 0xff, RZ, 0xc0, !PT ;  /* 0x000000ff1c057812 */ /* 0x000fe200078ec0ff */
[----:B------:R-:W-:Y:S01]  /*178e0*/  IMAD.MOV.U32 R44, RZ, RZ, R45 ;  /* 0x000000ffff2c7224 */ /* 0x000fe200078e002d */
[----:B------:R-:W-:Y:S01]  /*178f0*/  LOP3.LUT R4, R0, R4, RZ, 0xc0, !PT ;  /* 0x0000000400047212 */ /* 0x000fe200078ec0ff */
[----:B--2---:R-:W-:Y:S01]  /*17900*/  IMAD.WIDE.U32 R2, R36, -0x2daee0ad, RZ ;  /* 0xd2511f5324027825 */ /* 0x004fe200078e00ff */
[----:B------:R-:W-:Y:S01]  /*17910*/  PRMT R33, R5, 0x5410, R6 ;  /* 0x0000541005217816 */ /* 0x000fe20000000006 */
[----:B------:R-:W-:Y:S01]  /*17920*/  HMMA.16816.F32.BF16 R36, R8, R62, R120 ;  /* 0x0000003e0824723c */ /* 0x000fe20000041878 */
[----:B------:R-:W-:Y:S01]  /*17930*/  HSET2.LE.AND R0, R19, R171, PT ;  /* 0x000000ab13007233 */ /* 0x000fe20003803000 */
[----:B------:R-:W-:Y:S01]  /*17940*/  IMAD.MOV.U32 R45, RZ, RZ, R46 ;  /* 0x000000ffff2d7224 */ /* 0x000fe200078e002e */
[----:B------:R-:W-:Y:S01]  /*17950*/  F2FP.BF16.F32.PACK_AB R5, R169, R170 ;  /* 0x000000aaa905723e */ /* 0x000fe200000010ff */
[----:B------:R-:W-:-:S02]  /*17960*/  IMAD.MOV.U32 R46, RZ, RZ, R47 ;  /* 0x000000ffff2e7224 */ /* 0x000fc400078e002f */
[----:B------:R-:W-:Y:S01]  /*17970*/  IMAD.MOV.U32 R47, RZ, RZ, R136 ;  /* 0x000000ffff2f7224 */ /* 0x000fe200078e0088 */
[----:B------:R2:W3:Y:S01]  /*17980*/  MUFU.EX2 R175, R7 ;  /* 0x0000000700af7308 */ /* 0x0004e20000000800 */
[--C-:B------:R-:W-:Y:S01]  /*17990*/  HSET2.LE.AND R6, R41, R171.reuse, PT ;  /* 0x000000ab29067233 */ /* 0x100fe20003803000 */
[----:B------:R-:W-:Y:S01]  /*179a0*/  IMAD.MOV.U32 R192, RZ, RZ, R44 ;  /* 0x000000ffffc07224 */ /* 0x000fe200078e002c */
[--C-:B----4-:R-:W-:Y:S01]  /*179b0*/  HSET2.LE.AND R12, R40, R171.reuse, PT ;  /* 0x000000ab280c7233 */ /* 0x110fe20003803000 */
[----:B------:R-:W-:Y:S01]  /*179c0*/  IMAD.MOV.U32 R230, RZ, RZ, R45 ;  /* 0x000000ffffe67224 */ /* 0x000fe200078e002d */
[----:B------:R-:W-:Y:S01]  /*179d0*/  LOP3.LUT R5, R0, R5, RZ, 0xc0, !PT ;  /* 0x0000000500057212 */ /* 0x000fe200078ec0ff */
[----:B------:R-:W-:Y:S01]  /*179e0*/  IMAD.MOV.U32 R246, RZ, RZ, R46 ;  /* 0x000000fffff67224 */ /* 0x000fe200078e002e */
[----:B-1----:R-:W-:Y:S01]  /*179f0*/  F2FP.BF16.F32.PACK_AB R13, R118, R119 ;  /* 0x00000077760d723e */ /* 0x002fe200000010ff */
[----:B------:R-:W-:Y:S01]  /*17a00*/  IMAD.MOV.U32 R196, RZ, RZ, R47 ;  /* 0x000000ffffc47224 */ /* 0x000fe200078e002f */
[----:B------:R-:W-:Y:S01]  /*17a10*/  HSET2.LE.AND R0, R54, R171, PT ;  /* 0x000000ab36007233 */ /* 0x000fe20003803000 */
[----:B------:R-:W-:Y:S01]  /*17a20*/  IMAD.MOV.U32 R245, RZ, RZ, R42 ;  /* 0x000000fffff57224 */ /* 0x000fe200078e002a */
[----:B------:R-:W-:Y:S01]  /*17a30*/  HMMA.16816.F32.BF16 R44, R8, R76, R124 ;  /* 0x0000004c082c723c */ /* 0x000fe2000004187c */
[----:B------:R-:W-:Y:S01]  /*17a40*/  IMAD.MOV.U32 R203, RZ, RZ, R43 ;  /* 0x000000ffffcb7224 */ /* 0x000fe200078e002b */
[----:B--2---:R-:W-:-:S04]  /*17a50*/  F2FP.BF16.F32.PACK_AB R7, R176, R177 ;  /* 0x000000b1b007723e */ /* 0x004fc800000010ff */
[----:B------:R-:W-:Y:S01]  /*17a60*/  HMMA.16816.F32.BF16 R40, R8, R78, R128 ;  /* 0x0000004e0828723c */ /* 0x000fe20000041880 */
[----:B------:R1:W-:Y:S01]  /*17a70*/  MUFU.EX2 R120, R14 ;  /* 0x0000000e00787308 */ /* 0x0003e20000000800 */
[----:B------:R-:W-:-:S05]  /*17a80*/  LOP3.LUT R6, R6, R7, RZ, 0xc0, !PT ;  /* 0x0000000706067212 */ /* 0x000fca00078ec0ff */
[----:B------:R-:W-:Y:S02]  /*17a90*/  F2FP.BF16.F32.PACK_AB R8, R242, R249 ;  /* 0x000000f9f208723e */ /* 0x000fe400000010ff */
[----:B------:R-:W-:Y:S01]  /*17aa0*/  SHF.R.U32.HI R9, RZ, 0x10, R28 ;  /* 0x00000010ff097819 */ /* 0x000fe2000001161c */
[----:B------:R2:W-:Y:S01]  /*17ab0*/  MUFU.EX2 R117, R17 ;  /* 0x0000001100757308 */ /* 0x0005e20000000800 */
[----:B------:R-:W-:Y:S02]  /*17ac0*/  LOP3.LUT R7, R12, R13, RZ, 0xc0, !PT ;  /* 0x0000000d0c077212 */ /* 0x000fe400078ec0ff */
[----:B------:R-:W-:Y:S02]  /*17ad0*/  LOP3.LUT R12, R9, 0xff, RZ, 0xc0, !PT ;  /* 0x000000ff090c7812 */ /* 0x000fe400078ec0ff */
[--C-:B------:R-:W-:Y:S02]  /*17ae0*/  HSET2.LE.AND R9, R53, R171.reuse, PT ;  /* 0x000000ab35097233 */ /* 0x100fe40003803000 */
[----:B------:R-:W-:-:S02]  /*17af0*/  HSET2.LE.AND R11, R52, R171, PT ;  /* 0x000000ab340b7233 */ /* 0x000fc40003803000 */
[----:B-1----:R-:W-:Y:S02]  /*17b00*/  LOP3.LUT R14, R0, R8, RZ, 0xc0, !PT ;  /* 0x00000008000e7212 */ /* 0x002fe400078ec0ff */
[----:B------:R-:W-:Y:S02]  /*17b10*/  HSET2.LE.AND R0, R55, R171, PT ;  /* 0x000000ab37007233 */ /* 0x000fe40003803000 */
[----:B------:R-:W-:Y:S02]  /*17b20*/  F2FP.BF16.F32.PACK_AB R10, R244, R250 ;  /* 0x000000faf40a723e */ /* 0x000fe400000010ff */
[----:B------:R-:W-:Y:S01]  /*17b30*/  F2FP.BF16.F32.PACK_AB R8, R188, R185 ;  /* 0x000000b9bc08723e */ /* 0x000fe200000010ff */
[----:B--2---:R-:W-:Y:S01]  /*17b40*/  FADD.FTZ R17, R209, R15 ;  /* 0x0000000fd1117221 */ /* 0x004fe20000010000 */
[----:B------:R-:W-:Y:S02]  /*17b50*/  SHF.R.U32.HI R15, RZ, 0x18, R28 ;  /* 0x00000018ff0f7819 */ /* 0x000fe4000001161c */
[----:B------:R-:W-:Y:S01]  /*17b60*/  F2FP.BF16.F32.PACK_AB R13, R179, R178 ;  /* 0x000000b2b30d723e */ /* 0x000fe200000010ff */
[----:B------:R-:W-:Y:S01]  /*17b70*/  IMAD.MOV.U32 R233, RZ, RZ, R210 ;  /* 0x000000ffffe97224 */ /* 0x000fe200078e00d2 */
[----:B------:R-:W-:-:S02]  /*17b80*/  LOP3.LUT R16, R3, UR36, R32, 0x96, !PT ;  /* 0x0000002403107c12 */ /* 0x000fc4000f8e9620 */
[----:B------:R-:W-:Y:S01]  /*17b90*/  PRMT R32, R12, 0x5410, R15 ;  /* 0x000054100c207816 */ /* 0x000fe2000000000f */
[----:B------:R-:W-:Y:S01]  /*17ba0*/  FADD.FTZ R18, R196, R35 ;  /* 0x00000023c4127221 */ /* 0x000fe20000010000 */
[----:B------:R-:W-:Y:S02]  /*17bb0*/  LOP3.LUT R15, R0, R8, RZ, 0xc0, !PT ;  /* 0x00000008000f7212 */ /* 0x000fe400078ec0ff */
[----:B------:R-:W-:Y:S02]  /*17bc0*/  LOP3.LUT R12, R9, R10, RZ, 0xc0, !PT ;  /* 0x0000000a090c7212 */ /* 0x000fe400078ec0ff */
[----:B------:R-:W-:Y:S01]  /*17bd0*/  LOP3.LUT R13, R11, R13, RZ, 0xc0, !PT ;  /* 0x0000000d0b0d7212 */ /* 0x000fe200078ec0ff */
[----:B------:R-:W-:Y:S01]  /*17be0*/  IMAD.MOV.U32 R196, RZ, RZ, R203 ;  /* 0x000000ffffc47224 */ /* 0x000fe200078e00cb */
[----:B------:R-:W-:Y:S01]  /*17bf0*/  MUFU.EX2 R116, R29 ;  /* 0x0000001d00747308 */ /* 0x000fe20000000800 */
[----:B------:R-:W-:Y:S02]  /*17c00*/  IMAD.MOV.U32 R186, RZ, RZ, R233 ;  /* 0x000000ffffba7224 */ /* 0x000fe400078e00e9 */
[----:B------:R-:W-:-:S02]  /*17c10*/  IMAD.MOV.U32 R235, RZ, RZ, R71 ;  /* 0x000000ffffeb7224 */ /* 0x000fc400078e0047 */
[----:B------:R-:W-:Y:S02]  /*17c20*/  IMAD.MOV.U32 R233, RZ, RZ, R246 ;  /* 0x000000ffffe97224 */ /* 0x000fe400078e00f6 */
[----:B------:R-:W-:Y:S01]  /*17c30*/  IMAD.MOV.U32 R203, RZ, RZ, R192 ;  /* 0x000000ffffcb7224 */ /* 0x000fe200078e00c0 */
[----:B------:R-:W1:Y:S01]  /*17c40*/  MUFU.EX2 R78, R30 ;  /* 0x0000001e004e7308 */ /* 0x000e620000000800 */
[----:B------:R-:W-:Y:S01]  /*17c50*/  IMAD.MOV.U32 R191, RZ, RZ, R194 ;  /* 0x000000ffffbf7224 */ /* 0x000fe200078e00c2 */
[C---:B------:R-:W-:Y:S01]  /*17c60*/  HMMA.16816.F32.BF16 R60, R4.reuse, R22, R104 ;  /* 0x00000016043c723c */ /* 0x040fe20000041868 */
[----:B------:R-:W-:Y:S02]  /*17c70*/  IMAD.MOV.U32 R195, RZ, RZ, R66 ;  /* 0x000000ffffc37224 */ /* 0x000fe400078e0042 */
[----:B------:R-:W-:Y:S02]  /*17c80*/  IMAD.MOV.U32 R251, RZ, RZ, R67 ;  /* 0x000000fffffb7224 */ /* 0x000fe400078e0043 */
[----:B------:R-:W-:Y:S01]  /*17c90*/  IMAD.MOV.U32 R248, RZ, RZ, R70 ;  /* 0x000000fffff87224 */ /* 0x000fe200078e0046 */
[----:B------:R-:W-:Y:S01]  /*17ca0*/  HMMA.16816.F32.BF16 R52, R4, R26, R112 ;  /* 0x0000001a0434723c */ /* 0x000fe20000041870 */
[----:B------:R-:W-:-:S02]  /*17cb0*/  IMAD.MOV.U32 R194, RZ, RZ, R65 ;  /* 0x000000ffffc27224 */ /* 0x000fc400078e0041 */
[----:B------:R-:W-:Y:S02]  /*17cc0*/  IMAD.MOV.U32 R246, RZ, RZ, R69 ;  /* 0x000000fffff67224 */ /* 0x000fe400078e0045 */
[----:B------:R-:W-:Y:S02]  /*17cd0*/  IMAD.MOV.U32 R241, RZ, RZ, R68 ;  /* 0x000000fffff17224 */ /* 0x000fe400078e0044 */
[----:B------:R-:W-:Y:S01]  /*17ce0*/  IMAD.MOV.U32 R192, RZ, RZ, R64 ;  /* 0x000000ffffc07224 */ /* 0x000fe200078e0040 */
[----:B------:R-:W-:Y:S01]  /*17cf0*/  HMMA.16816.F32.BF16 R68, R4, R24, R108 ;  /* 0x000000180444723c */ /* 0x000fe2000004186c */
[----:B------:R-:W-:Y:S01]  /*17d00*/  MUFU.EX2 R76, R58 ;  /* 0x0000003a004c7308 */ /* 0x000fe20000000800 */
[----:B------:R-:W-:-:S04]  /*17d10*/  FADD.FTZ R0, R235, R57 ;  /* 0x00000039eb007221 */ /* 0x000fc80000010000 */
[----:B------:R-:W-:Y:S03]  /*17d20*/  HMMA.16816.F32.BF16 R64, R4, R20, R100 ;  /* 0x000000140440723c */ /* 0x000fe60000041864 */
[----:B------:R2:W-:Y:S04]  /*17d30*/  MUFU.EX2 R35, R59 ;  /* 0x0000003b00237308 */ /* 0x0005e80000000800 */
[----:B------:R-:W-:-:S04]  /*17d40*/  FADD.FTZ R6, R208, R56 ;  /* 0x00000038d0067221 */ /* 0x000fc80000010000 */
[----:B------:R4:W1:Y:S01]  /*17d50*/  MUFU.EX2 R77, R31 ;  /* 0x0000001f004d7308 */ /* 0x0008620000000800 */
[----:B------:R-:W-:Y:S01]  /*17d60*/  FADD.FTZ R19, R135, R0 ;  /* 0x0000000087137221 */ /* 0x000fe20000010000 */
[----:B------:R-:W-:Y:S01]  /*17d70*/  HSET2.LE.AND R0, R33, R171, PT ;  /* 0x000000ab21007233 */ /* 0x000fe20003803000 */
[----:B--2---:R-:W-:Y:S01]  /*17d80*/  HMMA.16816.F32.BF16 R56, R12, R22, R36 ;  /* 0x000000160c38723c */ /* 0x004fe20000041824 */
[----:B------:R-:W-:Y:S01]  /*17d90*/  LDSM.16.MT88.4 R36, [R205+0x5800] ;  /* 0x00580000cd24783b */ /* 0x000fe20000004200 */
[----:B------:R-:W-:-:S03]  /*17da0*/  IMAD.MOV.U32 R235, RZ, RZ, R241 ;  /* 0x000000ffffeb7224 */ /* 0x000fc600078e00f1 */
[----:B----4-:R-:W2:Y:S01]  /*17db0*/  LDSM.16.MT88.4 R28, [R204+0x5800] ;  /* 0x00580000cc1c783b */ /* 0x010ea20000004200 */
[----:B---3--:R-:W-:Y:S01]  /*17dc0*/  F2FP.BF16.F32.PACK_AB R4, R174, R175 ;  /* 0x000000afae04723e */ /* 0x008fe200000010ff */
[----:B------:R-:W-:Y:S01]  /*17dd0*/  IMAD.MOV.U32 R241, RZ, RZ, R248 ;  /* 0x000000fffff17224 */ /* 0x000fe200078e00f8 */
[----:B------:R-:W-:Y:S01]  /*17de0*/  HMMA.16816.F32.BF16 R48, R12, R20, R48 ;  /* 0x000000140c30723c */ /* 0x000fe20000041830 */
[----:B------:R-:W-:Y:S01]  /*17df0*/  IMAD.MOV.U32 R248, RZ, RZ, R251 ;  /* 0x000000fffff87224 */ /* 0x000fe200078e00fb */
[----:B------:R-:W-:Y:S01]  /*17e00*/  LOP3.LUT R8, R0, R4, RZ, 0xc0, !PT ;  /* 0x0000000400087212 */ /* 0x000fe200078ec0ff */
[----:B------:R-:W-:Y:S01]  /*17e10*/  IMAD.MOV.U32 R251, RZ, RZ, R186 ;  /* 0x000000fffffb7224 */ /* 0x000fe200078e00ba */
[----:B------:R-:W3:Y:S01]  /*17e20*/  MUFU.EX2 R72, R72 ;  /* 0x0000004800487308 */ /* 0x000ee20000000800 */
[----:B------:R-:W-:Y:S02]  /*17e30*/  HSET2.LE.AND R0, R32, R171, PT ;  /* 0x000000ab20007233 */ /* 0x000fe40003803000 */
[----:B------:R-:W-:Y:S01]  /*17e40*/  FADD.FTZ R20, R235, R17 ;  /* 0x00000011eb147221 */ /* 0x000fe20000010000 */
[----:B------:R-:W-:-:S02]  /*17e50*/  IMAD.MOV.U32 R235, RZ, RZ, R241 ;  /* 0x000000ffffeb7224 */ /* 0x000fc400078e00f1 */
[----:B------:R-:W-:Y:S01]  /*17e60*/  FADD.FTZ R5, R207, R18 ;  /* 0x00000012cf057221 */ /* 0x000fe20000010000 */
[----:B------:R-:W-:Y:S01]  /*17e70*/  IMAD.MOV.U32 R241, RZ, RZ, R248 ;  /* 0x000000fffff17224 */ /* 0x000fe200078e00f8 */
[----:B-1----:R-:W-:Y:S01]  /*17e80*/  F2FP.BF16.F32.PACK_AB R4, R78, R116 ;  /* 0x000000744e04723e */ /* 0x002fe200000010ff */
[----:B------:R-:W-:Y:S02]  /*17e90*/  IMAD.MOV.U32 R248, RZ, RZ, R251 ;  /* 0x000000fffff87224 */ /* 0x000fe400078e00fb */
[----:B------:R-:W-:Y:S01]  /*17ea0*/  FADD.FTZ R18, R235, R6 ;  /* 0x00000006eb127221 */ /* 0x000fe20000010000 */
[----:B------:R-:W-:Y:S01]  /*17eb0*/  FADD.FTZ R17, R241, R5 ;  /* 0x00000005f1117221 */ /* 0x000fe20000010000 */
[----:B------:R-:W-:Y:S01]  /*17ec0*/  LOP3.LUT R9, R0, R4, RZ, 0xc0, !PT ;  /* 0x0000000400097212 */ /* 0x000fe200078ec0ff */
[----:B------:R-:W-:Y:S01]  /*17ed0*/  FADD.FTZ R0, R248, R20 ;  /* 0x00000014f8007221 */ /* 0x000fe20000010000 */
[--C-:B------:R-:W-:Y:S02]  /*17ee0*/  HSET2.LE.AND R5, R84, R171.reuse, PT ;  /* 0x000000ab54057233 */ /* 0x100fe40003803000 */
[----:B------:R-:W-:Y:S01]  /*17ef0*/  F2FP.BF16.F32.PACK_AB R6, R117, R120 ;  /* 0x000000787506723e */ /* 0x000fe200000010ff */
[----:B------:R-:W-:Y:S01]  /*17f00*/  FADD.FTZ R23, R195, R0 ;  /* 0x00000000c3177221 */ /* 0x000fe20000010000 */
[----:B------:R-:W-:-:S02]  /*17f10*/  HSET2.LE.AND R7, R83, R171, PT ;  /* 0x000000ab53077233 */ /* 0x000fc40003803000 */
[----:B------:R-:W-:Y:S02]  /*17f20*/  F2FP.BF16.F32.PACK_AB R11, R76, R77 ;  /* 0x0000004d4c0b723e */ /* 0x000fe400000010ff */
[----:B------:R-:W-:Y:S02]  /*17f30*/  LOP3.LUT R10, R5, R6, RZ, 0xc0, !PT ;  /* 0x00000006050a7212 */ /* 0x000fe400078ec0ff */
[--C-:B------:R-:W-:Y:S02]  /*17f40*/  HSET2.LE.AND R0, R91, R171.reuse, PT ;  /* 0x000000ab5b007233 */ /* 0x100fe40003803000 */
[----:B------:R-:W-:Y:S01]  /*17f50*/  F2FP.BF16.F32.PACK_AB R6, R232, R236 ;  /* 0x000000ece806723e */ /* 0x000fe200000010ff */
[----:B------:R-:W-:Y:S01]  /*17f60*/  IMAD.MOV.U32 R136, RZ, RZ, R211 ;  /* 0x000000ffff887224 */ /* 0x000fe200078e00d3 */
[----:B------:R-:W-:Y:S01]  /*17f70*/  LOP3.LUT R11, R7, R11, RZ, 0xc0, !PT ;  /* 0x0000000b070b7212 */ /* 0x000fe200078ec0ff */
[----:B------:R-:W-:Y:S01]  /*17f80*/  IMAD.MOV.U32 R186, RZ, RZ, R196 ;  /* 0x000000ffffba7224 */ /* 0x000fe200078e00c4 */
[----:B------:R-:W-:Y:S01]  /*17f90*/  HMMA.16816.F32.BF16 R44, R12, R24, R44 ;  /* 0x000000180c2c723c */ /* 0x000fe2000004182c */
[----:B------:R-:W-:Y:S01]  /*17fa0*/  HSET2.LE.AND R7, R90, R171, PT ;  /* 0x000000ab5a077233 */ /* 0x000fe20003803000 */
[----:B------:R-:W-:Y:S01]  /*17fb0*/  IMAD.MOV.U32 R196, RZ, RZ, R245 ;  /* 0x000000ffffc47224 */ /* 0x000fe200078e00f5 */
[----:B------:R-:W-:-:S02]  /*17fc0*/  LOP3.LUT R6, R0, R6, RZ, 0xc0, !PT ;  /* 0x0000000600067212 */ /* 0x000fc400078ec0ff */
[----:B---3--:R-:W-:Y:S01]  /*17fd0*/  F2FP.BF16.F32.PACK_AB R4, R72, R35 ;  /* 0x000000234804723e */ /* 0x008fe200000010ff */
[----:B------:R-:W-:Y:S01]  /*17fe0*/  HMMA.16816.F32.BF16 R40, R12, R26, R40 ;  /* 0x0000001a0c28723c */ /* 0x000fe20000041828 */
[----:B------:R-:W-:Y:S01]  /*17ff0*/  HSET2.LE.AND R0, R87, R171, PT ;  /* 0x000000ab57007233 */ /* 0x000fe20003803000 */
[----:B------:R-:W-:Y:S02]  /*18000*/  IMAD.MOV.U32 R245, RZ, RZ, R136 ;  /* 0x000000fffff57224 */ /* 0x000fe400078e0088 */
[----:B------:R-:W-:Y:S01]  /*18010*/  FADD.FTZ R21, R191, R17 ;  /* 0x00000011bf157221 */ /* 0x000fe20000010000 */
[----:B------:R-:W-:Y:S02]  /*18020*/  IMAD.MOV.U32 R251, RZ, RZ, R186 ;  /* 0x000000fffffb7224 */ /* 0x000fe400078e00ba */
[----:B------:R-:W-:Y:S01]  /*18030*/  LOP3.LUT R13, R2, 0xffff, RZ, 0xc0, !PT ;  /* 0x0000ffff020d7812 */ /* 0x000fe200078ec0ff */
[----:B------:R-:W-:Y:S01]  /*18040*/  MUFU.EX2 R74, R74 ;  /* 0x0000004a004a7308 */ /* 0x000fe20000000800 */
[----:B------:R-:W-:-:S02]  /*18050*/  F2FP.BF16.F32.PACK_AB R3, R237, R243 ;  /* 0x000000f3ed03723e */ /* 0x000fc400000010ff */
[----:B------:R-:W-:Y:S01]  /*18060*/  SHF.R.U32.HI R15, RZ, 0x10, R2 ;  /* 0x00000010ff0f7819 */ /* 0x000fe20000011602 */
[----:B------:R-:W-:Y:S01]  /*18070*/  IMAD.MOV.U32 R186, RZ, RZ, R196 ;  /* 0x000000ffffba7224 */ /* 0x000fe200078e00c4 */
[----:B------:R-:W-:Y:S01]  /*18080*/  LOP3.LUT R7, R7, R4, RZ, 0xc0, !PT ;  /* 0x0000000407077212 */ /* 0x000fe200078ec0ff */
[----:B------:R-:W-:Y:S01]  /*18090*/  IMAD.MOV.U32 R162, RZ, RZ, R228 ;  /* 0x000000ffffa27224 */ /* 0x000fe200078e00e4 */
[----:B------:R-:W-:Y:S02]  /*180a0*/  LOP3.LUT R17, R2, 0xff, RZ, 0xc0, !PT ;  /* 0x000000ff02117812 */ /* 0x000fe400078ec0ff */
[----:B------:R-:W-:Y:S01]  /*180b0*/  SHF.R.U32.HI R14, RZ, 0x18, R2 ;  /* 0x00000018ff0e7819 */ /* 0x000fe20000011602 */
[----:B------:R-:W-:Y:S01]  /*180c0*/  IMAD.MOV.U32 R196, RZ, RZ, R245 ;  /* 0x000000ffffc47224 */ /* 0x000fe200078e00f5 */
[----:B------:R-:W-:Y:S01]  /*180d0*/  LOP3.LUT R4, R0, R3, RZ, 0xc0, !PT ;  /* 0x0000000300047212 */ /* 0x000fe200078ec0ff */
[----:B------:R-:W-:Y:S01]  /*180e0*/  FADD.FTZ R5, R251, R19 ;  /* 0x00000013fb057221 */ /* 0x000fe20000010000 */
[----:B------:R-:W-:Y:S01]  /*180f0*/  SHF.R.U32.HI R2, RZ, 0x8, R13 ;  /* 0x00000008ff027819 */ /* 0x000fe2000001160d */
[----:B------:R-:W-:Y:S01]  /*18100*/  FADD.FTZ R22, R186, R18 ;  /* 0x00000012ba167221 */ /* 0x000fe20000010000 */
[----:B------:R-:W-:Y:S01]  /*18110*/  LOP3.LUT R0, R15, 0xff, RZ, 0xc0, !PT ;  /* 0x000000ff0f007812 */ /* 0x000fe200078ec0ff */
[----:B------:R-:W1:Y:S01]  /*18120*/  MUFU.EX2 R75, R75 ;  /* 0x0000004b004b7308 */ /* 0x000e620000000800 */
[----:B------:R-:W-:Y:S01]  /*18130*/  LOP3.LUT R3, R96, 0xff, RZ, 0xc0, !PT ;  /* 0x000000ff60037812 */ /* 0x000fe200078ec0ff */
[----:B------:R-:W-:Y:S01]  /*18140*/  FADD.FTZ R32, R196, R5 ;  /* 0x00000005c4207221 */ /* 0x000fe20000010000 */
[----:B------:R-:W-:Y:S01]  /*18150*/  PRMT R18, R17, 0x5410, R2 ;  /* 0x0000541011127816 */ /* 0x000fe20000000002 */
[----:B--2---:R-:W-:Y:S01]  /*18160*/  HMMA.16816.F32.BF16 R64, R8, R28, R64 ;  /* 0x0000001c0840723c */ /* 0x004fe20000041840 */
[----:B------:R-:W-:Y:S01]  /*18170*/  PRMT R17, R0, 0x5410, R14 ;  /* 0x0000541000117816 */ /* 0x000fe2000000000e */
[----:B------:R-:W-:Y:S01]  /*18180*/  LDSM.16.MT88.4 R24, [R205+0x5c00] ;  /* 0x005c0000cd18783b */ /* 0x000fe20000004200 */
[----:B------:R-:W-:-:S02]  /*18190*/  HSET2.LE.AND R5, R86, R171, PT ;  /* 0x000000ab56057233 */ /* 0x000fc40003803000 */
[----:B------:R-:W-:Y:S01]  /*181a0*/  PRMT R19, R3, 0x5410, R97 ;  /* 0x0000541003137816 */ /* 0x000fe20000000061 */
[----:B------:R-:W-:Y:S01]  /*181b0*/  HMMA.16816.F32.BF16 R60, R8, R30, R60 ;  /* 0x0000001e083c723c */ /* 0x000fe2000004183c */
[----:B------:R-:W-:Y:S02]  /*181c0*/  LOP3.LUT R0, R34, 0xffff, RZ, 0xc0, !PT ;  /* 0x0000ffff22007812 */ /* 0x000fe400078ec0ff */
[----:B------:R-:W-:-:S03]  /*181d0*/  F2FP.BF16.F32.PACK_AB R12, R187, R184 ;  /* 0x000000b8bb0c723e */ /* 0x000fc600000010ff */
[----:B------:R-:W-:Y:S01]  /*181e0*/  HMMA.16816.F32.BF16 R68, R8, R36, R68 ;  /* 0x000000240844723c */ /* 0x000fe20000041844 */
[----:B------:R-:W-:Y:S01]  /*181f0*/  LOP3.LUT R3, R16, 0xffff, RZ, 0xc0, !PT ;  /* 0x0000ffff10037812 */ /* 0x000fe200078ec0ff */
[----:B------:R-:W-:-:S04]  /*18200*/  IMAD.MOV.U32 R161, RZ, RZ, R162 ;  /* 0x000000ffffa17224 */ /* 0x000fc800078e00a2 */
[----:B------:R-:W-:Y:S01]  /*18210*/  HMMA.16816.F32.BF16 R52, R8, R38, R52 ;  /* 0x000000260834723c */ /* 0x000fe20000041834 */
[----:B------:R-:W-:Y:S01]  /*18220*/  LOP3.LUT R5, R5, R12, RZ, 0xc0, !PT ;  /* 0x0000000c05057212 */ /* 0x000fe200078ec0ff */
[----:B------:R-:W-:Y:S01]  /*18230*/  IMAD.MOV.U32 R162, RZ, RZ, R214 ;  /* 0x000000ffffa27224 */ /* 0x000fe200078e00d6 */
[----:B------:R-:W-:Y:S01]  /*18240*/  SHF.R.U32.HI R12, RZ, 0x8, R95 ;  /* 0x00000008ff0c7819 */ /* 0x000fe2000001165f */
[----:B------:R-:W-:Y:S01]  /*18250*/  MUFU.EX2 R80, R80 ;  /* 0x0000005000507308 */ /* 0x000fe20000000800 */
[----:B------:R-:W-:Y:S01]  /*18260*/  IMAD.MOV.U32 R136, RZ, RZ, R206 ;  /* 0x000000ffff887224 */ /* 0x000fe200078e00ce */
[----:B------:R2:W5:Y:S01]  /*18270*/  LDL.LU R228, [R1+0x100] ;  /* 0x0001000001e47983 */ /* 0x0005620000300800 */
[----:B------:R-:W-:Y:S02]  /*18280*/  SHF.R.U32.HI R9, RZ, 0x10, R16 ;  /* 0x00000010ff097819 */ /* 0x000fe40000011610 */
[----:B------:R-:W-:Y:S02]  /*18290*/  SHF.R.U32.HI R10, RZ, 0x8, R0 ;  /* 0x00000008ff0a7819 */ /* 0x000fe40000011600 */
[----:B------:R-:W-:-:S02]  /*182a0*/  LOP3.LUT R11, R16, 0xff, RZ, 0xc0, !PT ;  /* 0x000000ff100b7812 */ /* 0x000fc400078ec0ff */
[----:B------:R-:W-:Y:S01]  /*182b0*/  SHF.R.U32.HI R8, RZ, 0x18, R16 ;  /* 0x00000018ff087819 */ /* 0x000fe20000011610 */
[----:B------:R-:W-:Y:S01]  /*182c0*/  IMAD.MOV.U32 R196, RZ, RZ, R234 ;  /* 0x000000ffffc47224 */ /* 0x000fe200078e00ea */
[----:B------:R-:W-:Y:S02]  /*182d0*/  SHF.R.U32.HI R0, RZ, 0x8, R3 ;  /* 0x00000008ff007819 */ /* 0x000fe40000011603 */
[----:B------:R-:W-:Y:S01]  /*182e0*/  SHF.R.U32.HI R2, RZ, 0x10, R34 ;  /* 0x00000010ff027819 */ /* 0x000fe20000011622 */
[----:B------:R-:W3:Y:S01]  /*182f0*/  MUFU.EX2 R81, R81 ;  /* 0x0000005100517308 */ /* 0x000ee20000000800 */
[----:B------:R-:W-:Y:S01]  /*18300*/  LOP3.LUT R3, R9, 0xff, RZ, 0xc0, !PT ;  /* 0x000000ff09037812 */ /* 0x000fe200078ec0ff */
[----:B------:R-:W-:Y:S01]  /*18310*/  IMAD.MOV.U32 R234, RZ, RZ, R240 ;  /* 0x000000ffffea7224 */ /* 0x000fe200078e00f0 */
[----:B------:R-:W-:Y:S01]  /*18320*/  PRMT R20, R98, 0x5410, R12 ;  /* 0x0000541062147816 */ /* 0x000fe2000000000c */
[----:B------:R-:W-:Y:S01]  /*18330*/  IMAD.MOV.U32 R240, RZ, RZ, R247 ;  /* 0x000000fffff07224 */ /* 0x000fe200078e00f7 */
[----:B------:R-:W-:Y:S01]  /*18340*/  PRMT R0, R11, 0x5410, R0 ;  /* 0x000054100b007816 */ /* 0x000fe20000000000 */
[----:B------:R-:W-:Y:S01]  /*18350*/  IMAD.MOV.U32 R247, RZ, RZ, R160 ;  /* 0x000000fffff77224 */ /* 0x000fe200078e00a0 */
[----:B------:R-:W-:Y:S01]  /*18360*/  PRMT R3, R3, 0x5410, R8 ;  /* 0x0000541003037816 */ /* 0x000fe20000000008 */
[----:B------:R-:W-:Y:S01]  /*18370*/  IMAD.MOV.U32 R195, RZ, RZ, R161 ;  /* 0x000000ffffc37224 */ /* 0x000fe200078e00a1 */
[----:B------:R-:W-:Y:S01]  /*18380*/  SHF.R.U32.HI R12, RZ, 0x18, R34 ;  /* 0x00000018ff0c7819 */ /* 0x000fe20000011622 */
[----:B------:R-:W-:Y:S01]  /*18390*/  FADD.FTZ R8, R162, R22 ;  /* 0x00000016a2087221 */ /* 0x000fe20000010000 */
[----:B------:R-:W-:Y:S01]  /*183a0*/  LOP3.LUT R2, R2, 0xff, RZ, 0xc0, !PT ;  /* 0x000000ff02027812 */ /* 0x000fe200078ec0ff */
[----:B------:R-:W-:Y:S01]  /*183b0*/  FADD.FTZ R15, R163, R21 ;  /* 0x00000015a30f7221 */ /* 0x000fe20000010000 */
[----:B------:R-:W-:Y:S01]  /*183c0*/  MUFU.EX2 R88, R88 ;  /* 0x0000005800587308 */ /* 0x000fe20000000800 */
[----:B------:R-:W4:Y:S01]  /*183d0*/  LDSM.16.MT88.4 R160, [R204+0x5c00] ;  /* 0x005c0000cca0783b */ /* 0x000f220000004200 */
[----:B------:R-:W-:-:S02]  /*183e0*/  PRMT R14, R2, 0x5410, R12 ;  /* 0x00005410020e7816 */ /* 0x000fc4000000000c */
[----:B------:R-:W-:-:S04]  /*183f0*/  HSET2.LE.AND R0, R0, R171, PT ;  /* 0x000000ab00007233 */ /* 0x000fc80003803000 */
[----:B------:R-:W2:Y:S01]  /*18400*/  MUFU.EX2 R89, R89 ;  /* 0x0000005900597308 */ /* 0x000ea20000000800 */
[----:B-1----:R-:W-:Y:S01]  /*18410*/  F2FP.BF16.F32.PACK_AB R2, R75, R74 ;  /* 0x0000004a4b02723e */ /* 0x002fe200000010ff */
[----:B------:R-:W-:Y:S01]  /*18420*/  IMAD.MOV.U32 R248, RZ, RZ, R196 ;  /* 0x000000fffff87224 */ /* 0x000fe200078e00c4 */
[----:B------:R-:W-:Y:S01]  /*18430*/  LOP3.LUT R13, R34, 0xff, RZ, 0xc0, !PT ;  /* 0x000000ff220d7812 */ /* 0x000fe200078ec0ff */
[----:B------:R-:W-:-:S04]  /*18440*/  IMAD.MOV.U32 R186, RZ, RZ, R233 ;  /* 0x000000ffffba7224 */ /* 0x000fc800078e00e9 */
[----:B------:R-:W-:Y:S01]  /*18450*/  MUFU.EX2 R82, R82 ;  /* 0x0000005200527308 */ /* 0x000fe20000000800 */
[----:B------:R-:W-:Y:S01]  /*18460*/  IMAD.MOV.U32 R233, RZ, RZ, R136 ;  /* 0x000000ffffe97224 */ /* 0x000fe200078e0088 */
[----:B------:R-:W-:-:S06]  /*18470*/  LOP3.LUT R136, R0, R2, RZ, 0xc0, !PT ;  /* 0x0000000200887212 */ /* 0x000fcc00078ec0ff */
[----:B------:R-:W1:Y:S01]  /*18480*/  MUFU.EX2 R85, R85 ;  /* 0x0000005500557308 */ /* 0x000e620000000800 */
[----:B------:R-:W-:Y:S01]  /*18490*/  FADD.FTZ R2, R248, R32 ;  /* 0x00000020f8027221 */ /* 0x000fe20000010000 */
[----:B------:R-:W-:Y:S01]  /*184a0*/  IMAD.MOV.U32 R251, RZ, RZ, R203 ;  /* 0x000000fffffb7224 */ /* 0x000fe200078e00cb */
[----:B------:R-:W-:Y:S01]  /*184b0*/  PRMT R13, R13, 0x5410, R10 ;  /* 0x000054100d0d7816 */ /* 0x000fe2000000000a */
[----:B------:R-:W-:Y:S01]  /*184c0*/  IMAD.MOV.U32 R157, RZ, RZ, R224 ;  /* 0x000000ffff9d7224 */ /* 0x000fe200078e00e0 */
[--C-:B------:R-:W-:Y:S01]  /*184d0*/  HSET2.LE.AND R12, R19, R171.reuse, PT ;  /* 0x000000ab130c7233 */ /* 0x100fe20003803000 */
[----:B------:R-:W-:Y:S01]  /*184e0*/  IMAD.MOV.U32 R137, RZ, RZ, R213 ;  /* 0x000000ffff897224 */ /* 0x000fe200078e00d5 */
[--C-:B------:R-:W-:Y:S01]  /*184f0*/  HSET2.LE.AND R10, R17, R171.reuse, PT ;  /* 0x000000ab110a7233 */ /* 0x100fe20003803000 */
[----:B------:R-:W-:Y:S01]  /*18500*/  MUFU.EX2 R73, R73 ;  /* 0x0000004900497308 */ /* 0x000fe20000000800 */
[----:B------:R-:W-:Y:S01]  /*18510*/  FADD.FTZ R16, R195, R23 ;  /* 0x00000017c3107221 */ /* 0x000fe20000010000 */
[----:B------:R-:W-:Y:S01]  /*18520*/  HSET2.LE.AND R9, R18, R171, PT ;  /* 0x000000ab12097233 */ /* 0x000fe20003803000 */
[----:B------:R-:W-:Y:S01]  /*18530*/  FADD.FTZ R17, R138, R2 ;  /* 0x000000028a117221 */ /* 0x000fe20000010000 */
[----:B------:R-:W-:Y:S01]  /*18540*/  FADD.FTZ R0, R251, R8 ;  /* 0x00000008fb007221 */ /* 0x000fe20000010000 */
[----:B---3--:R-:W-:-:S03]  /*18550*/  F2FP.BF16.F32.PACK_AB R2, R81, R80 ;  /* 0x000000505102723e */ /* 0x008fc600000010ff */
[----:B------:R-:W-:Y:S01]  /*18560*/  MUFU.EX2 R92, R92 ;  /* 0x0000005c005c7308 */ /* 0x000fe20000000800 */
[----:B------:R-:W-:Y:S01]  /*18570*/  IMAD.MOV.U32 R196, RZ, RZ, R157 ;  /* 0x000000ffffc47224 */ /* 0x000fe200078e009d */
[C---:B------:R-:W-:Y:S01]  /*18580*/  HMMA.16816.F32.BF16 R48, R4.reuse, R28, R48 ;  /* 0x0000001c0430723c */ /* 0x040fe20000041830 */
[----:B------:R-:W-:Y:S01]  /*18590*/  IMAD.MOV.U32 R203, RZ, RZ, R156 ;  /* 0x000000ffffcb7224 */ /* 0x000fe200078e009c */
[----:B------:R3:W5:Y:S04]  /*185a0*/  LDL.LU R227, [R1+0xfc] ;  /* 0x0000fc0001e37983 */ /* 0x0007680000300800 */
[----:B------:R-:W4:Y:S01]  /*185b0*/  MUFU.EX2 R93, R93 ;  /* 0x0000005d005d7308 */ /* 0x000f220000000800 */
[----:B------:R-:W-:Y:S01]  /*185c0*/  IMAD.MOV.U32 R195, RZ, RZ, R158 ;  /* 0x000000ffffc37224 */ /* 0x000fe200078e009e */
[----:B------:R-:W-:Y:S01]  /*185d0*/  HMMA.16816.F32.BF16 R28, R4, R30, R56 ;  /* 0x0000001e041c723c */ /* 0x000fe20000041838 */
[----:B------:R-:W-:-:S05]  /*185e0*/  IMAD.MOV.U32 R191, RZ, RZ, R159 ;  /* 0x000000ffffbf7224 */ /* 0x000fca00078e009f */
[----:B------:R-:W3:Y:S01]  /*185f0*/  MUFU.EX2 R19, R94 ;  /* 0x0000005e00137308 */ /* 0x000ee20000000800 */
[C---:B------:R-:W-:Y:S01]  /*18600*/  HMMA.16816.F32.BF16 R156, R4.reuse, R36, R44 ;  /* 0x00000024049c723c */ /* 0x040fe2000004182c */
[----:B------:R-:W-:Y:S01]  /*18610*/  FADD.FTZ R18, R137, R16 ;  /* 0x0000001089127221 */ /* 0x000fe20000010000 */
[----:B------:R-:W-:Y:S01]  /*18620*/  IMAD.MOV.U32 R245, RZ, RZ, R246 ;  /* 0x000000fffff57224 */ /* 0x000fe200078e00f6 */
[----:B------:R-:W-:Y:S01]  /*18630*/  HSET2.LE.AND R3, R3, R171, PT ;  /* 0x000000ab03037233 */ /* 0x000fe20003803000 */
[----:B------:R-:W-:Y:S01]  /*18640*/  FADD.FTZ R16, R139, R0 ;  /* 0x000000008b107221 */ /* 0x000fe20000010000 */
[----:B--2---:R-:W-:Y:S01]  /*18650*/  F2FP.BF16.F32.PACK_AB R8, R89, R88 ;  /* 0x000000585908723e */ /* 0x004fe200000010ff */
[----:B------:R-:W-:Y:S01]  /*18660*/  HMMA.16816.F32.BF16 R4, R4, R38, R40 ;  /* 0x000000260404723c */ /* 0x000fe20000041828 */
[----:B------:R-:W-:Y:S01]  /*18670*/  LOP3.LUT R138, R9, R2, RZ, 0xc0, !PT ;  /* 0x00000002098a7212 */ /* 0x000fe200078ec0ff */
[----:B------:R-:W-:Y:S01]  /*18680*/  IMAD.MOV.U32 R246, RZ, RZ, R194 ;  /* 0x000000fffff67224 */ /* 0x000fe200078e00c2 */
[----:B-1----:R-:W-:Y:S01]  /*18690*/  F2FP.BF16.F32.PACK_AB R0, R85, R82 ;  /* 0x000000525500723e */ /* 0x002fe200000010ff */
[----:B------:R-:W-:Y:S01]  /*186a0*/  FADD.FTZ R2, R196, R17 ;  /* 0x00000011c4027221 */ /* 0x000fe20000010000 */
[----:B------:R-:W-:Y:S01]  /*186b0*/  FADD.FTZ R15, R186, R15 ;  /* 0x0000000fba0f7221 */ /* 0x000fe20000010000 */
[----:B------:R-:W-:-:S02]  /*186c0*/  LOP3.LUT R139, R10, R8, RZ, 0xc0, !PT ;  /* 0x000000080a8b7212 */ /* 0x000fc400078ec0ff */
[--C-:B------:R-:W-:Y:S01]  /*186d0*/  HSET2.LE.AND R11, R20, R171.reuse, PT ;  /* 0x000000ab140b7233 */ /* 0x100fe20003803000 */
[----:B------:R-:W-:Y:S01]  /*186e0*/  FADD.FTZ R10, R246, R2 ;  /* 0x00000002f60a7221 */ /* 0x000fe20000010000 */
[----:B------:R-:W-:Y:S01]  /*186f0*/  LOP3.LUT R137, R3, R0, RZ, 0xc0, !PT ;  /* 0x0000000003897212 */ /* 0x000fe200078ec0ff */
[----:B------:R-:W-:Y:S01]  /*18700*/  FADD.FTZ R0, R191, R15 ;  /* 0x0000000fbf007221 */ /* 0x000fe20000010000 */
[----:B------:R-:W-:Y:S01]  /*18710*/  FADD.FTZ R3, R195, R18 ;  /* 0x00000012c3037221 */ /* 0x000fe20000010000 */
[----:B------:R-:W-:Y:S01]  /*18720*/  F2FP.BF16.F32.PACK_AB R2, R200, R201 ;  /* 0x000000c9c802723e */ /* 0x000fe200000010ff */
[----:B------:R-:W-:Y:S01]  /*18730*/  IMAD.MOV.U32 R191, RZ, RZ, R150 ;  /* 0x000000ffffbf7224 */ /* 0x000fe200078e0096 */
[--C-:B------:R-:W-:Y:S01]  /*18740*/  HSET2.LE.AND R13, R13, R171.reuse, PT ;  /* 0x000000ab0d0d7233 */ /* 0x100fe20003803000 */
[----:B------:R-:W-:Y:S01]  /*18750*/  FADD.FTZ R8, R233, R0 ;  /* 0x00000000e9087221 */ /* 0x000fe20000010000 */
[----:B------:R-:W-:Y:S01]  /*18760*/  HSET2.LE.AND R14, R14, R171, PT ;  /* 0x000000ab0e0e7233 */ /* 0x000fe20003803000 */
[----:B------:R-:W-:Y:S01]  /*18770*/  FADD.FTZ R15, R245, R3 ;  /* 0x00000003f50f7221 */ /* 0x000fe20000010000 */
[----:B------:R-:W-:Y:S01]  /*18780*/  LOP3.LUT R150, R11, R2, RZ, 0xc0, !PT ;  /* 0x000000020b967212 */ /* 0x000fe200078ec0ff */
[----:B------:R-:W-:Y:S01]  /*18790*/  IMAD.MOV.U32 R122, RZ, RZ, R141 ;  /* 0x000000ffff7a7224 */ /* 0x000fe200078e008d */
[----:B----4-:R-:W-:Y:S01]  /*187a0*/  F2FP.BF16.F32.PACK_AB R0, R93, R92 ;  /* 0x0000005c5d00723e */ /* 0x010fe200000010ff */
[----:B------:R-:W-:Y:S01]  /*187b0*/  IMAD.MOV.U32 R123, RZ, RZ, R144 ;  /* 0x000000ffff7b7224 */ /* 0x000fe200078e0090 */
[----:B------:R-:W-:Y:S01]  /*187c0*/  F2FP.BF16.F32.PACK_AB R3, R202, R229 ;  /* 0x000000e5ca03723e */ /* 0x000fe200000010ff */
[----:B------:R-:W-:Y:S01]  /*187d0*/  IMAD.MOV.U32 R189, RZ, RZ, R145 ;  /* 0x000000ffffbd7224 */ /* 0x000fe200078e0091 */
[----:B---3--:R-:W-:Y:S01]  /*187e0*/  F2FP.BF16.F32.PACK_AB R2, R19, R73 ;  /* 0x000000491302723e */ /* 0x008fe200000010ff */
[----:B------:R-:W-:Y:S01]  /*187f0*/  IMAD.MOV.U32 R196, RZ, RZ, R148 ;  /* 0x000000ffffc47224 */ /* 0x000fe200078e0094 */
[----:B------:R-:W-:Y:S01]  /*18800*/  LOP3.LUT R148, R13, R3, RZ, 0xc0, !PT ;  /* 0x000000030d947212 */ /* 0x000fe200078ec0ff */
[----:B------:R-:W-:Y:S01]  /*18810*/  IMAD.MOV.U32 R195, RZ, RZ, R149 ;  /* 0x000000ffffc37224 */ /* 0x000fe200078e0095 */
[----:B------:R-:W-:Y:S01]  /*18820*/  LOP3.LUT R149, R14, R2, RZ, 0xc0, !PT ;  /* 0x000000020e957212 */ /* 0x000fe200078ec0ff */
[----:B------:R-:W-:Y:S01]  /*18830*/  IMAD.MOV.U32 R186, RZ, RZ, R151 ;  /* 0x000000ffffba7224 */ /* 0x000fe200078e0097 */
[----:B------:R-:W-:Y:S01]  /*18840*/  LOP3.LUT R151, R12, R0, RZ, 0xc0, !PT ;  /* 0x000000000c977212 */ /* 0x000fe200078ec0ff */
[----:B------:R-:W-:Y:S01]  /*18850*/  FADD.FTZ R9, R203, R16 ;  /* 0x00000010cb097221 */ /* 0x000fe20000010000 */
[----:B------:R-:W-:Y:S01]  /*18860*/  IMAD.MOV.U32 R233, RZ, RZ, R240 ;  /* 0x000000ffffe97224 */ /* 0x000fe200078e00f0 */
[----:B------:R1:W5:Y:S01]  /*18870*/  LDL.LU R226, [R1+0xf8] ;  /* 0x0000f80001e27983 */ /* 0x0003620000300800 */
        /* <DEDUP_REMOVED lines=8> */
[----:B------:R-:W-:-:S02]  /*18900*/  IMAD.MOV.U32 R247, RZ, RZ, R147 ;  /* 0x000000fffff77224 */ /* 0x000fc400078e0093 */
[----:B------:R-:W-:Y:S02]  /*18910*/  IMAD.MOV.U32 R235, RZ, RZ, R165 ;  /* 0x000000ffffeb7224 */ /* 0x000fe400078e00a5 */
[----:B------:R-:W-:Y:S01]  /*18920*/  IMAD.MOV.U32 R241, RZ, RZ, R166 ;  /* 0x000000fffff17224 */ /* 0x000fe200078e00a6 */
[----:B------:R-:W-:Y:S01]  /*18930*/  HMMA.16816.F32.BF16 R144, R136, R162, R60 ;  /* 0x000000a28890723c */ /* 0x000fe2000004183c */
[----:B------:R-:W-:Y:S02]  /*18940*/  IMAD.MOV.U32 R248, RZ, RZ, R167 ;  /* 0x000000fffff87224 */ /* 0x000fe400078e00a7 */
[----:B------:R-:W-:Y:S01]  /*18950*/  FADD.FTZ R2, R122, R9 ;  /* 0x000000097a027221 */ /* 0x000fe20000010000 */
[----:B------:R-:W-:Y:S01]  /*18960*/  FADD.FTZ R0, R123, R8 ;  /* 0x000000087b007221 */ /* 0x000fe20000010000 */
[----:B------:R-:W-:Y:S01]  /*18970*/  IMAD.MOV.U32 R251, RZ, RZ, R140 ;  /* 0x000000fffffb7224 */ /* 0x000fe200078e008c */
[----:B------:R1:W5:Y:S01]  /*18980*/  LDL.LU R225, [R1+0xf4] ;  /* 0x0000f40001e17983 */ /* 0x0003620000300800 */
[----:B------:R-:W-:Y:S01]  /*18990*/  HMMA.16816.F32.BF16 R164, R148, R160, R48 ;  /* 0x000000a094a4723c */ /* 0x000fe20000041830 */
[----:B------:R-:W-:Y:S01]  /*189a0*/  FADD.FTZ R3, R190, R10 ;  /* 0x0000000abe037221 */ /* 0x000fe20000010000 */
[----:B------:R-:W-:-:S04]  /*189b0*/  FADD.FTZ R2, R193, R2 ;  /* 0x00000002c1027221 */ /* 0x000fc80000010000 */
[C---:B------:R-:W-:Y:S01]  /*189c0*/  HMMA.16816.F32.BF16 R156, R148.reuse, R24, R156 ;  /* 0x00000018949c723c */ /* 0x040fe2000004189c */
[----:B------:R-:W-:Y:S01]  /*189d0*/  FADD.FTZ R0, R197, R0 ;  /* 0x00000000c5007221 */ /* 0x000fe20000010000 */
[----:B------:R-:W-:Y:S01]  /*189e0*/  IMAD.MOV.U32 R245, RZ, RZ, R234 ;  /* 0x000000fffff57224 */ /* 0x000fe200078e00ea */
[----:B------:R1:W5:Y:S03]  /*189f0*/  LDL.LU R224, [R1+0xf0] ;  /* 0x0000f00001e07983 */ /* 0x0003660000300800 */
[C---:B------:R-:W-:Y:S01]  /*18a00*/  HMMA.16816.F32.BF16 R160, R148.reuse, R162, R28 ;  /* 0x000000a294a0723c */ /* 0x040fe2000004181c */
[----:B------:R-:W-:Y:S01]  /*18a10*/  FADD.FTZ R3, R231, R3 ;  /* 0x00000003e7037221 */ /* 0x000fe20000010000 */
[----:B------:R-:W-:Y:S01]  /*18a20*/  FADD.FTZ R2, R235, R2 ;  /* 0x00000002eb027221 */ /* 0x000fe20000010000 */
[----:B------:R-:W-:Y:S01]  /*18a30*/  FADD.FTZ R0, R241, R0 ;  /* 0x00000000f1007221 */ /* 0x000fe20000010000 */
[----:B------:R-:W-:Y:S01]  /*18a40*/  IMAD.MOV.U32 R246, RZ, RZ, R230 ;  /* 0x000000fffff67224 */ /* 0x000fe200078e00e6 */
[----:B------:R1:W5:Y:S01]  /*18a50*/  LDL.LU R223, [R1+0xec] ;  /* 0x0000ec0001df7983 */ /* 0x0003620000300800 */
[----:B------:R-:W-:Y:S01]  /*18a60*/  HMMA.16816.F32.BF16 R148, R148, R26, R4 ;  /* 0x0000001a9494723c */ /* 0x000fe20000041804 */
[----:B------:R-:W-:Y:S01]  /*18a70*/  FADD.FTZ R3, R251, R3 ;  /* 0x00000003fb037221 */ /* 0x000fe20000010000 */
[----:B------:R-:W-:Y:S01]  /*18a80*/  FADD.FTZ R2, R186, R2 ;  /* 0x00000002ba027221 */ /* 0x000fe20000010000 */
[----:B------:R-:W-:Y:S01]  /*18a90*/  FADD.FTZ R0, R191, R0 ;  /* 0x00000000bf007221 */ /* 0x000fe20000010000 */
[----:B------:R-:W-:Y:S01]  /*18aa0*/  IMAD.MOV.U32 R194, RZ, RZ, R132 ;  /* 0x000000ffffc27224 */ /* 0x000fe200078e0084 */
[----:B------:R1:W5:Y:S02]  /*18ab0*/  LDL.LU R222, [R1+0xe8] ;  /* 0x0000e80001de7983 */ /* 0x0003640000300800 */
[----:B------:R-:W-:Y:S01]  /*18ac0*/  FADD.FTZ R4, R189, R15 ;  /* 0x0000000fbd047221 */ /* 0x000fe20000010000 */
[----:B------:R-:W-:Y:S01]  /*18ad0*/  FADD.FTZ R3, R196, R3 ;  /* 0x00000003c4037221 */ /* 0x000fe20000010000 */
[----:B------:R-:W-:Y:S01]  /*18ae0*/  FADD.FTZ R2, R203, R2 ;  /* 0x00000002cb027221 */ /* 0x000fe20000010000 */
[----:B------:R-:W-:Y:S01]  /*18af0*/  FADD.FTZ R0, R233, R0 ;  /* 0x00000000e9007221 */ /* 0x000fe20000010000 */
[----:B------:R-:W-:Y:S01]  /*18b00*/  FADD.FTZ R4, R199, R4 ;  /* 0x00000004c7047221 */ /* 0x000fe20000010000 */
[----:B------:R-:W-:Y:S01]  /*18b10*/  IMAD.MOV.U32 R230, RZ, RZ, R142 ;  /* 0x000000ffffe67224 */ /* 0x000fe200078e008e */
[----:B------:R1:W5:Y:S01]  /*18b20*/  LDL.LU R221, [R1+0xe4] ;  /* 0x0000e40001dd7983 */ /* 0x0003620000300800 */
[----:B------:R-:W-:-:S02]  /*18b30*/  IMAD.MOV.U32 R234, RZ, RZ, R143 ;  /* 0x000000ffffea7224 */ /* 0x000fc400078e008f */
[----:B------:R-:W-:Y:S01]  /*18b40*/  FADD.FTZ R4, R248, R4 ;  /* 0x00000004f8047221 */ /* 0x000fe20000010000 */
[----:B------:R-:W-:Y:S01]  /*18b50*/  FADD.FTZ R3, R183, R3 ;  /* 0x00000003b7037221 */ /* 0x000fe20000010000 */
[----:B------:R-:W-:Y:S01]  /*18b60*/  FADD.FTZ R2, R245, R2 ;  /* 0x00000002f5027221 */ /* 0x000fe20000010000 */
[----:B------:R-:W-:Y:S01]  /*18b70*/  FADD.FTZ R0, R246, R0 ;  /* 0x00000000f6007221 */ /* 0x000fe20000010000 */
[----:B------:R-:W-:Y:S01]  /*18b80*/  FADD.FTZ R4, R195, R4 ;  /* 0x00000004c3047221 */ /* 0x000fe20000010000 */
[----:B------:R1:W5:Y:S01]  /*18b90*/  LDL.LU R220, [R1+0xe0] ;  /* 0x0000e00001dc7983 */ /* 0x0003620000300800 */
[----:B------:R-:W2:Y:S02]  /*18ba0*/  LDC.U8 R132, c[0x0][0x388] ;  /* 0x0000e200ff847b82 */ /* 0x000ea40000000000 */
        /* <DEDUP_REMOVED lines=76> */
[----:B------:R1:W-:Y:S01]  /*19070*/  STL [R1+0x48], R4 ;  /* 0x0000480401007387 */ /* 0x0003e20000100800 */
[C---:B------:R-:W-:Y:S03]  /*19080*/  HMMA.16816.F32.BF16 R140, R136.reuse, R24, R68 ;  /* 0x00000018888c723c */ /* 0x040fe60000041844 */
[----:B------:R1:W-:Y:S04]  /*19090*/  STL [R1+0x4c], R3 ;  /* 0x00004c0301007387 */ /* 0x0003e80000100800 */
[----:B------:R1:W-:Y:S01]  /*190a0*/  STL [R1+0x40], R2 ;  /* 0x0000400201007387 */ /* 0x0003e20000100800 */
[----:B------:R-:W-:Y:S03]  /*190b0*/  HMMA.16816.F32.BF16 R136, R136, R26, R52 ;  /* 0x0000001a8888723c */ /* 0x000fe60000041834 */
[----:B------:R1:W-:Y:S01]  /*190c0*/  STL [R1+0x44], R0 ;  /* 0x0000440001007387 */ /* 0x0003e20000100800 */
[----:B------:R-:W-:-:S02]  /*190d0*/  IMAD.MOV.U32 R38, RZ, RZ, R134 ;  /* 0x000000ffff267224 */ /* 0x000fc400078e0086 */
[----:B------:R-:W-:Y:S02]  /*190e0*/  IMAD.MOV.U32 R39, RZ, RZ, R168 ;  /* 0x000000ffff277224 */ /* 0x000fe400078e00a8 */
[----:B------:R-:W-:Y:S02]  /*190f0*/  IMAD.MOV.U32 R36, RZ, RZ, R99 ;  /* 0x000000ffff247224 */ /* 0x000fe400078e0063 */
[----:B--2---:R-:W-:-:S14]  /*19100*/  IMAD.MOV.U32 R37, RZ, RZ, R133 ;  /* 0x000000ffff257224 */ /* 0x004fdc00078e0085 */
.L_x_976:
[----:B------:R-:W-:-:S06]  /*19110*/  UISETP.GT.AND UP0, UPT, UR17, UR14, UPT ;  /* 0x0000000e1100728c */ /* 0x000fcc000bf04270 */
[----:B------:R-:W-:-:S13]  /*19120*/  PLOP3.LUT P0, PT, PT, PT, UP0, 0x80, 0x0 ;  /* 0x000000000000781c */ /* 0x000fda0003f0f008 */
[----:B------:R-:W-:Y:S05]  /*19130*/  @!P0 BRA `(.L_x_980) ;  /* 0x000000b400548947 */ /* 0x000fea0003800000 */
[----:B------:R-:W2:Y:S01]  /*19140*/  LDL.64 R6, [R1+0x78] ;  /* 0x0000780001067983 */ /* 0x000ea20000100a00 */
[----:B------:R-:W-:Y:S01]  /*19150*/  ULDC UR4, c[0x0][0x2d0] ;  /* 0x0000b40000047ab9 */ /* 0x000fe20000000800 */
[----:B-1----:R-:W-:Y:S01]  /*19160*/  PRMT R3, R132, 0x7054, R132 ;  /* 0x0000705484037816 */ /* 0x002fe20000000084 */
        /* <DEDUP_REMOVED lines=8> */
[----:B------:R-:W-:Y:S01]  /*191f0*/  USHF.L.U64.HI UR18, UR10, 0x6, UR11 ;  /* 0x000000060a127899 */ /* 0x000fe2000801020b */
[----:B------:R-:W4:Y:S01]  /*19200*/  LDL.LU R5, [R1+0x1c] ;  /* 0x00001c0001057983 */ /* 0x000f220000300800 */
[----:B------:R-:W-:Y:S01]  /*19210*/  USHF.L.U32 UR29, UR10, 0x6, URZ ;  /* 0x000000060a1d7899 */ /* 0x000fe2000800063f */
[----:B------:R-:W-:-:S02]  /*19220*/  ULDC.64 UR6, c[0x0][0x248] ;  /* 0x0000920000067ab9 */ /* 0x000fc40000000a00 */
[----:B------:R-:W4:Y:S01]  /*19230*/  LDL.LU R4, [R1+0x90] ;  /* 0x0000900001047983 */ /* 0x000f220000300800 */
[----:B------:R-:W-:Y:S01]  /*19240*/  IMAD.MOV.U32 R132, RZ, RZ, R36 ;  /* 0x000000ffff847224 */ /* 0x000fe200078e0024 */
[----:B------:R-:W-:Y:S02]  /*19250*/  USHF.L.U64.HI UR10, UR12, 0x6, UR13 ;  /* 0x000000060c0a7899 */ /* 0x000fe4000801020d */
[----:B------:R-:W-:Y:S02]  /*19260*/  USHF.L.U32 UR11, UR12, 0x6, URZ ;  /* 0x000000060c0b7899 */ /* 0x000fe4000800063f */
[----:B------:R-:W-:Y:S02]  /*19270*/  UIADD3 UR40, UR40, UR39, URZ ;  /* 0x0000002728287290 */ /* 0x000fe4000fffe03f */
[----:B------:R-:W-:Y:S01]  /*19280*/  UIADD3 UR41, UR41, UR45, URZ ;  /* 0x0000002d29297290 */ /* 0x000fe2000fffe03f */
[----:B--2---:R-:W-:Y:S01]  /*19290*/  ISETP.GE.AND P4, PT, R6, UR4, PT ;  /* 0x0000000406007c0c */ /* 0x004fe2000bf86270 */
[----:B------:R-:W-:-:S12]  /*192a0*/  ULDC UR4, c[0x0][0x2ec] ;  /* 0x0000bb0000047ab9 */ /* 0x000fd80000000800 */
[----:B------:R-:W1:Y:S08]  /*192b0*/  @!P4 LDC.64 R6, c[0x0][0x220] ;  /* 0x00008800ff06cb82 */ /* 0x000e700000000a00 */
[----:B------:R-:W2:Y:S08]  /*192c0*/  @!P4 LDC.64 R10, c[0x0][0x220] ;  /* 0x00008800ff0acb82 */ /* 0x000eb00000000a00 */
[----:B------:R-:W3:Y:S01]  /*192d0*/  @!P4 LDC.64 R8, c[0x0][0x220] ;  /* 0x00008800ff08cb82 */ /* 0x000ee20000000a00 */
[----:B-1----:R1:W-:Y:S04]  /*192e0*/  @!P4 STL.64 [R1+0x70], R6 ;  /* 0x000070060100c387 */ /* 0x0023e80000100a00 */
[----:B--2---:R-:W-:Y:S04]  /*192f0*/  @!P4 STL.64 [R1+0x68], R10 ;  /* 0x0000680a0100c387 */ /* 0x004fe80000100a00 */
[----:B---3--:R-:W-:Y:S01]  /*19300*/  @!P4 STL.64 [R1+0x60], R8 ;  /* 0x000060080100c387 */ /* 0x008fe20000100a00 */
[----:B-1----:R-:W1:Y:S03]  /*19310*/  @!P4 LDC.64 R6, c[0x0][0x220] ;  /* 0x00008800ff06cb82 */ /* 0x002e660000000a00 */
[----:B-1----:R1:W-:Y:S04]  /*19320*/  @!P4 STL.64 [R1+0x58], R6 ;  /* 0x000058060100c387 */ /* 0x0023e80000100a00 */
[----:B------:R4:W-:Y:S01]  /*19330*/  STL [R1+0x4], R3 ;  /* 0x0000040301007387 */ /* 0x0009e20000100800 */
[----:B-1----:R-:W-:-:S04]  /*19340*/  IMAD.WIDE.U32 R6, R2, -0x326172a9, RZ ;  /* 0xcd9e8d5702067825 */ /* 0x002fc800078e00ff */
[----:B----4-:R-:W-:Y:S01]  /*19350*/  IMAD.WIDE.U32 R2, R0, -0x326172a9, RZ ;  /* 0xcd9e8d5700027825 */ /* 0x010fe200078e00ff */
[----:B------:R-:W-:Y:S01]  /*19360*/  STL.64 [R1+0x38], R6 ;  /* 0x0000380601007387 */ /* 0x000fe20000100a00 */
[----:B------:R-:W-:-:S03]  /*19370*/  LOP3.LUT R0, R7, R5, RZ, 0x3c, !PT ;  /* 0x0000000507007212 */ /* 0x000fc600078e3cff */
[----:B------:R1:W-:Y:S02]  /*19380*/  STL.64 [R1+0x30], R2 ;  /* 0x0000300201007387 */ /* 0x0003e40000100a00 */
[----:B-1----:R-:W-:Y:S01]  /*19390*/  LOP3.LUT R2, R3, R5, RZ, 0x3c, !PT ;  /* 0x0000000503027212 */ /* 0x002fe200078e3cff */
[----:B------:R-:W-:Y:S01]  /*193a0*/  IMAD.WIDE.U32 R4, R4, -0x2daee0ad, RZ ;  /* 0xd2511f5304047825 */ /* 0x000fe200078e00ff */
        /* <DEDUP_REMOVED lines=11> */
.L_x_983:
[----:B------:R-:W2:Y:S01]  /*19460*/  LDL.64 R246, [R1+0x88] ;  /* 0x0000880001f67983 */ /* 0x000ea20000100a00 */
[----:B------:R-:W1:Y:S01]  /*19470*/  @!P4 LDC.64 R174, c[0x0][0x218] ;  /* 0x00008600ffaecb82 */ /* 0x000e620000000a00 */
[----:B------:R-:W-:Y:S02]  /*19480*/  UIADD3 UR43, UR17, -0x2, URZ ;  /* 0xfffffffe112b7890 */ /* 0x000fe4000fffe03f */
[----:B------:R-:W3:Y:S02]  /*19490*/  LDL.64 R244, [R1+0x80] ;  /* 0x0000800001f47983 */ /* 0x000ee40000100a00 */
[----:B------:R-:W-:Y:S02]  /*194a0*/  USHF.R.S32.HI UR17, URZ, 0x1f, UR43 ;  /* 0x0000001f3f117899 */ /* 0x000fe4000801142b */
[----:B------:R4:W-:Y:S01]  /*194b0*/  @P4 STS [R228+0x2000], RZ ;  /* 0x002000ffe4004388 */ /* 0x0009e20000000800 */
[----:B------:R-:W-:Y:S02]  /*194c0*/  UIMAD.WIDE.U32 UR46, UR43, UR6, URZ ;  /* 0x000000062b2e72a5 */ /* 0x000fe4000f8e003f */
        /* <DEDUP_REMOVED lines=8> */
[----:B--2---:R-:W-:Y:S04]  /*19550*/  LEA R0, P0, R0, R246, 0x7 ;  /* 0x000000f600007211 */ /* 0x004fe800078038ff */
[----:B---3--:R-:W-:Y:S02]  /*19560*/  LEA.HI.X R2, R172, R245, R2, 0x7, P0 ;  /* 0x000000f5ac027211 */ /* 0x008fe400000f3c02 */
[----:B------:R-:W2:Y:S02]  /*19570*/  @!P4 LDC.64 R172, c[0x0][0x218] ;  /* 0x00008600ffaccb82 */ /* 0x000ea40000000a00 */
[C---:B--2---:R-:W-:Y:S04]  /*19580*/  @!P4 LEA R172, P0, R0.reuse, R172, 0x1 ;  /* 0x000000ac00acc211 */ /* 0x044fe800078008ff */
[C---:B------:R-:W-:Y:S05]  /*19590*/  @!P4 LEA.HI.X R173, R0.reuse, R173, R2, 0x1, P0 ;  /* 0x000000ad00adc211 */ /* 0x040fea00000f0c02 */
[----:B------:R-:W-:Y:S01]  /*195a0*/  @!PT LDS RZ, [RZ] ;  /* 0x00000000fffff984 */ /* 0x000fe20000000800 */
[----:B------:R-:W-:Y:S01]  /*195b0*/  @!PT LDS RZ, [RZ] ;  /* 0x00000000fffff984 */ /* 0x000fe20000000800 */
[----:B------:R-:W-:Y:S01]  /*195c0*/  @!PT LDS RZ, [RZ] ;  /* 0x00000000fffff984 */ /* 0x000fe20000000800 */
[----:B------:R2:W-:Y:S04]  /*195d0*/  @!P4 LDGSTS.E.BYPASS.LTC128B.128 [R228+0x2000], desc[UR22][R172.64] ;  /* 0x02000000ace4cfae */ /* 0x0005e8000b901d56 */
[----:B------:R4:W-:Y:S01]  /*195e0*/  @P4 STS.128 [R228+0x2800], RZ ;  /* 0x002800ffe4004388 */ /* 0x0009e20000000c00 */
[----:B--2---:R-:W-:Y:S04]  /*195f0*/  @!P4 IADD3 R173, P1, R0, UR35, RZ ;  /* 0x0000002300adcc10 */ /* 0x004fe8000ff3e0ff */
[C---:B-1----:R-:W-:Y:S02]  /*19600*/  @!P4 LEA R172, P0, R173.reuse, R174, 0x1 ;  /* 0x000000aeadacc211 */ /* 0x042fe400078008ff */
[----:B------:R-:W-:Y:S04]  /*19610*/  @!P4 IADD3.X R174, R2, UR34, RZ, P1, !PT ;  /* 0x0000002202aecc10 */ /* 0x000fe80008ffe4ff */
[----:B------:R-:W-:Y:S02]  /*19620*/  @!P4 LEA.HI.X R173, R173, R175, R174, 0x1, P0 ;  /* 0x000000afadadc211 */ /* 0x000fe400000f0cae */
[----:B------:R-:W1:Y:S03]  /*19630*/  @!P4 LDC.64 R174, c[0x0][0x218] ;  /* 0x00008600ffaecb82 */ /* 0x000e660000000a00 */
[----:B------:R-:W-:Y:S01]  /*19640*/  @!PT LDS RZ, [RZ] ;  /* 0x00000000fffff984 */ /* 0x000fe20000000800 */
[----:B------:R-:W-:Y:S01]  /*19650*/  @!PT LDS RZ, [RZ] ;  /* 0x00000000fffff984 */ /* 0x000fe20000000800 */
[----:B------:R-:W-:Y:S01]  /*19660*/  @!PT LDS RZ, [RZ] ;  /* 0x00000000fffff984 */ /* 0x000fe20000000800 */
[----:B------:R2:W-:Y:S04]  /*19670*/  @!P4 LDGSTS.E.BYPASS.LTC128B.128 [R228+0x2800], desc[UR22][R172.64] ;  /* 0x02800000ace4cfae */ /* 0x0005e8000b901d56 */
[----:B------:R4:W-:Y:S01]  /*19680*/  @P4 STS.128 [R228+0x3000], RZ ;  /* 0x003000ffe4004388 */ /* 0x0009e20000000c00 */
[----:B--2---:R-:W-:Y:S04]  /*19690*/  @!P4 IADD3 R173, P1, R0, UR11, RZ ;  /* 0x0000000b00adcc10 */ /* 0x004fe8000ff3e0ff */
[C---:B-1----:R-:W-:Y:S02]  /*196a0*/  @!P4 LEA R172, P0, R173.reuse, R174, 0x1 ;  /* 0x000000aeadacc211 */ /* 0x042fe400078008ff */
[----:B------:R-:W-:Y:S02]  /*196b0*/  @!P4 IADD3.X R174, R2, UR10, RZ, P1, !PT ;  /* 0x0000000a02aecc10 */ /* 0x000fe40008ffe4ff */
[----:B------:R-:W-:Y:S02]  /*196c0*/  @!P4 IADD3 R0, P1, R0, UR44, RZ ;  /* 0x0000002c0000cc10 */ /* 0x000fe4000ff3e0ff */
[----:B------:R-:W-:Y:S02]  /*196d0*/  @!P4 LEA.HI.X R173, R173, R175, R174, 0x1, P0 ;  /* 0x000000afadadc211 */ /* 0x000fe400000f0cae */
[----:B------:R-:W-:Y:S03]  /*196e0*/  @!P4 IADD3.X R2, R2, UR41, RZ, P1, !PT ;  /* 0x000000290202cc10 */ /* 0x000fe60008ffe4ff */
        /* <DEDUP_REMOVED lines=14> */
.L_x_981:
[----:B------:R-:W2:Y:S01]  /*197d0*/  LDL.64 R12, [R1+0x50] ;  /* 0x00005000010c7983 */ /* 0x000ea20000100a00 */
[----:B------:R-:W-:Y:S04]  /*197e0*/  DEPBAR.LE SB0, 0x0 ;  /* 0x000080000000791a */ /* 0x000fe80000000000 */
[----:B-1----:R-:W3:Y:S01]  /*197f0*/  LDL R9, [R1+0x70] ;  /* 0x0000700001097983 */ /* 0x002ee20000100800 */
[----:B------:R-:W-:Y:S02]  /*19800*/  UIADD3 UR37, UR17, -0x1, URZ ;  /* 0xffffffff11257890 */ /* 0x000fe4000fffe03f */
[----:B------:R-:W-:Y:S02]  /*19810*/  UIADD3 UR36, UR26, -0x61c88647, URZ ;  /* 0x9e3779b91a247890 */ /* 0x000fe4000fffe03f */
[----:B----4-:R-:W4:Y:S01]  /*19820*/  LDL R19, [R1+0x74] ;  /* 0x0000740001137983 */ /* 0x010f220000100800 */
[----:B------:R-:W-:Y:S02]  /*19830*/  USHF.R.S32.HI UR13, URZ, 0x1f, UR37 ;  /* 0x0000001f3f0d7899 */ /* 0x000fe40008011425 */
[----:B------:R-:W-:Y:S02]  /*19840*/  UIMAD UR12, UR8, UR37, URZ ;  /* 0x00000025080c72a4 */ /* 0x000fe4000f8e023f */
[----:B------:R-:W4:Y:S01]  /*19850*/  LDL R10, [R1+0x68] ;  /* 0x00006800010a7983 */ /* 0x000f220000100800 */
[----:B------:R-:W-:Y:S01]  /*19860*/  IMAD.U32 R4, RZ, RZ, UR37 ;  /* 0x00000025ff047e24 */ /* 0x000fe2000f8e00ff */
[----:B------:R-:W-:Y:S03]  /*19870*/  USHF.L.U32 UR42, UR37, 0x2, URZ ;  /* 0x00000002252a7899 */ /* 0x000fe6000800063f */
[----:B------:R-:W4:Y:S01]  /*19880*/  LDL R18, [R1+0x6c] ;  /* 0x00006c0001127983 */ /* 0x000f220000100800 */
[----:B------:R-:W-:Y:S02]  /*19890*/  UIMAD UR12, UR13, UR9, UR12 ;  /* 0x000000090d0c72a4 */ /* 0x000fe4000f8e020c */
[----:B------:R-:W-:Y:S02]  /*198a0*/  UIADD3 UR13, UR27, -0x4498517b, URZ ;  /* 0xbb67ae851b0d7890 */ /* 0x000fe4000fffe03f */
[----:B------:R-:W4:Y:S01]  /*198b0*/  LDL R8, [R1+0x60] ;  /* 0x0000600001087983 */ /* 0x000f220000100800 */
[----:B------:R-:W-:Y:S02]  /*198c0*/  UISETP.GT.AND UP0, UPT, UR37, UR14, UPT ;  /* 0x0000000e2500728c */ /* 0x000fe4000bf04270 */
[----:B------:R-:W-:Y:S02]  /*198d0*/  UIADD3 UR30, UR26, -0x4ab325aa, URZ ;  /* 0xb54cda561a1e7890 */ /* 0x000fe4000fffe03f */
[----:B------:R-:W4:Y:S05]  /*198e0*/  LDL R17, [R1+0x64] ;  /* 0x0000640001117983 */ /* 0x000f2a0000100800 */
[----:B------:R-:W4:Y:S05]  /*198f0*/  LDL R6, [R1+0x58] ;  /* 0x0000580001067983 */ /* 0x000f2a0000100800 */
[----:B------:R-:W4:Y:S01]  /*19900*/  LDL R16, [R1+0x5c] ;  /* 0x00005c0001107983 */ /* 0x000f220000100800 */
[----:B------:R-:W-:Y:S06]  /*19910*/  BAR.SYNC.DEFER_BLOCKING 0x0 ;  /* 0x0000000000007b1d */ /* 0x000fec0000010000 */
[----:B-----5:R-:W-:Y:S05]  /*19920*/  @P4 STS [R228+0x4000], RZ ;  /* 0x004000ffe4004388 */ /* 0x020fea0000000800 */
[----:B------:R-:W-:Y:S05]  /*19930*/  @P4 STS [R228+0x4004], RZ ;  /* 0x004004ffe4004388 */ /* 0x000fea0000000800 */
[----:B------:R-:W-:Y:S05]  /*19940*/  @P4 STS.64 [R228+0x4008], RZ ;  /* 0x004008ffe4004388 */ /* 0x000fea0000000a00 */
[----:B------:R-:W4:Y:S05]  /*19950*/  LDL.64 R234, [R1+0x8] ;  /* 0x0000080001ea7983 */ /* 0x000f2a0000100a00 */
[----:B------:R-:W4:Y:S05]  /*19960*/  LDL.64 R238, [R1+0x20] ;  /* 0x0000200001ee7983 */ /* 0x000f2a0000100a00 */
[----:B------:R-:W4:Y:S05]  /*19970*/  LDL.64 R240, [R1+0x28] ;  /* 0x0000280001f07983 */ /* 0x000f2a0000100a00 */
[----:B------:R-:W4:Y:S05]  /*19980*/  LDL.64 R242, [R1+0x38] ;  /* 0x0000380001f27983 */ /* 0x000f2a0000100a00 */
[----:B------:R-:W4:Y:S01]  /*19990*/  LDL.64 R232, [R1+0x30] ;  /* 0x0000300001e87983 */ /* 0x000f220000100a00 */
[----:B--2---:R-:W-:Y:S04]  /*199a0*/  IMAD.WIDE.U32 R4, R4, UR9, R12 ;  /* 0x0000000904047c25 */ /* 0x004fe8000f8e000c */
[----:B------:R-:W-:Y:S01]  /*199b0*/  VIADD R0, R5, UR12 ;  /* 0x0000000c05007c36 */ /* 0x000fe20008000000 */
[C---:B---3--:R-:W-:Y:S01]  /*199c0*/  @!P4 LEA R12, P3, R4.reuse, R9, 0x1 ;  /* 0x00000009040cc211 */ /* 0x048fe200078608ff */
[----:B------:R-:W-:Y:S01]  /*199d0*/  UIADD3 UR12, UR42, 0x1, URZ ;  /* 0x000000012a0c7890 */ /* 0x000fe2000fffe03f */
[C---:B------:R-:W-:Y:S02]  /*199e0*/  @!P4 IADD3 R2, P2, R4.reuse, UR33, RZ ;  /* 0x000000210402cc10 */ /* 0x040fe4000ff5e0ff */
[----:B----4-:R-:W-:Y:S02]  /*199f0*/  @!P4 LEA.HI.X R13, R4, R19, R0, 0x1, P3 ;  /* 0x00000013040dc211 */ /* 0x010fe400018f0c00 */
[----:B------:R-:W-:Y:S02]  /*19a00*/  @!P4 IADD3.X R9, R0, UR32, RZ, P2, !PT ;  /* 0x000000200009cc10 */ /* 0x000fe400097fe4ff */
[----:B------:R-:W-:Y:S01]  /*19a10*/  @!P4 LEA R10, P2, R2, R10, 0x1 ;  /* 0x0000000a020ac211 */ /* 0x000fe200078408ff */
[----:B------:R-:W-:Y:S01]  /*19a20*/  @!PT LDS RZ, [RZ] ;  /* 0x00000000fffff984 */ /* 0x000fe20000000800 */
[----:B------:R-:W-:Y:S01]  /*19a30*/  @!PT LDS RZ, [RZ] ;  /* 0x00000000fffff984 */ /* 0x000fe20000000800 */
[----:B------:R-:W-:Y:S01]  /*19a40*/  @!PT LDS RZ, [RZ] ;  /* 0x00000000fffff984 */ /* 0x000fe20000000800 */
[----:B------:R-:W-:Y:S01]  /*19a50*/  @!P4 LDGSTS.E.BYPASS.LTC128B.128 [R228+0x4000], desc[UR22][R12.64] ;  /* 0x040000000ce4cfae */ /* 0x000fe2000b901d56 */
[----:B------:R-:W-:Y:S02]  /*19a60*/  @!P4 IADD3 R5, P1, R4, UR29, RZ ;  /* 0x0000001d0405cc10 */ /* 0x000fe4000ff3e0ff */
[----:B------:R-:W-:Y:S02]  /*19a70*/  @!P4 LEA.HI.X R11, R2, R18, R9, 0x1, P2 ;  /* 0x00000012020bc211 */ /* 0x000fe400010f0c09 */
[----:B------:R-:W-:Y:S01]  /*19a80*/  @P4 STS.128 [R228+0x4800], RZ ;  /* 0x004800ffe4004388 */ /* 0x000fe20000000c00 */
[----:B------:R-:W-:Y:S02]  /*19a90*/  @!P4 IADD3.X R14, R0, UR18, RZ, P1, !PT ;  /* 0x00000012000ecc10 */ /* 0x000fe40008ffe4ff */
[C---:B------:R-:W-:Y:S02]  /*19aa0*/  @!P4 LEA R8, P1, R5.reuse, R8, 0x1 ;  /* 0x000000080508c211 */ /* 0x040fe400078208ff */
[----:B------:R-:W-:Y:S01]  /*19ab0*/  @!PT LDS RZ, [RZ] ;  /* 0x00000000fffff984 */ /* 0x000fe20000000800 */
[----:B------:R-:W-:Y:S01]  /*19ac0*/  @!PT LDS RZ, [RZ] ;  /* 0x00000000fffff984 */ /* 0x000fe20000000800 */
[----:B------:R-:W-:Y:S01]  /*19ad0*/  @!PT LDS RZ, [RZ] ;  /* 0x00000000fffff984 */ /* 0x000fe20000000800 */
[----:B------:R-:W-:Y:S01]  /*19ae0*/  @!P4 LDGSTS.E.BYPASS.LTC128B.128 [R228+0x4800], desc[UR22][R10.64] ;  /* 0x048000000ae4cfae */ /* 0x000fe2000b901d56 */
[----:B------:R-:W-:Y:S02]  /*19af0*/  @!P4 IADD3 R7, P0, R4, UR38, RZ ;  /* 0x000000260407cc10 */ /* 0x000fe4000ff1e0ff */
[----:B------:R-:W-:Y:S02]  /*19b00*/  @!P4 LEA.HI.X R9, R5, R17, R14, 0x1, P1 ;  /* 0x000000110509c211 */ /* 0x000fe400008f0c0e */
[----:B------:R-:W-:Y:S01]  /*19b10*/  @P4 STS.128 [R228+0x5000], RZ ;  /* 0x005000ffe4004388 */ /* 0x000fe20000000c00 */
[----:B------:R-:W-:Y:S01]  /*19b20*/  @!P4 IADD3.X R15, R0, UR40, RZ, P0, !PT ;  /* 0x00000028000fcc10 */ /* 0x000fe200087fe4ff */
[----:B------:R-:W-:Y:S01]  /*19b30*/  IMAD.U32 R0, RZ, RZ, UR27 ;  /* 0x0000001bff007e24 */ /* 0x000fe2000f8e00ff */
[C---:B------:R-:W-:Y:S02]  /*19b40*/  @!P4 LEA R6, P0, R7.reuse, R6, 0x1 ;  /* 0x000000060706c211 */ /* 0x040fe400078008ff */
[----:B------:R-:W-:Y:S01]  /*19b50*/  @!PT LDS RZ, [RZ] ;  /* 0x00000000fffff984 */ /* 0x000fe20000000800 */
[----:B------:R-:W-:Y:S01]  /*19b60*/  @!PT LDS RZ, [RZ] ;  /* 0x00000000fffff984 */ /* 0x000fe20000000800 */
[----:B------:R-:W-:Y:S01]  /*19b70*/  @!PT LDS RZ, [RZ] ;  /* 0x00000000fffff984 */ /* 0x000fe20000000800 */
[----:B------:R-:W-:Y:S02]  /*19b80*/  @!P4 LDGSTS.E.BYPASS.LTC128B.128 [R228+0x5000], desc[UR22][R8.64] ;  /* 0x0500000008e4cfae */ /* 0x000fe4000b901d56 */
[----:B------:R-:W-:Y:S03]  /*19b90*/  @!P4 LEA.HI.X R7, R7, R16, R15, 0x1, P0 ;  /* 0x000000100707c211 */ /* 0x000fe600000f0c0f */
[----:B------:R-:W-:Y:S01]  /*19ba0*/  @P4 STS.128 [R228+0x5800], RZ ;  /* 0x005800ffe4004388 */ /* 0x000fe20000000c00 */
[----:B------:R-:W-:Y:S04]  /*19bb0*/  PLOP3.LUT P0, PT, PT, PT, UP0, 0x80, 0x0 ;  /* 0x000000000000781c */ /* 0x000fe80003f0f008 */
        /* <DEDUP_REMOVED lines=10> */
[----:B------:R-:W4:Y:S01]  /*19c60*/  LDSM.16.M88.4 R64, [R135+0x2c00] ;  /* 0x002c00008740783b */ /* 0x000f220000000200 */
[----:B------:R-:W-:Y:S04]  /*19c70*/  LOP3.LUT R2, R235, UR42, R0, 0x96, !PT ;  /* 0x0000002aeb027c12 */ /* 0x000fe8000f8e9600 */
[----:B------:R-:W4:Y:S05]  /*19c80*/  LDSM.16.M88.4 R80, [R135+0x3000] ;  /* 0x003000008750783b */ /* 0x000f2a0000000200 */
[----:B------:R-:W4:Y:S01]  /*19c90*/  LDSM.16.M88.4 R96, [R135+0x3400] ;  /* 0x003400008760783b */ /* 0x000f220000000200 */
[--C-:B------:R-:W-:Y:S04]  /*19ca0*/  LOP3.LUT R0, R241, UR13, R234.reuse, 0x96, !PT ;  /* 0x0000000df1007c12 */ /* 0x100fe8000f8e96ea */
[----:B------:R-:W4:Y:S01]  /*19cb0*/  LDSM.16.M88.4 R112, [R135+0x3800] ;  /* 0x003800008770783b */ /* 0x000f220000000200 */
        /* <DEDUP_REMOVED lines=46> */
[----:B------:R-:W2:Y:S01]  /*19fa0*/  LDSM.16.M88.4 R176, [R209] ;  /* 0x00000000d1b0783b */ /* 0x000ea20000000200 */
[----:B------:R-:W-:Y:S04]  /*19fb0*/  DEPBAR.LE SB0, 0x0 ;  /* 0x000080000000791a */ /* 0x000fe80000000000 */
[-C--:B---3--:R-:W-:Y:S01]  /*19fc0*/  HMMA.16816.F32.BF16 R20, R172, R184.reuse, R20 ;  /* 0x000000b8ac14723c */ /* 0x088fe20000041814 */
[----:B------:R-:W-:Y:S05]  /*19fd0*/  BAR.SYNC.DEFER_BLOCKING 0x0 ;  /* 0x0000000000007b1d */ /* 0x000fea0000010000 */
[C---:B------:R-:W-:Y:S06]  /*19fe0*/  HMMA.16816.F32.BF16 R24, R180.reuse, R184, R24 ;  /* 0x000000b8b418723c */ /* 0x040fec0000041818 */
[-C--:B------:R-:W-:Y:S05]  /*19ff0*/  HMMA.16816.F32.BF16 R28, R180, R186.reuse, R28 ;  /* 0x000000bab41c723c */ /* 0x080fea000004181c */
[----:B------:R-:W-:Y:S01]  /*1a000*/  LOP3.LUT R184, R239, UR13, R234, 0x96, !PT ;  /* 0x0000000defb87c12 */ /* 0x000fe2000f8e96ea */
[C---:B------:R-:W-:Y:S01]  /*1a010*/  HMMA.16816.F32.BF16 R32, R172.reuse, R186, R32 ;  /* 0x000000baac20723c */ /* 0x040fe20000041820 */
[----:B------:R-:W-:Y:S05]  /*1a020*/  UIADD3 UR13, UR26, 0x3c6ef372, URZ ;  /* 0x3c6ef3721a0d7890 */ /* 0x000fea000fffe03f */
[-C--:B------:R-:W-:Y:S06]  /*1a030*/  HMMA.16816.F32.BF16 R36, R172, R188.reuse, R36 ;  /* 0x000000bcac24723c */ /* 0x080fec0000041824 */
[C---:B------:R-:W-:Y:S06]  /*1a040*/  HMMA.16816.F32.BF16 R40, R180.reuse, R188, R40 ;  /* 0x000000bcb428723c */ /* 0x040fec0000041828 */
[-C--:B------:R-:W-:Y:S05]  /*1a050*/  HMMA.16816.F32.BF16 R44, R180, R190.reuse, R44 ;  /* 0x000000beb42c723c */ /* 0x080fea000004182c */
[----:B------:R-:W-:Y:S01]  /*1a060*/  IMAD.WIDE.U32 R188, R2, -0x326172a9, RZ ;  /* 0xcd9e8d5702bc7825 */ /* 0x000fe200078e00ff */
[C---:B------:R-:W-:Y:S05]  /*1a070*/  HMMA.16816.F32.BF16 R48, R172.reuse, R190, R48 ;  /* 0x000000beac30723c */ /* 0x040fea0000041830 */
[C---:B------:R-:W-:Y:S01]  /*1a080*/  LOP3.LUT R186, R189.reuse, UR36, R232, 0x96, !PT ;  /* 0x00000024bdba7c12 */ /* 0x040fe2000f8e96e8 */
[-C--:B------:R-:W-:Y:S05]  /*1a090*/  HMMA.16816.F32.BF16 R52, R172, R192.reuse, R52 ;  /* 0x000000c0ac34723c */ /* 0x080fea0000041834 */
[----:B------:R-:W-:Y:S01]  /*1a0a0*/  IMAD.WIDE.U32 R186, R186, -0x2daee0ad, RZ ;  /* 0xd2511f53baba7825 */ /* 0x000fe200078e00ff */
        /* <DEDUP_REMOVED lines=8> */
[----:B------:R-:W-:Y:S01]  /*1a130*/  LOP3.LUT R184, R189, UR36, R242, 0x96, !PT ;  /* 0x00000024bdb87c12 */ /* 0x000fe2000f8e96f2 */
[-C--:B----4-:R-:W-:Y:S05]  /*1a140*/  HMMA.16816.F32.BF16 R84, R172, R200.reuse, R84 ;  /* 0x000000c8ac54723c */ /* 0x090fea0000041854 */
[----:B------:R-:W-:Y:S01]  /*1a150*/  IMAD.WIDE.U32 R198, R0, -0x326172a9, RZ ;  /* 0xcd9e8d5700c67825 */ /* 0x000fe200078e00ff */
[C---:B------:R-:W-:Y:S05]  /*1a160*/  HMMA.16816.F32.BF16 R88, R180.reuse, R200, R88 ;  /* 0x000000c8b458723c */ /* 0x040fea0000041858 */
[----:B------:R-:W-:Y:S01]  /*1a170*/  IMAD.U32 R0, RZ, RZ, UR12 ;  /* 0x0000000cff007e24 */ /* 0x000fe2000f8e00ff */
[-C--:B------:R-:W-:Y:S01]  /*1a180*/  HMMA.16816.F32.BF16 R92, R180, R202.reuse, R92 ;  /* 0x000000cab45c723c */ /* 0x080fe2000004185c */
[----:B------:R-:W-:Y:S04]  /*1a190*/  UIADD3 UR12, UR27, 0x76cf5d0a, URZ ;  /* 0x76cf5d0a1b0c7890 */ /* 0x000fe8000fffe03f */
[--C-:B------:R-:W-:Y:S01]  /*1a1a0*/  LOP3.LUT R2, R197, UR13, R188.reuse, 0x96, !PT ;  /* 0x0000000dc5027c12 */ /* 0x100fe2000f8e96bc */
[C---:B------:R-:W-:Y:S05]  /*1a1b0*/  HMMA.16816.F32.BF16 R96, R172.reuse, R202, R96 ;  /* 0x000000caac60723c */ /* 0x040fea0000041860 */
[----:B------:R-:W-:Y:S01]  /*1a1c0*/  LOP3.LUT R185, R199, UR13, R188, 0x96, !PT ;  /* 0x0000000dc7b97c12 */ /* 0x000fe2000f8e96bc */
[----:B------:R-:W-:Y:S01]  /*1a1d0*/  IMAD.WIDE.U32 R188, R184, -0x2daee0ad, RZ ;  /* 0xd2511f53b8bc7825 */ /* 0x000fe200078e00ff */
[-C--:B-1----:R-:W-:Y:S04]  /*1a1e0*/  HMMA.16816.F32.BF16 R100, R172, R168.reuse, R100 ;  /* 0x000000a8ac64723c */ /* 0x082fe80000041864 */
[----:B------:R-:W-:Y:S01]  /*1a1f0*/  IMAD.WIDE.U32 R202, R2, -0x2daee0ad, RZ ;  /* 0xd2511f5302ca7825 */ /* 0x000fe200078e00ff */
[----:B------:R-:W-:Y:S01]  /*1a200*/  LOP3.LUT R0, R235, UR27, R0, 0x96, !PT ;  /* 0x0000001beb007c12 */ /* 0x000fe2000f8e9600 */
[C---:B------:R-:W-:Y:S05]  /*1a210*/  HMMA.16816.F32.BF16 R104, R180.reuse, R168, R104 ;  /* 0x000000a8b468723c */ /* 0x040fea0000041868 */
[----:B------:R-:W-:Y:S01]  /*1a220*/  IMAD.WIDE.U32 R230, R185, -0x2daee0ad, RZ ;  /* 0xd2511f53b9e67825 */ /* 0x000fe200078e00ff */
[-C--:B------:R-:W-:Y:S05]  /*1a230*/  HMMA.16816.F32.BF16 R108, R180, R170.reuse, R108 ;  /* 0x000000aab46c723c */ /* 0x080fea000004186c */
[----:B------:R-:W-:Y:S01]  /*1a240*/  IMAD.WIDE.U32 R190, R0, -0x326172a9, RZ ;  /* 0xcd9e8d5700be7825 */ /* 0x000fe200078e00ff */
[C---:B------:R-:W-:Y:S05]  /*1a250*/  HMMA.16816.F32.BF16 R112, R172.reuse, R170, R112 ;  /* 0x000000aaac70723c */ /* 0x040fea0000041870 */
[----:B------:R-:W-:Y:S01]  /*1a260*/  LOP3.LUT R2, R189, UR12, R238, 0x96, !PT ;  /* 0x0000000cbd027c12 */ /* 0x000fe2000f8e96ee */
[-C--:B--2---:R-:W-:Y:S05]  /*1a270*/  HMMA.16816.F32.BF16 R116, R172, R176.reuse, R116 ;  /* 0x000000b0ac74723c */ /* 0x084fea0000041874 */
[----:B------:R-:W-:Y:S01]  /*1a280*/  LOP3.LUT R0, R203, UR25, R188, 0x96, !PT ;  /* 0x00000019cb007c12 */ /* 0x000fe2000f8e96bc */
[C---:B------:R-:W-:Y:S05]  /*1a290*/  HMMA.16816.F32.BF16 R120, R180.reuse, R176, R120 ;  /* 0x000000b0b478723c */ /* 0x040fea0000041878 */
[----:B------:R-:W-:Y:S01]  /*1a2a0*/  IMAD.WIDE.U32 R194, R0, -0x326172a9, RZ ;  /* 0xcd9e8d5700c27825 */ /* 0x000fe200078e00ff */
[----:B------:R-:W-:Y:S01]  /*1a2b0*/  LOP3.LUT R184, R187, UR12, R240, 0x96, !PT ;  /* 0x0000000cbbb87c12 */ /* 0x000fe2000f8e96f0 */
[-C--:B------:R-:W-:Y:S04]  /*1a2c0*/  HMMA.16816.F32.BF16 R124, R180, R178.reuse, R124 ;  /* 0x000000b2b47c723c */ /* 0x080fe8000004187c */
[----:B------:R-:W-:Y:S01]  /*1a2d0*/  IMAD.WIDE.U32 R188, R184, -0x326172a9, RZ ;  /* 0xcd9e8d57b8bc7825 */ /* 0x000fe200078e00ff */
[----:B------:R-:W-:Y:S01]  /*1a2e0*/  LOP3.LUT R169, R231, UR25, R186, 0x96, !PT ;  /* 0x00000019e7a97c12 */ /* 0x000fe2000f8e96ba */
[----:B------:R-:W-:Y:S05]  /*1a2f0*/  HMMA.16816.F32.BF16 R128, R172, R178, R128 ;  /* 0x000000b2ac80723c */ /* 0x000fea0000041880 */
[----:B------:R-:W-:Y:S01]  /*1a300*/  IMAD.WIDE.U32 R186, R2, -0x326172a9, RZ ;  /* 0xcd9e8d5702ba7825 */ /* 0x000fe200078e00ff */
[----:B------:R-:W-:Y:S02]  /*1a310*/  LOP3.LUT R168, R191, UR36, R232, 0x96, !PT ;  /* 0x00000024bfa87c12 */ /* 0x000fe4000f8e96e8 */
[----:B------:R-:W-:Y:S03]  /*1a320*/  LOP3.LUT R0, R199, UR13, R190, 0x96, !PT ;  /* 0x0000000dc7007c12 */ /* 0x000fe6000f8e96be */
        /* <DEDUP_REMOVED lines=13> */
[----:B------:R-:W-:Y:S03]  /*1a400*/  LOP3.LUT R171, R171, UR21, R202, 0x96, !PT ;  /* 0x00000015abab7c12 */ /* 0x000fe6000f8e96ca */
        /* <DEDUP_REMOVED lines=17> */
[----:B------:R-:W-:Y:S01]  /*1a520*/  LOP3.LUT R182, R249, UR21, R200, 0x96, !PT ;  /* 0x00000015f9b67c12 */ /* 0x000fe2000f8e96c8 */
[----:B------:R-:W-:Y:S06]  /*1a530*/  @P0 BRA `(.L_x_983) ;  /* 0xffffffec00c80947 */ /* 0x000fec000383ffff */
.L_x_982:
[C---:B------:R-:W-:Y:S01]  /*1a540*/  LOP3.LUT R2, R168.reuse, 0xffff, RZ, 0xc0, !PT ;  /* 0x0000ffffa8027812 */ /* 0x040fe200078ec0ff */
[----:B------:R1:W-:Y:S01]  /*1a550*/  STL [R1+0xc8], R214 ;  /* 0x0000c8d601007387 */ /* 0x0003e20000100800 */
[----:B------:R-:W-:Y:S01]  /*1a560*/  LOP3.LUT R174, R168, 0xff, RZ, 0xc0, !PT ;  /* 0x000000ffa8ae7812 */ /* 0x000fe200078ec0ff */
[----:B------:R-:W-:Y:S01]  /*1a570*/  IMAD.U32 R0, RZ, RZ, UR37 ;  /* 0x00000025ff007e24 */ /* 0x000fe2000f8e00ff */
[----:B------:R-:W-:Y:S01]  /*1a580*/  SHF.R.U32.HI R2, RZ, 0x8, R2 ;  /* 0x00000008ff027819 */ /* 0x000fe20000011602 */
[----:B------:R-:W2:Y:S01]  /*1a590*/  S2R R190, SR_TID.X ;  /* 0x0000000000be7919 */ /* 0x000ea20000002100 */
[----:B----4-:R-:W-:Y:S01]  /*1a5a0*/  SHF.R.U32.HI R173, RZ, 0x10, R168 ;  /* 0x00000010ffad7819 */ /* 0x010fe200000116a8 */
[----:B------:R-:W-:Y:S01]  /*1a5b0*/  UIADD3 UR17, UR27, 0x646e171e, URZ ;  /* 0x646e171e1b117890 */ /* 0x000fe2000fffe03f */
[----:B------:R-:W-:Y:S01]  /*1a5c0*/  LOP3.LUT R177, R170, 0xffff, RZ, 0xc0, !PT ;  /* 0x0000ffffaab17812 */ /* 0x000fe200078ec0ff */
[----:B------:R3:W-:Y:S01]  /*1a5d0*/  STL [R1+0xc4], R213 ;  /* 0x0000c4d501007387 */ /* 0x0007e20000100800 */
[--C-:B------:R-:W-:Y:S01]  /*1a5e0*/  SHF.R.U32.HI R178, RZ, 0x10, R170.reuse ;  /* 0x00000010ffb27819 */ /* 0x100fe200000116aa */
[----:B------:R-:W-:Y:S01]  /*1a5f0*/  IMAD.WIDE.U32 R246, R182, -0x326172a9, RZ ;  /* 0xcd9e8d57b6f67825 */ /* 0x000fe200078e00ff */
[----:B------:R-:W-:Y:S01]  /*1a600*/  LOP3.LUT R179, R170, 0xff, RZ, 0xc0, !PT ;  /* 0x000000ffaab37812 */ /* 0x000fe200078ec0ff */
[----:B------:R4:W-:Y:S01]  /*1a610*/  STL [R1+0xc0], R212 ;  /* 0x0000c0d401007387 */ /* 0x0009e20000100800 */
[----:B------:R-:W-:Y:S01]  /*1a620*/  SHF.R.U32.HI R175, RZ, 0x18, R170 ;  /* 0x00000018ffaf7819 */ /* 0x000fe200000116aa */
[----:B------:R-:W-:Y:S01]  /*1a630*/  IMAD.WIDE.U32 R170, R180, -0x2daee0ad, RZ ;  /* 0xd2511f53b4aa7825 */ /* 0x000fe200078e00ff */
[----:B------:R-:W-:Y:S01]  /*1a640*/  LOP3.LUT R176, R169, UR30, R176, 0x96, !PT ;  /* 0x0000001ea9b07c12 */ /* 0x000fe2000f8e96b0 */
[----:B------:R-:W-:Y:S01]  /*1a650*/  STL [R1+0xbc], R211 ;  /* 0x0000bcd301007387 */ /* 0x000fe20000100800 */
[----:B------:R-:W-:Y:S01]  /*1a660*/  SHF.R.U32.HI R172, RZ, 0x18, R168 ;  /* 0x00000018ffac7819 */ /* 0x000fe200000116a8 */
[----:B------:R-:W-:Y:S01]  /*1a670*/  IMAD.WIDE.U32 R168, R181, -0x2daee0ad, RZ ;  /* 0xd2511f53b5a87825 */ /* 0x000fe200078e00ff */
[----:B------:R-:W-:Y:S01]  /*1a680*/  LOP3.LUT R173, R173, 0xff, RZ, 0xc0, !PT ;  /* 0x000000ffadad7812 */ /* 0x000fe200078ec0ff */
[----:B------:R2:W-:Y:S01]  /*1a690*/  STL [R1+0xb8], R210 ;  /* 0x0000b8d201007387 */ /* 0x0005e20000100800 */
[C---:B------:R-:W-:Y:S01]  /*1a6a0*/  LOP3.LUT R249, R170.reuse, 0xffff, RZ, 0xc0, !PT ;  /* 0x0000ffffaaf97812 */ /* 0x040fe200078ec0ff */
[----:B------:R-:W-:Y:S01]  /*1a6b0*/  IMAD.MOV.U32 R202, RZ, RZ, R240 ;  /* 0x000000ffffca7224 */ /* 0x000fe200078e00f0 */
[--C-:B------:R-:W-:Y:S01]  /*1a6c0*/  SHF.R.U32.HI R252, RZ, 0x10, R170.reuse ;  /* 0x00000010fffc7819 */ /* 0x100fe200000116aa */
[----:B------:R2:W-:Y:S01]  /*1a6d0*/  STL [R1+0xb4], R209 ;  /* 0x0000b4d101007387 */ /* 0x0005e20000100800 */
[----:B-1----:R-:W-:Y:S01]  /*1a6e0*/  LOP3.LUT R214, R170, 0xff, RZ, 0xc0, !PT ;  /* 0x000000ffaad67812 */ /* 0x002fe200078ec0ff */
[----:B------:R-:W-:Y:S01]  /*1a6f0*/  IMAD.MOV.U32 R191, RZ, RZ, R243 ;  /* 0x000000ffffbf7224 */ /* 0x000fe200078e00f3 */
[----:B------:R-:W-:Y:S01]  /*1a700*/  SHF.R.U32.HI R195, RZ, 0x18, R170 ;  /* 0x00000018ffc37819 */ /* 0x000fe200000116aa */
[----:B------:R1:W-:Y:S01]  /*1a710*/  STL [R1+0xb0], R208 ;  /* 0x0000b0d001007387 */ /* 0x0003e20000100800 */
[----:B------:R-:W-:Y:S01]  /*1a720*/  LOP3.LUT R188, R169, UR17, R188, 0x96, !PT ;  /* 0x00000011a9bc7c12 */ /* 0x000fe2000f8e96bc */
[----:B------:R-:W-:Y:S01]  /*1a730*/  IMAD.MOV.U32 R231, RZ, RZ, R233 ;  /* 0x000000ffffe77224 */ /* 0x000fe200078e00e9 */
[----:B------:R-:W-:Y:S01]  /*1a740*/  LOP3.LUT R193, R168, 0xffff, RZ, 0xc0, !PT ;  /* 0x0000ffffa8c17812 */ /* 0x000fe200078ec0ff */
[----:B------:R1:W-:Y:S01]  /*1a750*/  STL [R1+0xac], R207 ;  /* 0x0000accf01007387 */ /* 0x0003e20000100800 */
[----:B------:R-:W-:Y:S01]  /*1a760*/  LOP3.LUT R184, R171, UR17, R184, 0x96, !PT ;  /* 0x00000011abb87c12 */ /* 0x000fe2000f8e96b8 */
[----:B---3--:R-:W-:Y:S01]  /*1a770*/  IMAD.MOV.U32 R213, RZ, RZ, R229 ;  /* 0x000000ffffd57224 */ /* 0x008fe200078e00e5 */
[----:B------:R-:W-:Y:S01]  /*1a780*/  SHF.R.U32.HI R192, RZ, 0x10, R168 ;  /* 0x00000010ffc07819 */ /* 0x000fe200000116a8 */
[----:B------:R3:W-:Y:S01]  /*1a790*/  STL [R1+0xa8], R206 ;  /* 0x0000a8ce01007387 */ /* 0x0007e20000100800 */
[----:B----4-:R-:W-:Y:S01]  /*1a7a0*/  PRMT R212, R174, 0x5410, R2 ;  /* 0x00005410aed47816 */ /* 0x010fe20000000002 */
[----:B--2---:R-:W-:Y:S01]  /*1a7b0*/  IMAD.SHL.U32 R190, R190, 0x2, RZ ;  /* 0x00000002bebe7824 */ /* 0x004fe200078e00ff */
[----:B------:R-:W-:Y:S01]  /*1a7c0*/  LOP3.LUT R174, R183, 0xff, RZ, 0xc0, !PT ;  /* 0x000000ffb7ae7812 */ /* 0x000fe200078ec0ff */
[----:B------:R2:W-:Y:S01]  /*1a7d0*/  STL [R1+0xa4], R135 ;  /* 0x0000a48701007387 */ /* 0x0005e20000100800 */
[----:B------:R-:W-:Y:S01]  /*1a7e0*/  SHF.R.U32.HI R177, RZ, 0x8, R177 ;  /* 0x00000008ffb17819 */ /* 0x000fe200000116b1 */
[----:B------:R-:W-:Y:S01]  /*1a7f0*/  IMAD.MOV.U32 R230, RZ, RZ, R232 ;  /* 0x000000ffffe67224 */ /* 0x000fe200078e00e8 */
[----:B------:R-:W-:Y:S01]  /*1a800*/  LOP3.LUT R190, R190, 0x6, RZ, 0xc0, !PT ;  /* 0x00000006bebe7812 */ /* 0x000fe200078ec0ff */
[----:B------:R-:W-:Y:S01]  /*1a810*/  IMAD.MOV.U32 R203, RZ, RZ, R241 ;  /* 0x000000ffffcb7224 */ /* 0x000fe200078e00f1 */
[----:B------:R-:W-:Y:S01]  /*1a820*/  PRMT R210, R179, 0x5410, R177 ;  /* 0x00005410b3d27816 */ /* 0x000fe200000000b1 */
[----:B------:R-:W-:Y:S01]  /*1a830*/  IMAD.MOV.U32 R177, RZ, RZ, R195 ;  /* 0x000000ffffb17224 */ /* 0x000fe200078e00c3 */
[----:B------:R-:W-:Y:S01]  /*1a840*/  LOP3.LUT R251, R247, UR20, R186, 0x96, !PT ;  /* 0x00000014f7fb7c12 */ /* 0x000fe2000f8e96ba */
[----:B------:R-:W-:Y:S01]  /*1a850*/  IMAD R0, R0, 0x80, R190 ;  /* 0x0000008000007824 */ /* 0x000fe200078e02be */
[----:B------:R-:W-:Y:S01]  /*1a860*/  LOP3.LUT R178, R178, 0xff, RZ, 0xc0, !PT ;  /* 0x000000ffb2b27812 */ /* 0x000fe200078ec0ff */
[----:B------:R-:W-:Y:S01]  /*1a870*/  IMAD.MOV.U32 R209, RZ, RZ, R236 ;  /* 0x000000ffffd17224 */ /* 0x000fe200078e00ec */
[----:B------:R-:W-:Y:S01]  /*1a880*/  UIADD3 UR43, UR42, 0x2, URZ ;  /* 0x000000022a2b7890 */ /* 0x000fe2000fffe03f */
[----:B------:R-:W-:Y:S01]  /*1a890*/  VIADD R2, R0, 0x1 ;  /* 0x0000000100027836 */ /* 0x000fe20000000000 */
[----:B-1----:R-:W-:Y:S01]  /*1a8a0*/  SHF.R.U32.HI R208, RZ, 0x18, R168 ;  /* 0x00000018ffd07819 */ /* 0x002fe200000116a8 */
[----:B------:R-:W-:Y:S01]  /*1a8b0*/  IMAD.IADD R169, R220, 0x1, -R0 ;  /* 0x00000001dca97824 */ /* 0x000fe200078e0a00 */
[----:B------:R-:W-:Y:S01]  /*1a8c0*/  ISETP.GE.AND P6, PT, R0, R219, PT ;  /* 0x000000db0000720c */ /* 0x000fe20003fc6270 */
[----:B------:R-:W-:Y:S01]  /*1a8d0*/  IMAD.MOV.U32 R190, RZ, RZ, R242 ;  /* 0x000000ffffbe7224 */ /* 0x000fe200078e00f2 */
[----:B------:R-:W-:Y:S01]  /*1a8e0*/  PRMT R207, R173, 0x5410, R172 ;  /* 0x00005410adcf7816 */ /* 0x000fe200000000ac */
[--C-:B------:R-:W-:Y:S01]  /*1a8f0*/  IMAD.IADD R170, R220, 0x1, -R2.reuse ;  /* 0x00000001dcaa7824 */ /* 0x100fe200078e0a02 */
[----:B------:R-:W-:Y:S01]  /*1a900*/  IABS R171, R169 ;  /* 0x000000a900ab7213 */ /* 0x000fe20000000000 */
[----:B------:R-:W-:Y:S01]  /*1a910*/  IMAD.IADD R172, R222, 0x1, -R2 ;  /* 0x00000001deac7824 */ /* 0x000fe200078e0a02 */
[----:B---3--:R-:W-:Y:S01]  /*1a920*/  LOP3.LUT R206, R168, 0xff, RZ, 0xc0, !PT ;  /* 0x000000ffa8ce7812 */ /* 0x008fe200078ec0ff */
[----:B------:R-:W-:Y:S01]  /*1a930*/  IMAD.IADD R168, R222, 0x1, -R0 ;  /* 0x00000001dea87824 */ /* 0x000fe200078e0a00 */
[----:B------:R-:W-:Y:S01]  /*1a940*/  IABS R170, R170 ;  /* 0x000000aa00aa7213 */ /* 0x000fe20000000000 */
[----:B------:R-:W-:Y:S01]  /*1a950*/  UIADD3 UR42, UR42, 0x3, URZ ;  /* 0x000000032a2a7890 */ /* 0x000fe2000fffe03f */
[----:B------:R-:W-:Y:S01]  /*1a960*/  IABS R169, R172 ;  /* 0x000000ac00a97213 */ /* 0x000fe20000000000 */
[----:B------:R-:W-:Y:S01]  /*1a970*/  UISETP.GT.AND UP0, UPT, UR37, UR14, UPT ;  /* 0x0000000e2500728c */ /* 0x000fe2000bf04270 */
[----:B------:R-:W-:Y:S02]  /*1a980*/  LOP3.LUT R172, R183, 0xffff, RZ, 0xc0, !PT ;  /* 0x0000ffffb7ac7812 */ /* 0x000fe400078ec0ff */
[----:B------:R-:W-:Y:S02]  /*1a990*/  I2FP.F32.S32 R170, R170 ;  /* 0x000000aa00aa7245 */ /* 0x000fe40000201400 */
[----:B------:R-:W-:Y:S02]  /*1a9a0*/  IABS R168, R168 ;  /* 0x000000a800a87213 */ /* 0x000fe40000000000 */
[----:B------:R-:W-:Y:S01]  /*1a9b0*/  SHF.R.U32.HI R173, RZ, 0x8, R172 ;  /* 0x00000008ffad7819 */ /* 0x000fe200000116ac */
[----:B------:R-:W-:Y:S01]  /*1a9c0*/  FFMA.FTZ R5, R170, -UR31, R5 ;  /* 0x8000001faa057c23 */ /* 0x000fe20008010005 */
[----:B------:R-:W-:Y:S01]  /*1a9d0*/  I2FP.F32.S32 R172, R171 ;  /* 0x000000ab00ac7245 */ /* 0x000fe20000201400 */
[----:B------:R-:W-:Y:S01]  /*1a9e0*/  IMAD.IADD R170, R221, 0x1, -R2 ;  /* 0x00000001ddaa7824 */ /* 0x000fe200078e0a02 */
[----:B------:R-:W-:Y:S02]  /*1a9f0*/  I2FP.F32.S32 R171, R168 ;  /* 0x000000a800ab7245 */ /* 0x000fe40000201400 */
[----:B------:R-:W-:Y:S01]  /*1aa00*/  I2FP.F32.S32 R168, R169 ;  /* 0x000000a900a87245 */ /* 0x000fe20000201400 */
[----:B------:R-:W-:Y:S01]  /*1aa10*/  FFMA.FTZ R4, R172, -UR31, R4 ;  /* 0x8000001fac047c23 */ /* 0x000fe20008010004 */
[C---:B------:R-:W-:Y:S01]  /*1aa20*/  ISETP.GE.AND P0, PT, R2.reuse, R219, PT ;  /* 0x000000db0200720c */ /* 0x040fe20003f06270 */
[----:B------:R-:W-:Y:S01]  /*1aa30*/  IMAD.IADD R172, R223, 0x1, -R0 ;  /* 0x00000001dfac7824 */ /* 0x000fe200078e0a00 */
[C---:B------:R-:W-:Y:S01]  /*1aa40*/  ISETP.GE.AND P1, PT, R2.reuse, R218, PT ;  /* 0x000000da0200720c */ /* 0x040fe20003f26270 */
[----:B------:R-:W-:Y:S01]  /*1aa50*/  FFMA.FTZ R6, R171, -UR31, R6 ;  /* 0x8000001fab067c23 */ /* 0x000fe20008010006 */
[C---:B------:R-:W-:Y:S01]  /*1aa60*/  ISETP.GE.AND P2, PT, R2.reuse, R217, PT ;  /* 0x000000d90200720c */ /* 0x040fe20003f46270 */
[----:B------:R-:W-:Y:S01]  /*1aa70*/  IMAD.IADD R169, R221, 0x1, -R0 ;  /* 0x00000001dda97824 */ /* 0x000fe200078e0a00 */
[----:B------:R-:W-:Y:S01]  /*1aa80*/  ISETP.GE.AND P5, PT, R2, R216, PT ;  /* 0x000000d80200720c */ /* 0x000fe20003fa6270 */
[----:B------:R-:W-:Y:S01]  /*1aa90*/  FFMA.FTZ R7, R168, -UR31, R7 ;  /* 0x8000001fa8077c23 */ /* 0x000fe20008010007 */
[----:B------:R-:W-:Y:S01]  /*1aaa0*/  IABS R171, R170 ;  /* 0x000000aa00ab7213 */ /* 0x000fe20000000000 */
[----:B------:R-:W-:Y:S01]  /*1aab0*/  IMAD.IADD R170, R223, 0x1, -R2 ;  /* 0x00000001dfaa7824 */ /* 0x000fe200078e0a02 */
[----:B------:R-:W-:Y:S01]  /*1aac0*/  ISETP.GE.OR P0, PT, R2, R227, !P0 ;  /* 0x000000e30200720c */ /* 0x000fe20004706670 */
[----:B------:R-:W-:Y:S01]  /*1aad0*/  VIADD R168, R0, 0x8 ;  /* 0x0000000800a87836 */ /* 0x000fe20000000000 */
[C---:B------:R-:W-:Y:S02]  /*1aae0*/  ISETP.GE.OR P1, PT, R2.reuse, R226, !P1 ;  /* 0x000000e20200720c */ /* 0x040fe40004f26670 */
[C---:B------:R-:W-:Y:S02]  /*1aaf0*/  ISETP.GE.OR P2, PT, R2.reuse, R225, !P2 ;  /* 0x000000e10200720c */ /* 0x040fe40005746670 */
[----:B------:R-:W-:Y:S02]  /*1ab00*/  ISETP.GE.OR P5, PT, R2, R224, !P5 ;  /* 0x000000e00200720c */ /* 0x000fe40006fa6670 */
[----:B------:R-:W-:Y:S02]  /*1ab10*/  IABS R2, R172 ;  /* 0x000000ac00027213 */ /* 0x000fe40000000000 */
[----:B------:R-:W-:Y:S02]  /*1ab20*/  IABS R169, R169 ;  /* 0x000000a900a97213 */ /* 0x000fe40000000000 */
[----:B------:R-:W-:Y:S01]  /*1ab30*/  PRMT R211, R174, 0x5410, R173 ;  /* 0x00005410aed37816 */ /* 0x000fe200000000ad */
[----:B------:R-:W-:Y:S01]  /*1ab40*/  IMAD.MOV.U32 R174, RZ, RZ, R202 ;  /* 0x000000ffffae7224 */ /* 0x000fe200078e00ca */
[C---:B------:R-:W-:Y:S02]  /*1ab50*/  ISETP.GE.OR P6, PT, R0.reuse, R227, !P6 ;  /* 0x000000e30000720c */ /* 0x040fe400077c6670 */
[----:B------:R-:W-:Y:S02]  /*1ab60*/  IABS R173, R170 ;  /* 0x000000aa00ad7213 */ /* 0x000fe40000000000 */
[----:B------:R-:W-:Y:S02]  /*1ab70*/  I2FP.F32.S32 R171, R171 ;  /* 0x000000ab00ab7245 */ /* 0x000fe40000201400 */
[----:B------:R-:W-:Y:S01]  /*1ab80*/  I2FP.F32.S32 R170, R2 ;  /* 0x0000000200aa7245 */ /* 0x000fe20000201400 */
[----:B------:R-:W-:Y:S01]  /*1ab90*/  VIADD R2, R0, 0x9 ;  /* 0x0000000900027836 */ /* 0x000fe20000000000 */
[----:B------:R-:W-:Y:S01]  /*1aba0*/  I2FP.F32.S32 R172, R169 ;  /* 0x000000a900ac7245 */ /* 0x000fe20000201400 */
[----:B------:R-:W-:Y:S01]  /*1abb0*/  FFMA.FTZ R9, R171, -UR31, R9 ;  /* 0x8000001fab097c23 */ /* 0x000fe20008010009 */
[----:B------:R-:W-:Y:S01]  /*1abc0*/  FSEL R179, R4, -INF , !P6 ;  /* 0xff80000004b37808 */ /* 0x000fe20007000000 */
[C---:B------:R-:W-:Y:S01]  /*1abd0*/  IMAD.IADD R171, R223.reuse, 0x1, -R168 ;  /* 0x00000001dfab7824 */ /* 0x040fe200078e0aa8 */
[----:B------:R-:W-:Y:S01]  /*1abe0*/  ISETP.GE.AND P3, PT, R0, R218, PT ;  /* 0x000000da0000720c */ /* 0x000fe20003f66270 */
[----:B------:R-:W-:Y:S01]  /*1abf0*/  FFMA.FTZ R8, R172, -UR31, R8 ;  /* 0x8000001fac087c23 */ /* 0x000fe20008010008 */
[C---:B------:R-:W-:Y:S01]  /*1ac00*/  ISETP.GE.AND P6, PT, R0.reuse, R217, PT ;  /* 0x000000d90000720c */ /* 0x040fe20003fc6270 */
[----:B------:R-:W-:Y:S01]  /*1ac10*/  IMAD.IADD R4, R223, 0x1, -R2 ;  /* 0x00000001df047824 */ /* 0x000fe200078e0a02 */
[----:B------:R-:W-:Y:S01]  /*1ac20*/  ISETP.GE.OR P3, PT, R0, R226, !P3 ;  /* 0x000000e20000720c */ /* 0x000fe20005f66670 */
[----:B------:R-:W-:Y:S01]  /*1ac30*/  FFMA.FTZ R10, R170, -UR31, R10 ;  /* 0x8000001faa0a7c23 */ /* 0x000fe2000801000a */
[----:B------:R-:W-:Y:S01]  /*1ac40*/  ISETP.GE.OR P6, PT, R0, R225, !P6 ;  /* 0x000000e10000720c */ /* 0x000fe200077c6670 */
[----:B------:R-:W-:Y:S01]  /*1ac50*/  IMAD.IADD R169, R221, 0x1, -R168 ;  /* 0x00000001dda97824 */ /* 0x000fe200078e0aa8 */
[----:B------:R-:W-:Y:S01]  /*1ac60*/  FSEL R181, R5, -INF , !P0 ;  /* 0xff80000005b57808 */ /* 0x000fe20004000000 */
[----:B------:R-:W-:Y:S01]  /*1ac70*/  IMAD.IADD R170, R221, 0x1, -R2 ;  /* 0x00000001ddaa7824 */ /* 0x000fe200078e0a02 */
[----:B------:R-:W-:Y:S01]  /*1ac80*/  FSEL R244, R9, -INF , !P2 ;  /* 0xff80000009f47808 */ /* 0x000fe20005000000 */
[----:B------:R-:W-:Y:S01]  /*1ac90*/  IMAD.IADD R5, R220, 0x1, -R168 ;  /* 0x00000001dc057824 */ /* 0x000fe200078e0aa8 */
[----:B------:R-:W-:Y:S02]  /*1aca0*/  IABS R4, R4 ;  /* 0x0000000400047213 */ /* 0x000fe40000000000 */
[-C--:B------:R-:W-:Y:S02]  /*1acb0*/  ISETP.GE.AND P2, PT, R0, R216.reuse, PT ;  /* 0x000000d80000720c */ /* 0x080fe40003f46270 */
[----:B------:R-:W-:Y:S01]  /*1acc0*/  FSEL R186, R6, -INF , !P3 ;  /* 0xff80000006ba7808 */ /* 0x000fe20005800000 */
[----:B------:R-:W-:Y:S01]  /*1acd0*/  IMAD.IADD R6, R220, 0x1, -R2 ;  /* 0x00000001dc067824 */ /* 0x000fe200078e0a02 */
[----:B------:R-:W-:Y:S02]  /*1ace0*/  FSEL R237, R7, -INF , !P1 ;  /* 0xff80000007ed7808 */ /* 0x000fe40004800000 */
[----:B------:R-:W-:Y:S02]  /*1acf0*/  FSEL R245, R8, -INF , !P6 ;  /* 0xff80000008f57808 */ /* 0x000fe40007000000 */
[C---:B------:R-:W-:Y:S02]  /*1ad00*/  ISETP.GE.AND P3, PT, R168.reuse, R217, PT ;  /* 0x000000d9a800720c */ /* 0x040fe40003f66270 */
[C---:B------:R-:W-:Y:S02]  /*1ad10*/  ISETP.GE.AND P0, PT, R168.reuse, R216, PT ;  /* 0x000000d8a800720c */ /* 0x040fe40003f06270 */
[C---:B------:R-:W-:Y:S02]  /*1ad20*/  ISETP.GE.AND P1, PT, R168.reuse, R219, PT ;  /* 0x000000dba800720c */ /* 0x040fe40003f26270 */
[----:B------:R-:W-:Y:S02]  /*1ad30*/  ISETP.GE.AND P6, PT, R168, R218, PT ;  /* 0x000000daa800720c */ /* 0x000fe40003fc6270 */
[----:B------:R-:W-:Y:S02]  /*1ad40*/  IABS R169, R169 ;  /* 0x000000a900a97213 */ /* 0x000fe40000000000 */
[----:B------:R-:W-:Y:S02]  /*1ad50*/  IABS R170, R170 ;  /* 0x000000aa00aa7213 */ /* 0x000fe40000000000 */
[----:B------:R-:W-:Y:S01]  /*1ad60*/  IABS R8, R5 ;  /* 0x0000000500087213 */ /* 0x000fe20000000000 */
[----:B------:R-:W-:Y:S01]  /*1ad70*/  IMAD.MOV.U32 R5, RZ, RZ, R4 ;  /* 0x000000ffff057224 */ /* 0x000fe200078e0004 */
[-C--:B------:R-:W-:Y:S02]  /*1ad80*/  ISETP.GE.OR P2, PT, R0, R224.reuse, !P2 ;  /* 0x000000e00000720c */ /* 0x080fe40005746670 */
[C---:B------:R-:W-:Y:S02]  /*1ad90*/  ISETP.GE.OR P3, PT, R168.reuse, R225, !P3 ;  /* 0x000000e1a800720c */ /* 0x040fe40005f66670 */
[C---:B------:R-:W-:Y:S02]  /*1ada0*/  ISETP.GE.OR P0, PT, R168.reuse, R224, !P0 ;  /* 0x000000e0a800720c */ /* 0x040fe40004706670 */
[C---:B------:R-:W-:Y:S02]  /*1adb0*/  ISETP.GE.OR P1, PT, R168.reuse, R227, !P1 ;  /* 0x000000e3a800720c */ /* 0x040fe40004f26670 */
[----:B------:R-:W-:Y:S01]  /*1adc0*/  ISETP.GE.OR P6, PT, R168, R226, !P6 ;  /* 0x000000e2a800720c */ /* 0x000fe200077c6670 */
[----:B------:R-:W-:Y:S01]  /*1add0*/  IMAD.IADD R168, R222, 0x1, -R168 ;  /* 0x00000001dea87824 */ /* 0x000fe200078e0aa8 */
[----:B------:R-:W-:Y:S02]  /*1ade0*/  I2FP.F32.S32 R173, R173 ;  /* 0x000000ad00ad7245 */ /* 0x000fe40000201400 */
[----:B------:R-:W-:Y:S02]  /*1adf0*/  I2FP.F32.S32 R172, R169 ;  /* 0x000000a900ac7245 */ /* 0x000fe40000201400 */
[----:B------:R-:W-:Y:S01]  /*1ae00*/  I2FP.F32.S32 R170, R170 ;  /* 0x000000aa00aa7245 */ /* 0x000fe20000201400 */
[----:B------:R-:W-:Y:S01]  /*1ae10*/  FFMA.FTZ R11, R173, -UR31, R11 ;  /* 0x8000001fad0b7c23 */ /* 0x000fe2000801000b */
[----:B------:R-:W-:Y:S01]  /*1ae20*/  FSEL R200, R10, -INF , !P2 ;  /* 0xff8000000ac87808 */ /* 0x000fe20005000000 */
[----:B------:R-:W-:Y:S01]  /*1ae30*/  IMAD.MOV.U32 R173, RZ, RZ, R235 ;  /* 0x000000ffffad7224 */ /* 0x000fe200078e00eb */
[----:B------:R-:W-:Y:S01]  /*1ae40*/  ISETP.GE.AND P2, PT, R2, R217, PT ;  /* 0x000000d90200720c */ /* 0x000fe20003f46270 */
[----:B------:R-:W-:Y:S01]  /*1ae50*/  FFMA.FTZ R12, R172, -UR31, R12 ;  /* 0x8000001fac0c7c23 */ /* 0x000fe2000801000c */
[----:B------:R-:W-:Y:S01]  /*1ae60*/  I2FP.F32.S32 R5, R5 ;  /* 0x0000000500057245 */ /* 0x000fe20000201400 */
[----:B------:R-:W-:Y:S01]  /*1ae70*/  IMAD.MOV.U32 R172, RZ, RZ, R234 ;  /* 0x000000ffffac7224 */ /* 0x000fe200078e00ea */
[----:B------:R-:W-:Y:S01]  /*1ae80*/  IABS R7, R168 ;  /* 0x000000a800077213 */ /* 0x000fe20000000000 */
[----:B------:R-:W-:Y:S01]  /*1ae90*/  FFMA.FTZ R13, R170, -UR31, R13 ;  /* 0x8000001faa0d7c23 */ /* 0x000fe2000801000d */
[----:B------:R-:W-:Y:S01]  /*1aea0*/  IABS R4, R6 ;  /* 0x0000000600047213 */ /* 0x000fe20000000000 */
[----:B------:R-:W-:Y:S01]  /*1aeb0*/  FFMA.FTZ R15, R5, -UR31, R15 ;  /* 0x8000001f050f7c23 */ /* 0x000fe2000801000f */
[----:B------:R-:W-:Y:S01]  /*1aec0*/  ISETP.GE.OR P2, PT, R2, R225, !P2 ;  /* 0x000000e10200720c */ /* 0x000fe20005746670 */
[----:B------:R-:W-:Y:S01]  /*1aed0*/  IMAD.MOV.U32 R6, RZ, RZ, R8 ;  /* 0x000000ffff067224 */ /* 0x000fe200078e0008 */
[----:B------:R-:W-:Y:S02]  /*1aee0*/  I2FP.F32.S32 R5, R7 ;  /* 0x0000000700057245 */ /* 0x000fe40000201400 */
[----:B------:R-:W-:Y:S02]  /*1aef0*/  I2FP.F32.S32 R4, R4 ;  /* 0x0000000400047245 */ /* 0x000fe40000201400 */
        /* <DEDUP_REMOVED lines=8> */
[C---:B------:R-:W-:Y:S01]  /*1af80*/  ISETP.GE.AND P3, PT, R2.reuse, R219, PT ;  /* 0x000000db0200720c */ /* 0x040fe20003f66270 */
[----:B------:R-:W-:Y:S01]  /*1af90*/  IMAD.MOV.U32 R12, RZ, RZ, R192 ;  /* 0x000000ffff0c7224 */ /* 0x000fe200078e00c0 */
[----:B------:R-:W-:Y:S01]  /*1afa0*/  ISETP.GE.AND P2, PT, R2, R218, PT ;  /* 0x000000da0200720c */ /* 0x000fe20003f46270 */
[--C-:B------:R-:W-:Y:S01]  /*1afb0*/  IMAD.IADD R7, R222, 0x1, -R5.reuse ;  /* 0x00000001de077824 */ /* 0x100fe200078e0a05 */
[----:B------:R-:W-:Y:S01]  /*1afc0*/  ISETP.GE.OR P5, PT, R2, R224, !P5 ;  /* 0x000000e00200720c */ /* 0x000fe20006fa6670 */
[--C-:B------:R-:W-:Y:S01]  /*1afd0*/  IMAD.IADD R9, R220, 0x1, -R4.reuse ;  /* 0x00000001dc097824 */ /* 0x100fe200078e0a04 */
[----:B------:R-:W-:Y:S01]  /*1afe0*/  ISETP.GE.OR P3, PT, R2, R227, !P3 ;  /* 0x000000e30200720c */ /* 0x000fe20005f66670 */
[----:B------:R-:W-:Y:S01]  /*1aff0*/  IMAD.IADD R10, R222, 0x1, -R4 ;  /* 0x00000001de0a7824 */ /* 0x000fe200078e0a04 */
[----:B------:R-:W-:Y:S01]  /*1b000*/  ISETP.GE.OR P2, PT, R2, R226, !P2 ;  /* 0x000000e20200720c */ /* 0x000fe20005746670 */
[----:B------:R-:W-:Y:S01]  /*1b010*/  IMAD.IADD R2, R222, 0x1, -R2 ;  /* 0x00000001de027824 */ /* 0x000fe200078e0a02 */
[----:B------:R-:W-:Y:S02]  /*1b020*/  I2FP.F32.S32 R6, R6 ;  /* 0x0000000600067245 */ /* 0x000fe40000201400 */
[----:B------:R-:W-:Y:S02]  /*1b030*/  IABS R169, R171 ;  /* 0x000000ab00a97213 */ /* 0x000fe40000000000 */
[----:B------:R-:W-:Y:S01]  /*1b040*/  IABS R11, R2 ;  /* 0x00000002000b7213 */ /* 0x000fe20000000000 */
[----:B------:R-:W-:Y:S01]  /*1b050*/  FFMA.FTZ R16, R6, -UR31, R16 ;  /* 0x8000001f06107c23 */ /* 0x000fe20008010010 */
[----:B------:R-:W-:Y:S01]  /*1b060*/  I2FP.F32.S32 R169, R169 ;  /* 0x000000a900a97245 */ /* 0x000fe20000201400 */
[----:B------:R-:W-:Y:S01]  /*1b070*/  IMAD.IADD R6, R220, 0x1, -R5 ;  /* 0x00000001dc067824 */ /* 0x000fe200078e0a05 */
[----:B------:R-:W-:Y:S02]  /*1b080*/  IABS R2, R7 ;  /* 0x0000000700027213 */ /* 0x000fe40000000000 */
[----:B------:R-:W-:Y:S01]  /*1b090*/  IABS R7, R9 ;  /* 0x0000000900077213 */ /* 0x000fe20000000000 */
[----:B------:R-:W-:Y:S01]  /*1b0a0*/  IMAD.MOV.U32 R9, RZ, RZ, R11 ;  /* 0x000000ffff097224 */ /* 0x000fe200078e000b */
[----:B------:R-:W-:Y:S01]  /*1b0b0*/  IABS R8, R6 ;  /* 0x0000000600087213 */ /* 0x000fe20000000000 */
[----:B------:R-:W-:Y:S01]  /*1b0c0*/  FFMA.FTZ R14, R169, -UR31, R14 ;  /* 0x8000001fa90e7c23 */ /* 0x000fe2000801000e */
[----:B------:R-:W-:Y:S02]  /*1b0d0*/  I2FP.F32.S32 R2, R2 ;  /* 0x0000000200027245 */ /* 0x000fe40000201400 */
[----:B------:R-:W-:Y:S02]  /*1b0e0*/  I2FP.F32.S32 R9, R9 ;  /* 0x0000000900097245 */ /* 0x000fe40000201400 */
[----:B------:R-:W-:Y:S01]  /*1b0f0*/  I2FP.F32.S32 R8, R8 ;  /* 0x0000000800087245 */ /* 0x000fe20000201400 */
[----:B------:R-:W-:Y:S01]  /*1b100*/  FFMA.FTZ R22, R2, -UR31, R22 ;  /* 0x8000001f02167c23 */ /* 0x000fe20008010016 */
[----:B------:R-:W-:Y:S01]  /*1b110*/  FSEL R232, R14, -INF , !P0 ;  /* 0xff8000000ee87808 */ /* 0x000fe20004000000 */
[----:B------:R-:W-:Y:S01]  /*1b120*/  FFMA.FTZ R19, R9, -UR31, R19 ;  /* 0x8000001f09137c23 */ /* 0x000fe20008010013 */
[----:B------:R-:W-:Y:S01]  /*1b130*/  FSEL R233, R15, -INF , !P5 ;  /* 0xff8000000fe97808 */ /* 0x000fe20006800000 */
[----:B------:R-:W-:Y:S01]  /*1b140*/  IMAD.MOV.U32 R15, RZ, RZ, R191 ;  /* 0x000000ffff0f7224 */ /* 0x000fe200078e00bf */
[C---:B------:R-:W-:Y:S01]  /*1b150*/  ISETP.GE.AND P0, PT, R5.reuse, R219, PT ;  /* 0x000000db0500720c */ /* 0x040fe20003f06270 */
[----:B------:R-:W-:Y:S01]  /*1b160*/  FFMA.FTZ R20, R8, -UR31, R20 ;  /* 0x8000001f08147c23 */ /* 0x000fe20008010014 */
[C---:B------:R-:W-:Y:S01]  /*1b170*/  ISETP.GE.AND P5, PT, R5.reuse, R218, PT ;  /* 0x000000da0500720c */ /* 0x040fe20003fa6270 */
[----:B------:R-:W-:Y:S01]  /*1b180*/  VIADD R2, R0, 0x18 ;  /* 0x0000001800027836 */ /* 0x000fe20000000000 */
[----:B------:R-:W-:Y:S01]  /*1b190*/  IABS R6, R10 ;  /* 0x0000000a00067213 */ /* 0x000fe20000000000 */
[----:B------:R-:W-:Y:S01]  /*1b1a0*/  IMAD.MOV.U32 R14, RZ, RZ, R190 ;  /* 0x000000ffff0e7224 */ /* 0x000fe200078e00be */
[----:B------:R-:W-:Y:S01]  /*1b1b0*/  ISETP.GE.OR P0, PT, R5, R227, !P0 ;  /* 0x000000e30500720c */ /* 0x000fe20004706670 */
[----:B------:R-:W-:Y:S01]  /*1b1c0*/  IMAD.IADD R8, R221, 0x1, -R5 ;  /* 0x00000001dd087824 */ /* 0x000fe200078e0a05 */
[----:B------:R-:W-:Y:S02]  /*1b1d0*/  ISETP.GE.OR P5, PT, R5, R226, !P5 ;  /* 0x000000e20500720c */ /* 0x000fe40006fa6670 */
[----:B------:R-:W-:Y:S02]  /*1b1e0*/  I2FP.F32.S32 R7, R7 ;  /* 0x0000000700077245 */ /* 0x000fe40000201400 */
[----:B------:R-:W-:Y:S02]  /*1b1f0*/  I2FP.F32.S32 R6, R6 ;  /* 0x0000000600067245 */ /* 0x000fe40000201400 */
[----:B------:R-:W-:Y:S01]  /*1b200*/  FSEL R17, R17, -INF , !P3 ;  /* 0xff80000011117808 */ /* 0x000fe20005800000 */
[----:B------:R-:W-:Y:S01]  /*1b210*/  FFMA.FTZ R21, R7, -UR31, R21 ;  /* 0x8000001f07157c23 */ /* 0x000fe20008010015 */
[----:B------:R-:W-:Y:S01]  /*1b220*/  FSEL R19, R19, -INF , !P2 ;  /* 0xff80000013137808 */ /* 0x000fe20005000000 */
[----:B------:R-:W-:Y:S01]  /*1b230*/  FFMA.FTZ R23, R6, -UR31, R23 ;  /* 0x8000001f06177c23 */ /* 0x000fe20008010017 */
[----:B------:R-:W-:Y:S01]  /*1b240*/  FSEL R241, R20, -INF , !P0 ;  /* 0xff80000014f17808 */ /* 0x000fe20004000000 */
[----:B------:R-:W-:Y:S01]  /*1b250*/  IMAD.MOV.U32 R20, RZ, RZ, R230 ;  /* 0x000000ffff147224 */ /* 0x000fe200078e00e6 */
[----:B------:R-:W-:Y:S01]  /*1b260*/  FSEL R242, R22, -INF , !P5 ;  /* 0xff80000016f27808 */ /* 0x000fe20006800000 */
[----:B------:R-:W-:Y:S01]  /*1b270*/  IMAD.MOV.U32 R22, RZ, RZ, R238 ;  /* 0x000000ffff167224 */ /* 0x000fe200078e00ee */
[----:B------:R-:W-:Y:S01]  /*1b280*/  FSEL R16, R16, -INF , !P1 ;  /* 0xff80000010107808 */ /* 0x000fe20004800000 */
[--C-:B------:R-:W-:Y:S01]  /*1b290*/  IMAD.IADD R7, R221, 0x1, -R4.reuse ;  /* 0x00000001dd077824 */ /* 0x100fe200078e0a04 */
[----:B------:R-:W-:Y:S01]  /*1b2a0*/  FSEL R18, R18, -INF , !P6 ;  /* 0xff80000012127808 */ /* 0x000fe20007000000 */
[----:B------:R-:W-:Y:S01]  /*1b2b0*/  IMAD.IADD R6, R223, 0x1, -R5 ;  /* 0x00000001df067824 */ /* 0x000fe200078e0a05 */
[C---:B------:R-:W-:Y:S02]  /*1b2c0*/  ISETP.GE.AND P3, PT, R4.reuse, R219, PT ;  /* 0x000000db0400720c */ /* 0x040fe40003f66270 */
[C---:B------:R-:W-:Y:S02]  /*1b2d0*/  ISETP.GE.AND P2, PT, R4.reuse, R218, PT ;  /* 0x000000da0400720c */ /* 0x040fe40003f46270 */
[CC--:B------:R-:W-:Y:S02]  /*1b2e0*/  ISETP.GE.AND P0, PT, R4.reuse, R217.reuse, PT ;  /* 0x000000d90400720c */ /* 0x0c0fe40003f06270 */
[CC--:B------:R-:W-:Y:S02]  /*1b2f0*/  ISETP.GE.AND P5, PT, R4.reuse, R216.reuse, PT ;  /* 0x000000d80400720c */ /* 0x0c0fe40003fa6270 */
[C---:B------:R-:W-:Y:S02]  /*1b300*/  ISETP.GE.AND P1, PT, R5.reuse, R217, PT ;  /* 0x000000d90500720c */ /* 0x040fe40003f26270 */
[----:B------:R-:W-:Y:S02]  /*1b310*/  ISETP.GE.AND P6, PT, R5, R216, PT ;  /* 0x000000d80500720c */ /* 0x000fe40003fc6270 */
[C---:B------:R-:W-:Y:S02]  /*1b320*/  ISETP.GE.OR P3, PT, R4.reuse, R227, !P3 ;  /* 0x000000e30400720c */ /* 0x040fe40005f66670 */
[C---:B------:R-:W-:Y:S02]  /*1b330*/  ISETP.GE.OR P2, PT, R4.reuse, R226, !P2 ;  /* 0x000000e20400720c */ /* 0x040fe40005746670 */
[CC--:B------:R-:W-:Y:S02]  /*1b340*/  ISETP.GE.OR P0, PT, R4.reuse, R225.reuse, !P0 ;  /* 0x000000e10400720c */ /* 0x0c0fe40004706670 */
[-C--:B------:R-:W-:Y:S01]  /*1b350*/  ISETP.GE.OR P5, PT, R4, R224.reuse, !P5 ;  /* 0x000000e00400720c */ /* 0x080fe20006fa6670 */
[----:B------:R-:W-:Y:S01]  /*1b360*/  IMAD.IADD R4, R223, 0x1, -R4 ;  /* 0x00000001df047824 */ /* 0x000fe200078e0a04 */
[C---:B------:R-:W-:Y:S02]  /*1b370*/  ISETP.GE.OR P1, PT, R5.reuse, R225, !P1 ;  /* 0x000000e10500720c */ /* 0x040fe40004f26670 */
[----:B------:R-:W-:Y:S01]  /*1b380*/  ISETP.GE.OR P6, PT, R5, R224, !P6 ;  /* 0x000000e00500720c */ /* 0x000fe200077c6670 */
[----:B------:R-:W-:Y:S01]  /*1b390*/  IMAD.IADD R5, R221, 0x1, -R2 ;  /* 0x00000001dd057824 */ /* 0x000fe200078e0a02 */
[----:B------:R-:W-:Y:S02]  /*1b3a0*/  IABS R10, R8 ;  /* 0x00000008000a7213 */ /* 0x000fe40000000000 */
[----:B------:R-:W-:Y:S02]  /*1b3b0*/  IABS R8, R4 ;  /* 0x0000000400087213 */ /* 0x000fe40000000000 */
[----:B------:R-:W-:Y:S01]  /*1b3c0*/  IABS R4, R5 ;  /* 0x0000000500047213 */ /* 0x000fe20000000000 */
[----:B------:R-:W-:Y:S01]  /*1b3d0*/  IMAD.MOV.U32 R5, RZ, RZ, R10 ;  /* 0x000000ffff057224 */ /* 0x000fe200078e000a */
[----:B------:R-:W-:Y:S02]  /*1b3e0*/  IABS R9, R7 ;  /* 0x0000000700097213 */ /* 0x000fe40000000000 */
[----:B------:R-:W-:Y:S02]  /*1b3f0*/  IABS R7, R6 ;  /* 0x0000000600077213 */ /* 0x000fe40000000000 */
[----:B------:R-:W-:Y:S01]  /*1b400*/  I2FP.F32.S32 R5, R5 ;  /* 0x0000000500057245 */ /* 0x000fe20000201400 */
[----:B------:R-:W-:Y:S01]  /*1b410*/  IMAD.MOV.U32 R6, RZ, RZ, R9 ;  /* 0x000000ffff067224 */ /* 0x000fe200078e0009 */
[----:B------:R-:W-:Y:S01]  /*1b420*/  I2FP.F32.S32 R4, R4 ;  /* 0x0000000400047245 */ /* 0x000fe20000201400 */
[----:B------:R-:W-:Y:S01]  /*1b430*/  IMAD.IADD R9, R220, 0x1, -R2 ;  /* 0x00000001dc097824 */ /* 0x000fe200078e0a02 */
[----:B------:R-:W-:Y:S01]  /*1b440*/  I2FP.F32.S32 R7, R7 ;  /* 0x0000000700077245 */ /* 0x000fe20000201400 */
[----:B------:R-:W-:Y:S01]  /*1b450*/  FFMA.FTZ R24, R5, -UR31, R24 ;  /* 0x8000001f05187c23 */ /* 0x000fe20008010018 */
[----:B------:R-:W-:Y:S01]  /*1b460*/  I2FP.F32.S32 R6, R6 ;  /* 0x0000000600067245 */ /* 0x000fe20000201400 */
[----:B------:R-:W-:Y:S01]  /*1b470*/  VIADD R5, R0, 0x19 ;  /* 0x0000001900057836 */ /* 0x000fe20000000000 */
[----:B------:R-:W-:Y:S01]  /*1b480*/  I2FP.F32.S32 R8, R8 ;  /* 0x0000000800087245 */ /* 0x000fe20000201400 */
[----:B------:R-:W-:Y:S01]  /*1b490*/  FFMA.FTZ R28, R4, -UR31, R28 ;  /* 0x8000001f041c7c23 */ /* 0x000fe2000801001c */
[----:B------:R-:W-:Y:S01]  /*1b4a0*/  FSEL R235, R23, -INF , !P2 ;  /* 0xff80000017eb7808 */ /* 0x000fe20005000000 */
[----:B------:R-:W-:Y:S01]  /*1b4b0*/  IMAD.IADD R4, R221, 0x1, -R5 ;  /* 0x00000001dd047824 */ /* 0x000fe200078e0a05 */
[----:B------:R-:W-:Y:S01]  /*1b4c0*/  FSEL R194, R21, -INF , !P3 ;  /* 0xff80000015c27808 */ /* 0x000fe20005800000 */
[----:B------:R-:W-:Y:S01]  /*1b4d0*/  FFMA.FTZ R25, R6, -UR31, R25 ;  /* 0x8000001f06197c23 */ /* 0x000fe20008010019 */
[----:B------:R-:W-:Y:S01]  /*1b4e0*/  ISETP.GE.AND P3, PT, R2, R217, PT ;  /* 0x000000d90200720c */ /* 0x000fe20003f66270 */
[----:B------:R-:W-:Y:S01]  /*1b4f0*/  FFMA.FTZ R26, R7, -UR31, R26 ;  /* 0x8000001f071a7c23 */ /* 0x000fe2000801001a */
[----:B------:R-:W-:Y:S01]  /*1b500*/  IABS R4, R4 ;  /* 0x0000000400047213 */ /* 0x000fe20000000000 */
[----:B------:R-:W-:Y:S01]  /*1b510*/  FFMA.FTZ R27, R8, -UR31, R27 ;  /* 0x8000001f081b7c23 */ /* 0x000fe2000801001b */
[----:B------:R-:W-:Y:S01]  /*1b520*/  FSEL R238, R25, -INF , !P0 ;  /* 0xff80000019ee7808 */ /* 0x000fe20004000000 */
[----:B------:R-:W-:Y:S01]  /*1b530*/  IMAD.MOV.U32 R23, RZ, RZ, R239 ;  /* 0x000000ffff177224 */ /* 0x000fe200078e00ef */
[----:B------:R-:W-:Y:S01]  /*1b540*/  FSEL R239, R24, -INF , !P1 ;  /* 0xff80000018ef7808 */ /* 0x000fe20004800000 */
[----:B------:R-:W-:Y:S01]  /*1b550*/  IMAD.MOV.U32 R21, RZ, RZ, R231 ;  /* 0x000000ffff157224 */ /* 0x000fe200078e00e7 */
[----:B------:R-:W-:Y:S01]  /*1b560*/  I2FP.F32.S32 R4, R4 ;  /* 0x0000000400047245 */ /* 0x000fe20000201400 */
[----:B------:R-:W-:Y:S01]  /*1b570*/  IMAD.IADD R8, R222, 0x1, -R2 ;  /* 0x00000001de087824 */ /* 0x000fe200078e0a02 */
[C---:B------:R-:W-:Y:S01]  /*1b580*/  ISETP.GE.AND P2, PT, R2.reuse, R216, PT ;  /* 0x000000d80200720c */ /* 0x040fe20003f46270 */
[----:B------:R-:W-:Y:S01]  /*1b590*/  IMAD.MOV.U32 R25, RZ, RZ, R15 ;  /* 0x000000ffff197224 */ /* 0x000fe200078e000f */
[----:B------:R-:W-:Y:S01]  /*1b5a0*/  ISETP.GE.AND P1, PT, R2, R219, PT ;  /* 0x000000db0200720c */ /* 0x000fe20003f26270 */
[----:B------:R-:W-:Y:S01]  /*1b5b0*/  FFMA.FTZ R29, R4, -UR31, R29 ;  /* 0x8000001f041d7c23 */ /* 0x000fe2000801001d */
[----:B------:R-:W-:Y:S01]  /*1b5c0*/  ISETP.GE.AND P0, PT, R2, R218, PT ;  /* 0x000000da0200720c */ /* 0x000fe20003f06270 */
[----:B------:R-:W-:Y:S01]  /*1b5d0*/  IMAD.MOV.U32 R24, RZ, RZ, R14 ;  /* 0x000000ffff187224 */ /* 0x000fe200078e000e */
[----:B------:R-:W-:Y:S01]  /*1b5e0*/  FSEL R231, R26, -INF , !P6 ;  /* 0xff8000001ae77808 */ /* 0x000fe20007000000 */
[----:B------:R-:W-:Y:S01]  /*1b5f0*/  IMAD.IADD R7, R223, 0x1, -R2 ;  /* 0x00000001df077824 */ /* 0x000fe200078e0a02 */
[----:B------:R-:W-:Y:S01]  /*1b600*/  ISETP.GE.AND P6, PT, R5, R217, PT ;  /* 0x000000d90500720c */ /* 0x000fe20003fc6270 */
[----:B------:R-:W-:Y:S01]  /*1b610*/  IMAD.IADD R6, R223, 0x1, -R5 ;  /* 0x00000001df067824 */ /* 0x000fe200078e0a05 */
[C---:B------:R-:W-:Y:S01]  /*1b620*/  ISETP.GE.OR P3, PT, R2.reuse, R225, !P3 ;  /* 0x000000e10200720c */ /* 0x040fe20005f66670 */
[----:B------:R-:W-:Y:S01]  /*1b630*/  IMAD.MOV.U32 R14, RZ, RZ, R12 ;  /* 0x000000ffff0e7224 */ /* 0x000fe200078e000c */
[C---:B------:R-:W-:Y:S01]  /*1b640*/  ISETP.GE.OR P2, PT, R2.reuse, R224, !P2 ;  /* 0x000000e00200720c */ /* 0x040fe20005746670 */
[----:B------:R-:W-:Y:S01]  /*1b650*/  IMAD.MOV.U32 R12, RZ, RZ, R177 ;  /* 0x000000ffff0c7224 */ /* 0x000fe200078e00b1 */
[C---:B------:R-:W-:Y:S02]  /*1b660*/  ISETP.GE.OR P1, PT, R2.reuse, R227, !P1 ;  /* 0x000000e30200720c */ /* 0x040fe40004f26670 */
[----:B------:R-:W-:Y:S02]  /*1b670*/  ISETP.GE.OR P0, PT, R2, R226, !P0 ;  /* 0x000000e20200720c */ /* 0x000fe40004706670 */
[----:B------:R-:W-:Y:S02]  /*1b680*/  IABS R8, R8 ;  /* 0x0000000800087213 */ /* 0x000fe40000000000 */
[----:B------:R-:W-:Y:S02]  /*1b690*/  IABS R10, R7 ;  /* 0x00000007000a7213 */ /* 0x000fe40000000000 */
[----:B------:R-:W-:Y:S02]  /*1b6a0*/  IABS R2, R6 ;  /* 0x0000000600027213 */ /* 0x000fe40000000000 */
[----:B------:R-:W-:Y:S01]  /*1b6b0*/  ISETP.GE.OR P6, PT, R5, R225, !P6 ;  /* 0x000000e10500720c */ /* 0x000fe200077c6670 */
[----:B------:R-:W-:Y:S01]  /*1b6c0*/  IMAD.MOV.U32 R6, RZ, RZ, R10 ;  /* 0x000000ffff067224 */ /* 0x000fe200078e000a */
[----:B------:R-:W-:Y:S02]  /*1b6d0*/  IABS R7, R9 ;  /* 0x0000000900077213 */ /* 0x000fe40000000000 */
[----:B------:R-:W-:Y:S01]  /*1b6e0*/  I2FP.F32.S32 R4, R8 ;  /* 0x0000000800047245 */ /* 0x000fe20000201400 */
[----:B------:R-:W-:Y:S01]  /*1b6f0*/  IMAD.IADD R8, R220, 0x1, -R5 ;  /* 0x00000001dc087824 */ /* 0x000fe200078e0a05 */
[----:B------:R-:W-:Y:S02]  /*1b700*/  I2FP.F32.S32 R2, R2 ;  /* 0x0000000200027245 */ /* 0x000fe40000201400 */
[----:B------:R-:W-:Y:S01]  /*1b710*/  FSEL R191, R27, -INF , !P5 ;  /* 0xff8000001bbf7808 */ /* 0x000fe20006800000 */
[----:B------:R-:W-:Y:S01]  /*1b720*/  IMAD.MOV.U32 R27, RZ, RZ, R14 ;  /* 0x000000ffff1b7224 */ /* 0x000fe200078e000e */
[----:B------:R-:W-:Y:S01]  /*1b730*/  FSEL R236, R28, -INF , !P3 ;  /* 0xff8000001cec7808 */ /* 0x000fe20005800000 */
[----:B------:R-:W-:Y:S01]  /*1b740*/  FFMA.FTZ R34, R4, -UR31, R34 ;  /* 0x8000001f04227c23 */ /* 0x000fe20008010022 */
[----:B------:R-:W-:Y:S01]  /*1b750*/  FSEL R234, R29, -INF , !P6 ;  /* 0xff8000001dea7808 */ /* 0x000fe20007000000 */
[----:B------:R-:W-:Y:S01]  /*1b760*/  FFMA.FTZ R31, R2, -UR31, R31 ;  /* 0x8000001f021f7c23 */ /* 0x000fe2000801001f */
[C---:B------:R-:W-:Y:S01]  /*1b770*/  ISETP.GE.AND P5, PT, R5.reuse, R216, PT ;  /* 0x000000d80500720c */ /* 0x040fe20003fa6270 */
[C---:B------:R-:W-:Y:S01]  /*1b780*/  VIADD R2, R0.reuse, 0x21 ;  /* 0x0000002100027836 */ /* 0x040fe20000000000 */
[C---:B------:R-:W-:Y:S01]  /*1b790*/  ISETP.GE.AND P3, PT, R5.reuse, R219, PT ;  /* 0x000000db0500720c */ /* 0x040fe20003f66270 */
[----:B------:R-:W-:Y:S01]  /*1b7a0*/  IMAD.MOV.U32 R28, RZ, RZ, R174 ;  /* 0x000000ffff1c7224 */ /* 0x000fe200078e00ae */
[C---:B------:R-:W-:Y:S01]  /*1b7b0*/  ISETP.GE.AND P6, PT, R5.reuse, R218, PT ;  /* 0x000000da0500720c */ /* 0x040fe20003fc6270 */
        /* <DEDUP_REMOVED lines=18> */
[----:B------:R-:W-:Y:S02]  /*1b8e0*/  IABS R6, R6 ;  /* 0x0000000600067213 */ /* 0x000fe40000000000 */
[----:B------:R-:W-:Y:S01]  /*1b8f0*/  I2FP.F32.S32 R9, R9 ;  /* 0x0000000900097245 */ /* 0x000fe20000201400 */
[----:B------:R-:W-:Y:S01]  /*1b900*/  FFMA.FTZ R33, R8, -UR31, R33 ;  /* 0x8000001f08217c23 */ /* 0x000fe20008010021 */
[----:B------:R-:W-:Y:S02]  /*1b910*/  I2FP.F32.S32 R6, R6 ;  /* 0x0000000600067245 */ /* 0x000fe40000201400 */
[----:B------:R-:W-:Y:S01]  /*1b920*/  I2FP.F32.S32 R5, R5 ;  /* 0x0000000500057245 */ /* 0x000fe20000201400 */
[----:B------:R-:W-:Y:S01]  /*1b930*/  FFMA.FTZ R35, R9, -UR31, R35 ;  /* 0x8000001f09237c23 */ /* 0x000fe20008010023 */
[----:B------:R-:W-:Y:S01]  /*1b940*/  FSEL R230, R30, -INF , !P2 ;  /* 0xff8000001ee67808 */ /* 0x000fe20005000000 */
[----:B------:R-:W-:Y:S01]  /*1b950*/  FFMA.FTZ R36, R6, -UR31, R36 ;  /* 0x8000001f06247c23 */ /* 0x000fe20008010024 */
[----:B------:R-:W-:Y:S01]  /*1b960*/  FSEL R229, R31, -INF , !P5 ;  /* 0xff8000001fe57808 */ /* 0x000fe20006800000 */
[----:B------:R-:W-:Y:S01]  /*1b970*/  FFMA.FTZ R38, R5, -UR31, R38 ;  /* 0x8000001f05267c23 */ /* 0x000fe20008010026 */
[----:B------:R-:W-:Y:S01]  /*1b980*/  ISETP.GE.AND P2, PT, R4, R219, PT ;  /* 0x000000db0400720c */ /* 0x000fe20003f46270 */
[--C-:B------:R-:W-:Y:S01]  /*1b990*/  IMAD.IADD R6, R222, 0x1, -R2.reuse ;  /* 0x00000001de067824 */ /* 0x100fe200078e0a02 */
[----:B------:R-:W-:Y:S01]  /*1b9a0*/  ISETP.GE.AND P5, PT, R4, R218, PT ;  /* 0x000000da0400720c */ /* 0x000fe20003fa6270 */
[----:B------:R-:W-:Y:S01]  /*1b9b0*/  IMAD.IADD R5, R221, 0x1, -R2 ;  /* 0x00000001dd057824 */ /* 0x000fe200078e0a02 */
[----:B------:R-:W-:Y:S02]  /*1b9c0*/  I2FP.F32.S32 R7, R7 ;  /* 0x0000000700077245 */ /* 0x000fe40000201400 */
[----:B------:R-:W-:Y:S02]  /*1b9d0*/  FSEL R168, R32, -INF , !P1 ;  /* 0xff80000020a87808 */ /* 0x000fe40004800000 */
[----:B------:R-:W-:Y:S01]  /*1b9e0*/  FSEL R170, R34, -INF , !P0 ;  /* 0xff80000022aa7808 */ /* 0x000fe20004000000 */
[----:B------:R-:W-:Y:S01]  /*1b9f0*/  FFMA.FTZ R37, R7, -UR31, R37 ;  /* 0x8000001f07257c23 */ /* 0x000fe20008010025 */
[C---:B------:R-:W-:Y:S01]  /*1ba00*/  ISETP.GE.AND P1, PT, R4.reuse, R217, PT ;  /* 0x000000d90400720c */ /* 0x040fe20003f26270 */
[----:B------:R-:W-:Y:S01]  /*1ba10*/  IMAD.IADD R7, R221, 0x1, -R4 ;  /* 0x00000001dd077824 */ /* 0x000fe200078e0a04 */
[C---:B------:R-:W-:Y:S02]  /*1ba20*/  ISETP.GE.AND P0, PT, R4.reuse, R216, PT ;  /* 0x000000d80400720c */ /* 0x040fe40003f06270 */
[C---:B------:R-:W-:Y:S02]  /*1ba30*/  ISETP.GE.OR P2, PT, R4.reuse, R227, !P2 ;  /* 0x000000e30400720c */ /* 0x040fe40005746670 */
[----:B------:R-:W-:Y:S02]  /*1ba40*/  ISETP.GE.OR P5, PT, R4, R226, !P5 ;  /* 0x000000e20400720c */ /* 0x000fe40006fa6670 */
[----:B--2---:R-:W-:Y:S01]  /*1ba50*/  PRMT R135, R178, 0x5410, R175 ;  /* 0x00005410b2877816 */ /* 0x004fe200000000af */
[----:B------:R-:W-:Y:S01]  /*1ba60*/  IMAD.MOV.U32 R178, RZ, RZ, R193 ;  /* 0x000000ffffb27224 */ /* 0x000fe200078e00c1 */
[----:B------:R-:W-:Y:S01]  /*1ba70*/  FSEL R169, R33, -INF , !P3 ;  /* 0xff80000021a97808 */ /* 0x000fe20005800000 */
[----:B------:R-:W-:Y:S01]  /*1ba80*/  IMAD.MOV.U32 R175, RZ, RZ, R203 ;  /* 0x000000ffffaf7224 */ /* 0x000fe200078e00cb */
[----:B------:R-:W-:Y:S01]  /*1ba90*/  FSEL R171, R35, -INF , !P6 ;  /* 0xff80000023ab7808 */ /* 0x000fe20007000000 */
[----:B------:R-:W-:Y:S01]  /*1baa0*/  IMAD.MOV.U32 R13, RZ, RZ, R178 ;  /* 0x000000ffff0d7224 */ /* 0x000fe200078e00b2 */
[----:B------:R-:W-:Y:S01]  /*1bab0*/  FSEL R187, R36, -INF , !P2 ;  /* 0xff80000024bb7808 */ /* 0x000fe20005000000 */
[----:B------:R-:W-:Y:S01]  /*1bac0*/  IMAD.MOV.U32 R29, RZ, RZ, R175 ;  /* 0x000000ffff1d7224 */ /* 0x000fe200078e00af */
[----:B------:R-:W-:Y:S01]  /*1bad0*/  FSEL R193, R38, -INF , !P5 ;  /* 0xff80000026c17808 */ /* 0x000fe20006800000 */
[----:B------:R-:W-:Y:S01]  /*1bae0*/  IMAD.MOV.U32 R30, RZ, RZ, R13 ;  /* 0x000000ffff1e7224 */ /* 0x000fe200078e000d */
[C---:B------:R-:W-:Y:S01]  /*1baf0*/  ISETP.GE.OR P1, PT, R4.reuse, R225, !P1 ;  /* 0x000000e10400720c */ /* 0x040fe20004f26670 */
[----:B------:R-:W-:Y:S01]  /*1bb00*/  IMAD.MOV.U32 R36, RZ, RZ, R12 ;  /* 0x000000ffff247224 */ /* 0x000fe200078e000c */
[----:B------:R-:W-:Y:S01]  /*1bb10*/  ISETP.GE.OR P0, PT, R4, R224, !P0 ;  /* 0x000000e00400720c */ /* 0x000fe20004706670 */
[C---:B------:R-:W-:Y:S01]  /*1bb20*/  IMAD.IADD R4, R223.reuse, 0x1, -R4 ;  /* 0x00000001df047824 */ /* 0x040fe200078e0a04 */
[C---:B------:R-:W-:Y:S02]  /*1bb30*/  ISETP.GE.AND P3, PT, R2.reuse, R219, PT ;  /* 0x000000db0200720c */ /* 0x040fe40003f66270 */
[C---:B------:R-:W-:Y:S02]  /*1bb40*/  ISETP.GE.AND P6, PT, R2.reuse, R218, PT ;  /* 0x000000da0200720c */ /* 0x040fe40003fc6270 */
[C---:B------:R-:W-:Y:S02]  /*1bb50*/  ISETP.GE.AND P2, PT, R2.reuse, R217, PT ;  /* 0x000000d90200720c */ /* 0x040fe40003f46270 */
[C---:B------:R-:W-:Y:S02]  /*1bb60*/  ISETP.GE.AND P5, PT, R2.reuse, R216, PT ;  /* 0x000000d80200720c */ /* 0x040fe40003fa6270 */
[----:B------:R-:W-:Y:S02]  /*1bb70*/  IABS R8, R6 ;  /* 0x0000000600087213 */ /* 0x000fe40000000000 */
[C---:B------:R-:W-:Y:S02]  /*1bb80*/  ISETP.GE.OR P3, PT, R2.reuse, R227, !P3 ;  /* 0x000000e30200720c */ /* 0x040fe40005f66670 */
[C---:B------:R-:W-:Y:S02]  /*1bb90*/  ISETP.GE.OR P6, PT, R2.reuse, R226, !P6 ;  /* 0x000000e20200720c */ /* 0x040fe400077c6670 */
[C---:B------:R-:W-:Y:S02]  /*1bba0*/  ISETP.GE.OR P2, PT, R2.reuse, R225, !P2 ;  /* 0x000000e10200720c */ /* 0x040fe40005746670 */
[----:B------:R-:W-:Y:S01]  /*1bbb0*/  ISETP.GE.OR P5, PT, R2, R224, !P5 ;  /* 0x000000e00200720c */ /* 0x000fe20006fa6670 */
[----:B------:R-:W-:Y:S01]  /*1bbc0*/  IMAD.IADD R2, R223, 0x1, -R2 ;  /* 0x00000001df027824 */ /* 0x000fe200078e0a02 */
[----:B------:R-:W-:Y:S01]  /*1bbd0*/  IABS R9, R4 ;  /* 0x0000000400097213 */ /* 0x000fe20000000000 */
[----:B------:R-:W-:Y:S01]  /*1bbe0*/  IMAD.MOV.U32 R4, RZ, RZ, R8 ;  /* 0x000000ffff047224 */ /* 0x000fe200078e0008 */
[----:B------:R-:W-:Y:S02]  /*1bbf0*/  IABS R6, R7 ;  /* 0x0000000700067213 */ /* 0x000fe40000000000 */
[----:B------:R-:W-:Y:S02]  /*1bc00*/  IABS R7, R2 ;  /* 0x0000000200077213 */ /* 0x000fe40000000000 */
[----:B------:R-:W-:Y:S02]  /*1bc10*/  IABS R5, R5 ;  /* 0x0000000500057213 */ /* 0x000fe40000000000 */
        /* <DEDUP_REMOVED lines=8> */
[----:B------:R-:W-:Y:S01]  /*1bca0*/  FFMA.FTZ R41, R5, -UR31, R41 ;  /* 0x8000001f05297c23 */ /* 0x000fe20008010029 */
[----:B------:R-:W-:Y:S01]  /*1bcb0*/  I2FP.F32.S32 R6, R7 ;  /* 0x0000000700067245 */ /* 0x000fe20000201400 */
[C---:B------:R-:W-:Y:S01]  /*1bcc0*/  VIADD R4, R0.reuse, 0x29 ;  /* 0x0000002900047836 */ /* 0x040fe20000000000 */
[----:B------:R-:W-:Y:S01]  /*1bcd0*/  FSEL R180, R39, -INF , !P6 ;  /* 0xff80000027b47808 */ /* 0x000fe20007000000 */
[----:B------:R-:W-:Y:S01]  /*1bce0*/  VIADD R5, R0, 0x28 ;  /* 0x0000002800057836 */ /* 0x000fe20000000000 */
[----:B------:R-:W-:Y:S01]  /*1bcf0*/  FSEL R195, R40, -INF , !P1 ;  /* 0xff80000028c37808 */ /* 0x000fe20004800000 */
[----:B------:R-:W-:Y:S01]  /*1bd00*/  FFMA.FTZ R43, R6, -UR31, R43 ;  /* 0x8000001f062b7c23 */ /* 0x000fe2000801002b */
[-C--:B------:R-:W-:Y:S01]  /*1bd10*/  ISETP.GE.AND P6, PT, R4, R217.reuse, PT ;  /* 0x000000d90400720c */ /* 0x080fe20003fc6270 */
[----:B------:R-:W-:Y:S01]  /*1bd20*/  FFMA.FTZ R42, R2, -UR31, R42 ;  /* 0x8000001f022a7c23 */ /* 0x000fe2000801002a */
[----:B------:R-:W-:Y:S01]  /*1bd30*/  ISETP.GE.AND P3, PT, R5, R217, PT ;  /* 0x000000d90500720c */ /* 0x000fe20003f66270 */
[C-C-:B------:R-:W-:Y:S01]  /*1bd40*/  IMAD.IADD R2, R221.reuse, 0x1, -R4.reuse ;  /* 0x00000001dd027824 */ /* 0x140fe200078e0a04 */
[-C--:B------:R-:W-:Y:S01]  /*1bd50*/  ISETP.GE.OR P6, PT, R4, R225.reuse, !P6 ;  /* 0x000000e10400720c */ /* 0x080fe200077c6670 */
[--C-:B------:R-:W-:Y:S01]  /*1bd60*/  IMAD.IADD R6, R221, 0x1, -R5.reuse ;  /* 0x00000001dd067824 */ /* 0x100fe200078e0a05 */
[----:B------:R-:W-:Y:S01]  /*1bd70*/  ISETP.GE.OR P3, PT, R5, R225, !P3 ;  /* 0x000000e10500720c */ /* 0x000fe20005f66670 */
[C---:B------:R-:W-:Y:S01]  /*1bd80*/  IMAD.IADD R10, R223.reuse, 0x1, -R4 ;  /* 0x00000001df0a7824 */ /* 0x040fe200078e0a04 */
[----:B------:R-:W-:Y:S01]  /*1bd90*/  IABS R8, R2 ;  /* 0x0000000200087213 */ /* 0x000fe20000000000 */
[--C-:B------:R-:W-:Y:S01]  /*1bda0*/  IMAD.IADD R7, R223, 0x1, -R5.reuse ;  /* 0x00000001df077824 */ /* 0x100fe200078e0a05 */
[----:B------:R-:W-:Y:S01]  /*1bdb0*/  IABS R9, R6 ;  /* 0x0000000600097213 */ /* 0x000fe20000000000 */
[----:B------:R-:W-:Y:S01]  /*1bdc0*/  IMAD.IADD R11, R220, 0x1, -R5 ;  /* 0x00000001dc0b7824 */ /* 0x000fe200078e0a05 */
[----:B------:R-:W-:Y:S02]  /*1bdd0*/  I2FP.F32.S32 R8, R8 ;  /* 0x0000000800087245 */ /* 0x000fe40000201400 */
[----:B------:R-:W-:Y:S02]  /*1bde0*/  I2FP.F32.S32 R9, R9 ;  /* 0x0000000900097245 */ /* 0x000fe40000201400 */
[----:B------:R-:W-:Y:S01]  /*1bdf0*/  IABS R2, R10 ;  /* 0x0000000a00027213 */ /* 0x000fe20000000000 */
[----:B------:R-:W-:Y:S01]  /*1be00*/  FFMA.FTZ R45, R8, -UR31, R45 ;  /* 0x8000001f082d7c23 */ /* 0x000fe2000801002d */
[----:B------:R-:W-:Y:S01]  /*1be10*/  IABS R6, R7 ;  /* 0x0000000700067213 */ /* 0x000fe20000000000 */
[----:B------:R-:W-:Y:S01]  /*1be20*/  FFMA.FTZ R44, R9, -UR31, R44 ;  /* 0x8000001f092c7c23 */ /* 0x000fe2000801002c */
[----:B------:R-:W-:Y:S01]  /*1be30*/  IABS R7, R11 ;  /* 0x0000000b00077213 */ /* 0x000fe20000000000 */
[----:B------:R-:W-:Y:S01]  /*1be40*/  IMAD.IADD R8, R220, 0x1, -R4 ;  /* 0x00000001dc087824 */ /* 0x000fe200078e0a04 */
[----:B------:R-:W-:Y:S02]  /*1be50*/  I2FP.F32.S32 R2, R2 ;  /* 0x0000000200027245 */ /* 0x000fe40000201400 */
[----:B------:R-:W-:Y:S02]  /*1be60*/  I2FP.F32.S32 R7, R7 ;  /* 0x0000000700077245 */ /* 0x000fe40000201400 */
[----:B------:R-:W-:Y:S01]  /*1be70*/  FSEL R192, R41, -INF , !P2 ;  /* 0xff80000029c07808 */ /* 0x000fe20005000000 */
[----:B------:R-:W-:Y:S01]  /*1be80*/  FFMA.FTZ R47, R2, -UR31, R47 ;  /* 0x8000001f022f7c23 */ /* 0x000fe2000801002f */
[----:B------:R-:W-:Y:S01]  /*1be90*/  FSEL R203, R42, -INF , !P0 ;  /* 0xff8000002acb7808 */ /* 0x000fe20004000000 */
[----:B------:R-:W-:Y:S01]  /*1bea0*/  FFMA.FTZ R48, R7, -UR31, R48 ;  /* 0x8000001f07307c23 */ /* 0x000fe20008010030 */
[C---:B------:R-:W-:Y:S01]  /*1beb0*/  ISETP.GE.AND P1, PT, R5.reuse, R216, PT ;  /* 0x000000d80500720c */ /* 0x040fe20003f26270 */
[----:B------:R-:W-:Y:S01]  /*1bec0*/  VIADD R2, R0, 0x30 ;  /* 0x0000003000027836 */ /* 0x000fe20000000000 */
[CC--:B------:R-:W-:Y:S01]  /*1bed0*/  ISETP.GE.AND P2, PT, R5.reuse, R219.reuse, PT ;  /* 0x000000db0500720c */ /* 0x0c0fe20003f46270 */
[----:B------:R-:W-:Y:S01]  /*1bee0*/  IMAD.IADD R7, R222, 0x1, -R5 ;  /* 0x00000001de077824 */ /* 0x000fe200078e0a05 */
[----:B------:R-:W-:Y:S02]  /*1bef0*/  ISETP.GE.AND P0, PT, R5, R218, PT ;  /* 0x000000da0500720c */ /* 0x000fe40003f06270 */
[----:B------:R-:W-:Y:S02]  /*1bf00*/  FSEL R202, R43, -INF , !P5 ;  /* 0xff8000002bca7808 */ /* 0x000fe40006800000 */
[----:B------:R-:W-:Y:S01]  /*1bf10*/  FSEL R190, R44, -INF , !P3 ;  /* 0xff8000002cbe7808 */ /* 0x000fe20005800000 */
[----:B------:R-:W-:Y:S01]  /*1bf20*/  IMAD.MOV.U32 R44, RZ, RZ, R24 ;  /* 0x000000ffff2c7224 */ /* 0x000fe200078e0018 */
[----:B------:R-:W-:Y:S01]  /*1bf30*/  FSEL R189, R45, -INF , !P6 ;  /* 0xff8000002dbd7808 */ /* 0x000fe20007000000 */
[----:B------:R-:W-:Y:S01]  /*1bf40*/  IMAD.MOV.U32 R45, RZ, RZ, R25 ;  /* 0x000000ffff2d7224 */ /* 0x000fe200078e0019 */
[----:B------:R-:W-:Y:S02]  /*1bf50*/  I2FP.F32.S32 R6, R6 ;  /* 0x0000000600067245 */ /* 0x000fe40000201400 */
[C---:B------:R-:W-:Y:S02]  /*1bf60*/  ISETP.GE.AND P5, PT, R4.reuse, R216, PT ;  /* 0x000000d80400720c */ /* 0x040fe40003fa6270 */
[----:B------:R-:W-:Y:S01]  /*1bf70*/  ISETP.GE.AND P3, PT, R4, R219, PT ;  /* 0x000000db0400720c */ /* 0x000fe20003f66270 */
[----:B------:R-:W-:Y:S01]  /*1bf80*/  FFMA.FTZ R46, R6, -UR31, R46 ;  /* 0x8000001f062e7c23 */ /* 0x000fe2000801002e */
[----:B------:R-:W-:Y:S01]  /*1bf90*/  ISETP.GE.AND P6, PT, R4, R218, PT ;  /* 0x000000da0400720c */ /* 0x000fe20003fc6270 */
[--C-:B------:R-:W-:Y:S01]  /*1bfa0*/  IMAD.IADD R6, R222, 0x1, -R2.reuse ;  /* 0x00000001de067824 */ /* 0x100fe200078e0a02 */
        /* <DEDUP_REMOVED lines=8> */
[----:B------:R-:W-:Y:S02]  /*1c030*/  IABS R9, R7 ;  /* 0x0000000700097213 */ /* 0x000fe40000000000 */
[----:B------:R-:W-:Y:S02]  /*1c040*/  IABS R7, R8 ;  /* 0x0000000800077213 */ /* 0x000fe40000000000 */
[----:B------:R-:W-:Y:S02]  /*1c050*/  IABS R5, R5 ;  /* 0x0000000500057213 */ /* 0x000fe40000000000 */
[----:B------:R-:W-:Y:S02]  /*1c060*/  IABS R8, R4 ;  /* 0x0000000400087213 */ /* 0x000fe40000000000 */
[----:B------:R-:W-:Y:S01]  /*1c070*/  IABS R4, R6 ;  /* 0x0000000600047213 */ /* 0x000fe20000000000 */
[----:B------:R-:W-:Y:S01]  /*1c080*/  IMAD.MOV.U32 R6, RZ, RZ, R9 ;  /* 0x000000ffff067224 */ /* 0x000fe200078e0009 */
[----:B------:R-:W-:Y:S01]  /*1c090*/  I2FP.F32.S32 R5, R5 ;  /* 0x0000000500057245 */ /* 0x000fe20000201400 */
[----:B------:R-:W-:Y:S01]  /*1c0a0*/  IMAD.IADD R9, R221, 0x1, -R2 ;  /* 0x00000001dd097824 */ /* 0x000fe200078e0a02 */
[----:B------:R-:W-:Y:S02]  /*1c0b0*/  I2FP.F32.S32 R4, R4 ;  /* 0x0000000400047245 */ /* 0x000fe40000201400 */
[----:B------:R-:W-:Y:S01]  /*1c0c0*/  I2FP.F32.S32 R6, R6 ;  /* 0x0000000600067245 */ /* 0x000fe20000201400 */
[----:B------:R-:W-:Y:S01]  /*1c0d0*/  FFMA.FTZ R52, R5, -UR31, R52 ;  /* 0x8000001f05347c23 */ /* 0x000fe20008010034 */
[----:B------:R-:W-:Y:S01]  /*1c0e0*/  I2FP.F32.S32 R7, R7 ;  /* 0x0000000700077245 */ /* 0x000fe20000201400 */
[----:B------:R-:W-:Y:S01]  /*1c0f0*/  VIADD R5, R0, 0x31 ;  /* 0x0000003100057836 */ /* 0x000fe20000000000 */
[----:B------:R-:W-:Y:S01]  /*1c100*/  I2FP.F32.S32 R8, R8 ;  /* 0x0000000800087245 */ /* 0x000fe20000201400 */
[----:B------:R-:W-:Y:S01]  /*1c110*/  FFMA.FTZ R50, R6, -UR31, R50 ;  /* 0x8000001f06327c23 */ /* 0x000fe20008010032 */
[----:B------:R-:W-:Y:S01]  /*1c120*/  FSEL R185, R46, -INF , !P1 ;  /* 0xff8000002eb97808 */ /* 0x000fe20004800000 */
[----:B------:R-:W-:Y:S01]  /*1c130*/  FFMA.FTZ R54, R4, -UR31, R54 ;  /* 0x8000001f04367c23 */ /* 0x000fe20008010036 */
[----:B------:R-:W-:Y:S01]  /*1c140*/  FSEL R182, R47, -INF , !P5 ;  /* 0xff8000002fb67808 */ /* 0x000fe20006800000 */
[----:B------:R-:W-:Y:S01]  /*1c150*/  IMAD.IADD R4, R221, 0x1, -R5 ;  /* 0x00000001dd047824 */ /* 0x000fe200078e0a05 */
[----:B------:R-:W-:Y:S01]  /*1c160*/  ISETP.GE.AND P1, PT, R2, R219, PT ;  /* 0x000000db0200720c */ /* 0x000fe20003f26270 */
[----:B------:R-:W-:Y:S01]  /*1c170*/  FFMA.FTZ R51, R8, -UR31, R51 ;  /* 0x8000001f08337c23 */ /* 0x000fe20008010033 */
[----:B------:R-:W-:Y:S01]  /*1c180*/  ISETP.GE.AND P5, PT, R2, R218, PT ;  /* 0x000000da0200720c */ /* 0x000fe20003fa6270 */
[----:B------:R-:W-:Y:S01]  /*1c190*/  IMAD.MOV.U32 R46, RZ, RZ, R22 ;  /* 0x000000ffff2e7224 */ /* 0x000fe200078e0016 */
[----:B------:R-:W-:Y:S01]  /*1c1a0*/  FSEL R31, R48, -INF , !P2 ;  /* 0xff800000301f7808 */ /* 0x000fe20005000000 */
[----:B------:R-:W-:Y:S01]  /*1c1b0*/  IMAD.MOV.U32 R47, RZ, RZ, R23 ;  /* 0x000000ffff2f7224 */ /* 0x000fe200078e0017 */
[----:B------:R-:W-:Y:S01]  /*1c1c0*/  FSEL R33, R50, -INF , !P0 ;  /* 0xff80000032217808 */ /* 0x000fe20004000000 */
[----:B------:R-:W-:Y:S01]  /*1c1d0*/  FFMA.FTZ R49, R7, -UR31, R49 ;  /* 0x8000001f07317c23 */ /* 0x000fe20008010031 */
[----:B------:R-:W-:Y:S01]  /*1c1e0*/  ISETP.GE.AND P2, PT, R2, R217, PT ;  /* 0x000000d90200720c */ /* 0x000fe20003f46270 */
[--C-:B------:R-:W-:Y:S01]  /*1c1f0*/  IMAD.IADD R7, R222, 0x1, -R5.reuse ;  /* 0x00000001de077824 */ /* 0x100fe200078e0a05 */
[----:B------:R-:W-:Y:S01]  /*1c200*/  ISETP.GE.AND P0, PT, R2, R216, PT ;  /* 0x000000d80200720c */ /* 0x000fe20003f06270 */
[----:B------:R-:W-:Y:S01]  /*1c210*/  IMAD.IADD R6, R220, 0x1, -R5 ;  /* 0x00000001dc067824 */ /* 0x000fe200078e0a05 */
[C---:B------:R-:W-:Y:S01]  /*1c220*/  ISETP.GE.OR P1, PT, R2.reuse, R227, !P1 ;  /* 0x000000e30200720c */ /* 0x040fe20004f26670 */
[----:B------:R-:W-:Y:S01]  /*1c230*/  IMAD.IADD R8, R223, 0x1, -R2 ;  /* 0x00000001df087824 */ /* 0x000fe200078e0a02 */
[C---:B------:R-:W-:Y:S02]  /*1c240*/  ISETP.GE.OR P5, PT, R2.reuse, R226, !P5 ;  /* 0x000000e20200720c */ /* 0x040fe40006fa6670 */
[----:B------:R-:W-:Y:S02]  /*1c250*/  IABS R4, R4 ;  /* 0x0000000400047213 */ /* 0x000fe40000000000 */
[C---:B------:R-:W-:Y:S02]  /*1c260*/  ISETP.GE.OR P2, PT, R2.reuse, R225, !P2 ;  /* 0x000000e10200720c */ /* 0x040fe40005746670 */
[----:B------:R-:W-:Y:S02]  /*1c270*/  ISETP.GE.OR P0, PT, R2, R224, !P0 ;  /* 0x000000e00200720c */ /* 0x000fe40004706670 */
[----:B------:R-:W-:Y:S02]  /*1c280*/  I2FP.F32.S32 R4, R4 ;  /* 0x0000000400047245 */ /* 0x000fe40000201400 */
[----:B------:R-:W-:Y:S02]  /*1c290*/  FSEL R22, R49, -INF , !P3 ;  /* 0xff80000031167808 */ /* 0x000fe40005800000 */
[----:B------:R-:W-:Y:S01]  /*1c2a0*/  FSEL R26, R51, -INF , !P6 ;  /* 0xff800000331a7808 */ /* 0x000fe20007000000 */
[----:B------:R-:W-:Y:S01]  /*1c2b0*/  FFMA.FTZ R57, R4, -UR31, R57 ;  /* 0x8000001f04397c23 */ /* 0x000fe20008010039 */
[----:B------:R-:W-:Y:S01]  /*1c2c0*/  FSEL R52, R52, -INF , !P1 ;  /* 0xff80000034347808 */ /* 0x000fe20004800000 */
[----:B------:R-:W-:Y:S01]  /*1c2d0*/  VIADD R4, R0, 0x38 ;  /* 0x0000003800047836 */ /* 0x000fe20000000000 */
[----:B------:R-:W-:Y:S02]  /*1c2e0*/  FSEL R32, R54, -INF , !P5 ;  /* 0xff80000036207808 */ /* 0x000fe40006800000 */
[----:B------:R-:W-:Y:S02]  /*1c2f0*/  IABS R2, R7 ;  /* 0x0000000700027213 */ /* 0x000fe40000000000 */
[C---:B------:R-:W-:Y:S02]  /*1c300*/  ISETP.GE.AND P3, PT, R5.reuse, R219, PT ;  /* 0x000000db0500720c */ /* 0x040fe40003f66270 */
[C---:B------:R-:W-:Y:S02]  /*1c310*/  ISETP.GE.AND P6, PT, R5.reuse, R218, PT ;  /* 0x000000da0500720c */ /* 0x040fe40003fc6270 */
[C---:B------:R-:W-:Y:S02]  /*1c320*/  ISETP.GE.AND P1, PT, R5.reuse, R217, PT ;  /* 0x000000d90500720c */ /* 0x040fe40003f26270 */
[----:B------:R-:W-:Y:S02]  /*1c330*/  ISETP.GE.AND P5, PT, R5, R216, PT ;  /* 0x000000d80500720c */ /* 0x000fe40003fa6270 */
[----:B------:R-:W-:Y:S02]  /*1c340*/  IABS R6, R6 ;  /* 0x0000000600067213 */ /* 0x000fe40000000000 */
[----:B------:R-:W-:Y:S01]  /*1c350*/  IABS R7, R9 ;  /* 0x0000000900077213 */ /* 0x000fe20000000000 */
[----:B------:R-:W-:Y:S01]  /*1c360*/  IMAD.IADD R9, R223, 0x1, -R4 ;  /* 0x00000001df097824 */ /* 0x000fe200078e0a04 */
[----:B------:R-:W-:Y:S02]  /*1c370*/  I2FP.F32.S32 R2, R2 ;  /* 0x0000000200027245 */ /* 0x000fe40000201400 */
[C---:B------:R-:W-:Y:S02]  /*1c380*/  ISETP.GE.OR P3, PT, R5.reuse, R227, !P3 ;  /* 0x000000e30500720c */ /* 0x040fe40005f66670 */
[C---:B------:R-:W-:Y:S01]  /*1c390*/  ISETP.GE.OR P6, PT, R5.reuse, R226, !P6 ;  /* 0x000000e20500720c */ /* 0x040fe200077c6670 */
[----:B------:R-:W-:Y:S01]  /*1c3a0*/  FFMA.FTZ R55, R2, -UR31, R55 ;  /* 0x8000001f02377c23 */ /* 0x000fe20008010037 */
[C---:B------:R-:W-:Y:S01]  /*1c3b0*/  ISETP.GE.OR P1, PT, R5.reuse, R225, !P1 ;  /* 0x000000e10500720c */ /* 0x040fe20004f26670 */
[----:B------:R-:W-:Y:S01]  /*1c3c0*/  VIADD R2, R0, 0x39 ;  /* 0x0000003900027836 */ /* 0x000fe20000000000 */
        /* <DEDUP_REMOVED lines=10> */
[C---:B------:R-:W-:Y:S01]  /*1c470*/  IMAD.IADD R6, R221.reuse, 0x1, -R4 ;  /* 0x00000001dd067824 */ /* 0x040fe200078e0a04 */
[----:B------:R-:W-:Y:S01]  /*1c480*/  IABS R5, R9 ;  /* 0x0000000900057213 */ /* 0x000fe20000000000 */
[----:B------:R-:W-:Y:S01]  /*1c490*/  IMAD.IADD R7, R221, 0x1, -R2 ;  /* 0x00000001dd077824 */ /* 0x000fe200078e0a02 */
[----:B------:R-:W-:Y:S01]  /*1c4a0*/  FSEL R53, R53, -INF , !P3 ;  /* 0xff80000035357808 */ /* 0x000fe20005800000 */
[----:B------:R-:W-:Y:S01]  /*1c4b0*/  IMAD.MOV.U32 R9, RZ, RZ, R11 ;  /* 0x000000ffff097224 */ /* 0x000fe200078e000b */
[----:B------:R-:W-:Y:S01]  /*1c4c0*/  FSEL R55, R55, -INF , !P6 ;  /* 0xff80000037377808 */ /* 0x000fe20007000000 */
[----:B------:R-:W-:Y:S01]  /*1c4d0*/  FFMA.FTZ R58, R8, -UR31, R58 ;  /* 0x8000001f083a7c23 */ /* 0x000fe2000801003a */
[----:B------:R-:W-:Y:S02]  /*1c4e0*/  IABS R8, R6 ;  /* 0x0000000600087213 */ /* 0x000fe40000000000 */
[----:B------:R-:W-:Y:S02]  /*1c4f0*/  IABS R7, R7 ;  /* 0x0000000700077213 */ /* 0x000fe40000000000 */
[----:B------:R-:W-:Y:S02]  /*1c500*/  I2FP.F32.S32 R9, R9 ;  /* 0x0000000900097245 */ /* 0x000fe40000201400 */
[----:B------:R-:W-:Y:S02]  /*1c510*/  I2FP.F32.S32 R8, R8 ;  /* 0x0000000800087245 */ /* 0x000fe40000201400 */
[----:B------:R-:W-:Y:S01]  /*1c520*/  I2FP.F32.S32 R7, R7 ;  /* 0x0000000700077245 */ /* 0x000fe20000201400 */
[----:B------:R-:W-:Y:S01]  /*1c530*/  FFMA.FTZ R59, R9, -UR31, R59 ;  /* 0x8000001f093b7c23 */ /* 0x000fe2000801003b */
[-C--:B------:R-:W-:Y:S01]  /*1c540*/  ISETP.GE.AND P3, PT, R4, R217.reuse, PT ;  /* 0x000000d90400720c */ /* 0x080fe20003f66270 */
[----:B------:R-:W-:Y:S01]  /*1c550*/  FFMA.FTZ R60, R8, -UR31, R60 ;  /* 0x8000001f083c7c23 */ /* 0x000fe2000801003c */
[----:B------:R-:W-:Y:S01]  /*1c560*/  ISETP.GE.AND P6, PT, R2, R217, PT ;  /* 0x000000d90200720c */ /* 0x000fe20003fc6270 */
[----:B------:R-:W-:Y:S01]  /*1c570*/  FFMA.FTZ R61, R7, -UR31, R61 ;  /* 0x8000001f073d7c23 */ /* 0x000fe2000801003d */
[----:B------:R-:W-:Y:S01]  /*1c580*/  IABS R6, R10 ;  /* 0x0000000a00067213 */ /* 0x000fe20000000000 */
[----:B------:R-:W-:Y:S01]  /*1c590*/  IMAD.IADD R7, R220, 0x1, -R2 ;  /* 0x00000001dc077824 */ /* 0x000fe200078e0a02 */
[-C--:B------:R-:W-:Y:S01]  /*1c5a0*/  ISETP.GE.OR P3, PT, R4, R225.reuse, !P3 ;  /* 0x000000e10400720c */ /* 0x080fe20005f66670 */
[----:B------:R-:W-:Y:S01]  /*1c5b0*/  IMAD.IADD R8, R220, 0x1, -R4 ;  /* 0x00000001dc087824 */ /* 0x000fe200078e0a04 */
[----:B------:R-:W-:Y:S02]  /*1c5c0*/  ISETP.GE.OR P6, PT, R2, R225, !P6 ;  /* 0x000000e10200720c */ /* 0x000fe400077c6670 */
[----:B------:R-:W-:Y:S02]  /*1c5d0*/  I2FP.F32.S32 R6, R6 ;  /* 0x0000000600067245 */ /* 0x000fe40000201400 */
        /* <DEDUP_REMOVED lines=8> */
[----:B------:R-:W-:Y:S01]  /*1c660*/  FSEL R173, R60, -INF , !P3 ;  /* 0xff8000003cad7808 */ /* 0x000fe20005800000 */
[----:B------:R-:W-:Y:S01]  /*1c670*/  FFMA.FTZ R63, R6, -UR31, R63 ;  /* 0x8000001f063f7c23 */ /* 0x000fe2000801003f */
[----:B------:R-:W-:Y:S01]  /*1c680*/  FSEL R175, R56, -INF , !P2 ;  /* 0xff80000038af7808 */ /* 0x000fe20005000000 */
[----:B------:R-:W-:Y:S01]  /*1c690*/  FFMA.FTZ R62, R5, -UR31, R62 ;  /* 0x8000001f053e7c23 */ /* 0x000fe2000801003e */
[----:B------:R-:W-:Y:S01]  /*1c6a0*/  FSEL R174, R57, -INF , !P1 ;  /* 0xff80000039ae7808 */ /* 0x000fe20004800000 */
[----:B------:R-:W-:Y:S01]  /*1c6b0*/  VIADD R6, R0, 0x40 ;  /* 0x0000004000067836 */ /* 0x000fe20000000000 */
[----:B------:R-:W-:Y:S01]  /*1c6c0*/  ISETP.GE.AND P5, PT, R2, R216, PT ;  /* 0x000000d80200720c */ /* 0x000fe20003fa6270 */
[----:B------:R-:W-:Y:S01]  /*1c6d0*/  IMAD.IADD R5, R222, 0x1, -R4 ;  /* 0x00000001de057824 */ /* 0x000fe200078e0a04 */
[CC--:B------:R-:W-:Y:S02]  /*1c6e0*/  ISETP.GE.AND P3, PT, R2.reuse, R219.reuse, PT ;  /* 0x000000db0200720c */ /* 0x0c0fe40003f66270 */
[----:B------:R-:W-:Y:S02]  /*1c6f0*/  ISETP.GE.AND P6, PT, R2, R218, PT ;  /* 0x000000da0200720c */ /* 0x000fe40003fc6270 */
[C---:B------:R-:W-:Y:S02]  /*1c700*/  ISETP.GE.AND P2, PT, R4.reuse, R216, PT ;  /* 0x000000d80400720c */ /* 0x040fe40003f46270 */
[C---:B------:R-:W-:Y:S02]  /*1c710*/  ISETP.GE.AND P1, PT, R4.reuse, R219, PT ;  /* 0x000000db0400720c */ /* 0x040fe40003f26270 */
[----:B------:R-:W-:Y:S02]  /*1c720*/  ISETP.GE.AND P0, PT, R4, R218, PT ;  /* 0x000000da0400720c */ /* 0x000fe40003f06270 */
        /* <DEDUP_REMOVED lines=20> */
[----:B------:R-:W-:Y:S01]  /*1c870*/  IMAD.IADD R2, R222, 0x1, -R6 ;  /* 0x00000001de027824 */ /* 0x000fe200078e0a06 */
[----:B------:R-:W-:Y:S01]  /*1c880*/  FSEL R62, R62, -INF , !P2 ;  /* 0xff8000003e3e7808 */ /* 0x000fe20005000000 */
[----:B------:R-:W-:Y:S01]  /*1c890*/  FFMA.FTZ R64, R4, -UR31, R64 ;  /* 0x8000001f04407c23 */ /* 0x000fe20008010040 */
        /* <DEDUP_REMOVED lines=8> */
[----:B------:R-:W-:Y:S01]  /*1c920*/  I2FP.F32.S32 R9, R10 ;  /* 0x0000000a00097245 */ /* 0x000fe20000201400 */
[--C-:B------:R-:W-:Y:S01]  /*1c930*/  IMAD.IADD R4, R220, 0x1, -R5.reuse ;  /* 0x00000001dc047824 */ /* 0x100fe200078e0a05 */
[C---:B------:R-:W-:Y:S01]  /*1c940*/  ISETP.GE.AND P2, PT, R6.reuse, R219, PT ;  /* 0x000000db0600720c */ /* 0x040fe20003f46270 */
[----:B------:R-:W-:Y:S01]  /*1c950*/  IMAD.IADD R11, R221, 0x1, -R5 ;  /* 0x00000001dd0b7824 */ /* 0x000fe200078e0a05 */
[----:B------:R-:W-:Y:S01]  /*1c960*/  ISETP.GE.AND P5, PT, R6, R218, PT ;  /* 0x000000da0600720c */ /* 0x000fe20003fa6270 */
[----:B------:R-:W-:Y:S01]  /*1c970*/  FFMA.FTZ R65, R7, -UR31, R65 ;  /* 0x8000001f07417c23 */ /* 0x000fe20008010041 */
[----:B------:R-:W-:Y:S01]  /*1c980*/  IABS R8, R4 ;  /* 0x0000000400087213 */ /* 0x000fe20000000000 */
[----:B------:R-:W-:Y:S01]  /*1c990*/  FFMA.FTZ R70, R9, -UR31, R70 ;  /* 0x8000001f09467c23 */ /* 0x000fe20008010046 */
[----:B------:R-:W-:Y:S01]  /*1c9a0*/  IABS R4, R11 ;  /* 0x0000000b00047213 */ /* 0x000fe20000000000 */
[----:B------:R-:W-:Y:S01]  /*1c9b0*/  IMAD.IADD R7, R222, 0x1, -R5 ;  /* 0x00000001de077824 */ /* 0x000fe200078e0a05 */
[C---:B------:R-:W-:Y:S02]  /*1c9c0*/  ISETP.GE.OR P2, PT, R6.reuse, R227, !P2 ;  /* 0x000000e30600720c */ /* 0x040fe40005746670 */
[----:B------:R-:W-:Y:S02]  /*1c9d0*/  ISETP.GE.OR P5, PT, R6, R226, !P5 ;  /* 0x000000e20600720c */ /* 0x000fe40006fa6670 */
[----:B------:R-:W-:Y:S02]  /*1c9e0*/  I2FP.F32.S32 R2, R2 ;  /* 0x0000000200027245 */ /* 0x000fe40000201400 */
[----:B------:R-:W-:Y:S02]  /*1c9f0*/  FSEL R64, R64, -INF , !P1 ;  /* 0xff80000040407808 */ /* 0x000fe40004800000 */
[----:B------:R-:W-:Y:S01]  /*1ca00*/  FSEL R34, R66, -INF , !P0 ;  /* 0xff80000042227808 */ /* 0x000fe20004000000 */
[----:B------:R-:W-:Y:S01]  /*1ca10*/  FFMA.FTZ R72, R2, -UR31, R72 ;  /* 0x8000001f02487c23 */ /* 0x000fe20008010048 */
[----:B------:R-:W-:Y:S01]  /*1ca20*/  ISETP.GE.AND P1, PT, R6, R217, PT ;  /* 0x000000d90600720c */ /* 0x000fe20003f26270 */
[----:B------:R-:W-:Y:S01]  /*1ca30*/  VIADD R2, R0, 0x49 ;  /* 0x0000004900027836 */ /* 0x000fe20000000000 */
[----:B------:R-:W-:Y:S02]  /*1ca40*/  ISETP.GE.AND P0, PT, R6, R216, PT ;  /* 0x000000d80600720c */ /* 0x000fe40003f06270 */
[----:B------:R-:W-:Y:S02]  /*1ca50*/  I2FP.F32.S32 R4, R4 ;  /* 0x0000000400047245 */ /* 0x000fe40000201400 */
[----:B------:R-:W-:Y:S02]  /*1ca60*/  FSEL R65, R65, -INF , !P3 ;  /* 0xff80000041417808 */ /* 0x000fe40005800000 */
[----:B------:R-:W-:Y:S01]  /*1ca70*/  FSEL R67, R67, -INF , !P6 ;  /* 0xff80000043437808 */ /* 0x000fe20007000000 */
[----:B------:R-:W-:Y:S01]  /*1ca80*/  FFMA.FTZ R73, R4, -UR31, R73 ;  /* 0x8000001f04497c23 */ /* 0x000fe20008010049 */
[----:B------:R-:W-:Y:S01]  /*1ca90*/  FSEL R68, R68, -INF , !P2 ;  /* 0xff80000044447808 */ /* 0x000fe20005000000 */
[----:B------:R-:W-:Y:S01]  /*1caa0*/  VIADD R4, R0, 0x48 ;  /* 0x0000004800047836 */ /* 0x000fe20000000000 */
[----:B------:R-:W-:Y:S02]  /*1cab0*/  FSEL R70, R70, -INF , !P5 ;  /* 0xff80000046467808 */ /* 0x000fe40006800000 */
[----:B------:R-:W-:Y:S01]  /*1cac0*/  I2FP.F32.S32 R8, R8 ;  /* 0x0000000800087245 */ /* 0x000fe20000201400 */
[----:B------:R-:W-:Y:S01]  /*1cad0*/  IMAD.IADD R9, R223, 0x1, -R4 ;  /* 0x00000001df097824 */ /* 0x000fe200078e0a04 */
[C---:B------:R-:W-:Y:S02]  /*1cae0*/  ISETP.GE.AND P3, PT, R5.reuse, R219, PT ;  /* 0x000000db0500720c */ /* 0x040fe40003f66270 */
[C---:B------:R-:W-:Y:S01]  /*1caf0*/  ISETP.GE.AND P6, PT, R5.reuse, R218, PT ;  /* 0x000000da0500720c */ /* 0x040fe20003fc6270 */
[----:B------:R-:W-:Y:S01]  /*1cb00*/  FFMA.FTZ R69, R8, -UR31, R69 ;  /* 0x8000001f08457c23 */ /* 0x000fe20008010045 */
[----:B------:R-:W-:Y:S01]  /*1cb10*/  ISETP.GE.AND P2, PT, R5, R217, PT ;  /* 0x000000d90500720c */ /* 0x000fe20003f46270 */
[----:B------:R-:W-:Y:S01]  /*1cb20*/  IMAD.IADD R8, R221, 0x1, -R2 ;  /* 0x00000001dd087824 */ /* 0x000fe200078e0a02 */
[----:B------:R-:W-:Y:S02]  /*1cb30*/  ISETP.GE.AND P5, PT, R5, R216, PT ;  /* 0x000000d80500720c */ /* 0x000fe40003fa6270 */
[----:B------:R-:W-:Y:S02]  /*1cb40*/  IABS R7, R7 ;  /* 0x0000000700077213 */ /* 0x000fe40000000000 */
[C---:B------:R-:W-:Y:S02]  /*1cb50*/  ISETP.GE.OR P1, PT, R6.reuse, R225, !P1 ;  /* 0x000000e10600720c */ /* 0x040fe40004f26670 */
[----:B------:R-:W-:Y:S01]  /*1cb60*/  ISETP.GE.OR P0, PT, R6, R224, !P0 ;  /* 0x000000e00600720c */ /* 0x000fe20004706670 */
[----:B------:R-:W-:Y:S01]  /*1cb70*/  IMAD.IADD R6, R223, 0x1, -R6 ;  /* 0x00000001df067824 */ /* 0x000fe200078e0a06 */
[C---:B------:R-:W-:Y:S02]  /*1cb80*/  ISETP.GE.OR P3, PT, R5.reuse, R227, !P3 ;  /* 0x000000e30500720c */ /* 0x040fe40005f66670 */
[C---:B------:R-:W-:Y:S02]  /*1cb90*/  ISETP.GE.OR P6, PT, R5.reuse, R226, !P6 ;  /* 0x000000e20500720c */ /* 0x040fe400077c6670 */
[C---:B------:R-:W-:Y:S02]  /*1cba0*/  ISETP.GE.OR P2, PT, R5.reuse, R225, !P2 ;  /* 0x000000e10500720c */ /* 0x040fe40005746670 */
[----:B------:R-:W-:Y:S01]  /*1cbb0*/  ISETP.GE.OR P5, PT, R5, R224, !P5 ;  /* 0x000000e00500720c */ /* 0x000fe20006fa6670 */
[----:B------:R-:W-:Y:S01]  /*1cbc0*/  IMAD.IADD R5, R223, 0x1, -R5 ;  /* 0x00000001df057824 */ /* 0x000fe200078e0a05 */
[----:B------:R-:W-:Y:S02]  /*1cbd0*/  I2FP.F32.S32 R7, R7 ;  /* 0x0000000700077245 */ /* 0x000fe40000201400 */
        /* <DEDUP_REMOVED lines=9> */
[----:B------:R-:W-:Y:S02]  /*1cc70*/  IABS R7, R7 ;  /* 0x0000000700077213 */ /* 0x000fe40000000000 */
        /* <DEDUP_REMOVED lines=8> */
[----:B------:R-:W-:Y:S01]  /*1cd00*/  FSEL R71, R71, -INF , !P6 ;  /* 0xff80000047477808 */ /* 0x000fe20007000000 */
[----:B------:R-:W-:Y:S01]  /*1cd10*/  FFMA.FTZ R76, R7, -UR31, R76 ;  /* 0x8000001f074c7c23 */ /* 0x000fe2000801004c */
[-C--:B------:R-:W-:Y:S01]  /*1cd20*/  ISETP.GE.AND P3, PT, R4, R217.reuse, PT ;  /* 0x000000d90400720c */ /* 0x080fe20003f66270 */
[----:B------:R-:W-:Y:S01]  /*1cd30*/  IMAD.IADD R7, R220, 0x1, -R4 ;  /* 0x00000001dc077824 */ /* 0x000fe200078e0a04 */
[----:B------:R-:W-:Y:S02]  /*1cd40*/  ISETP.GE.AND P6, PT, R2, R217, PT ;  /* 0x000000d90200720c */ /* 0x000fe40003fc6270 */
[-C--:B------:R-:W-:Y:S02]  /*1cd50*/  ISETP.GE.OR P3, PT, R4, R225.reuse, !P3 ;  /* 0x000000e10400720c */ /* 0x080fe40005f66670 */
[----:B------:R-:W-:Y:S02]  /*1cd60*/  ISETP.GE.OR P6, PT, R2, R225, !P6 ;  /* 0x000000e10200720c */ /* 0x000fe400077c6670 */
[----:B------:R-:W-:Y:S02]  /*1cd70*/  I2FP.F32.S32 R6, R6 ;  /* 0x0000000600067245 */ /* 0x000fe40000201400 */
[----:B------:R-:W-:Y:S02]  /*1cd80*/  FSEL R72, R72, -INF , !P1 ;  /* 0xff80000048487808 */ /* 0x000fe40004800000 */
[----:B------:R-:W-:Y:S01]  /*1cd90*/  FSEL R51, R73, -INF , !P2 ;  /* 0xff80000049337808 */ /* 0x000fe20005000000 */
[----:B------:R-:W-:Y:S01]  /*1cda0*/  FFMA.FTZ R78, R6, -UR31, R78 ;  /* 0x8000001f064e7c23 */ /* 0x000fe2000801004e */
[----:B------:R-:W-:Y:S01]  /*1cdb0*/  FSEL R60, R74, -INF , !P0 ;  /* 0xff8000004a3c7808 */ /* 0x000fe20004000000 */
[----:B------:R-:W-:Y:S01]  /*1cdc0*/  IMAD.MOV.U32 R74, RZ, RZ, R28 ;  /* 0x000000ffff4a7224 */ /* 0x000fe200078e001c */
[----:B------:R-:W-:Y:S01]  /*1cdd0*/  ISETP.GE.AND P1, PT, R4, R216, PT ;  /* 0x000000d80400720c */ /* 0x000fe20003f26270 */
[--C-:B------:R-:W-:Y:S01]  /*1cde0*/  IMAD.IADD R6, R220, 0x1, -R2.reuse ;  /* 0x00000001dc067824 */ /* 0x100fe200078e0a02 */
[CC--:B------:R-:W-:Y:S02]  /*1cdf0*/  ISETP.GE.AND P2, PT, R4.reuse, R219.reuse, PT ;  /* 0x000000db0400720c */ /* 0x0c0fe40003f46270 */
[----:B------:R-:W-:Y:S02]  /*1ce00*/  ISETP.GE.AND P0, PT, R4, R218, PT ;  /* 0x000000da0400720c */ /* 0x000fe40003f06270 */
[----:B------:R-:W-:Y:S01]  /*1ce10*/  FSEL R54, R75, -INF , !P5 ;  /* 0xff8000004b367808 */ /* 0x000fe20006800000 */
[----:B------:R-:W-:Y:S01]  /*1ce20*/  IMAD.MOV.U32 R75, RZ, RZ, R29 ;  /* 0x000000ffff4b7224 */ /* 0x000fe200078e001d */
[----:B------:R-:W-:Y:S02]  /*1ce30*/  FSEL R50, R76, -INF , !P3 ;  /* 0xff8000004c327808 */ /* 0x000fe40005800000 */
[----:B------:R-:W-:Y:S02]  /*1ce40*/  FSEL R43, R77, -INF , !P6 ;  /* 0xff8000004d2b7808 */ /* 0x000fe40007000000 */
[C---:B------:R-:W-:Y:S02]  /*1ce50*/  ISETP.GE.AND P5, PT, R2.reuse, R216, PT ;  /* 0x000000d80200720c */ /* 0x040fe40003fa6270 */
[C---:B------:R-:W-:Y:S02]  /*1ce60*/  ISETP.GE.AND P3, PT, R2.reuse, R219, PT ;  /* 0x000000db0200720c */ /* 0x040fe40003f66270 */
[----:B------:R-:W-:Y:S02]  /*1ce70*/  ISETP.GE.AND P6, PT, R2, R218, PT ;  /* 0x000000da0200720c */ /* 0x000fe40003fc6270 */
[C---:B------:R-:W-:Y:S02]  /*1ce80*/  ISETP.GE.OR P1, PT, R4.reuse, R224, !P1 ;  /* 0x000000e00400720c */ /* 0x040fe40004f26670 */
[C---:B------:R-:W-:Y:S02]  /*1ce90*/  ISETP.GE.OR P2, PT, R4.reuse, R227, !P2 ;  /* 0x000000e30400720c */ /* 0x040fe40005746670 */
[----:B------:R-:W-:Y:S01]  /*1cea0*/  ISETP.GE.OR P0, PT, R4, R226, !P0 ;  /* 0x000000e20400720c */ /* 0x000fe20004706670 */
[----:B------:R-:W-:Y:S01]  /*1ceb0*/  IMAD.IADD R4, R223, 0x1, -R2 ;  /* 0x00000001df047824 */ /* 0x000fe200078e0a02 */
[----:B------:R-:W-:Y:S02]  /*1cec0*/  IABS R10, R7 ;  /* 0x00000007000a7213 */ /* 0x000fe40000000000 */
[----:B------:R-:W-:Y:S02]  /*1ced0*/  IABS R9, R5 ;  /* 0x0000000500097213 */ /* 0x000fe40000000000 */
[C---:B------:R-:W-:Y:S01]  /*1cee0*/  ISETP.GE.OR P5, PT, R2.reuse, R224, !P5 ;  /* 0x000000e00200720c */ /* 0x040fe20006fa6670 */
[----:B------:R-:W-:Y:S01]  /*1cef0*/  IMAD.MOV.U32 R5, RZ, RZ, R10 ;  /* 0x000000ffff057224 */ /* 0x000fe200078e000a */
[C---:B------:R-:W-:Y:S02]  /*1cf00*/  ISETP.GE.OR P3, PT, R2.reuse, R227, !P3 ;  /* 0x000000e30200720c */ /* 0x040fe40005f66670 */
[----:B------:R-:W-:Y:S01]  /*1cf10*/  ISETP.GE.OR P6, PT, R2, R226, !P6 ;  /* 0x000000e20200720c */ /* 0x000fe200077c6670 */
[----:B------:R-:W-:Y:S01]  /*1cf20*/  IMAD.IADD R2, R222, 0x1, -R2 ;  /* 0x00000001de027824 */ /* 0x000fe200078e0a02 */
        /* <DEDUP_REMOVED lines=13> */
[----:B------:R-:W-:Y:S01]  /*1d000*/  VIADD R5, R0, 0x50 ;  /* 0x0000005000057836 */ /* 0x000fe20000000000 */
[----:B------:R-:W-:Y:S01]  /*1d010*/  FSEL R41, R79, -INF , !P5 ;  /* 0xff8000004f297808 */ /* 0x000fe20006800000 */
[----:B------:R-:W-:Y:S01]  /*1d020*/  FFMA.FTZ R81, R6, -UR31, R81 ;  /* 0x8000001f06517c23 */ /* 0x000fe20008010051 */
[----:B------:R-:W-:Y:S01]  /*1d030*/  FSEL R24, R80, -INF , !P2 ;  /* 0xff80000050187808 */ /* 0x000fe20005000000 */
[----:B------:R-:W-:Y:S01]  /*1d040*/  FFMA.FTZ R83, R2, -UR31, R83 ;  /* 0x8000001f02537c23 */ /* 0x000fe20008010053 */
[C---:B------:R-:W-:Y:S01]  /*1d050*/  ISETP.GE.AND P1, PT, R5.reuse, R219, PT ;  /* 0x000000db0500720c */ /* 0x040fe20003f26270 */
[--C-:B------:R-:W-:Y:S01]  /*1d060*/  IMAD.IADD R6, R220, 0x1, -R5.reuse ;  /* 0x00000001dc067824 */ /* 0x100fe200078e0a05 */
[C---:B------:R-:W-:Y:S01]  /*1d070*/  ISETP.GE.AND P5, PT, R5.reuse, R218, PT ;  /* 0x000000da0500720c */ /* 0x040fe20003fa6270 */
[--C-:B------:R-:W-:Y:S01]  /*1d080*/  IMAD.IADD R2, R222, 0x1, -R5.reuse ;  /* 0x00000001de027824 */ /* 0x100fe200078e0a05 */
[----:B------:R-:W-:Y:S01]  /*1d090*/  ISETP.GE.OR P1, PT, R5, R227, !P1 ;  /* 0x000000e30500720c */ /* 0x000fe20004f26670 */
[----:B------:R-:W-:Y:S01]  /*1d0a0*/  VIADD R4, R0, 0x51 ;  /* 0x0000005100047836 */ /* 0x000fe20000000000 */
[----:B------:R-:W-:Y:S01]  /*1d0b0*/  IABS R10, R6 ;  /* 0x00000006000a7213 */ /* 0x000fe20000000000 */
[----:B------:R-:W-:Y:S01]  /*1d0c0*/  IMAD.MOV.U32 R78, RZ, RZ, R46 ;  /* 0x000000ffff4e7224 */ /* 0x000fe200078e002e */
[----:B------:R-:W-:Y:S01]  /*1d0d0*/  IABS R7, R2 ;  /* 0x0000000200077213 */ /* 0x000fe20000000000 */
[--C-:B------:R-:W-:Y:S01]  /*1d0e0*/  IMAD.IADD R9, R222, 0x1, -R4.reuse ;  /* 0x00000001de097824 */ /* 0x100fe200078e0a04 */
[----:B------:R-:W-:Y:S01]  /*1d0f0*/  I2FP.F32.S32 R10, R10 ;  /* 0x0000000a000a7245 */ /* 0x000fe20000201400 */
[----:B------:R-:W-:Y:S01]  /*1d100*/  IMAD.IADD R11, R221, 0x1, -R5 ;  /* 0x00000001dd0b7824 */ /* 0x000fe200078e0a05 */
[----:B------:R-:W-:Y:S01]  /*1d110*/  I2FP.F32.S32 R7, R7 ;  /* 0x0000000700077245 */ /* 0x000fe20000201400 */
[----:B------:R-:W-:Y:S01]  /*1d120*/  IMAD.MOV.U32 R79, RZ, RZ, R47 ;  /* 0x000000ffff4f7224 */ /* 0x000fe200078e002f */
[----:B------:R-:W-:Y:S01]  /*1d130*/  IABS R2, R9 ;  /* 0x0000000900027213 */ /* 0x000fe20000000000 */
[----:B------:R-:W-:Y:S01]  /*1d140*/  IMAD.IADD R8, R220, 0x1, -R4 ;  /* 0x00000001dc087824 */ /* 0x000fe200078e0a04 */
[----:B------:R-:W-:Y:S01]  /*1d150*/  IABS R6, R11 ;  /* 0x0000000b00067213 */ /* 0x000fe20000000000 */
[----:B------:R-:W-:Y:S01]  /*1d160*/  FFMA.FTZ R86, R7, -UR31, R86 ;  /* 0x8000001f07567c23 */ /* 0x000fe20008010056 */
[----:B------:R-:W-:Y:S01]  /*1d170*/  I2FP.F32.S32 R2, R2 ;  /* 0x0000000200027245 */ /* 0x000fe20000201400 */
[----:B------:R-:W-:Y:S01]  /*1d180*/  FFMA.FTZ R84, R10, -UR31, R84 ;  /* 0x8000001f0a547c23 */ /* 0x000fe20008010054 */
[----:B------:R-:W-:Y:S01]  /*1d190*/  ISETP.GE.OR P5, PT, R5, R226, !P5 ;  /* 0x000000e20500720c */ /* 0x000fe20006fa6670 */
[----:B------:R-:W-:Y:S01]  /*1d1a0*/  IMAD.MOV.U32 R80, RZ, RZ, R20 ;  /* 0x000000ffff507224 */ /* 0x000fe200078e0014 */
[----:B------:R-:W-:Y:S01]  /*1d1b0*/  IABS R8, R8 ;  /* 0x0000000800087213 */ /* 0x000fe20000000000 */
[----:B------:R-:W-:Y:S01]  /*1d1c0*/  FFMA.FTZ R87, R2, -UR31, R87 ;  /* 0x8000001f02577c23 */ /* 0x000fe20008010057 */
[----:B------:R-:W-:Y:S01]  /*1d1d0*/  I2FP.F32.S32 R6, R6 ;  /* 0x0000000600067245 */ /* 0x000fe20000201400 */
[----:B------:R-:W-:Y:S01]  /*1d1e0*/  IMAD.IADD R9, R221, 0x1, -R4 ;  /* 0x00000001dd097824 */ /* 0x000fe200078e0a04 */
[----:B------:R-:W-:Y:S01]  /*1d1f0*/  FSEL R82, R82, -INF , !P0 ;  /* 0xff80000052527808 */ /* 0x000fe20004000000 */
[----:B------:R-:W-:Y:S01]  /*1d200*/  VIADD R2, R0, 0x58 ;  /* 0x0000005800027836 */ /* 0x000fe20000000000 */
[C---:B------:R-:W-:Y:S01]  /*1d210*/  ISETP.GE.AND P2, PT, R5.reuse, R217, PT ;  /* 0x000000d90500720c */ /* 0x040fe20003f46270 */
[----:B------:R-:W-:Y:S01]  /*1d220*/  FFMA.FTZ R88, R6, -UR31, R88 ;  /* 0x8000001f06587c23 */ /* 0x000fe20008010058 */
[----:B------:R-:W-:Y:S01]  /*1d230*/  ISETP.GE.AND P0, PT, R5, R216, PT ;  /* 0x000000d80500720c */ /* 0x000fe20003f06270 */
[----:B------:R-:W-:Y:S01]  /*1d240*/  VIADD R6, R0, 0x59 ;  /* 0x0000005900067836 */ /* 0x000fe20000000000 */
[----:B------:R-:W-:Y:S01]  /*1d250*/  FSEL R23, R81, -INF , !P3 ;  /* 0xff80000051177808 */ /* 0x000fe20005800000 */
[----:B------:R-:W-:Y:S01]  /*1d260*/  IMAD.MOV.U32 R81, RZ, RZ, R21 ;  /* 0x000000ffff517224 */ /* 0x000fe200078e0015 */
[----:B------:R-:W-:Y:S01]  /*1d270*/  FSEL R83, R83, -INF , !P6 ;  /* 0xff80000053537808 */ /* 0x000fe20007000000 */
[----:B------:R-:W-:Y:S01]  /*1d280*/  IMAD.IADD R7, R223, 0x1, -R5 ;  /* 0x00000001df077824 */ /* 0x000fe200078e0a05 */
[----:B------:R-:W-:Y:S02]  /*1d290*/  FSEL R84, R84, -INF , !P1 ;  /* 0xff80000054547808 */ /* 0x000fe40004800000 */
[----:B------:R-:W-:Y:S02]  /*1d2a0*/  FSEL R86, R86, -INF , !P5 ;  /* 0xff80000056567808 */ /* 0x000fe40006800000 */
[----:B------:R-:W-:Y:S02]  /*1d2b0*/  I2FP.F32.S32 R8, R8 ;  /* 0x0000000800087245 */ /* 0x000fe40000201400 */
[C---:B------:R-:W-:Y:S02]  /*1d2c0*/  ISETP.GE.AND P3, PT, R4.reuse, R219, PT ;  /* 0x000000db0400720c */ /* 0x040fe40003f66270 */
[----:B------:R-:W-:Y:S01]  /*1d2d0*/  ISETP.GE.AND P6, PT, R4, R218, PT ;  /* 0x000000da0400720c */ /* 0x000fe20003fc6270 */
[----:B------:R-:W-:Y:S01]  /*1d2e0*/  FFMA.FTZ R85, R8, -UR31, R85 ;  /* 0x8000001f08557c23 */ /* 0x000fe20008010055 */
[C---:B------:R-:W-:Y:S01]  /*1d2f0*/  ISETP.GE.AND P1, PT, R4.reuse, R217, PT ;  /* 0x000000d90400720c */ /* 0x040fe20003f26270 */
[----:B------:R-:W-:Y:S01]  /*1d300*/  IMAD.IADD R8, R221, 0x1, -R6 ;  /* 0x00000001dd087824 */ /* 0x000fe200078e0a06 */
[C---:B------:R-:W-:Y:S02]  /*1d310*/  ISETP.GE.AND P5, PT, R4.reuse, R216, PT ;  /* 0x000000d80400720c */ /* 0x040fe40003fa6270 */
        /* <DEDUP_REMOVED lines=22> */
[--C-:B------:R-:W-:Y:S01]  /*1d480*/  IMAD.IADD R5, R223, 0x1, -R2.reuse ;  /* 0x00000001df057824 */ /* 0x100fe200078e0a02 */
[----:B------:R-:W-:Y:S01]  /*1d490*/  FSEL R85, R85, -INF , !P3 ;  /* 0xff80000055557808 */ /* 0x000fe20005800000 */
[----:B------:R-:W-:Y:S01]  /*1d4a0*/  IMAD.IADD R7, R222, 0x1, -R2 ;  /* 0x00000001de077824 */ /* 0x000fe200078e0a02 */
[----:B------:R-:W-:Y:S01]  /*1d4b0*/  FSEL R87, R87, -INF , !P6 ;  /* 0xff80000057577808 */ /* 0x000fe20007000000 */
[----:B------:R-:W-:Y:S01]  /*1d4c0*/  FFMA.FTZ R90, R8, -UR31, R90 ;  /* 0x8000001f085a7c23 */ /* 0x000fe2000801005a */
[----:B------:R-:W-:Y:S01]  /*1d4d0*/  FSEL R40, R88, -INF , !P2 ;  /* 0xff80000058287808 */ /* 0x000fe20005000000 */
[----:B------:R-:W-:Y:S01]  /*1d4e0*/  FFMA.FTZ R91, R9, -UR31, R91 ;  /* 0x8000001f095b7c23 */ /* 0x000fe2000801005b */
[----:B------:R-:W-:Y:S01]  /*1d4f0*/  FSEL R25, R89, -INF , !P1 ;  /* 0xff80000059197808 */ /* 0x000fe20004800000 */
[----:B------:R-:W-:Y:S01]  /*1d500*/  FFMA.FTZ R93, R4, -UR31, R93 ;  /* 0x8000001f045d7c23 */ /* 0x000fe2000801005d */
[C---:B------:R-:W-:Y:S01]  /*1d510*/  ISETP.GE.AND P3, PT, R2.reuse, R217, PT ;  /* 0x000000d90200720c */ /* 0x040fe20003f66270 */
[----:B------:R-:W-:Y:S01]  /*1d520*/  IMAD.MOV.U32 R88, RZ, RZ, R74 ;  /* 0x000000ffff587224 */ /* 0x000fe200078e004a */
[C---:B------:R-:W-:Y:S01]  /*1d530*/  ISETP.GE.AND P6, PT, R2.reuse, R216, PT ;  /* 0x000000d80200720c */ /* 0x040fe20003fc6270 */
[----:B------:R-:W-:Y:S01]  /*1d540*/  IMAD.MOV.U32 R74, RZ, RZ, R58 ;  /* 0x000000ffff4a7224 */ /* 0x000fe200078e003a */
[C---:B------:R-:W-:Y:S01]  /*1d550*/  ISETP.GE.AND P2, PT, R2.reuse, R219, PT ;  /* 0x000000db0200720c */ /* 0x040fe20003f46270 */
[----:B------:R-:W-:Y:S01]  /*1d560*/  IMAD.MOV.U32 R89, RZ, RZ, R75 ;  /* 0x000000ffff597224 */ /* 0x000fe200078e004b */
[----:B------:R-:W-:Y:S01]  /*1d570*/  ISETP.GE.AND P1, PT, R2, R218, PT ;  /* 0x000000da0200720c */ /* 0x000fe20003f26270 */
[--C-:B------:R-:W-:Y:S01]  /*1d580*/  IMAD.IADD R4, R223, 0x1, -R6.reuse ;  /* 0x00000001df047824 */ /* 0x100fe200078e0a06 */
[----:B------:R-:W-:Y:S01]  /*1d590*/  IABS R5, R5 ;  /* 0x0000000500057213 */ /* 0x000fe20000000000 */
[C---:B------:R-:W-:Y:S01]  /*1d5a0*/  IMAD.IADD R8, R220.reuse, 0x1, -R6 ;  /* 0x00000001dc087824 */ /* 0x040fe200078e0a06 */
[----:B------:R-:W-:Y:S01]  /*1d5b0*/  IABS R10, R7 ;  /* 0x00000007000a7213 */ /* 0x000fe20000000000 */
[----:B------:R-:W-:Y:S01]  /*1d5c0*/  IMAD.IADD R9, R220, 0x1, -R2 ;  /* 0x00000001dc097824 */ /* 0x000fe200078e0a02 */
[C---:B------:R-:W-:Y:S01]  /*1d5d0*/  ISETP.GE.OR P3, PT, R2.reuse, R225, !P3 ;  /* 0x000000e10200720c */ /* 0x040fe20005f66670 */
[----:B------:R-:W-:Y:S01]  /*1d5e0*/  IMAD.MOV.U32 R75, RZ, RZ, R59 ;  /* 0x000000ffff4b7224 */ /* 0x000fe200078e003b */
[C---:B------:R-:W-:Y:S02]  /*1d5f0*/  ISETP.GE.OR P6, PT, R2.reuse, R224, !P6 ;  /* 0x000000e00200720c */ /* 0x040fe400077c6670 */
[C---:B------:R-:W-:Y:S02]  /*1d600*/  ISETP.GE.OR P2, PT, R2.reuse, R227, !P2 ;  /* 0x000000e30200720c */ /* 0x040fe40005746670 */
[----:B------:R-:W-:Y:S02]  /*1d610*/  ISETP.GE.OR P1, PT, R2, R226, !P1 ;  /* 0x000000e20200720c */ /* 0x000fe40004f26670 */
[----:B------:R-:W-:Y:S02]  /*1d620*/  IABS R2, R4 ;  /* 0x0000000400027213 */ /* 0x000fe40000000000 */
[----:B------:R-:W-:Y:S01]  /*1d630*/  FSEL R29, R90, -INF , !P0 ;  /* 0xff8000005a1d7808 */ /* 0x000fe20004000000 */
[----:B------:R-:W-:Y:S01]  /*1d640*/  IMAD.MOV.U32 R90, RZ, RZ, R44 ;  /* 0x000000ffff5a7224 */ /* 0x000fe200078e002c */
[----:B------:R-:W-:Y:S01]  /*1d650*/  IABS R4, R8 ;  /* 0x0000000800047213 */ /* 0x000fe20000000000 */
[----:B------:R-:W-:Y:S01]  /*1d660*/  IMAD.MOV.U32 R8, RZ, RZ, R10 ;  /* 0x000000ffff087224 */ /* 0x000fe200078e000a */
[----:B------:R-:W-:Y:S02]  /*1d670*/  I2FP.F32.S32 R5, R5 ;  /* 0x0000000500057245 */ /* 0x000fe40000201400 */
[C---:B------:R-:W-:Y:S02]  /*1d680*/  ISETP.GE.AND P0, PT, R6.reuse, R217, PT ;  /* 0x000000d90600720c */ /* 0x040fe40003f06270 */
[----:B------:R-:W-:Y:S01]  /*1d690*/  IABS R9, R9 ;  /* 0x0000000900097213 */ /* 0x000fe20000000000 */
[----:B------:R-:W-:Y:S01]  /*1d6a0*/  FFMA.FTZ R94, R5, -UR31, R94 ;  /* 0x8000001f055e7c23 */ /* 0x000fe2000801005e */
[----:B------:R-:W-:Y:S02]  /*1d6b0*/  I2FP.F32.S32 R2, R2 ;  /* 0x0000000200027245 */ /* 0x000fe40000201400 */
[----:B------:R-:W-:Y:S01]  /*1d6c0*/  ISETP.GE.OR P0, PT, R6, R225, !P0 ;  /* 0x000000e10600720c */ /* 0x000fe20004706670 */
[----:B------:R-:W-:Y:S01]  /*1d6d0*/  IMAD.MOV.U32 R7, RZ, RZ, R9 ;  /* 0x000000ffff077224 */ /* 0x000fe200078e0009 */
[----:B------:R-:W-:Y:S01]  /*1d6e0*/  I2FP.F32.S32 R5, R8 ;  /* 0x0000000800057245 */ /* 0x000fe20000201400 */
[----:B------:R-:W-:Y:S01]  /*1d6f0*/  FFMA.FTZ R95, R2, -UR31, R95 ;  /* 0x8000001f025f7c23 */ /* 0x000fe2000801005f */
[----:B------:R-:W-:Y:S01]  /*1d700*/  FSEL R28, R91, -INF , !P5 ;  /* 0xff8000005b1c7808 */ /* 0x000fe20006800000 */
[----:B------:R-:W-:Y:S01]  /*1d710*/  IMAD.MOV.U32 R91, RZ, RZ, R45 ;  /* 0x000000ffff5b7224 */ /* 0x000fe200078e002d */
[----:B------:R-:W-:Y:S01]  /*1d720*/  FSEL R92, R92, -INF , !P3 ;  /* 0xff8000005c5c7808 */ /* 0x000fe20005800000 */
[----:B------:R-:W-:Y:S01]  /*1d730*/  IMAD.MOV.U32 R45, RZ, RZ, R210 ;  /* 0x000000ffff2d7224 */ /* 0x000fe200078e00d2 */
[----:B------:R-:W-:Y:S01]  /*1d740*/  FSEL R93, R93, -INF , !P0 ;  /* 0xff8000005d5d7808 */ /* 0x000fe20004000000 */
[----:B------:R-:W-:Y:S01]  /*1d750*/  FFMA.FTZ R98, R5, -UR31, R98 ;  /* 0x8000001f05627c23 */ /* 0x000fe20008010062 */
[----:B------:R-:W-:Y:S01]  /*1d760*/  ISETP.GE.AND P5, PT, R6, R216, PT ;  /* 0x000000d80600720c */ /* 0x000fe20003fa6270 */
[----:B------:R-:W-:Y:S01]  /*1d770*/  VIADD R5, R0, 0x60 ;  /* 0x0000006000057836 */ /* 0x000fe20000000000 */
[C---:B------:R-:W-:Y:S02]  /*1d780*/  ISETP.GE.AND P3, PT, R6.reuse, R219, PT ;  /* 0x000000db0600720c */ /* 0x040fe40003f66270 */
[----:B------:R-:W-:Y:S02]  /*1d790*/  ISETP.GE.AND P0, PT, R6, R218, PT ;  /* 0x000000da0600720c */ /* 0x000fe40003f06270 */
[----:B------:R-:W-:Y:S01]  /*1d7a0*/  I2FP.F32.S32 R2, R4 ;  /* 0x0000000400027245 */ /* 0x000fe20000201400 */
[----:B------:R-:W-:Y:S01]  /*1d7b0*/  VIADD R4, R0, 0x61 ;  /* 0x0000006100047836 */ /* 0x000fe20000000000 */
[----:B------:R-:W-:Y:S02]  /*1d7c0*/  I2FP.F32.S32 R7, R7 ;  /* 0x0000000700077245 */ /* 0x000fe40000201400 */
[----:B------:R-:W-:Y:S01]  /*1d7d0*/  ISETP.GE.OR P5, PT, R6, R224, !P5 ;  /* 0x000000e00600720c */ /* 0x000fe20006fa6670 */
[----:B------:R-:W-:Y:S01]  /*1d7e0*/  FFMA.FTZ R97, R2, -UR31, R97 ;  /* 0x8000001f02617c23 */ /* 0x000fe20008010061 */
[C---:B------:R-:W-:Y:S01]  /*1d7f0*/  ISETP.GE.OR P3, PT, R6.reuse, R227, !P3 ;  /* 0x000000e30600720c */ /* 0x040fe20005f66670 */
[----:B------:R-:W-:Y:S01]  /*1d800*/  FFMA.FTZ R96, R7, -UR31, R96 ;  /* 0x8000001f07607c23 */ /* 0x000fe20008010060 */
[----:B------:R-:W-:Y:S01]  /*1d810*/  ISETP.GE.OR P0, PT, R6, R226, !P0 ;  /* 0x000000e20600720c */ /* 0x000fe20004706670 */
[----:B------:R-:W-:Y:S01]  /*1d820*/  IMAD.IADD R6, R222, 0x1, -R6 ;  /* 0x00000001de067824 */ /* 0x000fe200078e0a06 */
[----:B------:R-:W-:Y:S01]  /*1d830*/  FSEL R94, R94, -INF , !P6 ;  /* 0xff8000005e5e7808 */ /* 0x000fe20007000000 */
[--C-:B------:R-:W-:Y:S01]  /*1d840*/  IMAD.IADD R2, R220, 0x1, -R5.reuse ;  /* 0x00000001dc027824 */ /* 0x100fe200078e0a05 */
[----:B------:R-:W-:Y:S01]  /*1d850*/  FSEL R95, R95, -INF , !P5 ;  /* 0xff8000005f5f7808 */ /* 0x000fe20006800000 */
        /* <DEDUP_REMOVED lines=8> */
[----:B------:R-:W-:Y:S02]  /*1d8e0*/  I2FP.F32.S32 R8, R8 ;  /* 0x0000000800087245 */ /* 0x000fe40000201400 */
[----:B------:R-:W-:Y:S02]  /*1d8f0*/  I2FP.F32.S32 R2, R2 ;  /* 0x0000000200027245 */ /* 0x000fe40000201400 */
[----:B------:R-:W-:Y:S01]  /*1d900*/  I2FP.F32.S32 R9, R9 ;  /* 0x0000000900097245 */ /* 0x000fe20000201400 */
[----:B------:R-:W-:Y:S01]  /*1d910*/  FFMA.FTZ R100, R8, -UR31, R100 ;  /* 0x8000001f08647c23 */ /* 0x000fe20008010064 */
[C---:B------:R-:W-:Y:S01]  /*1d920*/  ISETP.GE.AND P6, PT, R5.reuse, R219, PT ;  /* 0x000000db0500720c */ /* 0x040fe20003fc6270 */
[----:B------:R-:W-:Y:S01]  /*1d930*/  FFMA.FTZ R102, R2, -UR31, R102 ;  /* 0x8000001f02667c23 */ /* 0x000fe20008010066 */
[----:B------:R-:W-:Y:S01]  /*1d940*/  ISETP.GE.AND P5, PT, R5, R218, PT ;  /* 0x000000da0500720c */ /* 0x000fe20003fa6270 */
[----:B------:R-:W-:Y:S01]  /*1d950*/  FFMA.FTZ R99, R9, -UR31, R99 ;  /* 0x8000001f09637c23 */ /* 0x000fe20008010063 */
[----:B------:R-:W-:Y:S01]  /*1d960*/  IABS R6, R10 ;  /* 0x0000000a00067213 */ /* 0x000fe20000000000 */
[----:B------:R-:W-:Y:S01]  /*1d970*/  VIADD R2, R0, 0x68 ;  /* 0x0000006800027836 */ /* 0x000fe20000000000 */
        /* <DEDUP_REMOVED lines=10> */
[----:B------:R-:W-:Y:S01]  /*1da20*/  IMAD.IADD R6, R223, 0x1, -R5 ;  /* 0x00000001df067824 */ /* 0x000fe200078e0a05 */
[----:B------:R-:W-:Y:S01]  /*1da30*/  FSEL R102, R102, -INF , !P5 ;  /* 0xff80000066667808 */ /* 0x000fe20006800000 */
[--C-:B------:R-:W-:Y:S01]  /*1da40*/  IMAD.IADD R7, R221, 0x1, -R4.reuse ;  /* 0x00000001dd077824 */ /* 0x100fe200078e0a04 */
[----:B------:R-:W-:Y:S02]  /*1da50*/  FSEL R96, R96, -INF , !P2 ;  /* 0xff80000060607808 */ /* 0x000fe40005000000 */
[----:B------:R-:W-:Y:S02]  /*1da60*/  FSEL R98, R98, -INF , !P1 ;  /* 0xff80000062627808 */ /* 0x000fe40004800000 */
        /* <DEDUP_REMOVED lines=34> */
[----:B------:R-:W-:Y:S01]  /*1dc90*/  FSEL R104, R104, -INF , !P2 ;  /* 0xff80000068687808 */ /* 0x000fe20005000000 */
[----:B------:R-:W-:Y:S01]  /*1dca0*/  FFMA.FTZ R106, R7, -UR31, R106 ;  /* 0x8000001f076a7c23 */ /* 0x000fe2000801006a */
[----:B------:R-:W-:Y:S01]  /*1dcb0*/  IABS R4, R4 ;  /* 0x0000000400047213 */ /* 0x000fe20000000000 */
[----:B------:R-:W-:Y:S01]  /*1dcc0*/  FFMA.FTZ R107, R8, -UR31, R107 ;  /* 0x8000001f086b7c23 */ /* 0x000fe2000801006b */
[----:B------:R-:W-:Y:S01]  /*1dcd0*/  FSEL R105, R105, -INF , !P6 ;  /* 0xff80000069697808 */ /* 0x000fe20007000000 */
[--C-:B------:R-:W-:Y:S01]  /*1dce0*/  IMAD.IADD R8, R222, 0x1, -R2.reuse ;  /* 0x00000001de087824 */ /* 0x100fe200078e0a02 */
[----:B------:R-:W-:Y:S01]  /*1dcf0*/  I2FP.F32.S32 R4, R4 ;  /* 0x0000000400047245 */ /* 0x000fe20000201400 */
[C---:B------:R-:W-:Y:S01]  /*1dd00*/  IMAD.IADD R7, R223.reuse, 0x1, -R2 ;  /* 0x00000001df077824 */ /* 0x040fe200078e0a02 */
[C---:B------:R-:W-:Y:S01]  /*1dd10*/  ISETP.GE.AND P3, PT, R2.reuse, R217, PT ;  /* 0x000000d90200720c */ /* 0x040fe20003f66270 */
[----:B------:R-:W-:Y:S01]  /*1dd20*/  IMAD.IADD R6, R223, 0x1, -R5 ;  /* 0x00000001df067824 */ /* 0x000fe200078e0a05 */
[----:B------:R-:W-:Y:S01]  /*1dd30*/  ISETP.GE.AND P0, PT, R2, R216, PT ;  /* 0x000000d80200720c */ /* 0x000fe20003f06270 */
[----:B------:R-:W-:Y:S01]  /*1dd40*/  FFMA.FTZ R109, R4, -UR31, R109 ;  /* 0x8000001f046d7c23 */ /* 0x000fe2000801006d */
[C---:B------:R-:W-:Y:S02]  /*1dd50*/  ISETP.GE.AND P2, PT, R2.reuse, R219, PT ;  /* 0x000000db0200720c */ /* 0x040fe40003f46270 */
[----:B------:R-:W-:Y:S02]  /*1dd60*/  ISETP.GE.AND P6, PT, R2, R218, PT ;  /* 0x000000da0200720c */ /* 0x000fe40003fc6270 */
[----:B------:R-:W-:Y:S02]  /*1dd70*/  FSEL R106, R106, -INF , !P1 ;  /* 0xff8000006a6a7808 */ /* 0x000fe40004800000 */
[C---:B------:R-:W-:Y:S02]  /*1dd80*/  ISETP.GE.AND P1, PT, R5.reuse, R217, PT ;  /* 0x000000d90500720c */ /* 0x040fe40003f26270 */
[C---:B------:R-:W-:Y:S02]  /*1dd90*/  ISETP.GE.OR P3, PT, R2.reuse, R225, !P3 ;  /* 0x000000e10200720c */ /* 0x040fe40005f66670 */
[C---:B------:R-:W-:Y:S02]  /*1dda0*/  ISETP.GE.OR P0, PT, R2.reuse, R224, !P0 ;  /* 0x000000e00200720c */ /* 0x040fe40004706670 */
        /* <DEDUP_REMOVED lines=12> */
[----:B------:R-:W-:Y:S01]  /*1de70*/  FFMA.FTZ R114, R4, -UR31, R114 ;  /* 0x8000001f04727c23 */ /* 0x000fe20008010072 */
[----:B------:R-:W-:Y:S01]  /*1de80*/  FSEL R108, R108, -INF , !P3 ;  /* 0xff8000006c6c7808 */ /* 0x000fe20005800000 */
[----:B------:R-:W-:Y:S01]  /*1de90*/  VIADD R4, R0, 0x70 ;  /* 0x0000007000047836 */ /* 0x000fe20000000000 */
[----:B------:R-:W-:Y:S01]  /*1dea0*/  FSEL R109, R109, -INF , !P1 ;  /* 0xff8000006d6d7808 */ /* 0x000fe20004800000 */
[----:B------:R-:W-:Y:S01]  /*1deb0*/  FFMA.FTZ R111, R2, -UR31, R111 ;  /* 0x8000001f026f7c23 */ /* 0x000fe2000801006f */
[C---:B------:R-:W-:Y:S01]  /*1dec0*/  ISETP.GE.AND P5, PT, R5.reuse, R216, PT ;  /* 0x000000d80500720c */ /* 0x040fe20003fa6270 */
[----:B------:R-:W-:Y:S01]  /*1ded0*/  VIADD R2, R0, 0x71 ;  /* 0x0000007100027836 */ /* 0x000fe20000000000 */
[C---:B------:R-:W-:Y:S02]  /*1dee0*/  ISETP.GE.AND P3, PT, R5.reuse, R219, PT ;  /* 0x000000db0500720c */ /* 0x040fe40003f66270 */
[C---:B------:R-:W-:Y:S01]  /*1def0*/  ISETP.GE.AND P1, PT, R5.reuse, R218, PT ;  /* 0x000000da0500720c */ /* 0x040fe20003f26270 */
[----:B------:R-:W-:Y:S01]  /*1df00*/  IMAD.IADD R9, R220, 0x1, -R2 ;  /* 0x00000001dc097824 */ /* 0x000fe200078e0a02 */
[----:B------:R-:W-:Y:S02]  /*1df10*/  I2FP.F32.S32 R7, R7 ;  /* 0x0000000700077245 */ /* 0x000fe40000201400 */
        /* <DEDUP_REMOVED lines=27> */
[C---:B------:R-:W-:Y:S01]  /*1e0d0*/  ISETP.GE.AND P5, PT, R4.reuse, R218, PT ;  /* 0x000000da0400720c */ /* 0x040fe20003fa6270 */
[----:B------:R-:W-:Y:S01]  /*1e0e0*/  IMAD.IADD R5, R221, 0x1, -R2 ;  /* 0x00000001dd057824 */ /* 0x000fe200078e0a02 */
[C---:B------:R-:W-:Y:S02]  /*1e0f0*/  ISETP.GE.OR P0, PT, R4.reuse, R227, !P0 ;  /* 0x000000e30400720c */ /* 0x040fe40004706670 */
[----:B------:R-:W-:Y:S02]  /*1e100*/  ISETP.GE.OR P5, PT, R4, R226, !P5 ;  /* 0x000000e20400720c */ /* 0x000fe40006fa6670 */
[----:B------:R-:W-:Y:S02]  /*1e110*/  I2FP.F32.S32 R7, R7 ;  /* 0x0000000700077245 */ /* 0x000fe40000201400 */
[----:B------:R-:W-:Y:S02]  /*1e120*/  FSEL R113, R113, -INF , !P3 ;  /* 0xff80000071717808 */ /* 0x000fe40005800000 */
[----:B------:R-:W-:Y:S01]  /*1e130*/  FSEL R115, R115, -INF , !P1 ;  /* 0xff80000073737808 */ /* 0x000fe20004800000 */
[----:B------:R-:W-:Y:S01]  /*1e140*/  FFMA.FTZ R117, R7, -UR31, R117 ;  /* 0x8000001f07757c23 */ /* 0x000fe20008010075 */
[----:B------:R-:W-:Y:S01]  /*1e150*/  FSEL R116, R116, -INF , !P0 ;  /* 0xff80000074747808 */ /* 0x000fe20004000000 */
[----:B------:R-:W-:Y:S01]  /*1e160*/  IMAD.IADD R7, R221, 0x1, -R4 ;  /* 0x00000001dd077824 */ /* 0x000fe200078e0a04 */
        /* <DEDUP_REMOVED lines=9> */
[C---:B------:R-:W-:Y:S01]  /*1e200*/  IMAD.IADD R2, R223.reuse, 0x1, -R2 ;  /* 0x00000001df027824 */ /* 0x040fe200078e0a02 */
[----:B------:R-:W-:Y:S02]  /*1e210*/  IABS R8, R6 ;  /* 0x0000000600087213 */ /* 0x000fe40000000000 */
[----:B------:R-:W-:Y:S02]  /*1e220*/  FSEL R112, R112, -INF , !P2 ;  /* 0xff80000070707808 */ /* 0x000fe40005000000 */
[----:B------:R-:W-:Y:S02]  /*1e230*/  FSEL R114, R114, -INF , !P6 ;  /* 0xff80000072727808 */ /* 0x000fe40007000000 */
[C---:B------:R-:W-:Y:S02]  /*1e240*/  ISETP.GE.AND P2, PT, R4.reuse, R217, PT ;  /* 0x000000d90400720c */ /* 0x040fe40003f46270 */
[C---:B------:R-:W-:Y:S02]  /*1e250*/  ISETP.GE.AND P6, PT, R4.reuse, R216, PT ;  /* 0x000000d80400720c */ /* 0x040fe40003fc6270 */
[----:B------:R-:W-:Y:S02]  /*1e260*/  IABS R9, R7 ;  /* 0x0000000700097213 */ /* 0x000fe40000000000 */
[----:B------:R-:W-:Y:S01]  /*1e270*/  IABS R7, R5 ;  /* 0x0000000500077213 */ /* 0x000fe20000000000 */
[----:B------:R-:W-:Y:S01]  /*1e280*/  IMAD.MOV.U32 R5, RZ, RZ, R8 ;  /* 0x000000ffff057224 */ /* 0x000fe200078e0008 */
[C---:B------:R-:W-:Y:S02]  /*1e290*/  ISETP.GE.OR P2, PT, R4.reuse, R225, !P2 ;  /* 0x000000e10400720c */ /* 0x040fe40005746670 */
[----:B------:R-:W-:Y:S01]  /*1e2a0*/  ISETP.GE.OR P6, PT, R4, R224, !P6 ;  /* 0x000000e00400720c */ /* 0x000fe200077c6670 */
[----:B------:R-:W-:Y:S01]  /*1e2b0*/  IMAD.IADD R4, R223, 0x1, -R4 ;  /* 0x00000001df047824 */ /* 0x000fe200078e0a04 */
[----:B------:R-:W-:Y:S02]  /*1e2c0*/  IABS R8, R2 ;  /* 0x0000000200087213 */ /* 0x000fe40000000000 */
[----:B------:R-:W-:Y:S02]  /*1e2d0*/  I2FP.F32.S32 R2, R5 ;  /* 0x0000000500027245 */ /* 0x000fe40000201400 */
[----:B------:R-:W-:Y:S01]  /*1e2e0*/  IABS R6, R4 ;  /* 0x0000000400067213 */ /* 0x000fe20000000000 */
[----:B------:R-:W-:Y:S01]  /*1e2f0*/  IMAD.MOV.U32 R5, RZ, RZ, R8 ;  /* 0x000000ffff057224 */ /* 0x000fe200078e0008 */
[----:B------:R-:W-:Y:S01]  /*1e300*/  I2FP.F32.S32 R7, R7 ;  /* 0x0000000700077245 */ /* 0x000fe20000201400 */
[----:B------:R-:W-:Y:S01]  /*1e310*/  IMAD.MOV.U32 R4, RZ, RZ, R9 ;  /* 0x000000ffff047224 */ /* 0x000fe200078e0009 */
[----:B------:R-:W-:Y:S01]  /*1e320*/  I2FP.F32.S32 R6, R6 ;  /* 0x0000000600067245 */ /* 0x000fe20000201400 */
[----:B------:R-:W-:Y:S01]  /*1e330*/  FFMA.FTZ R119, R2, -UR31, R119 ;  /* 0x8000001f02777c23 */ /* 0x000fe20008010077 */
[----:B------:R-:W-:Y:S01]  /*1e340*/  I2FP.F32.S32 R5, R5 ;  /* 0x0000000500057245 */ /* 0x000fe20000201400 */
[C---:B------:R-:W-:Y:S01]  /*1e350*/  VIADD R2, R0.reuse, 0x78 ;  /* 0x0000007800027836 */ /* 0x040fe20000000000 */
[----:B------:R-:W-:Y:S01]  /*1e360*/  I2FP.F32.S32 R4, R4 ;  /* 0x0000000400047245 */ /* 0x000fe20000201400 */
[----:B------:R-:W-:Y:S01]  /*1e370*/  VIADD R0, R0, 0x79 ;  /* 0x0000007900007836 */ /* 0x000fe20000000000 */
[----:B------:R-:W-:Y:S01]  /*1e380*/  FSEL R117, R117, -INF , !P3 ;  /* 0xff80000075757808 */ /* 0x000fe20005800000 */
[----:B------:R-:W-:Y:S01]  /*1e390*/  FFMA.FTZ R123, R5, -UR31, R123 ;  /* 0x8000001f057b7c23 */ /* 0x000fe2000801007b */
[----:B------:R-:W-:Y:S01]  /*1e3a0*/  FSEL R119, R119, -INF , !P1 ;  /* 0xff80000077777808 */ /* 0x000fe20004800000 */
[----:B------:R-:W-:Y:S01]  /*1e3b0*/  IMAD.IADD R5, R220, 0x1, -R2 ;  /* 0x00000001dc057824 */ /* 0x000fe200078e0a02 */
[----:B------:R-:W-:Y:S01]  /*1e3c0*/  ISETP.GE.AND P3, PT, R2, R219, PT ;  /* 0x000000db0200720c */ /* 0x000fe20003f66270 */
[----:B------:R-:W-:Y:S01]  /*1e3d0*/  FFMA.FTZ R120, R4, -UR31, R120 ;  /* 0x8000001f04787c23 */ /* 0x000fe20008010078 */
[----:B------:R-:W-:Y:S01]  /*1e3e0*/  ISETP.GE.AND P1, PT, R2, R218, PT ;  /* 0x000000da0200720c */ /* 0x000fe20003f26270 */
[----:B------:R-:W-:Y:S01]  /*1e3f0*/  IMAD.IADD R10, R222, 0x1, -R0 ;  /* 0x00000001de0a7824 */ /* 0x000fe200078e0a00 */
[----:B------:R-:W-:Y:S01]  /*1e400*/  ISETP.GE.OR P3, PT, R2, R227, !P3 ;  /* 0x000000e30200720c */ /* 0x000fe20005f66670 */
[----:B------:R-:W-:Y:S01]  /*1e410*/  FFMA.FTZ R122, R6, -UR31, R122 ;  /* 0x8000001f067a7c23 */ /* 0x000fe2000801007a */
[----:B------:R-:W-:Y:S01]  /*1e420*/  ISETP.GE.OR P1, PT, R2, R226, !P1 ;  /* 0x000000e20200720c */ /* 0x000fe20004f26670 */
[--C-:B------:R-:W-:Y:S01]  /*1e430*/  IMAD.IADD R4, R221, 0x1, -R2.reuse ;  /* 0x00000001dd047824 */ /* 0x100fe200078e0a02 */
[----:B------:R-:W-:Y:S01]  /*1e440*/  FSEL R120, R120, -INF , !P2 ;  /* 0xff80000078787808 */ /* 0x000fe20005000000 */
[----:B------:R-:W-:Y:S01]  /*1e450*/  IMAD.IADD R6, R222, 0x1, -R2 ;  /* 0x00000001de067824 */ /* 0x000fe200078e0a02 */
[----:B------:R-:W-:Y:S01]  /*1e460*/  ISETP.GE.AND P2, PT, R0, R219, PT ;  /* 0x000000db0000720c */ /* 0x000fe20003f46270 */
[----:B------:R-:W-:Y:S01]  /*1e470*/  FFMA.FTZ R121, R7, -UR31, R121 ;  /* 0x8000001f07797c23 */ /* 0x000fe20008010079 */
[----:B------:R-:W-:Y:S01]  /*1e480*/  IABS R7, R5 ;  /* 0x0000000500077213 */ /* 0x000fe20000000000 */
[----:B------:R-:W-:Y:S01]  /*1e490*/  IMAD.IADD R9, R220, 0x1, -R0 ;  /* 0x00000001dc097824 */ /* 0x000fe200078e0a00 */
[----:B------:R-:W-:Y:S02]  /*1e4a0*/  IABS R5, R10 ;  /* 0x0000000a00057213 */ /* 0x000fe40000000000 */
[----:B------:R-:W-:Y:S02]  /*1e4b0*/  IABS R8, R4 ;  /* 0x0000000400087213 */ /* 0x000fe40000000000 */
[----:B------:R-:W-:Y:S02]  /*1e4c0*/  IABS R4, R6 ;  /* 0x0000000600047213 */ /* 0x000fe40000000000 */
[----:B------:R-:W-:Y:S02]  /*1e4d0*/  I2FP.F32.S32 R5, R5 ;  /* 0x0000000500057245 */ /* 0x000fe40000201400 */
[----:B------:R-:W-:Y:S02]  /*1e4e0*/  I2FP.F32.S32 R4, R4 ;  /* 0x0000000400047245 */ /* 0x000fe40000201400 */
[----:B------:R-:W-:Y:S01]  /*1e4f0*/  I2FP.F32.S32 R7, R7 ;  /* 0x0000000700077245 */ /* 0x000fe20000201400 */
[----:B------:R-:W-:Y:S01]  /*1e500*/  FFMA.FTZ R131, R5, -UR31, R131 ;  /* 0x8000001f05837c23 */ /* 0x000fe20008010083 */
[----:B------:R-:W-:Y:S01]  /*1e510*/  FMNMX.FTZ R5, R179, R133, !PT ;  /* 0x00000085b3057209 */ /* 0x000fe20007810000 */
[----:B------:R-:W-:Y:S01]  /*1e520*/  FFMA.FTZ R130, R4, -UR31, R130 ;  /* 0x8000001f04827c23 */ /* 0x000fe20008010082 */
[----:B------:R-:W-:Y:S01]  /*1e530*/  FMNMX.FTZ R4, R186, R134, !PT ;  /* 0x00000086ba047209 */ /* 0x000fe20007810000 */
[----:B------:R-:W-:Y:S01]  /*1e540*/  FFMA.FTZ R128, R7, -UR31, R128 ;  /* 0x8000001f07807c23 */ /* 0x000fe20008010080 */
[----:B------:R-:W-:Y:S01]  /*1e550*/  FMNMX.FTZ R5, R181, R5, !PT ;  /* 0x00000005b5057209 */ /* 0x000fe20007810000 */
[----:B------:R-:W-:Y:S01]  /*1e560*/  IMAD.IADD R7, R223, 0x1, -R2 ;  /* 0x00000001df077824 */ /* 0x000fe200078e0a02 */
        /* <DEDUP_REMOVED lines=16> */
[----:B------:R-:W-:Y:S02]  /*1e670*/  IABS R6, R9 ;  /* 0x0000000900067213 */ /* 0x000fe40000000000 */
[----:B------:R-:W-:Y:S02]  /*1e680*/  FMNMX.FTZ R4, R180, R4, !PT ;  /* 0x00000004b4047209 */ /* 0x000fe40007810000 */
[----:B------:R-:W-:Y:S02]  /*1e690*/  FSEL R128, R128, -INF , !P3 ;  /* 0xff80000080807808 */ /* 0x000fe40005800000 */
[----:B------:R-:W-:Y:S02]  /*1e6a0*/  FSEL R130, R130, -INF , !P1 ;  /* 0xff80000082827808 */ /* 0x000fe40004800000 */
[----:B------:R-:W-:Y:S02]  /*1e6b0*/  FMNMX.FTZ R5, R31, R5, !PT ;  /* 0x000000051f057209 */ /* 0x000fe40007810000 */
[C---:B------:R-:W-:Y:S02]  /*1e6c0*/  ISETP.GE.AND P3, PT, R2.reuse, R217, PT ;  /* 0x000000d90200720c */ /* 0x040fe40003f66270 */
[----:B------:R-:W-:Y:S02]  /*1e6d0*/  ISETP.GE.AND P1, PT, R2, R216, PT ;  /* 0x000000d80200720c */ /* 0x000fe40003f26270 */
[----:B------:R-:W-:Y:S02]  /*1e6e0*/  I2FP.F32.S32 R6, R6 ;  /* 0x0000000600067245 */ /* 0x000fe40000201400 */
[----:B------:R-:W-:Y:S02]  /*1e6f0*/  FMNMX.FTZ R4, R33, R4, !PT ;  /* 0x0000000421047209 */ /* 0x000fe40007810000 */
[----:B------:R-:W-:Y:S01]  /*1e700*/  FSEL R121, R121, -INF , !P0 ;  /* 0xff80000079797808 */ /* 0x000fe20004000000 */
[----:B------:R-:W-:Y:S01]  /*1e710*/  FFMA.FTZ R129, R6, -UR31, R129 ;  /* 0x8000001f06817c23 */ /* 0x000fe20008010081 */
[----:B------:R-:W-:Y:S01]  /*1e720*/  ISETP.GE.AND P0, PT, R0, R218, PT ;  /* 0x000000da0000720c */ /* 0x000fe20003f06270 */
[----:B------:R-:W-:Y:S01]  /*1e730*/  IMAD.IADD R6, R221, 0x1, -R0 ;  /* 0x00000001dd067824 */ /* 0x000fe200078e0a00 */
[----:B------:R-:W-:Y:S02]  /*1e740*/  FMNMX.FTZ R5, R22, R5, !PT ;  /* 0x0000000516057209 */ /* 0x000fe40007810000 */
[C---:B------:R-:W-:Y:S02]  /*1e750*/  ISETP.GE.OR P3, PT, R2.reuse, R225, !P3 ;  /* 0x000000e10200720c */ /* 0x040fe40005f66670 */
[----:B------:R-:W-:Y:S02]  /*1e760*/  ISETP.GE.OR P1, PT, R2, R224, !P1 ;  /* 0x000000e00200720c */ /* 0x000fe40004f26670 */
[----:B------:R-:W-:Y:S02]  /*1e770*/  FMNMX.FTZ R2, R26, R4, !PT ;  /* 0x000000041a027209 */ /* 0x000fe40007810000 */
[C---:B------:R-:W-:Y:S02]  /*1e780*/  ISETP.GE.OR P2, PT, R0.reuse, R227, !P2 ;  /* 0x000000e30000720c */ /* 0x040fe40005746670 */
[----:B------:R-:W-:Y:S02]  /*1e790*/  ISETP.GE.OR P0, PT, R0, R226, !P0 ;  /* 0x000000e20000720c */ /* 0x000fe40004706670 */
[----:B------:R-:W-:Y:S02]  /*1e7a0*/  FMNMX.FTZ R5, R52, R5, !PT ;  /* 0x0000000534057209 */ /* 0x000fe40007810000 */
[----:B------:R-:W-:Y:S02]  /*1e7b0*/  FMNMX.FTZ R4, R32, R2, !PT ;  /* 0x0000000220047209 */ /* 0x000fe40007810000 */
[----:B------:R-:W-:Y:S02]  /*1e7c0*/  I2FP.F32.S32 R8, R8 ;  /* 0x0000000800087245 */ /* 0x000fe40000201400 */
[----:B------:R-:W-:Y:S02]  /*1e7d0*/  FSEL R129, R129, -INF , !P2 ;  /* 0xff80000081817808 */ /* 0x000fe40005000000 */
[----:B------:R-:W-:Y:S01]  /*1e7e0*/  FSEL R131, R131, -INF , !P0 ;  /* 0xff80000083837808 */ /* 0x000fe20004000000 */
[----:B------:R-:W-:Y:S01]  /*1e7f0*/  FFMA.FTZ R124, R8, -UR31, R124 ;  /* 0x8000001f087c7c23 */ /* 0x000fe2000801007c */
[----:B------:R-:W-:Y:S01]  /*1e800*/  FMNMX.FTZ R5, R53, R5, !PT ;  /* 0x0000000535057209 */ /* 0x000fe20007810000 */
[----:B------:R-:W-:Y:S01]  /*1e810*/  IMAD.IADD R8, R223, 0x1, -R0 ;  /* 0x00000001df087824 */ /* 0x000fe200078e0a00 */
        /* <DEDUP_REMOVED lines=79> */
[----:B------:R-:W-:Y:S05]  /*1ed10*/  IABS R7, R7 ;  /* 0x0000000700077213 */ /* 0x000fea0000000000 */
[----:B------:R-:W2:Y:S01]  /*1ed20*/  SHFL.BFLY PT, R38, R0, 0x2, 0x1f ;  /* 0x0c401f0000267f89 */ /* 0x000ea200000e0000 */
[----:B------:R-:W-:Y:S02]  /*1ed30*/  FMNMX.FTZ R2, R42, R2, !PT ;  /* 0x000000022a027209 */ /* 0x000fe40007810000 */
[----:B------:R-:W-:Y:S02]  /*1ed40*/  I2FP.F32.S32 R7, R7 ;  /* 0x0000000700077245 */ /* 0x000fe40000201400 */
[----:B------:R-:W-:Y:S02]  /*1ed50*/  FMNMX.FTZ R2, R41, R2, !PT ;  /* 0x0000000229027209 */ /* 0x000fe40007810000 */
[--C-:B------:R-:W-:Y:S01]  /*1ed60*/  SHF.R.U32.HI R12, RZ, 0x18, R183.reuse ;  /* 0x00000018ff0c7819 */ /* 0x100fe200000116b7 */
[----:B------:R-:W-:Y:S01]  /*1ed70*/  FFMA.FTZ R126, R7, -UR31, R126 ;  /* 0x8000001f077e7c23 */ /* 0x000fe2000801007e */
[----:B------:R-:W-:Y:S02]  /*1ed80*/  FMNMX.FTZ R2, R29, R2, !PT ;  /* 0x000000021d027209 */ /* 0x000fe40007810000 */
[----:B------:R-:W-:Y:S02]  /*1ed90*/  LOP3.LUT R7, R176, 0xff, RZ, 0xc0, !PT ;  /* 0x000000ffb0077812 */ /* 0x000fe400078ec0ff */
[----:B------:R-:W-:Y:S02]  /*1eda0*/  FMNMX.FTZ R2, R28, R2, !PT ;  /* 0x000000021c027209 */ /* 0x000fe40007810000 */
[----:B------:R-:W-:Y:S02]  /*1edb0*/  FSEL R124, R124, -INF , !P3 ;  /* 0xff8000007c7c7808 */ /* 0x000fe40005800000 */
[----:B------:R-:W-:Y:S02]  /*1edc0*/  FMNMX.FTZ R2, R94, R2, !PT ;  /* 0x000000025e027209 */ /* 0x000fe40007810000 */
[----:B------:R-:W-:Y:S02]  /*1edd0*/  FMNMX.FTZ R37, R43, R37, !PT ;  /* 0x000000252b257209 */ /* 0x000fe40007810000 */
[----:B-1----:R-:W-:Y:S02]  /*1ede0*/  FMNMX.FTZ R39, R39, R4, !PT ;  /* 0x0000000427277209 */ /* 0x002fe40007810000 */
[----:B------:R-:W-:Y:S01]  /*1edf0*/  SHF.R.U32.HI R4, RZ, 0x10, R183 ;  /* 0x00000010ff047819 */ /* 0x000fe200000116b7 */
[----:B------:R-:W-:Y:S01]  /*1ee00*/  IMAD.MOV.U32 R183, RZ, RZ, R45 ;  /* 0x000000ffffb77224 */ /* 0x000fe200078e002d */
[----:B--2---:R-:W-:Y:S01]  /*1ee10*/  FMNMX.FTZ R38, R0, R38, !PT ;  /* 0x0000002600267209 */ /* 0x004fe20007810000 */
[----:B------:R-:W1:Y:S01]  /*1ee20*/  SHFL.BFLY PT, R10, R39, 0x1, 0x1f ;  /* 0x0c201f00270a7f89 */ /* 0x000e6200000e0000 */
[----:B------:R-:W-:Y:S02]  /*1ee30*/  FMNMX.FTZ R0, R95, R2, !PT ;  /* 0x000000025f007209 */ /* 0x000fe40007810000 */
[----:B------:R-:W-:Y:S05]  /*1ee40*/  LOP3.LUT R2, R176, 0xffff, RZ, 0xc0, !PT ;  /* 0x0000ffffb0027812 */ /* 0x000fea00078ec0ff */
[----:B------:R-:W2:Y:S01]  /*1ee50*/  SHFL.BFLY PT, R11, R38, 0x1, 0x1f ;  /* 0x0c201f00260b7f89 */ /* 0x000ea200000e0000 */
[----:B------:R-:W-:Y:S02]  /*1ee60*/  LOP3.LUT R4, R4, 0xff, RZ, 0xc0, !PT ;  /* 0x000000ff04047812 */ /* 0x000fe400078ec0ff */
[----:B------:R-:W-:Y:S02]  /*1ee70*/  SHF.R.U32.HI R2, RZ, 0x8, R2 ;  /* 0x00000008ff027819 */ /* 0x000fe40000011602 */
[----:B------:R-:W-:Y:S02]  /*1ee80*/  PRMT R61, R4, 0x5410, R12 ;  /* 0x00005410043d7816 */ /* 0x000fe4000000000c */
[----:B------:R-:W-:Y:S02]  /*1ee90*/  SHF.R.U32.HI R4, RZ, 0x10, R176 ;  /* 0x00000010ff047819 */ /* 0x000fe400000116b0 */
[----:B------:R-:W-:Y:S02]  /*1eea0*/  PRMT R48, R7, 0x5410, R2 ;  /* 0x0000541007307816 */ /* 0x000fe40000000002 */
[----:B------:R-:W-:Y:S02]  /*1eeb0*/  SHF.R.U32.HI R7, RZ, 0x18, R176 ;  /* 0x00000018ff077819 */ /* 0x000fe400000116b0 */
[----:B------:R-:W-:Y:S02]  /*1eec0*/  LOP3.LUT R4, R4, 0xff, RZ, 0xc0, !PT ;  /* 0x000000ff04047812 */ /* 0x000fe400078ec0ff */
[----:B------:R-:W-:Y:S02]  /*1eed0*/  SHF.R.U32.HI R12, RZ, 0x8, R249 ;  /* 0x00000008ff0c7819 */ /* 0x000fe400000116f9 */
[----:B------:R-:W-:Y:S02]  /*1eee0*/  PRMT R49, R4, 0x5410, R7 ;  /* 0x0000541004317816 */ /* 0x000fe40000000007 */
[----:B------:R-:W-:Y:S02]  /*1eef0*/  FMNMX.FTZ R37, R40, R37, !PT ;  /* 0x0000002528257209 */ /* 0x000fe40007810000 */
[----:B-1----:R-:W-:Y:S02]  /*1ef00*/  FMNMX.FTZ R39, R39, R10, !PT ;  /* 0x0000000a27277209 */ /* 0x002fe40007810000 */
[----:B------:R-:W-:Y:S02]  /*1ef10*/  FMNMX.FTZ R37, R25, R37, !PT ;  /* 0x0000002519257209 */ /* 0x000fe40007810000 */
[C---:B------:R-:W-:Y:S01]  /*1ef20*/  FSETP.NEU.FTZ.AND P3, PT, R39.reuse, -INF , PT ;  /* 0xff8000002700780b */ /* 0x040fe20003f7d000 */
[----:B------:R-:W-:Y:S01]  /*1ef30*/  FMUL.FTZ R10, R39, UR4 ;  /* 0x00000004270a7c20 */ /* 0x000fe20008410000 */
[----:B------:R-:W-:Y:S02]  /*1ef40*/  IABS R9, R6 ;  /* 0x0000000600097213 */ /* 0x000fe40000000000 */
[----:B------:R-:W-:Y:S02]  /*1ef50*/  FMNMX.FTZ R37, R92, R37, !PT ;  /* 0x000000255c257209 */ /* 0x000fe40007810000 */
[----:B------:R-:W-:Y:S01]  /*1ef60*/  FSEL R10, R10, RZ, P3 ;  /* 0x000000ff0a0a7208 */ /* 0x000fe20001800000 */
[----:B------:R-:W-:Y:S01]  /*1ef70*/  IMAD.MOV.U32 R5, RZ, RZ, R9 ;  /* 0x000000ffff057224 */ /* 0x000fe200078e0009 */
[----:B------:R-:W-:Y:S01]  /*1ef80*/  IABS R6, R8 ;  /* 0x0000000800067213 */ /* 0x000fe20000000000 */
[----:B------:R-:W-:Y:S01]  /*1ef90*/  IMAD.WIDE.U32 R8, R250, -0x2daee0ad, RZ ;  /* 0xd2511f53fa087825 */ /* 0x000fe200078e00ff */
[----:B------:R-:W-:Y:S03]  /*1efa0*/  FMNMX.FTZ R37, R93, R37, !PT ;  /* 0x000000255d257209 */ /* 0x000fe60007810000 */
[----:B------:R-:W-:Y:S01]  /*1efb0*/  FFMA.FTZ R4, R16, UR4, -R10 ;  /* 0x0000000410047c23 */ /* 0x000fe2000801080a */
[----:B------:R-:W-:Y:S01]  /*1efc0*/  PRMT R214, R214, 0x5410, R12 ;  /* 0x00005410d6d67816 */ /* 0x000fe2000000000c */
[----:B------:R-:W-:Y:S01]  /*1efd0*/  IMAD.MOV.U32 R250, RZ, RZ, R80 ;  /* 0x000000fffffa7224 */ /* 0x000fe200078e0050 */
[----:B------:R-:W-:Y:S01]  /*1efe0*/  FSEL R122, R122, -INF , !P6 ;  /* 0xff8000007a7a7808 */ /* 0x000fe20007000000 */
[----:B------:R1:W-:Y:S01]  /*1eff0*/  MUFU.EX2 R249, R4 ;  /* 0x0000000400f97308 */ /* 0x0003e20000000800 */
[----:B------:R-:W-:Y:S01]  /*1f000*/  I2FP.F32.S32 R6, R6 ;  /* 0x0000000600067245 */ /* 0x000fe20000201400 */
[----:B------:R-:W-:Y:S01]  /*1f010*/  IMAD.MOV.U32 R80, RZ, RZ, R78 ;  /* 0x000000ffff507224 */ /* 0x000fe200078e004e */
[----:B------:R-:W-:Y:S01]  /*1f020*/  FMNMX.FTZ R37, R104, R37, !PT ;  /* 0x0000002568257209 */ /* 0x000fe20007810000 */
[----:B------:R-:W-:Y:S01]  /*1f030*/  FFMA.FTZ R45, R65, UR4, -R10 ;  /* 0x00000004412d7c23 */ /* 0x000fe2000801080a */
[----:B------:R-:W-:Y:S01]  /*1f040*/  I2FP.F32.S32 R5, R5 ;  /* 0x0000000500057245 */ /* 0x000fe20000201400 */
[----:B------:R-:W-:Y:S01]  /*1f050*/  FFMA.FTZ R127, R6, -UR31, R127 ;  /* 0x8000001f067f7c23 */ /* 0x000fe2000801007f */
[----:B------:R-:W-:Y:S01]  /*1f060*/  LOP3.LUT R6, R9, UR19, R248, 0x96, !PT ;  /* 0x0000001309067c12 */ /* 0x000fe2000f8e96f8 */
[--C-:B------:R-:W-:Y:S01]  /*1f070*/  FFMA.FTZ R47, R52, UR4, -R10.reuse ;  /* 0x00000004342f7c23 */ /* 0x100fe2000801080a */
[----:B------:R-:W-:Y:S01]  /*1f080*/  FMNMX.FTZ R37, R105, R37, !PT ;  /* 0x0000002569257209 */ /* 0x000fe20007810000 */
[----:B------:R-:W-:Y:S01]  /*1f090*/  FFMA.FTZ R125, R5, -UR31, R125 ;  /* 0x8000001f057d7c23 */ /* 0x000fe2000801007d */
[----:B------:R-:W-:Y:S01]  /*1f0a0*/  LOP3.LUT R9, R252, 0xff, RZ, 0xc0, !PT ;  /* 0x000000fffc097812 */ /* 0x000fe200078ec0ff */
[----:B------:R-:W-:Y:S01]  /*1f0b0*/  IMAD.WIDE.U32 R14, R6, -0x326172a9, RZ ;  /* 0xcd9e8d57060e7825 */ /* 0x000fe200078e00ff */
[----:B--2---:R-:W-:Y:S02]  /*1f0c0*/  FMNMX.FTZ R38, R38, R11, !PT ;  /* 0x0000000b26267209 */ /* 0x004fe40007810000 */
[----:B------:R-:W-:Y:S01]  /*1f0d0*/  FMNMX.FTZ R0, R106, R0, !PT ;  /* 0x000000006a007209 */ /* 0x000fe20007810000 */
[--C-:B------:R-:W-:Y:S01]  /*1f0e0*/  FFMA.FTZ R52, R53, UR4, -R10.reuse ;  /* 0x0000000435347c23 */ /* 0x100fe2000801080a */
[--C-:B-1----:R-:W-:Y:S01]  /*1f0f0*/  FFMA.FTZ R4, R17, UR4, -R10.reuse ;  /* 0x0000000411047c23 */ /* 0x102fe2000801080a */
[----:B------:R-:W-:Y:S01]  /*1f100*/  FSEL R125, R125, -INF , !P2 ;  /* 0xff8000007d7d7808 */ /* 0x000fe20005000000 */
[--C-:B------:R-:W-:Y:S01]  /*1f110*/  FFMA.FTZ R176, R84, UR4, -R10.reuse ;  /* 0x0000000454b07c23 */ /* 0x100fe2000801080a */
[----:B------:R-:W-:Y:S01]  /*1f120*/  FSEL R123, R123, -INF , !P5 ;  /* 0xff8000007b7b7808 */ /* 0x000fe20006800000 */
[----:B------:R1:W2:Y:S01]  /*1f130*/  MUFU.EX2 R248, R4 ;  /* 0x0000000400f87308 */ /* 0x0002a20000000800 */
[----:B------:R-:W-:Y:S01]  /*1f140*/  FMNMX.FTZ R37, R108, R37, !PT ;  /* 0x000000256c257209 */ /* 0x000fe20007810000 */
[----:B------:R-:W-:Y:S01]  /*1f150*/  FFMA.FTZ R73, R85, UR4, -R10 ;  /* 0x0000000455497c23 */ /* 0x000fe2000801080a */
[----:B------:R-:W-:Y:S01]  /*1f160*/  PRMT R57, R9, 0x5410, R36 ;  /* 0x0000541009397816 */ /* 0x000fe20000000024 */
[C---:B------:R-:W-:Y:S01]  /*1f170*/  FMUL.FTZ R9, R38.reuse, UR4 ;  /* 0x0000000426097c20 */ /* 0x040fe20008410000 */
[----:B------:R-:W-:Y:S01]  /*1f180*/  FMNMX.FTZ R0, R107, R0, !PT ;  /* 0x000000006b007209 */ /* 0x000fe20007810000 */
[----:B------:R-:W-:Y:S01]  /*1f190*/  FFMA.FTZ R59, R101, UR4, -R10 ;  /* 0x00000004653b7c23 */ /* 0x000fe2000801080a */
[----:B------:R-:W-:Y:S02]  /*1f1a0*/  FMNMX.FTZ R37, R109, R37, !PT ;  /* 0x000000256d257209 */ /* 0x000fe40007810000 */
[----:B------:R-:W-:Y:S02]  /*1f1b0*/  FSETP.NEU.FTZ.AND P2, PT, R38, -INF , PT ;  /* 0xff8000002600780b */ /* 0x000fe40003f5d000 */
[----:B------:R-:W-:Y:S02]  /*1f1c0*/  FMNMX.FTZ R0, R110, R0, !PT ;  /* 0x000000006e007209 */ /* 0x000fe40007810000 */
[----:B------:R-:W-:Y:S02]  /*1f1d0*/  FMNMX.FTZ R37, R120, R37, !PT ;  /* 0x0000002578257209 */ /* 0x000fe40007810000 */
[----:B------:R-:W-:Y:S02]  /*1f1e0*/  FSEL R9, R9, RZ, P2 ;  /* 0x000000ff09097208 */ /* 0x000fe40001000000 */
[----:B------:R-:W-:Y:S02]  /*1f1f0*/  FMNMX.FTZ R0, R111, R0, !PT ;  /* 0x000000006f007209 */ /* 0x000fe40007810000 */
[----:B------:R-:W-:Y:S01]  /*1f200*/  FMNMX.FTZ R37, R121, R37, !PT ;  /* 0x0000002579257209 */ /* 0x000fe20007810000 */
[--C-:B-1----:R-:W-:Y:S01]  /*1f210*/  FFMA.FTZ R4, R18, UR4, -R9.reuse ;  /* 0x0000000412047c23 */ /* 0x102fe20008010809 */
[----:B------:R-:W-:Y:S01]  /*1f220*/  FMNMX.FTZ R0, R122, R0, !PT ;  /* 0x000000007a007209 */ /* 0x000fe20007810000 */
[--C-:B------:R-:W-:Y:S01]  /*1f230*/  FFMA.FTZ R53, R32, UR4, -R9.reuse ;  /* 0x0000000420357c23 */ /* 0x100fe20008010809 */
[----:B------:R-:W-:Y:S01]  /*1f240*/  FMNMX.FTZ R37, R124, R37, !PT ;  /* 0x000000257c257209 */ /* 0x000fe20007810000 */
[----:B------:R1:W-:Y:S01]  /*1f250*/  MUFU.EX2 R247, R4 ;  /* 0x0000000400f77308 */ /* 0x0003e20000000800 */
[----:B------:R-:W-:Y:S01]  /*1f260*/  FSEL R126, R126, -INF , !P1 ;  /* 0xff8000007e7e7808 */ /* 0x000fe20004800000 */
[--C-:B------:R-:W-:Y:S01]  /*1f270*/  FFMA.FTZ R55, R55, UR4, -R9.reuse ;  /* 0x0000000437377c23 */ /* 0x100fe20008010809 */
[----:B------:R-:W-:Y:S01]  /*1f280*/  FMNMX.FTZ R0, R123, R0, !PT ;  /* 0x000000007b007209 */ /* 0x000fe20007810000 */
[--C-:B------:R-:W-:Y:S01]  /*1f290*/  FFMA.FTZ R101, R70, UR4, -R9.reuse ;  /* 0x0000000446657c23 */ /* 0x100fe20008010809 */
[----:B------:R-:W-:Y:S01]  /*1f2a0*/  FMNMX.FTZ R37, R125, R37, !PT ;  /* 0x000000257d257209 */ /* 0x000fe20007810000 */
[--C-:B------:R-:W-:Y:S01]  /*1f2b0*/  FFMA.FTZ R34, R34, UR4, -R9.reuse ;  /* 0x0000000422227c23 */ /* 0x100fe20008010809 */
[----:B------:R-:W-:Y:S01]  /*1f2c0*/  FSEL R5, R127, -INF , !P0 ;  /* 0xff8000007f057808 */ /* 0x000fe20004000000 */
[--C-:B------:R-:W-:Y:S01]  /*1f2d0*/  FFMA.FTZ R98, R98, UR4, -R9.reuse ;  /* 0x0000000462627c23 */ /* 0x100fe20008010809 */
[----:B------:R-:W-:Y:S01]  /*1f2e0*/  FMNMX.FTZ R0, R126, R0, !PT ;  /* 0x000000007e007209 */ /* 0x000fe20007810000 */
[----:B------:R-:W3:Y:S01]  /*1f2f0*/  SHFL.BFLY PT, R13, R37, 0x2, 0x1f ;  /* 0x0c401f00250d7f89 */ /* 0x000ee200000e0000 */
[----:B------:R-:W-:Y:S01]  /*1f300*/  SHF.R.U32.HI R12, RZ, 0x8, R30 ;  /* 0x00000008ff0c7819 */ /* 0x000fe2000001161e */
[--C-:B------:R-:W-:Y:S01]  /*1f310*/  FFMA.FTZ R99, R99, UR4, -R9.reuse ;  /* 0x0000000463637c23 */ /* 0x100fe20008010809 */
[----:B------:R-:W-:Y:S01]  /*1f320*/  FMNMX.FTZ R0, R5, R0, !PT ;  /* 0x0000000005007209 */ /* 0x000fe20007810000 */
[--C-:B------:R-:W-:Y:S01]  /*1f330*/  FFMA.FTZ R130, R130, UR4, -R9.reuse ;  /* 0x0000000482827c23 */ /* 0x100fe20008010809 */
[----:B------:R-:W-:Y:S01]  /*1f340*/  LOP3.LUT R6, R15, UR30, R246, 0x96, !PT ;  /* 0x0000001e0f067c12 */ /* 0x000fe2000f8e96f6 */
[----:B-1----:R-:W-:Y:S02]  /*1f350*/  FFMA.FTZ R4, R19, UR4, -R9 ;  /* 0x0000000413047c23 */ /* 0x002fe40008010809 */
[----:B------:R-:W1:Y:S01]  /*1f360*/  SHFL.BFLY PT, R2, R0, 0x2, 0x1f ;  /* 0x0c401f0000027f89 */ /* 0x000e6200000e0000 */
[----:B------:R-:W-:Y:S01]  /*1f370*/  PRMT R246, R206, 0x5410, R12 ;  /* 0x00005410cef67816 */ /* 0x000fe2000000000c */
[----:B------:R-:W-:Y:S01]  /*1f380*/  IMAD.MOV.U32 R206, RZ, RZ, R213 ;  /* 0x000000ffffce7224 */ /* 0x000fe200078e00d5 */
[----:B------:R-:W-:Y:S01]  /*1f390*/  LOP3.LUT R11, R27, 0xff, RZ, 0xc0, !PT ;  /* 0x000000ff1b0b7812 */ /* 0x000fe200078ec0ff */
[----:B------:R4:W2:Y:S01]  /*1f3a0*/  MUFU.EX2 R213, R4 ;  /* 0x0000000400d57308 */ /* 0x0008a20000000800 */
[----:B------:R-:W-:Y:S02]  /*1f3b0*/  LOP3.LUT R12, R184, 0xffff, RZ, 0xc0, !PT ;  /* 0x0000ffffb80c7812 */ /* 0x000fe400078ec0ff */
[----:B------:R-:W-:Y:S02]  /*1f3c0*/  PRMT R208, R11, 0x5410, R208 ;  /* 0x000054100bd07816 */ /* 0x000fe400000000d0 */
[----:B------:R-:W-:Y:S02]  /*1f3d0*/  LOP3.LUT R20, R14, 0xffff, RZ, 0xc0, !PT ;  /* 0x0000ffff0e147812 */ /* 0x000fe400078ec0ff */
[----:B------:R-:W-:Y:S02]  /*1f3e0*/  SHF.R.U32.HI R11, RZ, 0x10, R184 ;  /* 0x00000010ff0b7819 */ /* 0x000fe400000116b8 */
[----:B------:R-:W-:Y:S02]  /*1f3f0*/  LOP3.LUT R15, R184, 0xff, RZ, 0xc0, !PT ;  /* 0x000000ffb80f7812 */ /* 0x000fe400078ec0ff */
[----:B------:R-:W-:Y:S02]  /*1f400*/  SHF.R.U32.HI R12, RZ, 0x8, R12 ;  /* 0x00000008ff0c7819 */ /* 0x000fe4000001160c */
[----:B---3--:R-:W-:Y:S02]  /*1f410*/  FMNMX.FTZ R37, R37, R13, !PT ;  /* 0x0000000d25257209 */ /* 0x008fe40007810000 */
[----:B------:R-:W-:Y:S01]  /*1f420*/  SHF.R.U32.HI R13, RZ, 0x18, R184 ;  /* 0x00000018ff0d7819 */ /* 0x000fe200000116b8 */
[--C-:B------:R-:W-:Y:S01]  /*1f430*/  FFMA.FTZ R184, R116, UR4, -R10.reuse ;  /* 0x0000000474b87c23 */ /* 0x100fe2000801080a */
[----:B----4-:R-:W-:Y:S01]  /*1f440*/  FFMA.FTZ R4, R179, UR4, -R10 ;  /* 0x00000004b3047c23 */ /* 0x010fe2000801080a */
[----:B------:R-:W3:Y:S01]  /*1f450*/  SHFL.BFLY PT, R7, R37, 0x1, 0x1f ;  /* 0x0c201f0025077f89 */ /* 0x000ee200000e0000 */
[----:B------:R-:W-:Y:S02]  /*1f460*/  PRMT R77, R15, 0x5410, R12 ;  /* 0x000054100f4d7816 */ /* 0x000fe4000000000c */
[----:B------:R4:W-:Y:S01]  /*1f470*/  MUFU.EX2 R46, R4 ;  /* 0x00000004002e7308 */ /* 0x0009e20000000800 */
[----:B-1----:R-:W-:Y:S02]  /*1f480*/  FMNMX.FTZ R0, R0, R2, !PT ;  /* 0x0000000200007209 */ /* 0x002fe40007810000 */
[----:B------:R-:W-:Y:S02]  /*1f490*/  LOP3.LUT R11, R11, 0xff, RZ, 0xc0, !PT ;  /* 0x000000ff0b0b7812 */ /* 0x000fe400078ec0ff */
[----:B------:R-:W-:Y:S01]  /*1f4a0*/  SHF.R.U32.HI R12, RZ, 0x10, R188 ;  /* 0x00000010ff0c7819 */ /* 0x000fe200000116bc */
[----:B------:R-:W1:Y:S01]  /*1f4b0*/  SHFL.BFLY PT, R2, R0, 0x1, 0x1f ;  /* 0x0c201f0000027f89 */ /* 0x000e6200000e0000 */
[----:B------:R-:W-:Y:S02]  /*1f4c0*/  PRMT R66, R11, 0x5410, R13 ;  /* 0x000054100b427816 */ /* 0x000fe4000000000d */
[----:B------:R-:W-:Y:S02]  /*1f4d0*/  LOP3.LUT R21, R14, 0xff, RZ, 0xc0, !PT ;  /* 0x000000ff0e157812 */ /* 0x000fe400078ec0ff */
[--C-:B------:R-:W-:Y:S02]  /*1f4e0*/  SHF.R.U32.HI R18, RZ, 0x18, R14.reuse ;  /* 0x00000018ff127819 */ /* 0x100fe4000001160e */
[----:B------:R-:W-:Y:S02]  /*1f4f0*/  SHF.R.U32.HI R19, RZ, 0x10, R14 ;  /* 0x00000010ff137819 */ /* 0x000fe4000001160e */
[C---:B------:R-:W-:Y:S01]  /*1f500*/  LOP3.LUT R14, R188.reuse, 0xff, RZ, 0xc0, !PT ;  /* 0x000000ffbc0e7812 */ /* 0x040fe200078ec0ff */
[----:B----4-:R-:W-:Y:S01]  /*1f510*/  FFMA.FTZ R4, R181, UR4, -R10 ;  /* 0x00000004b5047c23 */ /* 0x010fe2000801080a */
[----:B------:R-:W-:Y:S03]  /*1f520*/  SHF.R.U32.HI R13, RZ, 0x18, R188 ;  /* 0x00000018ff0d7819 */ /* 0x000fe600000116bc */
[----:B------:R4:W2:Y:S01]  /*1f530*/  MUFU.EX2 R179, R4 ;  /* 0x0000000400b37308 */ /* 0x0008a20000000800 */
[----:B---3--:R-:W-:Y:S02]  /*1f540*/  FMNMX.FTZ R37, R37, R7, !PT ;  /* 0x0000000725257209 */ /* 0x008fe40007810000 */
[----:B------:R-:W-:Y:S01]  /*1f550*/  LOP3.LUT R7, R188, 0xffff, RZ, 0xc0, !PT ;  /* 0x0000ffffbc077812 */ /* 0x000fe200078ec0ff */
[----:B------:R-:W-:Y:S01]  /*1f560*/  IMAD.MOV.U32 R188, RZ, RZ, R206 ;  /* 0x000000ffffbc7224 */ /* 0x000fe200078e00ce */
[----:B------:R-:W-:Y:S01]  /*1f570*/  FSETP.NEU.FTZ.AND P1, PT, R37, -INF , PT ;  /* 0xff8000002500780b */ /* 0x000fe20003f3d000 */
[----:B------:R-:W-:Y:S01]  /*1f580*/  FFMA.FTZ R206, R117, UR4, -R10 ;  /* 0x0000000475ce7c23 */ /* 0x000fe2000801080a */
[----:B------:R-:W-:Y:S01]  /*1f590*/  SHF.R.U32.HI R11, RZ, 0x8, R7 ;  /* 0x00000008ff0b7819 */ /* 0x000fe20000011607 */
[--C-:B------:R-:W-:Y:S01]  /*1f5a0*/  FFMA.FTZ R117, R86, UR4, -R9.reuse ;  /* 0x0000000456757c23 */ /* 0x100fe20008010809 */
[----:B------:R-:W-:Y:S01]  /*1f5b0*/  LOP3.LUT R7, R12, 0xff, RZ, 0xc0, !PT ;  /* 0x000000ff0c077812 */ /* 0x000fe200078ec0ff */
[--C-:B------:R-:W-:Y:S01]  /*1f5c0*/  FFMA.FTZ R12, R237, UR4, -R9.reuse ;  /* 0x00000004ed0c7c23 */ /* 0x100fe20008010809 */
[----:B-1----:R-:W-:Y:S01]  /*1f5d0*/  FMNMX.FTZ R36, R0, R2, !PT ;  /* 0x0000000200247209 */ /* 0x002fe20007810000 */
[----:B------:R-:W-:Y:S01]  /*1f5e0*/  FFMA.FTZ R2, R186, UR4, -R9 ;  /* 0x00000004ba027c23 */ /* 0x000fe20008010809 */
[----:B------:R-:W-:Y:S01]  /*1f5f0*/  PRMT R56, R14, 0x5410, R11 ;  /* 0x000054100e387816 */ /* 0x000fe2000000000b */
[----:B------:R1:W-:Y:S01]  /*1f600*/  MUFU.EX2 R186, R12 ;  /* 0x0000000c00ba7308 */ /* 0x0003e20000000800 */
[----:B------:R-:W-:Y:S01]  /*1f610*/  FSEL R0, R37, RZ, P1 ;  /* 0x000000ff25007208 */ /* 0x000fe20000800000 */
[----:B------:R-:W-:Y:S01]  /*1f620*/  IMAD.WIDE.U32 R14, R251, -0x2daee0ad, RZ ;  /* 0xd2511f53fb0e7825 */ /* 0x000fe200078e00ff */
[----:B------:R-:W-:Y:S03]  /*1f630*/  PRMT R58, R7, 0x5410, R13 ;  /* 0x00005410073a7816 */ /* 0x000fe6000000000d */
[----:B------:R-:W-:Y:S01]  /*1f640*/  FMUL.FTZ R7, R37, UR4 ;  /* 0x0000000425077c20 */ /* 0x000fe20008410000 */
[----:B------:R-:W-:Y:S01]  /*1f650*/  FSETP.NEU.FTZ.AND P0, PT, R36, -INF , PT ;  /* 0xff8000002400780b */ /* 0x000fe20003f1d000 */
[----:B------:R-:W-:Y:S02]  /*1f660*/  FADD.FTZ R3, -R0, R3 ;  /* 0x0000000300037221 */ /* 0x000fe40000010100 */
[----:B------:R3:W2:Y:S01]  /*1f670*/  MUFU.EX2 R44, R2 ;  /* 0x00000002002c7308 */ /* 0x0006a20000000800 */
[----:B------:R-:W-:Y:S01]  /*1f680*/  LOP3.LUT R11, R15, UR17, R8, 0x96, !PT ;  /* 0x000000110f0b7c12 */ /* 0x000fe2000f8e9608 */
[----:B------:R-:W-:Y:S01]  /*1f690*/  IMAD.MOV.U32 R251, RZ, RZ, R81 ;  /* 0x000000fffffb7224 */ /* 0x000fe200078e0051 */
[----:B------:R-:W-:Y:S01]  /*1f6a0*/  FSEL R0, R36, RZ, P0 ;  /* 0x000000ff24007208 */ /* 0x000fe20000000000 */
[----:B------:R-:W-:Y:S01]  /*1f6b0*/  IMAD.MOV.U32 R81, RZ, RZ, R79 ;  /* 0x000000ffff517224 */ /* 0x000fe200078e004f */
[----:B------:R-:W-:Y:S01]  /*1f6c0*/  FSEL R8, R7, RZ, P1 ;  /* 0x000000ff07087208 */ /* 0x000fe20000800000 */
[--C-:B------:R-:W-:Y:S01]  /*1f6d0*/  FFMA.FTZ R86, R118, UR4, -R9.reuse ;  /* 0x0000000476567c23 */ /* 0x100fe20008010809 */
[----:B------:R-:W-:Y:S01]  /*1f6e0*/  LOP3.LUT R13, R6, 0xff, RZ, 0xc0, !PT ;  /* 0x000000ff060d7812 */ /* 0x000fe200078ec0ff */
[----:B----4-:R-:W-:Y:S01]  /*1f6f0*/  FADD.FTZ R4, -R0, R132 ;  /* 0x0000008400047221 */ /* 0x010fe20000010100 */
[----:B-1----:R-:W-:Y:S01]  /*1f700*/  LOP3.LUT R12, R6, 0xffff, RZ, 0xc0, !PT ;  /* 0x0000ffff060c7812 */ /* 0x002fe200078ec0ff */
[----:B------:R-:W-:Y:S01]  /*1f710*/  FFMA.FTZ R0, R245, UR4, -R8 ;  /* 0x00000004f5007c23 */ /* 0x000fe20008010808 */
[----:B------:R-:W-:Y:S02]  /*1f720*/  IMAD.MOV.U32 R245, RZ, RZ, R208 ;  /* 0x000000fffff57224 */ /* 0x000fe400078e00d0 */
[--C-:B------:R-:W-:Y:S01]  /*1f730*/  FFMA.FTZ R208, R124, UR4, -R8.reuse ;  /* 0x000000047cd07c23 */ /* 0x100fe20008010808 */
[----:B------:R-:W-:Y:S01]  /*1f740*/  FFMA.FTZ R118, R40, UR4, -R8 ;  /* 0x0000000428767c23 */ /* 0x000fe20008010808 */
[----:B------:R1:W-:Y:S01]  /*1f750*/  MUFU.EX2 R27, R0 ;  /* 0x00000000001b7308 */ /* 0x0003e20000000800 */
[----:B------:R-:W-:Y:S01]  /*1f760*/  SHF.R.U32.HI R12, RZ, 0x8, R12 ;  /* 0x00000008ff0c7819 */ /* 0x000fe2000001160c */
[----:B------:R-:W-:Y:S01]  /*1f770*/  IMAD.MOV.U32 R132, RZ, RZ, R74 ;  /* 0x000000ffff847224 */ /* 0x000fe200078e004a */
[----:B---3--:R-:W-:Y:S01]  /*1f780*/  FSEL R2, R39, RZ, P3 ;  /* 0x000000ff27027208 */ /* 0x008fe20001800000 */
[----:B------:R-:W-:Y:S01]  /*1f790*/  FFMA.FTZ R74, R100, UR4, -R10 ;  /* 0x00000004644a7c23 */ /* 0x000fe2000801080a */
[----:B------:R-:W-:Y:S01]  /*1f7a0*/  PRMT R76, R13, 0x5410, R12 ;  /* 0x000054100d4c7816 */ /* 0x000fe2000000000c */
[----:B------:R-:W-:Y:S01]  /*1f7b0*/  FFMA.FTZ R100, R71, UR4, -R9 ;  /* 0x0000000447647c23 */ /* 0x000fe20008010809 */
[--C-:B------:R-:W-:Y:S01]  /*1f7c0*/  SHF.R.U32.HI R13, RZ, 0x10, R6.reuse ;  /* 0x00000010ff0d7819 */ /* 0x100fe20000011606 */
[----:B------:R-:W-:Y:S01]  /*1f7d0*/  FADD.FTZ R7, -R2, R133 ;  /* 0x0000008502077221 */ /* 0x000fe20000010100 */
[----:B------:R-:W-:Y:S01]  /*1f7e0*/  FMUL.FTZ R2, R36, UR4 ;  /* 0x0000000424027c20 */ /* 0x000fe20008410000 */
[----:B------:R-:W-:Y:S01]  /*1f7f0*/  SHF.R.U32.HI R12, RZ, 0x18, R6 ;  /* 0x00000018ff0c7819 */ /* 0x000fe20000011606 */
[----:B------:R-:W-:Y:S01]  /*1f800*/  IMAD.MOV.U32 R133, RZ, RZ, R75 ;  /* 0x000000ffff857224 */ /* 0x000fe200078e004b */
[----:B------:R-:W-:Y:S01]  /*1f810*/  LOP3.LUT R6, R13, 0xff, RZ, 0xc0, !PT ;  /* 0x000000ff0d067812 */ /* 0x000fe200078ec0ff */
[----:B------:R-:W-:Y:S01]  /*1f820*/  FFMA.FTZ R13, R241, UR4, -R10 ;  /* 0x00000004f10d7c23 */ /* 0x000fe2000801080a */
[----:B------:R-:W-:Y:S01]  /*1f830*/  FSEL R2, R2, RZ, P0 ;  /* 0x000000ff02027208 */ /* 0x000fe20000000000 */
[----:B------:R-:W-:Y:S01]  /*1f840*/  FFMA.FTZ R71, R120, UR4, -R8 ;  /* 0x0000000478477c23 */ /* 0x000fe20008010808 */
[----:B------:R-:W-:Y:S01]  /*1f850*/  PRMT R75, R6, 0x5410, R12 ;  /* 0x00005410064b7816 */ /* 0x000fe2000000000c */
[----:B-1----:R-:W-:Y:S01]  /*1f860*/  FFMA.FTZ R0, R244, UR4, -R8 ;  /* 0x00000004f4007c23 */ /* 0x002fe20008010808 */
[----:B------:R-:W-:Y:S02]  /*1f870*/  IMAD.MOV.U32 R40, RZ, RZ, R211 ;  /* 0x000000ffff287224 */ /* 0x000fe400078e00d3 */
[----:B------:R-:W-:Y:S01]  /*1f880*/  FFMA.FTZ R211, R123, UR4, -R2 ;  /* 0x000000047bd37c23 */ /* 0x000fe20008010802 */
[----:B------:R-:W-:Y:S01]  /*1f890*/  SHF.R.U32.HI R6, RZ, 0x8, R20 ;  /* 0x00000008ff067819 */ /* 0x000fe20000011614 */
[----:B------:R1:W3:Y:S01]  /*1f8a0*/  MUFU.EX2 R181, R0 ;  /* 0x0000000000b57308 */ /* 0x0002e20000000800 */
[----:B------:R-:W-:Y:S01]  /*1f8b0*/  LOP3.LUT R12, R11, 0xff, RZ, 0xc0, !PT ;  /* 0x000000ff0b0c7812 */ /* 0x000fe200078ec0ff */
[----:B------:R-:W-:Y:S01]  /*1f8c0*/  IMAD.MOV.U32 R20, RZ, RZ, R132 ;  /* 0x000000ffff147224 */ /* 0x000fe200078e0084 */
[----:B------:R-:W-:Y:S01]  /*1f8d0*/  PRMT R78, R21, 0x5410, R6 ;  /* 0x00005410154e7816 */ /* 0x000fe20000000006 */
[----:B------:R-:W-:Y:S01]  /*1f8e0*/  IMAD.MOV.U32 R21, RZ, RZ, R133 ;  /* 0x000000ffff157224 */ /* 0x000fe200078e0085 */
[----:B------:R-:W-:Y:S01]  /*1f8f0*/  LOP3.LUT R6, R19, 0xff, RZ, 0xc0, !PT ;  /* 0x000000ff13067812 */ /* 0x000fe200078ec0ff */
[--C-:B------:R-:W-:Y:S01]  /*1f900*/  FFMA.FTZ R19, R22, UR4, -R10.reuse ;  /* 0x0000000416137c23 */ /* 0x100fe2000801080a */
[----:B------:R-:W-:Y:S01]  /*1f910*/  LOP3.LUT R15, R14, 0xffff, RZ, 0xc0, !PT ;  /* 0x0000ffff0e0f7812 */ /* 0x000fe200078ec0ff */
[----:B------:R-:W-:Y:S01]  /*1f920*/  FFMA.FTZ R22, R187, UR4, -R10 ;  /* 0x00000004bb167c23 */ /* 0x000fe2000801080a */
[----:B------:R-:W-:Y:S01]  /*1f930*/  PRMT R79, R6, 0x5410, R18 ;  /* 0x00005410064f7816 */ /* 0x000fe20000000012 */
[--C-:B------:R-:W-:Y:S01]  /*1f940*/  FFMA.FTZ R18, R31, UR4, -R10.reuse ;  /* 0x000000041f127c23 */ /* 0x100fe2000801080a */
[----:B------:R-:W-:Y:S01]  /*1f950*/  LOP3.LUT R6, R11, 0xffff, RZ, 0xc0, !PT ;  /* 0x0000ffff0b067812 */ /* 0x000fe200078ec0ff */
[--C-:B------:R-:W-:Y:S01]  /*1f960*/  FFMA.FTZ R31, R64, UR4, -R10.reuse ;  /* 0x00000004401f7c23 */ /* 0x100fe2000801080a */
[----:B------:R-:W-:Y:S01]  /*1f970*/  LOP3.LUT R17, R14, 0xff, RZ, 0xc0, !PT ;  /* 0x000000ff0e117812 */ /* 0x000fe200078ec0ff */
[----:B------:R-:W-:Y:S01]  /*1f980*/  FFMA.FTZ R132, R23, UR4, -R10 ;  /* 0x0000000417847c23 */ /* 0x000fe2000801080a */
[----:B------:R-:W-:Y:S01]  /*1f990*/  SHF.R.U32.HI R6, RZ, 0x8, R6 ;  /* 0x00000008ff067819 */ /* 0x000fe20000011606 */
[----:B------:R-:W-:Y:S01]  /*1f9a0*/  FFMA.FTZ R23, R112, UR4, -R10 ;  /* 0x0000000470177c23 */ /* 0x000fe2000801080a */
[----:B-1----:R-:W-:Y:S01]  /*1f9b0*/  FFMA.FTZ R0, R200, UR4, -R2 ;  /* 0x00000004c8007c23 */ /* 0x002fe20008010802 */
[----:B------:R-:W-:Y:S02]  /*1f9c0*/  IMAD.MOV.U32 R120, RZ, RZ, R183 ;  /* 0x000000ffff787224 */ /* 0x000fe400078e00b7 */
[----:B------:R-:W-:Y:S01]  /*1f9d0*/  FFMA.FTZ R104, R104, UR4, -R8 ;  /* 0x0000000468687c23 */ /* 0x000fe20008010808 */
[----:B------:R1:W-:Y:S01]  /*1f9e0*/  MUFU.EX2 R183, R22 ;  /* 0x0000001600b77308 */ /* 0x0003e20000000800 */
[----:B------:R-:W-:Y:S01]  /*1f9f0*/  SHF.R.U32.HI R16, RZ, 0x10, R14 ;  /* 0x00000010ff107819 */ /* 0x000fe2000001160e */
[----:B------:R-:W-:Y:S01]  /*1fa00*/  FFMA.FTZ R112, R92, UR4, -R8 ;  /* 0x000000045c707c23 */ /* 0x000fe20008010808 */
[----:B------:R-:W-:Y:S01]  /*1fa10*/  SHF.R.U32.HI R14, RZ, 0x18, R14 ;  /* 0x00000018ff0e7819 */ /* 0x000fe2000001160e */
[----:B------:R-:W-:Y:S01]  /*1fa20*/  FFMA.FTZ R110, R110, UR4, -R2 ;  /* 0x000000046e6e7c23 */ /* 0x000fe20008010802 */
[----:B------:R-:W-:Y:S01]  /*1fa30*/  FFMA.FTZ R116, R93, UR4, -R8 ;  /* 0x000000045d747c23 */ /* 0x000fe20008010808 */
[----:B------:R-:W-:Y:S01]  /*1fa40*/  IMAD.MOV.U32 R93, RZ, RZ, R245 ;  /* 0x000000ffff5d7224 */ /* 0x000fe200078e00f5 */
[----:B------:R-:W-:Y:S03]  /*1fa50*/  PLOP3.LUT P0, PT, PT, PT, UP0, 0x80, 0x0 ;  /* 0x000000000000781c */ /* 0x000fe60003f0f008 */
[----:B------:R4:W-:Y:S10]  /*1fa60*/  MUFU.EX2 R30, R0 ;  /* 0x00000000001e7308 */ /* 0x0009f40000000800 */
[----:B------:R-:W-:Y:S01]  /*1fa70*/  MUFU.EX2 R112, R112 ;  /* 0x0000007000707308 */ /* 0x000fe20000000800 */
[----:B-1----:R-:W-:Y:S09]  /*1fa80*/  IMAD.MOV.U32 R22, RZ, RZ, R104 ;  /* 0x000000ffff167224 */ /* 0x002ff200078e0068 */
[----:B------:R-:W-:Y:S01]  /*1fa90*/  MUFU.EX2 R116, R116 ;  /* 0x0000007400747308 */ /* 0x000fe20000000800 */
[----:B----4-:R-:W-:Y:S09]  /*1faa0*/  FFMA.FTZ R0, R201, UR4, -R2 ;  /* 0x00000004c9007c23 */ /* 0x010ff20008010802 */
[----:B------:R1:W4:Y:S10]  /*1fab0*/  MUFU.EX2 R201, R0 ;  /* 0x0000000000c97308 */ /* 0x0003340000000800 */
[----:B------:R-:W-:Y:S01]  /*1fac0*/  MUFU.EX2 R110, R110 ;  /* 0x0000006e006e7308 */ /* 0x000fe20000000800 */
[--C-:B-1----:R-:W-:Y:S09]  /*1fad0*/  FFMA.FTZ R0, R240, UR4, -R8.reuse ;  /* 0x00000004f0007c23 */ /* 0x102ff20008010808 */
[----:B------:R1:W-:Y:S02]  /*1fae0*/  MUFU.EX2 R200, R0 ;  /* 0x0000000000c87308 */ /* 0x0003e40000000800 */
[----:B-1----:R-:W-:Y:S08]  /*1faf0*/  FFMA.FTZ R0, R243, UR4, -R8 ;  /* 0x00000004f3007c23 */ /* 0x002ff00008010808 */
[----:B------:R1:W4:Y:S02]  /*1fb00*/  MUFU.EX2 R243, R0 ;  /* 0x0000000000f37308 */ /* 0x0003240000000800 */
[----:B-1----:R-:W-:Y:S01]  /*1fb10*/  FFMA.FTZ R0, R232, UR4, -R2 ;  /* 0x00000004e8007c23 */ /* 0x002fe20008010802 */
[----:B------:R-:W-:Y:S01]  /*1fb20*/  IMAD.MOV.U32 R232, RZ, RZ, R80 ;  /* 0x000000ffffe87224 */ /* 0x000fe200078e0050 */
[----:B------:R-:W-:Y:S01]  /*1fb30*/  PRMT R80, R12, 0x5410, R6 ;  /* 0x000054100c507816 */ /* 0x000fe20000000006 */
[----:B------:R-:W-:Y:S05]  /*1fb40*/  FFMA.FTZ R12, R194, UR4, -R10 ;  /* 0x00000004c20c7c23 */ /* 0x000fea000801080a */
[----:B------:R1:W-:Y:S01]  /*1fb50*/  MUFU.EX2 R240, R0 ;  /* 0x0000000000f07308 */ /* 0x0003e20000000800 */
[--C-:B------:R-:W-:Y:S01]  /*1fb60*/  SHF.R.U32.HI R6, RZ, 0x10, R11.reuse ;  /* 0x00000010ff067819 */ /* 0x100fe2000001160b */
[----:B------:R-:W-:Y:S01]  /*1fb70*/  IMAD.MOV.U32 R64, RZ, RZ, R232 ;  /* 0x000000ffff407224 */ /* 0x000fe200078e00e8 */
[----:B------:R-:W-:Y:S01]  /*1fb80*/  SHF.R.U32.HI R11, RZ, 0x18, R11 ;  /* 0x00000018ff0b7819 */ /* 0x000fe2000001160b */
[----:B------:R-:W-:Y:S01]  /*1fb90*/  FFMA.FTZ R232, R119, UR4, -R9 ;  /* 0x0000000477e87c23 */ /* 0x000fe20008010809 */
[----:B------:R-:W-:Y:S01]  /*1fba0*/  LOP3.LUT R6, R6, 0xff, RZ, 0xc0, !PT ;  /* 0x000000ff06067812 */ /* 0x000fe200078ec0ff */
[----:B------:R-:W-:Y:S04]  /*1fbb0*/  IMAD.MOV.U32 R84, RZ, RZ, R64 ;  /* 0x000000ffff547224 */ /* 0x000fe800078e0040 */
[----:B------:R-:W-:Y:S01]  /*1fbc0*/  MUFU.EX2 R237, R12 ;  /* 0x0000000c00ed7308 */ /* 0x000fe20000000800 */
[----:B-1----:R-:W-:Y:S01]  /*1fbd0*/  FFMA.FTZ R0, R233, UR4, -R2 ;  /* 0x00000004e9007c23 */ /* 0x002fe20008010802 */
[----:B------:R-:W-:Y:S01]  /*1fbe0*/  IMAD.MOV.U32 R233, RZ, RZ, R81 ;  /* 0x000000ffffe97224 */ /* 0x000fe200078e0051 */
[----:B------:R-:W-:Y:S07]  /*1fbf0*/  PRMT R81, R6, 0x5410, R11 ;  /* 0x0000541006517816 */ /* 0x000fee000000000b */
[----:B------:R1:W4:Y:S01]  /*1fc00*/  MUFU.EX2 R244, R0 ;  /* 0x0000000000f47308 */ /* 0x0003220000000800 */
[----:B------:R-:W-:Y:S01]  /*1fc10*/  SHF.R.U32.HI R6, RZ, 0x8, R15 ;  /* 0x00000008ff067819 */ /* 0x000fe2000001160f */
[----:B------:R-:W-:Y:S01]  /*1fc20*/  IMAD.MOV.U32 R65, RZ, RZ, R233 ;  /* 0x000000ffff417224 */ /* 0x000fe200078e00e9 */
[----:B------:R-:W-:Y:S01]  /*1fc30*/  LOP3.LUT R11, R16, 0xff, RZ, 0xc0, !PT ;  /* 0x000000ff100b7812 */ /* 0x000fe200078ec0ff */
[----:B------:R-:W-:Y:S01]  /*1fc40*/  IMAD.MOV.U32 R16, RZ, RZ, R250 ;  /* 0x000000ffff107224 */ /* 0x000fe200078e00fa */
[----:B------:R-:W-:Y:S01]  /*1fc50*/  PRMT R127, R17, 0x5410, R6 ;  /* 0x00005410117f7816 */ /* 0x000fe20000000006 */
[----:B------:R-:W-:Y:S01]  /*1fc60*/  FFMA.FTZ R6, R170, UR4, -R9 ;  /* 0x00000004aa067c23 */ /* 0x000fe20008010809 */
[----:B------:R-:W-:Y:S03]  /*1fc70*/  PRMT R133, R11, 0x5410, R14 ;  /* 0x000054100b857816 */ /* 0x000fe6000000000e */
[----:B------:R2:W-:Y:S01]  /*1fc80*/  MUFU.EX2 R233, R13 ;  /* 0x0000000d00e97308 */ /* 0x0005e20000000800 */
[----:B------:R-:W-:Y:S02]  /*1fc90*/  IMAD.MOV.U32 R17, RZ, RZ, R251 ;  /* 0x000000ffff117224 */ /* 0x000fe400078e00fb */
[----:B------:R-:W-:Y:S01]  /*1fca0*/  FFMA.FTZ R11, R242, UR4, -R9 ;  /* 0x00000004f20b7c23 */ /* 0x000fe20008010809 */
[----:B------:R-:W-:Y:S02]  /*1fcb0*/  IMAD.MOV.U32 R251, RZ, RZ, R209 ;  /* 0x000000fffffb7224 */ /* 0x000fe400078e00d1 */
[--C-:B------:R-:W-:Y:S01]  /*1fcc0*/  FFMA.FTZ R170, R69, UR4, -R10.reuse ;  /* 0x0000000445aa7c23 */ /* 0x100fe2000801080a */
[--C-:B------:R-:W-:Y:S01]  /*1fcd0*/  FFMA.FTZ R69, R113, UR4, -R10.reuse ;  /* 0x0000000471457c23 */ /* 0x100fe2000801080a */
[----:B------:R-:W-:Y:S01]  /*1fce0*/  FFMA.FTZ R113, R87, UR4, -R9 ;  /* 0x0000000457717c23 */ /* 0x000fe20008010809 */
[----:B------:R-:W-:Y:S01]  /*1fcf0*/  IMAD.MOV.U32 R15, RZ, RZ, R21 ;  /* 0x000000ffff0f7224 */ /* 0x000fe200078e0015 */
[----:B------:R-:W-:Y:S01]  /*1fd00*/  MUFU.EX2 R250, R6 ;  /* 0x0000000600fa7308 */ /* 0x000fe20000000800 */
[--C-:B-1----:R-:W-:Y:S01]  /*1fd10*/  FFMA.FTZ R0, R168, UR4, -R10.reuse ;  /* 0x00000004a8007c23 */ /* 0x102fe2000801080a */
[----:B------:R-:W-:Y:S01]  /*1fd20*/  FFMA.FTZ R21, R35, UR4, -R10 ;  /* 0x0000000423157c23 */ /* 0x000fe2000801080a */
[--C-:B------:R-:W-:Y:S01]  /*1fd30*/  FFMA.FTZ R35, R67, UR4, -R9.reuse ;  /* 0x0000000443237c23 */ /* 0x100fe20008010809 */
[----:B------:R-:W-:Y:S01]  /*1fd40*/  FFMA.FTZ R67, R173, UR4, -R8 ;  /* 0x00000004ad437c23 */ /* 0x000fe20008010808 */
[----:B------:R-:W-:Y:S02]  /*1fd50*/  IMAD.MOV.U32 R14, RZ, RZ, R20 ;  /* 0x000000ffff0e7224 */ /* 0x000fe400078e0014 */
[----:B------:R-:W-:Y:S01]  /*1fd60*/  FFMA.FTZ R20, R180, UR4, -R9 ;  /* 0x00000004b4147c23 */ /* 0x000fe20008010809 */
[----:B------:R-:W-:Y:S02]  /*1fd70*/  IMAD.MOV.U32 R85, RZ, RZ, R65 ;  /* 0x000000ffff557224 */ /* 0x000fe400078e0041 */
[----:B------:R1:W-:Y:S01]  /*1fd80*/  MUFU.EX2 R252, R0 ;  /* 0x0000000000fc7308 */ /* 0x0003e20000000800 */
[----:B--2---:R-:W-:Y:S04]  /*1fd90*/  IMAD.WIDE.U32 R12, R251, -0x2daee0ad, RZ ;  /* 0xd2511f53fb0c7825 */ /* 0x004fe800078e00ff */
[----:B------:R-:W-:Y:S01]  /*1fda0*/  FFMA.FTZ R173, R121, UR4, -R8 ;  /* 0x0000000479ad7c23 */ /* 0x000fe20008010808 */
[----:B------:R-:W-:Y:S01]  /*1fdb0*/  FFMA.FTZ R121, R111, UR4, -R2 ;  /* 0x000000046f797c23 */ /* 0x000fe20008010802 */
[----:B------:R-:W-:Y:S01]  /*1fdc0*/  IMAD.MOV.U32 R64, RZ, RZ, R14 ;  /* 0x000000ffff407224 */ /* 0x000fe200078e000e */
[----:B------:R-:W-:Y:S01]  /*1fdd0*/  LOP3.LUT R14, R13, UR12, R84, 0x96, !PT ;  /* 0x0000000c0d0e7c12 */ /* 0x000fe2000f8e9654 */
[----:B------:R-:W-:Y:S01]  /*1fde0*/  FFMA.FTZ R13, R239, UR4, -R8 ;  /* 0x00000004ef0d7c23 */ /* 0x000fe20008010808 */
[----:B------:R-:W-:Y:S01]  /*1fdf0*/  MUFU.EX2 R187, R11 ;  /* 0x0000000b00bb7308 */ /* 0x000fe20000000800 */
[----:B------:R-:W-:Y:S01]  /*1fe00*/  FFMA.FTZ R168, R97, UR4, -R10 ;  /* 0x0000000461a87c23 */ /* 0x000fe2000801080a */
[----:B------:R-:W-:Y:S02]  /*1fe10*/  IMAD.MOV.U32 R65, RZ, RZ, R15 ;  /* 0x000000ffff417224 */ /* 0x000fe400078e000f */
[----:B------:R-:W-:Y:S01]  /*1fe20*/  FFMA.FTZ R97, R82, UR4, -R9 ;  /* 0x0000000452617c23 */ /* 0x000fe20008010809 */
[----:B------:R-:W-:Y:S02]  /*1fe30*/  IMAD.MOV.U32 R239, RZ, RZ, R17 ;  /* 0x000000ffffef7224 */ /* 0x000fe400078e0011 */
[--C-:B------:R-:W-:Y:S01]  /*1fe40*/  FFMA.FTZ R17, R193, UR4, -R9.reuse ;  /* 0x00000004c1117c23 */ /* 0x100fe20008010809 */
[----:B------:R-:W-:Y:S02]  /*1fe50*/  IMAD.MOV.U32 R82, RZ, RZ, R64 ;  /* 0x000000ffff527224 */ /* 0x000fe400078e0040 */
[--C-:B------:R-:W-:Y:S01]  /*1fe60*/  FFMA.FTZ R64, R115, UR4, -R9.reuse ;  /* 0x0000000473407c23 */ /* 0x100fe20008010809 */
[----:B------:R2:W-:Y:S01]  /*1fe70*/  MUFU.EX2 R251, R19 ;  /* 0x0000001300fb7308 */ /* 0x0005e20000000800 */
[----:B-1----:R-:W-:Y:S01]  /*1fe80*/  FFMA.FTZ R0, R169, UR4, -R10 ;  /* 0x00000004a9007c23 */ /* 0x002fe2000801080a */
[----:B------:R-:W-:Y:S01]  /*1fe90*/  FFMA.FTZ R115, R25, UR4, -R8 ;  /* 0x0000000419737c23 */ /* 0x000fe20008010808 */
[----:B------:R-:W-:Y:S01]  /*1fea0*/  FFMA.FTZ R169, R96, UR4, -R10 ;  /* 0x0000000460a97c23 */ /* 0x000fe2000801080a */
[----:B------:R-:W-:Y:S01]  /*1feb0*/  FFMA.FTZ R25, R182, UR4, -R2 ;  /* 0x00000004b6197c23 */ /* 0x000fe20008010802 */
[----:B------:R-:W-:Y:S01]  /*1fec0*/  FFMA.FTZ R96, R83, UR4, -R9 ;  /* 0x0000000453607c23 */ /* 0x000fe20008010809 */
[----:B------:R-:W-:Y:S02]  /*1fed0*/  IMAD.MOV.U32 R83, RZ, RZ, R65 ;  /* 0x000000ffff537224 */ /* 0x000fe400078e0041 */
[----:B------:R-:W-:Y:S02]  /*1fee0*/  FFMA.FTZ R65, R131, UR4, -R9 ;  /* 0x0000000483417c23 */ /* 0x000fe40008010809 */
[----:B------:R1:W-:Y:S01]  /*1fef0*/  MUFU.EX2 R210, R0 ;  /* 0x0000000000d27308 */ /* 0x0003e20000000800 */
[----:B------:R-:W-:Y:S02]  /*1ff00*/  IMAD.MOV.U32 R70, RZ, RZ, R69 ;  /* 0x000000ffff467224 */ /* 0x000fe400078e0045 */
[--C-:B------:R-:W-:Y:S01]  /*1ff10*/  FFMA.FTZ R131, R108, UR4, -R8.reuse ;  /* 0x000000046c837c23 */ /* 0x100fe20008010808 */
[----:B------:R-:W-:Y:S02]  /*1ff20*/  IMAD.MOV.U32 R69, RZ, RZ, R91 ;  /* 0x000000ffff457224 */ /* 0x000fe400078e005b */
[----:B------:R-:W-:Y:S01]  /*1ff30*/  FFMA.FTZ R91, R50, UR4, -R8 ;  /* 0x00000004325b7c23 */ /* 0x000fe20008010808 */
[--C-:B------:R-:W-:Y:S01]  /*1ff40*/  FFMA.FTZ R108, R28, UR4, -R2.reuse ;  /* 0x000000041c6c7c23 */ /* 0x100fe20008010802 */
[----:B--2---:R-:W-:Y:S02]  /*1ff50*/  FFMA.FTZ R19, R185, UR4, -R2 ;  /* 0x00000004b9137c23 */ /* 0x004fe40008010802 */
[----:B------:R-:W-:Y:S01]  /*1ff60*/  MUFU.EX2 R185, R17 ;  /* 0x0000001100b97308 */ /* 0x000fe20000000800 */
[----:B-1----:R-:W-:Y:S05]  /*1ff70*/  FSEL R0, R38, RZ, P2 ;  /* 0x000000ff26007208 */ /* 0x002fea0001000000 */
[----:B------:R-:W-:Y:S01]  /*1ff80*/  FADD.FTZ R6, -R0, R134 ;  /* 0x0000008600067221 */ /* 0x000fe20000010100 */
[--C-:B------:R-:W-:Y:S01]  /*1ff90*/  FFMA.FTZ R0, R171, UR4, -R9.reuse ;  /* 0x00000004ab007c23 */ /* 0x100fe20008010809 */
[--C-:B------:R-:W-:Y:S01]  /*1ffa0*/  FFMA.FTZ R171, R68, UR4, -R10.reuse ;  /* 0x0000000444ab7c23 */ /* 0x100fe2000801080a */
[--C-:B------:R-:W-:Y:S01]  /*1ffb0*/  FFMA.FTZ R68, R129, UR4, -R10.reuse ;  /* 0x0000000481447c23 */ /* 0x100fe2000801080a */
[----:B------:R-:W-:Y:S01]  /*1ffc0*/  FFMA.FTZ R129, R114, UR4, -R9 ;  /* 0x0000000472817c23 */ /* 0x000fe20008010809 */
[----:B------:R1:W-:Y:S01]  /*1ffd0*/  MUFU.EX2 R209, R0 ;  /* 0x0000000000d17308 */ /* 0x0003e20000000800 */
[--C-:B------:R-:W-:Y:S01]  /*1ffe0*/  FFMA.FTZ R134, R24, UR4, -R10.reuse ;  /* 0x0000000418867c23 */ /* 0x100fe2000801080a */
[----:B------:R-:W-:Y:S01]  /*1fff0*/  FFMA.FTZ R24, R128, UR4, -R10 ;  /* 0x0000000480187c23 */ /* 0x000fe2000801080a */
[----:B------:R-:W-:Y:S04]  /*20000*/  IMAD.WIDE.U32 R10, R188, -0x2daee0ad, RZ ;  /* 0xd2511f53bc0a7825 */ /* 0x000fe800078e00ff */
[----:B------:R-:W-:Y:S01]  /*20010*/  FMUL.FTZ R6, R6, UR4 ;  /* 0x0000000406067c20 */ /* 0x000fe20008410000 */
[----:B------:R-:W-:Y:S01]  /*20020*/  IMAD.MOV.U32 R188, RZ, RZ, R246 ;  /* 0x000000ffffbc7224 */ /* 0x000fe200078e00f6 */
[----:B------:R-:W-:Y:S01]  /*20030*/  LOP3.LUT R15, R11, UR25, R12, 0x96, !PT ;  /* 0x000000190b0f7c12 */ /* 0x000fe2000f8e960c */
[----:B------:R2:W-:Y:S01]  /*20040*/  MUFU.EX2 R246, R18 ;  /* 0x0000001200f67308 */ /* 0x0005e20000000800 */
[----:B------:R-:W-:Y:S01]  /*20050*/  FFMA.FTZ R12, R238, UR4, -R8 ;  /* 0x00000004ee0c7c23 */ /* 0x000fe20008010808 */
[----:B------:R-:W-:Y:S01]  /*20060*/  FFMA.FTZ R11, R231, UR4, -R2 ;  /* 0x00000004e70b7c23 */ /* 0x000fe20008010802 */
[----:B------:R-:W-:Y:S02]  /*20070*/  IMAD.MOV.U32 R128, RZ, RZ, R23 ;  /* 0x000000ffff807224 */ /* 0x000fe400078e0017 */
[--C-:B------:R-:W-:Y:S01]  /*20080*/  FFMA.FTZ R23, R192, UR4, -R8.reuse ;  /* 0x00000004c0177c23 */ /* 0x100fe20008010808 */
[----:B------:R-:W-:Y:S01]  /*20090*/  FFMA.FTZ R192, R109, UR4, -R8 ;  /* 0x000000046dc07c23 */ /* 0x000fe20008010808 */
[----:B------:R-:W-:Y:S01]  /*200a0*/  FFMA.FTZ R109, R29, UR4, -R2 ;  /* 0x000000041d6d7c23 */ /* 0x000fe20008010802 */
[----:B------:R-:W-:Y:S02]  /*200b0*/  IMAD.MOV.U32 R114, RZ, RZ, R73 ;  /* 0x000000ffff727224 */ /* 0x000fe400078e0049 */
[----:B------:R3:W-:Y:S01]  /*200c0*/  MUFU.EX2 R180, R11 ;  /* 0x0000000b00b47308 */ /* 0x0007e20000000800 */
[--C-:B-1----:R-:W-:Y:S01]  /*200d0*/  FFMA.FTZ R0, R235, UR4, -R9.reuse ;  /* 0x00000004eb007c23 */ /* 0x102fe20008010809 */
[----:B------:R-:W-:Y:S02]  /*200e0*/  IMAD.MOV.U32 R238, RZ, RZ, R16 ;  /* 0x000000ffffee7224 */ /* 0x000fe400078e0010 */
[--C-:B------:R-:W-:Y:S01]  /*200f0*/  FFMA.FTZ R16, R33, UR4, -R9.reuse ;  /* 0x0000000421107c23 */ /* 0x100fe20008010809 */
[----:B------:R-:W-:Y:S02]  /*20100*/  IMAD.MOV.U32 R87, RZ, RZ, R68 ;  /* 0x000000ffff577224 */ /* 0x000fe400078e0044 */
[----:B------:R-:W-:Y:S01]  /*20110*/  FFMA.FTZ R73, R172, UR4, -R8 ;  /* 0x00000004ac497c23 */ /* 0x000fe20008010808 */
[----:B------:R-:W-:Y:S02]  /*20120*/  IMAD.MOV.U32 R68, RZ, RZ, R90 ;  /* 0x000000ffff447224 */ /* 0x000fe400078e005a */
[----:B------:R-:W-:Y:S01]  /*20130*/  FFMA.FTZ R90, R43, UR4, -R8 ;  /* 0x000000042b5a7c23 */ /* 0x000fe20008010808 */
[----:B------:R1:W-:Y:S01]  /*20140*/  MUFU.EX2 R241, R0 ;  /* 0x0000000000f17308 */ /* 0x0003e20000000800 */
[----:B------:R-:W-:Y:S04]  /*20150*/  IMAD.WIDE.U32 R32, R14, -0x326172a9, RZ ;  /* 0xcd9e8d570e207825 */ /* 0x000fe800078e00ff */
[--C-:B------:R-:W-:Y:S01]  /*20160*/  FFMA.FTZ R14, R203, UR4, -R2.reuse ;  /* 0x00000004cb0e7c23 */ /* 0x100fe20008010802 */
[----:B--2---:R-:W-:Y:S01]  /*20170*/  FFMA.FTZ R18, R202, UR4, -R2 ;  /* 0x00000004ca127c23 */ /* 0x004fe20008010802 */
[----:B------:R-:W-:Y:S02]  /*20180*/  IMAD.MOV.U32 R43, RZ, RZ, R130 ;  /* 0x000000ffff2b7224 */ /* 0x000fe400078e0082 */
[----:B------:R-:W-:Y:S01]  /*20190*/  IMAD.MOV.U32 R124, RZ, RZ, R238 ;  /* 0x000000ffff7c7224 */ /* 0x000fe200078e00ee */
[----:B------:R2:W-:Y:S01]  /*201a0*/  MUFU.EX2 R235, R12 ;  /* 0x0000000c00eb7308 */ /* 0x0005e20000000800 */
[----:B---3--:R-:W-:Y:S01]  /*201b0*/  FFMA.FTZ R11, R103, UR4, -R9 ;  /* 0x00000004670b7c23 */ /* 0x008fe20008010809 */
[----:B------:R-:W-:Y:S02]  /*201c0*/  IMAD.MOV.U32 R50, RZ, RZ, R87 ;  /* 0x000000ffff327224 */ /* 0x000fe400078e0057 */
[--C-:B------:R-:W-:Y:S01]  /*201d0*/  FFMA.FTZ R87, R42, UR4, -R2.reuse ;  /* 0x000000042a577c23 */ /* 0x100fe20008010802 */
[----:B------:R-:W-:Y:S04]  /*201e0*/  IMAD.WIDE.U32 R28, R15, -0x326172a9, RZ ;  /* 0xcd9e8d570f1c7825 */ /* 0x000fe800078e00ff */
[----:B------:R-:W-:Y:S02]  /*201f0*/  IMAD.MOV.U32 R119, RZ, RZ, R11 ;  /* 0x000000ffff777224 */ /* 0x000fe400078e000b */
[----:B-1----:R-:W-:Y:S01]  /*20200*/  FFMA.FTZ R0, R191, UR4, -R2 ;  /* 0x00000004bf007c23 */ /* 0x002fe20008010802 */
[--C-:B------:R-:W-:Y:S01]  /*20210*/  FFMA.FTZ R11, R234, UR4, -R8.reuse ;  /* 0x00000004ea0b7c23 */ /* 0x100fe20008010808 */
[----:B------:R1:W-:Y:S01]  /*20220*/  MUFU.EX2 R191, R13 ;  /* 0x0000000d00bf7308 */ /* 0x0003e20000000800 */
[----:B------:R-:W-:Y:S02]  /*20230*/  IMAD.MOV.U32 R234, RZ, RZ, R207 ;  /* 0x000000ffffea7224 */ /* 0x000fe400078e00cf */
[----:B------:R-:W-:Y:S01]  /*20240*/  FFMA.FTZ R207, R125, UR4, -R8 ;  /* 0x000000047dcf7c23 */ /* 0x000fe20008010808 */
[----:B------:R-:W-:Y:S02]  /*20250*/  IMAD.MOV.U32 R130, RZ, RZ, R70 ;  /* 0x000000ffff827224 */ /* 0x000fe400078e0046 */
[----:B------:R-:W-:Y:S02]  /*20260*/  IMAD.MOV.U32 R92, RZ, RZ, R188 ;  /* 0x000000ffff5c7224 */ /* 0x000fe400078e00bc */
[----:B--2---:R-:W-:Y:S01]  /*20270*/  FFMA.FTZ R12, R102, UR4, -R9 ;  /* 0x00000004660c7c23 */ /* 0x004fe20008010809 */
[----:B------:R-:W-:Y:S01]  /*20280*/  IMAD.MOV.U32 R102, RZ, RZ, R59 ;  /* 0x000000ffff667224 */ /* 0x000fe200078e003b */
[----:B------:R2:W-:Y:S01]  /*20290*/  MUFU.EX2 R194, R0 ;  /* 0x0000000000c27308 */ /* 0x0005e20000000800 */
[----:B------:R-:W-:Y:S01]  /*202a0*/  FFMA.FTZ R59, R174, UR4, -R8 ;  /* 0x00000004ae3b7c23 */ /* 0x000fe20008010808 */
[----:B------:R-:W-:Y:S02]  /*202b0*/  IMAD.MOV.U32 R103, RZ, RZ, R12 ;  /* 0x000000ffff677224 */ /* 0x000fe400078e000c */
[--C-:B------:R-:W-:Y:S01]  /*202c0*/  FFMA.FTZ R12, R236, UR4, -R8.reuse ;  /* 0x00000004ec0c7c23 */ /* 0x100fe20008010808 */
[----:B------:R-:W-:Y:S01]  /*202d0*/  FFMA.FTZ R236, R105, UR4, -R8 ;  /* 0x0000000469ec7c23 */ /* 0x000fe20008010808 */
[----:B------:R-:W-:Y:S02]  /*202e0*/  IMAD.MOV.U32 R105, RZ, RZ, R86 ;  /* 0x000000ffff697224 */ /* 0x000fe400078e0056 */
[----:B------:R-:W-:Y:S01]  /*202f0*/  FFMA.FTZ R86, R41, UR4, -R2 ;  /* 0x0000000429567c23 */ /* 0x000fe20008010802 */
[----:B------:R-:W-:Y:S01]  /*20300*/  IMAD.MOV.U32 R174, RZ, RZ, R88 ;  /* 0x000000ffffae7224 */ /* 0x000fe200078e0058 */
[----:B------:R3:W-:Y:S01]  /*20310*/  MUFU.EX2 R193, R12 ;  /* 0x0000000c00c17308 */ /* 0x0007e20000000800 */
[----:B-1----:R-:W-:Y:S01]  /*20320*/  FFMA.FTZ R13, R26, UR4, -R9 ;  /* 0x000000041a0d7c23 */ /* 0x002fe20008010809 */
[----:B------:R-:W-:Y:S01]  /*20330*/  FFMA.FTZ R9, R230, UR4, -R2 ;  /* 0x00000004e6097c23 */ /* 0x000fe20008010802 */
[--C-:B------:R-:W-:Y:S01]  /*20340*/  FFMA.FTZ R26, R189, UR4, -R8.reuse ;  /* 0x00000004bd1a7c23 */ /* 0x100fe20008010808 */
[----:B------:R-:W-:Y:S01]  /*20350*/  FFMA.FTZ R88, R51, UR4, -R8 ;  /* 0x0000000433587c23 */ /* 0x000fe20008010808 */
[----:B------:R-:W-:Y:S02]  /*20360*/  IMAD.MOV.U32 R202, RZ, RZ, R174 ;  /* 0x000000ffffca7224 */ /* 0x000fe400078e00ae */
[----:B------:R-:W-:Y:S03]  /*20370*/  IMAD.MOV.U32 R51, RZ, RZ, R234 ;  /* 0x000000ffff337224 */ /* 0x000fe600078e00ea */
[----:B------:R1:W-:Y:S01]  /*20380*/  MUFU.EX2 R242, R11 ;  /* 0x0000000b00f27308 */ /* 0x0003e20000000800 */
[----:B--2---:R-:W-:Y:S01]  /*20390*/  FFMA.FTZ R0, R229, UR4, -R2 ;  /* 0x00000004e5007c23 */ /* 0x004fe20008010802 */
[----:B------:R-:W-:Y:S02]  /*203a0*/  IMAD.MOV.U32 R229, RZ, RZ, R24 ;  /* 0x000000ffffe57224 */ /* 0x000fe400078e0018 */
[----:B------:R-:W-:Y:S01]  /*203b0*/  FFMA.FTZ R24, R190, UR4, -R8 ;  /* 0x00000004be187c23 */ /* 0x000fe20008010808 */
[----:B------:R-:W-:Y:S02]  /*203c0*/  IMAD.MOV.U32 R125, RZ, RZ, R239 ;  /* 0x000000ffff7d7224 */ /* 0x000fe400078e00ef */
[----:B------:R-:W-:Y:S02]  /*203d0*/  IMAD.MOV.U32 R188, RZ, RZ, R212 ;  /* 0x000000ffffbc7224 */ /* 0x000fe400078e00d4 */
[----:B------:R-:W-:Y:S01]  /*203e0*/  FFMA.FTZ R212, R122, UR4, -R2 ;  /* 0x000000047ad47c23 */ /* 0x000fe20008010802 */
[----:B------:R2:W-:Y:S01]  /*203f0*/  MUFU.EX2 R230, R0 ;  /* 0x0000000000e67308 */ /* 0x0005e20000000800 */
[--C-:B---3--:R-:W-:Y:S01]  /*20400*/  FFMA.FTZ R12, R195, UR4, -R8.reuse ;  /* 0x00000004c30c7c23 */ /* 0x108fe20008010808 */
[----:B------:R-:W-:Y:S02]  /*20410*/  IMAD.MOV.U32 R195, RZ, RZ, R57 ;  /* 0x000000ffffc37224 */ /* 0x000fe400078e0039 */
[--C-:B------:R-:W-:Y:S01]  /*20420*/  FFMA.FTZ R57, R175, UR4, -R8.reuse ;  /* 0x00000004af397c23 */ /* 0x100fe20008010808 */
[----:B------:R-:W-:Y:S02]  /*20430*/  IMAD.MOV.U32 R175, RZ, RZ, R89 ;  /* 0x000000ffffaf7224 */ /* 0x000fe400078e0059 */
[----:B------:R-:W-:Y:S01]  /*20440*/  FFMA.FTZ R89, R72, UR4, -R8 ;  /* 0x0000000448597c23 */ /* 0x000fe20008010808 */
[----:B------:R-:W-:Y:S01]  /*20450*/  LOP3.LUT R8, R33, UR28, R196, 0x96, !PT ;  /* 0x0000001c21087c12 */ /* 0x000fe2000f8e96c4 */
[----:B------:R-:W-:Y:S01]  /*20460*/  IMAD.MOV.U32 R189, RZ, RZ, R195 ;  /* 0x000000ffffbd7224 */ /* 0x000fe200078e00c3 */
[----:B------:R-:W-:Y:S01]  /*20470*/  MUFU.EX2 R231, R9 ;  /* 0x0000000900e77308 */ /* 0x000fe20000000800 */
[----:B-1----:R-:W-:Y:S02]  /*20480*/  IMAD.MOV.U32 R11, RZ, RZ, R120 ;  /* 0x000000ffff0b7224 */ /* 0x002fe400078e0078 */
[--C-:B------:R-:W-:Y:S01]  /*20490*/  FFMA.FTZ R72, R62, UR4, -R2.reuse ;  /* 0x000000043e487c23 */ /* 0x100fe20008010802 */
[----:B------:R-:W-:Y:S02]  /*204a0*/  IMAD.MOV.U32 R203, RZ, RZ, R175 ;  /* 0x000000ffffcb7224 */ /* 0x000fe400078e00af */
[----:B------:R-:W-:Y:S02]  /*204b0*/  IMAD.MOV.U32 R175, RZ, RZ, R103 ;  /* 0x000000ffffaf7224 */ /* 0x000fe400078e0067 */
[----:B------:R-:W-:Y:S01]  /*204c0*/  FFMA.FTZ R103, R94, UR4, -R2 ;  /* 0x000000045e677c23 */ /* 0x000fe20008010802 */
[----:B------:R-:W-:Y:S01]  /*204d0*/  IMAD.MOV.U32 R120, RZ, RZ, R43 ;  /* 0x000000ffff787224 */ /* 0x000fe200078e002b */
[----:B------:R-:W-:Y:S01]  /*204e0*/  MUFU.EX2 R245, R16 ;  /* 0x0000001000f57308 */ /* 0x000fe20000000800 */
[----:B--2---:R-:W-:Y:S02]  /*204f0*/  IMAD.MOV.U32 R0, RZ, RZ, R248 ;  /* 0x000000ffff007224 */ /* 0x004fe400078e00f8 */
[----:B------:R-:W-:Y:S02]  /*20500*/  IMAD.MOV.U32 R94, RZ, RZ, R124 ;  /* 0x000000ffff5e7224 */ /* 0x000fe400078e007c */
[----:B------:R-:W-:Y:S02]  /*20510*/  IMAD.MOV.U32 R123, RZ, RZ, R0 ;  /* 0x000000ffff7b7224 */ /* 0x000fe400078e0000 */
[----:B------:R-:W-:Y:S03]  /*20520*/  IMAD.MOV.U32 R0, RZ, RZ, R105 ;  /* 0x000000ffff007224 */ /* 0x000fe600078e0069 */
[----:B------:R1:W-:Y:S01]  /*20530*/  MUFU.EX2 R248, R13 ;  /* 0x0000000d00f87308 */ /* 0x0003e20000000800 */
[----:B------:R-:W-:Y:S02]  /*20540*/  IMAD.MOV.U32 R43, RZ, RZ, R135 ;  /* 0x000000ffff2b7224 */ /* 0x000fe400078e0087 */
[----:B------:R-:W-:Y:S01]  /*20550*/  FFMA.FTZ R135, R5, UR4, -R2 ;  /* 0x0000000405877c23 */ /* 0x000fe20008010802 */
[----:B------:R-:W-:Y:S01]  /*20560*/  IMAD.MOV.U32 R124, RZ, RZ, R0 ;  /* 0x000000ffff7c7224 */ /* 0x000fe200078e0000 */
[----:B------:R-:W-:Y:S01]  /*20570*/  F2FP.BF16.F32.PACK_AB R0, R123, R249 ;  /* 0x000000f97b00723e */ /* 0x000fe200000010ff */
[----:B------:R-:W-:Y:S02]  /*20580*/  IMAD.MOV.U32 R105, RZ, RZ, R50 ;  /* 0x000000ffff697224 */ /* 0x000fe400078e0032 */
[----:B------:R-:W-:Y:S02]  /*20590*/  IMAD.MOV.U32 R50, RZ, RZ, R189 ;  /* 0x000000ffff327224 */ /* 0x000fe400078e00bd */
[----:B------:R-:W-:Y:S01]  /*205a0*/  MUFU.EX2 R182, R12 ;  /* 0x0000000c00b67308 */ /* 0x000fe20000000800 */
[----:B------:R-:W-:Y:S02]  /*205b0*/  IMAD.MOV.U32 R189, RZ, RZ, R229 ;  /* 0x000000ffffbd7224 */ /* 0x000fe400078e00e5 */
[----:B------:R-:W-:Y:S02]  /*205c0*/  IMAD.MOV.U32 R229, RZ, RZ, R206 ;  /* 0x000000ffffe57224 */ /* 0x000fe400078e00ce */
[----:B------:R-:W-:Y:S01]  /*205d0*/  FFMA.FTZ R206, R126, UR4, -R2 ;  /* 0x000000047ece7c23 */ /* 0x000fe20008010802 */
[----:B------:R-:W-:Y:S02]  /*205e0*/  IMAD.MOV.U32 R174, RZ, RZ, R102 ;  /* 0x000000ffffae7224 */ /* 0x000fe400078e0066 */
[--C-:B------:R-:W-:Y:S01]  /*205f0*/  FFMA.FTZ R102, R95, UR4, -R2.reuse ;  /* 0x000000045f667c23 */ /* 0x100fe20008010802 */
[----:B------:R-:W-:Y:S02]  /*20600*/  IMAD.MOV.U32 R195, RZ, RZ, R65 ;  /* 0x000000ffffc37224 */ /* 0x000fe400078e0041 */
[--C-:B------:R-:W-:Y:S01]  /*20610*/  FFMA.FTZ R65, R177, UR4, -R2.reuse ;  /* 0x00000004b1417c23 */ /* 0x100fe20008010802 */
[----:B-1----:R-:W2:Y:S01]  /*20620*/  LDL R13, [R1+0x4] ;  /* 0x00000400010d7983 */ /* 0x002ea20000100800 */
[----:B------:R-:W-:Y:S02]  /*20630*/  IMAD.MOV.U32 R239, RZ, RZ, R85 ;  /* 0x000000ffffef7224 */ /* 0x000fe400078e0055 */
[----:B------:R-:W-:Y:S01]  /*20640*/  FFMA.FTZ R85, R60, UR4, -R2 ;  /* 0x000000043c557c23 */ /* 0x000fe20008010802 */
[----:B------:R-:W-:Y:S02]  /*20650*/  IMAD.MOV.U32 R70, RZ, RZ, R74 ;  /* 0x000000ffff467224 */ /* 0x000fe400078e004a */
[----:B------:R-:W-:Y:S01]  /*20660*/  FFMA.FTZ R74, R63, UR4, -R2 ;  /* 0x000000043f4a7c23 */ /* 0x000fe20008010802 */
[----:B------:R-:W-:Y:S02]  /*20670*/  IMAD.MOV.U32 R234, RZ, RZ, R64 ;  /* 0x000000ffffea7224 */ /* 0x000fe400078e0040 */
[----:B------:R-:W-:Y:S01]  /*20680*/  FFMA.FTZ R64, R178, UR4, -R2 ;  /* 0x00000004b2407c23 */ /* 0x000fe20008010802 */
[----:B------:R-:W-:Y:S01]  /*20690*/  IMAD.WIDE.U32 R8, R8, -0x2daee0ad, RZ ;  /* 0xd2511f5308087825 */ /* 0x000fe200078e00ff */
[----:B------:R-:W-:Y:S03]  /*206a0*/  MUFU.EX2 R178, R14 ;  /* 0x0000000e00b27308 */ /* 0x000fe60000000800 */
[----:B------:R-:W-:Y:S01]  /*206b0*/  IMAD.MOV.U32 R62, RZ, RZ, R202 ;  /* 0x000000ffff3e7224 */ /* 0x000fe200078e00ca */
[----:B------:R-:W-:Y:S01]  /*206c0*/  LOP3.LUT R10, R9, UR21, R10, 0x96, !PT ;  /* 0x00000015090a7c12 */ /* 0x000fe2000f8e960a */
        /* <DEDUP_REMOVED lines=8> */
[----:B------:R-:W-:Y:S02]  /*20750*/  IMAD.MOV.U32 R190, RZ, RZ, R119 ;  /* 0x000000ffffbe7224 */ /* 0x000fe400078e0077 */
[----:B------:R-:W-:Y:S01]  /*20760*/  FFMA.FTZ R119, R106, UR4, -R2 ;  /* 0x000000046a777c23 */ /* 0x000fe20008010802 */
[----:B------:R-:W-:Y:S02]  /*20770*/  IMAD.MOV.U32 R172, RZ, RZ, R114 ;  /* 0x000000ffffac7224 */ /* 0x000fe400078e0072 */
[----:B------:R-:W-:Y:S01]  /*20780*/  FFMA.FTZ R114, R107, UR4, -R2 ;  /* 0x000000046b727c23 */ /* 0x000fe20008010802 */
[----:B------:R-:W-:Y:S02]  /*20790*/  IMAD.MOV.U32 R238, RZ, RZ, R84 ;  /* 0x000000ffffee7224 */ /* 0x000fe400078e0054 */
[----:B------:R-:W-:Y:S01]  /*207a0*/  FFMA.FTZ R84, R54, UR4, -R2 ;  /* 0x0000000436547c23 */ /* 0x000fe20008010802 */
[----:B------:R-:W-:Y:S01]  /*207b0*/  LOP3.LUT R2, R29, UR24, R32, 0x96, !PT ;  /* 0x000000181d027c12 */ /* 0x000fe2000f8e9620 */
[----:B------:R1:W-:Y:S01]  /*207c0*/  MUFU.EX2 R236, R35 ;  /* 0x0000002300ec7308 */ /* 0x0003e20000000800 */
[----:B------:R-:W-:Y:S02]  /*207d0*/  IMAD.MOV.U32 R29, RZ, RZ, R239 ;  /* 0x000000ffff1d7224 */ /* 0x000fe400078e00ef */
[----:B------:R-:W-:Y:S02]  /*207e0*/  IMAD.MOV.U32 R54, RZ, RZ, R92 ;  /* 0x000000ffff367224 */ /* 0x000fe400078e005c */
[----:B------:R-:W-:Y:S05]  /*207f0*/  IMAD.WIDE.U32 R16, R2, -0x2daee0ad, RZ ;  /* 0xd2511f5302107825 */ /* 0x000fea00078e00ff */
[----:B------:R-:W-:Y:S01]  /*20800*/  MUFU.EX2 R239, R31 ;  /* 0x0000001f00ef7308 */ /* 0x000fe20000000800 */
[----:B------:R-:W-:Y:S01]  /*20810*/  IMAD.MOV.U32 R92, RZ, RZ, R195 ;  /* 0x000000ffff5c7224 */ /* 0x000fe200078e00c3 */
[----:B------:R-:W-:Y:S01]  /*20820*/  LOP3.LUT R8, R17, UR19, R8, 0x96, !PT ;  /* 0x0000001311087c12 */ /* 0x000fe2000f8e9608 */
[----:B------:R-:W-:Y:S02]  /*20830*/  IMAD.MOV.U32 R17, RZ, RZ, R29 ;  /* 0x000000ffff117224 */ /* 0x000fe400078e001d */
[----:B------:R-:W-:Y:S02]  /*20840*/  IMAD.MOV.U32 R106, RZ, RZ, R94 ;  /* 0x000000ffff6a7224 */ /* 0x000fe400078e005e */
[----:B------:R-:W-:Y:S03]  /*20850*/  IMAD.WIDE.U32 R8, R8, -0x326172a9, RZ ;  /* 0xcd9e8d5708087825 */ /* 0x000fe600078e00ff */
[----:B------:R-:W-:Y:S01]  /*20860*/  MUFU.EX2 R192, R23 ;  /* 0x0000001700c07308 */ /* 0x000fe20000000800 */
[----:B------:R-:W-:Y:S01]  /*20870*/  IMAD.MOV.U32 R94, RZ, RZ, R62 ;  /* 0x000000ffff5e7224 */ /* 0x000fe200078e003e */
[----:B------:R-:W-:Y:S01]  /*20880*/  LOP3.LUT R5, R8, 0xff, RZ, 0xc0, !PT ;  /* 0x000000ff08057812 */ /* 0x000fe200078ec0ff */
[----:B-1----:R-:W-:Y:S02]  /*20890*/  IMAD.MOV.U32 R35, RZ, RZ, R17 ;  /* 0x000000ffff237224 */ /* 0x002fe400078e0011 */
[----:B------:R-:W-:Y:S05]  /*208a0*/  IMAD.MOV.U32 R95, RZ, RZ, R125 ;  /* 0x000000ffff5f7224 */ /* 0x000fea00078e007d */
[----:B------:R1:W-:Y:S01]  /*208b0*/  MUFU.EX2 R229, R20 ;  /* 0x0000001400e57308 */ /* 0x0003e20000000800 */
        /* <DEDUP_REMOVED lines=8> */
[----:B------:R-:W-:Y:S02]  /*20940*/  IMAD.MOV.U32 R177, RZ, RZ, R93 ;  /* 0x000000ffffb17224 */ /* 0x000fe400078e005d */
[----:B------:R-:W-:Y:S02]  /*20950*/  IMAD.MOV.U32 R93, RZ, RZ, R234 ;  /* 0x000000ffff5d7224 */ /* 0x000fe400078e00ea */
[----:B------:R-:W-:Y:S01]  /*20960*/  MUFU.EX2 R234, R26 ;  /* 0x0000001a00ea7308 */ /* 0x000fe20000000800 */
[----:B-1----:R-:W-:Y:S02]  /*20970*/  IMAD.MOV.U32 R20, RZ, RZ, R106 ;  /* 0x000000ffff147224 */ /* 0x002fe400078e006a */
        /* <DEDUP_REMOVED lines=9> */
[----:B---3--:R-:W-:Y:S02]  /*20a10*/  IMAD.MOV.U32 R19, RZ, RZ, R176 ;  /* 0x000000ffff137224 */ /* 0x008fe400078e00b0 */
        /* <DEDUP_REMOVED lines=16> */
[--C-:B--2---:R-:W-:Y:S01]  /*20b20*/  HSET2.LE.AND R42, R11, R13.reuse, PT ;  /* 0x0000000d0b2a7233 */ /* 0x104fe20003803000 */
[----:B------:R-:W-:Y:S01]  /*20b30*/  IMAD.WIDE.U32 R10, R10, -0x326172a9, RZ ;  /* 0xcd9e8d570a0a7825 */ /* 0x000fe200078e00ff */
[--C-:B------:R-:W-:Y:S02]  /*20b40*/  HSET2.LE.AND R43, R43, R13.reuse, PT ;  /* 0x0000000d2b2b7233 */ /* 0x100fe40003803000 */
[--C-:B------:R-:W-:Y:S02]  /*20b50*/  HSET2.LE.AND R40, R40, R13.reuse, PT ;  /* 0x0000000d28287233 */ /* 0x100fe40003803000 */
[----:B------:R-:W-:Y:S02]  /*20b60*/  LOP3.LUT R42, R42, R0, RZ, 0xc0, !PT ;  /* 0x000000002a2a7212 */ /* 0x000fe400078ec0ff */
[----:B------:R-:W-:Y:S02]  /*20b70*/  F2FP.BF16.F32.PACK_AB R0, R213, R247 ;  /* 0x000000f7d500723e */ /* 0x000fe400000010ff */
        /* <DEDUP_REMOVED lines=9> */
[----:B------:R-:W-:Y:S01]  /*20c10*/  LOP3.LUT R2, R11, UR20, R28, 0x96, !PT ;  /* 0x000000140b027c12 */ /* 0x000fe2000f8e961c */
[----:B------:R-:W-:Y:S01]  /*20c20*/  IMAD.MOV.U32 R28, RZ, RZ, R238 ;  /* 0x000000ffff1c7224 */ /* 0x000fe200078e00ee */
[----:B------:R-:W-:Y:S01]  /*20c30*/  LOP3.LUT R48, R48, R0, RZ, 0xc0, !PT ;  /* 0x0000000030307212 */ /* 0x000fe200078ec0ff */
[----:B------:R2:W-:Y:S01]  /*20c40*/  MUFU.EX2 R238, R45 ;  /* 0x0000002d00ee7308 */ /* 0x0005e20000000800 */
[----:B------:R-:W-:Y:S02]  /*20c50*/  LOP3.LUT R0, R8, 0xffff, RZ, 0xc0, !PT ;  /* 0x0000ffff08007812 */ /* 0x000fe400078ec0ff */
[----:B------:R-:W-:Y:S02]  /*20c60*/  LOP3.LUT R10, R9, UR30, R10, 0x96, !PT ;  /* 0x0000001e090a7c12 */ /* 0x000fe4000f8e960a */
[----:B------:R-:W-:Y:S02]  /*20c70*/  SHF.R.U32.HI R0, RZ, 0x8, R0 ;  /* 0x00000008ff007819 */ /* 0x000fe40000011600 */
[--C-:B------:R-:W-:Y:S02]  /*20c80*/  HSET2.LE.AND R50, R50, R13.reuse, PT ;  /* 0x0000000d32327233 */ /* 0x100fe40003803000 */
[----:B------:R-:W-:Y:S02]  /*20c90*/  PRMT R62, R5, 0x5410, R0 ;  /* 0x00005410053e7816 */ /* 0x000fe40000000000 */
[--C-:B------:R-:W-:Y:S02]  /*20ca0*/  SHF.R.U32.HI R5, RZ, 0x10, R8.reuse ;  /* 0x00000010ff057819 */ /* 0x100fe40000011608 */
[----:B------:R-:W-:Y:S02]  /*20cb0*/  SHF.R.U32.HI R8, RZ, 0x18, R8 ;  /* 0x00000018ff087819 */ /* 0x000fe40000011608 */
[----:B------:R-:W-:Y:S02]  /*20cc0*/  LOP3.LUT R5, R5, 0xff, RZ, 0xc0, !PT ;  /* 0x000000ff05057812 */ /* 0x000fe400078ec0ff */
[----:B----4-:R-:W-:Y:S02]  /*20cd0*/  F2FP.BF16.F32.PACK_AB R0, R201, R30 ;  /* 0x0000001ec900723e */ /* 0x010fe400000010ff */
[----:B------:R-:W-:Y:S01]  /*20ce0*/  PRMT R63, R5, 0x5410, R8 ;  /* 0x00005410053f7816 */ /* 0x000fe20000000008 */
[----:B------:R-:W-:Y:S01]  /*20cf0*/  IMAD.WIDE.U32 R8, R2, -0x2daee0ad, RZ ;  /* 0xd2511f5302087825 */ /* 0x000fe200078e00ff */
[----:B------:R-:W-:Y:S02]  /*20d00*/  LOP3.LUT R49, R49, R0, RZ, 0xc0, !PT ;  /* 0x0000000031317212 */ /* 0x000fe400078ec0ff */
[----:B------:R-:W-:Y:S02]  /*20d10*/  F2FP.BF16.F32.PACK_AB R0, R243, R200 ;  /* 0x000000c8f300723e */ /* 0x000fe400000010ff */
[----:B------:R-:W-:Y:S01]  /*20d20*/  LOP3.LUT R5, R9, UR17, R16, 0x96, !PT ;  /* 0x0000001109057c12 */ /* 0x000fe2000f8e9610 */
[----:B------:R-:W-:Y:S01]  /*20d30*/  IMAD.MOV.U32 R16, RZ, RZ, R28 ;  /* 0x000000ffff107224 */ /* 0x000fe200078e001c */
[----:B------:R-:W-:Y:S02]  /*20d40*/  LOP3.LUT R50, R50, R0, RZ, 0xc0, !PT ;  /* 0x0000000032327212 */ /* 0x000fe400078ec0ff */
[C---:B------:R-:W-:Y:S01]  /*20d50*/  LOP3.LUT R0, R8.reuse, 0xffff, RZ, 0xc0, !PT ;  /* 0x0000ffff08007812 */ /* 0x040fe200078ec0ff */
[----:B-1----:R-:W-:Y:S01]  /*20d60*/  IMAD.MOV.U32 R34, RZ, RZ, R16 ;  /* 0x000000ffff227224 */ /* 0x002fe200078e0010 */
[----:B------:R-:W-:Y:S01]  /*20d70*/  LOP3.LUT R2, R8, 0xff, RZ, 0xc0, !PT ;  /* 0x000000ff08027812 */ /* 0x000fe200078ec0ff */
[----:B------:R-:W3:Y:S01]  /*20d80*/  LDL.LU R9, [R1+0x40] ;  /* 0x0000400001097983 */ /* 0x000ee20000300800 */
[----:B------:R-:W-:Y:S02]  /*20d90*/  SHF.R.U32.HI R0, RZ, 0x8, R0 ;  /* 0x00000008ff007819 */ /* 0x000fe40000011600 */
[----:B------:R-:W-:Y:S01]  /*20da0*/  HSET2.LE.AND R51, R51, R13, PT ;  /* 0x0000000d33337233 */ /* 0x000fe20003803000 */
[----:B------:R-:W4:Y:S01]  /*20db0*/  LDL.LU R18, [R1+0x44] ;  /* 0x0000440001127983 */ /* 0x000f220000300800 */
[----:B------:R-:W-:Y:S01]  /*20dc0*/  PRMT R70, R2, 0x5410, R0 ;  /* 0x0000541002467816 */ /* 0x000fe20000000000 */
[----:B------:R-:W-:Y:S01]  /*20dd0*/  IMAD.MOV.U32 R13, RZ, RZ, R21 ;  /* 0x000000ffff0d7224 */ /* 0x000fe200078e0015 */
[--C-:B------:R-:W-:Y:S01]  /*20de0*/  SHF.R.U32.HI R0, RZ, 0x10, R8.reuse ;  /* 0x00000010ff007819 */ /* 0x100fe20000011608 */
[----:B------:R-:W-:Y:S01]  /*20df0*/  IMAD.MOV.U32 R21, RZ, RZ, R33 ;  /* 0x000000ffff157224 */ /* 0x000fe200078e0021 */
[----:B------:R-:W-:Y:S01]  /*20e00*/  F2FP.BF16.F32.PACK_AB R2, R244, R240 ;  /* 0x000000f0f402723e */ /* 0x000fe200000010ff */
[----:B------:R-:W-:Y:S01]  /*20e10*/  IMAD.MOV.U32 R23, RZ, RZ, R13 ;  /* 0x000000ffff177224 */ /* 0x000fe200078e000d */
[----:B------:R-:W-:Y:S01]  /*20e20*/  SHF.R.U32.HI R8, RZ, 0x18, R8 ;  /* 0x00000018ff087819 */ /* 0x000fe20000011608 */
[----:B------:R-:W-:Y:S01]  /*20e30*/  IMAD.MOV.U32 R11, RZ, RZ, R21 ;  /* 0x000000ffff0b7224 */ /* 0x000fe200078e0015 */
[----:B------:R-:W-:Y:S01]  /*20e40*/  LOP3.LUT R0, R0, 0xff, RZ, 0xc0, !PT ;  /* 0x000000ff00007812 */ /* 0x000fe200078ec0ff */
[----:B------:R-:W-:Y:S01]  /*20e50*/  IMAD.MOV.U32 R21, RZ, RZ, R174 ;  /* 0x000000ffff157224 */ /* 0x000fe200078e00ae */
[----:B------:R-:W-:Y:S01]  /*20e60*/  LOP3.LUT R51, R51, R2, RZ, 0xc0, !PT ;  /* 0x0000000233337212 */ /* 0x000fe200078ec0ff */
[----:B------:R-:W-:Y:S01]  /*20e70*/  IMAD.MOV.U32 R33, RZ, RZ, R175 ;  /* 0x000000ffff217224 */ /* 0x000fe200078e00af */
[----:B------:R-:W-:Y:S01]  /*20e80*/  LOP3.LUT R2, R10, 0xffff, RZ, 0xc0, !PT ;  /* 0x0000ffff0a027812 */ /* 0x000fe200078ec0ff */
[----:B------:R-:W-:Y:S01]  /*20e90*/  IMAD.MOV.U32 R175, RZ, RZ, R184 ;  /* 0x000000ffffaf7224 */ /* 0x000fe200078e00b8 */
[----:B------:R-:W-:Y:S01]  /*20ea0*/  PRMT R71, R0, 0x5410, R8 ;  /* 0x0000541000477816 */ /* 0x000fe20000000008 */
[----:B------:R-:W-:Y:S01]  /*20eb0*/  FMUL.FTZ R0, R3, UR4 ;  /* 0x0000000403007c20 */ /* 0x000fe20008410000 */
[----:B------:R-:W-:Y:S01]  /*20ec0*/  LOP3.LUT R3, R10, 0xff, RZ, 0xc0, !PT ;  /* 0x000000ff0a037812 */ /* 0x000fe200078ec0ff */
[----:B--2---:R-:W-:Y:S01]  /*20ed0*/  IMAD.MOV.U32 R45, RZ, RZ, R33 ;  /* 0x000000ffff2d7224 */ /* 0x004fe200078e0021 */
[----:B------:R-:W-:Y:S01]  /*20ee0*/  SHF.R.U32.HI R2, RZ, 0x8, R2 ;  /* 0x00000008ff027819 */ /* 0x000fe20000011602 */
[----:B------:R-:W-:Y:S01]  /*20ef0*/  IMAD.MOV.U32 R174, RZ, RZ, R190 ;  /* 0x000000ffffae7224 */ /* 0x000fe200078e00be */
[----:B------:R-:W-:Y:S02]  /*20f00*/  MUFU.EX2 R184, R47 ;  /* 0x0000002f00b87308 */ /* 0x000fe40000000800 */
[----:B------:R-:W-:Y:S02]  /*20f10*/  PRMT R60, R3, 0x5410, R2 ;  /* 0x00005410033c7816 */ /* 0x000fe40000000002 */
[--C-:B------:R-:W-:Y:S02]  /*20f20*/  SHF.R.U32.HI R2, RZ, 0x10, R10.reuse ;  /* 0x00000010ff027819 */ /* 0x100fe4000001160a */
[----:B------:R-:W-:Y:S02]  /*20f30*/  SHF.R.U32.HI R10, RZ, 0x18, R10 ;  /* 0x00000018ff0a7819 */ /* 0x000fe4000001160a */
[----:B------:R-:W-:Y:S02]  /*20f40*/  LOP3.LUT R2, R2, 0xff, RZ, 0xc0, !PT ;  /* 0x000000ff02027812 */ /* 0x000fe400078ec0ff */
[----:B------:R-:W1:Y:S01]  /*20f50*/  MUFU.EX2 R0, R0 ;  /* 0x0000000000007308 */ /* 0x000e620000000800 */
[C---:B------:R-:W-:Y:S02]  /*20f60*/  LOP3.LUT R3, R5.reuse, 0xff, RZ, 0xc0, !PT ;  /* 0x000000ff05037812 */ /* 0x040fe400078ec0ff */
[----:B------:R-:W-:Y:S01]  /*20f70*/  PRMT R61, R2, 0x5410, R10 ;  /* 0x00005410023d7816 */ /* 0x000fe2000000000a */
[----:B------:R-:W-:Y:S01]  /*20f80*/  IMAD.MOV.U32 R10, RZ, RZ, R20 ;  /* 0x000000ffff0a7224 */ /* 0x000fe200078e0014 */
[----:B------:R-:W-:Y:S01]  /*20f90*/  LOP3.LUT R2, R5, 0xffff, RZ, 0xc0, !PT ;  /* 0x0000ffff05027812 */ /* 0x000fe200078ec0ff */
[----:B------:R-:W-:Y:S02]  /*20fa0*/  IMAD.MOV.U32 R20, RZ, RZ, R106 ;  /* 0x000000ffff147224 */ /* 0x000fe400078e006a */
[----:B------:R-:W-:Y:S01]  /*20fb0*/  IMAD.MOV.U32 R106, RZ, RZ, R177 ;  /* 0x000000ffff6a7224 */ /* 0x000fe200078e00b1 */
[----:B------:R-:W-:Y:S01]  /*20fc0*/  SHF.R.U32.HI R2, RZ, 0x8, R2 ;  /* 0x00000008ff027819 */ /* 0x000fe20000011602 */
[----:B------:R-:W-:Y:S01]  /*20fd0*/  IMAD.MOV.U32 R177, RZ, RZ, R105 ;  /* 0x000000ffffb17224 */ /* 0x000fe200078e0069 */
[----:B------:R-:W-:Y:S01]  /*20fe0*/  MUFU.EX2 R190, R52 ;  /* 0x0000003400be7308 */ /* 0x000fe20000000800 */
[----:B------:R-:W-:Y:S02]  /*20ff0*/  IMAD.MOV.U32 R105, RZ, RZ, R172 ;  /* 0x000000ffff697224 */ /* 0x000fe400078e00ac */
[----:B------:R-:W-:Y:S01]  /*21000*/  IMAD.MOV.U32 R172, RZ, RZ, R68 ;  /* 0x000000ffffac7224 */ /* 0x000fe200078e0044 */
[----:B------:R-:W-:Y:S01]  /*21010*/  PRMT R68, R3, 0x5410, R2 ;  /* 0x0000541003447816 */ /* 0x000fe20000000002 */
[----:B------:R-:W-:Y:S01]  /*21020*/  FMUL.FTZ R2, R4, UR4 ;  /* 0x0000000404027c20 */ /* 0x000fe20008410000 */
[--C-:B------:R-:W-:Y:S01]  /*21030*/  SHF.R.U32.HI R4, RZ, 0x10, R5.reuse ;  /* 0x00000010ff047819 */ /* 0x100fe20000011605 */
[----:B-1----:R-:W-:Y:S01]  /*21040*/  FMUL.FTZ R12, R0, R144 ;  /* 0x00000090000c7220 */ /* 0x002fe20000410000 */
[----:B------:R-:W-:Y:S02]  /*21050*/  SHF.R.U32.HI R5, RZ, 0x18, R5 ;  /* 0x00000018ff057819 */ /* 0x000fe40000011605 */
[----:B------:R1:W2:Y:S01]  /*21060*/  MUFU.EX2 R3, R2 ;  /* 0x0000000200037308 */ /* 0x0002a20000000800 */
[----:B------:R-:W-:Y:S01]  /*21070*/  LOP3.LUT R4, R4, 0xff, RZ, 0xc0, !PT ;  /* 0x000000ff04047812 */ /* 0x000fe200078ec0ff */
[----:B------:R-:W-:Y:S02]  /*21080*/  IMAD.MOV.U32 R144, RZ, RZ, R17 ;  /* 0x000000ffff907224 */ /* 0x000fe400078e0011 */
[C---:B------:R-:W-:Y:S01]  /*21090*/  FMUL.FTZ R8, R0.reuse, R152 ;  /* 0x0000009800087220 */ /* 0x040fe20000410000 */
[----:B------:R-:W-:Y:S01]  /*210a0*/  FMUL.FTZ R13, R0, R145 ;  /* 0x00000091000d7220 */ /* 0x000fe20000410000 */
[----:B------:R-:W-:Y:S01]  /*210b0*/  PRMT R69, R4, 0x5410, R5 ;  /* 0x0000541004457816 */ /* 0x000fe20000000005 */
[----:B------:R-:W-:Y:S02]  /*210c0*/  IMAD.MOV.U32 R4, RZ, RZ, R10 ;  /* 0x000000ffff047224 */ /* 0x000fe400078e000a */
[C---:B------:R-:W-:Y:S01]  /*210d0*/  FMUL.FTZ R29, R0.reuse, R137 ;  /* 0x00000089001d7220 */ /* 0x040fe20000410000 */
[----:B------:R-:W-:Y:S02]  /*210e0*/  IMAD.MOV.U32 R5, RZ, RZ, R11 ;  /* 0x000000ffff057224 */ /* 0x000fe400078e000b */
[C---:B------:R-:W-:Y:S01]  /*210f0*/  FMUL.FTZ R25, R0.reuse, R141 ;  /* 0x0000008d00197220 */ /* 0x040fe20000410000 */
[----:B------:R-:W-:Y:S02]  /*21100*/  IMAD.MOV.U32 R16, RZ, RZ, R20 ;  /* 0x000000ffff107224 */ /* 0x000fe400078e0014 */
[C---:B------:R-:W-:Y:S01]  /*21110*/  FMUL.FTZ R28, R0.reuse, R136 ;  /* 0x00000088001c7220 */ /* 0x040fe20000410000 */
[----:B------:R-:W-:Y:S02]  /*21120*/  IMAD.MOV.U32 R20, RZ, RZ, R93 ;  /* 0x000000ffff147224 */ /* 0x000fe400078e005d */
[----:B------:R-:W-:Y:S01]  /*21130*/  FMUL.FTZ R24, R0, R140 ;  /* 0x0000008c00187220 */ /* 0x000fe20000410000 */
[----:B------:R-:W-:Y:S01]  /*21140*/  IMAD.MOV.U32 R152, RZ, RZ, R32 ;  /* 0x000000ffff987224 */ /* 0x000fe200078e0020 */
[----:B------:R-:W-:Y:S01]  /*21150*/  MUFU.EX2 R105, R105 ;  /* 0x0000006900697308 */ /* 0x000fe20000000800 */
[----:B------:R-:W-:Y:S02]  /*21160*/  IMAD.MOV.U32 R145, RZ, RZ, R144 ;  /* 0x000000ffff917224 */ /* 0x000fe400078e0090 */
[----:B-1----:R-:W-:Y:S01]  /*21170*/  FMUL.FTZ R2, R7, UR4 ;  /* 0x0000000407027c20 */ /* 0x002fe20008410000 */
[C---:B--2---:R-:W-:Y:S01]  /*21180*/  FMUL.FTZ R10, R3.reuse, R154 ;  /* 0x0000009a030a7220 */ /* 0x044fe20000410000 */
[----:B------:R-:W2:Y:S01]  /*21190*/  LDL.LU R7, [R1+0x48] ;  /* 0x0000480001077983 */ /* 0x000ea20000300800 */
[C---:B------:R-:W-:Y:S01]  /*211a0*/  FMUL.FTZ R11, R3.reuse, R155 ;  /* 0x0000009b030b7220 */ /* 0x040fe20000410000 */
[C---:B------:R-:W-:Y:S01]  /*211b0*/  FMUL.FTZ R15, R3.reuse, R147 ;  /* 0x00000093030f7220 */ /* 0x040fe20000410000 */
[C---:B------:R-:W-:Y:S02]  /*211c0*/  FMUL.FTZ R26, R3.reuse, R142 ;  /* 0x0000008e031a7220 */ /* 0x040fe40000410000 */
[----:B------:R-:W1:Y:S01]  /*211d0*/  MUFU.EX2 R2, R2 ;  /* 0x0000000200027308 */ /* 0x000e620000000800 */
[C---:B------:R-:W-:Y:S01]  /*211e0*/  FMUL.FTZ R31, R3.reuse, R139 ;  /* 0x0000008b031f7220 */ /* 0x040fe20000410000 */
        /* <DEDUP_REMOVED lines=8> */
[C---:B-1----:R-:W-:Y:S01]  /*21270*/  FMUL.FTZ R17, R2.reuse, R161 ;  /* 0x000000a102117220 */ /* 0x042fe20000410000 */
[C---:B------:R-:W-:Y:S01]  /*21280*/  FMUL.FTZ R16, R2.reuse, R160 ;  /* 0x000000a002107220 */ /* 0x040fe20000410000 */
[C---:B------:R-:W-:Y:S01]  /*21290*/  FMUL.FTZ R4, R2.reuse, R164 ;  /* 0x000000a402047220 */ /* 0x040fe20000410000 */
[----:B------:R-:W-:Y:S01]  /*212a0*/  MUFU.EX2 R160, R57 ;  /* 0x0000003900a07308 */ /* 0x000fe20000000800 */
[C---:B------:R-:W-:Y:S01]  /*212b0*/  FMUL.FTZ R5, R2.reuse, R165 ;  /* 0x000000a502057220 */ /* 0x040fe20000410000 */
[C---:B------:R-:W-:Y:S01]  /*212c0*/  FMUL.FTZ R21, R2.reuse, R157 ;  /* 0x0000009d02157220 */ /* 0x040fe20000410000 */
[C---:B------:R-:W-:Y:S01]  /*212d0*/  FMUL.FTZ R32, R2.reuse, R148 ;  /* 0x0000009402207220 */ /* 0x040fe20000410000 */
[----:B------:R-:W-:Y:S01]  /*212e0*/  FMUL.FTZ R33, R2, R149 ;  /* 0x0000009502217220 */ /* 0x000fe20000410000 */
[----:B------:R-:W-:Y:S02]  /*212f0*/  IMAD.MOV.U32 R154, RZ, RZ, R140 ;  /* 0x000000ffff9a7224 */ /* 0x000fe400078e008c */
[----:B------:R-:W-:Y:S03]  /*21300*/  IMAD.MOV.U32 R145, RZ, RZ, R35 ;  /* 0x000000ffff917224 */ /* 0x000fe600078e0023 */
[----:B------:R-:W-:Y:S01]  /*21310*/  MUFU.EX2 R173, R64 ;  /* 0x0000004000ad7308 */ /* 0x000fe20000000800 */
[----:B------:R-:W-:Y:S09]  /*21320*/  IMAD.MOV.U32 R157, RZ, RZ, R83 ;  /* 0x000000ffff9d7224 */ /* 0x000ff200078e0053 */
[----:B------:R-:W-:Y:S10]  /*21330*/  MUFU.EX2 R165, R74 ;  /* 0x0000004a00a57308 */ /* 0x000ff40000000800 */
[----:B------:R1:W-:Y:S01]  /*21340*/  MUFU.EX2 R164, R88 ;  /* 0x0000005800a47308 */ /* 0x0003e20000000800 */
[C---:B---3--:R-:W-:Y:S01]  /*21350*/  FFMA.FTZ R104, R0.reuse, R9, R27 ;  /* 0x0000000900687223 */ /* 0x048fe2000001001b */
[C---:B------:R-:W-:Y:S01]  /*21360*/  FMUL.FTZ R27, R3.reuse, R143 ;  /* 0x0000008f031b7220 */ /* 0x040fe20000410000 */
[----:B------:R-:W-:Y:S01]  /*21370*/  FMUL.FTZ R9, R0, R153 ;  /* 0x0000009900097220 */ /* 0x000fe20000410000 */
[----:B------:R-:W-:Y:S02]  /*21380*/  IMAD.MOV.U32 R153, RZ, RZ, R20 ;  /* 0x000000ffff997224 */ /* 0x000fe400078e0014 */
[C---:B----4-:R-:W-:Y:S01]  /*21390*/  FFMA.FTZ R120, R3.reuse, R18, R30 ;  /* 0x0000001203787223 */ /* 0x050fe2000001001e */
[----:B------:R-:W-:Y:S02]  /*213a0*/  IMAD.MOV.U32 R18, RZ, RZ, R14 ;  /* 0x000000ffff127224 */ /* 0x000fe400078e000e */
[C---:B------:R-:W-:Y:S01]  /*213b0*/  FMUL.FTZ R14, R3.reuse, R146 ;  /* 0x00000092030e7220 */ /* 0x040fe20000410000 */
[----:B------:R-:W-:Y:S01]  /*213c0*/  FMUL.FTZ R30, R3, R138 ;  /* 0x0000008a031e7220 */ /* 0x000fe20000410000 */
[----:B------:R-:W-:Y:S01]  /*213d0*/  IMAD.MOV.U32 R144, RZ, RZ, R153 ;  /* 0x000000ffff907224 */ /* 0x000fe200078e0099 */
[----:B------:R-:W3:Y:S01]  /*213e0*/  LDL.LU R3, [R1+0x4c] ;  /* 0x00004c0001037983 */ /* 0x000ee20000300800 */
[----:B------:R-:W-:Y:S01]  /*213f0*/  IMAD.MOV.U32 R153, RZ, RZ, R152 ;  /* 0x000000ffff997224 */ /* 0x000fe200078e0098 */
[----:B------:R-:W4:Y:S01]  /*21400*/  MUFU.EX2 R0, R6 ;  /* 0x0000000600007308 */ /* 0x000f220000000800 */
[----:B------:R-:W-:Y:S01]  /*21410*/  IMAD.MOV.U32 R136, RZ, RZ, R144 ;  /* 0x000000ffff887224 */ /* 0x000fe200078e0090 */
[----:B------:R-:W3:Y:S01]  /*21420*/  LDL R161, [R1+0x4] ;  /* 0x0000040001a17983 */ /* 0x000ee20000100800 */
[----:B------:R-:W-:Y:S02]  /*21430*/  IMAD.MOV.U32 R147, RZ, RZ, R153 ;  /* 0x000000ffff937224 */ /* 0x000fe400078e0099 */
[----:B------:R-:W-:Y:S01]  /*21440*/  FMUL.FTZ R20, R2, R156 ;  /* 0x0000009c02147220 */ /* 0x000fe20000410000 */
[----:B------:R-:W-:Y:S02]  /*21450*/  IMAD.MOV.U32 R144, RZ, RZ, R34 ;  /* 0x000000ffff907224 */ /* 0x000fe400078e0022 */
[----:B------:R-:W-:Y:S02]  /*21460*/  IMAD.MOV.U32 R143, RZ, RZ, R23 ;  /* 0x000000ffff8f7224 */ /* 0x000fe400078e0017 */
[----:B------:R-:W-:Y:S02]  /*21470*/  IMAD.MOV.U32 R138, RZ, RZ, R172 ;  /* 0x000000ffff8a7224 */ /* 0x000fe400078e00ac */
[----:B------:R-:W-:Y:S01]  /*21480*/  MUFU.EX2 R172, R67 ;  /* 0x0000004300ac7308 */ /* 0x000fe20000000800 */
[----:B------:R-:W-:Y:S04]  /*21490*/  IMAD.MOV.U32 R156, RZ, RZ, R82 ;  /* 0x000000ffff9c7224 */ /* 0x000fe800078e0052 */
[----:B-1----:R-:W-:Y:S02]  /*214a0*/  IMAD.MOV.U32 R88, RZ, RZ, R156 ;  /* 0x000000ffff587224 */ /* 0x002fe400078e009c */
[C---:B----4-:R-:W-:Y:S01]  /*214b0*/  FMUL.FTZ R22, R0.reuse, R158 ;  /* 0x0000009e00167220 */ /* 0x050fe20000410000 */
[C---:B------:R-:W-:Y:S01]  /*214c0*/  FMUL.FTZ R6, R0.reuse, R166 ;  /* 0x000000a600067220 */ /* 0x040fe20000410000 */
[C---:B------:R-:W-:Y:S01]  /*214d0*/  FMUL.FTZ R23, R0.reuse, R159 ;  /* 0x0000009f00177220 */ /* 0x040fe20000410000 */
[C---:B------:R-:W-:Y:S01]  /*214e0*/  FMUL.FTZ R34, R0.reuse, R150 ;  /* 0x0000009600227220 */ /* 0x040fe20000410000 */
[----:B------:R-:W-:Y:S01]  /*214f0*/  FMUL.FTZ R35, R0, R151 ;  /* 0x0000009700237220 */ /* 0x000fe20000410000 */
[----:B------:R-:W-:Y:S01]  /*21500*/  MUFU.EX2 R166, R72 ;  /* 0x0000004800a67308 */ /* 0x000fe20000000800 */
[----:B------:R-:W-:Y:S02]  /*21510*/  IMAD.MOV.U32 R150, RZ, RZ, R142 ;  /* 0x000000ffff967224 */ /* 0x000fe400078e008e */
[----:B------:R-:W-:Y:S07]  /*21520*/  IMAD.MOV.U32 R151, RZ, RZ, R143 ;  /* 0x000000ffff977224 */ /* 0x000fee00078e008f */
[----:B------:R1:W-:Y:S02]  /*21530*/  MUFU.EX2 R159, R90 ;  /* 0x0000005a009f7308 */ /* 0x0003e40000000800 */
[----:B-1----:R-:W-:Y:S02]  /*21540*/  IMAD.MOV.U32 R90, RZ, RZ, R138 ;  /* 0x000000ffff5a7224 */ /* 0x002fe400078e008a */
[----:B--2---:R-:W-:Y:S01]  /*21550*/  FFMA.FTZ R93, R2, R7, R46 ;  /* 0x00000007025d7223 */ /* 0x004fe2000001002e */
[----:B------:R-:W-:Y:S01]  /*21560*/  F2FP.BF16.F32.PACK_AB R2, R210, R252 ;  /* 0x000000fcd202723e */ /* 0x000fe200000010ff */
[----:B------:R-:W-:Y:S04]  /*21570*/  IMAD.MOV.U32 R7, RZ, RZ, R94 ;  /* 0x000000ffff077224 */ /* 0x000fe800078e005e */
[----:B------:R-:W-:Y:S02]  /*21580*/  IMAD.MOV.U32 R152, RZ, RZ, R7 ;  /* 0x000000ffff987224 */ /* 0x000fe400078e0007 */
[----:B------:R-:W-:Y:S02]  /*21590*/  IMAD.MOV.U32 R7, RZ, RZ, R19 ;  /* 0x000000ffff077224 */ /* 0x000fe400078e0013 */
[----:B------:R-:W-:Y:S02]  /*215a0*/  IMAD.MOV.U32 R19, RZ, RZ, R18 ;  /* 0x000000ffff137224 */ /* 0x000fe400078e0012 */
[----:B------:R-:W-:Y:S02]  /*215b0*/  IMAD.MOV.U32 R18, RZ, RZ, R122 ;  /* 0x000000ffff127224 */ /* 0x000fe400078e007a */
[----:B------:R-:W-:Y:S02]  /*215c0*/  IMAD.MOV.U32 R122, RZ, RZ, R106 ;  /* 0x000000ffff7a7224 */ /* 0x000fe400078e006a */
[----:B------:R-:W-:Y:S02]  /*215d0*/  IMAD.MOV.U32 R146, RZ, RZ, R18 ;  /* 0x000000ffff927224 */ /* 0x000fe400078e0012 */
[C---:B------:R-:W-:Y:S01]  /*215e0*/  FMUL.FTZ R18, R0.reuse, R162 ;  /* 0x000000a200127220 */ /* 0x040fe20000410000 */
[----:B------:R-:W-:Y:S02]  /*215f0*/  IMAD.MOV.U32 R137, RZ, RZ, R122 ;  /* 0x000000ffff897224 */ /* 0x000fe400078e007a */
[----:B------:R-:W-:Y:S02]  /*21600*/  IMAD.MOV.U32 R122, RZ, RZ, R177 ;  /* 0x000000ffff7a7224 */ /* 0x000fe400078e00b1 */
[----:B------:R-:W1:Y:S01]  /*21610*/  MUFU.EX2 R177, R55 ;  /* 0x0000003700b17308 */ /* 0x000e620000000800 */
[----:B------:R-:W-:Y:S02]  /*21620*/  IMAD.MOV.U32 R106, RZ, RZ, R54 ;  /* 0x000000ffff6a7224 */ /* 0x000fe400078e0036 */
[----:B------:R-:W-:Y:S02]  /*21630*/  IMAD.MOV.U32 R140, RZ, RZ, R7 ;  /* 0x000000ffff8c7224 */ /* 0x000fe400078e0007 */
[C---:B------:R-:W-:Y:S01]  /*21640*/  FMUL.FTZ R7, R0.reuse, R167 ;  /* 0x000000a700077220 */ /* 0x040fe20000410000 */
[----:B------:R-:W-:Y:S02]  /*21650*/  IMAD.MOV.U32 R162, RZ, RZ, R154 ;  /* 0x000000ffffa27224 */ /* 0x000fe400078e009a */
[----:B------:R-:W-:Y:S02]  /*21660*/  IMAD.MOV.U32 R153, RZ, RZ, R152 ;  /* 0x000000ffff997224 */ /* 0x000fe400078e0098 */
[----:B------:R-:W-:Y:S01]  /*21670*/  MUFU.EX2 R167, R73 ;  /* 0x0000004900a77308 */ /* 0x000fe20000000800 */
[----:B------:R-:W-:Y:S02]  /*21680*/  IMAD.MOV.U32 R152, RZ, RZ, R19 ;  /* 0x000000ffff987224 */ /* 0x000fe400078e0013 */
[C---:B------:R-:W-:Y:S01]  /*21690*/  FMUL.FTZ R19, R0.reuse, R163 ;  /* 0x000000a300137220 */ /* 0x040fe20000410000 */
[----:B------:R-:W-:Y:S06]  /*216a0*/  IMAD.MOV.U32 R163, RZ, RZ, R155 ;  /* 0x000000ffffa37224 */ /* 0x000fec00078e009b */
[----:B------:R-:W-:Y:S10]  /*216b0*/  MUFU.EX2 R122, R122 ;  /* 0x0000007a007a7308 */ /* 0x000ff40000000800 */
[----:B------:R2:W-:Y:S02]  /*216c0*/  MUFU.EX2 R155, R84 ;  /* 0x00000054009b7308 */ /* 0x0005e40000000800 */
[----:B--2---:R-:W-:Y:S02]  /*216d0*/  IMAD.MOV.U32 R84, RZ, RZ, R162 ;  /* 0x000000ffff547224 */ /* 0x004fe400078e00a2 */
[----:B------:R-:W-:Y:S06]  /*216e0*/  IMAD.MOV.U32 R162, RZ, RZ, R152 ;  /* 0x000000ffffa27224 */ /* 0x000fec00078e0098 */
[----:B------:R2:W-:Y:S01]  /*216f0*/  MUFU.EX2 R152, R87 ;  /* 0x0000005700987308 */ /* 0x0005e20000000800 */
[----:B------:R-:W-:Y:S02]  /*21700*/  IMAD.MOV.U32 R84, RZ, RZ, R88 ;  /* 0x000000ffff547224 */ /* 0x000fe400078e0058 */
[----:B--2---:R-:W-:Y:S02]  /*21710*/  IMAD.MOV.U32 R87, RZ, RZ, R145 ;  /* 0x000000ffff577224 */ /* 0x004fe400078e0091 */
[----:B------:R-:W-:Y:S02]  /*21720*/  IMAD.MOV.U32 R145, RZ, RZ, R92 ;  /* 0x000000ffff917224 */ /* 0x000fe400078e005c */
[----:B---3--:R-:W-:Y:S01]  /*21730*/  FFMA.FTZ R94, R0, R3, R44 ;  /* 0x00000003005e7223 */ /* 0x008fe2000001002c */
[----:B------:R-:W-:Y:S02]  /*21740*/  F2FP.BF16.F32.PACK_AB R3, R241, R187 ;  /* 0x000000bbf103723e */ /* 0x000fe400000010ff */
[----:B------:R-:W-:Y:S02]  /*21750*/  F2FP.BF16.F32.PACK_AB R0, R209, R250 ;  /* 0x000000fad100723e */ /* 0x000fe400000010ff */
[--C-:B------:R-:W-:Y:S01]  /*21760*/  HSET2.LE.AND R55, R147, R161.reuse, PT ;  /* 0x000000a193377233 */ /* 0x100fe20003803000 */
[----:B------:R-:W-:Y:S01]  /*21770*/  IMAD.MOV.U32 R147, RZ, RZ, R146 ;  /* 0x000000ffff937224 */ /* 0x000fe200078e0092 */
        /* <DEDUP_REMOVED lines=27> */
[----:B------:R2:W3:Y:S01]  /*21930*/  MUFU.EX2 R175, R59 ;  /* 0x0000003b00af7308 */ /* 0x0004e20000000800 */
[--C-:B------:R-:W-:Y:S01]  /*21940*/  HSET2.LE.AND R56, R56, R161.reuse, PT ;  /* 0x000000a138387233 */ /* 0x100fe20003803000 */
[----:B------:R-:W-:Y:S01]  /*21950*/  IMAD.MOV.U32 R158, RZ, RZ, R137 ;  /* 0x000000ffff9e7224 */ /* 0x000fe200078e0089 */
[----:B------:R-:W-:Y:S01]  /*21960*/  F2FP.BF16.F32.PACK_AB R0, R194, R180 ;  /* 0x000000b4c200723e */ /* 0x000fe200000010ff */
[----:B------:R-:W-:Y:S01]  /*21970*/  IMAD.MOV.U32 R137, RZ, RZ, R174 ;  /* 0x000000ffff897224 */ /* 0x000fe200078e00ae */
[----:B------:R-:W-:Y:S01]  /*21980*/  F2FP.BF16.F32.PACK_AB R2, R202, R183 ;  /* 0x000000b7ca02723e */ /* 0x000fe200000010ff */
[----:B------:R4:W5:Y:S01]  /*21990*/  LDL.LU R214, [R1+0xc8] ;  /* 0x0000c80001d67983 */ /* 0x0009620000300800 */
[----:B------:R-:W-:Y:S03]  /*219a0*/  F2FP.BF16.F32.PACK_AB R44, R235, R191 ;  /* 0x000000bfeb2c723e */ /* 0x000fe600000010ff */
[----:B------:R1:W4:Y:S01]  /*219b0*/  MUFU.EX2 R174, R65 ;  /* 0x0000004100ae7308 */ /* 0x0003220000000800 */
[----:B------:R-:W-:Y:S01]  /*219c0*/  LOP3.LUT R57, R57, R0, RZ, 0xc0, !PT ;  /* 0x0000000039397212 */ /* 0x000fe200078ec0ff */
[----:B------:R-:W-:Y:S01]  /*219d0*/  IMAD.MOV.U32 R148, RZ, RZ, R146 ;  /* 0x000000ffff947224 */ /* 0x000fe200078e0092 */
[--C-:B------:R-:W-:Y:S01]  /*219e0*/  HSET2.LE.AND R62, R62, R161.reuse, PT ;  /* 0x000000a13e3e7233 */ /* 0x100fe20003803000 */
[----:B------:R-:W-:Y:S01]  /*219f0*/  IMAD.MOV.U32 R154, RZ, RZ, R153 ;  /* 0x000000ffff9a7224 */ /* 0x000fe200078e0099 */
[----:B------:R-:W-:Y:S01]  /*21a00*/  LOP3.LUT R60, R60, R2, RZ, 0xc0, !PT ;  /* 0x000000023c3c7212 */ /* 0x000fe200078ec0ff */
[----:B------:R-:W-:Y:S01]  /*21a10*/  IMAD.MOV.U32 R146, RZ, RZ, R45 ;  /* 0x000000ffff927224 */ /* 0x000fe200078e002d */
[--C-:B------:R-:W-:Y:S03]  /*21a20*/  HSET2.LE.AND R64, R76, R161.reuse, PT ;  /* 0x000000a14c407233 */ /* 0x100fe60003803000 */
[----:B------:R3:W4:Y:S01]  /*21a30*/  MUFU.EX2 R153, R89 ;  /* 0x0000005900997308 */ /* 0x0007220000000800 */
[--C-:B--2---:R-:W-:Y:S01]  /*21a40*/  HSET2.LE.AND R59, R147, R161.reuse, PT ;  /* 0x000000a1933b7233 */ /* 0x104fe20003803000 */
[----:B------:R-:W-:Y:S01]  /*21a50*/  IMAD.MOV.U32 R142, RZ, RZ, R47 ;  /* 0x000000ffff8e7224 */ /* 0x000fe200078e002f */
[----:B------:R-:W-:Y:S02]  /*21a60*/  LOP3.LUT R56, R56, R44, RZ, 0xc0, !PT ;  /* 0x0000002c38387212 */ /* 0x000fe400078ec0ff */
[----:B------:R-:W-:Y:S01]  /*21a70*/  F2FP.BF16.F32.PACK_AB R0, R251, R246 ;  /* 0x000000f6fb00723e */ /* 0x000fe200000010ff */
[----:B------:R-:W-:Y:S01]  /*21a80*/  IMAD.MOV.U32 R143, RZ, RZ, R142 ;  /* 0x000000ffff8f7224 */ /* 0x000fe200078e008e */
[----:B------:R-:W-:Y:S01]  /*21a90*/  LOP3.LUT R59, R59, R3, RZ, 0xc0, !PT ;  /* 0x000000033b3b7212 */ /* 0x000fe200078ec0ff */
[----:B------:R-:W-:Y:S01]  /*21aa0*/  IMAD.U32 R3, RZ, RZ, UR43 ;  /* 0x0000002bff037e24 */ /* 0x000fe2000f8e00ff */
[--C-:B------:R-:W-:Y:S01]  /*21ab0*/  HSET2.LE.AND R66, R78, R161.reuse, PT ;  /* 0x000000a14e427233 */ /* 0x100fe20003803000 */
[----:B------:R2:W4:Y:S01]  /*21ac0*/  MUFU.EX2 R147, R85 ;  /* 0x0000005500937308 */ /* 0x0005220000000800 */
[--C-:B-1----:R-:W-:Y:S02]  /*21ad0*/  HSET2.LE.AND R65, R75, R161.reuse, PT ;  /* 0x000000a14b417233 */ /* 0x102fe40003803000 */
[----:B------:R-:W-:Y:S02]  /*21ae0*/  LOP3.LUT R45, R163, UR27, R3, 0x96, !PT ;  /* 0x0000001ba32d7c12 */ /* 0x000fe4000f8e9603 */
[----:B------:R-:W-:Y:S02]  /*21af0*/  F2FP.BF16.F32.PACK_AB R2, R192, R182 ;  /* 0x000000b6c002723e */ /* 0x000fe400000010ff */
[----:B------:R-:W-:Y:S01]  /*21b00*/  F2FP.BF16.F32.PACK_AB R3, R188, R178 ;  /* 0x000000b2bc03723e */ /* 0x000fe200000010ff */
[----:B------:R-:W-:Y:S01]  /*21b10*/  IMAD.WIDE.U32 R46, R45, -0x326172a9, RZ ;  /* 0xcd9e8d572d2e7825 */ /* 0x000fe200078e00ff */
[----:B------:R-:W-:Y:S01]  /*21b20*/  F2FP.BF16.F32.PACK_AB R44, R234, R189 ;  /* 0x000000bdea2c723e */ /* 0x000fe200000010ff */
[----:B------:R-:W-:Y:S01]  /*21b30*/  MUFU.EX2 R142, R134 ;  /* 0x00000086008e7308 */ /* 0x000fe20000000800 */
[----:B------:R-:W-:Y:S01]  /*21b40*/  LOP3.LUT R62, R62, R0, RZ, 0xc0, !PT ;  /* 0x000000003e3e7212 */ /* 0x000fe200078ec0ff */
[----:B---3--:R-:W-:Y:S01]  /*21b50*/  IMAD.MOV.U32 R89, RZ, RZ, R157 ;  /* 0x000000ffff597224 */ /* 0x008fe200078e009d */
[--C-:B------:R-:W-:Y:S02]  /*21b60*/  HSET2.LE.AND R63, R63, R161.reuse, PT ;  /* 0x000000a13f3f7233 */ /* 0x100fe40003803000 */
[----:B------:R-:W-:Y:S02]  /*21b70*/  LOP3.LUT R64, R64, R2, RZ, 0xc0, !PT ;  /* 0x0000000240407212 */ /* 0x000fe400078ec0ff */
[--C-:B------:R-:W-:Y:S01]  /*21b80*/  HSET2.LE.AND R70, R70, R161.reuse, PT ;  /* 0x000000a146467233 */ /* 0x100fe20003803000 */
[----:B--2---:R-:W-:Y:S01]  /*21b90*/  IMAD.MOV.U32 R85, RZ, RZ, R163 ;  /* 0x000000ffff557224 */ /* 0x004fe200078e00a3 */
[----:B------:R-:W-:Y:S01]  /*21ba0*/  F2FP.BF16.F32.PACK_AB R0, R248, R245 ;  /* 0x000000f5f800723e */ /* 0x000fe200000010ff */
[----:B------:R-:W-:Y:S01]  /*21bb0*/  IMAD.MOV.U32 R163, RZ, RZ, R137 ;  /* 0x000000ffffa37224 */ /* 0x000fe200078e0089 */
[----:B------:R-:W-:Y:S01]  /*21bc0*/  LOP3.LUT R65, R65, R3, RZ, 0xc0, !PT ;  /* 0x0000000341417212 */ /* 0x000fe200078ec0ff */
[----:B------:R-:W-:Y:S01]  /*21bd0*/  IMAD.MOV.U32 R137, RZ, RZ, R126 ;  /* 0x000000ffff897224 */ /* 0x000fe200078e007e */
[----:B------:R-:W-:Y:S01]  /*21be0*/  LOP3.LUT R66, R66, R44, RZ, 0xc0, !PT ;  /* 0x0000002c42427212 */ /* 0x000fe200078ec0ff */
[----:B------:R-:W-:Y:S01]  /*21bf0*/  IMAD.MOV.U32 R126, RZ, RZ, R107 ;  /* 0x000000ffff7e7224 */ /* 0x000fe200078e006b */
[----:B------:R-:W-:Y:S01]  /*21c00*/  F2FP.BF16.F32.PACK_AB R2, R238, R239 ;  /* 0x000000efee02723e */ /* 0x000fe200000010ff */
[----:B------:R1:W2:Y:S01]  /*21c10*/  MUFU.EX2 R157, R91 ;  /* 0x0000005b009d7308 */ /* 0x0002a20000000800 */
[--C-:B------:R-:W-:Y:S02]  /*21c20*/  HSET2.LE.AND R71, R71, R161.reuse, PT ;  /* 0x000000a147477233 */ /* 0x100fe40003803000 */
[----:B------:R-:W-:Y:S02]  /*21c30*/  F2FP.BF16.F32.PACK_AB R3, R236, R232 ;  /* 0x000000e8ec03723e */ /* 0x000fe400000010ff */
[----:B------:R-:W-:Y:S02]  /*21c40*/  LOP3.LUT R44, R47, UR36, R150, 0x96, !PT ;  /* 0x000000242f2c7c12 */ /* 0x000fe4000f8e9696 */
[----:B------:R-:W-:Y:S03]  /*21c50*/  LOP3.LUT R63, R63, R0, RZ, 0xc0, !PT ;  /* 0x000000003f3f7212 */ /* 0x000fe600078ec0ff */
[----:B------:R3:W-:Y:S01]  /*21c60*/  MUFU.EX2 R134, R170 ;  /* 0x000000aa00867308 */ /* 0x0007e20000000800 */
[--C-:B------:R-:W-:Y:S02]  /*21c70*/  HSET2.LE.AND R61, R61, R161.reuse, PT ;  /* 0x000000a13d3d7233 */ /* 0x100fe40003803000 */
[--C-:B------:R-:W-:Y:S02]  /*21c80*/  HSET2.LE.AND R67, R79, R161.reuse, PT ;  /* 0x000000a14f437233 */ /* 0x100fe40003803000 */
[----:B------:R-:W-:Y:S02]  /*21c90*/  LOP3.LUT R70, R70, R2, RZ, 0xc0, !PT ;  /* 0x0000000246467212 */ /* 0x000fe400078ec0ff */
[--C-:B------:R-:W-:Y:S02]  /*21ca0*/  HSET2.LE.AND R69, R69, R161.reuse, PT ;  /* 0x000000a145457233 */ /* 0x100fe40003803000 */
[----:B------:R-:W-:Y:S01]  /*21cb0*/  F2FP.BF16.F32.PACK_AB R0, R229, R185 ;  /* 0x000000b9e500723e */ /* 0x000fe200000010ff */
[----:B-1----:R-:W-:Y:S01]  /*21cc0*/  IMAD.MOV.U32 R91, RZ, RZ, R139 ;  /* 0x000000ffff5b7224 */ /* 0x002fe200078e008b */
[----:B------:R-:W-:Y:S01]  /*21cd0*/  LOP3.LUT R71, R71, R3, RZ, 0xc0, !PT ;  /* 0x0000000347477212 */ /* 0x000fe200078ec0ff */
[----:B------:R-:W-:Y:S01]  /*21ce0*/  IMAD.MOV.U32 R139, RZ, RZ, R140 ;  /* 0x000000ffff8b7224 */ /* 0x000fe200078e008c */
[----:B------:R-:W-:Y:S01]  /*21cf0*/  LOP3.LUT R78, R47, UR36, R138, 0x96, !PT ;  /* 0x000000242f4e7c12 */ /* 0x000fe2000f8e968a */
[----:B------:R-:W-:Y:S01]  /*21d00*/  IMAD.MOV.U32 R138, RZ, RZ, R154 ;  /* 0x000000ffff8a7224 */ /* 0x000fe200078e009a */
[----:B------:R-:W-:Y:S01]  /*21d10*/  LOP3.LUT R79, R197, UR13, R46, 0x96, !PT ;  /* 0x0000000dc54f7c12 */ /* 0x000fe2000f8e962e */
[----:B------:R1:W2:Y:S01]  /*21d20*/  MUFU.EX2 R154, R86 ;  /* 0x00000056009a7308 */ /* 0x0002a20000000800 */
[--C-:B------:R-:W-:Y:S01]  /*21d30*/  HSET2.LE.AND R72, R80, R161.reuse, PT ;  /* 0x000000a150487233 */ /* 0x100fe20003803000 */
[----:B---3--:R-:W-:Y:S01]  /*21d40*/  IMAD.MOV.U32 R170, RZ, RZ, R90 ;  /* 0x000000ffffaa7224 */ /* 0x008fe200078e005a */
[----:B------:R-:W-:Y:S02]  /*21d50*/  F2FP.BF16.F32.PACK_AB R2, R177, R176 ;  /* 0x000000b0b102723e */ /* 0x000fe400000010ff */
[----:B------:R-:W-:Y:S01]  /*21d60*/  LOP3.LUT R45, R199, UR13, R46, 0x96, !PT ;  /* 0x0000000dc72d7c12 */ /* 0x000fe2000f8e962e */
[----:B------:R-:W-:Y:S01]  /*21d70*/  IMAD.WIDE.U32 R46, R44, -0x2daee0ad, RZ ;  /* 0xd2511f532c2e7825 */ /* 0x000fe200078e00ff */
[----:B------:R-:W-:Y:S03]  /*21d80*/  F2FP.BF16.F32.PACK_AB R3, R175, R160 ;  /* 0x000000a0af03723e */ /* 0x000fe600000010ff */
[----:B------:R3:W-:Y:S01]  /*21d90*/  MUFU.EX2 R140, R97 ;  /* 0x00000061008c7308 */ /* 0x0007e20000000800 */
[----:B------:R-:W-:Y:S01]  /*21da0*/  LOP3.LUT R61, R61, R0, RZ, 0xc0, !PT ;  /* 0x000000003d3d7212 */ /* 0x000fe200078ec0ff */
[----:B------:R-:W-:Y:S01]  /*21db0*/  IMAD.WIDE.U32 R76, R45, -0x2daee0ad, RZ ;  /* 0xd2511f532d4c7825 */ /* 0x000fe200078e00ff */
[----:B------:R-:W-:Y:S02]  /*21dc0*/  LOP3.LUT R69, R69, R2, RZ, 0xc0, !PT ;  /* 0x0000000245457212 */ /* 0x000fe400078ec0ff */
[--C-:B------:R-:W-:Y:S01]  /*21dd0*/  HSET2.LE.AND R74, R127, R161.reuse, PT ;  /* 0x000000a17f4a7233 */ /* 0x100fe20003803000 */
[----:B------:R-:W-:Y:S01]  /*21de0*/  IMAD.MOV.U32 R127, RZ, RZ, R146 ;  /* 0x000000ffff7f7224 */ /* 0x000fe200078e0092 */
[----:B------:R-:W-:Y:S03]  /*21df0*/  F2FP.BF16.F32.PACK_AB R0, R203, R195 ;  /* 0x000000c3cb00723e */ /* 0x000fe600000010ff */
[----:B------:R4:W-:Y:S01]  /*21e00*/  MUFU.EX2 R146, R168 ;  /* 0x000000a800927308 */ /* 0x0009e20000000800 */
[----:B------:R-:W-:Y:S01]  /*21e10*/  LOP3.LUT R72, R72, R3, RZ, 0xc0, !PT ;  /* 0x0000000348487212 */ /* 0x000fe200078ec0ff */
[----:B-1----:R-:W-:Y:S01]  /*21e20*/  IMAD.MOV.U32 R86, RZ, RZ, R144 ;  /* 0x000000ffff567224 */ /* 0x002fe200078e0090 */
[----:B------:R-:W-:Y:S02]  /*21e30*/  F2FP.BF16.F32.PACK_AB R2, R167, R172 ;  /* 0x000000aca702723e */ /* 0x000fe400000010ff */
[----:B------:R-:W-:Y:S01]  /*21e40*/  LOP3.LUT R3, R47, UR12, R156, 0x96, !PT ;  /* 0x0000000c2f037c12 */ /* 0x000fe2000f8e969c */
[----:B------:R-:W-:Y:S01]  /*21e50*/  IMAD.MOV.U32 R156, RZ, RZ, R141 ;  /* 0x000000ffff9c7224 */ /* 0x000fe200078e008d */
[----:B------:R-:W-:Y:S03]  /*21e60*/  LOP3.LUT R67, R67, R0, RZ, 0xc0, !PT ;  /* 0x0000000043437212 */ /* 0x000fe600078ec0ff */
[----:B------:R1:W2:Y:S01]  /*21e70*/  MUFU.EX2 R144, R132 ;  /* 0x0000008400907308 */ /* 0x0002a20000000800 */
[--C-:B------:R-:W-:Y:S01]  /*21e80*/  HSET2.LE.AND R68, R68, R161.reuse, PT ;  /* 0x000000a144447233 */ /* 0x100fe20003803000 */
[----:B------:R-:W-:Y:S01]  /*21e90*/  IMAD.WIDE.U32 R44, R3, -0x326172a9, RZ ;  /* 0xcd9e8d57032c7825 */ /* 0x000fe200078e00ff */
[----:B------:R-:W-:Y:S02]  /*21ea0*/  LOP3.LUT R74, R74, R2, RZ, 0xc0, !PT ;  /* 0x000000024a4a7212 */ /* 0x000fe400078ec0ff */
[----:B------:R-:W-:Y:S01]  /*21eb0*/  F2FP.BF16.F32.PACK_AB R0, R190, R184 ;  /* 0x000000b8be00723e */ /* 0x000fe200000010ff */
[----:B---3--:R-:W-:Y:S01]  /*21ec0*/  IMAD.MOV.U32 R97, RZ, RZ, R143 ;  /* 0x000000ffff617224 */ /* 0x008fe200078e008f */
[----:B------:R-:W-:Y:S03]  /*21ed0*/  LOP3.LUT R2, R77, UR25, R46, 0x96, !PT ;  /* 0x000000194d027c12 */ /* 0x000fe6000f8e962e */
[----:B------:R3:W2:Y:S01]  /*21ee0*/  MUFU.EX2 R141, R96 ;  /* 0x00000060008d7308 */ /* 0x0006a20000000800 */
[----:B------:R-:W-:Y:S01]  /*21ef0*/  LOP3.LUT R68, R68, R0, RZ, 0xc0, !PT ;  /* 0x0000000044447212 */ /* 0x000fe200078ec0ff */
[----:B----4-:R-:W-:Y:S01]  /*21f00*/  IMAD.MOV.U32 R168, RZ, RZ, R124 ;  /* 0x000000ffffa87224 */ /* 0x010fe200078e007c */
[--C-:B------:R-:W-:Y:S01]  /*21f10*/  HSET2.LE.AND R73, R81, R161.reuse, PT ;  /* 0x000000a151497233 */ /* 0x100fe20003803000 */
[----:B------:R-:W-:Y:S01]  /*21f20*/  IMAD.MOV.U32 R124, RZ, RZ, R131 ;  /* 0x000000ffff7c7224 */ /* 0x000fe200078e0083 */
[----:B------:R-:W-:Y:S01]  /*21f30*/  F2FP.BF16.F32.PACK_AB R0, R174, R173 ;  /* 0x000000adae00723e */ /* 0x000fe200000010ff */
[----:B------:R-:W-:Y:S01]  /*21f40*/  IMAD.WIDE.U32 R46, R2, -0x326172a9, RZ ;  /* 0xcd9e8d57022e7825 */ /* 0x000fe200078e00ff */
[----:B------:R-:W-:Y:S03]  /*21f50*/  LOP3.LUT R2, R45, UR28, R198, 0x96, !PT ;  /* 0x0000001c2d027c12 */ /* 0x000fe6000f8e96c6 */
[----:B------:R4:W-:Y:S01]  /*21f60*/  MUFU.EX2 R131, R101 ;  /* 0x0000006500837308 */ /* 0x0009e20000000800 */
[----:B------:R-:W-:Y:S01]  /*21f70*/  LOP3.LUT R73, R73, R0, RZ, 0xc0, !PT ;  /* 0x0000000049497212 */ /* 0x000fe200078ec0ff */
[----:B-1----:R-:W-:Y:S01]  /*21f80*/  IMAD.MOV.U32 R132, RZ, RZ, R86 ;  /* 0x000000ffff847224 */ /* 0x002fe200078e0056 */
[--C-:B------:R-:W-:Y:S01]  /*21f90*/  HSET2.LE.AND R75, R133, R161.reuse, PT ;  /* 0x000000a1854b7233 */ /* 0x100fe20003803000 */
[----:B------:R-:W-:Y:S01]  /*21fa0*/  IMAD.WIDE.U32 R2, R2, -0x2daee0ad, RZ ;  /* 0xd2511f5302027825 */ /* 0x000fe200078e00ff */
[----:B------:R-:W-:Y:S05]  /*21fb0*/  F2FP.BF16.F32.PACK_AB R0, R165, R166 ;  /* 0x000000a6a500723e */ /* 0x000fea00000010ff */
[----:B------:R1:W-:Y:S01]  /*21fc0*/  MUFU.EX2 R143, R98 ;  /* 0x00000062008f7308 */ /* 0x0003e20000000800 */
[----:B------:R-:W-:Y:S01]  /*21fd0*/  LOP3.LUT R75, R75, R0, RZ, 0xc0, !PT ;  /* 0x000000004b4b7212 */ /* 0x000fe200078ec0ff */
[----:B---3--:R-:W-:Y:S01]  /*21fe0*/  IMAD.MOV.U32 R96, RZ, RZ, R138 ;  /* 0x000000ffff607224 */ /* 0x008fe200078e008a */
[----:B------:R-:W-:Y:S01]  /*21ff0*/  LOP3.LUT R0, R47, UR24, R44, 0x96, !PT ;  /* 0x000000182f007c12 */ /* 0x000fe2000f8e962c */
[----:B------:R-:W-:Y:S01]  /*22000*/  IMAD.MOV.U32 R138, RZ, RZ, R136 ;  /* 0x000000ffff8a7224 */ /* 0x000fe200078e0088 */
[----:B------:R-:W-:Y:S01]  /*22010*/  LOP3.LUT R44, R3, UR21, R76, 0x96, !PT ;  /* 0x00000015032c7c12 */ /* 0x000fe2000f8e964c */
[----:B------:R-:W-:Y:S02]  /*22020*/  IMAD.MOV.U32 R133, RZ, RZ, R87 ;  /* 0x000000ffff857224 */ /* 0x000fe400078e0057 */
[----:B------:R-:W-:Y:S02]  /*22030*/  IMAD.MOV.U32 R136, RZ, RZ, R111 ;  /* 0x000000ffff887224 */ /* 0x000fe400078e006f */
[----:B------:R-:W-:Y:S04]  /*22040*/  IMAD.WIDE.U32 R44, R44, -0x326172a9, RZ ;  /* 0xcd9e8d572c2c7825 */ /* 0x000fe800078e00ff */
[----:B------:R-:W-:Y:S01]  /*22050*/  IMAD.MOV.U32 R111, RZ, RZ, R95 ;  /* 0x000000ffff6f7224 */ /* 0x000fe200078e005f */
[----:B------:R-:W-:Y:S01]  /*22060*/  LOP3.LUT R45, R45, UR20, R46, 0x96, !PT ;  /* 0x000000142d2d7c12 */ /* 0x000fe2000f8e962e */
[----:B------:R-:W-:Y:S04]  /*22070*/  IMAD.WIDE.U32 R46, R0, -0x2daee0ad, RZ ;  /* 0xd2511f53002e7825 */ /* 0x000fe800078e00ff */
[----:B----4-:R-:W-:Y:S01]  /*22080*/  IMAD.MOV.U32 R101, RZ, RZ, R129 ;  /* 0x000000ffff657224 */ /* 0x010fe200078e0081 */
[----:B------:R-:W-:Y:S01]  /*22090*/  LOP3.LUT R2, R47, UR19, R2, 0x96, !PT ;  /* 0x000000132f027c12 */ /* 0x000fe2000f8e9602 */
[----:B-1----:R-:W-:Y:S01]  /*220a0*/  IMAD.MOV.U32 R98, RZ, RZ, R132 ;  /* 0x000000ffff627224 */ /* 0x002fe200078e0084 */
[----:B------:R-:W-:Y:S03]  /*220b0*/  MUFU.EX2 R111, R111 ;  /* 0x0000006f006f7308 */ /* 0x000fe60000000800 */
[----:B------:R-:W-:Y:S05]  /*220c0*/  IMAD.WIDE.U32 R2, R2, -0x326172a9, RZ ;  /* 0xcd9e8d5702027825 */ /* 0x000fea00078e00ff */
[----:B------:R-:W-:Y:S02]  /*220d0*/  LOP3.LUT R44, R3, UR30, R44, 0x96, !PT ;  /* 0x0000001e032c7c12 */ /* 0x000fe4000f8e962c */
[----:B------:R1:W-:Y:S01]  /*220e0*/  MUFU.EX2 R132, R171 ;  /* 0x000000ab00847308 */ /* 0x0003e20000000800 */
        /* <DEDUP_REMOVED lines=8> */
[--C-:B------:R-:W-:Y:S01]  /*22170*/  HSET2.LE.AND R80, R80, R161.reuse, PT ;  /* 0x000000a150507233 */ /* 0x100fe20003803000 */
[----:B-1----:R-:W-:Y:S01]  /*22180*/  IMAD.MOV.U32 R171, RZ, RZ, R91 ;  /* 0x000000ffffab7224 */ /* 0x002fe200078e005b */
[----:B------:R-:W-:Y:S01]  /*22190*/  PRMT R81, R81, 0x5410, R44 ;  /* 0x0000541051517816 */ /* 0x000fe2000000002c */
[----:B------:R-:W-:Y:S01]  /*221a0*/  IMAD.MOV.U32 R171, RZ, RZ, R158 ;  /* 0x000000ffffab7224 */ /* 0x000fe200078e009e */
        /* <DEDUP_REMOVED lines=13> */
[----:B------:R-:W-:Y:S02]  /*22280*/  PRMT R83, R83, 0x5410, R77 ;  /* 0x0000541053537816 */ /* 0x000fe4000000004d */
[----:B--2---:R-:W-:Y:S02]  /*22290*/  F2FP.BF16.F32.PACK_AB R0, R159, R157 ;  /* 0x0000009d9f00723e */ /* 0x004fe400000010ff */
        /* <DEDUP_REMOVED lines=11> */
[----:B------:R-:W-:Y:S01]  /*22350*/  LOP3.LUT R0, R45, 0xff, RZ, 0xc0, !PT ;  /* 0x000000ff2d007812 */ /* 0x000fe200078ec0ff */
[----:B------:R-:W-:Y:S03]  /*22360*/  IMAD.WIDE.U32 R44, R79, -0x2daee0ad, RZ ;  /* 0xd2511f534f2c7825 */ /* 0x000fe600078e00ff */
        /* <DEDUP_REMOVED lines=14> */
[----:B------:R-:W-:Y:S02]  /*22450*/  LOP3.LUT R47, R45, UR20, R78, 0x96, !PT ;  /* 0x000000142d2f7c12 */ /* 0x000fe4000f8e964e */
[--C-:B------:R-:W-:Y:S02]  /*22460*/  SHF.R.U32.HI R79, RZ, 0x10, R2.reuse ;  /* 0x00000010ff4f7819 */ /* 0x100fe40000011602 */
[C---:B------:R-:W-:Y:S02]  /*22470*/  LOP3.LUT R78, R2.reuse, 0xffff, RZ, 0xc0, !PT ;  /* 0x0000ffff024e7812 */ /* 0x040fe400078ec0ff */
[----:B------:R-:W-:Y:S02]  /*22480*/  LOP3.LUT R0, R2, 0xff, RZ, 0xc0, !PT ;  /* 0x000000ff02007812 */ /* 0x000fe400078ec0ff */
[----:B------:R-:W-:Y:S02]  /*22490*/  SHF.R.U32.HI R2, RZ, 0x18, R2 ;  /* 0x00000018ff027819 */ /* 0x000fe40000011602 */
[----:B------:R-:W-:Y:S02]  /*224a0*/  LOP3.LUT R79, R79, 0xff, RZ, 0xc0, !PT ;  /* 0x000000ff4f4f7812 */ /* 0x000fe400078ec0ff */
[----:B------:R-:W-:Y:S02]  /*224b0*/  LOP3.LUT R45, R3, UR30, R44, 0x96, !PT ;  /* 0x0000001e032d7c12 */ /* 0x000fe4000f8e962c */
[----:B------:R-:W-:Y:S01]  /*224c0*/  PRMT R79, R79, 0x5410, R2 ;  /* 0x000054104f4f7816 */ /* 0x000fe20000000002 */
[----:B------:R-:W-:Y:S01]  /*224d0*/  IMAD.WIDE.U32 R2, R47, -0x2daee0ad, RZ ;  /* 0xd2511f532f027825 */ /* 0x000fe200078e00ff */
[----:B------:R-:W-:Y:S02]  /*224e0*/  SHF.R.U32.HI R78, RZ, 0x8, R78 ;  /* 0x00000008ff4e7819 */ /* 0x000fe4000001164e */
[----:B------:R-:W-:Y:S01]  /*224f0*/  SHF.R.U32.HI R77, RZ, 0x10, R45 ;  /* 0x00000010ff4d7819 */ /* 0x000fe2000001162d */
[----:B------:R-:W-:Y:S01]  /*22500*/  IMAD.MOV.U32 R47, RZ, RZ, R145 ;  /* 0x000000ffff2f7224 */ /* 0x000fe200078e0091 */
[----:B------:R-:W-:Y:S01]  /*22510*/  PRMT R78, R0, 0x5410, R78 ;  /* 0x00005410004e7816 */ /* 0x000fe2000000004e */
[----:B------:R1:W2:Y:S01]  /*22520*/  MUFU.EX2 R145, R169 ;  /* 0x000000a900917308 */ /* 0x0002a20000000800 */
[----:B------:R-:W-:Y:S02]  /*22530*/  F2FP.BF16.F32.PACK_AB R0, R144, R142 ;  /* 0x0000008e9000723e */ /* 0x000fe400000010ff */
[--C-:B------:R-:W-:Y:S02]  /*22540*/  HSET2.LE.AND R79, R79, R161.reuse, PT ;  /* 0x000000a14f4f7233 */ /* 0x100fe40003803000 */
[--C-:B------:R-:W-:Y:S02]  /*22550*/  HSET2.LE.AND R78, R78, R161.reuse, PT ;  /* 0x000000a14e4e7233 */ /* 0x100fe40003803000 */
[----:B------:R-:W-:Y:S02]  /*22560*/  LOP3.LUT R86, R2, 0xff, RZ, 0xc0, !PT ;  /* 0x000000ff02567812 */ /* 0x000fe400078ec0ff */
[----:B------:R-:W-:Y:S02]  /*22570*/  SHF.R.U32.HI R87, RZ, 0x10, R2 ;  /* 0x00000010ff577819 */ /* 0x000fe40000011602 */
[----:B------:R-:W-:Y:S02]  /*22580*/  LOP3.LUT R78, R78, R0, RZ, 0xc0, !PT ;  /* 0x000000004e4e7212 */ /* 0x000fe400078ec0ff */
[----:B------:R-:W-:Y:S02]  /*22590*/  F2FP.BF16.F32.PACK_AB R0, R141, R140 ;  /* 0x0000008c8d00723e */ /* 0x000fe400000010ff */
[----:B------:R-:W-:Y:S02]  /*225a0*/  LOP3.LUT R87, R87, 0xff, RZ, 0xc0, !PT ;  /* 0x000000ff57577812 */ /* 0x000fe400078ec0ff */
[----:B------:R-:W-:Y:S01]  /*225b0*/  LOP3.LUT R79, R79, R0, RZ, 0xc0, !PT ;  /* 0x000000004f4f7212 */ /* 0x000fe200078ec0ff */
[----:B-1----:R-:W-:Y:S01]  /*225c0*/  IMAD.MOV.U32 R169, RZ, RZ, R162 ;  /* 0x000000ffffa97224 */ /* 0x002fe200078e00a2 */
[----:B------:R-:W-:Y:S01]  /*225d0*/  LOP3.LUT R0, R2, 0xffff, RZ, 0xc0, !PT ;  /* 0x0000ffff02007812 */ /* 0x000fe200078ec0ff */
[----:B------:R-:W-:Y:S01]  /*225e0*/  IMAD.MOV.U32 R162, RZ, RZ, R156 ;  /* 0x000000ffffa27224 */ /* 0x000fe200078e009c */
[----:B------:R-:W-:Y:S01]  /*225f0*/  SHF.R.U32.HI R2, RZ, 0x18, R2 ;  /* 0x00000018ff027819 */ /* 0x000fe20000011602 */
[----:B------:R1:W3:Y:S01]  /*22600*/  MUFU.EX2 R156, R99 ;  /* 0x00000063009c7308 */ /* 0x0002e20000000800 */
[----:B------:R-:W-:Y:S02]  /*22610*/  SHF.R.U32.HI R0, RZ, 0x8, R0 ;  /* 0x00000008ff007819 */ /* 0x000fe40000011600 */
[----:B------:R-:W-:Y:S02]  /*22620*/  PRMT R87, R87, 0x5410, R2 ;  /* 0x0000541057577816 */ /* 0x000fe40000000002 */
[----:B------:R-:W-:Y:S02]  /*22630*/  PRMT R86, R86, 0x5410, R0 ;  /* 0x0000541056567816 */ /* 0x000fe40000000000 */
[----:B--2---:R-:W-:Y:S02]  /*22640*/  F2FP.BF16.F32.PACK_AB R0, R146, R145 ;  /* 0x000000919200723e */ /* 0x004fe400000010ff */
[--C-:B------:R-:W-:Y:S02]  /*22650*/  HSET2.LE.AND R87, R87, R161.reuse, PT ;  /* 0x000000a157577233 */ /* 0x100fe40003803000 */
[--C-:B------:R-:W-:Y:S02]  /*22660*/  HSET2.LE.AND R86, R86, R161.reuse, PT ;  /* 0x000000a156567233 */ /* 0x100fe40003803000 */
[----:B------:R-:W-:Y:S02]  /*22670*/  LOP3.LUT R44, R3, UR17, R76, 0x96, !PT ;  /* 0x00000011032c7c12 */ /* 0x000fe4000f8e964c */
[----:B------:R-:W-:Y:S02]  /*22680*/  LOP3.LUT R76, R45, 0xff, RZ, 0xc0, !PT ;  /* 0x000000ff2d4c7812 */ /* 0x000fe400078ec0ff */
[----:B------:R-:W-:Y:S01]  /*22690*/  LOP3.LUT R86, R86, R0, RZ, 0xc0, !PT ;  /* 0x0000000056567212 */ /* 0x000fe200078ec0ff */
[----:B-1----:R-:W-:Y:S01]  /*226a0*/  IMAD.MOV.U32 R99, RZ, RZ, R133 ;  /* 0x000000ffff637224 */ /* 0x002fe200078e0085 */
[----:B---3--:R-:W-:Y:S01]  /*226b0*/  F2FP.BF16.F32.PACK_AB R0, R156, R143 ;  /* 0x0000008f9c00723e */ /* 0x008fe200000010ff */
[----:B------:R1:W2:Y:S01]  /*226c0*/  MUFU.EX2 R133, R100 ;  /* 0x0000006400857308 */ /* 0x0002a20000000800 */
[----:B------:R-:W-:Y:S01]  /*226d0*/  LOP3.LUT R77, R77, 0xff, RZ, 0xc0, !PT ;  /* 0x000000ff4d4d7812 */ /* 0x000fe200078ec0ff */
[----:B------:R-:W-:Y:S01]  /*226e0*/  IMAD.MOV.U32 R99, RZ, RZ, R47 ;  /* 0x000000ffff637224 */ /* 0x000fe200078e002f */
[----:B------:R-:W-:Y:S02]  /*226f0*/  LOP3.LUT R87, R87, R0, RZ, 0xc0, !PT ;  /* 0x0000000057577212 */ /* 0x000fe400078ec0ff */
[----:B------:R-:W-:Y:S02]  /*22700*/  LOP3.LUT R0, R45, 0xffff, RZ, 0xc0, !PT ;  /* 0x0000ffff2d007812 */ /* 0x000fe400078ec0ff */
[----:B------:R-:W-:Y:S02]  /*22710*/  SHF.R.U32.HI R45, RZ, 0x18, R45 ;  /* 0x00000018ff2d7819 */ /* 0x000fe4000001162d */
[----:B------:R-:W-:Y:S02]  /*22720*/  SHF.R.U32.HI R0, RZ, 0x8, R0 ;  /* 0x00000008ff007819 */ /* 0x000fe40000011600 */
[----:B------:R-:W-:Y:S02]  /*22730*/  PRMT R77, R77, 0x5410, R45 ;  /* 0x000054104d4d7816 */ /* 0x000fe4000000002d */
[----:B------:R-:W-:Y:S02]  /*22740*/  PRMT R76, R76, 0x5410, R0 ;  /* 0x000054104c4c7816 */ /* 0x000fe40000000000 */
[----:B------:R-:W-:Y:S02]  /*22750*/  F2FP.BF16.F32.PACK_AB R0, R134, R132 ;  /* 0x000000848600723e */ /* 0x000fe400000010ff */
[--C-:B------:R-:W-:Y:S01]  /*22760*/  HSET2.LE.AND R77, R77, R161.reuse, PT ;  /* 0x000000a14d4d7233 */ /* 0x100fe20003803000 */
[----:B-1----:R-:W-:Y:S01]  /*22770*/  IMAD.MOV.U32 R100, RZ, RZ, R168 ;  /* 0x000000ffff647224 */ /* 0x002fe200078e00a8 */
[--C-:B------:R-:W-:Y:S01]  /*22780*/  HSET2.LE.AND R76, R76, R161.reuse, PT ;  /* 0x000000a14c4c7233 */ /* 0x100fe20003803000 */
[----:B------:R-:W-:Y:S04]  /*22790*/  IMAD.MOV.U32 R168, RZ, RZ, R125 ;  /* 0x000000ffffa87224 */ /* 0x000fe800078e007d */
[----:B------:R-:W-:Y:S02]  /*227a0*/  LOP3.LUT R76, R76, R0, RZ, 0xc0, !PT ;  /* 0x000000004c4c7212 */ /* 0x000fe400078ec0ff */
[----:B--2---:R-:W-:Y:S04]  /*227b0*/  F2FP.BF16.F32.PACK_AB R0, R133, R131 ;  /* 0x000000838500723e */ /* 0x004fe800000010ff */
        /* <DEDUP_REMOVED lines=18> */
[----:B------:R-:W-:Y:S01]  /*228e0*/  LOP3.LUT R0, R85, UR42, R0, 0x96, !PT ;  /* 0x0000002a55007c12 */ /* 0x000fe2000f8e9600 */
[----:B------:R-:W-:Y:S04]  /*228f0*/  IMAD.MOV.U32 R85, RZ, RZ, R89 ;  /* 0x000000ffff557224 */ /* 0x000fe800078e0059 */
[----:B------:R-:W-:Y:S05]  /*22900*/  IMAD.WIDE.U32 R88, R0, -0x326172a9, RZ ;  /* 0xcd9e8d5700587825 */ /* 0x000fea00078e00ff */
[----:B------:R-:W-:Y:S01]  /*22910*/  LOP3.LUT R2, R89, UR36, R170, 0x96, !PT ;  /* 0x0000002459027c12 */ /* 0x000fe2000f8e96aa */
[----:B------:R-:W-:Y:S01]  /*22920*/  IMAD.MOV.U32 R170, RZ, RZ, R148 ;  /* 0x000000ffffaa7224 */ /* 0x000fe200078e0094 */
        /* <DEDUP_REMOVED lines=30> */
[----:B------:R-:W-:Y:S03]  /*22b10*/  IMAD.MOV.U32 R97, RZ, RZ, R126 ;  /* 0x000000ffff617224 */ /* 0x000fe600078e007e */
        /* <DEDUP_REMOVED lines=58> */
[----:B------:R-:W-:Y:S02]  /*22ec0*/  IMAD.MOV.U32 R171, RZ, RZ, R123 ;  /* 0x000000ffffab7224 */ /* 0x000fe400078e007b */
[----:B------:R-:W-:Y:S01]  /*22ed0*/  IMAD.MOV.U32 R96, RZ, RZ, R127 ;  /* 0x000000ffff607224 */ /* 0x000fe200078e007f */
[C---:B------:R-:W-:Y:S01]  /*22ee0*/  LOP3.LUT R44, R0.reuse, 0xffff, RZ, 0xc0, !PT ;  /* 0x0000ffff002c7812 */ /* 0x040fe200078ec0ff */
[----:B------:R-:W-:Y:S02]  /*22ef0*/  IMAD.MOV.U32 R89, RZ, RZ, R170 ;  /* 0x000000ffff597224 */ /* 0x000fe400078e00aa */
[----:B------:R-:W-:Y:S01]  /*22f00*/  IMAD.MOV.U32 R170, RZ, RZ, R124 ;  /* 0x000000ffffaa7224 */ /* 0x000fe200078e007c */
[----:B------:R-:W-:Y:S01]  /*22f10*/  SHF.R.U32.HI R45, RZ, 0x8, R44 ;  /* 0x00000008ff2d7819 */ /* 0x000fe2000001162c */
[----:B------:R-:W-:Y:S01]  /*22f20*/  IMAD.MOV.U32 R85, RZ, RZ, R101 ;  /* 0x000000ffff557224 */ /* 0x000fe200078e0065 */
[----:B------:R-:W-:Y:S01]  /*22f30*/  LOP3.LUT R44, R0, 0xff, RZ, 0xc0, !PT ;  /* 0x000000ff002c7812 */ /* 0x000fe200078ec0ff */
[----:B------:R-:W-:Y:S02]  /*22f40*/  IMAD.MOV.U32 R101, RZ, RZ, R137 ;  /* 0x000000ffff657224 */ /* 0x000fe400078e0089 */
[----:B------:R-:W-:Y:S01]  /*22f50*/  IMAD.MOV.U32 R163, RZ, RZ, R138 ;  /* 0x000000ffffa37224 */ /* 0x000fe200078e008a */
        /* <DEDUP_REMOVED lines=16> */
[----:B------:R-:W-:Y:S01]  /*23060*/  UMOV UR17, UR37 ;  /* 0x0000002500117c82 */ /* 0x000fe20008000000 */
[----:B------:R-:W-:Y:S01]  /*23070*/  IMAD.MOV.U32 R99, RZ, RZ, R96 ;  /* 0x000000ffff637224 */ /* 0x000fe200078e0060 */
[C---:B------:R-:W-:Y:S01]  /*23080*/  LOP3.LUT R44, R0.reuse, 0xffff, RZ, 0xc0, !PT ;  /* 0x0000ffff002c7812 */ /* 0x040fe200078ec0ff */
[----:B------:R-:W-:Y:S03]  /*23090*/  IMAD.MOV.U32 R96, RZ, RZ, R136 ;  /* 0x000000ffff607224 */ /* 0x000fe600078e0088 */
[----:B------:R-:W-:Y:S01]  /*230a0*/  SHF.R.U32.HI R45, RZ, 0x8, R44 ;  /* 0x00000008ff2d7819 */ /* 0x000fe2000001162c */
[----:B------:R-:W-:Y:S01]  /*230b0*/  MUFU.EX2 R99, R99 ;  /* 0x0000006300637308 */ /* 0x000fe20000000800 */
        /* <DEDUP_REMOVED lines=18> */
[--C-:B------:R-:W-:Y:S01]  /*231e0*/  HSET2.LE.AND R138, R138, R161.reuse, PT ;  /* 0x000000a18a8a7233 */ /* 0x100fe20003803000 */
[----:B------:R-:W-:Y:S01]  /*231f0*/  IMAD.MOV.U32 R97, RZ, RZ, R139 ;  /* 0x000000ffff617224 */ /* 0x000fe200078e008b */
[----:B------:R-:W-:Y:S04]  /*23200*/  LOP3.LUT R0, R0, 0xff, RZ, 0xc0, !PT ;  /* 0x000000ff00007812 */ /* 0x000fe800078ec0ff */
[----:B------:R-:W-:Y:S01]  /*23210*/  PRMT R139, R0, 0x5410, R2 ;  /* 0x00005410008b7816 */ /* 0x000fe20000000002 */
[----:B------:R-:W2:Y:S01]  /*23220*/  MUFU.EX2 R97, R97 ;  /* 0x0000006100617308 */ /* 0x000ea20000000800 */
[--C-:B------:R-:W-:Y:S03]  /*23230*/  HSET2.LE.AND R2, R92, R161.reuse, PT ;  /* 0x000000a15c027233 */ /* 0x100fe60003803000 */
[--C-:B------:R-:W-:Y:S06]  /*23240*/  HSET2.LE.AND R139, R139, R161.reuse, PT ;  /* 0x000000a18b8b7233 */ /* 0x100fec0003803000 */
[----:B------:R-:W-:Y:S01]  /*23250*/  MUFU.EX2 R92, R108 ;  /* 0x0000006c005c7308 */ /* 0x000fe20000000800 */
[-C--:B-1----:R-:W-:Y:S09]  /*23260*/  HMMA.16816.F32.BF16 R4, R40, R44.reuse, R4 ;  /* 0x0000002c2804723c */ /* 0x082ff20000041804 */
[----:B------:R-:W-:Y:S02]  /*23270*/  MUFU.EX2 R108, R3 ;  /* 0x00000003006c7308 */ /* 0x000fe40000000800 */
[----:B--2---:R-:W-:Y:S01]  /*23280*/  F2FP.BF16.F32.PACK_AB R0, R105, R97 ;  /* 0x000000616900723e */ /* 0x004fe200000010ff */
        /* <DEDUP_REMOVED lines=12> */
[----:B------:R-:W-:Y:S01]  /*23350*/  IMAD.MOV.U32 R47, RZ, RZ, R199 ;  /* 0x000000ffff2f7224 */ /* 0x000fe200078e00c7 */
[--C-:B------:R-:W-:Y:S01]  /*23360*/  HSET2.LE.AND R85, R91, R161.reuse, PT ;  /* 0x000000a15b557233 */ /* 0x100fe20003803000 */
[----:B------:R-:W-:Y:S02]  /*23370*/  MUFU.EX2 R90, R115 ;  /* 0x00000073005a7308 */ /* 0x000fe40000000800 */
[----:B------:R-:W-:Y:S01]  /*23380*/  IMAD.MOV.U32 R50, RZ, RZ, R89 ;  /* 0x000000ffff327224 */ /* 0x000fe200078e0059 */
[----:B------:R-:W-:Y:S01]  /*23390*/  LOP3.LUT R84, R84, R0, RZ, 0xc0, !PT ;  /* 0x0000000054547212 */ /* 0x000fe200078ec0ff */
[----:B------:R-:W-:Y:S02]  /*233a0*/  IMAD.MOV.U32 R48, RZ, RZ, R106 ;  /* 0x000000ffff307224 */ /* 0x000fe400078e006a */
[----:B------:R-:W-:Y:S02]  /*233b0*/  IMAD.MOV.U32 R51, RZ, RZ, R88 ;  /* 0x000000ffff337224 */ /* 0x000fe400078e0058 */
[----:B------:R-:W-:Y:S02]  /*233c0*/  IMAD.MOV.U32 R49, RZ, RZ, R198 ;  /* 0x000000ffff317224 */ /* 0x000fe400078e00c6 */
[----:B------:R-:W-:Y:S01]  /*233d0*/  MUFU.EX2 R106, R113 ;  /* 0x00000071006a7308 */ /* 0x000fe20000000800 */
[----:B------:R-:W-:Y:S02]  /*233e0*/  IMAD.MOV.U32 R198, RZ, RZ, R100 ;  /* 0x000000ffffc67224 */ /* 0x000fe400078e0064 */
[----:B------:R-:W-:Y:S07]  /*233f0*/  IMAD.MOV.U32 R199, RZ, RZ, R98 ;  /* 0x000000ffffc77224 */ /* 0x000fee00078e0062 */
[----:B------:R-:W-:Y:S10]  /*23400*/  MUFU.EX2 R113, R47 ;  /* 0x0000002f00717308 */ /* 0x000ff40000000800 */
[----:B------:R-:W-:Y:S01]  /*23410*/  MUFU.EX2 R115, R49 ;  /* 0x0000003100737308 */ /* 0x000fe20000000800 */
[-C--:B-1----:R-:W-:Y:S09]  /*23420*/  HMMA.16816.F32.BF16 R4, R52, R40.reuse, R4 ;  /* 0x000000283404723c */ /* 0x082ff20000041804 */
[----:B------:R-:W1:Y:S01]  /*23430*/  MUFU.EX2 R89, R109 ;  /* 0x0000006d00597308 */ /* 0x000e620000000800 */
[C---:B------:R-:W-:Y:S09]  /*23440*/  HMMA.16816.F32.BF16 R8, R56.reuse, R40, R8 ;  /* 0x000000283808723c */ /* 0x040ff20000041808 */
[----:B------:R-:W-:Y:S01]  /*23450*/  MUFU.EX2 R109, R44 ;  /* 0x0000002c006d7308 */ /* 0x000fe20000000800 */
[-C--:B------:R-:W-:Y:S09]  /*23460*/  HMMA.16816.F32.BF16 R12, R56, R42.reuse, R12 ;  /* 0x0000002a380c723c */ /* 0x080ff2000004180c */
[----:B------:R-:W2:Y:S01]  /*23470*/  MUFU.EX2 R100, R117 ;  /* 0x0000007500647308 */ /* 0x000ea20000000800 */
[C---:B------:R-:W-:Y:S01]  /*23480*/  HMMA.16816.F32.BF16 R16, R52.reuse, R42, R16 ;  /* 0x0000002a3410723c */ /* 0x040fe20000041810 */
[----:B------:R-:W3:Y:S03]  /*23490*/  LDSM.16.MT88.4 R40, [R205+0x4400] ;  /* 0x00440000cd28783b */ /* 0x000ee60000004200 */
[----:B-1----:R-:W-:Y:S05]  /*234a0*/  F2FP.BF16.F32.PACK_AB R3, R92, R89 ;  /* 0x000000595c03723e */ /* 0x002fea00000010ff */
[----:B------:R-:W-:Y:S10]  /*234b0*/  MUFU.EX2 R117, R48 ;  /* 0x0000003000757308 */ /* 0x000ff40000000800 */
[----:B------:R-:W-:Y:S01]  /*234c0*/  MUFU.EX2 R98, R102 ;  /* 0x0000006600627308 */ /* 0x000fe20000000800 */
[----:B--2---:R-:W-:Y:S04]  /*234d0*/  F2FP.BF16.F32.PACK_AB R0, R106, R100 ;  /* 0x000000646a00723e */ /* 0x004fe800000010ff */
[----:B------:R-:W-:Y:S01]  /*234e0*/  LOP3.LUT R85, R85, R0, RZ, 0xc0, !PT ;  /* 0x0000000055557212 */ /* 0x000fe200078ec0ff */
[----:B------:R-:W-:Y:S04]  /*234f0*/  FADD.FTZ R0, R181, R104 ;  /* 0x00000068b5007221 */ /* 0x000fe80000010000 */
[----:B------:R-:W-:Y:S10]  /*23500*/  MUFU.EX2 R102, R51 ;  /* 0x0000003300667308 */ /* 0x000ff40000000800 */
[----:B------:R-:W-:Y:S10]  /*23510*/  MUFU.EX2 R88, R118 ;  /* 0x0000007600587308 */ /* 0x000ff40000000800 */
[----:B------:R1:W-:Y:S01]  /*23520*/  MUFU.EX2 R118, R50 ;  /* 0x0000003200767308 */ /* 0x0003e20000000800 */
[-C--:B---3--:R-:W-:Y:S06]  /*23530*/  HMMA.16816.F32.BF16 R20, R52, R40.reuse, R20 ;  /* 0x000000283414723c */ /* 0x088fec0000041814 */
[C---:B------:R-:W-:Y:S03]  /*23540*/  HMMA.16816.F32.BF16 R24, R56.reuse, R40, R24 ;  /* 0x000000283818723c */ /* 0x040fe60000041818 */
[----:B------:R-:W-:Y:S03]  /*23550*/  MUFU.EX2 R104, R114 ;  /* 0x0000007200687308 */ /* 0x000fe60000000800 */
[-C--:B------:R-:W-:Y:S01]  /*23560*/  HMMA.16816.F32.BF16 R28, R56, R42.reuse, R28 ;  /* 0x0000002a381c723c */ /* 0x080fe2000004181c */
[----:B-1----:R-:W-:Y:S06]  /*23570*/  LDSM.16.MT88.4 R48, [R205+0x5000] ;  /* 0x00500000cd30783b */ /* 0x002fec0000004200 */
[----:B------:R-:W-:Y:S01]  /*23580*/  MUFU.EX2 R91, R168 ;  /* 0x000000a8005b7308 */ /* 0x000fe20000000800 */
[----:B------:R-:W-:Y:S01]  /*23590*/  HMMA.16816.F32.BF16 R32, R52, R42, R32 ;  /* 0x0000002a3420723c */ /* 0x000fe20000041820 */
[----:B------:R-:W1:Y:S03]  /*235a0*/  LDSM.16.MT88.4 R40, [R204+0x4800] ;  /* 0x00480000cc28783b */ /* 0x000e660000004200 */
[--C-:B------:R-:W-:Y:S01]  /*235b0*/  HSET2.LE.AND R59, R125, R161.reuse, PT ;  /* 0x000000a17d3b7233 */ /* 0x100fe20003803000 */
[----:B------:R-:W-:Y:S02]  /*235c0*/  FADD.FTZ R57, R200, R0 ;  /* 0x00000000c8397221 */ /* 0x000fe40000010000 */
[--C-:B------:R-:W-:Y:S02]  /*235d0*/  HSET2.LE.AND R52, R107, R161.reuse, PT ;  /* 0x000000a16b347233 */ /* 0x100fe40003803000 */
[----:B------:R-:W-:Y:S02]  /*235e0*/  MUFU.EX2 R114, R121 ;  /* 0x0000007900727308 */ /* 0x000fe40000000800 */
[--C-:B------:R-:W-:Y:S01]  /*235f0*/  HSET2.LE.AND R53, R95, R161.reuse, PT ;  /* 0x000000a15f357233 */ /* 0x100fe20003803000 */
[----:B------:R-:W-:Y:S01]  /*23600*/  FADD.FTZ R56, R179, R93 ;  /* 0x0000005db3387221 */ /* 0x000fe20000010000 */
[--C-:B------:R-:W-:Y:S02]  /*23610*/  HSET2.LE.AND R55, R149, R161.reuse, PT ;  /* 0x000000a195377233 */ /* 0x100fe40003803000 */
[--C-:B------:R-:W-:Y:S01]  /*23620*/  HSET2.LE.AND R58, R128, R161.reuse, PT ;  /* 0x000000a1803a7233 */ /* 0x100fe20003803000 */
[----:B------:R-:W-:Y:S01]  /*23630*/  FADD.FTZ R56, R249, R56 ;  /* 0x00000038f9387221 */ /* 0x000fe20000010000 */
[--C-:B------:R-:W-:Y:S02]  /*23640*/  HSET2.LE.AND R149, R158, R161.reuse, PT ;  /* 0x000000a19e957233 */ /* 0x100fe40003803000 */
[----:B------:R-:W2:Y:S01]  /*23650*/  MUFU.EX2 R93, R103 ;  /* 0x00000067005d7308 */ /* 0x000ea20000000800 */
[----:B------:R-:W-:Y:S02]  /*23660*/  LOP3.LUT R53, R53, R3, RZ, 0xc0, !PT ;  /* 0x0000000335357212 */ /* 0x000fe400078ec0ff */
[----:B------:R-:W-:Y:S04]  /*23670*/  F2FP.BF16.F32.PACK_AB R54, R116, R112 ;  /* 0x000000707436723e */ /* 0x000fe800000010ff */
[----:B------:R-:W-:Y:S03]  /*23680*/  LOP3.LUT R54, R2, R54, RZ, 0xc0, !PT ;  /* 0x0000003602367212 */ /* 0x000fe600078ec0ff */
[----:B------:R3:W4:Y:S01]  /*23690*/  MUFU.EX2 R103, R45 ;  /* 0x0000002d00677308 */ /* 0x0007220000000800 */
[----:B------:R-:W-:Y:S09]  /*236a0*/  FADD.FTZ R2, R186, R94 ;  /* 0x0000005eba027221 */ /* 0x000ff20000010000 */
[----:B------:R-:W-:Y:S01]  /*236b0*/  MUFU.EX2 R121, R199 ;  /* 0x000000c700797308 */ /* 0x000fe20000000800 */
[----:B--2---:R-:W-:Y:S04]  /*236c0*/  F2FP.BF16.F32.PACK_AB R0, R98, R93 ;  /* 0x0000005d6200723e */ /* 0x004fe800000010ff */
[----:B------:R-:W-:Y:S02]  /*236d0*/  LOP3.LUT R55, R55, R0, RZ, 0xc0, !PT ;  /* 0x0000000037377212 */ /* 0x000fe400078ec0ff */
[----:B------:R-:W-:Y:S03]  /*236e0*/  F2FP.BF16.F32.PACK_AB R0, R117, R113 ;  /* 0x000000717500723e */ /* 0x000fe600000010ff */
[----:B------:R-:W-:Y:S01]  /*236f0*/  MUFU.EX2 R95, R171 ;  /* 0x000000ab005f7308 */ /* 0x000fe20000000800 */
[----:B---3--:R-:W-:Y:S01]  /*23700*/  LDSM.16.MT88.4 R44, [R204+0x5000] ;  /* 0x00500000cc2c783b */ /* 0x008fe20000004200 */
[-C--:B-1----:R-:W-:Y:S05]  /*23710*/  HMMA.16816.F32.BF16 R4, R60, R40.reuse, R4 ;  /* 0x000000283c04723c */ /* 0x082fea0000041804 */
[----:B------:R-:W-:Y:S01]  /*23720*/  LOP3.LUT R58, R58, R0, RZ, 0xc0, !PT ;  /* 0x000000003a3a7212 */ /* 0x000fe200078ec0ff */
[C---:B------:R-:W-:Y:S02]  /*23730*/  HMMA.16816.F32.BF16 R8, R64.reuse, R40, R8 ;  /* 0x000000284008723c */ /* 0x040fe40000041808 */
[----:B------:R-:W-:Y:S04]  /*23740*/  MUFU.EX2 R94, R101 ;  /* 0x00000065005e7308 */ /* 0x000fe80000000800 */
[-C--:B------:R-:W-:Y:S06]  /*23750*/  HMMA.16816.F32.BF16 R12, R64, R42.reuse, R12 ;  /* 0x0000002a400c723c */ /* 0x080fec000004180c */
[----:B------:R-:W-:Y:S01]  /*23760*/  MUFU.EX2 R101, R96 ;  /* 0x0000006000657308 */ /* 0x000fe20000000800 */
[C---:B------:R-:W-:Y:S01]  /*23770*/  HMMA.16816.F32.BF16 R16, R60.reuse, R42, R16 ;  /* 0x0000002a3c10723c */ /* 0x040fe20000041810 */
[----:B------:R-:W1:Y:S08]  /*23780*/  LDSM.16.MT88.4 R40, [R205+0x4800] ;  /* 0x00480000cd28783b */ /* 0x000e700000004200 */
[----:B------:R-:W2:Y:S10]  /*23790*/  MUFU.EX2 R96, R119 ;  /* 0x0000007700607308 */ /* 0x000eb40000000800 */
[----:B------:R-:W3:Y:S10]  /*237a0*/  MUFU.EX2 R119, R198 ;  /* 0x000000c600777308 */ /* 0x000ef40000000800 */
[----:B------:R-:W-:Y:S01]  /*237b0*/  MUFU.EX2 R107, R197 ;  /* 0x000000c5006b7308 */ /* 0x000fe20000000800 */
[-C--:B-1----:R-:W-:Y:S06]  /*237c0*/  HMMA.16816.F32.BF16 R20, R60, R40.reuse, R20 ;  /* 0x000000283c14723c */ /* 0x082fec0000041814 */
[C---:B------:R-:W-:Y:S06]  /*237d0*/  HMMA.16816.F32.BF16 R24, R64.reuse, R40, R24 ;  /* 0x000000284018723c */ /* 0x040fec0000041818 */
[-C--:B------:R-:W-:Y:S06]  /*237e0*/  HMMA.16816.F32.BF16 R28, R64, R42.reuse, R28 ;  /* 0x0000002a401c723c */ /* 0x080fec000004181c */
[----:B------:R-:W-:Y:S01]  /*237f0*/  HMMA.16816.F32.BF16 R32, R60, R42, R32 ;  /* 0x0000002a3c20723c */ /* 0x000fe20000041820 */
[----:B------:R-:W1:Y:S06]  /*23800*/  LDSM.16.MT88.4 R40, [R204+0x4c00] ;  /* 0x004c0000cc28783b */ /* 0x000e6c0000004200 */
[--C-:B------:R-:W-:Y:S04]  /*23810*/  HSET2.LE.AND R60, R123, R161.reuse, PT ;  /* 0x000000a17b3c7233 */ /* 0x100fe80003803000 */
        /* <DEDUP_REMOVED lines=8> */
[-C--:B------:R-:W-:Y:S01]  /*238a0*/  HMMA.16816.F32.BF16 R28, R72, R42.reuse, R28 ;  /* 0x0000002a481c723c */ /* 0x080fe2000004181c */
[----:B------:R1:W-:Y:S04]  /*238b0*/  MUFU.EX2 R72, R212 ;  /* 0x000000d400487308 */ /* 0x0003e80000000800 */
[----:B------:R-:W-:Y:S01]  /*238c0*/  FADD.FTZ R41, R247, R2 ;  /* 0x00000002f7297221 */ /* 0x000fe20000010000 */
[----:B------:R-:W-:Y:S05]  /*238d0*/  HMMA.16816.F32.BF16 R32, R68, R42, R32 ;  /* 0x0000002a4420723c */ /* 0x000fea0000041820 */
[----:B------:R4:W-:Y:S01]  /*238e0*/  MUFU.EX2 R71, R211 ;  /* 0x000000d300477308 */ /* 0x0009e20000000800 */
[----:B------:R-:W-:Y:S01]  /*238f0*/  F2FP.BF16.F32.PACK_AB R2, R90, R88 ;  /* 0x000000585a02723e */ /* 0x000fe200000010ff */
[-C--:B------:R-:W-:Y:S05]  /*23900*/  HMMA.16816.F32.BF16 R4, R76, R44.reuse, R4 ;  /* 0x0000002c4c04723c */ /* 0x080fea0000041804 */
[----:B------:R-:W-:Y:S01]  /*23910*/  FADD.FTZ R40, R201, R120 ;  /* 0x00000078c9287221 */ /* 0x000fe20000010000 */
[C---:B------:R-:W-:Y:S02]  /*23920*/  HMMA.16816.F32.BF16 R8, R80.reuse, R44, R8 ;  /* 0x0000002c5008723c */ /* 0x040fe40000041808 */
[----:B------:R3:W-:Y:S03]  /*23930*/  MUFU.EX2 R70, R208 ;  /* 0x000000d000467308 */ /* 0x0007e60000000800 */
[----:B------:R-:W-:Y:S01]  /*23940*/  LOP3.LUT R52, R52, R2, RZ, 0xc0, !PT ;  /* 0x0000000234347212 */ /* 0x000fe200078ec0ff */
[-C--:B------:R-:W-:Y:S06]  /*23950*/  HMMA.16816.F32.BF16 R12, R80, R46.reuse, R12 ;  /* 0x0000002e500c723c */ /* 0x080fec000004180c */
[----:B------:R3:W-:Y:S01]  /*23960*/  MUFU.EX2 R69, R207 ;  /* 0x000000cf00457308 */ /* 0x0007e20000000800 */
[----:B------:R-:W-:Y:S01]  /*23970*/  FADD.FTZ R3, R240, R40 ;  /* 0x00000028f0037221 */ /* 0x000fe20000010000 */
[C---:B------:R-:W-:Y:S04]  /*23980*/  HMMA.16816.F32.BF16 R16, R76.reuse, R46, R16 ;  /* 0x0000002e4c10723c */ /* 0x040fe80000041810 */
[----:B------:R-:W-:Y:S02]  /*23990*/  F2FP.BF16.F32.PACK_AB R2, R118, R115 ;  /* 0x000000737602723e */ /* 0x000fe400000010ff */
[-C--:B------:R-:W-:Y:S02]  /*239a0*/  HMMA.16816.F32.BF16 R20, R76, R48.reuse, R20 ;  /* 0x000000304c14723c */ /* 0x080fe40000041814 */
[----:B------:R3:W-:Y:S03]  /*239b0*/  MUFU.EX2 R68, R206 ;  /* 0x000000ce00447308 */ /* 0x0007e60000000800 */
[----:B------:R-:W-:Y:S01]  /*239c0*/  FADD.FTZ R40, R170, R56 ;  /* 0x00000038aa287221 */ /* 0x000fe20000010000 */
[C---:B------:R-:W-:Y:S06]  /*239d0*/  HMMA.16816.F32.BF16 R24, R80.reuse, R48, R24 ;  /* 0x000000305018723c */ /* 0x040fec0000041818 */
[----:B------:R-:W-:Y:S01]  /*239e0*/  MUFU.EX2 R74, R163 ;  /* 0x000000a3004a7308 */ /* 0x000fe20000000800 */
[----:B------:R-:W-:Y:S01]  /*239f0*/  FADD.FTZ R41, R213, R41 ;  /* 0x00000029d5297221 */ /* 0x000fe20000010000 */
[-C--:B------:R-:W-:Y:S01]  /*23a00*/  HMMA.16816.F32.BF16 R28, R80, R50.reuse, R28 ;  /* 0x00000032501c723c */ /* 0x080fe2000004181c */
[----:B------:R2:W5:Y:S02]  /*23a10*/  LDL.LU R213, [R1+0xc4] ;  /* 0x0000c40001d57983 */ /* 0x0005640000300800 */
[----:B------:R-:W-:Y:S03]  /*23a20*/  LOP3.LUT R59, R59, R2, RZ, 0xc0, !PT ;  /* 0x000000023b3b7212 */ /* 0x000fe600078ec0ff */
[----:B------:R-:W-:Y:S01]  /*23a30*/  HMMA.16816.F32.BF16 R32, R76, R50, R32 ;  /* 0x000000324c20723c */ /* 0x000fe20000041820 */
[----:B-1----:R1:W5:Y:S01]  /*23a40*/  LDL.LU R212, [R1+0xc0] ;  /* 0x0000c00001d47983 */ /* 0x0023620000300800 */
[----:B------:R-:W1:Y:S03]  /*23a50*/  MUFU.EX2 R75, R169 ;  /* 0x000000a9004b7308 */ /* 0x000e660000000800 */
[----:B------:R-:W-:Y:S01]  /*23a60*/  FADD.FTZ R2, R233, R40 ;  /* 0x00000028e9027221 */ /* 0x000fe20000010000 */
[----:B------:R-:W-:Y:S01]  /*23a70*/  FADD.FTZ R61, R187, R41 ;  /* 0x00000029bb3d7221 */ /* 0x000fe20000010000 */
[----:B------:R-:W-:Y:S01]  /*23a80*/  FADD.FTZ R56, R243, R57 ;  /* 0x00000039f3387221 */ /* 0x000fe20000010000 */
[----:B------:R-:W1:Y:S04]  /*23a90*/  LDSM.16.MT88.4 R40, [R204+0x5400] ;  /* 0x00540000cc28783b */ /* 0x000e680000004200 */
[----:B------:R-:W-:Y:S01]  /*23aa0*/  MUFU.EX2 R73, R162 ;  /* 0x000000a200497308 */ /* 0x000fe20000000800 */
[----:B------:R-:W-:Y:S01]  /*23ab0*/  FADD.FTZ R0, R244, R3 ;  /* 0x00000003f4007221 */ /* 0x000fe20000010000 */
[----:B------:R-:W-:Y:S01]  /*23ac0*/  FADD.FTZ R44, R191, R56 ;  /* 0x00000038bf2c7221 */ /* 0x000fe20000010000 */
[--C-:B------:R-:W-:Y:S01]  /*23ad0*/  HSET2.LE.AND R57, R129, R161.reuse, PT ;  /* 0x000000a181397233 */ /* 0x100fe20003803000 */
[----:B------:R-:W-:Y:S01]  /*23ae0*/  FADD.FTZ R62, R237, R2 ;  /* 0x00000002ed3e7221 */ /* 0x000fe20000010000 */
[----:B------:R-:W-:Y:S01]  /*23af0*/  FADD.FTZ R45, R180, R0 ;  /* 0x00000000b42d7221 */ /* 0x000fe20000010000 */
[--C-:B------:R-:W-:Y:S01]  /*23b00*/  HSET2.LE.AND R56, R130, R161.reuse, PT ;  /* 0x000000a182387233 */ /* 0x100fe20003803000 */
[----:B----4-:R4:W5:Y:S01]  /*23b10*/  LDL.LU R211, [R1+0xbc] ;  /* 0x0000bc0001d37983 */ /* 0x0109620000300800 */
[----:B------:R-:W-:Y:S01]  /*23b20*/  F2FP.BF16.F32.PACK_AB R2, R99, R103 ;  /* 0x000000676302723e */ /* 0x000fe200000010ff */
[----:B------:R-:W-:Y:S01]  /*23b30*/  FADD.FTZ R49, R252, R62 ;  /* 0x0000003efc317221 */ /* 0x000fe20000010000 */
[----:B------:R-:W-:Y:S01]  /*23b40*/  F2FP.BF16.F32.PACK_AB R0, R109, R102 ;  /* 0x000000666d00723e */ /* 0x000fe200000010ff */
[----:B------:R-:W-:Y:S01]  /*23b50*/  FADD.FTZ R48, R194, R45 ;  /* 0x0000002dc2307221 */ /* 0x000fe20000010000 */
[----:B------:R-:W-:Y:S01]  /*23b60*/  LOP3.LUT R57, R57, R2, RZ, 0xc0, !PT ;  /* 0x0000000239397212 */ /* 0x000fe200078ec0ff */
[----:B------:R-:W-:Y:S01]  /*23b70*/  FADD.FTZ R2, R241, R61 ;  /* 0x0000003df1027221 */ /* 0x000fe20000010000 */
[--C-:B------:R-:W-:Y:S01]  /*23b80*/  HSET2.LE.AND R62, R124, R161.reuse, PT ;  /* 0x000000a17c3e7233 */ /* 0x100fe20003803000 */
[----:B------:R-:W4:Y:S01]  /*23b90*/  MUFU.EX2 R120, R196 ;  /* 0x000000c400787308 */ /* 0x000f220000000800 */
[----:B------:R-:W-:Y:S01]  /*23ba0*/  HSET2.LE.AND R61, R127, R161, PT ;  /* 0x000000a17f3d7233 */ /* 0x000fe20003803000 */
[----:B------:R-:W-:Y:S01]  /*23bb0*/  FADD.FTZ R64, R250, R2 ;  /* 0x00000002fa407221 */ /* 0x000fe20000010000 */
[----:B------:R-:W-:Y:S01]  /*23bc0*/  LOP3.LUT R56, R56, R0, RZ, 0xc0, !PT ;  /* 0x0000000038387212 */ /* 0x000fe200078ec0ff */
[----:B------:R-:W-:Y:S01]  /*23bd0*/  FADD.FTZ R0, R235, R44 ;  /* 0x0000002ceb007221 */ /* 0x000fe20000010000 */
[----:B------:R-:W-:Y:S01]  /*23be0*/  F2FP.BF16.F32.PACK_AB R2, R111, R108 ;  /* 0x0000006c6f02723e */ /* 0x000fe200000010ff */
[----:B------:R-:W4:Y:S01]  /*23bf0*/  LDSM.16.MT88.4 R44, [R205+0x5400] ;  /* 0x00540000cd2c783b */ /* 0x000f220000004200 */
[----:B------:R-:W-:Y:S01]  /*23c00*/  FADD.FTZ R64, R209, R64 ;  /* 0x00000040d1407221 */ /* 0x000fe20000010000 */
[----:B------:R-:W-:Y:S01]  /*23c10*/  FADD.FTZ R66, R193, R0 ;  /* 0x00000000c1427221 */ /* 0x000fe20000010000 */
[----:B------:R-:W-:Y:S01]  /*23c20*/  LOP3.LUT R62, R62, R2, RZ, 0xc0, !PT ;  /* 0x000000023e3e7212 */ /* 0x000fe200078ec0ff */
[----:B------:R-:W-:Y:S01]  /*23c30*/  FADD.FTZ R2, R210, R49 ;  /* 0x00000031d2027221 */ /* 0x000fe20000010000 */
[----:B--2---:R-:W-:Y:S01]  /*23c40*/  F2FP.BF16.F32.PACK_AB R0, R104, R96 ;  /* 0x000000606800723e */ /* 0x004fe200000010ff */
[----:B------:R-:W-:Y:S01]  /*23c50*/  FADD.FTZ R66, R242, R66 ;  /* 0x00000042f2427221 */ /* 0x000fe20000010000 */
[----:B------:R-:W-:Y:S01]  /*23c60*/  F2FP.BF16.F32.PACK_AB R3, R101, R94 ;  /* 0x0000005e6503723e */ /* 0x000fe200000010ff */
[----:B------:R2:W5:Y:S01]  /*23c70*/  LDL.LU R210, [R1+0xb8] ;  /* 0x0000b80001d27983 */ /* 0x0005620000300800 */
[----:B------:R-:W-:Y:S01]  /*23c80*/  LOP3.LUT R61, R61, R0, RZ, 0xc0, !PT ;  /* 0x000000003d3d7212 */ /* 0x000fe200078ec0ff */
[----:B------:R-:W-:Y:S01]  /*23c90*/  FADD.FTZ R0, R231, R48 ;  /* 0x00000030e7007221 */ /* 0x000fe20000010000 */
[----:B------:R-:W-:Y:S01]  /*23ca0*/  FADD.FTZ R67, R183, R2 ;  /* 0x00000002b7437221 */ /* 0x000fe20000010000 */
[----:B------:R-:W2:Y:S01]  /*23cb0*/  LDSM.16.MT88.4 R48, [R204+0x5800] ;  /* 0x00580000cc30783b */ /* 0x000ea20000004200 */
[----:B------:R-:W-:Y:S01]  /*23cc0*/  LOP3.LUT R60, R60, R3, RZ, 0xc0, !PT ;  /* 0x000000033c3c7212 */ /* 0x000fe200078ec0ff */
[----:B------:R-:W-:Y:S01]  /*23cd0*/  FADD.FTZ R65, R230, R0 ;  /* 0x00000000e6417221 */ /* 0x000fe20000010000 */
[----:B---3--:R-:W-:Y:S01]  /*23ce0*/  F2FP.BF16.F32.PACK_AB R0, R122, R119 ;  /* 0x000000777a00723e */ /* 0x008fe200000010ff */
[-C--:B-1----:R-:W-:Y:S04]  /*23cf0*/  HMMA.16816.F32.BF16 R4, R84, R40.reuse, R4 ;  /* 0x000000285404723c */ /* 0x082fe80000041804 */
[----:B------:R3:W5:Y:S01]  /*23d00*/  LDL.LU R209, [R1+0xb4] ;  /* 0x0000b40001d17983 */ /* 0x0007620000300800 */
[----:B------:R-:W-:Y:S01]  /*23d10*/  LOP3.LUT R150, R150, R0, RZ, 0xc0, !PT ;  /* 0x0000000096967212 */ /* 0x000fe200078ec0ff */
[C---:B------:R-:W-:Y:S02]  /*23d20*/  HMMA.16816.F32.BF16 R8, R52.reuse, R40, R8 ;  /* 0x000000283408723c */ /* 0x040fe40000041808 */
[----:B------:R3:W5:Y:S04]  /*23d30*/  LDL.LU R208, [R1+0xb0] ;  /* 0x0000b00001d07983 */ /* 0x0007680000300800 */
[----:B------:R3:W5:Y:S01]  /*23d40*/  LDL.LU R207, [R1+0xac] ;  /* 0x0000ac0001cf7983 */ /* 0x0007620000300800 */
[-C--:B------:R-:W-:Y:S03]  /*23d50*/  HMMA.16816.F32.BF16 R12, R52, R42.reuse, R12 ;  /* 0x0000002a340c723c */ /* 0x080fe6000004180c */
[----:B------:R3:W5:Y:S01]  /*23d60*/  LDL.LU R206, [R1+0xa8] ;  /* 0x0000a80001ce7983 */ /* 0x0007620000300800 */
[----:B------:R-:W-:Y:S02]  /*23d70*/  FADD.FTZ R41, R182, R66 ;  /* 0x00000042b6297221 */ /* 0x000fe40000010000 */
[C---:B------:R-:W-:Y:S01]  /*23d80*/  HMMA.16816.F32.BF16 R16, R84.reuse, R42, R16 ;  /* 0x0000002a5410723c */ /* 0x040fe20000041810 */
[----:B------:R1:W3:Y:S04]  /*23d90*/  MUFU.EX2 R66, R135 ;  /* 0x0000008700427308 */ /* 0x0002e80000000800 */
[----:B------:R-:W-:Y:S01]  /*23da0*/  FADD.FTZ R40, R202, R67 ;  /* 0x00000043ca287221 */ /* 0x000fe20000010000 */
[-C--:B----4-:R-:W-:Y:S05]  /*23db0*/  HMMA.16816.F32.BF16 R20, R84, R44.reuse, R20 ;  /* 0x0000002c5414723c */ /* 0x090fea0000041814 */
[----:B------:R-:W-:Y:S01]  /*23dc0*/  F2FP.BF16.F32.PACK_AB R0, R75, R91 ;  /* 0x0000005b4b00723e */ /* 0x000fe200000010ff */
[C---:B------:R-:W-:Y:S05]  /*23dd0*/  HMMA.16816.F32.BF16 R24, R52.reuse, R44, R24 ;  /* 0x0000002c3418723c */ /* 0x040fea0000041818 */
[----:B------:R-:W-:Y:S01]  /*23de0*/  F2FP.BF16.F32.PACK_AB R3, R114, R110 ;  /* 0x0000006e7203723e */ /* 0x000fe200000010ff */
[-C--:B------:R-:W-:Y:S01]  /*23df0*/  HMMA.16816.F32.BF16 R28, R52, R46.reuse, R28 ;  /* 0x0000002e341c723c */ /* 0x080fe2000004181c */
[----:B-1----:R4:W5:Y:S04]  /*23e00*/  LDL.LU R135, [R1+0xa4] ;  /* 0x0000a40001877983 */ /* 0x0029680000300800 */
[----:B------:R-:W-:Y:S01]  /*23e10*/  LOP3.LUT R149, R149, R0, RZ, 0xc0, !PT ;  /* 0x0000000095957212 */ /* 0x000fe200078ec0ff */
[----:B------:R-:W-:Y:S05]  /*23e20*/  HMMA.16816.F32.BF16 R32, R84, R46, R32 ;  /* 0x0000002e5420723c */ /* 0x000fea0000041820 */
[----:B------:R-:W-:Y:S01]  /*23e30*/  FADD.FTZ R0, R192, R41 ;  /* 0x00000029c0007221 */ /* 0x000fe20000010000 */
[-C--:B--2---:R-:W-:Y:S05]  /*23e40*/  HMMA.16816.F32.BF16 R4, R56, R48.reuse, R4 ;  /* 0x000000303804723c */ /* 0x084fea0000041804 */
[----:B------:R-:W-:Y:S01]  /*23e50*/  FADD.FTZ R45, R246, R40 ;  /* 0x00000028f62d7221 */ /* 0x000fe20000010000 */
[----:B------:R-:W-:Y:S01]  /*23e60*/  LOP3.LUT R63, R63, R3, RZ, 0xc0, !PT ;  /* 0x000000033f3f7212 */ /* 0x000fe200078ec0ff */
[----:B------:R-:W1:Y:S01]  /*23e70*/  LDSM.16.MT88.4 R40, [R205+0x5800] ;  /* 0x00580000cd28783b */ /* 0x000e620000004200 */
[----:B------:R-:W-:Y:S03]  /*23e80*/  F2FP.BF16.F32.PACK_AB R2, R120, R121 ;  /* 0x000000797802723e */ /* 0x000fe600000010ff */
[----:B------:R-:W-:Y:S01]  /*23e90*/  F2FP.BF16.F32.PACK_AB R3, R95, R107 ;  /* 0x0000006b5f03723e */ /* 0x000fe200000010ff */
[----:B------:R-:W-:Y:S01]  /*23ea0*/  FADD.FTZ R65, R178, R65 ;  /* 0x00000041b2417221 */ /* 0x000fe20000010000 */
[----:B------:R-:W-:Y:S01]  /*23eb0*/  LOP3.LUT R151, R151, R2, RZ, 0xc0, !PT ;  /* 0x0000000297977212 */ /* 0x000fe200078ec0ff */
[C---:B------:R-:W-:Y:S04]  /*23ec0*/  HMMA.16816.F32.BF16 R8, R60.reuse, R48, R8 ;  /* 0x000000303c08723c */ /* 0x040fe80000041808 */
[----:B------:R-:W-:Y:S01]  /*23ed0*/  LOP3.LUT R148, R148, R3, RZ, 0xc0, !PT ;  /* 0x0000000394947212 */ /* 0x000fe200078ec0ff */
[----:B------:R-:W-:Y:S01]  /*23ee0*/  FADD.FTZ R3, R185, R64 ;  /* 0x00000040b9037221 */ /* 0x000fe20000010000 */
[----:B------:R-:W-:Y:S01]  /*23ef0*/  F2FP.BF16.F32.PACK_AB R2, R73, R74 ;  /* 0x0000004a4902723e */ /* 0x000fe200000010ff */
[----:B------:R-:W-:Y:S01]  /*23f00*/  FADD.FTZ R64, R189, R0 ;  /* 0x00000000bd407221 */ /* 0x000fe20000010000 */
[----:B------:R-:W-:Y:S01]  /*23f10*/  F2FP.BF16.F32.PACK_AB R0, R71, R72 ;  /* 0x000000484700723e */ /* 0x000fe200000010ff */
[-C--:B------:R-:W-:Y:S03]  /*23f20*/  HMMA.16816.F32.BF16 R12, R60, R50.reuse, R12 ;  /* 0x000000323c0c723c */ /* 0x080fe6000004180c */
[----:B------:R-:W-:Y:S01]  /*23f30*/  LOP3.LUT R136, R136, R2, RZ, 0xc0, !PT ;  /* 0x0000000288887212 */ /* 0x000fe200078ec0ff */
[----:B------:R-:W-:Y:S01]  /*23f40*/  FADD.FTZ R2, R229, R3 ;  /* 0x00000003e5027221 */ /* 0x000fe20000010000 */
[----:B---3--:R-:W-:Y:S01]  /*23f50*/  F2FP.BF16.F32.PACK_AB R3, R66, R68 ;  /* 0x000000444203723e */ /* 0x008fe200000010ff */
[----:B------:R-:W-:Y:S01]  /*23f60*/  FADD.FTZ R44, R188, R65 ;  /* 0x00000041bc2c7221 */ /* 0x000fe20000010000 */
[----:B------:R-:W-:Y:S01]  /*23f70*/  LOP3.LUT R137, R137, R0, RZ, 0xc0, !PT ;  /* 0x0000000089897212 */ /* 0x000fe200078ec0ff */
[----:B------:R-:W-:Y:S01]  /*23f80*/  FADD.FTZ R65, R245, R2 ;  /* 0x00000002f5417221 */ /* 0x000fe20000010000 */
[C---:B------:R-:W-:Y:S04]  /*23f90*/  HMMA.16816.F32.BF16 R16, R56.reuse, R50, R16 ;  /* 0x000000323810723c */ /* 0x040fe80000041810 */
[----:B------:R-:W-:Y:S01]  /*23fa0*/  F2FP.BF16.F32.PACK_AB R2, R69, R70 ;  /* 0x000000464502723e */ /* 0x000fe200000010ff */
[----:B------:R-:W-:Y:S01]  /*23fb0*/  FADD.FTZ R0, R248, R65 ;  /* 0x00000041f8007221 */ /* 0x000fe20000010000 */
[----:B------:R-:W-:Y:S01]  /*23fc0*/  LOP3.LUT R139, R139, R3, RZ, 0xc0, !PT ;  /* 0x000000038b8b7212 */ /* 0x000fe200078ec0ff */
[----:B------:R-:W-:Y:S01]  /*23fd0*/  FADD.FTZ R3, R234, R64 ;  /* 0x00000040ea037221 */ /* 0x000fe20000010000 */
[----:B------:R-:W-:Y:S03]  /*23fe0*/  LOP3.LUT R138, R138, R2, RZ, 0xc0, !PT ;  /* 0x000000028a8a7212 */ /* 0x000fe600078ec0ff */
[----:B------:R-:W-:Y:S01]  /*23ff0*/  FADD.FTZ R2, R195, R44 ;  /* 0x0000002cc3027221 */ /* 0x000fe20000010000 */
[----:B------:R-:W-:Y:S01]  /*24000*/  FADD.FTZ R44, R251, R45 ;  /* 0x0000002dfb2c7221 */ /* 0x000fe20000010000 */
[----:B------:R-:W-:Y:S01]  /*24010*/  FADD.FTZ R45, R176, R0 ;  /* 0x00000000b02d7221 */ /* 0x000fe20000010000 */
        /* <DEDUP_REMOVED lines=8> */
[-C--:B-1----:R-:W-:Y:S03]  /*240a0*/  HMMA.16816.F32.BF16 R20, R56, R40.reuse, R20 ;  /* 0x000000283814723c */ /* 0x082fe60000041814 */
[----:B------:R-:W-:Y:S01]  /*240b0*/  FADD.FTZ R44, R190, R44 ;  /* 0x0000002cbe2c7221 */ /* 0x000fe20000010000 */
[----:B------:R-:W-:Y:S02]  /*240c0*/  FADD.FTZ R2, R174, R2 ;  /* 0x00000002ae027221 */ /* 0x000fe40000010000 */
[C---:B------:R-:W-:Y:S05]  /*240d0*/  HMMA.16816.F32.BF16 R24, R60.reuse, R40, R24 ;  /* 0x000000283c18723c */ /* 0x040fea0000041818 */
        /* <DEDUP_REMOVED lines=13> */
[----:B------:R-:W1:Y:S01]  /*241b0*/  LDSM.16.MT88.4 R44, [R205+0x5c00] ;  /* 0x005c0000cd2c783b */ /* 0x000e620000004200 */
[----:B------:R-:W-:Y:S01]  /*241c0*/  FADD.FTZ R3, R147, R3 ;  /* 0x0000000393037221 */ /* 0x000fe20000010000 */
[----:B------:R-:W-:Y:S03]  /*241d0*/  FADD.FTZ R0, R133, R2 ;  /* 0x0000000285007221 */ /* 0x000fe60000010000 */
[----:B------:R-:W-:Y:S01]  /*241e0*/  FADD.FTZ R2, R164, R48 ;  /* 0x00000030a4027221 */ /* 0x000fe20000010000 */
[----:B------:R-:W-:Y:S01]  /*241f0*/  FADD.FTZ R3, R155, R3 ;  /* 0x000000039b037221 */ /* 0x000fe20000010000 */
[-C--:B--2---:R-:W-:Y:S05]  /*24200*/  HMMA.16816.F32.BF16 R164, R148, R160.reuse, R4 ;  /* 0x000000a094a4723c */ /* 0x084fea0000041804 */
        /* <DEDUP_REMOVED lines=20> */
[----:B------:R-:W-:Y:S03]  /*24350*/  IMAD.MOV.U32 R132, RZ, RZ, R36 ;  /* 0x000000ffff847224 */ /* 0x000fe600078e0024 */
[----:B------:R-:W-:Y:S01]  /*24360*/  FADD.FTZ R3, R98, R3 ;  /* 0x0000000362037221 */ /* 0x000fe20000010000 */
[----:B------:R-:W-:Y:S01]  /*24370*/  FADD.FTZ R0, R145, R41 ;  /* 0x0000002991007221 */ /* 0x000fe20000010000 */
[----:B------:R-:W-:Y:S02]  /*24380*/  IMAD.MOV.U32 R134, RZ, RZ, R38 ;  /* 0x000000ffff867224 */ /* 0x000fe400078e0026 */
[----:B------:R-:W-:Y:S02]  /*24390*/  IMAD.MOV.U32 R133, RZ, RZ, R39 ;  /* 0x000000ffff857224 */ /* 0x000fe400078e0027 */
        /* <DEDUP_REMOVED lines=32> */
[----:B------:R-:W-:Y:S02]  /*245a0*/  FADD.FTZ R2, R73, R2 ;  /* 0x0000000249027221 */ /* 0x000fe40000010000 */
[----:B------:R-:W-:Y:S03]  /*245b0*/  FADD.FTZ R0, R71, R3 ;  /* 0x0000000347007221 */ /* 0x000fe60000010000 */
[----:B------:R-:W-:Y:S01]  /*245c0*/  FADD.FTZ R4, R122, R4 ;  /* 0x000000047a047221 */ /* 0x000fe20000010000 */
[----:B------:R-:W-:Y:S01]  /*245d0*/  FADD.FTZ R3, R121, R5 ;  /* 0x0000000579037221 */ /* 0x000fe20000010000 */
[----:B------:R-:W-:Y:S01]  /*245e0*/  FADD.FTZ R2, R70, R2 ;  /* 0x0000000246027221 */ /* 0x000fe20000010000 */
[----:B------:R-:W-:Y:S02]  /*245f0*/  FADD.FTZ R0, R68, R0 ;  /* 0x0000000044007221 */ /* 0x000fe40000010000 */
        /* <DEDUP_REMOVED lines=9> */
.L_x_980:
[----:B------:R-:W1:Y:S01]  /*24690*/  LDL.LU R8, [R1+0x48] ;  /* 0x0000480001087983 */ /* 0x000e620000300800 */
[----:B------:R-:W-:-:S03]  /*246a0*/  ULDC UR6, c[0x0][0x38c] ;  /* 0x0000e30000067ab9 */ /* 0x000fc60000000800 */
[----:B------:R-:W4:Y:S04]  /*246b0*/  LDL.LU R7, [R1+0x4c] ;  /* 0x00004c0001077983 */ /* 0x000f280000300800 */
[----:B------:R-:W2:Y:S04]  /*246c0*/  LDL.LU R5, [R1+0x40] ;  /* 0x0000400001057983 */ /* 0x000ea80000300800 */
[----:B------:R-:W3:Y:S01]  /*246d0*/  LDL.LU R6, [R1+0x44] ;  /* 0x0000440001067983 */ /* 0x000ee20000300800 */
[----:B------:R-:W3:Y:S01]  /*246e0*/  S2UR UR4, SR_CgaCtaId ;  /* 0x00000000000479c3 */ /* 0x000ee20000008800 */
[----:B------:R-:W-:Y:S01]  /*246f0*/  UISETP.NE.AND UP0, UPT, UR15, -0x1, UPT ;  /* 0xffffffff0f00788c */ /* 0x000fe2000bf05270 */
[----:B------:R-:W-:Y:S01]  /*24700*/  MOV R15, 0x10 ;  /* 0x00000010000f7802 */ /* 0x000fe20000000f00 */
[----:B------:R-:W1:Y:S02]  /*24710*/  S2R R21, SR_TID.X ;  /* 0x0000000000157919 */ /* 0x000e640000002100 */
[----:B-1----:R-:W-:Y:S01]  /*24720*/  SHF.R.S32.HI R20, RZ, 0x1f, R21 ;  /* 0x0000001fff147819 */ /* 0x002fe20000011415 */
[----:B------:R-:W1:Y:S04]  /*24730*/  SHFL.BFLY PT, R3, R8, 0x2, 0x1f ;  /* 0x0c401f0008037f89 */ /* 0x000e6800000e0000 */
[----:B----4-:R-:W4:Y:S04]  /*24740*/  SHFL.BFLY PT, R2, R7, 0x2, 0x1f ;  /* 0x0c401f0007027f89 */ /* 0x010f2800000e0000 */
[----:B--2---:R-:W2:Y:S04]  /*24750*/  SHFL.BFLY PT, R0, R5, 0x2, 0x1f ;  /* 0x0c401f0005007f89 */ /* 0x004ea800000e0000 */
[----:B---3--:R-:W3:Y:S01]  /*24760*/  SHFL.BFLY PT, R4, R6, 0x2, 0x1f ;  /* 0x0c401f0006047f89 */ /* 0x008ee200000e0000 */
[----:B-1----:R-:W-:Y:S01]  /*24770*/  FADD.FTZ R3, R3, R8 ;  /* 0x0000000803037221 */ /* 0x002fe20000010000 */
[----:B----4-:R-:W-:-:S04]  /*24780*/  FADD.FTZ R2, R2, R7 ;  /* 0x0000000702027221 */ /* 0x010fc80000010000 */
[----:B------:R-:W1:Y:S01]  /*24790*/  SHFL.BFLY PT, R8, R3, 0x1, 0x1f ;  /* 0x0c201f0003087f89 */ /* 0x000e6200000e0000 */
[----:B--2---:R-:W-:-:S03]  /*247a0*/  FADD.FTZ R0, R0, R5 ;  /* 0x0000000500007221 */ /* 0x004fc60000010000 */
[----:B------:R-:W2:Y:S01]  /*247b0*/  SHFL.BFLY PT, R7, R2, 0x1, 0x1f ;  /* 0x0c201f0002077f89 */ /* 0x000ea200000e0000 */
[----:B---3--:R-:W-:-:S03]  /*247c0*/  FADD.FTZ R4, R4, R6 ;  /* 0x0000000604047221 */ /* 0x008fc60000010000 */
[----:B------:R-:W3:Y:S04]  /*247d0*/  SHFL.BFLY PT, R5, R0, 0x1, 0x1f ;  /* 0x0c201f0000057f89 */ /* 0x000ee800000e0000 */
[----:B------:R-:W4:Y:S01]  /*247e0*/  SHFL.BFLY PT, R6, R4, 0x1, 0x1f ;  /* 0x0c201f0004067f89 */ /* 0x000f2200000e0000 */
[----:B-1----:R-:W-:Y:S01]  /*247f0*/  FADD.FTZ R16, R3, R8 ;  /* 0x0000000803107221 */ /* 0x002fe20000010000 */
[----:B------:R-:W-:Y:S02]  /*24800*/  IMAD.MOV.U32 R3, RZ, RZ, 0x3f800000 ;  /* 0x3f800000ff037424 */ /* 0x000fe400078e00ff */
[----:B--2---:R-:W-:Y:S02]  /*24810*/  FADD.FTZ R17, R2, R7 ;  /* 0x0000000702117221 */ /* 0x004fe40000010000 */
[----:B------:R-:W-:-:S02]  /*24820*/  FSETP.NE.FTZ.AND P5, PT, R16, RZ, PT ;  /* 0x000000ff1000720b */ /* 0x000fc40003fb5000 */
[----:B------:R-:W-:Y:S01]  /*24830*/  MOV R2, 0x3f800000 ;  /* 0x3f80000000027802 */ /* 0x000fe20000000f00 */
[----:B---3--:R-:W-:Y:S01]  /*24840*/  FADD.FTZ R18, R0, R5 ;  /* 0x0000000500127221 */ /* 0x008fe20000010000 */
[----:B------:R-:W-:Y:S01]  /*24850*/  FSETP.NE.FTZ.AND P4, PT, R17, RZ, PT ;  /* 0x000000ff1100720b */ /* 0x000fe20003f95000 */
[----:B------:R-:W-:Y:S01]  /*24860*/  IMAD.MOV.U32 R5, RZ, RZ, 0x3f800000 ;  /* 0x3f800000ff057424 */ /* 0x000fe200078e00ff */
[----:B------:R-:W-:Y:S01]  /*24870*/  MOV R0, 0x3f800000 ;  /* 0x3f80000000007802 */ /* 0x000fe20000000f00 */
[----:B----4-:R-:W-:Y:S01]  /*24880*/  FADD.FTZ R19, R4, R6 ;  /* 0x0000000604137221 */ /* 0x010fe20000010000 */
[----:B------:R-:W-:Y:S02]  /*24890*/  FSETP.NE.FTZ.AND P3, PT, R18, RZ, PT ;  /* 0x000000ff1200720b */ /* 0x000fe40003f75000 */
[----:B------:R-:W-:Y:S02]  /*248a0*/  LEA.HI R4, R20, R21, RZ, 0x2 ;  /* 0x0000001514047211 */ /* 0x000fe400078f10ff */
[----:B------:R-:W-:Y:S01]  /*248b0*/  FSETP.NE.FTZ.AND P2, PT, R19, RZ, PT ;  /* 0x000000ff1300720b */ /* 0x000fe20003f55000 */
[----:B------:R-:W1:Y:S01]  /*248c0*/  @P5 MUFU.RCP R2, R16 ;  /* 0x0000001000025308 */ /* 0x000e620000001000 */
[----:B------:R-:W-:-:S02]  /*248d0*/  SHF.R.S32.HI R25, RZ, 0x2, R4 ;  /* 0x00000002ff197819 */ /* 0x000fc40000011404 */
[----:B------:R-:W-:Y:S02]  /*248e0*/  LOP3.LUT R7, R4, 0xfffffffc, RZ, 0xc0, !PT ;  /* 0xfffffffc04077812 */ /* 0x000fe400078ec0ff */
[----:B------:R-:W-:Y:S02]  /*248f0*/  SHF.R.S32.HI R4, RZ, 0x1f, R25 ;  /* 0x0000001fff047819 */ /* 0x000fe40000011419 */
[----:B------:R-:W-:Y:S01]  /*24900*/  LEA.HI R20, R20, R21, RZ, 0x5 ;  /* 0x0000001514147211 */ /* 0x000fe200078f28ff */
[----:B------:R-:W2:Y:S01]  /*24910*/  @P3 MUFU.RCP R3, R18 ;  /* 0x0000001200033308 */ /* 0x000ea20000001000 */
[----:B------:R-:W-:Y:S02]  /*24920*/  LEA.HI R4, R4, R25, RZ, 0x3 ;  /* 0x0000001904047211 */ /* 0x000fe400078f18ff */
[----:B------:R-:W-:Y:S02]  /*24930*/  SHF.R.S32.HI R6, RZ, 0x5, R20 ;  /* 0x00000005ff067819 */ /* 0x000fe40000011414 */
[----:B------:R-:W-:-:S02]  /*24940*/  LOP3.LUT R4, R4, 0xfffffff8, RZ, 0xc0, !PT ;  /* 0xfffffff804047812 */ /* 0x000fc400078ec0ff */
[----:B------:R-:W-:Y:S01]  /*24950*/  IADD3 R7, -R7, R21, RZ ;  /* 0x0000001507077210 */ /* 0x000fe20007ffe1ff */
[----:B------:R-:W3:Y:S01]  /*24960*/  @P4 MUFU.RCP R0, R17 ;  /* 0x0000001100004308 */ /* 0x000ee20000001000 */
[----:B-1----:R-:W-:Y:S01]  /*24970*/  FMUL.FTZ R2, R2, UR6 ;  /* 0x0000000602027c20 */ /* 0x002fe20008410000 */
[----:B------:R-:W-:Y:S01]  /*24980*/  IMAD.IADD R4, R25, 0x1, -R4 ;  /* 0x0000000119047824 */ /* 0x000fe200078e0a04 */
[----:B------:R-:W-:Y:S02]  /*24990*/  LEA R7, R6, R7, 0x8 ;  /* 0x0000000706077211 */ /* 0x000fe400078e40ff */
[C---:B------:R-:W-:Y:S01]  /*249a0*/  FMUL.FTZ R164, R2.reuse, R164 ;  /* 0x000000a402a47220 */ /* 0x040fe20000410000 */
[C---:B------:R-:W-:Y:S01]  /*249b0*/  FMUL.FTZ R165, R2.reuse, R165 ;  /* 0x000000a502a57220 */ /* 0x040fe20000410000 */
[C---:B------:R-:W-:Y:S01]  /*249c0*/  FMUL.FTZ R160, R2.reuse, R160 ;  /* 0x000000a002a07220 */ /* 0x040fe20000410000 */
[----:B------:R-:W1:Y:S01]  /*249d0*/  @P2 MUFU.RCP R5, R19 ;  /* 0x0000001300052308 */ /* 0x000e620000001000 */
[C---:B------:R-:W-:Y:S01]  /*249e0*/  FMUL.FTZ R161, R2.reuse, R161 ;  /* 0x000000a102a17220 */ /* 0x040fe20000410000 */
[C---:B------:R-:W-:Y:S01]  /*249f0*/  FMUL.FTZ R156, R2.reuse, R156 ;  /* 0x0000009c029c7220 */ /* 0x040fe20000410000 */
[C---:B------:R-:W-:Y:S01]  /*24a00*/  FMUL.FTZ R9, R2.reuse, R157 ;  /* 0x0000009d02097220 */ /* 0x040fe20000410000 */
[C---:B------:R-:W-:Y:S01]  /*24a10*/  FMUL.FTZ R148, R2.reuse, R148 ;  /* 0x0000009402947220 */ /* 0x040fe20000410000 */
[----:B------:R-:W-:Y:S01]  /*24a20*/  FMUL.FTZ R149, R2, R149 ;  /* 0x0000009502957220 */ /* 0x000fe20000410000 */
[----:B--2---:R-:W-:Y:S01]  /*24a30*/  FMUL.FTZ R2, R3, UR6 ;  /* 0x0000000603027c20 */ /* 0x004fe20008410000 */
[----:B------:R-:W-:Y:S01]  /*24a40*/  LEA.HI R3, R4, R4, RZ, 0x1 ;  /* 0x0000000404037211 */ /* 0x000fe200078f08ff */
[----:B---3--:R-:W-:-:S02]  /*24a50*/  FMUL.FTZ R0, R0, UR6 ;  /* 0x0000000600007c20 */ /* 0x008fc40008410000 */
[C---:B------:R-:W-:Y:S01]  /*24a60*/  FMUL.FTZ R152, R2.reuse, R152 ;  /* 0x0000009802987220 */ /* 0x040fe20000410000 */
[----:B------:R-:W-:Y:S01]  /*24a70*/  SHF.R.S32.HI R8, RZ, 0x1, R3 ;  /* 0x00000001ff087819 */ /* 0x000fe20000011403 */
        /* <DEDUP_REMOVED lines=10> */
[----:B------:R-:W-:Y:S01]  /*24b20*/  LOP3.LUT R3, R3, 0x3fffffe, RZ, 0xc0, !PT ;  /* 0x03fffffe03037812 */ /* 0x000fe200078ec0ff */
[C---:B------:R-:W-:Y:S01]  /*24b30*/  FMUL.FTZ R5, R2.reuse, R153 ;  /* 0x0000009902057220 */ /* 0x040fe20000410000 */
[C---:B------:R-:W-:Y:S01]  /*24b40*/  FMUL.FTZ R11, R2.reuse, R145 ;  /* 0x00000091020b7220 */ /* 0x040fe20000410000 */
[C---:B------:R-:W-:Y:S01]  /*24b50*/  FMUL.FTZ R140, R2.reuse, R140 ;  /* 0x0000008c028c7220 */ /* 0x040fe20000410000 */
[C---:B------:R-:W-:Y:S01]  /*24b60*/  FMUL.FTZ R141, R2.reuse, R141 ;  /* 0x0000008d028d7220 */ /* 0x040fe20000410000 */
[C---:B------:R-:W-:Y:S01]  /*24b70*/  FMUL.FTZ R136, R2.reuse, R136 ;  /* 0x0000008802887220 */ /* 0x040fe20000410000 */
[----:B------:R-:W-:Y:S01]  /*24b80*/  FMUL.FTZ R13, R2, R137 ;  /* 0x00000089020d7220 */ /* 0x000fe20000410000 */
[----:B------:R-:W-:Y:S01]  /*24b90*/  SHF.L.U32 R2, R8, 0x6, RZ ;  /* 0x0000000608027819 */ /* 0x000fe200000006ff */
[----:B------:R-:W-:Y:S01]  /*24ba0*/  UMOV UR6, 0x400 ;  /* 0x0000040000067882 */ /* 0x000fe20000000000 */
[----:B------:R-:W-:Y:S01]  /*24bb0*/  IADD3 R3, R4, -R3, RZ ;  /* 0x8000000304037210 */ /* 0x000fe20007ffe0ff */
[----:B------:R-:W-:Y:S01]  /*24bc0*/  ULEA UR4, UR4, UR6, 0x18 ;  /* 0x0000000604047291 */ /* 0x000fe2000f8ec03f */
[----:B------:R-:W-:Y:S01]  /*24bd0*/  LOP3.LUT R2, R2, 0xc0, RZ, 0xc0, !PT ;  /* 0x000000c002027812 */ /* 0x000fe200078ec0ff */
[----:B------:R-:W-:Y:S01]  /*24be0*/  FMUL.FTZ R154, R0, R154 ;  /* 0x0000009a009a7220 */ /* 0x000fe20000410000 */
[----:B------:R-:W-:Y:S01]  /*24bf0*/  LOP3.LUT R4, R8, 0x1, RZ, 0xc0, !PT ;  /* 0x0000000108047812 */ /* 0x000fe200078ec0ff */
[----:B------:R-:W-:Y:S01]  /*24c00*/  IMAD R3, R3, 0x10, R7 ;  /* 0x0000001003037824 */ /* 0x000fe200078e0207 */
[----:B------:R-:W-:Y:S01]  /*24c10*/  LEA.HI R2, R2, R2, RZ, 0x1d ;  /* 0x0000000202027211 */ /* 0x000fe200078fe8ff */
[----:B------:R-:W-:Y:S01]  /*24c20*/  FMUL.FTZ R14, R0, R155 ;  /* 0x0000009b000e7220 */ /* 0x000fe20000410000 */
[----:B------:R-:W-:Y:S01]  /*24c30*/  ISETP.NE.U32.AND P0, PT, R4, 0x1, PT ;  /* 0x000000010400780c */ /* 0x000fe20003f05070 */
[C---:B------:R-:W-:Y:S01]  /*24c40*/  FMUL.FTZ R146, R0.reuse, R146 ;  /* 0x0000009200927220 */ /* 0x040fe20000410000 */
[----:B------:R-:W-:Y:S01]  /*24c50*/  LEA R2, R3, R2, 0x1 ;  /* 0x0000000203027211 */ /* 0x000fe200078e08ff */
[C---:B------:R-:W-:Y:S01]  /*24c60*/  FMUL.FTZ R10, R0.reuse, R147 ;  /* 0x00000093000a7220 */ /* 0x040fe20000410000 */
[----:B------:R-:W-:Y:S01]  /*24c70*/  SEL R15, R15, 0xfffffff0, P0 ;  /* 0xfffffff00f0f7807 */ /* 0x000fe20000000000 */
[C---:B------:R-:W-:Y:S01]  /*24c80*/  FMUL.FTZ R142, R0.reuse, R142 ;  /* 0x0000008e008e7220 */ /* 0x040fe20000410000 */
[----:B------:R-:W-:Y:S01]  /*24c90*/  PLOP3.LUT P0, PT, PT, PT, UP0, 0x80, 0x0 ;  /* 0x000000000000781c */ /* 0x000fe20003f0f008 */
[C---:B------:R-:W-:Y:S01]  /*24ca0*/  FMUL.FTZ R143, R0.reuse, R143 ;  /* 0x0000008f008f7220 */ /* 0x040fe20000410000 */
[C---:B------:R-:W-:Y:S01]  /*24cb0*/  FMUL.FTZ R138, R0.reuse, R138 ;  /* 0x0000008a008a7220 */ /* 0x040fe20000410000 */
[----:B------:R-:W-:Y:S01]  /*24cc0*/  FMUL.FTZ R12, R0, R139 ;  /* 0x0000008b000c7220 */ /* 0x000fe20000410000 */
[----:B------:R-:W-:Y:S01]  /*24cd0*/  LOP3.LUT P1, RZ, R8, 0x2, RZ, 0xc0, !PT ;  /* 0x0000000208ff7812 */ /* 0x000fe2000782c0ff */
[----:B------:R-:W-:Y:S01]  /*24ce0*/  @UP0 ULDC.64 UR6, c[0x0][0x298] ;  /* 0x0000a60000060ab9 */ /* 0x000fe20000000a00 */
[----:B------:R-:W-:Y:S01]  /*24cf0*/  LEA R0, R2, UR4, 0x1 ;  /* 0x0000000402007c11 */ /* 0x000fe2000f8e08ff */
[----:B------:R-:W-:Y:S01]  /*24d00*/  @UP0 UIMAD.WIDE.U32 UR10, UR15, UR6, URZ ;  /* 0x000000060f0a02a5 */ /* 0x000fe2000f8e003f */
[----:B------:R-:W-:-:S02]  /*24d10*/  F2FP.BF16.F32.PACK_AB R7, R165, R164 ;  /* 0x000000a4a507723e */ /* 0x000fc400000010ff */
[----:B------:R-:W-:Y:S01]  /*24d20*/  F2FP.BF16.F32.PACK_AB R6, R6, R166 ;  /* 0x000000a60606723e */ /* 0x000fe200000010ff */
[----:B------:R-:W-:Y:S01]  /*24d30*/  IMAD.IADD R3, R0, 0x1, R15 ;  /* 0x0000000100037824 */ /* 0x000fe200078e020f */
[----:B------:R-:W-:Y:S01]  /*24d40*/  F2FP.BF16.F32.PACK_AB R4, R161, R160 ;  /* 0x000000a0a104723e */ /* 0x000fe200000010ff */
[----:B------:R1:W-:Y:S01]  /*24d50*/  STS [R0], R7 ;  /* 0x0000000700007388 */ /* 0x0003e20000000800 */
[----:B------:R-:W-:Y:S01]  /*24d60*/  F2FP.BF16.F32.PACK_AB R2, R163, R162 ;  /* 0x000000a2a302723e */ /* 0x000fe200000010ff */
[----:B------:R-:W-:Y:S01]  /*24d70*/  @UP0 UIMAD UR4, UR15, UR7, UR11 ;  /* 0x000000070f0402a4 */ /* 0x000fe2000f8e020b */
[----:B------:R-:W-:Y:S01]  /*24d80*/  F2FP.BF16.F32.PACK_AB R5, R5, R152 ;  /* 0x000000980505723e */ /* 0x000fe200000010ff */
[----:B------:R2:W-:Y:S01]  /*24d90*/  STS [R0+0x200], R6 ;  /* 0x0002000600007388 */ /* 0x0005e20000000800 */
[----:B------:R-:W-:Y:S02]  /*24da0*/  F2FP.BF16.F32.PACK_AB R14, R14, R154 ;  /* 0x0000009a0e0e723e */ /* 0x000fe400000010ff */
[----:B------:R-:W-:Y:S01]  /*24db0*/  F2FP.BF16.F32.PACK_AB R11, R11, R144 ;  /* 0x000000900b0b723e */ /* 0x000fe200000010ff */
[----:B------:R3:W-:Y:S01]  /*24dc0*/  STS [R3], R4 ;  /* 0x0000000403007388 */ /* 0x0007e20000000800 */
[----:B------:R-:W-:-:S02]  /*24dd0*/  F2FP.BF16.F32.PACK_AB R10, R10, R146 ;  /* 0x000000920a0a723e */ /* 0x000fc400000010ff */
[----:B------:R-:W-:Y:S01]  /*24de0*/  F2FP.BF16.F32.PACK_AB R9, R9, R156 ;  /* 0x0000009c0909723e */ /* 0x000fe200000010ff */
[----:B------:R4:W-:Y:S01]  /*24df0*/  STS [R3+0x200], R2 ;  /* 0x0002000203007388 */ /* 0x0009e20000000800 */
[----:B------:R-:W-:Y:S02]  /*24e00*/  F2FP.BF16.F32.PACK_AB R8, R159, R158 ;  /* 0x0000009e9f08723e */ /* 0x000fe400000010ff */
[----:B------:R-:W-:Y:S01]  /*24e10*/  F2FP.BF16.F32.PACK_AB R13, R13, R136 ;  /* 0x000000880d0d723e */ /* 0x000fe200000010ff */
[----:B------:R4:W-:Y:S01]  /*24e20*/  STS [R0+0x1000], R5 ;  /* 0x0010000500007388 */ /* 0x0009e20000000800 */
[----:B------:R-:W-:Y:S02]  /*24e30*/  F2FP.BF16.F32.PACK_AB R12, R12, R138 ;  /* 0x0000008a0c0c723e */ /* 0x000fe400000010ff */
[----:B-1----:R-:W-:Y:S02]  /*24e40*/  F2FP.BF16.F32.PACK_AB R7, R141, R140 ;  /* 0x0000008c8d07723e */ /* 0x002fe400000010ff */
[----:B--2---:R-:W-:-:S02]  /*24e50*/  F2FP.BF16.F32.PACK_AB R6, R143, R142 ;  /* 0x0000008e8f06723e */ /* 0x004fc400000010ff */
[----:B---3--:R-:W-:Y:S02]  /*24e60*/  F2FP.BF16.F32.PACK_AB R4, R151, R150 ;  /* 0x000000969704723e */ /* 0x008fe400000010ff */
[C---:B----4-:R-:W-:Y:S02]  /*24e70*/  IADD3 R2, R0.reuse, 0x20, RZ ;  /* 0x0000002000027810 */ /* 0x050fe40007ffe0ff */
        /* <DEDUP_REMOVED lines=10> */
.L_x_984:
        /* <DEDUP_REMOVED lines=10> */
[----:B------:R-:W4:Y:S05]  /*24fc0*/  S2R R22, SR_CTAID.Y ;  /* 0x0000000000167919 */ /* 0x000f2a0000002600 */
[----:B------:R-:W-:Y:S01]  /*24fd0*/  @!P0 PLOP3.LUT P6, PT, PT, PT, PT, 0x8, 0x0 ;  /* 0x000000000000881c */ /* 0x000fe20003fce170 */
[----:B------:R-:W4:Y:S01]  /*24fe0*/  S2R R32, SR_CTAID.Z ;  /* 0x0000000000207919 */ /* 0x000f220000002700 */
[----:B-1----:R-:W-:Y:S01]  /*24ff0*/  IMAD.IADD R0, R15, 0x1, R2 ;  /* 0x000000010f007824 */ /* 0x002fe200078e0202 */
[----:B------:R-:W1:Y:S01]  /*25000*/  S2R R26, SR_CTAID.X ;  /* 0x00000000001a7919 */ /* 0x000e620000002500 */
[----:B--2---:R-:W2:Y:S03]  /*25010*/  @P5 LDC R11, c[0x0][0x2e8] ;  /* 0x0000ba00ff0b5b82 */ /* 0x004ea60000000800 */
[----:B------:R-:W-:Y:S04]  /*25020*/  STS [R0], R5 ;  /* 0x0000000500007388 */ /* 0x000fe80000000800 */
[----:B------:R1:W-:Y:S01]  /*25030*/  STS [R0+0x200], R4 ;  /* 0x0002000400007388 */ /* 0x0003e20000000800 */
[----:B---3--:R-:W3:Y:S03]  /*25040*/  @P4 LDC R10, c[0x0][0x2e8] ;  /* 0x0000ba00ff0a4b82 */ /* 0x008ee60000000800 */
[----:B------:R1:W-:Y:S04]  /*25050*/  STS [R2+0x1000], R7 ;  /* 0x0010000702007388 */ /* 0x0003e80000000800 */
[----:B------:R1:W-:Y:S01]  /*25060*/  STS [R2+0x1200], R6 ;  /* 0x0012000602007388 */ /* 0x0003e20000000800 */
[----:B----4-:R-:W4:Y:S01]  /*25070*/  @P1 LDC R8, c[0x0][0x2c0] ;  /* 0x0000b000ff081b82 */ /* 0x010f220000000800 */
[----:B------:R-:W2:Y:S02]  /*25080*/  S2R R27, SR_TID.X ;  /* 0x00000000001b7919 */ /* 0x000ea40000002100 */
[----:B------:R-:W-:Y:S04]  /*25090*/  STS [R0+0x1000], R13 ;  /* 0x0010000d00007388 */ /* 0x000fe80000000800 */
[----:B------:R2:W-:Y:S01]  /*250a0*/  STS [R0+0x1200], R12 ;  /* 0x0012000c00007388 */ /* 0x0005e20000000800 */
[----:B-1----:R-:W-:Y:S01]  /*250b0*/  @P1 IMAD.MOV.U32 R4, RZ, RZ, 0x1 ;  /* 0x00000001ff041424 */ /* 0x002fe200078e00ff */
[----:B------:R1:W1:Y:S01]  /*250c0*/  @P5 MUFU.LG2 R7, R16 ;  /* 0x0000001000075308 */ /* 0x0002620000000c00 */
[----:B------:R-:W2:Y:S07]  /*250d0*/  @P1 LDC.64 R2, c[0x0][0x2c0] ;  /* 0x0000b000ff021b82 */ /* 0x000eae0000000a00 */
[----:B------:R1:W1:Y:S01]  /*250e0*/  @P4 MUFU.LG2 R6, R17 ;  /* 0x0000001100064308 */ /* 0x0002620000000c00 */
[----:B--2---:R-:W-:Y:S01]  /*250f0*/  @P1 IMAD R0, R3, R2, RZ ;  /* 0x0000000203001224 */ /* 0x004fe200078e02ff */
[----:B------:R-:W-:Y:S01]  /*25100*/  @!P0 CS2R R2, SRZ ;  /* 0x0000000000028805 */ /* 0x000fe2000001ff00 */
[----:B-1-34-:R-:W-:Y:S06]  /*25110*/  @!P0 BRA `(.L_x_985) ;  /* 0x00000000001c8947 */ /* 0x01afec0003800000 */
[----:B------:R-:W1:Y:S01]  /*25120*/  S2UR UR7, SR_CTAID.Y ;  /* 0x00000000000779c3 */ /* 0x000e620000002600 */
[----:B------:R-:W-:Y:S01]  /*25130*/  ULDC UR6, c[0x0][0x2c4] ;  /* 0x0000b10000067ab9 */ /* 0x000fe20000000800 */
[----:B------:R-:W-:Y:S01]  /*25140*/  PLOP3.LUT P6, PT, PT, PT, PT, 0x80, 0x0 ;  /* 0x000000000000781c */ /* 0x000fe20003fcf070 */
[----:B-1----:R-:W-:-:S04]  /*25150*/  @!UP0 UIMAD UR15, UR7, UR6, URZ ;  /* 0x00000006070f82a4 */ /* 0x002fc8000f8e023f */
[----:B------:R-:W-:Y:S02]  /*25160*/  USHF.R.S32.HI UR6, URZ, 0x1f, UR15 ;  /* 0x0000001f3f067899 */ /* 0x000fe4000801140f */
[----:B------:R-:W-:-:S04]  /*25170*/  IMAD.U32 R2, RZ, RZ, UR15 ;  /* 0x0000000fff027e24 */ /* 0x000fc8000f8e00ff */
[----:B------:R-:W-:Y:S02]  /*25180*/  MOV R3, UR6 ;  /* 0x0000000600037c02 */ /* 0x000fe40008000f00 */
.L_x_985:
[----:B------:R-:W-:Y:S05]  /*25190*/  @P1 BRA `(.L_x_986) ;  /* 0x0000000000181947 */ /* 0x000fea0003800000 */
[----:B------:R-:W1:Y:S01]  /*251a0*/  LDC R0, c[0x0][0x2c4] ;  /* 0x0000b100ff007b82 */ /* 0x000e620000000800 */
[----:B------:R-:W-:Y:S02]  /*251b0*/  ISETP.NE.AND P0, PT, RZ, UR8, PT ;  /* 0x00000008ff007c0c */ /* 0x000fe4000bf05270 */
[----:B------:R-:W-:-:S05]  /*251c0*/  MOV R8, 0x1 ;  /* 0x0000000100087802 */ /* 0x000fca0000000f00 */
[----:B------:R-:W2:Y:S08]  /*251d0*/  LDC R4, c[0x0][0x270] ;  /* 0x00009c00ff047b82 */ /* 0x000eb00000000800 */
[----:B-1----:R-:W2:Y:S02]  /*251e0*/  @P0 LDC R0, c[0x0][0x2e4] ;  /* 0x0000b900ff000b82 */ /* 0x002ea40000000800 */
[----:B--2---:R-:W-:-:S07]  /*251f0*/  IMAD R4, R0, R4, RZ ;  /* 0x0000000400047224 */ /* 0x004fce00078e02ff */
.L_x_986:
[----:B------:R-:W-:Y:S01]  /*25200*/  BAR.SYNC.DEFER_BLOCKING 0x0 ;  /* 0x0000000000007b1d */ /* 0x000fe20000010000 */
[----:B------:R-:W-:Y:S01]  /*25210*/  LOP3.LUT R5, R20, 0xffffffe0, RZ, 0xc0, !PT ;  /* 0xffffffe014057812 */ /* 0x000fe200078ec0ff */
[----:B------:R-:W-:Y:S02]  /*25220*/  IMAD R4, R22, R4, RZ ;  /* 0x0000000416047224 */ /* 0x000fe400078e02ff */
[----:B------:R-:W-:Y:S01]  /*25230*/  @P4 FMUL.FTZ R6, R6, 0.69314718246459960938 ;  /* 0x3f31721806064820 */ /* 0x000fe20000410000 */
[----:B------:R-:W-:Y:S01]  /*25240*/  MOV R24, 0x7f800000 ;  /* 0x7f80000000187802 */ /* 0x000fe20000000f00 */
[----:B------:R-:W-:Y:S02]  /*25250*/  @P5 FMUL.FTZ R7, R7, 0.69314718246459960938 ;  /* 0x3f31721807075820 */ /* 0x000fe40000410000 */
[----:B------:R-:W1:Y:S01]  /*25260*/  @P3 LDC R15, c[0x0][0x2e8] ;  /* 0x0000ba00ff0f3b82 */ /* 0x000e620000000800 */
[----:B------:R-:W2:Y:S01]  /*25270*/  @P3 MUFU.LG2 R13, R18 ;  /* 0x00000012000d3308 */ /* 0x000ea20000000c00 */
[----:B------:R-:W-:Y:S01]  /*25280*/  IADD3 R9, -R5, R21, RZ ;  /* 0x0000001505097210 */ /* 0x000fe20007ffe1ff */
[----:B------:R-:W-:Y:S01]  /*25290*/  @P4 FFMA.FTZ R24, R38, R10, R6 ;  /* 0x0000000a26184223 */ /* 0x000fe20000010006 */
[----:B------:R-:W-:Y:S01]  /*252a0*/  SEL R5, R4, RZ, !P6 ;  /* 0x000000ff04057207 */ /* 0x000fe20007000000 */
[----:B------:R-:W-:Y:S01]  /*252b0*/  IMAD R4, R26, R8, RZ ;  /* 0x000000081a047224 */ /* 0x000fe200078e02ff */
[----:B------:R-:W-:Y:S01]  /*252c0*/  LOP3.LUT P0, RZ, R9, 0x3, RZ, 0xc0, !PT ;  /* 0x0000000309ff7812 */ /* 0x000fe2000780c0ff */
[----:B------:R-:W-:Y:S01]  /*252d0*/  BSSY B0, `(.L_x_987) ;  /* 0x0000047000007945 */ /* 0x000fe20003800000 */
[----:B------:R-:W3:Y:S01]  /*252e0*/  @P2 LDC R14, c[0x0][0x2e8] ;  /* 0x0000ba00ff0e2b82 */ /* 0x000ee20000000800 */
[----:B------:R-:W4:Y:S01]  /*252f0*/  @P2 MUFU.LG2 R12, R19 ;  /* 0x00000013000c2308 */ /* 0x000f220000000c00 */
[----:B------:R-:W-:Y:S01]  /*25300*/  IMAD.SHL.U32 R6, R4, 0x80, RZ ;  /* 0x0000008004067824 */ /* 0x000fe200078e00ff */
[----:B------:R-:W-:Y:S01]  /*25310*/  MOV R23, 0x7f800000 ;  /* 0x7f80000000177802 */ /* 0x000fe20000000f00 */
[----:B------:R-:W-:Y:S01]  /*25320*/  IMAD R0, R32, R0, R5 ;  /* 0x0000000020007224 */ /* 0x000fe200078e0205 */
[----:B------:R-:W-:Y:S01]  /*25330*/  SHF.R.S32.HI R26, RZ, 0x1f, R27 ;  /* 0x0000001fff1a7819 */ /* 0x000fe2000001141b */
[----:B------:R-:W-:Y:S01]  /*25340*/  @P5 FFMA.FTZ R23, R39, R11, R7 ;  /* 0x0000000b27175223 */ /* 0x000fe20000010007 */
[----:B------:R-:W-:Y:S01]  /*25350*/  SHF.R.S32.HI R7, RZ, 0x1f, R6 ;  /* 0x0000001fff077819 */ /* 0x000fe20000011406 */
[----:B------:R-:W-:Y:S01]  /*25360*/  IMAD.MOV.U32 R11, RZ, RZ, 0x7f800000 ;  /* 0x7f800000ff0b7424 */ /* 0x000fe200078e00ff */
[--C-:B------:R-:W-:Y:S01]  /*25370*/  IADD3 R6, P4, P1, R6, R2, R0.reuse ;  /* 0x0000000206067210 */ /* 0x100fe2000799e000 */
[----:B-----5:R1:W3:Y:S01]  /*25380*/  LDS.128 R28, [R228+0x1800] ;  /* 0x00180000e41c7984 */ /* 0x0202e20000000c00 */
[----:B------:R-:W-:Y:S01]  /*25390*/  LEA.HI R26, R26, R27, RZ, 0x2 ;  /* 0x0000001b1a1a7211 */ /* 0x000fe200078f10ff */
[----:B--2---:R-:W-:Y:S01]  /*253a0*/  @P3 FMUL.FTZ R5, R13, 0.69314718246459960938 ;  /* 0x3f3172180d053820 */ /* 0x004fe20000410000 */
[----:B------:R-:W-:-:S02]  /*253b0*/  SHF.R.S32.HI R0, RZ, 0x1f, R0 ;  /* 0x0000001fff007819 */ /* 0x000fc40000011400 */
[----:B------:R-:W-:Y:S01]  /*253c0*/  MOV R22, 0x7f800000 ;  /* 0x7f80000000167802 */ /* 0x000fe20000000f00 */
[----:B-1----:R-:W-:Y:S01]  /*253d0*/  @P3 FFMA.FTZ R11, R37, R15, R5 ;  /* 0x0000000f250b3223 */ /* 0x002fe20000010005 */
[----:B------:R-:W-:Y:S01]  /*253e0*/  SHF.R.S32.HI R10, RZ, 0x2, R26 ;  /* 0x00000002ff0a7819 */ /* 0x000fe2000001141a */
[----:B----4-:R-:W-:Y:S01]  /*253f0*/  @P2 FMUL.FTZ R4, R12, 0.69314718246459960938 ;  /* 0x3f3172180c042820 */ /* 0x010fe20000410000 */
[----:B------:R-:W-:-:S03]  /*25400*/  IADD3.X R9, R7, R3, R0, P4, P1 ;  /* 0x0000000307097210 */ /* 0x000fc600027e2400 */
        /* <DEDUP_REMOVED lines=51> */
.L_x_988:
[----:B------:R-:W-:Y:S05]  /*25740*/  BSYNC B0 ;  /* 0x0000000000007941 */ /* 0x000fea0003800000 */
.L_x_987:
        /* <DEDUP_REMOVED lines=38> */
.L_x_990:
[----:B------:R-:W-:Y:S05]  /*259b0*/  BSYNC B0 ;  /* 0x0000000000007941 */ /* 0x000fea0003800000 */
.L_x_989:
        /* <DEDUP_REMOVED lines=16> */
.L_x_992:
[----:B------:R-:W-:Y:S05]  /*25ac0*/  BSYNC B0 ;  /* 0x0000000000007941 */ /* 0x000fea0003800000 */
.L_x_991:
        /* <DEDUP_REMOVED lines=16> */
.L_x_994:
[----:B------:R-:W-:Y:S05]  /*25bd0*/  BSYNC B0 ;  /* 0x0000000000007941 */ /* 0x000fea0003800000 */
.L_x_993:
        /* <DEDUP_REMOVED lines=15> */
.L_x_995:
        /* <DEDUP_REMOVED lines=11> */
.L_x_1324:


//--------------------- .text._ZN5flash16flash_fwd_kernelI23Flash_fwd_kernel_traitsILi32ELi128ELi128ELi4ELb0ELb0EN7cutlass10bfloat16_tE19Flash_kernel_traitsILi32ELi128ELi128ELi4ES3_EELb1ELb0ELb1ELb0ELb0ELb0ELb0ELb1EEEvNS_16Flash_fwd_paramsE --------------------------
	.section	.text._ZN5flash16flash_fwd_kernelI23Flash_fwd_kernel_traitsILi32ELi128ELi128ELi4ELb0ELb0EN7cutlass10bfloat16_tE19Flash_kernel_traitsILi32ELi128ELi128ELi4ES3_EELb1ELb0ELb1ELb0ELb0ELb0ELb0ELb1EEEvNS_16Flash_fwd_paramsE,"ax",@progbits
	.align	128
        .global         _ZN5flash16flash_fwd_kernelI23Flash_fwd_kernel_traitsILi32ELi128ELi128ELi4ELb0ELb0EN7cutlass10bfloat16_tE19Flash_kernel_traitsILi32ELi128ELi128ELi4ES3_EELb1ELb0ELb1ELb0ELb0ELb0ELb0ELb1EEEvNS_16Flash_fwd_paramsE
        .type           _ZN5flash16flash_fwd_kernelI23Flash_fwd_kernel_traitsILi32ELi128ELi128ELi4ELb0ELb0EN7cutlass10bfloat16_tE19Flash_kernel_traitsILi32ELi128ELi128ELi4ES3_EELb1ELb0ELb1ELb0ELb0ELb0ELb0ELb1EEEvNS_16Flash_fwd_paramsE,@function
        .size           _ZN5flash16flash_fwd_kernelI23Flash_fwd_kernel_traitsILi32ELi128ELi128ELi4ELb0ELb0EN7cutlass10bfloat16_tE19Flash_kernel_traitsILi32ELi128ELi128ELi4ES3_EELb1ELb0ELb1ELb0ELb0ELb0ELb0ELb1EEEvNS_16Flash_fwd_paramsE,(.L_x_1302 - _ZN5flash16flash_fwd_kernelI23Flash_fwd_kernel_traitsILi32ELi128ELi128ELi4ELb0ELb0EN7cutlass10bfloat16_tE19Flash_kernel_traitsILi32ELi128ELi128ELi4ES3_EELb1ELb0ELb1ELb0ELb0ELb0ELb0ELb1EEEvNS_16Flash_fwd_paramsE)
        .other          _ZN5flash16flash_fwd_kernelI23Flash_fwd_kernel_traitsILi32ELi128ELi128ELi4ELb0ELb0EN7cutlass10bfloat16_tE19Flash_kernel_traitsILi32ELi128ELi128ELi4ES3_EELb1ELb0ELb1ELb0ELb0ELb0ELb0ELb1EEEvNS_16Flash_fwd_paramsE,@"STO_CUDA_ENTRY STV_DEFAULT"
_ZN5flash16flash_fwd_kernelI23Flash_fwd_kernel_traitsILi32ELi128ELi128ELi4ELb0ELb0EN7cutlass10bfloat16_tE19Flash_kernel_traitsILi32ELi128ELi128ELi4ES3_EELb1ELb0ELb1ELb0ELb0ELb0ELb0ELb1EEEvNS_16Flash_fwd_paramsE:
.text._ZN5flash16flash_fwd_kernelI23Flash_fwd_kernel_traitsILi32ELi128ELi128ELi4ELb0ELb0EN7cutlass10bfloat16_tE19Flash_kernel_traitsILi32ELi128ELi128ELi4ES3_EELb1ELb0ELb1ELb0ELb0ELb0ELb0ELb1EEEvNS_16Flash_fwd_paramsE:
[----:B------:R-:W1:Y:S08]  /*0000*/  LDC R1, c[0x0][0x28] ;  /* 0x00000a00ff017b82 */ /* 0x000e700000000800 */
[----:B------:R-:W2:Y:S01]  /*0010*/  LDC.64 R168, c[0x0][0x198] ;  /* 0x00006600ffa87b82 */ /* 0x000ea20000000a00 */
[----:B------:R-:W-:Y:S01]  /*0020*/  BSSY B2, `(.L_x_996) ;  /* 0x0000003000027945 */ /* 0x000fe20003800000 */
[----:B-1----:R-:W-:-:S06]  /*0030*/  IADD3 R1, R1, -0x518, RZ ;  /* 0xfffffae801017810 */ /* 0x002fcc0007ffe0ff */
[----:B--2---:R-:W-:Y:S05]  /*0040*/  CALL.REL.NOINC `($_ZN5flash16flash_fwd_kernelI23Flash_fwd_kernel_traitsILi32ELi128ELi128ELi4ELb0ELb0EN7cutlass10bfloat16_tE19Flash_kernel_traitsILi32ELi128ELi128ELi4ES3_EELb1ELb0ELb1ELb0ELb0ELb0ELb0ELb1EEEvNS_16Flash_fwd_paramsE$_ZN5flash22compute_attn_1rowblockI23Flash_fwd_kernel_traitsILi32ELi128ELi128ELi4ELb0ELb0EN7cutlass10bfloat16_tE19Flash_kernel_traitsILi32ELi128ELi128ELi4ES3_EELb1ELb0ELb1ELb0ELb0ELb0ELb0ELb1ENS_16Flash_fwd_paramsEEEvRKT8_iii) ;  /* 0x0000000000087944 */ /* 0x004fea0003c00000 */
[----:B------:R-:W-:Y:S05]  /*0050*/  BSYNC B2 ;  /* 0x0000000000027941 */ /* 0x000fea0003800000 */
.L_x_996:
[----:B------:R-:W-:Y:S05]  /*0060*/  EXIT ;  /* 0x000000000000794d */ /* 0x000fea0003800000 */
        .type           $_ZN5flash16flash_fwd_kernelI23Flash_fwd_kernel_traitsILi32ELi128ELi128ELi4ELb0ELb0EN7cutlass10bfloat16_tE19Flash_kernel_traitsILi32ELi128ELi128ELi4ES3_EELb1ELb0ELb1ELb0ELb0ELb0ELb0ELb1EEEvNS_16Flash_fwd_paramsE$_ZN5flash22compute_attn_1rowblockI23Flash_fwd_kernel_traitsILi32ELi128ELi128ELi4ELb0ELb0EN7cutlass10bfloat16_tE19Flash_kernel_traitsILi32ELi128ELi128ELi4ES3_EELb1ELb0ELb1ELb0ELb0ELb0ELb0ELb1ENS_16Flash_fwd_paramsEEEvRKT8_iii,@function
        .size           $_ZN5flash16flash_fwd_kernelI23Flash_fwd_kernel_traitsILi32ELi128ELi128ELi4ELb0ELb0EN7cutlass10bfloat16_tE19Flash_kernel_traitsILi32ELi128ELi128ELi4ES3_EELb1ELb0ELb1ELb0ELb0ELb0ELb0ELb1EEEvNS_16Flash_fwd_paramsE$_ZN5flash22compute_attn_1rowblockI23Flash_fwd_kernel_traitsILi32ELi128ELi128ELi4ELb0ELb0EN7cutlass10bfloat16_tE19Flash_kernel_traitsILi32ELi128ELi128ELi4ES3_EELb1ELb0ELb1ELb0ELb0ELb0ELb0ELb1ENS_16Flash_fwd_paramsEEEvRKT8_iii,(.L_x_1302 - $_ZN5flash16flash_fwd_kernelI23Flash_fwd_kernel_traitsILi32ELi128ELi128ELi4ELb0ELb0EN7cutlass10bfloat16_tE19Flash_kernel_traitsILi32ELi128ELi128ELi4ES3_EELb1ELb0ELb1ELb0ELb0ELb0ELb0ELb1EEEvNS_16Flash_fwd_paramsE$_ZN5flash22compute_attn_1rowblockI23Flash_fwd_kernel_traitsILi32ELi128ELi128ELi4ELb0ELb0EN7cutlass10bfloat16_tE19Flash_kernel_traitsILi32ELi128ELi128ELi4ES3_EELb1ELb0ELb1ELb0ELb0ELb0ELb0ELb1ENS_16Flash_fwd_paramsEEEvRKT8_iii)
$_ZN5flash16flash_fwd_kernelI23Flash_fwd_kernel_traitsILi32ELi128ELi128ELi4ELb0ELb0EN7cutlass10bfloat16_tE19Flash_kernel_traitsILi32ELi128ELi128ELi4ES3_EELb1ELb0ELb1ELb0ELb0ELb0ELb0ELb1EEEvNS_16Flash_fwd_paramsE$_ZN5flash22compute_attn_1rowblockI23Flash_fwd_kernel_traitsILi32ELi128ELi128ELi4ELb0ELb0EN7cutlass10bfloat16_tE19Flash_kernel_traitsILi32ELi128ELi128ELi4ES3_EELb1ELb0ELb1ELb0ELb0ELb0ELb0ELb1ENS_16Flash_fwd_paramsEEEvRKT8_iii:
[----:B------:R-:W-:Y:S02]  /*0070*/  ULDC.64 UR4, c[0x0][0x208] ;  /* 0x0000820000047ab9 */ /* 0x000fe40000000a00 */
[----:B------:R-:W2:Y:S04]  /*0080*/  LD.E.U8 R0, desc[UR4][R168.64+0x1a4] ;  /* 0x0001a404a8007980 */ /* 0x000ea8000c101100 */
[----:B------:R-:W3:Y:S01]  /*0090*/  LD.E.64 R192, desc[UR4][R168.64+0x190] ;  /* 0x00019004a8c07980 */ /* 0x000ee2000c101b00 */
[----:B------:R-:W-:Y:S01]  /*00a0*/  S2UR UR8, SR_CTAID.Y ;  /* 0x00000000000879c3 */ /* 0x000fe20000002600 */
[----:B------:R-:W1:Y:S02]  /*00b0*/  S2R R214, SR_TID.X ;  /* 0x0000000000d67919 */ /* 0x000e640000002100 */
[----:B------:R-:W4:Y:S05]  /*00c0*/  LD.E.64 R2, desc[UR4][R168.64+0x198] ;  /* 0x00019804a8027980 */ /* 0x000f2a000c101b00 */
[----:B------:R-:W-:Y:S01]  /*00d0*/  S2UR UR7, SR_CTAID.X ;  /* 0x00000000000779c3 */ /* 0x000fe20000002500 */
[----:B------:R-:W4:Y:S04]  /*00e0*/  LD.E R8, desc[UR4][R168.64+0x60] ;  /* 0x00006004a8087980 */ /* 0x000f28000c101900 */
[----:B------:R-:W5:Y:S03]  /*00f0*/  LD.E.U8 R199, desc[UR4][R168.64+0x178] ;  /* 0x00017804a8c77980 */ /* 0x000f66000c101100 */
[----:B------:R-:W1:Y:S02]  /*0100*/  S2UR UR6, SR_CTAID.Z ;  /* 0x00000000000679c3 */ /* 0x000e640000002700 */
[----:B-1----:R-:W-:-:S06]  /*0110*/  ULOP3.LUT UR6, UR6, UR7, UR8, 0xfe, !UPT ;  /* 0x0000000706067292 */ /* 0x002fcc000f8efe08 */
[----:B------:R-:W-:-:S13]  /*0120*/  LOP3.LUT P2, RZ, R214, UR6, RZ, 0xfc, !PT ;  /* 0x00000006d6ff7c12 */ /* 0x000fda000f84fcff */
[----:B------:R-:W4:Y:S01]  /*0130*/  @!P2 LD.E.64 R6, desc[UR4][R168.64+0x1a8] ;  /* 0x0001a804a806a980 */ /* 0x000f22000c101b00 */
[----:B--2---:R-:W-:-:S13]  /*0140*/  ISETP.NE.AND P1, PT, R0, RZ, PT ;  /* 0x000000ff0000720c */ /* 0x004fda0003f25270 */
[----:B---3--:R-:W2:Y:S04]  /*0150*/  @P1 LD.E.64 R192, desc[UR4][R192.64] ;  /* 0x00000004c0c01980 */ /* 0x008ea8000c101b00 */
[----:B------:R-:W3:Y:S04]  /*0160*/  @P1 LD.E R0, desc[UR4][R168.64+0x1a0] ;  /* 0x0001a004a8001980 */ /* 0x000ee8000c101900 */
[----:B----4-:R-:W3:Y:S04]  /*0170*/  @P1 LD.E.64 R4, desc[UR4][R2.64] ;  /* 0x0000000402041980 */ /* 0x010ee8000c101b00 */
[----:B--2---:R1:W-:Y:S04]  /*0180*/  @!P2 ST.E.64 desc[UR4][R6.64], R192 ;  /* 0x000000c00600a985 */ /* 0x0043e8000c101b04 */
[----:B-1----:R-:W2:Y:S01]  /*0190*/  @!P2 LD.E.64 R6, desc[UR4][R168.64+0x1a8] ;  /* 0x0001a804a806a980 */ /* 0x002ea2000c101b00 */
[----:B---3--:R-:W-:-:S05]  /*01a0*/  @P1 IADD3 R0, P0, R0, R4, RZ ;  /* 0x0000000400001210 */ /* 0x008fca0007f1e0ff */
[----:B------:R-:W-:Y:S02]  /*01b0*/  @P1 IMAD.X R4, RZ, RZ, R5, P0 ;  /* 0x000000ffff041224 */ /* 0x000fe400000e0605 */
[----:B------:R-:W-:Y:S02]  /*01c0*/  @P1 IMAD.MOV.U32 R2, RZ, RZ, R0 ;  /* 0x000000ffff021224 */ /* 0x000fe400078e0000 */
[----:B------:R-:W-:Y:S01]  /*01d0*/  @P1 IMAD.MOV.U32 R3, RZ, RZ, R4 ;  /* 0x000000ffff031224 */ /* 0x000fe200078e0004 */
[----:B------:R-:W1:Y:S04]  /*01e0*/  S2R R39, SR_CTAID.Y ;  /* 0x0000000000277919 */ /* 0x000e680000002600 */
[----:B--2---:R2:W-:Y:S04]  /*01f0*/  @!P2 ST.E.64 desc[UR4][R6.64+0x8], R2 ;  /* 0x000008020600a985 */ /* 0x0045e8000c101b04 */
[----:B------:R-:W3:Y:S01]  /*0200*/  LD.E.64 R4, desc[UR4][R168.64+0xe0] ;  /* 0x0000e004a8047980 */ /* 0x000ee2000c101b00 */
[----:B------:R-:W-:-:S03]  /*0210*/  IMAD.MOV.U32 R9, RZ, RZ, -0x1 ;  /* 0xffffffffff097424 */ /* 0x000fc600078e00ff */
[----:B--2---:R-:W2:Y:S01]  /*0220*/  LD.E.64 R6, desc[UR4][R168.64+0xf0] ;  /* 0x0000f004a8067980 */ /* 0x004ea2000c101b00 */
[----:B---3--:R-:W-:-:S04]  /*0230*/  ISETP.NE.U32.AND P1, PT, R4, RZ, PT ;  /* 0x000000ff0400720c */ /* 0x008fc80003f25070 */
[----:B------:R-:W-:Y:S01]  /*0240*/  ISETP.NE.AND.EX P1, PT, R5, RZ, PT, P1 ;  /* 0x000000ff0500720c */ /* 0x000fe20003f25310 */
[----:B-1----:R-:W-:-:S12]  /*0250*/  IMAD.WIDE R4, R39, 0x4, R4 ;  /* 0x0000000427047825 */ /* 0x002fd800078e0204 */
[----:B------:R-:W3:Y:S04]  /*0260*/  @P1 LD.E R9, desc[UR4][R4.64] ;  /* 0x0000000404091980 */ /* 0x000ee8000c101900 */
[----:B------:R-:W4:Y:S04]  /*0270*/  @P1 LD.E R0, desc[UR4][R4.64+0x4] ;  /* 0x0000040404001980 */ /* 0x000f28000c101900 */
[----:B------:R-:W2:Y:S01]  /*0280*/  LD.E.64 R4, desc[UR4][R168.64+0xe8] ;  /* 0x0000e804a8047980 */ /* 0x000ea2000c101b00 */
[----:B------:R-:W1:Y:S01]  /*0290*/  S2R R32, SR_CTAID.Z ;  /* 0x0000000000207919 */ /* 0x000e620000002700 */
[----:B---3--:R-:W-:-:S04]  /*02a0*/  IMAD.MOV.U32 R33, RZ, RZ, R9 ;  /* 0x000000ffff217224 */ /* 0x008fc800078e0009 */
[----:B----4-:R-:W-:-:S06]  /*02b0*/  @P1 IMAD.IADD R65, R0, 0x1, -R33 ;  /* 0x0000000100411824 */ /* 0x010fcc00078e0a21 */
[----:B------:R-:W3:Y:S01]  /*02c0*/  @!P1 LD.E R65, desc[UR4][R168.64+0xb4] ;  /* 0x0000b404a8419980 */ /* 0x000ee2000c101900 */
[----:B--2---:R-:W-:Y:S02]  /*02d0*/  ISETP.NE.U32.AND P0, PT, R6, RZ, PT ;  /* 0x000000ff0600720c */ /* 0x004fe40003f05070 */
[----:B------:R-:W-:Y:S02]  /*02e0*/  SHF.R.S32.HI R38, RZ, 0x1f, R214 ;  /* 0x0000001fff267819 */ /* 0x000fe400000114d6 */
[----:B------:R-:W-:Y:S02]  /*02f0*/  ISETP.NE.AND.EX P0, PT, R7, RZ, PT, P0 ;  /* 0x000000ff0700720c */ /* 0x000fe40003f05300 */
[----:B------:R-:W-:Y:S01]  /*0300*/  LEA.HI R46, R38, R214, RZ, 0x5 ;  /* 0x000000d6262e7211 */ /* 0x000fe200078f28ff */
[----:B------:R-:W-:Y:S01]  /*0310*/  STL.64 [R1+0x108], R192 ;  /* 0x000108c001007387 */ /* 0x000fe20000100a00 */
[----:B-1----:R-:W-:-:S03]  /*0320*/  IMAD R0, R39, R8, R32 ;  /* 0x0000000827007224 */ /* 0x002fc600078e0220 */
[----:B------:R1:W-:Y:S01]  /*0330*/  STL [R1+0x374], R9 ;  /* 0x0003740901007387 */ /* 0x0003e20000100800 */
[----:B------:R-:W-:Y:S02]  /*0340*/  IMAD.MOV.U32 R23, RZ, RZ, RZ ;  /* 0x000000ffff177224 */ /* 0x000fe400078e00ff */
[----:B------:R-:W-:-:S03]  /*0350*/  IMAD.SHL.U32 R0, R0, 0x20, RZ ;  /* 0x0000002000007824 */ /* 0x000fc600078e00ff */
[----:B------:R-:W-:-:S05]  /*0360*/  @P0 IMAD.WIDE R6, R39, 0x4, R6 ;  /* 0x0000000427060825 */ /* 0x000fca00078e0206 */
[----:B------:R2:W5:Y:S01]  /*0370*/  @P0 LD.E R23, desc[UR4][R6.64] ;  /* 0x0000000406170980 */ /* 0x000562000c101900 */
[----:B-1----:R-:W-:-:S05]  /*0380*/  LOP3.LUT R9, R46, 0xffffffe0, RZ, 0xc0, !PT ;  /* 0xffffffe02e097812 */ /* 0x002fca00078ec0ff */
[----:B------:R-:W-:-:S05]  /*0390*/  IMAD.IADD R45, R214, 0x1, -R9 ;  /* 0x00000001d62d7824 */ /* 0x000fca00078e0a09 */
[----:B------:R-:W-:Y:S02]  /*03a0*/  IADD3 R215, P1, P0, R0, R2, R45 ;  /* 0x0000000200d77210 */ /* 0x000fe4000783e02d */
[----:B------:R-:W-:-:S03]  /*03b0*/  ISETP.NE.U32.AND P2, PT, R4, RZ, PT ;  /* 0x000000ff0400720c */ /* 0x000fc60003f45070 */
[----:B------:R1:W-:Y:S01]  /*03c0*/  STL [R1+0x3a0], R215 ;  /* 0x0003a0d701007387 */ /* 0x0003e20000100800 */
[----:B------:R-:W-:Y:S01]  /*03d0*/  ISETP.NE.AND.EX P2, PT, R5, RZ, PT, P2 ;  /* 0x000000ff0500720c */ /* 0x000fe20003f45320 */
[----:B------:R-:W-:Y:S01]  /*03e0*/  BSSY B0, `(.L_x_997) ;  /* 0x000000b000007945 */ /* 0x000fe20003800000 */
[----:B------:R-:W-:Y:S01]  /*03f0*/  IMAD.MOV.U32 R26, RZ, RZ, -0x1 ;  /* 0xffffffffff1a7424 */ /* 0x000fe200078e00ff */
[----:B--2---:R-:W-:Y:S01]  /*0400*/  SHF.R.S32.HI R6, RZ, 0x1f, R0 ;  /* 0x0000001fff067819 */ /* 0x004fe20000011400 */
[----:B------:R-:W-:Y:S01]  /*0410*/  IMAD.WIDE R4, R39, 0x4, R4 ;  /* 0x0000000427047825 */ /* 0x000fe200078e0204 */
[----:B------:R-:W-:Y:S01]  /*0420*/  SHF.R.S32.HI R7, RZ, 0x1f, R45 ;  /* 0x0000001fff077819 */ /* 0x000fe2000001142d */
[----:B---3--:R1:W-:Y:S07]  /*0430*/  STL [R1+0x3a4], R65 ;  /* 0x0003a44101007387 */ /* 0x0083ee0000100800 */
[----:B------:R-:W-:Y:S05]  /*0440*/  @!P2 BRA `(.L_x_998) ;  /* 0x000000000010a947 */ /* 0x000fea0003800000 */
[----:B------:R-:W2:Y:S02]  /*0450*/  LD.E.U8 R0, desc[UR4][R168.64+0x1b2] ;  /* 0x0001b204a8007980 */ /* 0x000ea4000c101100 */
[----:B--2---:R-:W-:-:S13]  /*0460*/  ISETP.NE.AND P3, PT, R0, RZ, PT ;  /* 0x000000ff0000720c */ /* 0x004fda0003f65270 */
[----:B------:R-:W-:Y:S05]  /*0470*/  @!P3 BRA `(.L_x_998) ;  /* 0x000000000004b947 */ /* 0x000fea0003800000 */
[----:B------:R2:W5:Y:S02]  /*0480*/  LD.E R26, desc[UR4][R4.64] ;  /* 0x00000004041a7980 */ /* 0x000564000c101900 */
.L_x_998:
[----:B------:R-:W-:Y:S05]  /*0490*/  BSYNC B0 ;  /* 0x0000000000007941 */ /* 0x000fea0003800000 */
.L_x_997:
[----:B------:R-:W-:Y:S01]  /*04a0*/  BSSY B0, `(.L_x_999) ;  /* 0x000000a000007945 */ /* 0x000fe20003800000 */
[----:B------:R-:W-:-:S03]  /*04b0*/  IADD3.X R185, R6, R3, R7, P1, P0 ;  /* 0x0000000306b97210 */ /* 0x000fc60000fe0407 */
[----:B------:R-:W-:Y:S05]  /*04c0*/  @!P2 BRA `(.L_x_1000) ;  /* 0x000000000018a947 */ /* 0x000fea0003800000 */
[----:B------:R-:W3:Y:S02]  /*04d0*/  LD.E.U8 R0, desc[UR4][R168.64+0x1b2] ;  /* 0x0001b204a8007980 */ /* 0x000ee4000c101100 */
[----:B---3--:R-:W-:-:S13]  /*04e0*/  ISETP.NE.AND P0, PT, R0, RZ, PT ;  /* 0x000000ff0000720c */ /* 0x008fda0003f05270 */
[----:B------:R-:W3:Y:S02]  /*04f0*/  @P0 LD.E R6, desc[UR4][R4.64+0x4] ;  /* 0x0000040404060980 */ /* 0x000ee4000c101900 */
[----:B---3-5:R-:W-:-:S06]  /*0500*/  @P0 IADD3 R6, R6, -R26, RZ ;  /* 0x8000001a06060210 */ /* 0x028fcc0007ffe0ff */
[----:B------:R4:W5:Y:S01]  /*0510*/  @!P0 LD.E R6, desc[UR4][R4.64] ;  /* 0x0000000404068980 */ /* 0x000962000c101900 */
[----:B------:R-:W-:Y:S05]  /*0520*/  BRA `(.L_x_1001) ;  /* 0x0000000000047947 */ /* 0x000fea0003800000 */
.L_x_1000:
[----:B------:R3:W5:Y:S02]  /*0530*/  LD.E R6, desc[UR4][R168.64+0xb8] ;  /* 0x0000b804a8067980 */ /* 0x000764000c101900 */
.L_x_1001:
[----:B------:R-:W-:Y:S05]  /*0540*/  BSYNC B0 ;  /* 0x0000000000007941 */ /* 0x000fea0003800000 */
.L_x_999:
[----:B------:R-:W2:Y:S01]  /*0550*/  LD.E.64 R2, desc[UR4][R168.64+0xf8] ;  /* 0x0000f804a8027980 */ /* 0x000ea2000c101b00 */
[----:B------:R-:W-:Y:S01]  /*0560*/  BSSY B1, `(.L_x_1002) ;  /* 0x0000011000017945 */ /* 0x000fe20003800000 */
[----:B--2---:R-:W-:-:S04]  /*0570*/  ISETP.NE.U32.AND P0, PT, R2, RZ, PT ;  /* 0x000000ff0200720c */ /* 0x004fc80003f05070 */
[----:B------:R-:W-:-:S13]  /*0580*/  ISETP.NE.AND.EX P0, PT, R3, RZ, PT, P0 ;  /* 0x000000ff0300720c */ /* 0x000fda0003f05300 */
[----:B------:R-:W-:Y:S05]  /*0590*/  @!P0 BRA `(.L_x_1003) ;  /* 0x0000000000108947 */ /* 0x000fea0003800000 */
[----:B------:R-:W-:-:S05]  /*05a0*/  IMAD.WIDE R2, R39, 0x4, R2 ;  /* 0x0000000427027825 */ /* 0x000fca00078e0202 */
[----:B------:R-:W2:Y:S02]  /*05b0*/  LD.E R0, desc[UR4][R2.64] ;  /* 0x0000000402007980 */ /* 0x000ea4000c101900 */
[----:B--2--5:R-:W-:Y:S01]  /*05c0*/  IADD3 R40, R0, -R23, RZ ;  /* 0x8000001700287210 */ /* 0x024fe20007ffe0ff */
[----:B------:R-:W-:Y:S05]  /*05d0*/  BRA `(.L_x_1004) ;  /* 0x0000000000247947 */ /* 0x000fea0003800000 */
.L_x_1003:
[----:B------:R-:W2:Y:S01]  /*05e0*/  LD.E.64 R2, desc[UR4][R168.64+0x108] ;  /* 0x00010804a8027980 */ /* 0x000ea2000c101b00 */
[----:B------:R-:W-:Y:S01]  /*05f0*/  BSSY B0, `(.L_x_1005) ;  /* 0x0000006000007945 */ /* 0x000fe20003800000 */
[----:B------:R-:W-:Y:S01]  /*0600*/  IMAD.MOV.U32 R0, RZ, RZ, RZ ;  /* 0x000000ffff007224 */ /* 0x000fe200078e00ff */
[----:B--2---:R-:W-:-:S04]  /*0610*/  ISETP.NE.U32.AND P0, PT, R2, RZ, PT ;  /* 0x000000ff0200720c */ /* 0x004fc80003f05070 */
[----:B------:R-:W-:-:S13]  /*0620*/  ISETP.NE.AND.EX P0, PT, R3, RZ, PT, P0 ;  /* 0x000000ff0300720c */ /* 0x000fda0003f05300 */
[----:B------:R-:W-:Y:S05]  /*0630*/  @!P0 BRA `(.L_x_1006) ;  /* 0x0000000000048947 */ /* 0x000fea0003800000 */
[----:B------:R2:W5:Y:S02]  /*0640*/  LD.E R0, desc[UR4][R168.64+0xbc] ;  /* 0x0000bc04a8007980 */ /* 0x000564000c101900 */
.L_x_1006:
[----:B------:R-:W-:Y:S05]  /*0650*/  BSYNC B0 ;  /* 0x0000000000007941 */ /* 0x000fea0003800000 */
.L_x_1005:
[----:B-----5:R-:W-:Y:S02]  /*0660*/  IADD3 R40, R0, R6, -R23 ;  /* 0x0000000600287210 */ /* 0x020fe40007ffe817 */
.L_x_1004:
[----:B------:R-:W-:Y:S05]  /*0670*/  BSYNC B1 ;  /* 0x0000000000017941 */ /* 0x000fea0003800000 */
.L_x_1002:
[----:B------:R-:W5:Y:S01]  /*0680*/  S2R R211, SR_CTAID.X ;  /* 0x0000000000d37919 */ /* 0x000f620000002500 */
[----:B------:R-:W-:Y:S01]  /*0690*/  MOV R31, 0x50 ;  /* 0x00000050001f7802 */ /* 0x000fe20000000f00 */
[----:B------:R-:W-:-:S03]  /*06a0*/  IMAD.MOV.U32 R3, RZ, RZ, 0x0 ;  /* 0x00000000ff037424 */ /* 0x000fc600078e00ff */
[----:B------:R-:W-:Y:S01]  /*06b0*/  MOV R2, R31 ;  /* 0x0000001f00027202 */ /* 0x000fe20000000f00 */
[----:B-----5:R-:W-:-:S05]  /*06c0*/  IMAD.SHL.U32 R47, R211, 0x80, RZ ;  /* 0x00000080d32f7824 */ /* 0x020fca00078e00ff */
[----:B------:R-:W-:-:S13]  /*06d0*/  ISETP.GT.AND P0, PT, R65, R47, PT ;  /* 0x0000002f4100720c */ /* 0x000fda0003f04270 */
[----:B-1234-:R-:W-:Y:S05]  /*06e0*/  @!P0 RET.REL.NODEC R2 `(_ZN5flash16flash_fwd_kernelI23Flash_fwd_kernel_traitsILi32ELi128ELi128ELi4ELb0ELb0EN7cutlass10bfloat16_tE19Flash_kernel_traitsILi32ELi128ELi128ELi4ES3_EELb1ELb0ELb1ELb0ELb0ELb0ELb0ELb1EEEvNS_16Flash_fwd_paramsE) ;  /* 0xfffffff802448950 */ /* 0x01efea0003c3ffff */
[----:B------:R-:W2:Y:S04]  /*06f0*/  LD.E R0, desc[UR4][R168.64+0x188] ;  /* 0x00018804a8007980 */ /* 0x000ea8000c101900 */
[----:B------:R-:W3:Y:S01]  /*0700*/  LD.E R4, desc[UR4][R168.64+0x184] ;  /* 0x00018404a8047980 */ /* 0x000ee2000c101900 */
[----:B------:R-:W-:Y:S01]  /*0710*/  IADD3 R3, -R65, 0xff, R47 ;  /* 0x000000ff41037810 */ /* 0x000fe20007ffe12f */
[C---:B------:R-:W-:Y:S01]  /*0720*/  VIADD R2, R40.reuse, 0x7f ;  /* 0x0000007f28027836 */ /* 0x040fe20000000000 */
[----:B------:R-:W-:Y:S02]  /*0730*/  IADD3 R5, R40, R47, -R65 ;  /* 0x0000002f28057210 */ /* 0x000fe40007ffe841 */
[----:B--2---:R-:W-:-:S03]  /*0740*/  IADD3 R0, R0, R3, R40 ;  /* 0x0000000300007210 */ /* 0x004fc60007ffe028 */
[----:B---3--:R-:W-:Y:S01]  /*0750*/  IMAD.IADD R3, R5, 0x1, -R4 ;  /* 0x0000000105037824 */ /* 0x008fe200078e0a04 */
[----:B------:R-:W-:Y:S02]  /*0760*/  SHF.R.S32.HI R5, RZ, 0x1f, R2 ;  /* 0x0000001fff057819 */ /* 0x000fe40000011402 */
[----:B------:R-:W-:Y:S02]  /*0770*/  SHF.R.S32.HI R4, RZ, 0x1f, R0 ;  /* 0x0000001fff047819 */ /* 0x000fe40000011400 */
[----:B------:R-:W-:Y:S02]  /*0780*/  SHF.R.S32.HI R6, RZ, 0x1f, R3 ;  /* 0x0000001fff067819 */ /* 0x000fe40000011403 */
[----:B------:R-:W-:Y:S02]  /*0790*/  LEA.HI R5, R5, R2, RZ, 0x7 ;  /* 0x0000000205057211 */ /* 0x000fe400078f38ff */
[----:B------:R-:W-:Y:S02]  /*07a0*/  LEA.HI R0, R4, R0, RZ, 0x7 ;  /* 0x0000000004007211 */ /* 0x000fe400078f38ff */
[----:B------:R-:W-:-:S02]  /*07b0*/  LEA.HI R2, R6, R3, RZ, 0x7 ;  /* 0x0000000306027211 */ /* 0x000fc400078f38ff */
[----:B------:R-:W-:Y:S02]  /*07c0*/  SHF.R.S32.HI R3, RZ, 0x7, R5 ;  /* 0x00000007ff037819 */ /* 0x000fe40000011405 */
[----:B------:R-:W-:Y:S02]  /*07d0*/  SHF.R.S32.HI R0, RZ, 0x7, R0 ;  /* 0x00000007ff007819 */ /* 0x000fe40000011400 */
[----:B------:R-:W-:Y:S02]  /*07e0*/  SHF.R.S32.HI R2, RZ, 0x7, R2 ;  /* 0x00000007ff027819 */ /* 0x000fe40000011402 */
[----:B------:R-:W-:Y:S02]  /*07f0*/  VIMNMX R186, R3, R0, PT ;  /* 0x0000000003ba7248 */ /* 0x000fe40003fe0100 */
[----:B------:R-:W-:-:S03]  /*0800*/  VIMNMX R187, RZ, R2, !PT ;  /* 0x00000002ffbb7248 */ /* 0x000fc60007fe0100 */
[----:B------:R1:W-:Y:S01]  /*0810*/  STL [R1+0xa8], R186 ;  /* 0x0000a8ba01007387 */ /* 0x0003e20000100800 */
[----:B------:R-:W-:-:S03]  /*0820*/  ISETP.GT.AND P0, PT, R186, R187, PT ;  /* 0x000000bbba00720c */ /* 0x000fc60003f04270 */
[----:B------:R1:W-:Y:S10]  /*0830*/  STL [R1+0x370], R187 ;  /* 0x000370bb01007387 */ /* 0x0003f40000100800 */
[----:B------:R-:W-:Y:S05]  /*0840*/  @P0 BRA `(.L_x_1007) ;  /* 0x0000000800c80947 */ /* 0x000fea0003800000 */
[----:B------:R-:W-:Y:S01]  /*0850*/  ISETP.NE.AND P1, PT, R33, -0x1, PT ;  /* 0xffffffff2100780c */ /* 0x000fe20003f25270 */
[----:B------:R-:W2:Y:S04]  /*0860*/  LD.E.U16 R0, desc[UR4][R168.64+0x1c8] ;  /* 0x0001c804a8007980 */ /* 0x000ea8000c101500 */
[----:B------:R-:W3:Y:S04]  /*0870*/  LD.E.64 R2, desc[UR4][R168.64+0x88] ;  /* 0x00008804a8027980 */ /* 0x000ee8000c101b00 */
[----:B------:R4:W5:Y:S04]  /*0880*/  LD.E.64 R10, desc[UR4][R168.64+0x70] ;  /* 0x00007004a80a7980 */ /* 0x000968000c101b00 */
[----:B------:R-:W4:Y:S04]  /*0890*/  @!P1 LD.E.64 R6, desc[UR4][R168.64+0x80] ;  /* 0x00008004a8069980 */ /* 0x000f28000c101b00 */
[----:B------:R1:W5:Y:S01]  /*08a0*/  LD.E.64 R14, desc[UR4][R168.64+0x90] ;  /* 0x00009004a80e7980 */ /* 0x000362000c101b00 */
[----:B------:R-:W-:Y:S01]  /*08b0*/  @!P1 SHF.R.S32.HI R12, RZ, 0x1f, R39 ;  /* 0x0000001fff0c9819 */ /* 0x000fe20000011427 */
[----:B------:R-:W-:Y:S01]  /*08c0*/  BSSY B1, `(.L_x_1008) ;  /* 0x0000020000017945 */ /* 0x000fe20003800000 */
[----:B------:R-:W-:-:S02]  /*08d0*/  PLOP3.LUT P5, PT, PT, PT, PT, 0x8, 0x0 ;  /* 0x000000000000781c */ /* 0x000fc40003fae170 */
[----:B------:R-:W-:Y:S01]  /*08e0*/  CS2R R20, SRZ ;  /* 0x0000000000147805 */ /* 0x000fe2000001ff00 */
[----:B----4-:R-:W-:Y:S01]  /*08f0*/  @!P1 IMAD R9, R7, R39, RZ ;  /* 0x0000002707099224 */ /* 0x010fe200078e02ff */
[C---:B--2---:R-:W-:Y:S02]  /*0900*/  PRMT R7, R0.reuse, 0x7770, RZ ;  /* 0x0000777000077816 */ /* 0x044fe400000000ff */
[----:B------:R-:W-:Y:S02]  /*0910*/  PRMT R0, R0, 0x7771, RZ ;  /* 0x0000777100007816 */ /* 0x000fe400000000ff */
[----:B------:R-:W-:-:S04]  /*0920*/  ISETP.NE.AND P0, PT, R7, RZ, PT ;  /* 0x000000ff0700720c */ /* 0x000fc80003f05270 */
[----:B------:R-:W-:Y:S01]  /*0930*/  ISETP.NE.OR P2, PT, R0, RZ, !P0 ;  /* 0x000000ff0000720c */ /* 0x000fe20004745670 */
[-C--:B---3--:R-:W-:Y:S02]  /*0940*/  @P1 IMAD R8, R3, R33.reuse, RZ ;  /* 0x0000002103081224 */ /* 0x088fe400078e02ff */
[----:B------:R-:W-:-:S04]  /*0950*/  @P1 IMAD.WIDE.U32 R4, R2, R33, RZ ;  /* 0x0000002102041225 */ /* 0x000fc800078e00ff */
[C---:B------:R-:W-:Y:S02]  /*0960*/  @!P1 IMAD R9, R6.reuse, R12, R9 ;  /* 0x0000000c06099224 */ /* 0x040fe400078e0209 */
[----:B------:R-:W-:-:S04]  /*0970*/  @!P1 IMAD.WIDE.U32 R6, R6, R39, RZ ;  /* 0x0000002706069225 */ /* 0x000fc800078e00ff */
[----:B------:R-:W-:Y:S02]  /*0980*/  @P1 IMAD.IADD R13, R5, 0x1, R8 ;  /* 0x00000001050d1824 */ /* 0x000fe400078e0208 */
[----:B------:R-:W-:Y:S01]  /*0990*/  @P1 IMAD.MOV.U32 R12, RZ, RZ, R4 ;  /* 0x000000ffff0c1224 */ /* 0x000fe200078e0004 */
[-C--:B------:R-:W-:Y:S01]  /*09a0*/  @P1 MOV R4, R2.reuse ;  /* 0x0000000200041202 */ /* 0x080fe20000000f00 */
[--C-:B------:R-:W-:Y:S01]  /*09b0*/  @P1 IMAD.MOV.U32 R5, RZ, RZ, R3.reuse ;  /* 0x000000ffff051224 */ /* 0x100fe200078e0003 */
[----:B------:R-:W-:Y:S01]  /*09c0*/  @!P1 MOV R4, R2 ;  /* 0x0000000200049202 */ /* 0x000fe20000000f00 */
[----:B------:R-:W-:Y:S01]  /*09d0*/  @!P1 IMAD.MOV.U32 R5, RZ, RZ, R3 ;  /* 0x000000ffff059224 */ /* 0x000fe200078e0003 */
[----:B------:R-:W-:Y:S01]  /*09e0*/  @!P1 MOV R12, R6 ;  /* 0x00000006000c9202 */ /* 0x000fe20000000f00 */
[----:B------:R-:W-:Y:S01]  /*09f0*/  @!P1 IMAD.IADD R13, R7, 0x1, R9 ;  /* 0x00000001070d9824 */ /* 0x000fe200078e0209 */
[----:B-1----:R-:W-:Y:S06]  /*0a00*/  @P2 BRA `(.L_x_1009) ;  /* 0x00000000002c2947 */ /* 0x002fec0003800000 */
[----:B------:R-:W-:Y:S01]  /*0a10*/  ISETP.NE.AND P1, PT, R33, -0x1, PT ;  /* 0xffffffff2100780c */ /* 0x000fe20003f25270 */
[----:B------:R-:W-:Y:S01]  /*0a20*/  BSSY B0, `(.L_x_1010) ;  /* 0x0000006000007945 */ /* 0x000fe20003800000 */
[----:B------:R-:W-:-:S11]  /*0a30*/  PLOP3.LUT P5, PT, PT, PT, PT, 0x80, 0x0 ;  /* 0x000000000000781c */ /* 0x000fd60003faf070 */
[----:B------:R-:W-:Y:S05]  /*0a40*/  @P1 BRA `(.L_x_1011) ;  /* 0x00000000000c1947 */ /* 0x000fea0003800000 */
[----:B------:R-:W2:Y:S02]  /*0a50*/  LD.E R0, desc[UR4][R168.64+0xb4] ;  /* 0x0000b404a8007980 */ /* 0x000ea4000c101900 */
[----:B--2---:R-:W-:-:S05]  /*0a60*/  IMAD R33, R39, R0, RZ ;  /* 0x0000000027217224 */ /* 0x004fca00078e02ff */
[----:B------:R1:W-:Y:S02]  /*0a70*/  STL [R1+0x374], R33 ;  /* 0x0003742101007387 */ /* 0x0003e40000100800 */
.L_x_1011:
[----:B------:R-:W-:Y:S05]  /*0a80*/  BSYNC B0 ;  /* 0x0000000000007941 */ /* 0x000fea0003800000 */
.L_x_1010:
[----:B------:R-:W-:Y:S01]  /*0a90*/  PRMT R0, RZ, 0x7610, R0 ;  /* 0x00007610ff007816 */ /* 0x000fe20000000000 */
[--C-:B------:R-:W-:Y:S01]  /*0aa0*/  IMAD.MOV.U32 R20, RZ, RZ, R33.reuse ;  /* 0x000000ffff147224 */ /* 0x100fe200078e0021 */
[----:B------:R-:W-:Y:S02]  /*0ab0*/  SHF.R.S32.HI R21, RZ, 0x1f, R33 ;  /* 0x0000001fff157819 */ /* 0x000fe40000011421 */
.L_x_1009:
[----:B------:R-:W-:Y:S05]  /*0ac0*/  BSYNC B1 ;  /* 0x0000000000017941 */ /* 0x000fea0003800000 */
.L_x_1008:
[----:B------:R-:W-:Y:S01]  /*0ad0*/  LOP3.LUT P1, RZ, R0, 0xff, RZ, 0xc0, !PT ;  /* 0x000000ff00ff7812 */ /* 0x000fe2000782c0ff */
[----:B------:R2:W5:Y:S04]  /*0ae0*/  LD.E R22, desc[UR4][R168.64+0xc0] ;  /* 0x0000c004a8167980 */ /* 0x000568000c101900 */
[----:B------:R2:W5:Y:S08]  /*0af0*/  LD.E.64 R18, desc[UR4][R168.64+0xa0] ;  /* 0x0000a004a8127980 */ /* 0x000570000c101b00 */
[----:B------:R-:W3:Y:S01]  /*0b00*/  @P1 LD.E.64 R24, desc[UR4][R168.64+0xb0] ;  /* 0x0000b004a8181980 */ /* 0x000ee2000c101b00 */
[----:B------:R-:W-:Y:S01]  /*0b10*/  LEA.HI R8, R38, R214, RZ, 0x2 ;  /* 0x000000d626087211 */ /* 0x000fe200078f10ff */
[----:B-----5:R-:W-:Y:S01]  /*0b20*/  IMAD R6, R15, R32, RZ ;  /* 0x000000200f067224 */ /* 0x020fe200078e02ff */
[----:B------:R-:W-:-:S02]  /*0b30*/  SHF.R.S32.HI R0, RZ, 0x1f, R32 ;  /* 0x0000001fff007819 */ /* 0x000fc40000011420 */
[----:B------:R-:W-:Y:S01]  /*0b40*/  LOP3.LUT R26, R8, 0xfffffffc, RZ, 0xc0, !PT ;  /* 0xfffffffc081a7812 */ /* 0x000fe200078ec0ff */
[----:B------:R-:W-:Y:S01]  /*0b50*/  BSSY B0, `(.L_x_1012) ;  /* 0x000000d000007945 */ /* 0x000fe20003800000 */
[----:B------:R-:W-:Y:S01]  /*0b60*/  SHF.R.S32.HI R8, RZ, 0x2, R8 ;  /* 0x00000002ff087819 */ /* 0x000fe20000011408 */
[----:B------:R-:W-:Y:S01]  /*0b70*/  IMAD R6, R14, R0, R6 ;  /* 0x000000000e067224 */ /* 0x000fe200078e0206 */
[----:B------:R-:W-:Y:S01]  /*0b80*/  IADD3 R0, -R47, R65, RZ ;  /* 0x000000412f007210 */ /* 0x000fe20007ffe1ff */
[----:B------:R-:W-:Y:S02]  /*0b90*/  IMAD.IADD R26, R214, 0x1, -R26 ;  /* 0x00000001d61a7824 */ /* 0x000fe400078e0a1a */
[----:B------:R-:W-:Y:S02]  /*0ba0*/  @P1 IMAD.MOV.U32 R2, RZ, RZ, 0x1 ;  /* 0x00000001ff021424 */ /* 0x000fe400078e00ff */
[----:B---3--:R-:W-:Y:S01]  /*0bb0*/  @P1 IMAD R23, R24, R25, RZ ;  /* 0x0000001918171224 */ /* 0x008fe200078e02ff */
[----:B--2---:R-:W-:Y:S06]  /*0bc0*/  @P1 BRA `(.L_x_1013) ;  /* 0x0000000000141947 */ /* 0x004fec0003800000 */
[----:B------:R-:W2:Y:S04]  /*0bd0*/  @P0 LD.E R23, desc[UR4][R168.64+0xd4] ;  /* 0x0000d404a8170980 */ /* 0x000ea8000c101900 */
[----:B------:R-:W2:Y:S04]  /*0be0*/  LD.E R2, desc[UR4][R168.64+0x60] ;  /* 0x00006004a8027980 */ /* 0x000ea8000c101900 */
[----:B------:R-:W2:Y:S01]  /*0bf0*/  @!P0 LD.E R23, desc[UR4][R168.64+0xb4] ;  /* 0x0000b404a8178980 */ /* 0x000ea2000c101900 */
[----:B------:R-:W-:Y:S01]  /*0c00*/  MOV R24, 0x1 ;  /* 0x0000000100187802 */ /* 0x000fe20000000f00 */
[----:B--2---:R-:W-:-:S02]  /*0c10*/  IMAD R2, R23, R2, RZ ;  /* 0x0000000217027224 */ /* 0x004fc400078e02ff */
.L_x_1013:
[----:B------:R-:W-:Y:S05]  /*0c20*/  BSYNC B0 ;  /* 0x0000000000007941 */ /* 0x000fea0003800000 */
.L_x_1012:
[----:B------:R-:W-:Y:S01]  /*0c30*/  IMAD.SHL.U32 R30, R26, 0x8, RZ ;  /* 0x000000081a1e7824 */ /* 0x000fe200078e00ff */
[C---:B------:R-:W-:Y:S01]  /*0c40*/  ISETP.GE.AND P3, PT, R8.reuse, R0, PT ;  /* 0x000000000800720c */ /* 0x040fe20003f66270 */
[C---:B------:R-:W-:Y:S01]  /*0c50*/  VIADD R27, R8.reuse, 0x20 ;  /* 0x00000020081b7836 */ /* 0x040fe20000000000 */
[----:B------:R-:W-:Y:S01]  /*0c60*/  SHF.R.S32.HI R9, RZ, 0x1f, R8 ;  /* 0x0000001fff097819 */ /* 0x000fe20000011408 */
[----:B------:R-:W-:Y:S01]  /*0c70*/  VIADD R28, R8, 0x40 ;  /* 0x00000040081c7836 */ /* 0x000fe20000000000 */
[----:B------:R-:W-:Y:S01]  /*0c80*/  IADD3 R12, P4, R30, R12, RZ ;  /* 0x0000000c1e0c7210 */ /* 0x000fe20007f9e0ff */
[----:B------:R-:W-:Y:S01]  /*0c90*/  IMAD R2, R39, R2, RZ ;  /* 0x0000000227027224 */ /* 0x000fe200078e02ff */
[----:B------:R-:W-:Y:S01]  /*0ca0*/  ISETP.GE.AND P2, PT, R27, R0, PT ;  /* 0x000000001b00720c */ /* 0x000fe20003f46270 */
[----:B------:R-:W-:Y:S01]  /*0cb0*/  VIADD R29, R8, 0x60 ;  /* 0x00000060081d7836 */ /* 0x000fe20000000000 */
[C---:B------:R-:W-:Y:S01]  /*0cc0*/  LEA.HI.X.SX32 R13, R30.reuse, R13, 0x1, P4 ;  /* 0x0000000d1e0d7211 */ /* 0x040fe200020f0eff */
[----:B------:R-:W-:Y:S01]  /*0cd0*/  BSSY B0, `(.L_x_1014) ;  /* 0x0000013000007945 */ /* 0x000fe20003800000 */
[----:B------:R-:W-:-:S02]  /*0ce0*/  ISETP.GE.OR P4, PT, R30, R22, P3 ;  /* 0x000000161e00720c */ /* 0x000fc40001f86670 */
[----:B------:R-:W-:Y:S01]  /*0cf0*/  ISETP.GE.AND P1, PT, R28, R0, PT ;  /* 0x000000001c00720c */ /* 0x000fe20003f26270 */
[----:B------:R-:W-:Y:S01]  /*0d00*/  IMAD.WIDE.U32 R12, R32, R14, R12 ;  /* 0x0000000e200c7225 */ /* 0x000fe200078e000c */
[----:B------:R-:W-:Y:S02]  /*0d10*/  SEL R25, R2, RZ, !P5 ;  /* 0x000000ff02197207 */ /* 0x000fe40006800000 */
[----:B------:R-:W-:Y:S01]  /*0d20*/  ISETP.GE.AND P0, PT, R29, R0, PT ;  /* 0x000000001d00720c */ /* 0x000fe20003f06270 */
[----:B------:R-:W-:Y:S01]  /*0d30*/  IMAD.WIDE R2, R211, 0x80, R8 ;  /* 0x00000080d3027825 */ /* 0x000fe200078e0208 */
[CC--:B------:R-:W-:Y:S02]  /*0d40*/  ISETP.GE.OR P6, PT, R30.reuse, R22.reuse, P2 ;  /* 0x000000161e00720c */ /* 0x0c0fe400017c6670 */
[----:B------:R-:W-:Y:S01]  /*0d50*/  ISETP.GE.OR P5, PT, R30, R22, P1 ;  /* 0x000000161e00720c */ /* 0x000fe20000fa6670 */
[----:B------:R-:W-:Y:S02]  /*0d60*/  IMAD.IADD R7, R13, 0x1, R6 ;  /* 0x000000010d077824 */ /* 0x000fe400078e0206 */
[----:B------:R-:W-:Y:S10]  /*0d70*/  @P4 BRA `(.L_x_1015) ;  /* 0x0000000000204947 */ /* 0x000ff40003800000 */
[----:B------:R-:W-:Y:S01]  /*0d80*/  MOV R6, R12 ;  /* 0x0000000c00067202 */ /* 0x000fe20000000f00 */
[----:B------:R-:W-:-:S04]  /*0d90*/  IMAD R0, R3, R4, RZ ;  /* 0x0000000403007224 */ /* 0x000fc800078e02ff */
[----:B------:R-:W-:-:S04]  /*0da0*/  IMAD.WIDE.U32 R14, R2, R4, R6 ;  /* 0x00000004020e7225 */ /* 0x000fc800078e0006 */
[----:B------:R-:W-:Y:S01]  /*0db0*/  IMAD R0, R2, R5, R0 ;  /* 0x0000000502007224 */ /* 0x000fe200078e0200 */
[----:B------:R-:W-:-:S04]  /*0dc0*/  LEA R16, P4, R14, R10, 0x1 ;  /* 0x0000000a0e107211 */ /* 0x000fc800078808ff */
[----:B------:R-:W-:-:S04]  /*0dd0*/  IADD3 R0, R15, R0, RZ ;  /* 0x000000000f007210 */ /* 0x000fc80007ffe0ff */
[----:B------:R-:W-:-:S05]  /*0de0*/  LEA.HI.X R17, R14, R11, R0, 0x1, P4 ;  /* 0x0000000b0e117211 */ /* 0x000fca00020f0c00 */
[----:B------:R2:W-:Y:S02]  /*0df0*/  ST.E.128 desc[UR4][R16.64], RZ ;  /* 0x000000ff10007985 */ /* 0x0005e4000c101d04 */
.L_x_1015:
[----:B------:R-:W-:Y:S05]  /*0e00*/  BSYNC B0 ;  /* 0x0000000000007941 */ /* 0x000fea0003800000 */
.L_x_1014:
[----:B------:R-:W-:Y:S01]  /*0e10*/  BSSY B0, `(.L_x_1016) ;  /* 0x0000013000007945 */ /* 0x000fe20003800000 */
[----:B------:R-:W-:Y:S01]  /*0e20*/  ISETP.GE.OR P4, PT, R30, R22, P0 ;  /* 0x000000161e00720c */ /* 0x000fe20000786670 */
[----:B------:R-:W-:Y:S01]  /*0e30*/  IMAD R25, R32, R23, R25 ;  /* 0x0000001720197224 */ /* 0x000fe200078e0219 */
[C---:B------:R-:W-:Y:S01]  /*0e40*/  ISETP.NE.OR P3, PT, R26.reuse, RZ, P3 ;  /* 0x000000ff1a00720c */ /* 0x040fe20001f65670 */
[----:B------:R-:W-:Y:S01]  /*0e50*/  IMAD R22, R47, R24, RZ ;  /* 0x000000182f167224 */ /* 0x000fe200078e02ff */
[C---:B------:R-:W-:Y:S02]  /*0e60*/  ISETP.NE.OR P2, PT, R26.reuse, RZ, P2 ;  /* 0x000000ff1a00720c */ /* 0x040fe40001745670 */
[----:B------:R-:W-:Y:S01]  /*0e70*/  ISETP.NE.OR P1, PT, R26, RZ, P1 ;  /* 0x000000ff1a00720c */ /* 0x000fe20000f25670 */
[----:B------:R-:W-:-:S12]  /*0e80*/  @P6 BRA `(.L_x_1017) ;  /* 0x00000000002c6947 */ /* 0x000fd80003800000 */
[----:B------:R-:W-:Y:S02]  /*0e90*/  IADD3 R0, P6, R2, 0x20, RZ ;  /* 0x0000002002007810 */ /* 0x000fe40007fde0ff */
[----:B------:R-:W-:-:S03]  /*0ea0*/  MOV R15, R7 ;  /* 0x00000007000f7202 */ /* 0x000fc60000000f00 */
[----:B------:R-:W-:-:S04]  /*0eb0*/  IMAD.X R14, RZ, RZ, R3, P6 ;  /* 0x000000ffff0e7224 */ /* 0x000fc800030e0603 */
[----:B--2---:R-:W-:Y:S02]  /*0ec0*/  IMAD R16, R14, R4, RZ ;  /* 0x000000040e107224 */ /* 0x004fe400078e02ff */
[----:B------:R-:W-:-:S04]  /*0ed0*/  IMAD.MOV.U32 R14, RZ, RZ, R12 ;  /* 0x000000ffff0e7224 */ /* 0x000fc800078e000c */
[----:B------:R-:W-:-:S04]  /*0ee0*/  IMAD.WIDE.U32 R14, R4, R0, R14 ;  /* 0x00000000040e7225 */ /* 0x000fc800078e000e */
[----:B------:R-:W-:Y:S01]  /*0ef0*/  IMAD R0, R5, R0, R16 ;  /* 0x0000000005007224 */ /* 0x000fe200078e0210 */
[----:B------:R-:W-:-:S04]  /*0f00*/  LEA R16, P6, R14, R10, 0x1 ;  /* 0x0000000a0e107211 */ /* 0x000fc800078c08ff */
[----:B------:R-:W-:-:S04]  /*0f10*/  IADD3 R0, R15, R0, RZ ;  /* 0x000000000f007210 */ /* 0x000fc80007ffe0ff */
[----:B------:R-:W-:-:S05]  /*0f20*/  LEA.HI.X R17, R14, R11, R0, 0x1, P6 ;  /* 0x0000000b0e117211 */ /* 0x000fca00030f0c00 */
[----:B------:R3:W-:Y:S02]  /*0f30*/  ST.E.128 desc[UR4][R16.64], RZ ;  /* 0x000000ff10007985 */ /* 0x0007e4000c101d04 */
.L_x_1017:
[----:B------:R-:W-:Y:S05]  /*0f40*/  BSYNC B0 ;  /* 0x0000000000007941 */ /* 0x000fea0003800000 */
.L_x_1016:
[----:B------:R-:W-:Y:S04]  /*0f50*/  BSSY B0, `(.L_x_1018) ;  /* 0x000000d000007945 */ /* 0x000fe80003800000 */
[----:B------:R-:W-:Y:S05]  /*0f60*/  @P5 BRA `(.L_x_1019) ;  /* 0x00000000002c5947 */ /* 0x000fea0003800000 */
[----:B------:R-:W-:Y:S02]  /*0f70*/  IADD3 R0, P5, R2, 0x40, RZ ;  /* 0x0000004002007810 */ /* 0x000fe40007fbe0ff */
[----:B------:R-:W-:-:S03]  /*0f80*/  MOV R15, R7 ;  /* 0x00000007000f7202 */ /* 0x000fc60000000f00 */
[----:B------:R-:W-:-:S04]  /*0f90*/  IMAD.X R14, RZ, RZ, R3, P5 ;  /* 0x000000ffff0e7224 */ /* 0x000fc800028e0603 */
[----:B--23--:R-:W-:Y:S02]  /*0fa0*/  IMAD R16, R14, R4, RZ ;  /* 0x000000040e107224 */ /* 0x00cfe400078e02ff */
[----:B------:R-:W-:-:S04]  /*0fb0*/  IMAD.MOV.U32 R14, RZ, RZ, R12 ;  /* 0x000000ffff0e7224 */ /* 0x000fc800078e000c */
[----:B------:R-:W-:-:S04]  /*0fc0*/  IMAD.WIDE.U32 R14, R4, R0, R14 ;  /* 0x00000000040e7225 */ /* 0x000fc800078e000e */
[----:B------:R-:W-:Y:S01]  /*0fd0*/  IMAD R0, R5, R0, R16 ;  /* 0x0000000005007224 */ /* 0x000fe200078e0210 */
[----:B------:R-:W-:-:S04]  /*0fe0*/  LEA R16, P5, R14, R10, 0x1 ;  /* 0x0000000a0e107211 */ /* 0x000fc800078a08ff */
[----:B------:R-:W-:-:S04]  /*0ff0*/  IADD3 R0, R15, R0, RZ ;  /* 0x000000000f007210 */ /* 0x000fc80007ffe0ff */
[----:B------:R-:W-:-:S05]  /*1000*/  LEA.HI.X R17, R14, R11, R0, 0x1, P5 ;  /* 0x0000000b0e117211 */ /* 0x000fca00028f0c00 */
[----:B------:R4:W-:Y:S02]  /*1010*/  ST.E.128 desc[UR4][R16.64], RZ ;  /* 0x000000ff10007985 */ /* 0x0009e4000c101d04 */
.L_x_1019:
[----:B------:R-:W-:Y:S05]  /*1020*/  BSYNC B0 ;  /* 0x0000000000007941 */ /* 0x000fea0003800000 */
.L_x_1018:
[----:B------:R-:W-:Y:S04]  /*1030*/  BSSY B0, `(.L_x_1020) ;  /* 0x000000c000007945 */ /* 0x000fe80003800000 */
[----:B------:R-:W-:Y:S05]  /*1040*/  @P4 BRA `(.L_x_1021) ;  /* 0x0000000000284947 */ /* 0x000fea0003800000 */
[----:B------:R-:W-:Y:S02]  /*1050*/  IADD3 R0, P4, R2, 0x60, RZ ;  /* 0x0000006002007810 */ /* 0x000fe40007f9e0ff */
[----:B------:R-:W-:Y:S02]  /*1060*/  MOV R6, R12 ;  /* 0x0000000c00067202 */ /* 0x000fe40000000f00 */
[----:B------:R-:W-:-:S03]  /*1070*/  IADD3.X R2, RZ, R3, RZ, P4, !PT ;  /* 0x00000003ff027210 */ /* 0x000fc600027fe4ff */
[----:B------:R-:W-:-:S04]  /*1080*/  IMAD.WIDE.U32 R6, R4, R0, R6 ;  /* 0x0000000004067225 */ /* 0x000fc800078e0006 */
[----:B------:R-:W-:-:S04]  /*1090*/  IMAD R2, R2, R4, RZ ;  /* 0x0000000402027224 */ /* 0x000fc800078e02ff */
[----:B------:R-:W-:Y:S01]  /*10a0*/  IMAD R4, R5, R0, R2 ;  /* 0x0000000005047224 */ /* 0x000fe200078e0202 */
[----:B------:R-:W-:-:S04]  /*10b0*/  LEA R2, P4, R6, R10, 0x1 ;  /* 0x0000000a06027211 */ /* 0x000fc800078808ff */
[----:B------:R-:W-:-:S04]  /*10c0*/  IADD3 R4, R7, R4, RZ ;  /* 0x0000000407047210 */ /* 0x000fc80007ffe0ff */
[----:B------:R-:W-:-:S05]  /*10d0*/  LEA.HI.X R3, R6, R11, R4, 0x1, P4 ;  /* 0x0000000b06037211 */ /* 0x000fca00020f0c04 */
[----:B------:R1:W-:Y:S02]  /*10e0*/  ST.E.128 desc[UR4][R2.64], RZ ;  /* 0x000000ff02007985 */ /* 0x0003e4000c101d04 */
.L_x_1021:
[----:B------:R-:W-:Y:S05]  /*10f0*/  BSYNC B0 ;  /* 0x0000000000007941 */ /* 0x000fea0003800000 */
.L_x_1020:
[----:B-1----:R-:W-:Y:S01]  /*1100*/  SHF.R.S32.HI R2, RZ, 0x1f, R22 ;  /* 0x0000001fff027819 */ /* 0x002fe20000011416 */
[----:B------:R-:W-:Y:S01]  /*1110*/  @!P3 IMAD R0, R8, R24, RZ ;  /* 0x000000180800b224 */ /* 0x000fe200078e02ff */
[--C-:B------:R-:W-:Y:S01]  /*1120*/  IADD3 R9, P5, P4, R22, R20, R25.reuse ;  /* 0x0000001416097210 */ /* 0x100fe20007cbe019 */
[-C--:B------:R-:W-:Y:S01]  /*1130*/  @!P2 IMAD R3, R27, R24.reuse, RZ ;  /* 0x000000181b03a224 */ /* 0x080fe200078e02ff */
[----:B------:R-:W-:Y:S01]  /*1140*/  SHF.R.S32.HI R4, RZ, 0x1f, R25 ;  /* 0x0000001fff047819 */ /* 0x000fe20000011419 */
[----:B------:R-:W-:Y:S01]  /*1150*/  @!P1 IMAD R5, R28, R24, RZ ;  /* 0x000000181c059224 */ /* 0x000fe200078e02ff */
[----:B------:R-:W-:Y:S02]  /*1160*/  ISETP.NE.OR P0, PT, R26, RZ, P0 ;  /* 0x000000ff1a00720c */ /* 0x000fe40000705670 */
[----:B------:R-:W-:Y:S02]  /*1170*/  IADD3.X R8, R2, R21, R4, P5, P4 ;  /* 0x0000001502087210 */ /* 0x000fe40002fe8404 */
[----:B------:R-:W-:-:S02]  /*1180*/  @!P3 IADD3 R2, P4, R0, R9, RZ ;  /* 0x000000090002b210 */ /* 0x000fc40007f9e0ff */
[-C--:B------:R-:W-:Y:S02]  /*1190*/  @!P2 IADD3 R10, P5, R3, R9.reuse, RZ ;  /* 0x00000009030aa210 */ /* 0x080fe40007fbe0ff */
[----:B------:R-:W-:Y:S02]  /*11a0*/  @!P3 LEA.HI.X.SX32 R4, R0, R8, 0x1, P4 ;  /* 0x000000080004b211 */ /* 0x000fe400020f0eff */
[C---:B------:R-:W-:Y:S02]  /*11b0*/  @!P3 LEA R6, P6, R2.reuse, R18, 0x2 ;  /* 0x000000120206b211 */ /* 0x040fe400078c10ff */
[----:B------:R-:W-:Y:S02]  /*11c0*/  @!P1 IADD3 R0, P4, R5, R9, RZ ;  /* 0x0000000905009210 */ /* 0x000fe40007f9e0ff */
[----:B------:R-:W-:Y:S02]  /*11d0*/  @!P2 LEA.HI.X.SX32 R11, R3, R8, 0x1, P5 ;  /* 0x00000008030ba211 */ /* 0x000fe400028f0eff */
[----:B------:R-:W-:-:S02]  /*11e0*/  @!P3 LEA.HI.X R7, R2, R19, R4, 0x2, P6 ;  /* 0x000000130207b211 */ /* 0x000fc400030f1404 */
[----:B------:R-:W-:Y:S02]  /*11f0*/  @!P2 LEA R4, P5, R10, R18, 0x2 ;  /* 0x000000120a04a211 */ /* 0x000fe400078a10ff */
[----:B------:R-:W-:Y:S02]  /*1200*/  @!P1 LEA.HI.X.SX32 R3, R5, R8, 0x1, P4 ;  /* 0x0000000805039211 */ /* 0x000fe400020f0eff */
[----:B------:R-:W-:Y:S02]  /*1210*/  @!P1 LEA R2, P4, R0, R18, 0x2 ;  /* 0x0000001200029211 */ /* 0x000fe400078810ff */
[-C--:B------:R-:W-:Y:S01]  /*1220*/  @!P2 LEA.HI.X R5, R10, R19.reuse, R11, 0x2, P5 ;  /* 0x000000130a05a211 */ /* 0x080fe200028f140b */
[----:B------:R-:W-:Y:S01]  /*1230*/  @!P3 IMAD.MOV.U32 R11, RZ, RZ, 0x7f800000 ;  /* 0x7f800000ff0bb424 */ /* 0x000fe200078e00ff */
[----:B------:R-:W-:Y:S01]  /*1240*/  @!P1 LEA.HI.X R3, R0, R19, R3, 0x2, P4 ;  /* 0x0000001300039211 */ /* 0x000fe200020f1403 */
[----:B------:R-:W-:Y:S02]  /*1250*/  @!P2 IMAD.MOV.U32 R10, RZ, RZ, 0x7f800000 ;  /* 0x7f800000ff0aa424 */ /* 0x000fe400078e00ff */
[----:B------:R-:W-:Y:S01]  /*1260*/  @!P1 IMAD.MOV.U32 R0, RZ, RZ, 0x7f800000 ;  /* 0x7f800000ff009424 */ /* 0x000fe200078e00ff */
[----:B------:R-:W-:Y:S04]  /*1270*/  @!P3 ST.E desc[UR4][R6.64], R11 ;  /* 0x0000000b0600b985 */ /* 0x000fe8000c101904 */
[----:B------:R-:W-:Y:S04]  /*1280*/  @!P2 ST.E desc[UR4][R4.64], R10 ;  /* 0x0000000a0400a985 */ /* 0x000fe8000c101904 */
[----:B------:R1:W-:Y:S02]  /*1290*/  @!P1 ST.E desc[UR4][R2.64], R0 ;  /* 0x0000000002009985 */ /* 0x0003e4000c101904 */
[----:B-1----:R-:W-:-:S02]  /*12a0*/  IMAD.MOV.U32 R2, RZ, RZ, R31 ;  /* 0x000000ffff027224 */ /* 0x002fc400078e001f */
[----:B------:R-:W-:-:S04]  /*12b0*/  IMAD.MOV.U32 R3, RZ, RZ, 0x0 ;  /* 0x00000000ff037424 */ /* 0x000fc800078e00ff */
[----:B--234-:R-:W-:Y:S05]  /*12c0*/  @P0 RET.REL.NODEC R2 `(_ZN5flash16flash_fwd_kernelI23Flash_fwd_kernel_traitsILi32ELi128ELi128ELi4ELb0ELb0EN7cutlass10bfloat16_tE19Flash_kernel_traitsILi32ELi128ELi128ELi4ES3_EELb1ELb0ELb1ELb0ELb0ELb0ELb0ELb1EEEvNS_16Flash_fwd_paramsE) ;  /* 0xffffffec024c0950 */ /* 0x01cfea0003c3ffff */
[----:B------:R-:W-:-:S05]  /*12d0*/  IMAD R0, R29, R24, RZ ;  /* 0x000000181d007224 */ /* 0x000fca00078e02ff */
[----:B------:R-:W-:-:S04]  /*12e0*/  IADD3 R3, P0, R0, R9, RZ ;  /* 0x0000000900037210 */ /* 0x000fc80007f1e0ff */
[----:B------:R-:W-:Y:S02]  /*12f0*/  LEA.HI.X.SX32 R0, R0, R8, 0x1, P0 ;  /* 0x0000000800007211 */ /* 0x000fe400000f0eff */
[----:B------:R-:W-:-:S04]  /*1300*/  LEA R2, P0, R3, R18, 0x2 ;  /* 0x0000001203027211 */ /* 0x000fc800078010ff */
[----:B------:R-:W-:Y:S01]  /*1310*/  LEA.HI.X R3, R3, R19, R0, 0x2, P0 ;  /* 0x0000001303037211 */ /* 0x000fe200000f1400 */
[----:B------:R-:W-:-:S05]  /*1320*/  IMAD.MOV.U32 R0, RZ, RZ, 0x7f800000 ;  /* 0x7f800000ff007424 */ /* 0x000fca00078e00ff */
[----:B------:R1:W-:Y:S02]  /*1330*/  ST.E desc[UR4][R2.64], R0 ;  /* 0x0000000002007985 */ /* 0x0003e4000c101904 */
[----:B-1----:R-:W-:Y:S02]  /*1340*/  IMAD.MOV.U32 R2, RZ, RZ, R31 ;  /* 0x000000ffff027224 */ /* 0x002fe400078e001f */
[----:B------:R-:W-:-:S04]  /*1350*/  IMAD.MOV.U32 R3, RZ, RZ, 0x0 ;  /* 0x00000000ff037424 */ /* 0x000fc800078e00ff */
[----:B------:R-:W-:Y:S05]  /*1360*/  RET.REL.NODEC R2 `(_ZN5flash16flash_fwd_kernelI23Flash_fwd_kernel_traitsILi32ELi128ELi128ELi4ELb0ELb0EN7cutlass10bfloat16_tE19Flash_kernel_traitsILi32ELi128ELi128ELi4ES3_EELb1ELb0ELb1ELb0ELb0ELb0ELb0ELb1EEEvNS_16Flash_fwd_paramsE) ;  /* 0xffffffec02247950 */ /* 0x000fea0003c3ffff */
.L_x_1007:
[----:B------:R-:W2:Y:S01]  /*1370*/  LD.E R18, desc[UR4][R168.64+0x68] ;  /* 0x00006804a8127980 */ /* 0x000ea2000c101900 */
[----:B------:R-:W-:-:S03]  /*1380*/  ISETP.NE.AND P1, PT, R26, -0x1, PT ;  /* 0xffffffff1a00780c */ /* 0x000fc60003f25270 */
[----:B------:R-:W3:Y:S01]  /*1390*/  LD.E.64 R180, desc[UR4][R168.64+0x38] ;  /* 0x00003804a8b47980 */ /* 0x000ee2000c101b00 */
[----:B------:R-:W-:-:S03]  /*13a0*/  ISETP.NE.AND P0, PT, R33, -0x1, PT ;  /* 0xffffffff2100780c */ /* 0x000fc60003f05270 */
[----:B------:R-:W4:Y:S04]  /*13b0*/  LD.E.64 R12, desc[UR4][R168.64+0x30] ;  /* 0x00003004a80c7980 */ /* 0x000f28000c101b00 */
[----:B------:R-:W4:Y:S04]  /*13c0*/  LD.E.64 R20, desc[UR4][R168.64+0x48] ;  /* 0x00004804a8147980 */ /* 0x000f28000c101b00 */
[----:B------:R-:W4:Y:S04]  /*13d0*/  @!P1 LD.E.64 R8, desc[UR4][R168.64+0x20] ;  /* 0x00002004a8089980 */ /* 0x000f28000c101b00 */
[----:B------:R-:W4:Y:S01]  /*13e0*/  @!P0 LD.E.64 R10, desc[UR4][R168.64+0x18] ;  /* 0x00001804a80a8980 */ /* 0x000f22000c101b00 */
[----:B------:R-:W1:Y:S01]  /*13f0*/  S2R R16, SR_CgaCtaId ;  /* 0x0000000000107919 */ /* 0x000e620000008800 */
[----:B------:R-:W-:-:S02]  /*1400*/  LEA.HI R15, R38, R214, RZ, 0x2 ;  /* 0x000000d6260f7211 */ /* 0x000fc400078f10ff */
[----:B------:R-:W-:Y:S01]  /*1410*/  LEA.HI R37, R38, R214, RZ, 0x3 ;  /* 0x000000d626257211 */ /* 0x000fe200078f18ff */
[----:B------:R-:W4:Y:S01]  /*1420*/  LD.E.64 R50, desc[UR4][R168.64+0x40] ;  /* 0x00004004a8327980 */ /* 0x000f22000c101b00 */
[----:B------:R-:W-:Y:S02]  /*1430*/  LOP3.LUT R2, R15, 0xfffffffc, RZ, 0xc0, !PT ;  /* 0xfffffffc0f027812 */ /* 0x000fe400078ec0ff */
[----:B------:R-:W-:Y:S01]  /*1440*/  SHF.R.S32.HI R36, RZ, 0x3, R37 ;  /* 0x00000003ff247819 */ /* 0x000fe20000011425 */
[----:B------:R-:W4:Y:S02]  /*1450*/  LD.E.64 R178, desc[UR4][R168.64+0x8] ;  /* 0x00000804a8b27980 */ /* 0x000f24000c101b00 */
[----:B------:R-:W-:Y:S01]  /*1460*/  IMAD.IADD R2, R214, 0x1, -R2 ;  /* 0x00000001d6027824 */ /* 0x000fe200078e0a02 */
[----:B------:R-:W-:Y:S01]  /*1470*/  SHF.L.U32 R3, R36, 0x6, RZ ;  /* 0x0000000624037819 */ /* 0x000fe200000006ff */
[----:B------:R-:W4:Y:S02]  /*1480*/  LD.E.64 R48, desc[UR4][R168.64+0x10] ;  /* 0x00001004a8307980 */ /* 0x000f24000c101b00 */
[----:B------:R-:W-:Y:S01]  /*1490*/  IMAD.SHL.U32 R92, R2, 0x8, RZ ;  /* 0x00000008025c7824 */ /* 0x000fe200078e00ff */
[----:B------:R-:W-:Y:S01]  /*14a0*/  LOP3.LUT R2, R3, 0xc0, RZ, 0xc0, !PT ;  /* 0x000000c003027812 */ /* 0x000fe200078ec0ff */
[----:B------:R2:W5:Y:S03]  /*14b0*/  LD.E.64 R24, desc[UR4][R168.64+0x50] ;  /* 0x00005004a8187980 */ /* 0x000566000c101b00 */
[----:B------:R-:W-:Y:S01]  /*14c0*/  SHF.R.U32.HI R5, RZ, 0x3, R2 ;  /* 0x00000003ff057819 */ /* 0x000fe20000011602 */
[----:B------:R2:W5:Y:S01]  /*14d0*/  @!P1 LD.E.64 R28, desc[UR4][R168.64+0x28] ;  /* 0x00002804a81c9980 */ /* 0x000562000c101b00 */
[----:B------:R-:W-:-:S02]  /*14e0*/  MOV R3, 0x400 ;  /* 0x0000040000037802 */ /* 0x000fc40000000f00 */
[----:B------:R-:W-:Y:S01]  /*14f0*/  IABS R17, R32 ;  /* 0x0000002000117213 */ /* 0x000fe20000000000 */
[----:B------:R2:W5:Y:S01]  /*1500*/  LD.E.64 R30, desc[UR4][R168.64+0x58] ;  /* 0x00005804a81e7980 */ /* 0x000562000c101b00 */
[----:B------:R-:W-:-:S03]  /*1510*/  SHF.R.S32.HI R176, RZ, 0x5, R46 ;  /* 0x00000005ffb07819 */ /* 0x000fc6000001142e */
[----:B------:R2:W5:Y:S01]  /*1520*/  LD.E R116, desc[UR4][R168.64+0xc0] ;  /* 0x0000c004a8747980 */ /* 0x000562000c101900 */
[----:B-1----:R-:W-:Y:S02]  /*1530*/  LEA R3, R16, R3, 0x18 ;  /* 0x0000000310037211 */ /* 0x002fe400078ec0ff */
[----:B------:R-:W-:Y:S02]  /*1540*/  @!P1 SHF.R.S32.HI R19, RZ, 0x1f, R39 ;  /* 0x0000001fff139819 */ /* 0x000fe40000011427 */
[----:B------:R-:W-:Y:S02]  /*1550*/  SHF.R.S32.HI R35, RZ, 0x1f, R92 ;  /* 0x0000001fff237819 */ /* 0x000fe4000001145c */
[----:B--2---:R-:W-:-:S04]  /*1560*/  IABS R0, R18 ;  /* 0x0000001200007213 */ /* 0x004fc80000000000 */
[----:B------:R-:W1:Y:S08]  /*1570*/  I2F.RP R6, R0 ;  /* 0x0000000000067306 */ /* 0x000e700000209400 */
[----:B-1----:R-:W1:Y:S02]  /*1580*/  MUFU.RCP R6, R6 ;  /* 0x0000000600067308 */ /* 0x002e640000001000 */
[----:B-1----:R-:W-:-:S06]  /*1590*/  VIADD R6, R6, 0xffffffe ;  /* 0x0ffffffe06067836 */ /* 0x002fcc0000000000 */
[----:B------:R-:W1:Y:S02]  /*15a0*/  F2I.FTZ.U32.TRUNC.NTZ R7, R6 ;  /* 0x0000000600077305 */ /* 0x000e64000021f000 */
[----:B-1----:R-:W-:Y:S01]  /*15b0*/  IMAD.MOV R4, RZ, RZ, -R7 ;  /* 0x000000ffff047224 */ /* 0x002fe200078e0a07 */
[----:B------:R-:W-:-:S04]  /*15c0*/  LOP3.LUT R6, R2, 0x18, R92, 0xf8, !PT ;  /* 0x0000001802067812 */ /* 0x000fc800078ef85c */
[----:B------:R-:W-:Y:S02]  /*15d0*/  MOV R14, R4 ;  /* 0x00000004000e7202 */ /* 0x000fe40000000f00 */
[----:B------:R-:W-:-:S03]  /*15e0*/  SHF.R.S32.HI R4, RZ, 0x2, R15 ;  /* 0x00000002ff047819 */ /* 0x000fc6000001140f */
[----:B------:R-:W-:Y:S01]  /*15f0*/  IMAD R2, R14, R0, RZ ;  /* 0x000000000e027224 */ /* 0x000fe200078e02ff */
[----:B------:R-:W-:Y:S02]  /*1600*/  LEA.HI R14, R15, R4, RZ, 0x1 ;  /* 0x000000040f0e7211 */ /* 0x000fe400078f08ff */
[----:B------:R-:W-:Y:S01]  /*1610*/  LOP3.LUT R15, R6, R5, RZ, 0x3c, !PT ;  /* 0x00000005060f7212 */ /* 0x000fe200078e3cff */
[----:B------:R-:W-:Y:S01]  /*1620*/  IMAD.MOV.U32 R6, RZ, RZ, RZ ;  /* 0x000000ffff067224 */ /* 0x000fe200078e00ff */
[----:B------:R-:W-:-:S03]  /*1630*/  LOP3.LUT R5, R14, 0x7fffffe, RZ, 0xc0, !PT ;  /* 0x07fffffe0e057812 */ /* 0x000fc600078ec0ff */
[----:B------:R-:W-:Y:S01]  /*1640*/  IMAD.HI.U32 R16, R7, R2, R6 ;  /* 0x0000000207107227 */ /* 0x000fe200078e0006 */
[----:B------:R-:W-:-:S04]  /*1650*/  IABS R2, R18 ;  /* 0x0000001200027213 */ /* 0x000fc80000000000 */
[----:B------:R-:W-:Y:S01]  /*1660*/  IADD3 R2, RZ, -R2, RZ ;  /* 0x80000002ff027210 */ /* 0x000fe20007ffe0ff */
[----:B------:R-:W-:-:S04]  /*1670*/  IMAD.HI.U32 R16, R16, R17, RZ ;  /* 0x0000001110107227 */ /* 0x000fc800078e00ff */
[----:B------:R-:W-:Y:S02]  /*1680*/  IMAD.IADD R5, R4, 0x1, -R5 ;  /* 0x0000000104057824 */ /* 0x000fe400078e0a05 */
[----:B------:R-:W-:Y:S01]  /*1690*/  IMAD R2, R16, R2, R17 ;  /* 0x0000000210027224 */ /* 0x000fe200078e0211 */
[----:B------:R-:W-:Y:S01]  /*16a0*/  @!P1 SHF.R.S32.HI R7, RZ, 0x1f, R23 ;  /* 0x0000001fff079819 */ /* 0x000fe20000011417 */
[----:B------:R-:W-:Y:S02]  /*16b0*/  IMAD R6, R176, 0x8, R5 ;  /* 0x00000008b0067824 */ /* 0x000fe400078e0205 */
[----:B---3--:R-:W-:Y:S01]  /*16c0*/  @!P1 IMAD R5, R181, R23, RZ ;  /* 0x00000017b5059224 */ /* 0x008fe200078e02ff */
[----:B------:R-:W-:Y:S01]  /*16d0*/  ISETP.GT.U32.AND P2, PT, R0, R2, PT ;  /* 0x000000020000720c */ /* 0x000fe20003f44070 */
[----:B------:R-:W-:Y:S01]  /*16e0*/  IMAD.U32 R210, R6, 0x20, R15 ;  /* 0x0000002006d27824 */ /* 0x000fe200078e000f */
[----:B------:R-:W-:Y:S01]  /*16f0*/  @P1 IADD3 R14, R23, R26, RZ ;  /* 0x0000001a170e1210 */ /* 0x000fe20007ffe0ff */
[----:B------:R-:W-:-:S02]  /*1700*/  @!P1 IMAD R5, R180, R7, R5 ;  /* 0x00000007b4059224 */ /* 0x000fc400078e0205 */
[----:B------:R-:W-:-:S04]  /*1710*/  @!P1 IMAD.WIDE.U32 R6, R180, R23, RZ ;  /* 0x00000017b4069225 */ /* 0x000fc800078e00ff */
[----:B------:R-:W-:Y:S02]  /*1720*/  @!P1 IMAD.IADD R7, R7, 0x1, R5 ;  /* 0x0000000107079824 */ /* 0x000fe400078e0205 */
[-C--:B------:R-:W-:Y:S02]  /*1730*/  @P1 IMAD R17, R181, R14.reuse, RZ ;  /* 0x0000000eb5111224 */ /* 0x080fe400078e02ff */
[----:B------:R-:W-:Y:S01]  /*1740*/  @P1 IMAD.WIDE.U32 R14, R180, R14, RZ ;  /* 0x0000000eb40e1225 */ /* 0x000fe200078e00ff */
[----:B------:R-:W-:-:S03]  /*1750*/  @!P2 IADD3 R2, R2, -R0, RZ ;  /* 0x800000000202a210 */ /* 0x000fc60007ffe0ff */
[----:B----4-:R-:W-:Y:S02]  /*1760*/  @!P1 IMAD R5, R9, R39, RZ ;  /* 0x0000002709059224 */ /* 0x010fe400078e02ff */
[----:B------:R-:W-:-:S04]  /*1770*/  @!P1 IMAD.WIDE.U32 R6, R39, R8, R6 ;  /* 0x0000000827069225 */ /* 0x000fc800078e0006 */
[----:B------:R-:W-:Y:S01]  /*1780*/  @P1 IMAD.IADD R17, R15, 0x1, R17 ;  /* 0x000000010f111824 */ /* 0x000fe200078e0211 */
[----:B------:R-:W-:Y:S01]  /*1790*/  @P1 MOV R15, R14 ;  /* 0x0000000e000f1202 */ /* 0x000fe20000000f00 */
[----:B------:R-:W-:Y:S02]  /*17a0*/  @!P1 IMAD R14, R8, R19, R5 ;  /* 0x00000013080e9224 */ /* 0x000fe400078e0205 */
[----:B------:R-:W-:Y:S01]  /*17b0*/  @!P1 IMAD.MOV.U32 R15, RZ, RZ, R6 ;  /* 0x000000ffff0f9224 */ /* 0x000fe200078e0006 */
[----:B------:R-:W-:Y:S01]  /*17c0*/  ISETP.GE.U32.AND P5, PT, R2, R0, PT ;  /* 0x000000000200720c */ /* 0x000fe20003fa6070 */
[----:B------:R-:W-:Y:S01]  /*17d0*/  @!P1 IMAD.IADD R17, R7, 0x1, R14 ;  /* 0x0000000107119824 */ /* 0x000fe200078e020e */
[----:B------:R-:W-:Y:S02]  /*17e0*/  @!P0 SHF.R.S32.HI R19, RZ, 0x1f, R39 ;  /* 0x0000001fff138819 */ /* 0x000fe40000011427 */
[----:B------:R-:W-:Y:S01]  /*17f0*/  IADD3 R6, P3, R92, R15, RZ ;  /* 0x0000000f5c067210 */ /* 0x000fe20007f7e0ff */
[----:B------:R-:W-:Y:S01]  /*1800*/  @!P0 IMAD R22, R11, R39, RZ ;  /* 0x000000270b168224 */ /* 0x000fe200078e02ff */
[----:B------:R-:W-:-:S02]  /*1810*/  LOP3.LUT R2, R32, R18, RZ, 0x3c, !PT ;  /* 0x0000001220027212 */ /* 0x000fc400078e3cff */
[----:B------:R-:W-:Y:S01]  /*1820*/  IADD3.X R7, R35, R17, RZ, P3, !PT ;  /* 0x0000001123077210 */ /* 0x000fe20001ffe4ff */
[----:B------:R-:W-:Y:S01]  /*1830*/  @P0 IMAD.WIDE.U32 R8, R12, R33, RZ ;  /* 0x000000210c080225 */ /* 0x000fe200078e00ff */
[----:B------:R-:W-:Y:S02]  /*1840*/  ISETP.GE.AND P3, PT, R2, RZ, PT ;  /* 0x000000ff0200720c */ /* 0x000fe40003f66270 */
[----:B------:R-:W-:Y:S01]  /*1850*/  @!P2 IADD3 R16, R16, 0x1, RZ ;  /* 0x000000011010a810 */ /* 0x000fe20007ffe0ff */
[----:B------:R-:W-:Y:S01]  /*1860*/  @!P0 IMAD R22, R10, R19, R22 ;  /* 0x000000130a168224 */ /* 0x000fe200078e0216 */
[----:B------:R-:W-:Y:S01]  /*1870*/  ISETP.NE.AND P4, PT, R18, RZ, PT ;  /* 0x000000ff1200720c */ /* 0x000fe20003f85270 */
[----:B------:R-:W-:Y:S01]  /*1880*/  @!P0 IMAD.WIDE.U32 R10, R10, R39, RZ ;  /* 0x000000270a0a8225 */ /* 0x000fe200078e00ff */
[----:B------:R-:W-:-:S03]  /*1890*/  SHF.R.S32.HI R2, RZ, 0x1f, R32 ;  /* 0x0000001fff027819 */ /* 0x000fc60000011420 */
[----:B------:R-:W-:Y:S02]  /*18a0*/  @P0 IMAD R5, R13, R33, RZ ;  /* 0x000000210d050224 */ /* 0x000fe400078e02ff */
[----:B------:R-:W-:Y:S02]  /*18b0*/  @P0 IMAD.MOV.U32 R14, RZ, RZ, R8 ;  /* 0x000000ffff0e0224 */ /* 0x000fe400078e0008 */
[----:B------:R-:W-:Y:S02]  /*18c0*/  @P5 VIADD R16, R16, 0x1 ;  /* 0x0000000110105836 */ /* 0x000fe40000000000 */
[----:B------:R-:W-:Y:S02]  /*18d0*/  @!P0 IMAD.MOV.U32 R14, RZ, RZ, R10 ;  /* 0x000000ffff0e8224 */ /* 0x000fe400078e000a */
[----:B------:R-:W-:Y:S02]  /*18e0*/  IMAD R10, R21, R32, RZ ;  /* 0x00000020150a7224 */ /* 0x000fe400078e02ff */
[----:B------:R-:W-:-:S02]  /*18f0*/  @P0 IMAD.IADD R19, R9, 0x1, R5 ;  /* 0x0000000109130824 */ /* 0x000fc400078e0205 */
[----:B------:R-:W-:Y:S01]  /*1900*/  IMAD.MOV.U32 R21, RZ, RZ, R16 ;  /* 0x000000ffff157224 */ /* 0x000fe200078e0010 */
[----:B------:R-:W-:Y:S01]  /*1910*/  IADD3 R14, P2, R92, R14, RZ ;  /* 0x0000000e5c0e7210 */ /* 0x000fe20007f5e0ff */
[----:B------:R-:W-:Y:S02]  /*1920*/  @!P0 IMAD.IADD R19, R11, 0x1, R22 ;  /* 0x000000010b138824 */ /* 0x000fe400078e0216 */
[----:B------:R-:W-:Y:S01]  /*1930*/  IMAD.WIDE.U32 R8, R180, R4, R6 ;  /* 0x00000004b4087225 */ /* 0x000fe200078e0006 */
[----:B------:R-:W-:-:S03]  /*1940*/  @P0 MOV R6, R12 ;  /* 0x0000000c00060202 */ /* 0x000fc60000000f00 */
[----:B------:R-:W-:Y:S01]  /*1950*/  @P0 IMAD.MOV.U32 R7, RZ, RZ, R13 ;  /* 0x000000ffff070224 */ /* 0x000fe200078e000d */
[----:B------:R-:W-:Y:S01]  /*1960*/  @!P0 MOV R7, R13 ;  /* 0x0000000d00078202 */ /* 0x000fe20000000f00 */
[----:B------:R-:W-:Y:S02]  /*1970*/  @!P0 IMAD.MOV.U32 R6, RZ, RZ, R12 ;  /* 0x000000ffff068224 */ /* 0x000fe400078e000c */
[----:B------:R-:W-:Y:S01]  /*1980*/  @!P3 IMAD.MOV R21, RZ, RZ, -R21 ;  /* 0x000000ffff15b224 */ /* 0x000fe200078e0a15 */
[----:B------:R-:W2:Y:S01]  /*1990*/  LD.E.64 R12, desc[UR4][R168.64+0x98] ;  /* 0x00009804a80c7980 */ /* 0x000ea2000c101b00 */
[----:B------:R-:W-:Y:S01]  /*19a0*/  IMAD R10, R20, R2, R10 ;  /* 0x00000002140a7224 */ /* 0x000fe200078e020a */
[----:B------:R-:W-:Y:S02]  /*19b0*/  @!P4 LOP3.LUT R21, RZ, R18, RZ, 0x33, !PT ;  /* 0x00000012ff15c212 */ /* 0x000fe400078e33ff */
[----:B------:R-:W3:Y:S01]  /*19c0*/  LD.E R2, desc[UR4][R168.64+0xc8] ;  /* 0x0000c804a8027980 */ /* 0x000ee2000c101900 */
[----:B------:R-:W-:-:S03]  /*19d0*/  IADD3.X R15, R35, R19, RZ, P2, !PT ;  /* 0x00000013230f7210 */ /* 0x000fc600017fe4ff */
[----:B------:R-:W4:Y:S04]  /*19e0*/  LD.E R18, desc[UR4][R168.64+0xc4] ;  /* 0x0000c404a8127980 */ /* 0x000f28000c101900 */
[----:B------:R-:W4:Y:S01]  /*19f0*/  LD.E R19, desc[UR4][R168.64+0x60] ;  /* 0x00006004a8137980 */ /* 0x000f22000c101900 */
[----:B------:R-:W-:Y:S01]  /*1a00*/  SHF.R.S32.HI R5, RZ, 0x1f, R4 ;  /* 0x0000001fff057819 */ /* 0x000fe20000011404 */
[----:B------:R-:W-:-:S04]  /*1a10*/  IMAD R0, R181, R4, RZ ;  /* 0x00000004b5007224 */ /* 0x000fc800078e02ff */
[----:B------:R-:W-:Y:S02]  /*1a20*/  IMAD R0, R180, R5, R0 ;  /* 0x00000005b4007224 */ /* 0x000fe400078e0200 */
[----:B------:R-:W-:Y:S02]  /*1a30*/  IMAD.MOV.U32 R16, RZ, RZ, R8 ;  /* 0x000000ffff107224 */ /* 0x000fe400078e0008 */
[----:B------:R-:W-:Y:S02]  /*1a40*/  IMAD.IADD R17, R9, 0x1, R0 ;  /* 0x0000000109117824 */ /* 0x000fe400078e0200 */
[----:B------:R1:W5:Y:S01]  /*1a50*/  LD.E.64 R8, desc[UR4][R168.64] ;  /* 0x00000004a8087980 */ /* 0x000362000c101b00 */
[----:B------:R-:W-:Y:S01]  /*1a60*/  IADD3 R0, -R47, R65, RZ ;  /* 0x000000412f007210 */ /* 0x000fe20007ffe1ff */
[----:B------:R-:W-:Y:S02]  /*1a70*/  IMAD.WIDE R42, R211, 0x80, R4 ;  /* 0x00000080d32a7825 */ /* 0x000fe400078e0204 */
[----:B------:R1:W-:Y:S04]  /*1a80*/  STL.64 [R1+0x110], R180 ;  /* 0x000110b401007387 */ /* 0x0003e80000100a00 */
[----:B------:R1:W-:Y:S04]  /*1a90*/  STL.64 [R1+0x60], R50 ;  /* 0x0000603201007387 */ /* 0x0003e80000100a00 */
[----:B------:R1:W-:Y:S04]  /*1aa0*/  STL [R1+0x3a8], R0 ;  /* 0x0003a80001007387 */ /* 0x0003e80000100800 */
[----:B------:R1:W-:Y:S04]  /*1ab0*/  STL.64 [R1+0x88], R178 ;  /* 0x000088b201007387 */ /* 0x0003e80000100a00 */
[----:B------:R1:W-:Y:S04]  /*1ac0*/  STL.64 [R1+0x398], R42 ;  /* 0x0003982a01007387 */ /* 0x0003e80000100a00 */
[----:B------:R1:W-:Y:S01]  /*1ad0*/  STL.64 [R1+0xb8], R48 ;  /* 0x0000b83001007387 */ /* 0x0003e20000100a00 */
[----:B------:R-:W-:Y:S01]  /*1ae0*/  ISETP.GE.AND P3, PT, R4, R0, PT ;  /* 0x000000000400720c */ /* 0x000fe20003f66270 */
[----:B------:R-:W-:-:S02]  /*1af0*/  VIADD R172, R186, 0xffffffff ;  /* 0xffffffffbaac7836 */ /* 0x000fc40000000000 */
[----:B------:R-:W-:Y:S01]  /*1b00*/  IMAD.WIDE.U32 R14, R32, R20, R14 ;  /* 0x00000014200e7225 */ /* 0x000fe200078e000e */
[C---:B------:R-:W-:Y:S01]  /*1b10*/  IADD3 R27, R4.reuse, 0x20, RZ ;  /* 0x00000020041b7810 */ /* 0x040fe20007ffe0ff */
[----:B------:R-:W-:Y:S01]  /*1b20*/  BSSY B0, `(.L_x_1022) ;  /* 0x0000020000007945 */ /* 0x000fe20003800000 */
[----:B------:R-:W-:Y:S01]  /*1b30*/  IADD3 R32, R4, 0x60, RZ ;  /* 0x0000006004207810 */ /* 0x000fe20007ffe0ff */
[----:B------:R-:W-:Y:S02]  /*1b40*/  IMAD R20, R172, -0x80, R40 ;  /* 0xffffff80ac147824 */ /* 0x000fe400078e0228 */
[----:B------:R-:W-:Y:S01]  /*1b50*/  VIADD R33, R4, 0x40 ;  /* 0x0000004004217836 */ /* 0x000fe20000000000 */
[----:B------:R-:W-:Y:S01]  /*1b60*/  ISETP.GE.AND P2, PT, R27, R0, PT ;  /* 0x000000001b00720c */ /* 0x000fe20003f46270 */
[----:B------:R-:W-:Y:S01]  /*1b70*/  IMAD R210, R210, 0x2, R3 ;  /* 0x00000002d2d27824 */ /* 0x000fe200078e0203 */
[----:B------:R-:W-:Y:S02]  /*1b80*/  ISETP.GE.AND P5, PT, R4, R20, PT ;  /* 0x000000140400720c */ /* 0x000fe40003fa6270 */
[----:B------:R-:W-:-:S02]  /*1b90*/  ISETP.GE.AND P0, PT, R33, R0, PT ;  /* 0x000000002100720c */ /* 0x000fc40003f06270 */
[----:B------:R-:W-:Y:S02]  /*1ba0*/  ISETP.GE.AND P6, PT, R32, R0, PT ;  /* 0x000000002000720c */ /* 0x000fe40003fc6270 */
[----:B------:R-:W-:Y:S02]  /*1bb0*/  ISETP.GE.AND P4, PT, R27, R20, PT ;  /* 0x000000141b00720c */ /* 0x000fe40003f86270 */
[----:B------:R-:W-:Y:S01]  /*1bc0*/  IADD3 R11, R15, R10, RZ ;  /* 0x0000000a0f0b7210 */ /* 0x000fe20007ffe0ff */
[----:B--2---:R1:W-:Y:S04]  /*1bd0*/  STL.64 [R1+0x190], R12 ;  /* 0x0001900c01007387 */ /* 0x0043e80000100a00 */
[----:B---3--:R1:W-:Y:S04]  /*1be0*/  STL [R1+0x1a8], R2 ;  /* 0x0001a80201007387 */ /* 0x0083e80000100800 */
[----:B----4-:R1:W-:Y:S04]  /*1bf0*/  STL [R1+0x1e0], R18 ;  /* 0x0001e01201007387 */ /* 0x0103e80000100800 */
[----:B------:R1:W-:Y:S01]  /*1c00*/  STL [R1+0x188], R19 ;  /* 0x0001881301007387 */ /* 0x0003e20000100800 */
[----:B------:R-:W-:Y:S05]  /*1c10*/  @P3 BRA `(.L_x_1023) ;  /* 0x0000000000403947 */ /* 0x000fea0003800000 */
[----:B-----5:R-:W-:-:S13]  /*1c20*/  ISETP.GE.AND P3, PT, R92, R116, PT ;  /* 0x000000745c00720c */ /* 0x020fda0003f66270 */
[----:B------:R2:W-:Y:S04]  /*1c30*/  @P3 STS [R210], RZ ;  /* 0x000000ffd2003388 */ /* 0x0005e80000000800 */
[----:B------:R2:W-:Y:S04]  /*1c40*/  @P3 STS [R210+0x4], RZ ;  /* 0x000004ffd2003388 */ /* 0x0005e80000000800 */
[----:B------:R2:W-:Y:S01]  /*1c50*/  @P3 STS.64 [R210+0x8], RZ ;  /* 0x000008ffd2003388 */ /* 0x0005e20000000a00 */
[----:B------:R-:W-:Y:S05]  /*1c60*/  @P3 BRA `(.L_x_1023) ;  /* 0x00000000002c3947 */ /* 0x000fea0003800000 */
[----:B------:R-:W-:Y:S01]  /*1c70*/  MOV R10, R14 ;  /* 0x0000000e000a7202 */ /* 0x000fe20000000f00 */
[----:B-1----:R-:W-:-:S04]  /*1c80*/  IMAD R0, R43, R6, RZ ;  /* 0x000000062b007224 */ /* 0x002fc800078e02ff */
[----:B------:R-:W-:-:S04]  /*1c90*/  IMAD.WIDE.U32 R12, R42, R6, R10 ;  /* 0x000000062a0c7225 */ /* 0x000fc800078e000a */
[----:B------:R-:W-:Y:S01]  /*1ca0*/  IMAD R0, R42, R7, R0 ;  /* 0x000000072a007224 */ /* 0x000fe200078e0200 */
[----:B------:R-:W-:-:S04]  /*1cb0*/  LEA R18, P3, R12, R8, 0x1 ;  /* 0x000000080c127211 */ /* 0x000fc800078608ff */
[----:B------:R-:W-:-:S04]  /*1cc0*/  IADD3 R0, R13, R0, RZ ;  /* 0x000000000d007210 */ /* 0x000fc80007ffe0ff */
[----:B------:R-:W-:-:S05]  /*1cd0*/  LEA.HI.X R19, R12, R9, R0, 0x1, P3 ;  /* 0x000000090c137211 */ /* 0x000fca00018f0c00 */
[----:B------:R-:W-:Y:S01]  /*1ce0*/  @!PT LDS RZ, [RZ] ;  /* 0x00000000fffff984 */ /* 0x000fe20000000800 */
[----:B------:R-:W-:Y:S01]  /*1cf0*/  @!PT LDS RZ, [RZ] ;  /* 0x00000000fffff984 */ /* 0x000fe20000000800 */
[----:B------:R-:W-:Y:S01]  /*1d00*/  @!PT LDS RZ, [RZ] ;  /* 0x00000000fffff984 */ /* 0x000fe20000000800 */
[----:B------:R3:W-:Y:S02]  /*1d10*/  LDGSTS.E.BYPASS.LTC128B.128 [R210], desc[UR4][R18.64] ;  /* 0x0000000012d27fae */ /* 0x0007e4000b901d44 */
.L_x_1023:
[----:B------:R-:W-:Y:S05]  /*1d20*/  BSYNC B0 ;  /* 0x0000000000007941 */ /* 0x000fea0003800000 */
.L_x_1022:
[----:B------:R-:W-:Y:S01]  /*1d30*/  SHF.L.U64.HI R184, R180, 0x7, R181 ;  /* 0x00000007b4b87819 */ /* 0x000fe200000102b5 */
[-C--:B-----5:R-:W-:Y:S01]  /*1d40*/  IMAD.WIDE.U32 R52, R24, R21.reuse, R16 ;  /* 0x0000001518347225 */ /* 0x0a0fe200078e0010 */
[----:B------:R-:W-:Y:S01]  /*1d50*/  SHF.L.U32 R177, R180, 0x7, RZ ;  /* 0x00000007b4b17819 */ /* 0x000fe200000006ff */
[----:B------:R-:W-:Y:S01]  /*1d60*/  BSSY B0, `(.L_x_1024) ;  /* 0x000001c000007945 */ /* 0x000fe20003800000 */
[----:B------:R-:W-:Y:S01]  /*1d70*/  SHF.R.S32.HI R34, RZ, 0x1f, R21 ;  /* 0x0000001fff227819 */ /* 0x000fe20000011415 */
[----:B------:R4:W-:Y:S01]  /*1d80*/  STL [R1+0x22c], R184 ;  /* 0x00022cb801007387 */ /* 0x0009e20000100800 */
[----:B-1----:R-:W-:Y:S01]  /*1d90*/  IMAD R0, R25, R21, RZ ;  /* 0x0000001519007224 */ /* 0x002fe200078e02ff */
[----:B------:R-:W-:Y:S01]  /*1da0*/  ISETP.GE.AND P3, PT, R33, R20, PT ;  /* 0x000000142100720c */ /* 0x000fe20003f66270 */
[----:B---3--:R-:W-:Y:S01]  /*1db0*/  IMAD R18, R184, R172, RZ ;  /* 0x000000acb8127224 */ /* 0x008fe200078e02ff */
[----:B------:R4:W-:Y:S01]  /*1dc0*/  STL.64 [R1+0x390], R52 ;  /* 0x0003903401007387 */ /* 0x0009e20000100a00 */
[----:B------:R-:W-:Y:S01]  /*1dd0*/  IMAD R19, R24, R34, R0 ;  /* 0x0000002218137224 */ /* 0x000fe200078e0200 */
[----:B------:R-:W-:-:S02]  /*1de0*/  SHF.R.S32.HI R24, RZ, 0x1f, R172 ;  /* 0x0000001fff187819 */ /* 0x000fc400000114ac */
[----:B------:R4:W-:Y:S01]  /*1df0*/  STL [R1+0x228], R177 ;  /* 0x000228b101007387 */ /* 0x0009e20000100800 */
[----:B------:R-:W-:Y:S05]  /*1e00*/  @P2 BRA `(.L_x_1025) ;  /* 0x0000000000442947 */ /* 0x000fea0003800000 */
[----:B------:R-:W-:-:S13]  /*1e10*/  ISETP.GE.AND P2, PT, R92, R116, PT ;  /* 0x000000745c00720c */ /* 0x000fda0003f46270 */
[----:B------:R1:W-:Y:S01]  /*1e20*/  @P2 STS.128 [R210+0x800], RZ ;  /* 0x000800ffd2002388 */ /* 0x0003e20000000c00 */
[----:B------:R-:W-:Y:S05]  /*1e30*/  @P2 BRA `(.L_x_1025) ;  /* 0x0000000000382947 */ /* 0x000fea0003800000 */
[----:B------:R-:W-:Y:S01]  /*1e40*/  IADD3 R0, P2, R42, 0x20, RZ ;  /* 0x000000202a007810 */ /* 0x000fe20007f5e0ff */
[----:B------:R-:W-:Y:S01]  /*1e50*/  IMAD.MOV.U32 R12, RZ, RZ, R14 ;  /* 0x000000ffff0c7224 */ /* 0x000fe200078e000e */
[----:B------:R-:W-:-:S03]  /*1e60*/  MOV R13, R11 ;  /* 0x0000000b000d7202 */ /* 0x000fc60000000f00 */
[----:B------:R-:W-:Y:S02]  /*1e70*/  IMAD.X R2, RZ, RZ, R43, P2 ;  /* 0x000000ffff027224 */ /* 0x000fe400010e062b */
[----:B------:R-:W-:-:S04]  /*1e80*/  IMAD.WIDE.U32 R12, R6, R0, R12 ;  /* 0x00000000060c7225 */ /* 0x000fc800078e000c */
[----:B------:R-:W-:Y:S01]  /*1e90*/  IMAD R2, R2, R6, RZ ;  /* 0x0000000602027224 */ /* 0x000fe200078e02ff */
[----:B------:R-:W-:-:S03]  /*1ea0*/  LEA R16, P2, R12, R8, 0x1 ;  /* 0x000000080c107211 */ /* 0x000fc600078408ff */
[----:B------:R-:W-:-:S05]  /*1eb0*/  IMAD R0, R7, R0, R2 ;  /* 0x0000000007007224 */ /* 0x000fca00078e0202 */
[----:B------:R-:W-:-:S04]  /*1ec0*/  IADD3 R0, R13, R0, RZ ;  /* 0x000000000d007210 */ /* 0x000fc80007ffe0ff */
[----:B------:R-:W-:-:S05]  /*1ed0*/  LEA.HI.X R17, R12, R9, R0, 0x1, P2 ;  /* 0x000000090c117211 */ /* 0x000fca00010f0c00 */
[----:B------:R-:W-:Y:S01]  /*1ee0*/  @!PT LDS RZ, [RZ] ;  /* 0x00000000fffff984 */ /* 0x000fe20000000800 */
[----:B------:R-:W-:Y:S01]  /*1ef0*/  @!PT LDS RZ, [RZ] ;  /* 0x00000000fffff984 */ /* 0x000fe20000000800 */
[----:B------:R-:W-:Y:S01]  /*1f00*/  @!PT LDS RZ, [RZ] ;  /* 0x00000000fffff984 */ /* 0x000fe20000000800 */
[----:B------:R3:W-:Y:S02]  /*1f10*/  LDGSTS.E.BYPASS.LTC128B.128 [R210+0x800], desc[UR4][R16.64] ;  /* 0x0080000010d27fae */ /* 0x0007e4000b901d44 */
.L_x_1025:
[----:B------:R-:W-:Y:S05]  /*1f20*/  BSYNC B0 ;  /* 0x0000000000007941 */ /* 0x000fea0003800000 */
.L_x_1024:
[----:B------:R-:W-:Y:S01]  /*1f30*/  IADD3 R183, R53, R19, RZ ;  /* 0x0000001335b77210 */ /* 0x000fe20007ffe0ff */
[----:B------:R-:W-:Y:S01]  /*1f40*/  BSSY B0, `(.L_x_1026) ;  /* 0x0000018000007945 */ /* 0x000fe20003800000 */
[----:B------:R-:W-:Y:S01]  /*1f50*/  MOV R182, R52 ;  /* 0x0000003400b67202 */ /* 0x000fe20000000f00 */
[----:B------:R-:W-:Y:S01]  /*1f60*/  IMAD R22, R24, R177, R18 ;  /* 0x000000b118167224 */ /* 0x000fe200078e0212 */
[----:B------:R-:W-:-:S03]  /*1f70*/  ISETP.GE.AND P2, PT, R32, R20, PT ;  /* 0x000000142000720c */ /* 0x000fc60003f46270 */
[----:B------:R1:W-:Y:S01]  /*1f80*/  STL.64 [R1+0x378], R182 ;  /* 0x000378b601007387 */ /* 0x0003e20000100a00 */
[----:B------:R-:W-:Y:S01]  /*1f90*/  IMAD.WIDE.U32 R12, R172, R177, R182 ;  /* 0x000000b1ac0c7225 */ /* 0x000fe200078e00b6 */
[----:B------:R-:W-:Y:S05]  /*1fa0*/  @P0 BRA `(.L_x_1027) ;  /* 0x0000000000440947 */ /* 0x000fea0003800000 */
[----:B------:R-:W-:-:S13]  /*1fb0*/  ISETP.GE.AND P0, PT, R92, R116, PT ;  /* 0x000000745c00720c */ /* 0x000fda0003f06270 */
[----:B------:R1:W-:Y:S01]  /*1fc0*/  @P0 STS.128 [R210+0x1000], RZ ;  /* 0x001000ffd2000388 */ /* 0x0003e20000000c00 */
[----:B------:R-:W-:Y:S05]  /*1fd0*/  @P0 BRA `(.L_x_1027) ;  /* 0x0000000000380947 */ /* 0x000fea0003800000 */
[----:B------:R-:W-:Y:S01]  /*1fe0*/  IADD3 R0, P0, R42, 0x40, RZ ;  /* 0x000000402a007810 */ /* 0x000fe20007f1e0ff */
[----:B---3--:R-:W-:Y:S01]  /*1ff0*/  IMAD.MOV.U32 R16, RZ, RZ, R14 ;  /* 0x000000ffff107224 */ /* 0x008fe200078e000e */
        /* <DEDUP_REMOVED lines=12> */
.L_x_1027:
[----:B------:R-:W-:Y:S05]  /*20c0*/  BSYNC B0 ;  /* 0x0000000000007941 */ /* 0x000fea0003800000 */
.L_x_1026:
[----:B------:R-:W-:Y:S04]  /*20d0*/  BSSY B0, `(.L_x_1028) ;  /* 0x0000012000007945 */ /* 0x000fe80003800000 */
[----:B------:R-:W-:Y:S05]  /*20e0*/  @P6 BRA `(.L_x_1029) ;  /* 0x0000000000406947 */ /* 0x000fea0003800000 */
[----:B------:R-:W-:-:S13]  /*20f0*/  ISETP.GE.AND P0, PT, R92, R116, PT ;  /* 0x000000745c00720c */ /* 0x000fda0003f06270 */
[----:B------:R1:W-:Y:S01]  /*2100*/  @P0 STS.128 [R210+0x1800], RZ ;  /* 0x001800ffd2000388 */ /* 0x0003e20000000c00 */
[----:B------:R-:W-:Y:S05]  /*2110*/  @P0 BRA `(.L_x_1029) ;  /* 0x0000000000340947 */ /* 0x000fea0003800000 */
[----:B------:R-:W-:Y:S02]  /*2120*/  IADD3 R0, P0, R42, 0x60, RZ ;  /* 0x000000602a007810 */ /* 0x000fe40007f1e0ff */
[----:B------:R-:W-:Y:S02]  /*2130*/  MOV R10, R14 ;  /* 0x0000000e000a7202 */ /* 0x000fe40000000f00 */
[----:B------:R-:W-:-:S03]  /*2140*/  IADD3.X R2, RZ, R43, RZ, P0, !PT ;  /* 0x0000002bff027210 */ /* 0x000fc600007fe4ff */
        /* <DEDUP_REMOVED lines=10> */
.L_x_1029:
[----:B------:R-:W-:Y:S05]  /*21f0*/  BSYNC B0 ;  /* 0x0000000000007941 */ /* 0x000fea0003800000 */
.L_x_1028:
[----:B------:R-:W-:Y:S01]  /*2200*/  BSSY B0, `(.L_x_1030) ;  /* 0x0000010000007945 */ /* 0x000fe20003800000 */
[C---:B------:R-:W-:Y:S01]  /*2210*/  SHF.L.U64.HI R175, R180.reuse, 0x5, R181 ;  /* 0x00000005b4af7819 */ /* 0x040fe200000102b5 */
[----:B------:R-:W-:Y:S01]  /*2220*/  IMAD.SHL.U32 R174, R180, 0x20, RZ ;  /* 0x00000020b4ae7824 */ /* 0x000fe200078e00ff */
[----:B-1----:R-:W-:Y:S01]  /*2230*/  IADD3 R7, R13, R22, RZ ;  /* 0x000000160d077210 */ /* 0x002fe20007ffe0ff */
[----:B------:R-:W-:Y:S05]  /*2240*/  @P5 BRA `(.L_x_1031) ;  /* 0x00000000002c5947 */ /* 0x000fea0003800000 */
[----:B------:R-:W-:-:S13]  /*2250*/  ISETP.GE.AND P0, PT, R92, R116, PT ;  /* 0x000000745c00720c */ /* 0x000fda0003f06270 */
[----:B------:R1:W-:Y:S04]  /*2260*/  @P0 STS [R210+0x2000], RZ ;  /* 0x002000ffd2000388 */ /* 0x0003e80000000800 */
[----:B------:R1:W-:Y:S04]  /*2270*/  @P0 STS [R210+0x2004], RZ ;  /* 0x002004ffd2000388 */ /* 0x0003e80000000800 */
[----:B------:R1:W-:Y:S01]  /*2280*/  @P0 STS.64 [R210+0x2008], RZ ;  /* 0x002008ffd2000388 */ /* 0x0003e20000000a00 */
[----:B------:R-:W-:Y:S05]  /*2290*/  @P0 BRA `(.L_x_1031) ;  /* 0x0000000000180947 */ /* 0x000fea0003800000 */
[----:B------:R-:W-:-:S04]  /*22a0*/  LEA R8, P0, R12, R178, 0x1 ;  /* 0x000000b20c087211 */ /* 0x000fc800078008ff */
[----:B------:R-:W-:-:S05]  /*22b0*/  LEA.HI.X R9, R12, R179, R7, 0x1, P0 ;  /* 0x000000b30c097211 */ /* 0x000fca00000f0c07 */
[----:B------:R-:W-:Y:S01]  /*22c0*/  @!PT LDS RZ, [RZ] ;  /* 0x00000000fffff984 */ /* 0x000fe20000000800 */
[----:B------:R-:W-:Y:S01]  /*22d0*/  @!PT LDS RZ, [RZ] ;  /* 0x00000000fffff984 */ /* 0x000fe20000000800 */
[----:B------:R-:W-:Y:S01]  /*22e0*/  @!PT LDS RZ, [RZ] ;  /* 0x00000000fffff984 */ /* 0x000fe20000000800 */
[----:B------:R1:W-:Y:S04]  /*22f0*/  LDGSTS.E.BYPASS.LTC128B.128 [R210+0x2000], desc[UR4][R8.64] ;  /* 0x0200000008d27fae */ /* 0x0003e8000b901d44 */
.L_x_1031:
[----:B------:R-:W-:Y:S05]  /*2300*/  BSYNC B0 ;  /* 0x0000000000007941 */ /* 0x000fea0003800000 */
.L_x_1030:
[----:B------:R-:W-:Y:S04]  /*2310*/  BSSY B0, `(.L_x_1032) ;  /* 0x000000d000007945 */ /* 0x000fe80003800000 */
[----:B------:R-:W-:Y:S05]  /*2320*/  @P4 BRA `(.L_x_1033) ;  /* 0x00000000002c4947 */ /* 0x000fea0003800000 */
[----:B------:R-:W-:-:S13]  /*2330*/  ISETP.GE.AND P0, PT, R92, R116, PT ;  /* 0x000000745c00720c */ /* 0x000fda0003f06270 */
[----:B------:R1:W-:Y:S01]  /*2340*/  @P0 STS.128 [R210+0x2800], RZ ;  /* 0x002800ffd2000388 */ /* 0x0003e20000000c00 */
[----:B------:R-:W-:Y:S05]  /*2350*/  @P0 BRA `(.L_x_1033) ;  /* 0x0000000000200947 */ /* 0x000fea0003800000 */
[----:B------:R-:W-:-:S05]  /*2360*/  IADD3 R0, P0, R174, R12, RZ ;  /* 0x0000000cae007210 */ /* 0x000fca0007f1e0ff */
[----:B------:R-:W-:Y:S01]  /*2370*/  IMAD.X R2, R175, 0x1, R7, P0 ;  /* 0x00000001af027824 */ /* 0x000fe200000e0607 */
[----:B-1----:R-:W-:-:S04]  /*2380*/  LEA R8, P0, R0, R178, 0x1 ;  /* 0x000000b200087211 */ /* 0x002fc800078008ff */
[----:B------:R-:W-:-:S05]  /*2390*/  LEA.HI.X R9, R0, R179, R2, 0x1, P0 ;  /* 0x000000b300097211 */ /* 0x000fca00000f0c02 */
[----:B------:R-:W-:Y:S01]  /*23a0*/  @!PT LDS RZ, [RZ] ;  /* 0x00000000fffff984 */ /* 0x000fe20000000800 */
[----:B------:R-:W-:Y:S01]  /*23b0*/  @!PT LDS RZ, [RZ] ;  /* 0x00000000fffff984 */ /* 0x000fe20000000800 */
[----:B------:R-:W-:Y:S01]  /*23c0*/  @!PT LDS RZ, [RZ] ;  /* 0x00000000fffff984 */ /* 0x000fe20000000800 */
[----:B------:R1:W-:Y:S04]  /*23d0*/  LDGSTS.E.BYPASS.LTC128B.128 [R210+0x2800], desc[UR4][R8.64] ;  /* 0x0280000008d27fae */ /* 0x0003e8000b901d44 */
.L_x_1033:
[----:B------:R-:W-:Y:S05]  /*23e0*/  BSYNC B0 ;  /* 0x0000000000007941 */ /* 0x000fea0003800000 */
.L_x_1032:
[----:B------:R-:W-:Y:S04]  /*23f0*/  BSSY B0, `(.L_x_1034) ;  /* 0x000000d000007945 */ /* 0x000fe80003800000 */
[----:B------:R-:W-:Y:S05]  /*2400*/  @P3 BRA `(.L_x_1035) ;  /* 0x00000000002c3947 */ /* 0x000fea0003800000 */
[----:B------:R-:W-:-:S13]  /*2410*/  ISETP.GE.AND P0, PT, R92, R116, PT ;  /* 0x000000745c00720c */ /* 0x000fda0003f06270 */
[----:B------:R1:W-:Y:S01]  /*2420*/  @P0 STS.128 [R210+0x3000], RZ ;  /* 0x003000ffd2000388 */ /* 0x0003e20000000c00 */
[----:B------:R-:W-:Y:S05]  /*2430*/  @P0 BRA `(.L_x_1035) ;  /* 0x0000000000200947 */ /* 0x000fea0003800000 */
[----:B------:R-:W-:-:S04]  /*2440*/  LEA R0, P0, R180, R12, 0x6 ;  /* 0x0000000cb4007211 */ /* 0x000fc800078030ff */
[----:B------:R-:W-:Y:S02]  /*2450*/  LEA.HI.X R2, R180, R7, R181, 0x6, P0 ;  /* 0x00000007b4027211 */ /* 0x000fe400000f34b5 */
[----:B-1----:R-:W-:-:S04]  /*2460*/  LEA R8, P0, R0, R178, 0x1 ;  /* 0x000000b200087211 */ /* 0x002fc800078008ff */
[----:B------:R-:W-:-:S05]  /*2470*/  LEA.HI.X R9, R0, R179, R2, 0x1, P0 ;  /* 0x000000b300097211 */ /* 0x000fca00000f0c02 */
[----:B------:R-:W-:Y:S01]  /*2480*/  @!PT LDS RZ, [RZ] ;  /* 0x00000000fffff984 */ /* 0x000fe20000000800 */
[----:B------:R-:W-:Y:S01]  /*2490*/  @!PT LDS RZ, [RZ] ;  /* 0x00000000fffff984 */ /* 0x000fe20000000800 */
[----:B------:R-:W-:Y:S01]  /*24a0*/  @!PT LDS RZ, [RZ] ;  /* 0x00000000fffff984 */ /* 0x000fe20000000800 */
[----:B------:R1:W-:Y:S04]  /*24b0*/  LDGSTS.E.BYPASS.LTC128B.128 [R210+0x3000], desc[UR4][R8.64] ;  /* 0x0300000008d27fae */ /* 0x0003e8000b901d44 */
.L_x_1035:
[----:B------:R-:W-:Y:S05]  /*24c0*/  BSYNC B0 ;  /* 0x0000000000007941 */ /* 0x000fea0003800000 */
.L_x_1034:
[----:B------:R-:W-:Y:S04]  /*24d0*/  BSSY B0, `(.L_x_1036) ;  /* 0x000000f000007945 */ /* 0x000fe80003800000 */
[----:B------:R-:W-:Y:S05]  /*24e0*/  @P2 BRA `(.L_x_1037) ;  /* 0x0000000000342947 */ /* 0x000fea0003800000 */
[----:B------:R-:W-:-:S13]  /*24f0*/  ISETP.GE.AND P0, PT, R92, R116, PT ;  /* 0x000000745c00720c */ /* 0x000fda0003f06270 */
[----:B------:R1:W-:Y:S01]  /*2500*/  @P0 STS.128 [R210+0x3800], RZ ;  /* 0x003800ffd2000388 */ /* 0x0003e20000000c00 */
[----:B------:R-:W-:Y:S05]  /*2510*/  @P0 BRA `(.L_x_1037) ;  /* 0x0000000000280947 */ /* 0x000fea0003800000 */
[----:B------:R-:W-:Y:S01]  /*2520*/  MOV R6, R12 ;  /* 0x0000000c00067202 */ /* 0x000fe20000000f00 */
[----:B------:R-:W-:-:S04]  /*2530*/  IMAD R0, R181, 0x60, RZ ;  /* 0x00000060b5007824 */ /* 0x000fc800078e02ff */
[----:B-1----:R-:W-:-:S05]  /*2540*/  IMAD.WIDE.U32 R8, R180, 0x60, R6 ;  /* 0x00000060b4087825 */ /* 0x002fca00078e0006 */
[----:B------:R-:W-:Y:S02]  /*2550*/  IADD3 R0, R9, R0, RZ ;  /* 0x0000000009007210 */ /* 0x000fe40007ffe0ff */
[----:B------:R-:W-:-:S04]  /*2560*/  LEA R6, P0, R8, R178, 0x1 ;  /* 0x000000b208067211 */ /* 0x000fc800078008ff */
[----:B------:R-:W-:-:S05]  /*2570*/  LEA.HI.X R7, R8, R179, R0, 0x1, P0 ;  /* 0x000000b308077211 */ /* 0x000fca00000f0c00 */
[----:B------:R-:W-:Y:S01]  /*2580*/  @!PT LDS RZ, [RZ] ;  /* 0x00000000fffff984 */ /* 0x000fe20000000800 */
[----:B------:R-:W-:Y:S01]  /*2590*/  @!PT LDS RZ, [RZ] ;  /* 0x00000000fffff984 */ /* 0x000fe20000000800 */
[----:B------:R-:W-:Y:S01]  /*25a0*/  @!PT LDS RZ, [RZ] ;  /* 0x00000000fffff984 */ /* 0x000fe20000000800 */
[----:B------:R1:W-:Y:S04]  /*25b0*/  LDGSTS.E.BYPASS.LTC128B.128 [R210+0x3800], desc[UR4][R6.64] ;  /* 0x0380000006d27fae */ /* 0x0003e8000b901d44 */
.L_x_1037:
[----:B------:R-:W-:Y:S05]  /*25c0*/  BSYNC B0 ;  /* 0x0000000000007941 */ /* 0x000fea0003800000 */
.L_x_1036:
[----:B-1----:R-:W-:Y:S01]  /*25d0*/  LEA.HI R7, R38, R214, RZ, 0x4 ;  /* 0x000000d626077211 */ /* 0x002fe200078f20ff */
[----:B------:R-:W-:Y:S01]  /*25e0*/  @!P1 IMAD R2, R51, R23, RZ ;  /* 0x0000001733029224 */ /* 0x000fe200078e02ff */
[----:B------:R-:W-:Y:S01]  /*25f0*/  @!P1 SHF.R.S32.HI R0, RZ, 0x1f, R23 ;  /* 0x0000001fff009819 */ /* 0x000fe20000011417 */
[----:B------:R-:W0:Y:S01]  /*2600*/  LDGDEPBAR ;  /* 0x00000000000079af */ /* 0x000e220000000000 */
[----:B------:R-:W-:-:S03]  /*2610*/  SHF.R.S32.HI R9, RZ, 0x4, R7 ;  /* 0x00000004ff097819 */ /* 0x000fc60000011407 */
[----:B------:R1:W5:Y:S01]  /*2620*/  LD.E R44, desc[UR4][R168.64+0x188] ;  /* 0x00018804a82c7980 */ /* 0x000362000c101900 */
[C---:B------:R-:W-:Y:S02]  /*2630*/  LEA.HI R6, R7.reuse, R9, RZ, 0x1 ;  /* 0x0000000907067211 */ /* 0x040fe400078f08ff */
[----:B------:R-:W-:Y:S01]  /*2640*/  LOP3.LUT R7, R7, 0xfffffff0, RZ, 0xc0, !PT ;  /* 0xfffffff007077812 */ /* 0x000fe200078ec0ff */
[----:B------:R-:W-:Y:S01]  /*2650*/  @!P1 IMAD R8, R50, R0, R2 ;  /* 0x0000000032089224 */ /* 0x000fe200078e0202 */
[----:B------:R-:W-:Y:S01]  /*2660*/  LOP3.LUT R2, R6, 0xfffffffe, RZ, 0xc0, !PT ;  /* 0xfffffffe06027812 */ /* 0x000fe200078ec0ff */
[----:B------:R1:W5:Y:S01]  /*2670*/  LD.E R64, desc[UR4][R168.64+0x184] ;  /* 0x00018404a8407980 */ /* 0x000362000c101900 */
[----:B------:R-:W-:Y:S01]  /*2680*/  LOP3.LUT R13, R37, 0xfffffff8, RZ, 0xc0, !PT ;  /* 0xfffffff8250d7812 */ /* 0x000fe200078ec0ff */
[----:B------:R-:W-:Y:S01]  /*2690*/  IMAD.IADD R0, R214, 0x1, -R7 ;  /* 0x00000001d6007824 */ /* 0x000fe200078e0a07 */
[C---:B---3--:R-:W-:Y:S01]  /*26a0*/  SHF.L.U64.HI R19, R50.reuse, 0x7, R51 ;  /* 0x0000000732137819 */ /* 0x048fe20000010233 */
[----:B------:R-:W-:Y:S01]  /*26b0*/  @!P1 IMAD.WIDE.U32 R6, R50, R23, RZ ;  /* 0x0000001732069225 */ /* 0x000fe200078e00ff */
[----:B------:R-:W-:-:S02]  /*26c0*/  ISETP.GE.AND P3, PT, R27, R20, PT ;  /* 0x000000141b00720c */ /* 0x000fc40003f66270 */
[----:B------:R-:W-:Y:S01]  /*26d0*/  SHF.R.S32.HI R12, RZ, 0x1f, R0 ;  /* 0x0000001fff0c7819 */ /* 0x000fe20000011400 */
[----:B------:R-:W-:Y:S01]  /*26e0*/  IMAD.IADD R16, R9, 0x1, -R2 ;  /* 0x0000000109107824 */ /* 0x000fe200078e0a02 */
[----:B------:R-:W-:Y:S01]  /*26f0*/  LEA.HI R2, R0, R0, RZ, 0x1 ;  /* 0x0000000000027211 */ /* 0x000fe200078f08ff */
[----:B------:R-:W-:Y:S01]  /*2700*/  @!P1 IMAD R9, R29, R39, RZ ;  /* 0x000000271d099224 */ /* 0x000fe200078e02ff */
[----:B------:R-:W-:Y:S01]  /*2710*/  @!P1 IADD3 R7, R7, R8, RZ ;  /* 0x0000000807079210 */ /* 0x000fe20007ffe0ff */
[----:B------:R-:W-:Y:S01]  /*2720*/  @P1 IMAD.IADD R10, R23, 0x1, R26 ;  /* 0x00000001170a1824 */ /* 0x000fe200078e021a */
[----:B------:R-:W-:Y:S01]  /*2730*/  LOP3.LUT R11, R2, 0x7fffffe, RZ, 0xc0, !PT ;  /* 0x07fffffe020b7812 */ /* 0x000fe200078ec0ff */
[----:B------:R-:W-:-:S04]  /*2740*/  DEPBAR.LE SB0, 0x0 ;  /* 0x000080000000791a */ /* 0x000fc80000000000 */
[----:B------:R-:W-:Y:S01]  /*2750*/  @!P1 SHF.R.S32.HI R8, RZ, 0x1f, R39 ;  /* 0x0000001fff089819 */ /* 0x000fe20000011427 */
[----:B------:R-:W-:Y:S01]  /*2760*/  IMAD.IADD R43, R0, 0x1, -R11 ;  /* 0x00000001002b7824 */ /* 0x000fe200078e0a0b */
[----:B------:R-:W-:Y:S01]  /*2770*/  LEA.HI R17, R12, R0, RZ, 0x3 ;  /* 0x000000000c117211 */ /* 0x000fe200078f18ff */
[----:B------:R-:W-:Y:S01]  /*2780*/  IMAD.IADD R11, R214, 0x1, -R13 ;  /* 0x00000001d60b7824 */ /* 0x000fe200078e0a0d */
[--C-:B------:R-:W-:Y:S01]  /*2790*/  SHF.R.S32.HI R12, RZ, 0x1, R2.reuse ;  /* 0x00000001ff0c7819 */ /* 0x100fe20000011402 */
[----:B------:R-:W-:Y:S01]  /*27a0*/  @!P1 IMAD R15, R28, R8, R9 ;  /* 0x000000081c0f9224 */ /* 0x000fe200078e0209 */
[----:B------:R-:W-:Y:S01]  /*27b0*/  SHF.R.S32.HI R13, RZ, 0x1f, R2 ;  /* 0x0000001fff0d7819 */ /* 0x000fe20000011402 */
[----:B-1----:R-:W-:-:S07]  /*27c0*/  @P1 IMAD.WIDE.U32 R8, R50, R10, RZ ;  /* 0x0000000a32081225 */ /* 0x002fce00078e00ff */
[----:B------:R-:W-:Y:S05]  /*27d0*/  WARPSYNC.ALL ;  /* 0x0000000000007948 */ /* 0x000fea0003800000 */
[----:B------:R-:W-:Y:S01]  /*27e0*/  @!P1 IMAD.WIDE.U32 R6, R39, R28, R6 ;  /* 0x0000001c27069225 */ /* 0x000fe200078e0006 */
[----:B------:R-:W-:Y:S01]  /*27f0*/  BSSY B0, `(.L_x_1038) ;  /* 0x0000049000007945 */ /* 0x000fe20003800000 */
[----:B------:R-:W-:Y:S01]  /*2800*/  BAR.SYNC.DEFER_BLOCKING 0x0 ;  /* 0x0000000000007b1d */ /* 0x000fe20000010000 */
[----:B------:R-:W-:Y:S01]  /*2810*/  ISETP.GE.AND P2, PT, R33, R20, PT ;  /* 0x000000142100720c */ /* 0x000fe20003f46270 */
[----:B------:R-:W-:Y:S01]  /*2820*/  @P1 IMAD R0, R51, R10, RZ ;  /* 0x0000000a33001224 */ /* 0x000fe200078e02ff */
[----:B------:R-:W-:Y:S01]  /*2830*/  LEA.HI R10, R11, R11, RZ, 0x1 ;  /* 0x0000000b0b0a7211 */ /* 0x000fe200078f08ff */
[----:B------:R-:W-:Y:S01]  /*2840*/  @P1 IMAD.MOV.U32 R2, RZ, RZ, R8 ;  /* 0x000000ffff021224 */ /* 0x000fe200078e0008 */
[----:B------:R-:W-:Y:S01]  /*2850*/  LEA.HI R8, R13, R12, RZ, 0x2 ;  /* 0x0000000c0d087211 */ /* 0x000fe200078f10ff */
[----:B------:R-:W-:Y:S01]  /*2860*/  @!P1 IMAD.MOV.U32 R2, RZ, RZ, R6 ;  /* 0x000000ffff029224 */ /* 0x000fe200078e0006 */
[----:B------:R-:W-:Y:S01]  /*2870*/  LOP3.LUT R14, R10, 0x7fffffe, RZ, 0xc0, !PT ;  /* 0x07fffffe0a0e7812 */ /* 0x000fe200078ec0ff */
[----:B------:R-:W-:Y:S01]  /*2880*/  IMAD.SHL.U32 R18, R50, 0x80, RZ ;  /* 0x0000008032127824 */ /* 0x000fe200078e00ff */
[----:B------:R-:W-:Y:S01]  /*2890*/  @P1 IADD3 R0, R9, R0, RZ ;  /* 0x0000000009001210 */ /* 0x000fe20007ffe0ff */
[----:B------:R-:W-:Y:S01]  /*28a0*/  @!P1 IMAD.IADD R0, R7, 0x1, R15 ;  /* 0x0000000107009824 */ /* 0x000fe200078e020f */
[----:B------:R-:W-:Y:S01]  /*28b0*/  LOP3.LUT R7, R8, 0xfffffffc, RZ, 0xc0, !PT ;  /* 0xfffffffc08077812 */ /* 0x000fe200078ec0ff */
[----:B------:R-:W-:Y:S01]  /*28c0*/  IMAD.IADD R14, R11, 0x1, -R14 ;  /* 0x000000010b0e7824 */ /* 0x000fe200078e0a0e */
[----:B------:R-:W-:Y:S01]  /*28d0*/  IADD3 R6, P0, R92, R2, RZ ;  /* 0x000000025c067210 */ /* 0x000fe20007f1e0ff */
[----:B------:R-:W-:Y:S01]  /*28e0*/  IMAD R2, R51, R4, RZ ;  /* 0x0000000433027224 */ /* 0x000fe200078e02ff */
[----:B------:R-:W-:Y:S01]  /*28f0*/  SHF.R.S32.HI R10, RZ, 0x1, R10 ;  /* 0x00000001ff0a7819 */ /* 0x000fe2000001140a */
[----:B------:R-:W-:Y:S01]  /*2900*/  IMAD.SHL.U32 R9, R36, 0x8, RZ ;  /* 0x0000000824097824 */ /* 0x000fe200078e00ff */
[----:B------:R-:W-:Y:S01]  /*2910*/  IADD3 R11, R12, -R7, RZ ;  /* 0x800000070c0b7210 */ /* 0x000fe20007ffe0ff */
[----:B------:R-:W-:Y:S01]  /*2920*/  IMAD.X R7, R35, 0x1, R0, P0 ;  /* 0x0000000123077824 */ /* 0x000fe200000e0600 */
[----:B------:R-:W-:Y:S01]  /*2930*/  ISETP.GE.AND P0, PT, R4, R20, PT ;  /* 0x000000140400720c */ /* 0x000fe20003f06270 */
[----:B------:R-:W-:Y:S01]  /*2940*/  IMAD.SHL.U32 R0, R10, 0x40, RZ ;  /* 0x000000400a007824 */ /* 0x000fe200078e00ff */
[----:B------:R-:W-:Y:S01]  /*2950*/  LEA R14, R16, R14, 0x3 ;  /* 0x0000000e100e7211 */ /* 0x000fe200078e18ff */
[----:B------:R-:W-:Y:S01]  /*2960*/  IMAD R8, R50, R5, R2 ;  /* 0x0000000532087224 */ /* 0x000fe200078e0202 */
[----:B------:R-:W-:Y:S01]  /*2970*/  ISETP.GE.AND P1, PT, R32, R20, PT ;  /* 0x000000142000720c */ /* 0x000fe20003f26270 */
[----:B------:R-:W-:Y:S01]  /*2980*/  IMAD.SHL.U32 R2, R11, 0x40, RZ ;  /* 0x000000400b027824 */ /* 0x000fe200078e00ff */
[----:B------:R-:W-:Y:S01]  /*2990*/  LOP3.LUT R0, R0, 0xc0, RZ, 0xc0, !PT ;  /* 0x000000c000007812 */ /* 0x000fe200078ec0ff */
[----:B------:R-:W-:Y:S01]  /*29a0*/  IMAD.WIDE.U32 R4, R50, R4, R6 ;  /* 0x0000000432047225 */ /* 0x000fe200078e0006 */
[----:B------:R-:W-:-:S02]  /*29b0*/  SHF.L.U32 R7, R17, 0x5, RZ ;  /* 0x0000000511077819 */ /* 0x000fc400000006ff */
[----:B------:R-:W-:Y:S01]  /*29c0*/  LOP3.LUT R9, R0, 0x8, R9, 0xf8, !PT ;  /* 0x0000000800097812 */ /* 0x000fe200078ef809 */
[----:B------:R-:W-:Y:S01]  /*29d0*/  IMAD.SHL.U32 R6, R16, 0x8, RZ ;  /* 0x0000000810067824 */ /* 0x000fe200078e00ff */
[----:B------:R-:W-:Y:S01]  /*29e0*/  SHF.R.U32.HI R0, RZ, 0x3, R0 ;  /* 0x00000003ff007819 */ /* 0x000fe20000011600 */
[----:B------:R-:W-:Y:S01]  /*29f0*/  @P0 STS [R210+0x4000], RZ ;  /* 0x004000ffd2000388 */ /* 0x000fe20000000800 */
[----:B------:R-:W-:Y:S01]  /*2a00*/  LOP3.LUT R2, R2, 0xc0, RZ, 0xc0, !PT ;  /* 0x000000c002027812 */ /* 0x000fe200078ec0ff */
[----:B------:R-:W-:Y:S01]  /*2a10*/  IMAD.IADD R5, R5, 0x1, R8 ;  /* 0x0000000105057824 */ /* 0x000fe200078e0208 */
[----:B------:R-:W-:Y:S01]  /*2a20*/  LOP3.LUT R9, R9, R0, RZ, 0x3c, !PT ;  /* 0x0000000009097212 */ /* 0x000fe200078e3cff */
[----:B------:R-:W-:Y:S01]  /*2a30*/  @P0 STS [R210+0x4004], RZ ;  /* 0x004004ffd2000388 */ /* 0x000fe20000000800 */
[----:B------:R-:W-:Y:S01]  /*2a40*/  LOP3.LUT R41, R7, 0xffffff00, RZ, 0xc0, !PT ;  /* 0xffffff0007297812 */ /* 0x000fe200078ec0ff */
[-C--:B------:R-:W-:Y:S01]  /*2a50*/  IMAD R0, R31, R21.reuse, RZ ;  /* 0x000000151f007224 */ /* 0x080fe200078e02ff */
[----:B------:R-:W-:Y:S01]  /*2a60*/  LOP3.LUT R6, R2, 0x8, R6, 0xf8, !PT ;  /* 0x0000000802067812 */ /* 0x000fe200078ef806 */
[----:B------:R-:W-:Y:S01]  /*2a70*/  @P0 STS.64 [R210+0x4008], RZ ;  /* 0x004008ffd2000388 */ /* 0x000fe20000000a00 */
[----:B------:R-:W-:Y:S01]  /*2a80*/  IMAD.WIDE.U32 R22, R30, R21, R4 ;  /* 0x000000151e167225 */ /* 0x000fe200078e0004 */
[----:B------:R-:W-:-:S03]  /*2a90*/  SHF.R.U32.HI R2, RZ, 0x3, R2 ;  /* 0x00000003ff027819 */ /* 0x000fc60000011602 */
[----:B------:R-:W-:Y:S01]  /*2aa0*/  IMAD R5, R30, R34, R0 ;  /* 0x000000221e057224 */ /* 0x000fe200078e0200 */
[----:B------:R-:W-:Y:S01]  /*2ab0*/  LOP3.LUT R42, R6, R2, RZ, 0x3c, !PT ;  /* 0x00000002062a7212 */ /* 0x000fe200078e3cff */
[----:B------:R-:W-:Y:S01]  /*2ac0*/  IMAD R0, R176, 0x200, R41 ;  /* 0x00000200b0007824 */ /* 0x000fe200078e0229 */
[----:B------:R-:W-:Y:S01]  /*2ad0*/  STL.64 [R1+0x388], R22 ;  /* 0x0003881601007387 */ /* 0x000fe20000100a00 */
[----:B------:R-:W-:Y:S02]  /*2ae0*/  IMAD.IADD R7, R23, 0x1, R5 ;  /* 0x0000000117077824 */ /* 0x000fe400078e0205 */
[----:B------:R-:W-:Y:S01]  /*2af0*/  IMAD.MOV.U32 R6, RZ, RZ, R22 ;  /* 0x000000ffff067224 */ /* 0x000fe200078e0016 */
[----:B------:R-:W-:Y:S01]  /*2b00*/  LEA R2, R43, R0, 0x5 ;  /* 0x000000002b027211 */ /* 0x000fe200078e28ff */
[----:B------:R-:W-:Y:S01]  /*2b10*/  IMAD R4, R19, R172, RZ ;  /* 0x000000ac13047224 */ /* 0x000fe200078e02ff */
[----:B------:R-:W-:Y:S01]  /*2b20*/  STL [R1+0x224], R19 ;  /* 0x0002241301007387 */ /* 0x000fe20000100800 */
[----:B------:R-:W-:Y:S01]  /*2b30*/  IMAD.U32 R0, R14, 0x20, R9 ;  /* 0x000000200e007824 */ /* 0x000fe200078e0009 */
[----:B------:R-:W-:Y:S01]  /*2b40*/  IADD3 R2, R42, R2, RZ ;  /* 0x000000022a027210 */ /* 0x000fe20007ffe0ff */
[----:B------:R-:W-:Y:S01]  /*2b50*/  IMAD R4, R24, R18, R4 ;  /* 0x0000001218047224 */ /* 0x000fe200078e0204 */
[----:B------:R-:W-:Y:S01]  /*2b60*/  STL [R1+0x220], R18 ;  /* 0x0002201201007387 */ /* 0x000fe20000100800 */
[----:B------:R-:W-:Y:S01]  /*2b70*/  IMAD R170, R0, 0x2, R3 ;  /* 0x0000000200aa7824 */ /* 0x000fe200078e0203 */
[----:B------:R-:W-:-:S02]  /*2b80*/  LEA R189, R2, R3, 0x1 ;  /* 0x0000000302bd7211 */ /* 0x000fc400078e08ff */
[----:B------:R1:W-:Y:S02]  /*2b90*/  STL.64 [R1+0x380], R6 ;  /* 0x0003800601007387 */ /* 0x0003e40000100a00 */
[----:B-1----:R-:W-:-:S04]  /*2ba0*/  IMAD.WIDE.U32 R6, R172, R18, R6 ;  /* 0x00000012ac067225 */ /* 0x002fc800078e0006 */
[----:B------:R-:W-:Y:S01]  /*2bb0*/  IMAD.IADD R5, R7, 0x1, R4 ;  /* 0x0000000107057824 */ /* 0x000fe200078e0204 */
[----:B------:R-:W-:Y:S06]  /*2bc0*/  @P0 BRA `(.L_x_1039) ;  /* 0x00000000002c0947 */ /* 0x000fec0003800000 */
        /* <DEDUP_REMOVED lines=11> */
.L_x_1039:
[----:B------:R-:W-:Y:S05]  /*2c80*/  BSYNC B0 ;  /* 0x0000000000007941 */ /* 0x000fea0003800000 */
.L_x_1038:
[----:B------:R1:W-:Y:S01]  /*2c90*/  @P3 STS.128 [R210+0x4800], RZ ;  /* 0x004800ffd2003388 */ /* 0x0003e20000000c00 */
[----:B------:R-:W-:Y:S04]  /*2ca0*/  BSSY B0, `(.L_x_1040) ;  /* 0x000000d000007945 */ /* 0x000fe80003800000 */
[----:B------:R-:W-:Y:S05]  /*2cb0*/  @P3 BRA `(.L_x_1041) ;  /* 0x00000000002c3947 */ /* 0x000fea0003800000 */
[----:B------:R-:W-:-:S13]  /*2cc0*/  ISETP.GE.AND P0, PT, R92, R116, PT ;  /* 0x000000745c00720c */ /* 0x000fda0003f06270 */
[----:B------:R1:W-:Y:S01]  /*2cd0*/  @P0 STS.128 [R210+0x4800], RZ ;  /* 0x004800ffd2000388 */ /* 0x0003e20000000c00 */
[----:B------:R-:W-:Y:S05]  /*2ce0*/  @P0 BRA `(.L_x_1041) ;  /* 0x0000000000200947 */ /* 0x000fea0003800000 */
[----:B------:R-:W-:-:S04]  /*2cf0*/  LEA R0, P0, R50, R6, 0x5 ;  /* 0x0000000632007211 */ /* 0x000fc800078028ff */
[----:B------:R-:W-:Y:S02]  /*2d00*/  LEA.HI.X R2, R50, R5, R51, 0x5, P0 ;  /* 0x0000000532027211 */ /* 0x000fe400000f2c33 */
[----:B---3--:R-:W-:-:S04]  /*2d10*/  LEA R8, P0, R0, R48, 0x1 ;  /* 0x0000003000087211 */ /* 0x008fc800078008ff */
[----:B------:R-:W-:-:S05]  /*2d20*/  LEA.HI.X R9, R0, R49, R2, 0x1, P0 ;  /* 0x0000003100097211 */ /* 0x000fca00000f0c02 */
[----:B------:R-:W-:Y:S01]  /*2d30*/  @!PT LDS RZ, [RZ] ;  /* 0x00000000fffff984 */ /* 0x000fe20000000800 */
[----:B------:R-:W-:Y:S01]  /*2d40*/  @!PT LDS RZ, [RZ] ;  /* 0x00000000fffff984 */ /* 0x000fe20000000800 */
[----:B------:R-:W-:Y:S01]  /*2d50*/  @!PT LDS RZ, [RZ] ;  /* 0x00000000fffff984 */ /* 0x000fe20000000800 */
[----:B------:R3:W-:Y:S04]  /*2d60*/  LDGSTS.E.BYPASS.LTC128B.128 [R210+0x4800], desc[UR4][R8.64] ;  /* 0x0480000008d27fae */ /* 0x0007e8000b901d44 */
.L_x_1041:
[----:B------:R-:W-:Y:S05]  /*2d70*/  BSYNC B0 ;  /* 0x0000000000007941 */ /* 0x000fea0003800000 */
.L_x_1040:
        /* <DEDUP_REMOVED lines=14> */
.L_x_1043:
[----:B------:R-:W-:Y:S05]  /*2e60*/  BSYNC B0 ;  /* 0x0000000000007941 */ /* 0x000fea0003800000 */
.L_x_1042:
[----:B------:R1:W-:Y:S01]  /*2e70*/  @P1 STS.128 [R210+0x5800], RZ ;  /* 0x005800ffd2001388 */ /* 0x0003e20000000c00 */
[----:B------:R-:W-:Y:S04]  /*2e80*/  BSSY B0, `(.L_x_1044) ;  /* 0x000000f000007945 */ /* 0x000fe80003800000 */
[----:B------:R-:W-:Y:S05]  /*2e90*/  @P1 BRA `(.L_x_1045) ;  /* 0x0000000000341947 */ /* 0x000fea0003800000 */
[----:B------:R-:W-:-:S13]  /*2ea0*/  ISETP.GE.AND P0, PT, R92, R116, PT ;  /* 0x000000745c00720c */ /* 0x000fda0003f06270 */
[----:B------:R1:W-:Y:S01]  /*2eb0*/  @P0 STS.128 [R210+0x5800], RZ ;  /* 0x005800ffd2000388 */ /* 0x0003e20000000c00 */
[----:B------:R-:W-:Y:S05]  /*2ec0*/  @P0 BRA `(.L_x_1045) ;  /* 0x0000000000280947 */ /* 0x000fea0003800000 */
[----:B------:R-:W-:Y:S01]  /*2ed0*/  MOV R4, R6 ;  /* 0x0000000600047202 */ /* 0x000fe20000000f00 */
[----:B------:R-:W-:-:S04]  /*2ee0*/  IMAD R0, R51, 0x60, RZ ;  /* 0x0000006033007824 */ /* 0x000fc800078e02ff */
[----:B------:R-:W-:-:S05]  /*2ef0*/  IMAD.WIDE.U32 R6, R50, 0x60, R4 ;  /* 0x0000006032067825 */ /* 0x000fca00078e0004 */
[----:B------:R-:W-:Y:S02]  /*2f00*/  IADD3 R0, R7, R0, RZ ;  /* 0x0000000007007210 */ /* 0x000fe40007ffe0ff */
[----:B------:R-:W-:-:S04]  /*2f10*/  LEA R4, P0, R6, R48, 0x1 ;  /* 0x0000003006047211 */ /* 0x000fc800078008ff */
[----:B------:R-:W-:-:S05]  /*2f20*/  LEA.HI.X R5, R6, R49, R0, 0x1, P0 ;  /* 0x0000003106057211 */ /* 0x000fca00000f0c00 */
[----:B------:R-:W-:Y:S01]  /*2f30*/  @!PT LDS RZ, [RZ] ;  /* 0x00000000fffff984 */ /* 0x000fe20000000800 */
[----:B------:R-:W-:Y:S01]  /*2f40*/  @!PT LDS RZ, [RZ] ;  /* 0x00000000fffff984 */ /* 0x000fe20000000800 */
[----:B------:R-:W-:Y:S01]  /*2f50*/  @!PT LDS RZ, [RZ] ;  /* 0x00000000fffff984 */ /* 0x000fe20000000800 */
[----:B------:R1:W-:Y:S04]  /*2f60*/  LDGSTS.E.BYPASS.LTC128B.128 [R210+0x5800], desc[UR4][R4.64] ;  /* 0x0580000004d27fae */ /* 0x0003e8000b901d44 */
.L_x_1045:
[----:B------:R-:W-:Y:S05]  /*2f70*/  BSYNC B0 ;  /* 0x0000000000007941 */ /* 0x000fea0003800000 */
.L_x_1044:
[----:B------:R-:W-:Y:S01]  /*2f80*/  LDSM.16.M88.4 R24, [R170+0x2000] ;  /* 0x00200000aa18783b */ /* 0x000fe20000000200 */
[----:B------:R-:W-:Y:S01]  /*2f90*/  LOP3.LUT P0, RZ, R10, 0x2, RZ, 0xc0, !PT ;  /* 0x000000020aff7812 */ /* 0x000fe2000780c0ff */
[----:B------:R-:W-:Y:S01]  /*2fa0*/  IMAD.MOV.U32 R0, RZ, RZ, 0x10 ;  /* 0x00000010ff007424 */ /* 0x000fe200078e00ff */
[----:B------:R-:W-:Y:S01]  /*2fb0*/  LOP3.LUT P1, RZ, R11, 0x2, RZ, 0xc0, !PT ;  /* 0x000000020bff7812 */ /* 0x000fe2000782c0ff */
[----:B------:R-:W2:Y:S01]  /*2fc0*/  LDSM.16.M88.4 R12, [R189+0x1000] ;  /* 0x00100000bd0c783b */ /* 0x000ea20000000200 */
[----:B------:R-:W-:Y:S01]  /*2fd0*/  VIADD R2, R170, 0x2000 ;  /* 0x00002000aa027836 */ /* 0x000fe20000000000 */
[----:B------:R-:W-:Y:S01]  /*2fe0*/  BSSY B1, `(.L_x_1046) ;  /* 0x0000258000017945 */ /* 0x000fe20003800000 */
[----:B------:R-:W-:Y:S01]  /*2ff0*/  SEL R0, R0, 0xfffffff0, !P1 ;  /* 0xfffffff000007807 */ /* 0x000fe20004800000 */
[----:B------:R-:W4:Y:S01]  /*3000*/  LDSM.16.M88.4 R16, [R189] ;  /* 0x00000000bd10783b */ /* 0x000f220000000200 */
[----:B------:R-:W-:Y:S02]  /*3010*/  VIADD R191, R170, 0x2020 ;  /* 0x00002020aabf7836 */ /* 0x000fe40000000000 */
[----:B------:R-:W-:Y:S01]  /*3020*/  VIADD R222, R192, 0xb54cda56 ;  /* 0xb54cda56c0de7836 */ /* 0x000fe20000000000 */
[----:B------:R-:W-:Y:S01]  /*3030*/  LDSM.16.M88.4 R36, [R170+0x2400] ;  /* 0x00240000aa24783b */ /* 0x000fe20000000200 */
[----:B------:R-:W-:-:S02]  /*3040*/  IMAD R190, R0, 0x2, R189 ;  /* 0x0000000200be7824 */ /* 0x000fc400078e02bd */
[----:B------:R-:W-:Y:S01]  /*3050*/  @P0 VIADD R191, R2, 0xffffffe0 ;  /* 0xffffffe002bf0836 */ /* 0x000fe20000000000 */
[----:B------:R-:W-:Y:S01]  /*3060*/  SHF.R.S32.HI R2, RZ, 0x1f, R45 ;  /* 0x0000001fff027819 */ /* 0x000fe2000001142d */
[----:B------:R-:W0:Y:S01]  /*3070*/  LDGDEPBAR ;  /* 0x00000000000079af */ /* 0x000e220000000000 */
[----:B------:R-:W-:Y:S02]  /*3080*/  VIADD R223, R193, 0x646e171e ;  /* 0x646e171ec1df7836 */ /* 0x000fe40000000000 */
[----:B------:R-:W-:Y:S01]  /*3090*/  LEA.HI R48, R2, R45, RZ, 0x2 ;  /* 0x0000002d02307211 */ /* 0x000fe200078f10ff */
[----:B------:R-:W-:Y:S01]  /*30a0*/  LDSM.16.M88.4 R28, [R191] ;  /* 0x00000000bf1c783b */ /* 0x000fe20000000200 */
[C---:B------:R-:W-:Y:S02]  /*30b0*/  VIADD R198, R191.reuse, 0x400 ;  /* 0x00000400bfc67836 */ /* 0x040fe40000000000 */
[C---:B------:R-:W-:Y:S01]  /*30c0*/  VIADD R197, R191.reuse, 0x800 ;  /* 0x00000800bfc57836 */ /* 0x040fe20000000000 */
[----:B-1----:R-:W1:Y:S01]  /*30d0*/  LDSM.16.M88.4 R4, [R190+0x1000] ;  /* 0x00100000be04783b */ /* 0x002e620000000200 */
[----:B------:R-:W-:-:S02]  /*30e0*/  VIADD R196, R191, 0xc00 ;  /* 0x00000c00bfc47836 */ /* 0x000fc40000000000 */
[C---:B------:R-:W-:Y:S01]  /*30f0*/  VIADD R195, R191.reuse, 0x1000 ;  /* 0x00001000bfc37836 */ /* 0x040fe20000000000 */
[----:B---3--:R-:W3:Y:S01]  /*3100*/  LDSM.16.M88.4 R8, [R190] ;  /* 0x00000000be08783b */ /* 0x008ee20000000200 */
[C---:B------:R-:W-:Y:S02]  /*3110*/  VIADD R194, R191.reuse, 0x1400 ;  /* 0x00001400bfc27836 */ /* 0x040fe40000000000 */
[C---:B------:R-:W-:Y:S01]  /*3120*/  VIADD R193, R191.reuse, 0x1800 ;  /* 0x00001800bfc17836 */ /* 0x040fe20000000000 */
[----:B------:R3:W-:Y:S01]  /*3130*/  STL [R1+0x180], R48 ;  /* 0x0001803001007387 */ /* 0x0007e20000100800 */
[----:B------:R-:W-:Y:S01]  /*3140*/  VIADD R192, R191, 0x1c00 ;  /* 0x00001c00bfc07836 */ /* 0x000fe20000000000 */
[-C--:B--2---:R-:W-:Y:S06]  /*3150*/  HMMA.16816.F32.BF16 R20, R12, R24.reuse, RZ ;  /* 0x000000180c14723c */ /* 0x084fec00000418ff */
[C---:B----4-:R-:W-:Y:S06]  /*3160*/  HMMA.16816.F32.BF16 R32, R16.reuse, R24, RZ ;  /* 0x000000181020723c */ /* 0x050fec00000418ff */
[----:B------:R-:W-:Y:S01]  /*3170*/  HMMA.16816.F32.BF16 R52, R16, R26, RZ ;  /* 0x0000001a1034723c */ /* 0x000fe200000418ff */
[----:B------:R-:W-:-:S04]  /*3180*/  SHF.R.S32.HI R24, RZ, 0x1f, R46 ;  /* 0x0000001fff187819 */ /* 0x000fc8000001142e */
[----:B------:R-:W-:Y:S01]  /*3190*/  LEA.HI R2, R24, R176, RZ, 0x2 ;  /* 0x000000b018027211 */ /* 0x000fe200078f10ff */
[----:B------:R-:W-:Y:S01]  /*31a0*/  HMMA.16816.F32.BF16 R56, R12, R26, RZ ;  /* 0x0000001a0c38723c */ /* 0x000fe200000418ff */
[----:B------:R-:W-:-:S05]  /*31b0*/  IMAD.SHL.U32 R24, R214, 0x2, RZ ;  /* 0x00000002d6187824 */ /* 0x000fca00078e00ff */
[----:B-1----:R-:W-:Y:S01]  /*31c0*/  HMMA.16816.F32.BF16 R72, R4, R28, R20 ;  /* 0x0000001c0448723c */ /* 0x002fe20000041814 */
[----:B------:R-:W-:-:S05]  /*31d0*/  LOP3.LUT R25, R24, 0x6, RZ, 0xc0, !PT ;  /* 0x0000000618197812 */ /* 0x000fca00078ec0ff */
[C---:B---3--:R-:W-:Y:S01]  /*31e0*/  HMMA.16816.F32.BF16 R60, R8.reuse, R28, R32 ;  /* 0x0000001c083c723c */ /* 0x048fe20000041820 */
[----:B------:R-:W-:Y:S01]  /*31f0*/  LOP3.LUT R20, R2, 0xffffffc, RZ, 0xc0, !PT ;  /* 0x0ffffffc02147812 */ /* 0x000fe200078ec0ff */
[----:B------:R-:W1:Y:S01]  /*3200*/  LDSM.16.M88.4 R32, [R191+0x400] ;  /* 0x00040000bf20783b */ /* 0x000e620000000200 */
[----:B------:R-:W-:Y:S01]  /*3210*/  SHF.R.S32.HI R2, RZ, 0x2, R48 ;  /* 0x00000002ff027819 */ /* 0x000fe20000011430 */
[----:B------:R-:W-:Y:S01]  /*3220*/  IMAD R23, R43, 0x20, R41 ;  /* 0x000000202b177824 */ /* 0x000fe200078e0229 */
[----:B------:R-:W-:Y:S01]  /*3230*/  IADD3 R22, R40, 0x1, -R65 ;  /* 0x0000000128167810 */ /* 0x000fe20007ffe841 */
[C---:B------:R-:W-:Y:S01]  /*3240*/  IMAD.IADD R20, R176.reuse, 0x1, -R20 ;  /* 0x00000001b0147824 */ /* 0x040fe200078e0a14 */
[----:B------:R-:W-:Y:S01]  /*3250*/  HMMA.16816.F32.BF16 R68, R8, R30, R52 ;  /* 0x0000001e0844723c */ /* 0x000fe20000041834 */
[--C-:B------:R-:W-:Y:S02]  /*3260*/  IMAD R21, R176, 0x10, R2.reuse ;  /* 0x00000010b0157824 */ /* 0x100fe400078e0202 */
[----:B------:R-:W-:-:S02]  /*3270*/  IMAD R24, R20, 0x10, R2 ;  /* 0x0000001014187824 */ /* 0x000fc400078e0202 */
[----:B-----5:R-:W-:Y:S01]  /*3280*/  IMAD.IADD R22, R22, 0x1, R44 ;  /* 0x0000000116167824 */ /* 0x020fe200078e022c */
[----:B------:R-:W-:Y:S01]  /*3290*/  HMMA.16816.F32.BF16 R56, R4, R30, R56 ;  /* 0x0000001e0438723c */ /* 0x000fe20000041838 */
[----:B------:R-:W-:Y:S01]  /*32a0*/  IMAD.IADD R21, R47, 0x1, R21 ;  /* 0x000000012f157824 */ /* 0x000fe200078e0215 */
[----:B------:R2:W-:Y:S01]  /*32b0*/  STL [R1+0x3ac], R24 ;  /* 0x0003ac1801007387 */ /* 0x0005e20000100800 */
[----:B------:R-:W-:Y:S02]  /*32c0*/  IMAD.IADD R2, R42, 0x1, R23 ;  /* 0x000000012a027824 */ /* 0x000fe400078e0217 */
[----:B------:R-:W-:Y:S01]  /*32d0*/  IMAD R20, R172, 0x80, R25 ;  /* 0x00000080ac147824 */ /* 0x000fe200078e0219 */
[C---:B------:R-:W-:Y:S01]  /*32e0*/  IADD3 R23, R22.reuse, 0x8, R21 ;  /* 0x0000000816177810 */ /* 0x040fe20007ffe015 */
[----:B------:R-:W3:Y:S01]  /*32f0*/  LDSM.16.M88.4 R28, [R170+0x2800] ;  /* 0x00280000aa1c783b */ /* 0x000ee20000000200 */
[----:B------:R-:W-:Y:S01]  /*3300*/  VIADDMNMX R209, R22, R21, R40, PT ;  /* 0x0000001516d17246 */ /* 0x000fe20003800128 */
[----:B------:R-:W-:Y:S01]  /*3310*/  VIADD R25, R21, 0x40 ;  /* 0x0000004015197836 */ /* 0x000fe20000000000 */
[----:B------:R-:W-:Y:S01]  /*3320*/  VIMNMX R208, R23, R40, PT ;  /* 0x0000002817d07248 */ /* 0x000fe20003fe0100 */
[----:B------:R-:W-:Y:S01]  /*3330*/  VIADD R23, R20, 0x1 ;  /* 0x0000000114177836 */ /* 0x000fe20000000000 */
[----:B------:R-:W-:Y:S01]  /*3340*/  HMMA.16816.F32.BF16 R48, R16, R36, RZ ;  /* 0x000000241030723c */ /* 0x000fe200000418ff */
[----:B------:R-:W-:-:S05]  /*3350*/  VIADD R26, R21, 0x48 ;  /* 0x00000048151a7836 */ /* 0x000fca0000000000 */
[----:B------:R-:W-:Y:S01]  /*3360*/  HMMA.16816.F32.BF16 R44, R12, R36, RZ ;  /* 0x000000240c2c723c */ /* 0x000fe200000418ff */
[C-C-:B--2---:R-:W-:Y:S02]  /*3370*/  IADD3 R24, R22.reuse, 0x40, R21.reuse ;  /* 0x0000004016187810 */ /* 0x144fe40007ffe015 */
[----:B------:R-:W-:Y:S02]  /*3380*/  IADD3 R22, R22, 0x48, R21 ;  /* 0x0000004816167810 */ /* 0x000fe40007ffe015 */
[-C--:B------:R-:W-:Y:S01]  /*3390*/  VIMNMX R207, R24, R40.reuse, PT ;  /* 0x0000002818cf7248 */ /* 0x080fe20003fe0100 */
[----:B------:R-:W-:Y:S01]  /*33a0*/  VIADD R24, R21, 0x8 ;  /* 0x0000000815187836 */ /* 0x000fe20000000000 */
[-C--:B------:R-:W-:Y:S02]  /*33b0*/  VIMNMX R206, R22, R40.reuse, PT ;  /* 0x0000002816ce7248 */ /* 0x080fe40003fe0100 */
[----:B------:R-:W-:-:S09]  /*33c0*/  IADD3 R22, -R64, R40, -R65 ;  /* 0x0000002840167210 */ /* 0x000fd20007ffe941 */
[----:B-1----:R-:W-:Y:S01]  /*33d0*/  HMMA.16816.F32.BF16 R52, R8, R32, R48 ;  /* 0x000000200834723c */ /* 0x002fe20000041830 */
[----:B------:R-:W-:Y:S01]  /*33e0*/  VIADDMNMX R205, R22, R21, RZ, !PT ;  /* 0x0000001516cd7246 */ /* 0x000fe200078001ff */
[----:B------:R-:W-:Y:S01]  /*33f0*/  VIADD R21, R20, 0x8 ;  /* 0x0000000814157836 */ /* 0x000fe20000000000 */
[----:B------:R-:W-:-:S03]  /*3400*/  VIADDMNMX R203, R22, R25, RZ, !PT ;  /* 0x0000001916cb7246 */ /* 0x000fc600078001ff */
[-C--:B------:R-:W-:Y:S01]  /*3410*/  HMMA.16816.F32.BF16 R40, R12, R38.reuse, RZ ;  /* 0x000000260c28723c */ /* 0x080fe200000418ff */
[C---:B------:R-:W-:Y:S02]  /*3420*/  ISETP.GE.AND P3, PT, R23.reuse, R205, PT ;  /* 0x000000cd1700720c */ /* 0x040fe40003f66270 */
[----:B------:R-:W-:Y:S02]  /*3430*/  VIADDMNMX R202, R22, R26, RZ, !PT ;  /* 0x0000001a16ca7246 */ /* 0x000fe400078001ff */
[C---:B------:R-:W-:Y:S01]  /*3440*/  ISETP.GE.OR P3, PT, R23.reuse, R209, !P3 ;  /* 0x000000d11700720c */ /* 0x040fe20005f66670 */
[----:B------:R-:W-:Y:S01]  /*3450*/  HMMA.16816.F32.BF16 R36, R16, R38, RZ ;  /* 0x000000261024723c */ /* 0x000fe200000418ff */
[-C--:B------:R-:W-:Y:S02]  /*3460*/  ISETP.GE.AND P6, PT, R23, R203.reuse, PT ;  /* 0x000000cb1700720c */ /* 0x080fe40003fc6270 */
[----:B------:R-:W-:Y:S02]  /*3470*/  FSEL R156, R61, -INF , !P3 ;  /* 0xff8000003d9c7808 */ /* 0x000fe40005800000 */
[----:B------:R-:W-:Y:S01]  /*3480*/  ISETP.GE.AND P5, PT, R23, R202, PT ;  /* 0x000000ca1700720c */ /* 0x000fe20003fa6270 */
[----:B------:R-:W-:Y:S01]  /*3490*/  HMMA.16816.F32.BF16 R64, R4, R32, R44 ;  /* 0x000000200440723c */ /* 0x000fe2000004182c */
[----:B------:R-:W-:-:S02]  /*34a0*/  ISETP.GE.AND P2, PT, R20, R203, PT ;  /* 0x000000cb1400720c */ /* 0x000fc40003f46270 */
[C---:B------:R-:W-:Y:S02]  /*34b0*/  ISETP.GE.AND P3, PT, R20.reuse, R202, PT ;  /* 0x000000ca1400720c */ /* 0x040fe40003f66270 */
[CC--:B------:R-:W-:Y:S01]  /*34c0*/  ISETP.GE.OR P6, PT, R23.reuse, R207.reuse, !P6 ;  /* 0x000000cf1700720c */ /* 0x0c0fe200077c6670 */
[-C--:B---3--:R-:W-:Y:S01]  /*34d0*/  HMMA.16816.F32.BF16 R44, R12, R28.reuse, RZ ;  /* 0x0000001c0c2c723c */ /* 0x088fe200000418ff */
[-C--:B------:R-:W-:Y:S02]  /*34e0*/  ISETP.GE.OR P5, PT, R23, R206.reuse, !P5 ;  /* 0x000000ce1700720c */ /* 0x080fe40006fa6670 */
[C---:B------:R-:W-:Y:S02]  /*34f0*/  ISETP.GE.OR P2, PT, R20.reuse, R207, !P2 ;  /* 0x000000cf1400720c */ /* 0x040fe40005746670 */
[----:B------:R-:W-:Y:S01]  /*3500*/  ISETP.GE.OR P3, PT, R20, R206, !P3 ;  /* 0x000000ce1400720c */ /* 0x000fe20005f66670 */
[----:B------:R-:W-:Y:S01]  /*3510*/  HMMA.16816.F32.BF16 R48, R16, R28, RZ ;  /* 0x0000001c1030723c */ /* 0x000fe200000418ff */
[----:B------:R-:W-:Y:S01]  /*3520*/  VIADDMNMX R204, R22, R24, RZ, !PT ;  /* 0x0000001816cc7246 */ /* 0x000fe200078001ff */
[----:B------:R-:W-:Y:S01]  /*3530*/  VIADD R22, R20, 0x9 ;  /* 0x0000000914167836 */ /* 0x000fe20000000000 */
[----:B------:R-:W-:Y:S01]  /*3540*/  FSEL R171, R72, -INF , !P2 ;  /* 0xff80000048ab7808 */ /* 0x000fe20005000000 */
[----:B------:R-:W1:Y:S01]  /*3550*/  LDSM.16.M88.4 R24, [R191+0x800] ;  /* 0x00080000bf18783b */ /* 0x000e620000000200 */
[----:B------:R-:W-:-:S02]  /*3560*/  FSEL R167, R73, -INF , !P6 ;  /* 0xff80000049a77808 */ /* 0x000fc40007000000 */
[----:B------:R-:W-:Y:S02]  /*3570*/  FSEL R150, R74, -INF , !P3 ;  /* 0xff8000004a967808 */ /* 0x000fe40005800000 */
[----:B------:R-:W-:Y:S02]  /*3580*/  FSEL R149, R75, -INF , !P5 ;  /* 0xff8000004b957808 */ /* 0x000fe40006800000 */
[----:B------:R-:W-:Y:S01]  /*3590*/  HMMA.16816.F32.BF16 R72, R4, R34, R40 ;  /* 0x000000220448723c */ /* 0x000fe20000041828 */
[----:B------:R-:W2:Y:S01]  /*35a0*/  LDSM.16.M88.4 R40, [R170+0x2c00] ;  /* 0x002c0000aa28783b */ /* 0x000ea20000000200 */
[C---:B------:R-:W-:Y:S02]  /*35b0*/  ISETP.GE.AND P4, PT, R20.reuse, R205, PT ;  /* 0x000000cd1400720c */ /* 0x040fe40003f86270 */
[-C--:B------:R-:W-:Y:S02]  /*35c0*/  ISETP.GE.AND P0, PT, R23, R204.reuse, PT ;  /* 0x000000cc1700720c */ /* 0x080fe40003f06270 */
[----:B------:R-:W-:-:S02]  /*35d0*/  ISETP.GE.AND P1, PT, R20, R204, PT ;  /* 0x000000cc1400720c */ /* 0x000fc40003f26270 */
[-C--:B------:R-:W-:Y:S02]  /*35e0*/  ISETP.GE.OR P0, PT, R23, R208.reuse, !P0 ;  /* 0x000000d01700720c */ /* 0x080fe40004706670 */
[C---:B------:R-:W-:Y:S02]  /*35f0*/  ISETP.GE.OR P4, PT, R20.reuse, R209, !P4 ;  /* 0x000000d11400720c */ /* 0x040fe40006786670 */
[----:B------:R-:W-:Y:S02]  /*3600*/  ISETP.GE.OR P1, PT, R20, R208, !P1 ;  /* 0x000000d01400720c */ /* 0x000fe40004f26670 */
[----:B------:R-:W-:Y:S02]  /*3610*/  FSEL R157, R60, -INF , !P4 ;  /* 0xff8000003c9d7808 */ /* 0x000fe40006000000 */
[----:B------:R-:W-:Y:S02]  /*3620*/  FSEL R164, R62, -INF , !P1 ;  /* 0xff8000003ea47808 */ /* 0x000fe40004800000 */
[----:B------:R-:W-:-:S02]  /*3630*/  FSEL R163, R63, -INF , !P0 ;  /* 0xff8000003fa37808 */ /* 0x000fc40004000000 */
[C---:B------:R-:W-:Y:S01]  /*3640*/  ISETP.GE.AND P0, PT, R21.reuse, R205, PT ;  /* 0x000000cd1500720c */ /* 0x040fe20003f06270 */
[----:B------:R-:W-:Y:S01]  /*3650*/  HMMA.16816.F32.BF16 R60, R8, R34, R36 ;  /* 0x00000022083c723c */ /* 0x000fe20000041824 */
[C---:B------:R-:W-:Y:S01]  /*3660*/  ISETP.GE.AND P4, PT, R21.reuse, R204, PT ;  /* 0x000000cc1500720c */ /* 0x040fe20003f86270 */
[----:B------:R-:W-:Y:S01]  /*3670*/  LDSM.16.M88.4 R32, [R191+0xc00] ;  /* 0x000c0000bf20783b */ /* 0x000fe20000000200 */
[C---:B------:R-:W-:Y:S02]  /*3680*/  ISETP.GE.AND P1, PT, R21.reuse, R203, PT ;  /* 0x000000cb1500720c */ /* 0x040fe40003f26270 */
[C---:B------:R-:W-:Y:S01]  /*3690*/  ISETP.GE.AND P2, PT, R21.reuse, R202, PT ;  /* 0x000000ca1500720c */ /* 0x040fe20003f46270 */
[----:B------:R-:W-:Y:S01]  /*36a0*/  HMMA.16816.F32.BF16 R36, R12, R30, RZ ;  /* 0x0000001e0c24723c */ /* 0x000fe200000418ff */
[----:B------:R-:W-:Y:S02]  /*36b0*/  ISETP.GE.AND P5, PT, R22, R205, PT ;  /* 0x000000cd1600720c */ /* 0x000fe40003fa6270 */
[----:B------:R-:W-:-:S02]  /*36c0*/  ISETP.GE.OR P0, PT, R21, R209, !P0 ;  /* 0x000000d11500720c */ /* 0x000fc40004706670 */
[C---:B------:R-:W-:Y:S01]  /*36d0*/  ISETP.GE.OR P4, PT, R21.reuse, R208, !P4 ;  /* 0x000000d01500720c */ /* 0x040fe20006786670 */
[----:B-1----:R-:W-:Y:S01]  /*36e0*/  HMMA.16816.F32.BF16 R76, R4, R24, R44 ;  /* 0x00000018044c723c */ /* 0x002fe2000004182c */
[C---:B------:R-:W-:Y:S02]  /*36f0*/  ISETP.GE.OR P1, PT, R21.reuse, R207, !P1 ;  /* 0x000000cf1500720c */ /* 0x040fe40004f26670 */
[----:B------:R-:W-:Y:S01]  /*3700*/  ISETP.GE.OR P2, PT, R21, R206, !P2 ;  /* 0x000000ce1500720c */ /* 0x000fe20005746670 */
[----:B------:R-:W-:Y:S01]  /*3710*/  VIADD R21, R20, 0x10 ;  /* 0x0000001014157836 */ /* 0x000fe20000000000 */
[----:B------:R-:W-:Y:S01]  /*3720*/  ISETP.GE.OR P5, PT, R22, R209, !P5 ;  /* 0x000000d11600720c */ /* 0x000fe20006fa6670 */
[----:B------:R-:W-:Y:S01]  /*3730*/  HMMA.16816.F32.BF16 R28, R16, R30, RZ ;  /* 0x0000001e101c723c */ /* 0x000fe200000418ff */
[----:B------:R-:W-:Y:S02]  /*3740*/  FSEL R165, R70, -INF , !P4 ;  /* 0xff80000046a57808 */ /* 0x000fe40006000000 */
[----:B------:R-:W-:-:S02]  /*3750*/  FSEL R173, R56, -INF , !P1 ;  /* 0xff80000038ad7808 */ /* 0x000fc40004800000 */
[----:B------:R-:W-:Y:S01]  /*3760*/  FSEL R153, R58, -INF , !P2 ;  /* 0xff8000003a997808 */ /* 0x000fe20005000000 */
[----:B--2---:R-:W-:Y:S01]  /*3770*/  HMMA.16816.F32.BF16 R44, R12, R40, RZ ;  /* 0x000000280c2c723c */ /* 0x004fe200000418ff */
[----:B------:R-:W-:Y:S02]  /*3780*/  FSEL R155, R69, -INF , !P5 ;  /* 0xff800000459b7808 */ /* 0x000fe40006800000 */
[----:B------:R-:W-:Y:S02]  /*3790*/  FSEL R160, R68, -INF , !P0 ;  /* 0xff80000044a07808 */ /* 0x000fe40004000000 */
[C---:B------:R-:W-:Y:S02]  /*37a0*/  ISETP.GE.AND P4, PT, R21.reuse, R205, PT ;  /* 0x000000cd1500720c */ /* 0x040fe40003f86270 */
[C---:B------:R-:W-:Y:S02]  /*37b0*/  ISETP.GE.AND P1, PT, R21.reuse, R204, PT ;  /* 0x000000cc1500720c */ /* 0x040fe40003f26270 */
[----:B------:R-:W-:-:S02]  /*37c0*/  ISETP.GE.AND P2, PT, R21, R203, PT ;  /* 0x000000cb1500720c */ /* 0x000fc40003f46270 */
[C---:B------:R-:W-:Y:S02]  /*37d0*/  ISETP.GE.AND P5, PT, R21.reuse, R202, PT ;  /* 0x000000ca1500720c */ /* 0x040fe40003fa6270 */
[C---:B------:R-:W-:Y:S02]  /*37e0*/  ISETP.GE.AND P6, PT, R22.reuse, R204, PT ;  /* 0x000000cc1600720c */ /* 0x040fe40003fc6270 */
[C---:B------:R-:W-:Y:S02]  /*37f0*/  ISETP.GE.AND P3, PT, R22.reuse, R203, PT ;  /* 0x000000cb1600720c */ /* 0x040fe40003f66270 */
[----:B------:R-:W-:Y:S02]  /*3800*/  ISETP.GE.AND P0, PT, R22, R202, PT ;  /* 0x000000ca1600720c */ /* 0x000fe40003f06270 */
[C---:B------:R-:W-:Y:S02]  /*3810*/  ISETP.GE.OR P4, PT, R21.reuse, R209, !P4 ;  /* 0x000000d11500720c */ /* 0x040fe40006786670 */
[----:B------:R-:W-:-:S02]  /*3820*/  ISETP.GE.OR P1, PT, R21, R208, !P1 ;  /* 0x000000d01500720c */ /* 0x000fc40004f26670 */
[CC--:B------:R-:W-:Y:S02]  /*3830*/  ISETP.GE.OR P2, PT, R21.reuse, R207.reuse, !P2 ;  /* 0x000000cf1500720c */ /* 0x0c0fe40005746670 */
[----:B------:R-:W-:Y:S01]  /*3840*/  ISETP.GE.OR P5, PT, R21, R206, !P5 ;  /* 0x000000ce1500720c */ /* 0x000fe20006fa6670 */
[----:B------:R-:W-:Y:S01]  /*3850*/  VIADD R21, R20, 0x11 ;  /* 0x0000001114157836 */ /* 0x000fe20000000000 */
[C---:B------:R-:W-:Y:S02]  /*3860*/  ISETP.GE.OR P6, PT, R22.reuse, R208, !P6 ;  /* 0x000000d01600720c */ /* 0x040fe400077c6670 */
[C---:B------:R-:W-:Y:S02]  /*3870*/  ISETP.GE.OR P3, PT, R22.reuse, R207, !P3 ;  /* 0x000000cf1600720c */ /* 0x040fe40005f66670 */
[----:B------:R-:W-:Y:S01]  /*3880*/  ISETP.GE.OR P0, PT, R22, R206, !P0 ;  /* 0x000000ce1600720c */ /* 0x000fe20004706670 */
[----:B------:R-:W-:Y:S01]  /*3890*/  VIADD R22, R20, 0x19 ;  /* 0x0000001914167836 */ /* 0x000fe20000000000 */
[----:B------:R-:W-:-:S02]  /*38a0*/  FSEL R161, R71, -INF , !P6 ;  /* 0xff80000047a17808 */ /* 0x000fc40007000000 */
[----:B------:R-:W-:Y:S01]  /*38b0*/  FSEL R166, R57, -INF , !P3 ;  /* 0xff80000039a67808 */ /* 0x000fe20005800000 */
[----:B------:R-:W-:Y:S01]  /*38c0*/  HMMA.16816.F32.BF16 R68, R8, R24, R48 ;  /* 0x000000180844723c */ /* 0x000fe20000041830 */
[----:B------:R-:W-:Y:S02]  /*38d0*/  FSEL R147, R59, -INF , !P0 ;  /* 0xff8000003b937808 */ /* 0x000fe40004000000 */
[----:B------:R-:W-:Y:S02]  /*38e0*/  FSEL R148, R52, -INF , !P4 ;  /* 0xff80000034947808 */ /* 0x000fe40006000000 */
[C---:B------:R-:W-:Y:S01]  /*38f0*/  ISETP.GE.AND P3, PT, R21.reuse, R205, PT ;  /* 0x000000cd1500720c */ /* 0x040fe20003f66270 */
[----:B------:R-:W-:Y:S01]  /*3900*/  HMMA.16816.F32.BF16 R56, R4, R26, R36 ;  /* 0x0000001a0438723c */ /* 0x000fe20000041824 */
[C---:B------:R-:W-:Y:S01]  /*3910*/  ISETP.GE.AND P0, PT, R21.reuse, R204, PT ;  /* 0x000000cc1500720c */ /* 0x040fe20003f06270 */
[----:B------:R-:W1:Y:S01]  /*3920*/  LDSM.16.M88.4 R36, [R170+0x3000] ;  /* 0x00300000aa24783b */ /* 0x000e620000000200 */
[----:B------:R-:W-:-:S02]  /*3930*/  ISETP.GE.AND P6, PT, R21, R203, PT ;  /* 0x000000cb1500720c */ /* 0x000fc40003fc6270 */
[C---:B------:R-:W-:Y:S01]  /*3940*/  ISETP.GE.AND P4, PT, R21.reuse, R202, PT ;  /* 0x000000ca1500720c */ /* 0x040fe20003f86270 */
[----:B------:R-:W-:Y:S01]  /*3950*/  HMMA.16816.F32.BF16 R48, R16, R40, RZ ;  /* 0x000000281030723c */ /* 0x000fe200000418ff */
[C---:B------:R-:W-:Y:S02]  /*3960*/  ISETP.GE.OR P3, PT, R21.reuse, R209, !P3 ;  /* 0x000000d11500720c */ /* 0x040fe40005f66670 */
[C---:B------:R-:W-:Y:S02]  /*3970*/  ISETP.GE.OR P0, PT, R21.reuse, R208, !P0 ;  /* 0x000000d01500720c */ /* 0x040fe40004706670 */
[C---:B------:R-:W-:Y:S02]  /*3980*/  ISETP.GE.OR P6, PT, R21.reuse, R207, !P6 ;  /* 0x000000cf1500720c */ /* 0x040fe400077c6670 */
[----:B------:R-:W-:Y:S01]  /*3990*/  ISETP.GE.OR P4, PT, R21, R206, !P4 ;  /* 0x000000ce1500720c */ /* 0x000fe20006786670 */
[----:B------:R-:W-:Y:S01]  /*39a0*/  VIADD R21, R20, 0x18 ;  /* 0x0000001814157836 */ /* 0x000fe20000000000 */
[----:B------:R-:W-:-:S02]  /*39b0*/  FSEL R151, R55, -INF , !P0 ;  /* 0xff80000037977808 */ /* 0x000fc40004000000 */
[----:B------:R-:W-:Y:S02]  /*39c0*/  FSEL R145, R53, -INF , !P3 ;  /* 0xff80000035917808 */ /* 0x000fe40005800000 */
[C---:B------:R-:W-:Y:S02]  /*39d0*/  ISETP.GE.AND P0, PT, R21.reuse, R203, PT ;  /* 0x000000cb1500720c */ /* 0x040fe40003f06270 */
[----:B------:R-:W-:Y:S02]  /*39e0*/  FSEL R152, R54, -INF , !P1 ;  /* 0xff80000036987808 */ /* 0x000fe40004800000 */
[----:B------:R-:W-:Y:S01]  /*39f0*/  FSEL R162, R64, -INF , !P2 ;  /* 0xff80000040a27808 */ /* 0x000fe20005000000 */
[----:B------:R-:W-:Y:S01]  /*3a00*/  HMMA.16816.F32.BF16 R52, R8, R26, R28 ;  /* 0x0000001a0834723c */ /* 0x000fe2000004181c */
[C---:B------:R-:W-:Y:S01]  /*3a10*/  ISETP.GE.OR P0, PT, R21.reuse, R207, !P0 ;  /* 0x000000cf1500720c */ /* 0x040fe20004706670 */
[----:B------:R-:W2:Y:S01]  /*3a20*/  LDSM.16.M88.4 R28, [R191+0x1000] ;  /* 0x00100000bf1c783b */ /* 0x000ea20000000200 */
[----:B------:R-:W-:-:S02]  /*3a30*/  ISETP.GE.AND P1, PT, R21, R205, PT ;  /* 0x000000cd1500720c */ /* 0x000fc40003f26270 */
[C---:B------:R-:W-:Y:S02]  /*3a40*/  ISETP.GE.AND P3, PT, R21.reuse, R204, PT ;  /* 0x000000cc1500720c */ /* 0x040fe40003f66270 */
[C---:B------:R-:W-:Y:S02]  /*3a50*/  ISETP.GE.AND P2, PT, R21.reuse, R202, PT ;  /* 0x000000ca1500720c */ /* 0x040fe40003f46270 */
[----:B------:R-:W-:Y:S02]  /*3a60*/  FSEL R139, R66, -INF , !P5 ;  /* 0xff800000428b7808 */ /* 0x000fe40006800000 */
[----:B------:R-:W-:Y:S02]  /*3a70*/  ISETP.GE.AND P5, PT, R22, R203, PT ;  /* 0x000000cb1600720c */ /* 0x000fe40003fa6270 */
[----:B------:R-:W-:Y:S02]  /*3a80*/  FSEL R158, R72, -INF , !P0 ;  /* 0xff800000489e7808 */ /* 0x000fe40004000000 */
[----:B------:R-:W-:-:S02]  /*3a90*/  ISETP.GE.OR P1, PT, R21, R209, !P1 ;  /* 0x000000d11500720c */ /* 0x000fc40004f26670 */
[C---:B------:R-:W-:Y:S01]  /*3aa0*/  ISETP.GE.OR P3, PT, R21.reuse, R208, !P3 ;  /* 0x000000d01500720c */ /* 0x040fe20005f66670 */
[----:B-1----:R-:W-:Y:S01]  /*3ab0*/  HMMA.16816.F32.BF16 R24, R12, R36, RZ ;  /* 0x000000240c18723c */ /* 0x002fe200000418ff */
[----:B------:R-:W-:Y:S01]  /*3ac0*/  ISETP.GE.OR P2, PT, R21, R206, !P2 ;  /* 0x000000ce1500720c */ /* 0x000fe20005746670 */
[----:B------:R-:W-:Y:S01]  /*3ad0*/  VIADD R21, R20, 0x20 ;  /* 0x0000002014157836 */ /* 0x000fe20000000000 */
[C---:B------:R-:W-:Y:S02]  /*3ae0*/  ISETP.GE.AND P0, PT, R22.reuse, R202, PT ;  /* 0x000000ca1600720c */ /* 0x040fe40003f06270 */
[C---:B------:R-:W-:Y:S02]  /*3af0*/  ISETP.GE.OR P5, PT, R22.reuse, R207, !P5 ;  /* 0x000000cf1600720c */ /* 0x040fe40006fa6670 */
[----:B------:R-:W-:Y:S02]  /*3b00*/  ISETP.GE.OR P0, PT, R22, R206, !P0 ;  /* 0x000000ce1600720c */ /* 0x000fe40004706670 */
[----:B------:R-:W-:-:S02]  /*3b10*/  FSEL R137, R74, -INF , !P2 ;  /* 0xff8000004a897808 */ /* 0x000fc40005000000 */
[----:B------:R-:W-:Y:S02]  /*3b20*/  FSEL R141, R60, -INF , !P1 ;  /* 0xff8000003c8d7808 */ /* 0x000fe40004800000 */
[----:B------:R-:W-:Y:S02]  /*3b30*/  FSEL R146, R62, -INF , !P3 ;  /* 0xff8000003e927808 */ /* 0x000fe40005800000 */
[----:B------:R-:W-:Y:S02]  /*3b40*/  FSEL R154, R73, -INF , !P5 ;  /* 0xff800000499a7808 */ /* 0x000fe40006800000 */
[----:B------:R-:W-:Y:S02]  /*3b50*/  FSEL R159, R65, -INF , !P6 ;  /* 0xff800000419f7808 */ /* 0x000fe40007000000 */
[----:B------:R-:W-:Y:S02]  /*3b60*/  FSEL R138, R67, -INF , !P4 ;  /* 0xff800000438a7808 */ /* 0x000fe40006000000 */
[C---:B------:R-:W-:Y:S01]  /*3b70*/  ISETP.GE.AND P2, PT, R21.reuse, R205, PT ;  /* 0x000000cd1500720c */ /* 0x040fe20003f46270 */
[----:B------:R-:W-:Y:S01]  /*3b80*/  HMMA.16816.F32.BF16 R64, R8, R32, R48 ;  /* 0x000000200840723c */ /* 0x000fe20000041830 */
[----:B------:R-:W-:-:S02]  /*3b90*/  ISETP.GE.AND P1, PT, R21, R204, PT ;  /* 0x000000cc1500720c */ /* 0x000fc40003f26270 */
[C---:B------:R-:W-:Y:S02]  /*3ba0*/  ISETP.GE.AND P3, PT, R21.reuse, R203, PT ;  /* 0x000000cb1500720c */ /* 0x040fe40003f66270 */
[----:B------:R-:W-:Y:S01]  /*3bb0*/  ISETP.GE.AND P5, PT, R21, R202, PT ;  /* 0x000000ca1500720c */ /* 0x000fe20003fa6270 */
[----:B------:R-:W-:Y:S01]  /*3bc0*/  HMMA.16816.F32.BF16 R48, R16, R36, RZ ;  /* 0x000000241030723c */ /* 0x000fe200000418ff */
[C---:B------:R-:W-:Y:S02]  /*3bd0*/  ISETP.GE.AND P6, PT, R22.reuse, R205, PT ;  /* 0x000000cd1600720c */ /* 0x040fe40003fc6270 */
[----:B------:R-:W-:Y:S02]  /*3be0*/  ISETP.GE.AND P4, PT, R22, R204, PT ;  /* 0x000000cc1600720c */ /* 0x000fe40003f86270 */
[----:B------:R-:W-:Y:S02]  /*3bf0*/  FSEL R131, R75, -INF , !P0 ;  /* 0xff8000004b837808 */ /* 0x000fe40004000000 */
[----:B------:R-:W-:Y:S01]  /*3c00*/  HMMA.16816.F32.BF16 R72, R4, R32, R44 ;  /* 0x000000200448723c */ /* 0x000fe2000004182c */
[----:B------:R-:W-:-:S02]  /*3c10*/  ISETP.GE.OR P2, PT, R21, R209, !P2 ;  /* 0x000000d11500720c */ /* 0x000fc40005746670 */
[C---:B------:R-:W-:Y:S02]  /*3c20*/  ISETP.GE.OR P1, PT, R21.reuse, R208, !P1 ;  /* 0x000000d01500720c */ /* 0x040fe40004f26670 */
[C---:B------:R-:W-:Y:S01]  /*3c30*/  ISETP.GE.OR P3, PT, R21.reuse, R207, !P3 ;  /* 0x000000cf1500720c */ /* 0x040fe20005f66670 */
[-C--:B------:R-:W-:Y:S01]  /*3c40*/  HMMA.16816.F32.BF16 R44, R12, R42.reuse, RZ ;  /* 0x0000002a0c2c723c */ /* 0x080fe200000418ff */
[----:B------:R-:W-:Y:S01]  /*3c50*/  ISETP.GE.OR P5, PT, R21, R206, !P5 ;  /* 0x000000ce1500720c */ /* 0x000fe20006fa6670 */
[----:B------:R-:W-:Y:S01]  /*3c60*/  VIADD R21, R20, 0x21 ;  /* 0x0000002114157836 */ /* 0x000fe20000000000 */
[C---:B------:R-:W-:Y:S02]  /*3c70*/  ISETP.GE.OR P6, PT, R22.reuse, R209, !P6 ;  /* 0x000000d11600720c */ /* 0x040fe400077c6670 */
[----:B------:R-:W-:Y:S01]  /*3c80*/  ISETP.GE.OR P4, PT, R22, R208, !P4 ;  /* 0x000000d01600720c */ /* 0x000fe20006786670 */
[----:B------:R-:W-:Y:S01]  /*3c90*/  HMMA.16816.F32.BF16 R40, R16, R42, RZ ;  /* 0x0000002a1028723c */ /* 0x000fe200000418ff */
[----:B------:R-:W-:Y:S01]  /*3ca0*/  FSEL R133, R61, -INF , !P6 ;  /* 0xff8000003d857808 */ /* 0x000fe20007000000 */
[----:B------:R-:W-:Y:S01]  /*3cb0*/  VIADD R22, R20, 0x29 ;  /* 0x0000002914167836 */ /* 0x000fe20000000000 */
[----:B------:R-:W-:-:S02]  /*3cc0*/  FSEL R143, R63, -INF , !P4 ;  /* 0xff8000003f8f7808 */ /* 0x000fc40006000000 */
[----:B------:R-:W-:Y:S02]  /*3cd0*/  FSEL R132, R68, -INF , !P2 ;  /* 0xff80000044847808 */ /* 0x000fe40005000000 */
[C---:B------:R-:W-:Y:S02]  /*3ce0*/  ISETP.GE.AND P4, PT, R21.reuse, R205, PT ;  /* 0x000000cd1500720c */ /* 0x040fe40003f86270 */
[C---:B------:R-:W-:Y:S02]  /*3cf0*/  ISETP.GE.AND P0, PT, R21.reuse, R204, PT ;  /* 0x000000cc1500720c */ /* 0x040fe40003f06270 */
[C---:B------:R-:W-:Y:S02]  /*3d00*/  ISETP.GE.AND P6, PT, R21.reuse, R203, PT ;  /* 0x000000cb1500720c */ /* 0x040fe40003fc6270 */
[C---:B------:R-:W-:Y:S02]  /*3d10*/  ISETP.GE.AND P2, PT, R21.reuse, R202, PT ;  /* 0x000000ca1500720c */ /* 0x040fe40003f46270 */
[----:B------:R-:W-:-:S02]  /*3d20*/  ISETP.GE.OR P4, PT, R21, R209, !P4 ;  /* 0x000000d11500720c */ /* 0x000fc40006786670 */
[C---:B------:R-:W-:Y:S02]  /*3d30*/  ISETP.GE.OR P0, PT, R21.reuse, R208, !P0 ;  /* 0x000000d01500720c */ /* 0x040fe40004706670 */
[C---:B------:R-:W-:Y:S02]  /*3d40*/  ISETP.GE.OR P6, PT, R21.reuse, R207, !P6 ;  /* 0x000000cf1500720c */ /* 0x040fe400077c6670 */
[----:B------:R-:W-:Y:S01]  /*3d50*/  ISETP.GE.OR P2, PT, R21, R206, !P2 ;  /* 0x000000ce1500720c */ /* 0x000fe20005746670 */
[----:B------:R-:W-:Y:S01]  /*3d60*/  VIADD R21, R20, 0x28 ;  /* 0x0000002814157836 */ /* 0x000fe20000000000 */
[----:B------:R-:W-:Y:S01]  /*3d70*/  FSEL R129, R69, -INF , !P4 ;  /* 0xff80000045817808 */ /* 0x000fe20006000000 */
[----:B------:R-:W-:Y:S01]  /*3d80*/  HMMA.16816.F32.BF16 R60, R8, R34, R40 ;  /* 0x00000022083c723c */ /* 0x000fe20000041828 */
        /* <DEDUP_REMOVED lines=9> */
[C---:B------:R-:W-:Y:S02]  /*3e20*/  ISETP.GE.OR P1, PT, R21.reuse, R209, !P1 ;  /* 0x000000d11500720c */ /* 0x040fe40004f26670 */
[C---:B------:R-:W-:Y:S02]  /*3e30*/  ISETP.GE.OR P4, PT, R21.reuse, R208, !P4 ;  /* 0x000000d01500720c */ /* 0x040fe40006786670 */
[CC--:B------:R-:W-:Y:S02]  /*3e40*/  ISETP.GE.OR P0, PT, R21.reuse, R207.reuse, !P0 ;  /* 0x000000cf1500720c */ /* 0x0c0fe40004706670 */
[----:B------:R-:W-:Y:S01]  /*3e50*/  ISETP.GE.OR P3, PT, R21, R206, !P3 ;  /* 0x000000ce1500720c */ /* 0x000fe20005f66670 */
[----:B------:R-:W-:Y:S01]  /*3e60*/  VIADD R21, R20, 0x30 ;  /* 0x0000003014157836 */ /* 0x000fe20000000000 */
[----:B------:R-:W-:-:S02]  /*3e70*/  ISETP.GE.OR P5, PT, R22, R207, !P5 ;  /* 0x000000cf1600720c */ /* 0x000fc40006fa6670 */
[----:B------:R-:W-:Y:S02]  /*3e80*/  FSEL R142, R77, -INF , !P6 ;  /* 0xff8000004d8e7808 */ /* 0x000fe40007000000 */
[----:B------:R-:W-:Y:S02]  /*3e90*/  FSEL R122, R79, -INF , !P2 ;  /* 0xff8000004f7a7808 */ /* 0x000fe40005000000 */
[----:B------:R-:W-:Y:S01]  /*3ea0*/  HMMA.16816.F32.BF16 R76, R4, R34, R44 ;  /* 0x00000022044c723c */ /* 0x000fe2000004182c */
[----:B------:R-:W-:Y:S01]  /*3eb0*/  FSEL R119, R58, -INF , !P3 ;  /* 0xff8000003a777808 */ /* 0x000fe20005800000 */
[----:B------:R-:W1:Y:S01]  /*3ec0*/  LDSM.16.M88.4 R32, [R170+0x3400] ;  /* 0x00340000aa20783b */ /* 0x000e620000000200 */
[----:B------:R-:W-:Y:S02]  /*3ed0*/  FSEL R126, R52, -INF , !P1 ;  /* 0xff800000347e7808 */ /* 0x000fe40004800000 */
[----:B------:R-:W-:Y:S01]  /*3ee0*/  FSEL R130, R54, -INF , !P4 ;  /* 0xff80000036827808 */ /* 0x000fe20006000000 */
[----:B------:R-:W-:Y:S01]  /*3ef0*/  HMMA.16816.F32.BF16 R44, R12, R38, RZ ;  /* 0x000000260c2c723c */ /* 0x000fe200000418ff */
[----:B------:R-:W-:-:S02]  /*3f00*/  FSEL R134, R57, -INF , !P5 ;  /* 0xff80000039867808 */ /* 0x000fc40006800000 */
[----:B------:R-:W-:Y:S02]  /*3f10*/  FSEL R140, R56, -INF , !P0 ;  /* 0xff800000388c7808 */ /* 0x000fe40004000000 */
[C---:B------:R-:W-:Y:S01]  /*3f20*/  ISETP.GE.AND P3, PT, R21.reuse, R205, PT ;  /* 0x000000cd1500720c */ /* 0x040fe20003f66270 */
[----:B------:R-:W-:Y:S01]  /*3f30*/  HMMA.16816.F32.BF16 R36, R16, R38, RZ ;  /* 0x000000261024723c */ /* 0x000fe200000418ff */
[C---:B------:R-:W-:Y:S02]  /*3f40*/  ISETP.GE.AND P1, PT, R21.reuse, R204, PT ;  /* 0x000000cc1500720c */ /* 0x040fe40003f26270 */
[C---:B------:R-:W-:Y:S02]  /*3f50*/  ISETP.GE.AND P4, PT, R21.reuse, R203, PT ;  /* 0x000000cb1500720c */ /* 0x040fe40003f86270 */
[----:B------:R-:W-:Y:S02]  /*3f60*/  ISETP.GE.AND P5, PT, R21, R202, PT ;  /* 0x000000ca1500720c */ /* 0x000fe40003fa6270 */
[----:B------:R-:W-:-:S02]  /*3f70*/  ISETP.GE.AND P6, PT, R22, R205, PT ;  /* 0x000000cd1600720c */ /* 0x000fc40003fc6270 */
[C---:B------:R-:W-:Y:S02]  /*3f80*/  ISETP.GE.AND P2, PT, R22.reuse, R204, PT ;  /* 0x000000cc1600720c */ /* 0x040fe40003f46270 */
[----:B------:R-:W-:Y:S02]  /*3f90*/  ISETP.GE.AND P0, PT, R22, R202, PT ;  /* 0x000000ca1600720c */ /* 0x000fe40003f06270 */
[C---:B------:R-:W-:Y:S02]  /*3fa0*/  ISETP.GE.OR P3, PT, R21.reuse, R209, !P3 ;  /* 0x000000d11500720c */ /* 0x040fe40005f66670 */
[C---:B------:R-:W-:Y:S02]  /*3fb0*/  ISETP.GE.OR P1, PT, R21.reuse, R208, !P1 ;  /* 0x000000d01500720c */ /* 0x040fe40004f26670 */
[C---:B------:R-:W-:Y:S02]  /*3fc0*/  ISETP.GE.OR P4, PT, R21.reuse, R207, !P4 ;  /* 0x000000cf1500720c */ /* 0x040fe40006786670 */
[----:B------:R-:W-:Y:S01]  /*3fd0*/  ISETP.GE.OR P5, PT, R21, R206, !P5 ;  /* 0x000000ce1500720c */ /* 0x000fe20006fa6670 */
[----:B------:R-:W-:Y:S01]  /*3fe0*/  VIADD R21, R20, 0x31 ;  /* 0x0000003114157836 */ /* 0x000fe20000000000 */
[----:B------:R-:W-:-:S02]  /*3ff0*/  ISETP.GE.OR P6, PT, R22, R209, !P6 ;  /* 0x000000d11600720c */ /* 0x000fc400077c6670 */
[C---:B------:R-:W-:Y:S01]  /*4000*/  ISETP.GE.OR P2, PT, R22.reuse, R208, !P2 ;  /* 0x000000d01600720c */ /* 0x040fe20005746670 */
[----:B--2---:R-:W-:Y:S01]  /*4010*/  HMMA.16816.F32.BF16 R68, R8, R30, R36 ;  /* 0x0000001e0844723c */ /* 0x004fe20000041824 */
[----:B------:R-:W-:Y:S01]  /*4020*/  ISETP.GE.OR P0, PT, R22, R206, !P0 ;  /* 0x000000ce1600720c */ /* 0x000fe20004706670 */
[----:B------:R-:W-:Y:S01]  /*4030*/  VIADD R22, R20, 0x39 ;  /* 0x0000003914167836 */ /* 0x000fe20000000000 */
[----:B------:R-:W-:Y:S01]  /*4040*/  FSEL R118, R53, -INF , !P6 ;  /* 0xff80000035767808 */ /* 0x000fe20007000000 */
[----:B------:R-:W-:Y:S01]  /*4050*/  LDSM.16.M88.4 R36, [R170+0x3800] ;  /* 0x00380000aa24783b */ /* 0x000fe20000000200 */
[----:B------:R-:W-:Y:S01]  /*4060*/  FSEL R112, R59, -INF , !P0 ;  /* 0xff8000003b707808 */ /* 0x000fe20004000000 */
[----:B-1----:R-:W-:Y:S01]  /*4070*/  HMMA.16816.F32.BF16 R40, R12, R32, RZ ;  /* 0x000000200c28723c */ /* 0x002fe200000418ff */
[----:B------:R-:W-:Y:S02]  /*4080*/  FSEL R128, R55, -INF , !P2 ;  /* 0xff80000037807808 */ /* 0x000fe40005000000 */
[----:B------:R-:W-:-:S02]  /*4090*/  FSEL R115, R64, -INF , !P3 ;  /* 0xff80000040737808 */ /* 0x000fc40005800000 */
[C---:B------:R-:W-:Y:S01]  /*40a0*/  ISETP.GE.AND P2, PT, R21.reuse, R205, PT ;  /* 0x000000cd1500720c */ /* 0x040fe20003f46270 */
[-C--:B------:R-:W-:Y:S01]  /*40b0*/  HMMA.16816.F32.BF16 R56, R4, R28.reuse, R24 ;  /* 0x0000001c0438723c */ /* 0x080fe20000041818 */
[C---:B------:R-:W-:Y:S01]  /*40c0*/  ISETP.GE.AND P0, PT, R21.reuse, R204, PT ;  /* 0x000000cc1500720c */ /* 0x040fe20003f06270 */
[----:B------:R-:W1:Y:S01]  /*40d0*/  LDSM.16.M88.4 R24, [R191+0x1400] ;  /* 0x00140000bf18783b */ /* 0x000e620000000200 */
[C---:B------:R-:W-:Y:S02]  /*40e0*/  ISETP.GE.AND P6, PT, R21.reuse, R203, PT ;  /* 0x000000cb1500720c */ /* 0x040fe40003fc6270 */
[C---:B------:R-:W-:Y:S01]  /*40f0*/  ISETP.GE.AND P3, PT, R21.reuse, R202, PT ;  /* 0x000000ca1500720c */ /* 0x040fe20003f66270 */
[----:B------:R-:W-:Y:S01]  /*4100*/  HMMA.16816.F32.BF16 R52, R8, R28, R48 ;  /* 0x0000001c0834723c */ /* 0x000fe20000041830 */
[C---:B------:R-:W-:Y:S02]  /*4110*/  ISETP.GE.OR P2, PT, R21.reuse, R209, !P2 ;  /* 0x000000d11500720c */ /* 0x040fe40005746670 */
[----:B------:R-:W-:-:S02]  /*4120*/  ISETP.GE.OR P0, PT, R21, R208, !P0 ;  /* 0x000000d01500720c */ /* 0x000fc40004706670 */
[C---:B------:R-:W-:Y:S01]  /*4130*/  ISETP.GE.OR P6, PT, R21.reuse, R207, !P6 ;  /* 0x000000cf1500720c */ /* 0x040fe200077c6670 */
[----:B------:R-:W-:Y:S01]  /*4140*/  HMMA.16816.F32.BF16 R48, R16, R32, RZ ;  /* 0x000000201030723c */ /* 0x000fe200000418ff */
[----:B------:R-:W-:Y:S01]  /*4150*/  ISETP.GE.OR P3, PT, R21, R206, !P3 ;  /* 0x000000ce1500720c */ /* 0x000fe20005f66670 */
[----:B------:R-:W-:Y:S01]  /*4160*/  VIADD R21, R20, 0x38 ;  /* 0x0000003814157836 */ /* 0x000fe20000000000 */
[----:B------:R-:W-:Y:S02]  /*4170*/  FSEL R113, R65, -INF , !P2 ;  /* 0xff80000041717808 */ /* 0x000fe40005000000 */
[----:B------:R-:W-:Y:S02]  /*4180*/  FSEL R121, R66, -INF , !P1 ;  /* 0xff80000042797808 */ /* 0x000fe40004800000 */
[----:B------:R-:W-:Y:S02]  /*4190*/  FSEL R120, R67, -INF , !P0 ;  /* 0xff80000043787808 */ /* 0x000fe40004000000 */
[----:B------:R-:W-:-:S02]  /*41a0*/  FSEL R127, R72, -INF , !P4 ;  /* 0xff800000487f7808 */ /* 0x000fc40006000000 */
[C---:B------:R-:W-:Y:S02]  /*41b0*/  ISETP.GE.AND P1, PT, R21.reuse, R205, PT ;  /* 0x000000cd1500720c */ /* 0x040fe40003f26270 */
[C---:B------:R-:W-:Y:S02]  /*41c0*/  ISETP.GE.AND P2, PT, R21.reuse, R204, PT ;  /* 0x000000cc1500720c */ /* 0x040fe40003f46270 */
[CC--:B------:R-:W-:Y:S02]  /*41d0*/  ISETP.GE.AND P0, PT, R21.reuse, R203.reuse, PT ;  /* 0x000000cb1500720c */ /* 0x0c0fe40003f06270 */
[----:B------:R-:W-:Y:S02]  /*41e0*/  ISETP.GE.AND P4, PT, R21, R202, PT ;  /* 0x000000ca1500720c */ /* 0x000fe40003f86270 */
[----:B------:R-:W-:Y:S02]  /*41f0*/  FSEL R106, R74, -INF , !P5 ;  /* 0xff8000004a6a7808 */ /* 0x000fe40006800000 */
[----:B------:R-:W-:-:S02]  /*4200*/  ISETP.GE.AND P5, PT, R22, R203, PT ;  /* 0x000000cb1600720c */ /* 0x000fc40003fa6270 */
[C---:B------:R-:W-:Y:S02]  /*4210*/  ISETP.GE.OR P1, PT, R21.reuse, R209, !P1 ;  /* 0x000000d11500720c */ /* 0x040fe40004f26670 */
[C---:B------:R-:W-:Y:S02]  /*4220*/  ISETP.GE.OR P2, PT, R21.reuse, R208, !P2 ;  /* 0x000000d01500720c */ /* 0x040fe40005746670 */
[CC--:B------:R-:W-:Y:S02]  /*4230*/  ISETP.GE.OR P0, PT, R21.reuse, R207.reuse, !P0 ;  /* 0x000000cf1500720c */ /* 0x0c0fe40004706670 */
[----:B------:R-:W-:Y:S01]  /*4240*/  ISETP.GE.OR P4, PT, R21, R206, !P4 ;  /* 0x000000ce1500720c */ /* 0x000fe20006786670 */
[----:B------:R-:W-:Y:S01]  /*4250*/  VIADD R21, R20, 0x40 ;  /* 0x0000004014157836 */ /* 0x000fe20000000000 */
[----:B------:R-:W-:Y:S01]  /*4260*/  ISETP.GE.OR P5, PT, R22, R207, !P5 ;  /* 0x000000cf1600720c */ /* 0x000fe20006fa6670 */
[----:B-1----:R-:W-:Y:S01]  /*4270*/  HMMA.16816.F32.BF16 R84, R4, R24, R40 ;  /* 0x000000180454723c */ /* 0x002fe20000041828 */
[----:B------:R-:W-:-:S02]  /*4280*/  FSEL R102, R78, -INF , !P4 ;  /* 0xff8000004e667808 */ /* 0x000fc40006000000 */
[----:B------:R-:W-:Y:S02]  /*4290*/  FSEL R110, R60, -INF , !P1 ;  /* 0xff8000003c6e7808 */ /* 0x000fe40004800000 */
[----:B------:R-:W-:Y:S01]  /*42a0*/  FSEL R114, R62, -INF , !P2 ;  /* 0xff8000003e727808 */ /* 0x000fe20005000000 */
[----:B------:R-:W-:Y:S01]  /*42b0*/  HMMA.16816.F32.BF16 R40, R12, R36, RZ ;  /* 0x000000240c28723c */ /* 0x000fe200000418ff */
[----:B------:R-:W-:Y:S02]  /*42c0*/  FSEL R117, R77, -INF , !P5 ;  /* 0xff8000004d757808 */ /* 0x000fe40006800000 */
[----:B------:R-:W-:Y:S02]  /*42d0*/  FSEL R105, R75, -INF , !P3 ;  /* 0xff8000004b697808 */ /* 0x000fe40005800000 */
[----:B------:R-:W-:Y:S01]  /*42e0*/  FSEL R123, R76, -INF , !P0 ;  /* 0xff8000004c7b7808 */ /* 0x000fe20004000000 */
[----:B------:R-:W-:Y:S01]  /*42f0*/  HMMA.16816.F32.BF16 R80, R8, R24, R48 ;  /* 0x000000180850723c */ /* 0x000fe20000041830 */
[----:B------:R-:W-:-:S02]  /*4300*/  ISETP.GE.AND P4, PT, R21, R205, PT ;  /* 0x000000cd1500720c */ /* 0x000fc40003f86270 */
[C---:B------:R-:W-:Y:S02]  /*4310*/  ISETP.GE.AND P1, PT, R21.reuse, R204, PT ;  /* 0x000000cc1500720c */ /* 0x040fe40003f26270 */
[C---:B------:R-:W-:Y:S01]  /*4320*/  ISETP.GE.AND P2, PT, R21.reuse, R203, PT ;  /* 0x000000cb1500720c */ /* 0x040fe20003f46270 */
[----:B------:R-:W-:Y:S01]  /*4330*/  HMMA.16816.F32.BF16 R48, R16, R36, RZ ;  /* 0x000000241030723c */ /* 0x000fe200000418ff */
[C---:B------:R-:W-:Y:S02]  /*4340*/  ISETP.GE.AND P5, PT, R21.reuse, R202, PT ;  /* 0x000000ca1500720c */ /* 0x040fe40003fa6270 */
[C---:B------:R-:W-:Y:S02]  /*4350*/  ISETP.GE.AND P3, PT, R22.reuse, R204, PT ;  /* 0x000000cc1600720c */ /* 0x040fe40003f66270 */
[----:B------:R-:W-:Y:S02]  /*4360*/  ISETP.GE.AND P0, PT, R22, R202, PT ;  /* 0x000000ca1600720c */ /* 0x000fe40003f06270 */
[----:B------:R-:W-:-:S02]  /*4370*/  ISETP.GE.OR P4, PT, R21, R209, !P4 ;  /* 0x000000d11500720c */ /* 0x000fc40006786670 */
[C---:B------:R-:W-:Y:S02]  /*4380*/  ISETP.GE.OR P1, PT, R21.reuse, R208, !P1 ;  /* 0x000000d01500720c */ /* 0x040fe40004f26670 */
[C---:B------:R-:W-:Y:S02]  /*4390*/  ISETP.GE.OR P2, PT, R21.reuse, R207, !P2 ;  /* 0x000000cf1500720c */ /* 0x040fe40005746670 */
[----:B------:R-:W-:Y:S01]  /*43a0*/  ISETP.GE.OR P5, PT, R21, R206, !P5 ;  /* 0x000000ce1500720c */ /* 0x000fe20006fa6670 */
[----:B------:R-:W-:Y:S01]  /*43b0*/  VIADD R21, R20, 0x41 ;  /* 0x0000004114157836 */ /* 0x000fe20000000000 */
[C---:B------:R-:W-:Y:S02]  /*43c0*/  ISETP.GE.OR P3, PT, R22.reuse, R208, !P3 ;  /* 0x000000d01600720c */ /* 0x040fe40005f66670 */
[----:B------:R-:W-:Y:S02]  /*43d0*/  ISETP.GE.OR P0, PT, R22, R206, !P0 ;  /* 0x000000ce1600720c */ /* 0x000fe40004706670 */
[----:B------:R-:W-:-:S02]  /*43e0*/  FSEL R111, R63, -INF , !P3 ;  /* 0xff8000003f6f7808 */ /* 0x000fc40005800000 */
[----:B------:R-:W-:Y:S02]  /*43f0*/  FSEL R96, R79, -INF , !P0 ;  /* 0xff8000004f607808 */ /* 0x000fe40004000000 */
[CC--:B------:R-:W-:Y:S02]  /*4400*/  ISETP.GE.AND P3, PT, R21.reuse, R205.reuse, PT ;  /* 0x000000cd1500720c */ /* 0x0c0fe40003f66270 */
[----:B------:R-:W-:Y:S02]  /*4410*/  ISETP.GE.AND P0, PT, R21, R204, PT ;  /* 0x000000cc1500720c */ /* 0x000fe40003f06270 */
[----:B------:R-:W-:Y:S02]  /*4420*/  FSEL R125, R73, -INF , !P6 ;  /* 0xff800000497d7808 */ /* 0x000fe40007000000 */
[----:B------:R-:W-:Y:S01]  /*4430*/  ISETP.GE.AND P6, PT, R22, R205, PT ;  /* 0x000000cd1600720c */ /* 0x000fe20003fc6270 */
[----:B------:R-:W-:Y:S01]  /*4440*/  HMMA.16816.F32.BF16 R72, R4, R30, R44 ;  /* 0x0000001e0448723c */ /* 0x000fe2000004182c */
[C---:B------:R-:W-:Y:S01]  /*4450*/  ISETP.GE.OR P3, PT, R21.reuse, R209, !P3 ;  /* 0x000000d11500720c */ /* 0x040fe20005f66670 */
[----:B------:R-:W1:Y:S01]  /*4460*/  LDSM.16.M88.4 R28, [R191+0x1800] ;  /* 0x00180000bf1c783b */ /* 0x000e620000000200 */
[----:B------:R-:W-:-:S02]  /*4470*/  ISETP.GE.OR P0, PT, R21, R208, !P0 ;  /* 0x000000d01500720c */ /* 0x000fc40004706670 */
[----:B------:R-:W-:Y:S01]  /*4480*/  ISETP.GE.OR P6, PT, R22, R209, !P6 ;  /* 0x000000d11600720c */ /* 0x000fe200077c6670 */
[-C--:B------:R-:W-:Y:S01]  /*4490*/  HMMA.16816.F32.BF16 R44, R16, R34.reuse, RZ ;  /* 0x00000022102c723c */ /* 0x080fe200000418ff */
[----:B------:R-:W-:Y:S01]  /*44a0*/  FSEL R99, R52, -INF , !P4 ;  /* 0xff80000034637808 */ /* 0x000fe20006000000 */
[----:B------:R-:W-:Y:S01]  /*44b0*/  VIADD R22, R20, 0x59 ;  /* 0x0000005914167836 */ /* 0x000fe20000000000 */
[----:B------:R-:W-:Y:S02]  /*44c0*/  FSEL R97, R53, -INF , !P3 ;  /* 0xff80000035617808 */ /* 0x000fe40005800000 */
[----:B------:R-:W-:Y:S02]  /*44d0*/  FSEL R104, R54, -INF , !P1 ;  /* 0xff80000036687808 */ /* 0x000fe40004800000 */
[----:B------:R-:W-:Y:S02]  /*44e0*/  FSEL R103, R55, -INF , !P0 ;  /* 0xff80000037677808 */ /* 0x000fe40004000000 */
[----:B------:R-:W-:Y:S01]  /*44f0*/  HMMA.16816.F32.BF16 R52, R12, R34, RZ ;  /* 0x000000220c34723c */ /* 0x000fe200000418ff */
[----:B------:R-:W-:Y:S01]  /*4500*/  FSEL R101, R61, -INF , !P6 ;  /* 0xff8000003d657808 */ /* 0x000fe20007000000 */
[----:B------:R-:W2:Y:S01]  /*4510*/  LDSM.16.M88.4 R32, [R170+0x3c00] ;  /* 0x003c0000aa20783b */ /* 0x000ea20000000200 */
[----:B------:R-:W-:-:S02]  /*4520*/  ISETP.GE.AND P6, PT, R21, R203, PT ;  /* 0x000000cb1500720c */ /* 0x000fc40003fc6270 */
[C---:B------:R-:W-:Y:S02]  /*4530*/  ISETP.GE.AND P4, PT, R21.reuse, R202, PT ;  /* 0x000000ca1500720c */ /* 0x040fe40003f86270 */
[C---:B------:R-:W-:Y:S02]  /*4540*/  ISETP.GE.OR P6, PT, R21.reuse, R207, !P6 ;  /* 0x000000cf1500720c */ /* 0x040fe400077c6670 */
[----:B------:R-:W-:Y:S01]  /*4550*/  ISETP.GE.OR P4, PT, R21, R206, !P4 ;  /* 0x000000ce1500720c */ /* 0x000fe20006786670 */
[----:B------:R-:W-:Y:S01]  /*4560*/  VIADD R21, R20, 0x48 ;  /* 0x0000004814157836 */ /* 0x000fe20000000000 */
[----:B------:R-:W-:Y:S02]  /*4570*/  FSEL R109, R56, -INF , !P2 ;  /* 0xff800000386d7808 */ /* 0x000fe40005000000 */
[----:B------:R-:W-:Y:S02]  /*4580*/  FSEL R108, R57, -INF , !P6 ;  /* 0xff800000396c7808 */ /* 0x000fe40007000000 */
[C---:B------:R-:W-:Y:S01]  /*4590*/  ISETP.GE.AND P3, PT, R21.reuse, R205, PT ;  /* 0x000000cd1500720c */ /* 0x040fe20003f66270 */
[----:B------:R-:W-:Y:S01]  /*45a0*/  HMMA.16816.F32.BF16 R60, R8, R26, R44 ;  /* 0x0000001a083c723c */ /* 0x000fe2000004182c */
[----:B------:R-:W-:-:S02]  /*45b0*/  ISETP.GE.AND P0, PT, R21, R204, PT ;  /* 0x000000cc1500720c */ /* 0x000fc40003f06270 */
[C---:B------:R-:W-:Y:S02]  /*45c0*/  ISETP.GE.AND P1, PT, R21.reuse, R203, PT ;  /* 0x000000cb1500720c */ /* 0x040fe40003f26270 */
[C---:B------:R-:W-:Y:S02]  /*45d0*/  ISETP.GE.AND P2, PT, R21.reuse, R202, PT ;  /* 0x000000ca1500720c */ /* 0x040fe40003f46270 */
[C---:B------:R-:W-:Y:S01]  /*45e0*/  ISETP.GE.OR P3, PT, R21.reuse, R209, !P3 ;  /* 0x000000d11500720c */ /* 0x040fe20005f66670 */
[----:B------:R-:W-:Y:S01]  /*45f0*/  HMMA.16816.F32.BF16 R64, R4, R26, R52 ;  /* 0x0000001a0440723c */ /* 0x000fe20000041834 */
[C---:B------:R-:W-:Y:S01]  /*4600*/  ISETP.GE.OR P0, PT, R21.reuse, R208, !P0 ;  /* 0x000000d01500720c */ /* 0x040fe20004706670 */
[----:B------:R-:W3:Y:S01]  /*4610*/  LDSM.16.M88.4 R24, [R191+0x1c00] ;  /* 0x001c0000bf18783b */ /* 0x000ee20000000200 */
[----:B------:R-:W-:Y:S01]  /*4620*/  ISETP.GE.OR P1, PT, R21, R207, !P1 ;  /* 0x000000cf1500720c */ /* 0x000fe20004f26670 */
[----:B------:R-:W-:-:S04]  /*4630*/  DEPBAR.LE SB0, 0x0 ;  /* 0x000080000000791a */ /* 0x000fc80000000000 */
[----:B------:R-:W-:Y:S01]  /*4640*/  ISETP.GE.OR P2, PT, R21, R206, !P2 ;  /* 0x000000ce1500720c */ /* 0x000fe20005746670 */
[----:B------:R-:W-:Y:S01]  /*4650*/  VIADD R21, R20, 0x49 ;  /* 0x0000004914157836 */ /* 0x000fe20000000000 */
[----:B------:R-:W-:Y:S01]  /*4660*/  FSEL R93, R58, -INF , !P5 ;  /* 0xff8000003a5d7808 */ /* 0x000fe20006800000 */
[----:B-1----:R-:W-:Y:S01]  /*4670*/  HMMA.16816.F32.BF16 R76, R8, R28, R48 ;  /* 0x0000001c084c723c */ /* 0x002fe20000041830 */
[----:B------:R-:W-:Y:S02]  /*4680*/  FSEL R91, R59, -INF , !P4 ;  /* 0xff8000003b5b7808 */ /* 0x000fe40006000000 */
[----:B------:R-:W-:Y:S02]  /*4690*/  FSEL R107, R72, -INF , !P1 ;  /* 0xff800000486b7808 */ /* 0x000fe40004800000 */
[C---:B------:R-:W-:Y:S01]  /*46a0*/  ISETP.GE.AND P6, PT, R21.reuse, R205, PT ;  /* 0x000000cd1500720c */ /* 0x040fe20003fc6270 */
[----:B------:R-:W-:Y:S01]  /*46b0*/  HMMA.16816.F32.BF16 R52, R12, R38, RZ ;  /* 0x000000260c34723c */ /* 0x000fe200000418ff */
[----:B------:R-:W-:-:S02]  /*46c0*/  ISETP.GE.AND P5, PT, R21, R204, PT ;  /* 0x000000cc1500720c */ /* 0x000fc40003fa6270 */
[C---:B------:R-:W-:Y:S02]  /*46d0*/  ISETP.GE.AND P4, PT, R21.reuse, R203, PT ;  /* 0x000000cb1500720c */ /* 0x040fe40003f86270 */
[C---:B------:R-:W-:Y:S01]  /*46e0*/  ISETP.GE.AND P1, PT, R21.reuse, R202, PT ;  /* 0x000000ca1500720c */ /* 0x040fe20003f26270 */
[----:B--2---:R-:W-:Y:S01]  /*46f0*/  HMMA.16816.F32.BF16 R44, R12, R32, RZ ;  /* 0x000000200c2c723c */ /* 0x004fe200000418ff */
[C---:B------:R-:W-:Y:S02]  /*4700*/  ISETP.GE.OR P6, PT, R21.reuse, R209, !P6 ;  /* 0x000000d11500720c */ /* 0x040fe400077c6670 */
[C---:B------:R-:W-:Y:S02]  /*4710*/  ISETP.GE.OR P5, PT, R21.reuse, R208, !P5 ;  /* 0x000000d01500720c */ /* 0x040fe40006fa6670 */
[C---:B------:R-:W-:Y:S01]  /*4720*/  ISETP.GE.OR P4, PT, R21.reuse, R207, !P4 ;  /* 0x000000cf1500720c */ /* 0x040fe20006786670 */
[----:B------:R-:W-:Y:S01]  /*4730*/  HMMA.16816.F32.BF16 R48, R16, R38, RZ ;  /* 0x000000261030723c */ /* 0x000fe200000418ff */
[----:B------:R-:W-:Y:S01]  /*4740*/  ISETP.GE.OR P1, PT, R21, R206, !P1 ;  /* 0x000000ce1500720c */ /* 0x000fe20004f26670 */
[----:B------:R-:W-:Y:S01]  /*4750*/  VIADD R21, R20, 0x50 ;  /* 0x0000005014157836 */ /* 0x000fe20000000000 */
[----:B------:R-:W-:-:S02]  /*4760*/  FSEL R89, R74, -INF , !P2 ;  /* 0xff8000004a597808 */ /* 0x000fc40005000000 */
[----:B------:R-:W-:Y:S01]  /*4770*/  FSEL R94, R68, -INF , !P3 ;  /* 0xff800000445e7808 */ /* 0x000fe20005800000 */
[----:B------:R-:W-:Y:S01]  /*4780*/  HMMA.16816.F32.BF16 R56, R16, R34, RZ ;  /* 0x000000221038723c */ /* 0x000fe200000418ff */
[----:B------:R-:W-:Y:S02]  /*4790*/  FSEL R98, R70, -INF , !P0 ;  /* 0xff80000046627808 */ /* 0x000fe40004000000 */
[----:B------:R-:W-:Y:S01]  /*47a0*/  FSEL R100, R73, -INF , !P4 ;  /* 0xff80000049647808 */ /* 0x000fe20006000000 */
[----:B------:R-:W-:Y:S01]  /*47b0*/  BAR.SYNC.DEFER_BLOCKING 0x0 ;  /* 0x0000000000007b1d */ /* 0x000fe20000010000 */
[C---:B------:R-:W-:Y:S02]  /*47c0*/  ISETP.GE.AND P2, PT, R21.reuse, R205, PT ;  /* 0x000000cd1500720c */ /* 0x040fe40003f46270 */
[C---:B------:R-:W-:Y:S02]  /*47d0*/  ISETP.GE.AND P3, PT, R21.reuse, R204, PT ;  /* 0x000000cc1500720c */ /* 0x040fe40003f66270 */
[----:B------:R-:W-:-:S02]  /*47e0*/  ISETP.GE.AND P0, PT, R21, R203, PT ;  /* 0x000000cb1500720c */ /* 0x000fc40003f06270 */
[C---:B------:R-:W-:Y:S02]  /*47f0*/  ISETP.GE.AND P4, PT, R21.reuse, R202, PT ;  /* 0x000000ca1500720c */ /* 0x040fe40003f86270 */
[C---:B------:R-:W-:Y:S02]  /*4800*/  ISETP.GE.OR P2, PT, R21.reuse, R209, !P2 ;  /* 0x000000d11500720c */ /* 0x040fe40005746670 */
[C---:B------:R-:W-:Y:S02]  /*4810*/  ISETP.GE.OR P3, PT, R21.reuse, R208, !P3 ;  /* 0x000000d01500720c */ /* 0x040fe40005f66670 */
[C---:B------:R-:W-:Y:S02]  /*4820*/  ISETP.GE.OR P0, PT, R21.reuse, R207, !P0 ;  /* 0x000000cf1500720c */ /* 0x040fe40004706670 */
[----:B------:R-:W-:Y:S01]  /*4830*/  ISETP.GE.OR P4, PT, R21, R206, !P4 ;  /* 0x000000ce1500720c */ /* 0x000fe20006786670 */
[----:B------:R-:W-:Y:S01]  /*4840*/  VIADD R21, R20, 0x51 ;  /* 0x0000005114157836 */ /* 0x000fe20000000000 */
[----:B------:R-:W-:-:S02]  /*4850*/  FSEL R88, R75, -INF , !P1 ;  /* 0xff8000004b587808 */ /* 0x000fc40004800000 */
[----:B------:R-:W-:Y:S01]  /*4860*/  HMMA.16816.F32.BF16 R72, R4, R28, R40 ;  /* 0x0000001c0448723c */ /* 0x000fe20000041828 */
[----:B------:R-:W-:Y:S02]  /*4870*/  FSEL R90, R69, -INF , !P6 ;  /* 0xff800000455a7808 */ /* 0x000fe40007000000 */
[----:B------:R-:W-:Y:S02]  /*4880*/  FSEL R95, R71, -INF , !P5 ;  /* 0xff800000475f7808 */ /* 0x000fe40006800000 */
[----:B------:R-:W-:Y:S01]  /*4890*/  FSEL R80, R80, -INF , !P2 ;  /* 0xff80000050507808 */ /* 0x000fe20005000000 */
[----:B------:R-:W-:Y:S01]  /*48a0*/  HMMA.16816.F32.BF16 R40, R16, R32, RZ ;  /* 0x000000201028723c */ /* 0x000fe200000418ff */
[C---:B------:R-:W-:Y:S02]  /*48b0*/  ISETP.GE.AND P5, PT, R21.reuse, R205, PT ;  /* 0x000000cd1500720c */ /* 0x040fe40003fa6270 */
[C---:B------:R-:W-:Y:S02]  /*48c0*/  ISETP.GE.AND P1, PT, R21.reuse, R204, PT ;  /* 0x000000cc1500720c */ /* 0x040fe40003f26270 */
[C---:B------:R-:W-:Y:S01]  /*48d0*/  ISETP.GE.AND P6, PT, R21.reuse, R203, PT ;  /* 0x000000cb1500720c */ /* 0x040fe20003fc6270 */
[----:B------:R-:W-:Y:S01]  /*48e0*/  HMMA.16816.F32.BF16 R68, R12, R34, RZ ;  /* 0x000000220c44723c */ /* 0x000fe200000418ff */
[----:B------:R-:W-:-:S02]  /*48f0*/  ISETP.GE.AND P2, PT, R21, R202, PT ;  /* 0x000000ca1500720c */ /* 0x000fc40003f46270 */
[C---:B------:R-:W-:Y:S02]  /*4900*/  ISETP.GE.OR P5, PT, R21.reuse, R209, !P5 ;  /* 0x000000d11500720c */ /* 0x040fe40006fa6670 */
[C---:B------:R-:W-:Y:S01]  /*4910*/  ISETP.GE.OR P1, PT, R21.reuse, R208, !P1 ;  /* 0x000000d01500720c */ /* 0x040fe20004f26670 */
[----:B---3--:R-:W-:Y:S01]  /*4920*/  HMMA.16816.F32.BF16 R32, R4, R24, R44 ;  /* 0x000000180420723c */ /* 0x008fe2000004182c */
[C---:B------:R-:W-:Y:S01]  /*4930*/  ISETP.GE.OR P6, PT, R21.reuse, R207, !P6 ;  /* 0x000000cf1500720c */ /* 0x040fe200077c6670 */
[C---:B------:R-:W-:Y:S01]  /*4940*/  VIADD R13, R20.reuse, 0x61 ;  /* 0x00000061140d7836 */ /* 0x040fe20000000000 */
[----:B------:R-:W-:Y:S01]  /*4950*/  ISETP.GE.OR P2, PT, R21, R206, !P2 ;  /* 0x000000ce1500720c */ /* 0x000fe20005746670 */
[C---:B------:R-:W-:Y:S01]  /*4960*/  VIADD R21, R20.reuse, 0x58 ;  /* 0x0000005814157836 */ /* 0x040fe20000000000 */
[----:B------:R-:W-:Y:S01]  /*4970*/  FSEL R81, R81, -INF , !P5 ;  /* 0xff80000051517808 */ /* 0x000fe20006800000 */
[----:B------:R-:W-:Y:S01]  /*4980*/  VIADD R12, R20, 0x70 ;  /* 0x00000070140c7836 */ /* 0x000fe20000000000 */
[----:B------:R-:W-:-:S02]  /*4990*/  FSEL R82, R82, -INF , !P3 ;  /* 0xff80000052527808 */ /* 0x000fc40005800000 */
[----:B------:R-:W-:Y:S02]  /*49a0*/  FSEL R83, R83, -INF , !P1 ;  /* 0xff80000053537808 */ /* 0x000fe40004800000 */
[----:B------:R-:W-:Y:S01]  /*49b0*/  FSEL R84, R84, -INF , !P0 ;  /* 0xff80000054547808 */ /* 0x000fe20004000000 */
[----:B------:R-:W-:Y:S01]  /*49c0*/  HMMA.16816.F32.BF16 R36, R8, R24, R40 ;  /* 0x000000180824723c */ /* 0x000fe20000041828 */
[C---:B------:R-:W-:Y:S02]  /*49d0*/  ISETP.GE.AND P5, PT, R21.reuse, R205, PT ;  /* 0x000000cd1500720c */ /* 0x040fe40003fa6270 */
[C---:B------:R-:W-:Y:S02]  /*49e0*/  ISETP.GE.AND P3, PT, R21.reuse, R204, PT ;  /* 0x000000cc1500720c */ /* 0x040fe40003f66270 */
[C---:B------:R-:W-:Y:S01]  /*49f0*/  ISETP.GE.AND P1, PT, R21.reuse, R203, PT ;  /* 0x000000cb1500720c */ /* 0x040fe20003f26270 */
[----:B------:R-:W-:Y:S01]  /*4a00*/  HMMA.16816.F32.BF16 R40, R4, R30, R52 ;  /* 0x0000001e0428723c */ /* 0x000fe20000041834 */
[----:B------:R-:W-:-:S02]  /*4a10*/  ISETP.GE.AND P0, PT, R21, R202, PT ;  /* 0x000000ca1500720c */ /* 0x000fc40003f06270 */
[----:B------:R-:W-:Y:S02]  /*4a20*/  FSEL R85, R85, -INF , !P6 ;  /* 0xff80000055557808 */ /* 0x000fe40007000000 */
[----:B------:R-:W-:Y:S01]  /*4a30*/  FSEL R87, R87, -INF , !P2 ;  /* 0xff80000057577808 */ /* 0x000fe20005000000 */
[----:B------:R-:W-:Y:S01]  /*4a40*/  HMMA.16816.F32.BF16 R28, R8, R30, R48 ;  /* 0x0000001e081c723c */ /* 0x000fe20000041830 */
[C---:B------:R-:W-:Y:S02]  /*4a50*/  ISETP.GE.AND P2, PT, R22.reuse, R204, PT ;  /* 0x000000cc1600720c */ /* 0x040fe40003f46270 */
[----:B------:R-:W-:Y:S02]  /*4a60*/  ISETP.GE.AND P6, PT, R22, R203, PT ;  /* 0x000000cb1600720c */ /* 0x000fe40003fc6270 */
[C---:B------:R-:W-:Y:S01]  /*4a70*/  ISETP.GE.OR P5, PT, R21.reuse, R209, !P5 ;  /* 0x000000d11500720c */ /* 0x040fe20006fa6670 */
[----:B------:R-:W-:Y:S01]  /*4a80*/  HMMA.16816.F32.BF16 R16, R4, R26, R68 ;  /* 0x0000001a0410723c */ /* 0x000fe20000041844 */
[----:B------:R-:W-:-:S02]  /*4a90*/  ISETP.GE.OR P3, PT, R21, R208, !P3 ;  /* 0x000000d01500720c */ /* 0x000fc40005f66670 */
[CC--:B------:R-:W-:Y:S02]  /*4aa0*/  ISETP.GE.OR P1, PT, R21.reuse, R207.reuse, !P1 ;  /* 0x000000cf1500720c */ /* 0x0c0fe40004f26670 */
[----:B------:R-:W-:Y:S01]  /*4ab0*/  ISETP.GE.OR P0, PT, R21, R206, !P0 ;  /* 0x000000ce1500720c */ /* 0x000fe20004706670 */
[----:B------:R-:W-:Y:S01]  /*4ac0*/  VIADD R21, R20, 0x60 ;  /* 0x0000006014157836 */ /* 0x000fe20000000000 */
[----:B------:R-:W-:Y:S01]  /*4ad0*/  ISETP.GE.OR P2, PT, R22, R208, !P2 ;  /* 0x000000d01600720c */ /* 0x000fe20005746670 */
[----:B------:R-:W-:Y:S01]  /*4ae0*/  VIADD R5, R20, 0x78 ;  /* 0x0000007814057836 */ /* 0x000fe20000000000 */
[----:B------:R-:W-:Y:S01]  /*4af0*/  ISETP.GE.OR P6, PT, R22, R207, !P6 ;  /* 0x000000cf1600720c */ /* 0x000fe200077c6670 */
[----:B------:R-:W-:Y:S01]  /*4b00*/  VIADD R4, R20, 0x79 ;  /* 0x0000007914047836 */ /* 0x000fe20000000000 */
[----:B------:R-:W-:Y:S01]  /*4b10*/  FSEL R60, R60, -INF , !P5 ;  /* 0xff8000003c3c7808 */ /* 0x000fe20006800000 */
[----:B------:R-:W-:Y:S01]  /*4b20*/  HMMA.16816.F32.BF16 R8, R8, R26, R56 ;  /* 0x0000001a0808723c */ /* 0x000fe20000041838 */
        /* <DEDUP_REMOVED lines=8> */
[-C--:B------:R-:W-:Y:S02]  /*4bb0*/  ISETP.GE.AND P4, PT, R22, R205.reuse, PT ;  /* 0x000000cd1600720c */ /* 0x080fe40003f86270 */
[----:B------:R-:W-:Y:S02]  /*4bc0*/  FSEL R64, R64, -INF , !P1 ;  /* 0xff80000040407808 */ /* 0x000fe40004800000 */
[----:B------:R-:W-:Y:S02]  /*4bd0*/  FSEL R66, R66, -INF , !P0 ;  /* 0xff80000042427808 */ /* 0x000fe40004000000 */
[----:B------:R-:W-:Y:S02]  /*4be0*/  ISETP.GE.AND P1, PT, R22, R202, PT ;  /* 0x000000ca1600720c */ /* 0x000fe40003f26270 */
[----:B------:R-:W-:-:S02]  /*4bf0*/  ISETP.GE.AND P0, PT, R21, R205, PT ;  /* 0x000000cd1500720c */ /* 0x000fc40003f06270 */
[C---:B------:R-:W-:Y:S02]  /*4c00*/  ISETP.GE.OR P5, PT, R21.reuse, R208, !P5 ;  /* 0x000000d01500720c */ /* 0x040fe40006fa6670 */
[C---:B------:R-:W-:Y:S02]  /*4c10*/  ISETP.GE.OR P3, PT, R21.reuse, R207, !P3 ;  /* 0x000000cf1500720c */ /* 0x040fe40005f66670 */
[-C--:B------:R-:W-:Y:S02]  /*4c20*/  ISETP.GE.OR P6, PT, R21, R206.reuse, !P6 ;  /* 0x000000ce1500720c */ /* 0x080fe400077c6670 */
[-C--:B------:R-:W-:Y:S02]  /*4c30*/  ISETP.GE.OR P2, PT, R13, R209.reuse, !P2 ;  /* 0x000000d10d00720c */ /* 0x080fe40005746670 */
[C---:B------:R-:W-:Y:S02]  /*4c40*/  ISETP.GE.OR P4, PT, R22.reuse, R209, !P4 ;  /* 0x000000d11600720c */ /* 0x040fe40006786670 */
[----:B------:R-:W-:-:S02]  /*4c50*/  ISETP.GE.OR P1, PT, R22, R206, !P1 ;  /* 0x000000ce1600720c */ /* 0x000fc40004f26670 */
[----:B------:R-:W-:Y:S02]  /*4c60*/  ISETP.GE.OR P0, PT, R21, R209, !P0 ;  /* 0x000000d11500720c */ /* 0x000fe40004706670 */
        /* <DEDUP_REMOVED lines=8> */
[----:B------:R-:W-:Y:S02]  /*4cf0*/  ISETP.GE.AND P2, PT, R12, R202, PT ;  /* 0x000000ca0c00720c */ /* 0x000fe40003f46270 */
[----:B------:R-:W-:Y:S02]  /*4d00*/  ISETP.GE.AND P4, PT, R13, R204, PT ;  /* 0x000000cc0d00720c */ /* 0x000fe40003f86270 */
[----:B------:R-:W-:-:S02]  /*4d10*/  FSEL R67, R67, -INF , !P1 ;  /* 0xff80000043437808 */ /* 0x000fc40004800000 */
[----:B------:R-:W-:Y:S02]  /*4d20*/  FSEL R76, R76, -INF , !P0 ;  /* 0xff8000004c4c7808 */ /* 0x000fe40004000000 */
[C---:B------:R-:W-:Y:S02]  /*4d30*/  ISETP.GE.AND P1, PT, R13.reuse, R203, PT ;  /* 0x000000cb0d00720c */ /* 0x040fe40003f26270 */
[----:B------:R-:W-:Y:S02]  /*4d40*/  ISETP.GE.AND P0, PT, R13, R202, PT ;  /* 0x000000ca0d00720c */ /* 0x000fe40003f06270 */
[C---:B------:R-:W-:Y:S02]  /*4d50*/  ISETP.GE.OR P5, PT, R12.reuse, R209, !P5 ;  /* 0x000000d10c00720c */ /* 0x040fe40006fa6670 */
[C---:B------:R-:W-:Y:S02]  /*4d60*/  ISETP.GE.OR P3, PT, R12.reuse, R208, !P3 ;  /* 0x000000d00c00720c */ /* 0x040fe40005f66670 */
[----:B------:R-:W-:-:S02]  /*4d70*/  ISETP.GE.OR P6, PT, R12, R207, !P6 ;  /* 0x000000cf0c00720c */ /* 0x000fc400077c6670 */
[----:B------:R-:W-:Y:S01]  /*4d80*/  ISETP.GE.OR P2, PT, R12, R206, !P2 ;  /* 0x000000ce0c00720c */ /* 0x000fe20005746670 */
[C---:B------:R-:W-:Y:S01]  /*4d90*/  VIADD R12, R20.reuse, 0x71 ;  /* 0x00000071140c7836 */ /* 0x040fe20000000000 */
[C---:B------:R-:W-:Y:S02]  /*4da0*/  ISETP.GE.OR P4, PT, R13.reuse, R208, !P4 ;  /* 0x000000d00d00720c */ /* 0x040fe40006786670 */
[C---:B------:R-:W-:Y:S02]  /*4db0*/  ISETP.GE.OR P1, PT, R13.reuse, R207, !P1 ;  /* 0x000000cf0d00720c */ /* 0x040fe40004f26670 */
[----:B------:R-:W-:Y:S01]  /*4dc0*/  ISETP.GE.OR P0, PT, R13, R206, !P0 ;  /* 0x000000ce0d00720c */ /* 0x000fe20004706670 */
[----:B------:R-:W-:Y:S01]  /*4dd0*/  VIADD R13, R20, 0x68 ;  /* 0x00000068140d7836 */ /* 0x000fe20000000000 */
[----:B------:R-:W-:Y:S02]  /*4de0*/  FSEL R79, R79, -INF , !P4 ;  /* 0xff8000004f4f7808 */ /* 0x000fe40006000000 */
[----:B------:R-:W-:-:S02]  /*4df0*/  ISETP.GE.AND P4, PT, R12, R205, PT ;  /* 0x000000cd0c00720c */ /* 0x000fc40003f86270 */
[----:B------:R-:W-:Y:S02]  /*4e00*/  FSEL R75, R75, -INF , !P0 ;  /* 0xff8000004b4b7808 */ /* 0x000fe40004000000 */
[C---:B------:R-:W-:Y:S02]  /*4e10*/  ISETP.GE.AND P0, PT, R13.reuse, R205, PT ;  /* 0x000000cd0d00720c */ /* 0x040fe40003f06270 */
[-C--:B------:R-:W-:Y:S02]  /*4e20*/  ISETP.GE.OR P4, PT, R12, R209.reuse, !P4 ;  /* 0x000000d10c00720c */ /* 0x080fe40006786670 */
[----:B------:R-:W-:Y:S02]  /*4e30*/  ISETP.GE.OR P0, PT, R13, R209, !P0 ;  /* 0x000000d10d00720c */ /* 0x000fe40004706670 */
[----:B------:R-:W-:Y:S02]  /*4e40*/  FSEL R45, R36, -INF , !P5 ;  /* 0xff800000242d7808 */ /* 0x000fe40006800000 */
[----:B------:R-:W-:-:S02]  /*4e50*/  FSEL R49, R32, -INF , !P6 ;  /* 0xff80000020317808 */ /* 0x000fc40007000000 */
[----:B------:R-:W-:Y:S02]  /*4e60*/  FSEL R34, R34, -INF , !P2 ;  /* 0xff80000022227808 */ /* 0x000fe40005000000 */
[----:B------:R-:W-:Y:S02]  /*4e70*/  FSEL R24, R37, -INF , !P4 ;  /* 0xff80000025187808 */ /* 0x000fe40006000000 */
[-C--:B------:R-:W-:Y:S02]  /*4e80*/  ISETP.GE.AND P5, PT, R13, R203.reuse, PT ;  /* 0x000000cb0d00720c */ /* 0x080fe40003fa6270 */
[C---:B------:R-:W-:Y:S02]  /*4e90*/  ISETP.GE.AND P6, PT, R12.reuse, R204, PT ;  /* 0x000000cc0c00720c */ /* 0x040fe40003fc6270 */
[C---:B------:R-:W-:Y:S02]  /*4ea0*/  ISETP.GE.AND P2, PT, R12.reuse, R203, PT ;  /* 0x000000cb0c00720c */ /* 0x040fe40003f46270 */
[----:B------:R-:W-:-:S02]  /*4eb0*/  ISETP.GE.AND P4, PT, R12, R202, PT ;  /* 0x000000ca0c00720c */ /* 0x000fc40003f86270 */
[----:B------:R-:W-:Y:S02]  /*4ec0*/  FSEL R28, R28, -INF , !P0 ;  /* 0xff8000001c1c7808 */ /* 0x000fe40004000000 */
[----:B------:R-:W-:Y:S02]  /*4ed0*/  ISETP.GE.AND P0, PT, R5, R202, PT ;  /* 0x000000ca0500720c */ /* 0x000fe40003f06270 */
[-C--:B------:R-:W-:Y:S02]  /*4ee0*/  ISETP.GE.OR P5, PT, R13, R207.reuse, !P5 ;  /* 0x000000cf0d00720c */ /* 0x080fe40006fa6670 */
[C---:B------:R-:W-:Y:S02]  /*4ef0*/  ISETP.GE.OR P6, PT, R12.reuse, R208, !P6 ;  /* 0x000000d00c00720c */ /* 0x040fe400077c6670 */
[C---:B------:R-:W-:Y:S02]  /*4f00*/  ISETP.GE.OR P2, PT, R12.reuse, R207, !P2 ;  /* 0x000000cf0c00720c */ /* 0x040fe40005746670 */
[-C--:B------:R-:W-:Y:S01]  /*4f10*/  ISETP.GE.OR P4, PT, R12, R206.reuse, !P4 ;  /* 0x000000ce0c00720c */ /* 0x080fe20006786670 */
[----:B------:R-:W-:Y:S01]  /*4f20*/  VIADD R12, R20, 0x69 ;  /* 0x00000069140c7836 */ /* 0x000fe20000000000 */
[----:B------:R-:W-:-:S02]  /*4f30*/  ISETP.GE.OR P0, PT, R5, R206, !P0 ;  /* 0x000000ce0500720c */ /* 0x000fc40004706670 */
[----:B------:R-:W-:Y:S02]  /*4f40*/  FSEL R46, R40, -INF , !P5 ;  /* 0xff800000282e7808 */ /* 0x000fe40006800000 */
[----:B------:R-:W-:Y:S02]  /*4f50*/  FSEL R47, R38, -INF , !P3 ;  /* 0xff800000262f7808 */ /* 0x000fe40005800000 */
[----:B------:R-:W-:Y:S02]  /*4f60*/  FSEL R40, R33, -INF , !P2 ;  /* 0xff80000021287808 */ /* 0x000fe40005000000 */
[-C--:B------:R-:W-:Y:S02]  /*4f70*/  ISETP.GE.AND P3, PT, R13, R202.reuse, PT ;  /* 0x000000ca0d00720c */ /* 0x080fe40003f66270 */
[----:B------:R-:W-:Y:S02]  /*4f80*/  ISETP.GE.AND P2, PT, R12, R202, PT ;  /* 0x000000ca0c00720c */ /* 0x000fe40003f46270 */
[----:B------:R-:W-:-:S02]  /*4f90*/  FSEL R18, R18, -INF , !P0 ;  /* 0xff80000012127808 */ /* 0x000fc40004000000 */
[----:B------:R-:W-:Y:S02]  /*4fa0*/  ISETP.GE.AND P0, PT, R4, R202, PT ;  /* 0x000000ca0400720c */ /* 0x000fe40003f06270 */
[-C--:B------:R-:W-:Y:S02]  /*4fb0*/  ISETP.GE.OR P3, PT, R13, R206.reuse, !P3 ;  /* 0x000000ce0d00720c */ /* 0x080fe40005f66670 */
[-C--:B------:R-:W-:Y:S02]  /*4fc0*/  ISETP.GE.OR P2, PT, R12, R206.reuse, !P2 ;  /* 0x000000ce0c00720c */ /* 0x080fe40005746670 */
[----:B------:R-:W-:Y:S02]  /*4fd0*/  ISETP.GE.OR P0, PT, R4, R206, !P0 ;  /* 0x000000ce0400720c */ /* 0x000fe40004706670 */
[----:B------:R-:W-:Y:S02]  /*4fe0*/  FSEL R73, R73, -INF , !P1 ;  /* 0xff80000049497808 */ /* 0x000fe40004800000 */
[----:B------:R-:W-:-:S02]  /*4ff0*/  FSEL R42, R42, -INF , !P3 ;  /* 0xff8000002a2a7808 */ /* 0x000fc40005800000 */
[----:B------:R-:W-:Y:S02]  /*5000*/  FSEL R35, R35, -INF , !P4 ;  /* 0xff80000023237808 */ /* 0x000fe40006000000 */
[----:B------:R-:W-:Y:S02]  /*5010*/  FSEL R43, R43, -INF , !P2 ;  /* 0xff8000002b2b7808 */ /* 0x000fe40005000000 */
[----:B------:R-:W-:Y:S02]  /*5020*/  ISETP.GE.AND P1, PT, R13, R204, PT ;  /* 0x000000cc0d00720c */ /* 0x000fe40003f26270 */
[-C--:B------:R-:W-:Y:S02]  /*5030*/  ISETP.GE.AND P3, PT, R12, R203.reuse, PT ;  /* 0x000000cb0c00720c */ /* 0x080fe40003f66270 */
[-C--:B------:R-:W-:Y:S02]  /*5040*/  ISETP.GE.AND P2, PT, R5, R203.reuse, PT ;  /* 0x000000cb0500720c */ /* 0x080fe40003f46270 */
[----:B------:R-:W-:-:S02]  /*5050*/  ISETP.GE.AND P4, PT, R4, R203, PT ;  /* 0x000000cb0400720c */ /* 0x000fc40003f86270 */
[----:B------:R-:W-:Y:S02]  /*5060*/  FSEL R19, R19, -INF , !P0 ;  /* 0xff80000013137808 */ /* 0x000fe40004000000 */
[----:B------:R-:W-:Y:S02]  /*5070*/  ISETP.GT.AND P0, PT, R172, R187, PT ;  /* 0x000000bbac00720c */ /* 0x000fe40003f04270 */
[----:B------:R-:W-:Y:S02]  /*5080*/  ISETP.GE.OR P1, PT, R13, R208, !P1 ;  /* 0x000000d00d00720c */ /* 0x000fe40004f26670 */
[-C--:B------:R-:W-:Y:S02]  /*5090*/  ISETP.GE.OR P3, PT, R12, R207.reuse, !P3 ;  /* 0x000000cf0c00720c */ /* 0x080fe40005f66670 */
[-C--:B------:R-:W-:Y:S02]  /*50a0*/  ISETP.GE.OR P2, PT, R5, R207.reuse, !P2 ;  /* 0x000000cf0500720c */ /* 0x080fe40005746670 */
[----:B------:R-:W-:-:S02]  /*50b0*/  ISETP.GE.OR P4, PT, R4, R207, !P4 ;  /* 0x000000cf0400720c */ /* 0x000fc40006786670 */
[----:B------:R-:W-:Y:S02]  /*50c0*/  FSEL R44, R39, -INF , !P6 ;  /* 0xff800000272c7808 */ /* 0x000fe40007000000 */
[----:B------:R-:W-:Y:S02]  /*50d0*/  FSEL R41, R41, -INF , !P3 ;  /* 0xff80000029297808 */ /* 0x000fe40005800000 */
[----:B------:R-:W-:Y:S02]  /*50e0*/  FSEL R30, R30, -INF , !P1 ;  /* 0xff8000001e1e7808 */ /* 0x000fe40004800000 */
[----:B------:R-:W-:Y:S02]  /*50f0*/  FSEL R32, R16, -INF , !P2 ;  /* 0xff80000010207808 */ /* 0x000fe40005000000 */
[----:B------:R-:W-:Y:S02]  /*5100*/  FSEL R27, R17, -INF , !P4 ;  /* 0xff800000111b7808 */ /* 0x000fe40006000000 */
[----:B------:R-:W-:-:S02]  /*5110*/  ISETP.GE.AND P6, PT, R12, R205, PT ;  /* 0x000000cd0c00720c */ /* 0x000fc40003fc6270 */
[-C--:B------:R-:W-:Y:S02]  /*5120*/  ISETP.GE.AND P5, PT, R12, R204.reuse, PT ;  /* 0x000000cc0c00720c */ /* 0x080fe40003fa6270 */
[CC--:B------:R-:W-:Y:S02]  /*5130*/  ISETP.GE.AND P3, PT, R5.reuse, R205.reuse, PT ;  /* 0x000000cd0500720c */ /* 0x0c0fe40003f66270 */
[-C--:B------:R-:W-:Y:S02]  /*5140*/  ISETP.GE.AND P1, PT, R5, R204.reuse, PT ;  /* 0x000000cc0500720c */ /* 0x080fe40003f26270 */
[C---:B------:R-:W-:Y:S02]  /*5150*/  ISETP.GE.AND P2, PT, R4.reuse, R205, PT ;  /* 0x000000cd0400720c */ /* 0x040fe40003f46270 */
[----:B------:R-:W-:Y:S02]  /*5160*/  ISETP.GE.AND P4, PT, R4, R204, PT ;  /* 0x000000cc0400720c */ /* 0x000fe40003f86270 */
[----:B------:R-:W-:-:S02]  /*5170*/  ISETP.GE.OR P6, PT, R12, R209, !P6 ;  /* 0x000000d10c00720c */ /* 0x000fc400077c6670 */
[-C--:B------:R-:W-:Y:S02]  /*5180*/  ISETP.GE.OR P5, PT, R12, R208.reuse, !P5 ;  /* 0x000000d00c00720c */ /* 0x080fe40006fa6670 */
[CC--:B------:R-:W-:Y:S02]  /*5190*/  ISETP.GE.OR P3, PT, R5.reuse, R209.reuse, !P3 ;  /* 0x000000d10500720c */ /* 0x0c0fe40005f66670 */
[-C--:B------:R-:W-:Y:S02]  /*51a0*/  ISETP.GE.OR P1, PT, R5, R208.reuse, !P1 ;  /* 0x000000d00500720c */ /* 0x080fe40004f26670 */
[C---:B------:R-:W-:Y:S02]  /*51b0*/  ISETP.GE.OR P2, PT, R4.reuse, R209, !P2 ;  /* 0x000000d10400720c */ /* 0x040fe40005746670 */
[----:B------:R-:W-:Y:S01]  /*51c0*/  ISETP.GE.OR P4, PT, R4, R208, !P4 ;  /* 0x000000d00400720c */ /* 0x000fe20006786670 */
[----:B------:R-:W-:Y:S01]  /*51d0*/  IMAD R4, R211, 0x8, R176 ;  /* 0x00000008d3047824 */ /* 0x000fe200078e02b0 */
[----:B------:R-:W-:-:S02]  /*51e0*/  FSEL R29, R29, -INF , !P6 ;  /* 0xff8000001d1d7808 */ /* 0x000fc40007000000 */
[----:B------:R-:W-:Y:S02]  /*51f0*/  FSEL R31, R31, -INF , !P5 ;  /* 0xff8000001f1f7808 */ /* 0x000fe40006800000 */
[----:B------:R-:W-:Y:S02]  /*5200*/  FSEL R23, R8, -INF , !P3 ;  /* 0xff80000008177808 */ /* 0x000fe40005800000 */
[----:B------:R-:W-:Y:S02]  /*5210*/  FSEL R26, R10, -INF , !P1 ;  /* 0xff8000000a1a7808 */ /* 0x000fe40004800000 */
[----:B------:R-:W-:Y:S02]  /*5220*/  FSEL R22, R9, -INF , !P2 ;  /* 0xff80000009167808 */ /* 0x000fe40005000000 */
[----:B------:R-:W-:Y:S01]  /*5230*/  FSEL R25, R11, -INF , !P4 ;  /* 0xff8000000b197808 */ /* 0x000fe20006000000 */
[----:B------:R-:W-:Y:S06]  /*5240*/  @!P0 BRA `(.L_x_1047) ;  /* 0x0000000000c48947 */ /* 0x000fec0003800000 */
[----:B------:R-:W-:Y:S01]  /*5250*/  ISETP.GE.AND P0, PT, R92, R116, PT ;  /* 0x000000745c00720c */ /* 0x000fe20003f06270 */
[----:B------:R-:W-:Y:S01]  /*5260*/  VIADD R6, R186, 0xfffffffe ;  /* 0xfffffffeba067836 */ /* 0x000fe20000000000 */
[----:B------:R-:W-:Y:S03]  /*5270*/  BSSY B0, `(.L_x_1048) ;  /* 0x000002d000007945 */ /* 0x000fe60003800000 */
[----:B------:R-:W-:Y:S01]  /*5280*/  IMAD R5, R184, R6, RZ ;  /* 0x00000006b8057224 */ /* 0x000fe200078e02ff */
[----:B------:R-:W-:Y:S01]  /*5290*/  SHF.R.S32.HI R4, RZ, 0x1f, R6 ;  /* 0x0000001fff047819 */ /* 0x000fe20000011406 */
[----:B------:R-:W-:-:S04]  /*52a0*/  IMAD.WIDE.U32 R6, R6, R177, R182 ;  /* 0x000000b106067225 */ /* 0x000fc800078e00b6 */
[----:B------:R-:W-:Y:S02]  /*52b0*/  IMAD R5, R4, R177, R5 ;  /* 0x000000b104057224 */ /* 0x000fe400078e0205 */
[-C--:B------:R-:W-:Y:S01]  /*52c0*/  @!P0 IADD3 R4, P1, R174, R6.reuse, RZ ;  /* 0x00000006ae048210 */ /* 0x080fe20007f3e0ff */
[----:B------:R1:W-:Y:S01]  /*52d0*/  @P0 STS [R210+0x2000], RZ ;  /* 0x002000ffd2000388 */ /* 0x0003e20000000800 */
[----:B------:R-:W-:Y:S01]  /*52e0*/  IMAD.IADD R5, R7, 0x1, R5 ;  /* 0x0000000107057824 */ /* 0x000fe200078e0205 */
[----:B------:R-:W-:Y:S02]  /*52f0*/  @!P0 LEA R9, P2, R180, R6, 0x6 ;  /* 0x00000006b4098211 */ /* 0x000fe400078430ff */
[-C--:B------:R-:W-:Y:S01]  /*5300*/  @!P0 LEA R12, P4, R6, R178.reuse, 0x1 ;  /* 0x000000b2060c8211 */ /* 0x080fe200078808ff */
[----:B------:R-:W-:Y:S01]  /*5310*/  @!P0 IMAD.X R11, R175, 0x1, R5, P1 ;  /* 0x00000001af0b8824 */ /* 0x000fe200008e0605 */
[-C--:B------:R-:W-:Y:S01]  /*5320*/  @!P0 LEA R10, P3, R4, R178.reuse, 0x1 ;  /* 0x000000b2040a8211 */ /* 0x080fe200078608ff */
[----:B------:R1:W-:Y:S01]  /*5330*/  @P0 STS [R210+0x2004], RZ ;  /* 0x002004ffd2000388 */ /* 0x0003e20000000800 */
[----:B------:R-:W-:-:S02]  /*5340*/  @!P0 LEA R8, P1, R9, R178, 0x1 ;  /* 0x000000b209088211 */ /* 0x000fc400078208ff */
[----:B------:R-:W-:Y:S01]  /*5350*/  @!P0 LEA.HI.X R14, R180, R5, R181, 0x6, P2 ;  /* 0x00000005b40e8211 */ /* 0x000fe200010f34b5 */
[----:B------:R1:W-:Y:S01]  /*5360*/  @P0 STS.64 [R210+0x2008], RZ ;  /* 0x002008ffd2000388 */ /* 0x0003e20000000a00 */
[-C--:B------:R-:W-:Y:S02]  /*5370*/  @!P0 LEA.HI.X R13, R6, R179.reuse, R5, 0x1, P4 ;  /* 0x000000b3060d8211 */ /* 0x080fe400020f0c05 */
[-C--:B------:R-:W-:Y:S02]  /*5380*/  @!P0 LEA.HI.X R11, R4, R179.reuse, R11, 0x1, P3 ;  /* 0x000000b3040b8211 */ /* 0x080fe400018f0c0b */
        /* <DEDUP_REMOVED lines=18> */
[----:B-1----:R-:W-:-:S04]  /*54b0*/  IMAD R8, R181, 0x60, RZ ;  /* 0x00000060b5087824 */ /* 0x002fc800078e02ff */
        /* <DEDUP_REMOVED lines=8> */
.L_x_1049:
[----:B------:R-:W-:Y:S05]  /*5540*/  BSYNC B0 ;  /* 0x0000000000007941 */ /* 0x000fea0003800000 */
.L_x_1048:
[----:B------:R-:W0:Y:S02]  /*5550*/  LDGDEPBAR ;  /* 0x00000000000079af */ /* 0x000e240000000000 */
.L_x_1047:
[----:B------:R-:W-:Y:S05]  /*5560*/  BSYNC B1 ;  /* 0x0000000000017941 */ /* 0x000fea0003800000 */
.L_x_1046:
[----:B--2---:R-:W2:Y:S04]  /*5570*/  LD.E R4, desc[UR4][R168.64+0xdc] ;  /* 0x0000dc04a8047980 */ /* 0x004ea8000c101900 */
[----:B------:R-:W-:Y:S04]  /*5580*/  STL [R1+0x470], R186 ;  /* 0x000470ba01007387 */ /* 0x000fe80000100800 */
        /* <DEDUP_REMOVED lines=29> */
[----:B------:R-:W-:Y:S04]  /*5760*/  STL.64 [R1+0x3e0], R194 ;  /* 0x0003e0c201007387 */ /* 0x000fe80000100a00 */
[----:B------:R3:W-:Y:S04]  /*5770*/  STL.64 [R1+0x3d8], R192 ;  /* 0x0003d8c001007387 */ /* 0x0007e80000100a00 */
[----:B---3--:R-:W3:Y:S01]  /*5780*/  LDL.64 R192, [R1+0x108] ;  /* 0x0001080001c07983 */ /* 0x008ee20000100a00 */
[----:B------:R-:W-:-:S02]  /*5790*/  FMNMX.FTZ R36, R150, R149, !PT ;  /* 0x0000009596247209 */ /* 0x000fc40007810000 */
[----:B------:R-:W-:Y:S01]  /*57a0*/  FMNMX.FTZ R5, R157, R156, !PT ;  /* 0x0000009c9d057209 */ /* 0x000fe20007810000 */
[----:B------:R-:W-:Y:S01]  /*57b0*/  STL.64 [R1+0x3d0], R190 ;  /* 0x0003d0be01007387 */ /* 0x000fe20000100a00 */
        /* <DEDUP_REMOVED lines=114> */
[----:B------:R-:W4:Y:S01]  /*5ee0*/  SHFL.BFLY PT, R7, R36, 0x2, 0x1f ;  /* 0x0c401f0024077f89 */ /* 0x000f2200000e0000 */
[----:B------:R-:W-:Y:S02]  /*5ef0*/  FMNMX.FTZ R39, R22, R39, !PT ;  /* 0x0000002716277209 */ /* 0x000fe40007810000 */
[----:B------:R-:W-:Y:S02]  /*5f00*/  FMNMX.FTZ R5, R72, R5, !PT ;  /* 0x0000000548057209 */ /* 0x000fe40007810000 */
[----:B------:R-:W-:Y:S01]  /*5f10*/  FMNMX.FTZ R38, R44, R38, !PT ;  /* 0x000000262c267209 */ /* 0x000fe20007810000 */
[----:B------:R-:W2:Y:S01]  /*5f20*/  SHFL.BFLY PT, R6, R39, 0x2, 0x1f ;  /* 0x0c401f0027067f89 */ /* 0x000ea200000e0000 */
[----:B------:R-:W-:-:S02]  /*5f30*/  FMNMX.FTZ R5, R73, R5, !PT ;  /* 0x0000000549057209 */ /* 0x000fc40007810000 */
[----:B------:R-:W-:Y:S02]  /*5f40*/  FMNMX.FTZ R38, R26, R38, !PT ;  /* 0x000000261a267209 */ /* 0x000fe40007810000 */
[----:B------:R-:W-:Y:S02]  /*5f50*/  FMNMX.FTZ R5, R46, R5, !PT ;  /* 0x000000052e057209 */ /* 0x000fe40007810000 */
[----:B------:R-:W-:Y:S02]  /*5f60*/  FMNMX.FTZ R38, R25, R38, !PT ;  /* 0x0000002619267209 */ /* 0x000fe40007810000 */
[----:B------:R-:W-:-:S03]  /*5f70*/  FMNMX.FTZ R5, R41, R5, !PT ;  /* 0x0000000529057209 */ /* 0x000fc60007810000 */
[----:B-1----:R-:W1:Y:S01]  /*5f80*/  SHFL.BFLY PT, R8, R38, 0x2, 0x1f ;  /* 0x0c401f0026087f89 */ /* 0x002e6200000e0000 */
[----:B------:R-:W-:-:S04]  /*5f90*/  FMNMX.FTZ R5, R49, R5, !PT ;  /* 0x0000000531057209 */ /* 0x000fc80007810000 */
[----:B------:R-:W-:Y:S02]  /*5fa0*/  FMNMX.FTZ R5, R40, R5, !PT ;  /* 0x0000000528057209 */ /* 0x000fe40007810000 */
[----:B----4-:R-:W-:Y:S02]  /*5fb0*/  FMNMX.FTZ R36, R36, R7, !PT ;  /* 0x0000000724247209 */ /* 0x010fe40007810000 */
[----:B------:R-:W-:Y:S02]  /*5fc0*/  FMNMX.FTZ R5, R32, R5, !PT ;  /* 0x0000000520057209 */ /* 0x000fe40007810000 */
[----:B--2---:R-:W-:Y:S02]  /*5fd0*/  FMNMX.FTZ R39, R39, R6, !PT ;  /* 0x0000000627277209 */ /* 0x004fe40007810000 */
[----:B------:R-:W-:Y:S01]  /*5fe0*/  FMNMX.FTZ R5, R27, R5, !PT ;  /* 0x000000051b057209 */ /* 0x000fe20007810000 */
[----:B------:R-:W2:Y:S04]  /*5ff0*/  SHFL.BFLY PT, R6, R36, 0x1, 0x1f ;  /* 0x0c201f0024067f89 */ /* 0x000ea800000e0000 */
[----:B------:R-:W4:Y:S01]  /*6000*/  SHFL.BFLY PT, R37, R5, 0x2, 0x1f ;  /* 0x0c401f0005257f89 */ /* 0x000f2200000e0000 */
[----:B-1----:R-:W-:-:S03]  /*6010*/  FMNMX.FTZ R38, R38, R8, !PT ;  /* 0x0000000826267209 */ /* 0x002fc60007810000 */
[----:B------:R-:W1:Y:S04]  /*6020*/  SHFL.BFLY PT, R7, R39, 0x1, 0x1f ;  /* 0x0c201f0027077f89 */ /* 0x000e6800000e0000 */
[----:B------:R-:W3:Y:S01]  /*6030*/  SHFL.BFLY PT, R8, R38, 0x1, 0x1f ;  /* 0x0c201f0026087f89 */ /* 0x000ee200000e0000 */
[----:B--2---:R-:W-:Y:S02]  /*6040*/  FMNMX.FTZ R36, R36, R6, !PT ;  /* 0x0000000624247209 */ /* 0x004fe40007810000 */
[----:B----4-:R-:W-:-:S03]  /*6050*/  FMNMX.FTZ R37, R5, R37, !PT ;  /* 0x0000002505257209 */ /* 0x010fc60007810000 */
[----:B------:R-:W-:Y:S01]  /*6060*/  FMUL.FTZ R5, R4, R36 ;  /* 0x0000002404057220 */ /* 0x000fe20000410000 */
[----:B------:R-:W-:Y:S01]  /*6070*/  FSETP.NEU.FTZ.AND P0, PT, R36, -INF , PT ;  /* 0xff8000002400780b */ /* 0x000fe20003f1d000 */
[----:B------:R-:W2:Y:S03]  /*6080*/  SHFL.BFLY PT, R9, R37, 0x1, 0x1f ;  /* 0x0c201f0025097f89 */ /* 0x000ea600000e0000 */
[----:B------:R-:W-:Y:S02]  /*6090*/  FSEL R5, R5, RZ, P0 ;  /* 0x000000ff05057208 */ /* 0x000fe40000000000 */
[----:B-1----:R-:W-:Y:S01]  /*60a0*/  FMNMX.FTZ R39, R39, R7, !PT ;  /* 0x0000000727277209 */ /* 0x002fe20007810000 */
[----:B------:R-:W-:Y:S01]  /*60b0*/  STL [R1+0x428], R168 ;  /* 0x000428a801007387 */ /* 0x000fe20000100800 */
[----:B---3--:R-:W-:Y:S01]  /*60c0*/  FMNMX.FTZ R38, R38, R8, !PT ;  /* 0x0000000826267209 */ /* 0x008fe20007810000 */
[-CC-:B------:R-:W-:Y:S01]  /*60d0*/  FFMA.FTZ R13, R119, R4.reuse, -R5.reuse ;  /* 0x00000004770d7223 */ /* 0x180fe20000010805 */
[-CC-:B------:R-:W-:Y:S01]  /*60e0*/  FFMA.FTZ R188, R106, R4.reuse, -R5.reuse ;  /* 0x000000046abc7223 */ /* 0x180fe20000010805 */
[----:B------:R-:W-:Y:S01]  /*60f0*/  STL [R1+0x424], R169 ;  /* 0x000424a901007387 */ /* 0x000fe20000100800 */
[----:B------:R-:W-:Y:S01]  /*6100*/  FFMA.FTZ R12, R112, R4, -R5 ;  /* 0x00000004700c7223 */ /* 0x000fe20000010805 */
[----:B------:R-:W-:-:S02]  /*6110*/  FMUL.FTZ R7, R4, R39 ;  /* 0x0000002704077220 */ /* 0x000fc40000410000 */
[----:B------:R1:W-:Y:S01]  /*6120*/  STL [R1+0x42c], R169 ;  /* 0x00042ca901007387 */ /* 0x0003e20000100800 */
[-CC-:B------:R-:W-:Y:S01]  /*6130*/  FFMA.FTZ R213, R105, R4.reuse, -R5.reuse ;  /* 0x0000000469d57223 */ /* 0x180fe20000010805 */
[----:B------:R-:W-:Y:S02]  /*6140*/  FSETP.NEU.FTZ.AND P1, PT, R39, -INF , PT ;  /* 0xff8000002700780b */ /* 0x000fe40003f3d000 */
[----:B------:R-:W-:Y:S01]  /*6150*/  STL [R1+0x430], R36 ;  /* 0x0004302401007387 */ /* 0x000fe20000100800 */
[-CC-:B------:R-:W-:Y:S01]  /*6160*/  FFMA.FTZ R227, R102, R4.reuse, -R5.reuse ;  /* 0x0000000466e37223 */ /* 0x180fe20000010805 */
[-CC-:B------:R-:W-:Y:S02]  /*6170*/  FFMA.FTZ R226, R96, R4.reuse, -R5.reuse ;  /* 0x0000000460e27223 */ /* 0x180fe40000010805 */
[----:B------:R-:W-:Y:S01]  /*6180*/  STL [R1+0x434], R39 ;  /* 0x0004342701007387 */ /* 0x000fe20000100800 */
[----:B------:R-:W-:-:S03]  /*6190*/  FFMA.FTZ R229, R93, R4, -R5 ;  /* 0x000000045de57223 */ /* 0x000fc60000010805 */
[----:B------:R-:W-:Y:S01]  /*61a0*/  STL [R1+0x474], R38 ;  /* 0x0004742601007387 */ /* 0x000fe20000100800 */
[----:B------:R-:W-:-:S03]  /*61b0*/  FFMA.FTZ R228, R91, R4, -R5 ;  /* 0x000000045be47223 */ /* 0x000fc60000010805 */
[----:B------:R-:W-:Y:S01]  /*61c0*/  STL [R1+0x1c], R13 ;  /* 0x00001c0d01007387 */ /* 0x000fe20000100800 */
[----:B------:R-:W-:-:S03]  /*61d0*/  FSEL R7, R7, RZ, P1 ;  /* 0x000000ff07077208 */ /* 0x000fc60000800000 */
[----:B------:R-:W-:Y:S04]  /*61e0*/  STL [R1+0x478], R188 ;  /* 0x000478bc01007387 */ /* 0x000fe80000100800 */
[----:B------:R-:W-:Y:S04]  /*61f0*/  STL [R1+0x24], R12 ;  /* 0x0000240c01007387 */ /* 0x000fe80000100800 */
[----:B------:R-:W-:Y:S01]  /*6200*/  STL [R1+0x47c], R213 ;  /* 0x00047cd501007387 */ /* 0x000fe20000100800 */
[----:B------:R-:W-:-:S03]  /*6210*/  FFMA.FTZ R250, R89, R4, -R5 ;  /* 0x0000000459fa7223 */ /* 0x000fc60000010805 */
[----:B------:R-:W-:Y:S01]  /*6220*/  STL [R1+0x480], R227 ;  /* 0x000480e301007387 */ /* 0x000fe20000100800 */
[----:B------:R-:W-:-:S03]  /*6230*/  FFMA.FTZ R17, R157, R4, -R7 ;  /* 0x000000049d117223 */ /* 0x000fc60000010807 */
[----:B------:R-:W-:Y:S01]  /*6240*/  STL [R1+0x484], R226 ;  /* 0x000484e201007387 */ /* 0x000fe20000100800 */
[----:B------:R-:W-:-:S03]  /*6250*/  FFMA.FTZ R16, R156, R4, -R7 ;  /* 0x000000049c107223 */ /* 0x000fc60000010807 */
[----:B------:R-:W-:Y:S01]  /*6260*/  STL [R1+0x488], R229 ;  /* 0x000488e501007387 */ /* 0x000fe20000100800 */
[----:B-1----:R-:W-:-:S03]  /*6270*/  FFMA.FTZ R169, R86, R4, -R5 ;  /* 0x0000000456a97223 */ /* 0x002fc60000010805 */
[----:B------:R1:W-:Y:S01]  /*6280*/  STL [R1+0x48c], R228 ;  /* 0x00048ce401007387 */ /* 0x0003e20000100800 */
[--C-:B------:R-:W-:Y:S01]  /*6290*/  FFMA.FTZ R168, R87, R4, -R5.reuse ;  /* 0x0000000457a87223 */ /* 0x100fe20000010805 */
[----:B------:R-:W-:Y:S01]  /*62a0*/  FMUL.FTZ R6, R4, R38 ;  /* 0x0000002604067220 */ /* 0x000fe20000410000 */
[-C--:B------:R-:W-:Y:S01]  /*62b0*/  FFMA.FTZ R209, R66, R4.reuse, -R5 ;  /* 0x0000000442d17223 */ /* 0x080fe20000010805 */
[----:B------:R-:W-:Y:S01]  /*62c0*/  FSETP.NEU.FTZ.AND P0, PT, R38, -INF , PT ;  /* 0xff8000002600780b */ /* 0x000fe20003f1d000 */
[----:B------:R-:W-:Y:S01]  /*62d0*/  STL [R1+0x490], R250 ;  /* 0x000490fa01007387 */ /* 0x000fe20000100800 */
[-C--:B------:R-:W-:Y:S01]  /*62e0*/  FFMA.FTZ R15, R160, R4.reuse, -R7 ;  /* 0x00000004a00f7223 */ /* 0x080fe20000010807 */
[----:B--2---:R-:W-:Y:S01]  /*62f0*/  FMNMX.FTZ R37, R37, R9, !PT ;  /* 0x0000000925257209 */ /* 0x004fe20007810000 */
[-CC-:B------:R-:W-:Y:S01]  /*6300*/  FFMA.FTZ R10, R150, R4.reuse, -R5.reuse ;  /* 0x00000004960a7223 */ /* 0x180fe20000010805 */
[-C--:B------:R-:W-:Y:S01]  /*6310*/  FFMA.FTZ R9, R149, R4.reuse, -R5 ;  /* 0x0000000495097223 */ /* 0x080fe20000010805 */
[----:B------:R-:W-:Y:S01]  /*6320*/  MUFU.EX2 R17, R17 ;  /* 0x0000001100117308 */ /* 0x000fe20000000800 */
[----:B------:R-:W-:Y:S01]  /*6330*/  FSEL R6, R6, RZ, P0 ;  /* 0x000000ff06067208 */ /* 0x000fe20000000000 */
[-C--:B------:R-:W-:Y:S01]  /*6340*/  FFMA.FTZ R14, R155, R4.reuse, -R7 ;  /* 0x000000049b0e7223 */ /* 0x080fe20000010807 */
[-CC-:B------:R-:W-:Y:S01]  /*6350*/  FFMA.FTZ R205, R67, R4.reuse, -R5.reuse ;  /* 0x0000000443cd7223 */ /* 0x180fe20000010805 */
[----:B------:R-:W-:-:S04]  /*6360*/  FFMA.FTZ R8, R153, R4, -R5 ;  /* 0x0000000499087223 */ /* 0x000fc80000010805 */
[----:B------:R-:W2:Y:S01]  /*6370*/  MUFU.EX2 R16, R16 ;  /* 0x0000001000107308 */ /* 0x000ea20000000800 */
[----:B-1----:R-:W-:-:S05]  /*6380*/  FFMA.FTZ R228, R88, R4, -R5 ;  /* 0x0000000458e47223 */ /* 0x002fca0000010805 */
[----:B------:R-:W-:Y:S04]  /*6390*/  STL [R1+0x494], R228 ;  /* 0x000494e401007387 */ /* 0x000fe80000100800 */
[----:B------:R-:W-:Y:S01]  /*63a0*/  STL [R1+0x498], R169 ;  /* 0x000498a901007387 */ /* 0x000fe20000100800 */
[----:B------:R-:W-:-:S03]  /*63b0*/  FFMA.FTZ R12, R74, R4, -R5 ;  /* 0x000000044a0c7223 */ /* 0x000fc60000010805 */
[----:B------:R-:W-:Y:S01]  /*63c0*/  STL [R1+0x49c], R168 ;  /* 0x00049ca801007387 */ /* 0x000fe20000100800 */
[----:B------:R-:W-:Y:S03]  /*63d0*/  MUFU.EX2 R21, R10 ;  /* 0x0000000a00157308 */ /* 0x000fe60000000800 */
[----:B------:R1:W-:Y:S01]  /*63e0*/  STL [R1+0x4a0], R209 ;  /* 0x0004a0d101007387 */ /* 0x0003e20000100800 */
[-C--:B------:R-:W-:Y:S01]  /*63f0*/  FFMA.FTZ R11, R147, R4.reuse, -R5 ;  /* 0x00000004930b7223 */ /* 0x080fe20000010805 */
[----:B------:R-:W-:-:S03]  /*6400*/  FFMA.FTZ R13, R148, R4, -R7 ;  /* 0x00000004940d7223 */ /* 0x000fc60000010807 */
[----:B------:R-:W3:Y:S01]  /*6410*/  MUFU.EX2 R15, R15 ;  /* 0x0000000f000f7308 */ /* 0x000ee20000000800 */
[----:B------:R-:W-:Y:S01]  /*6420*/  STL [R1+0x4a4], R205 ;  /* 0x0004a4cd01007387 */ /* 0x000fe20000100800 */
[-CC-:B------:R-:W-:Y:S01]  /*6430*/  FFMA.FTZ R56, R138, R4.reuse, -R5.reuse ;  /* 0x000000048a387223 */ /* 0x180fe20000010805 */
[-CC-:B------:R-:W-:Y:S01]  /*6440*/  FFMA.FTZ R92, R34, R4.reuse, -R5.reuse ;  /* 0x00000004225c7223 */ /* 0x180fe20000010805 */
[-CC-:B------:R-:W-:Y:S01]  /*6450*/  FFMA.FTZ R229, R18, R4.reuse, -R5.reuse ;  /* 0x0000000412e57223 */ /* 0x180fe20000010805 */
[----:B------:R4:W-:Y:S03]  /*6460*/  STL [R1+0x198], R12 ;  /* 0x0001980c01007387 */ /* 0x0009e60000100800 */
[----:B------:R2:W-:Y:S01]  /*6470*/  MUFU.EX2 R20, R8 ;  /* 0x0000000800147308 */ /* 0x0005e20000000800 */
[-C--:B------:R-:W-:Y:S01]  /*6480*/  FFMA.FTZ R138, R124, R4.reuse, -R5 ;  /* 0x000000047c8a7223 */ /* 0x080fe20000010805 */
[-C--:B------:R-:W-:Y:S01]  /*6490*/  FFMA.FTZ R34, R133, R4.reuse, -R7 ;  /* 0x0000000485227223 */ /* 0x080fe20000010807 */
[-CC-:B------:R-:W-:Y:S01]  /*64a0*/  FFMA.FTZ R53, R139, R4.reuse, -R5.reuse ;  /* 0x000000048b357223 */ /* 0x180fe20000010805 */
[----:B-1----:R-:W-:-:S04]  /*64b0*/  FFMA.FTZ R209, R19, R4, -R5 ;  /* 0x0000000413d17223 */ /* 0x002fc80000010805 */
[----:B------:R1:W3:Y:S01]  /*64c0*/  MUFU.EX2 R19, R9 ;  /* 0x0000000900137308 */ /* 0x0002e20000000800 */
[-C--:B--2---:R-:W-:Y:S01]  /*64d0*/  FFMA.FTZ R8, R163, R4.reuse, -R6 ;  /* 0x00000004a3087223 */ /* 0x084fe20000010806 */
[----:B------:R-:W-:-:S06]  /*64e0*/  FFMA.FTZ R33, R141, R4, -R7 ;  /* 0x000000048d217223 */ /* 0x000fcc0000010807 */
[----:B------:R-:W2:Y:S01]  /*64f0*/  MUFU.EX2 R14, R14 ;  /* 0x0000000e000e7308 */ /* 0x000ea20000000800 */
[-CC-:B----4-:R-:W-:Y:S01]  /*6500*/  FFMA.FTZ R12, R145, R4.reuse, -R7.reuse ;  /* 0x00000004910c7223 */ /* 0x190fe20000010807 */
[-CC-:B------:R-:W-:Y:S01]  /*6510*/  FFMA.FTZ R50, R132, R4.reuse, -R7.reuse ;  /* 0x0000000484327223 */ /* 0x180fe20000010807 */
[-CC-:B------:R-:W-:Y:S01]  /*6520*/  FFMA.FTZ R51, R129, R4.reuse, -R7.reuse ;  /* 0x0000000481337223 */ /* 0x180fe20000010807 */
[-C--:B------:R-:W-:Y:S01]  /*6530*/  FFMA.FTZ R52, R126, R4.reuse, -R7 ;  /* 0x000000047e347223 */ /* 0x080fe20000010807 */
[----:B-1----:R-:W-:-:S03]  /*6540*/  FFMA.FTZ R9, R164, R4, -R6 ;  /* 0x00000004a4097223 */ /* 0x002fc60000010806 */
[----:B------:R-:W1:Y:S01]  /*6550*/  MUFU.EX2 R18, R11 ;  /* 0x0000000b00127308 */ /* 0x000e620000000800 */
[-CC-:B------:R-:W-:Y:S01]  /*6560*/  FFMA.FTZ R54, R118, R4.reuse, -R7.reuse ;  /* 0x0000000476367223 */ /* 0x180fe20000010807 */
        /* <DEDUP_REMOVED lines=19> */
[-C--:B------:R-:W-:Y:S01]  /*66a0*/  FFMA.FTZ R245, R22, R4.reuse, -R7 ;  /* 0x0000000416f57223 */ /* 0x080fe20000010807 */
[----:B------:R-:W4:Y:S01]  /*66b0*/  MUFU.EX2 R13, R13 ;  /* 0x0000000d000d7308 */ /* 0x000f220000000800 */
[-CC-:B------:R-:W-:Y:S01]  /*66c0*/  FFMA.FTZ R137, R137, R4.reuse, -R5.reuse ;  /* 0x0000000489897223 */ /* 0x180fe20000010805 */
[-CC-:B------:R-:W-:Y:S01]  /*66d0*/  FFMA.FTZ R131, R131, R4.reuse, -R5.reuse ;  /* 0x0000000483837223 */ /* 0x180fe20000010805 */
[-CC-:B------:R-:W-:Y:S01]  /*66e0*/  FFMA.FTZ R139, R122, R4.reuse, -R5.reuse ;  /* 0x000000047a8b7223 */ /* 0x180fe20000010805 */
[-CC-:B------:R-:W-:Y:S01]  /*66f0*/  FFMA.FTZ R168, R75, R4.reuse, -R5.reuse ;  /* 0x000000044ba87223 */ /* 0x180fe20000010805 */
[-CC-:B------:R-:W-:Y:S01]  /*6700*/  FFMA.FTZ R213, R42, R4.reuse, -R5.reuse ;  /* 0x000000042ad57223 */ /* 0x180fe20000010805 */
[-CC-:B------:R-:W-:Y:S01]  /*6710*/  FFMA.FTZ R212, R43, R4.reuse, -R5.reuse ;  /* 0x000000042bd47223 */ /* 0x180fe20000010805 */
[-C--:B------:R-:W-:Y:S01]  /*6720*/  FFMA.FTZ R188, R35, R4.reuse, -R5 ;  /* 0x0000000423bc7223 */ /* 0x080fe20000010805 */
[----:B------:R-:W-:Y:S01]  /*6730*/  MUFU.EX2 R11, R9 ;  /* 0x00000009000b7308 */ /* 0x000fe20000000800 */
[-CC-:B------:R-:W-:Y:S01]  /*6740*/  FFMA.FTZ R7, R165, R4.reuse, -R6.reuse ;  /* 0x00000004a5077223 */ /* 0x180fe20000010806 */
[----:B------:R-:W-:Y:S01]  /*6750*/  FMUL.FTZ R5, R4, R37 ;  /* 0x0000002504057220 */ /* 0x000fe20000410000 */
[----:B------:R-:W-:Y:S01]  /*6760*/  FSETP.NEU.FTZ.AND P1, PT, R37, -INF , PT ;  /* 0xff8000002500780b */ /* 0x000fe20003f3d000 */
[-CC-:B------:R-:W-:Y:S01]  /*6770*/  FFMA.FTZ R10, R161, R4.reuse, -R6.reuse ;  /* 0x00000004a10a7223 */ /* 0x180fe20000010806 */
[----:B------:R-:W-:-:S03]  /*6780*/  FFMA.FTZ R23, R152, R4, -R6 ;  /* 0x0000000498177223 */ /* 0x000fc60000010806 */
[----:B------:R-:W4:Y:S01]  /*6790*/  MUFU.EX2 R9, R8 ;  /* 0x0000000800097308 */ /* 0x000f220000000800 */
        /* <DEDUP_REMOVED lines=26> */
[----:B------:R-:W-:Y:S01]  /*6940*/  FFMA.FTZ R242, R25, R4, -R6 ;  /* 0x0000000419f27223 */ /* 0x000fe20000010806 */
[----:B------:R-:W4:Y:S01]  /*6950*/  MUFU.EX2 R12, R12 ;  /* 0x0000000c000c7308 */ /* 0x000f220000000800 */
[----:B------:R-:W-:Y:S01]  /*6960*/  FADD.FTZ R6, R17, R16 ;  /* 0x0000001011067221 */ /* 0x000fe20000010000 */
[----:B------:R-:W-:-:S02]  /*6970*/  SHF.R.S32.HI R190, RZ, 0x1f, R214 ;  /* 0x0000001fffbe7819 */ /* 0x000fc400000114d6 */
[----:B------:R-:W-:-:S04]  /*6980*/  FSEL R5, R5, RZ, P1 ;  /* 0x000000ff05057208 */ /* 0x000fc80000800000 */
[----:B------:R2:W4:Y:S01]  /*6990*/  MUFU.EX2 R8, R7 ;  /* 0x0000000700087308 */ /* 0x0005220000000800 */
[----:B---3--:R-:W-:Y:S01]  /*69a0*/  FADD.FTZ R6, R15, R6 ;  /* 0x000000060f067221 */ /* 0x008fe20000010000 */
[----:B------:R-:W-:Y:S01]  /*69b0*/  LEA.HI R190, R190, R214, RZ, 0x5 ;  /* 0x000000d6bebe7211 */ /* 0x000fe200078f28ff */
[-CC-:B------:R-:W-:Y:S01]  /*69c0*/  FFMA.FTZ R22, R171, R4.reuse, -R5.reuse ;  /* 0x00000004ab167223 */ /* 0x180fe20000010805 */
[-CC-:B------:R-:W-:Y:S01]  /*69d0*/  FFMA.FTZ R25, R167, R4.reuse, -R5.reuse ;  /* 0x00000004a7197223 */ /* 0x180fe20000010805 */
[----:B------:R-:W-:-:S03]  /*69e0*/  FFMA.FTZ R26, R173, R4, -R5 ;  /* 0x00000004ad1a7223 */ /* 0x000fc60000010805 */
[----:B------:R-:W3:Y:S01]  /*69f0*/  MUFU.EX2 R10, R10 ;  /* 0x0000000a000a7308 */ /* 0x000ee20000000800 */
[-CC-:B------:R-:W-:Y:S01]  /*6a00*/  FFMA.FTZ R28, R166, R4.reuse, -R5.reuse ;  /* 0x00000004a61c7223 */ /* 0x180fe20000010805 */
[-CC-:B------:R-:W-:Y:S01]  /*6a10*/  FFMA.FTZ R30, R162, R4.reuse, -R5.reuse ;  /* 0x00000004a21e7223 */ /* 0x180fe20000010805 */
[-CC-:B------:R-:W-:Y:S01]  /*6a20*/  FFMA.FTZ R31, R159, R4.reuse, -R5.reuse ;  /* 0x000000049f1f7223 */ /* 0x180fe20000010805 */
[-CC-:B------:R-:W-:Y:S01]  /*6a30*/  FFMA.FTZ R35, R158, R4.reuse, -R5.reuse ;  /* 0x000000049e237223 */ /* 0x180fe20000010805 */
[-CC-:B------:R-:W-:Y:S01]  /*6a40*/  FFMA.FTZ R42, R154, R4.reuse, -R5.reuse ;  /* 0x000000049a2a7223 */ /* 0x180fe20000010805 */
[-C--:B------:R-:W-:Y:S01]  /*6a50*/  FFMA.FTZ R76, R144, R4.reuse, -R5 ;  /* 0x00000004904c7223 */ /* 0x080fe20000010805 */
[----:B--2---:R-:W-:Y:S01]  /*6a60*/  FADD.FTZ R7, R21, R19 ;  /* 0x0000001315077221 */ /* 0x004fe20000010000 */
        /* <DEDUP_REMOVED lines=23> */
[----:B------:R-:W-:Y:S01]  /*6be0*/  F2FP.BF16.F32.PACK_AB R71, R19, R21 ;  /* 0x000000151347723e */ /* 0x000fe200000010ff */
[----:B------:R-:W-:Y:S01]  /*6bf0*/  FADD.FTZ R5, R20, R7 ;  /* 0x0000000714057221 */ /* 0x000fe20000010000 */
[----:B------:R-:W-:Y:S01]  /*6c00*/  FADD.FTZ R4, R14, R6 ;  /* 0x000000060e047221 */ /* 0x000fe20000010000 */
[----:B------:R-:W-:-:S02]  /*6c10*/  SHF.R.S32.HI R190, RZ, 0x5, R190 ;  /* 0x00000005ffbe7819 */ /* 0x000fc400000114be */
[C---:B------:R-:W-:Y:S01]  /*6c20*/  PRMT R39, R71.reuse, 0x7632, R39 ;  /* 0x0000763247277816 */ /* 0x040fe20000000027 */
[----:B-1----:R-:W-:Y:S01]  /*6c30*/  FADD.FTZ R32, R18, R5 ;  /* 0x0000000512207221 */ /* 0x002fe20000010000 */
[----:B------:R-:W-:Y:S01]  /*6c40*/  PRMT R36, R71, 0x7610, R36 ;  /* 0x0000761047247816 */ /* 0x000fe20000000024 */
[----:B----4-:R-:W-:Y:S01]  /*6c50*/  FADD.FTZ R4, R13, R4 ;  /* 0x000000040d047221 */ /* 0x010fe20000010000 */
[----:B------:R-:W-:Y:S02]  /*6c60*/  IMAD.SHL.U32 R71, R172, 0x4, RZ ;  /* 0x00000004ac477824 */ /* 0x000fe400078e00ff */
[----:B------:R-:W-:Y:S01]  /*6c70*/  FADD.FTZ R5, R11, R9 ;  /* 0x000000090b057221 */ /* 0x000fe20000010000 */
[----:B------:R-:W-:Y:S02]  /*6c80*/  IMAD R190, R211, 0x8, R190 ;  /* 0x00000008d3be7824 */ /* 0x000fe400078e02be */
[----:B------:R-:W-:Y:S01]  /*6c90*/  FADD.FTZ R21, R12, R4 ;  /* 0x000000040c157221 */ /* 0x000fe20000010000 */
[----:B------:R-:W-:Y:S01]  /*6ca0*/  IMAD.WIDE.U32 R128, R215, -0x2daee0ad, RZ ;  /* 0xd2511f53d7807825 */ /* 0x000fe200078e00ff */
[----:B------:R-:W-:-:S03]  /*6cb0*/  LOP3.LUT R4, R193, R71, RZ, 0x3c, !PT ;  /* 0x00000047c1047212 */ /* 0x000fc600078e3cff */
[----:B------:R-:W-:Y:S01]  /*6cc0*/  FADD.FTZ R5, R8, R5 ;  /* 0x0000000508057221 */ /* 0x000fe20000010000 */
[----:B------:R-:W-:Y:S01]  /*6cd0*/  LOP3.LUT R197, R192, R185, RZ, 0x3c, !PT ;  /* 0x000000b9c0c57212 */ /* 0x000fe200078e3cff */
[----:B------:R-:W-:Y:S01]  /*6ce0*/  IMAD.WIDE.U32 R194, R190, -0x326172a9, RZ ;  /* 0xcd9e8d57bec27825 */ /* 0x000fe200078e00ff */
[----:B------:R-:W-:-:S03]  /*6cf0*/  F2FP.BF16.F32.PACK_AB R19, R16, R17 ;  /* 0x000000111013723e */ /* 0x000fc600000010ff */
[----:B---3--:R-:W-:Y:S01]  /*6d00*/  FADD.FTZ R16, R10, R5 ;  /* 0x000000050a107221 */ /* 0x008fe20000010000 */
[----:B------:R-:W-:Y:S02]  /*6d10*/  LOP3.LUT R4, R4, R129, RZ, 0x3c, !PT ;  /* 0x0000008104047212 */ /* 0x000fe400078e3cff */
[----:B------:R-:W-:Y:S01]  /*6d20*/  LOP3.LUT R5, R197, R195, RZ, 0x3c, !PT ;  /* 0x000000c3c5057212 */ /* 0x000fe200078e3cff */
[----:B------:R-:W-:Y:S02]  /*6d30*/  VIADD R215, R192, 0x9e3779b9 ;  /* 0x9e3779b9c0d77836 */ /* 0x000fe40000000000 */
[----:B------:R-:W-:-:S04]  /*6d40*/  IMAD.WIDE.U32 R40, R4, -0x326172a9, RZ ;  /* 0xcd9e8d5704287825 */ /* 0x000fc800078e00ff */
[----:B------:R-:W-:Y:S02]  /*6d50*/  VIADD R196, R193, 0xbb67ae85 ;  /* 0xbb67ae85c1c47836 */ /* 0x000fe40000000000 */
[----:B------:R-:W-:Y:S01]  /*6d60*/  IMAD.WIDE.U32 R238, R5, -0x2daee0ad, RZ ;  /* 0xd2511f5305ee7825 */ /* 0x000fe200078e00ff */
[----:B------:R-:W-:Y:S02]  /*6d70*/  F2FP.BF16.F32.PACK_AB R7, R18, R20 ;  /* 0x000000141207723e */ /* 0x000fe400000010ff */
[----:B------:R-:W-:Y:S02]  /*6d80*/  LOP3.LUT R6, R41, R215, R194, 0x96, !PT ;  /* 0x000000d729067212 */ /* 0x000fe400078e96c2 */
[----:B------:R-:W-:Y:S01]  /*6d90*/  LOP3.LUT R4, R239, R196, R128, 0x96, !PT ;  /* 0x000000c4ef047212 */ /* 0x000fe200078e9680 */
[----:B------:R-:W-:Y:S01]  /*6da0*/  VIADD R216, R193, 0x76cf5d0a ;  /* 0x76cf5d0ac1d87836 */ /* 0x000fe20000000000 */
[C---:B------:R-:W-:Y:S02]  /*6db0*/  PRMT R2, R7.reuse, 0x7610, R2 ;  /* 0x0000761007027816 */ /* 0x040fe40000000002 */
[----:B------:R-:W-:Y:S01]  /*6dc0*/  PRMT R3, R7, 0x7632, R3 ;  /* 0x0000763207037816 */ /* 0x000fe20000000003 */
[----:B------:R-:W-:Y:S01]  /*6dd0*/  IMAD.WIDE.U32 R6, R6, -0x2daee0ad, RZ ;  /* 0xd2511f5306067825 */ /* 0x000fe200078e00ff */
[----:B------:R-:W-:-:S03]  /*6de0*/  F2FP.BF16.F32.PACK_AB R20, R10, R8 ;  /* 0x000000080a14723e */ /* 0x000fc600000010ff */
[----:B------:R-:W-:Y:S02]  /*6df0*/  VIADD R214, R192, 0x3c6ef372 ;  /* 0x3c6ef372c0d67836 */ /* 0x000fe40000000000 */
[----:B------:R-:W-:Y:S01]  /*6e00*/  IMAD.WIDE.U32 R4, R4, -0x326172a9, RZ ;  /* 0xcd9e8d5704047825 */ /* 0x000fe200078e00ff */
[----:B------:R-:W-:-:S04]  /*6e10*/  LOP3.LUT R10, R7, R216, R238, 0x96, !PT ;  /* 0x000000d8070a7212 */ /* 0x000fc800078e96ee */
[----:B------:R-:W-:Y:S01]  /*6e20*/  LOP3.LUT R8, R5, R214, R40, 0x96, !PT ;  /* 0x000000d605087212 */ /* 0x000fe200078e9628 */
[----:B------:R-:W-:Y:S01]  /*6e30*/  VIADD R211, R192, 0xdaa66d2b ;  /* 0xdaa66d2bc0d37836 */ /* 0x000fe20000000000 */
[----:B------:R-:W-:Y:S01]  /*6e40*/  F2FP.BF16.F32.PACK_AB R18, R9, R11 ;  /* 0x0000000b0912723e */ /* 0x000fe200000010ff */
[----:B------:R-:W-:Y:S01]  /*6e50*/  IMAD.WIDE.U32 R10, R10, -0x326172a9, RZ ;  /* 0xcd9e8d570a0a7825 */ /* 0x000fe200078e00ff */
[----:B------:R-:W-:-:S03]  /*6e60*/  F2FP.BF16.F32.PACK_AB R29, R12, R13 ;  /* 0x0000000d0c1d723e */ /* 0x000fc600000010ff */
[----:B------:R-:W-:Y:S02]  /*6e70*/  VIADD R221, R193, 0x32370b8f ;  /* 0x32370b8fc1dd7836 */ /* 0x000fe40000000000 */
[----:B------:R-:W-:Y:S01]  /*6e80*/  IMAD.WIDE.U32 R8, R8, -0x2daee0ad, RZ ;  /* 0xd2511f5308087825 */ /* 0x000fe200078e00ff */
[----:B------:R-:W-:-:S04]  /*6e90*/  LOP3.LUT R12, R11, R211, R4, 0x96, !PT ;  /* 0x000000d30b0c7212 */ /* 0x000fc800078e9604 */
[----:B------:R-:W-:Y:S01]  /*6ea0*/  LOP3.LUT R6, R9, R221, R6, 0x96, !PT ;  /* 0x000000dd09067212 */ /* 0x000fe200078e9606 */
[----:B------:R-:W-:-:S04]  /*6eb0*/  IMAD.WIDE.U32 R12, R12, -0x2daee0ad, RZ ;  /* 0xd2511f530c0c7825 */ /* 0x000fc800078e00ff */
[----:B------:R-:W-:Y:S02]  /*6ec0*/  VIADD R219, R193, 0xed9eba14 ;  /* 0xed9eba14c1db7836 */ /* 0x000fe40000000000 */
[----:B------:R-:W-:-:S04]  /*6ed0*/  IMAD.WIDE.U32 R6, R6, -0x326172a9, RZ ;  /* 0xcd9e8d5706067825 */ /* 0x000fc800078e00ff */
[----:B------:R-:W-:Y:S01]  /*6ee0*/  VIADD R220, R192, 0x78dde6e4 ;  /* 0x78dde6e4c0dc7836 */ /* 0x000fe20000000000 */
[----:B------:R-:W-:-:S04]  /*6ef0*/  LOP3.LUT R8, R13, R219, R8, 0x96, !PT ;  /* 0x000000db0d087212 */ /* 0x000fc800078e9608 */
[----:B------:R-:W-:Y:S01]  /*6f00*/  LOP3.LUT R10, R7, R220, R10, 0x96, !PT ;  /* 0x000000dc070a7212 */ /* 0x000fe200078e960a */
[----:B------:R-:W-:-:S04]  /*6f10*/  IMAD.WIDE.U32 R8, R8, -0x326172a9, RZ ;  /* 0xcd9e8d5708087825 */ /* 0x000fc800078e00ff */
[----:B------:R-:W-:Y:S02]  /*6f20*/  VIADD R218, R192, 0x1715609d ;  /* 0x1715609dc0da7836 */ /* 0x000fe40000000000 */
[----:B------:R-:W-:-:S04]  /*6f30*/  IMAD.WIDE.U32 R10, R10, -0x2daee0ad, RZ ;  /* 0xd2511f530a0a7825 */ /* 0x000fc800078e00ff */
[----:B------:R-:W-:Y:S01]  /*6f40*/  VIADD R217, R193, 0xa9066899 ;  /* 0xa9066899c1d97836 */ /* 0x000fe20000000000 */
[----:B------:R-:W-:-:S04]  /*6f50*/  LOP3.LUT R13, R9, R218, R6, 0x96, !PT ;  /* 0x000000da090d7212 */ /* 0x000fc800078e9606 */
[----:B------:R-:W-:-:S05]  /*6f60*/  LOP3.LUT R6, R11, R217, R12, 0x96, !PT ;  /* 0x000000d90b067212 */ /* 0x000fca00078e960c */
[----:B------:R-:W-:-:S05]  /*6f70*/  IMAD.WIDE.U32 R6, R6, -0x326172a9, RZ ;  /* 0xcd9e8d5706067825 */ /* 0x000fca00078e00ff */
[----:B------:R-:W-:-:S04]  /*6f80*/  LOP3.LUT R8, R7, R222, R8, 0x96, !PT ;  /* 0x000000de07087212 */ /* 0x000fc800078e9608 */
[----:B------:R-:W-:-:S04]  /*6f90*/  LOP3.LUT R9, R8, 0xff, RZ, 0xc0, !PT ;  /* 0x000000ff08097812 */ /* 0x000fc800078ec0ff */
[----:B------:R-:W-:Y:S02]  /*6fa0*/  ISETP.GE.U32.AND P3, PT, R199, R9, PT ;  /* 0x00000009c700720c */ /* 0x000fe40003f66070 */
[----:B------:R-:W-:-:S04]  /*6fb0*/  LOP3.LUT R9, R8, 0xffff, RZ, 0xc0, !PT ;  /* 0x0000ffff08097812 */ /* 0x000fc800078ec0ff */
[----:B------:R-:W-:-:S04]  /*6fc0*/  SHF.R.U32.HI R9, RZ, 0x8, R9 ;  /* 0x00000008ff097819 */ /* 0x000fc80000011609 */
[----:B------:R-:W-:-:S04]  /*6fd0*/  LOP3.LUT R9, R9, 0xffff, RZ, 0xc0, !PT ;  /* 0x0000ffff09097812 */ /* 0x000fc800078ec0ff */
[----:B------:R-:W-:Y:S02]  /*6fe0*/  ISETP.GE.U32.AND P4, PT, R199, R9, PT ;  /* 0x00000009c700720c */ /* 0x000fe40003f86070 */
[--C-:B------:R-:W-:Y:S02]  /*6ff0*/  SHF.R.U32.HI R9, RZ, 0x10, R8.reuse ;  /* 0x00000010ff097819 */ /* 0x100fe40000011608 */
[----:B------:R-:W-:Y:S02]  /*7000*/  SHF.R.U32.HI R8, RZ, 0x18, R8 ;  /* 0x00000018ff087819 */ /* 0x000fe40000011608 */
[----:B------:R-:W-:Y:S02]  /*7010*/  LOP3.LUT R9, R9, 0xff, RZ, 0xc0, !PT ;  /* 0x000000ff09097812 */ /* 0x000fe400078ec0ff */
[----:B------:R-:W-:Y:S01]  /*7020*/  ISETP.GE.U32.AND P0, PT, R199, R8, PT ;  /* 0x00000008c700720c */ /* 0x000fe20003f06070 */
[----:B------:R-:W1:Y:S01]  /*7030*/  MUFU.EX2 R23, R23 ;  /* 0x0000001700177308 */ /* 0x000e620000000800 */
[----:B------:R-:W-:-:S02]  /*7040*/  LOP3.LUT R8, R6, 0xff, RZ, 0xc0, !PT ;  /* 0x000000ff06087812 */ /* 0x000fc400078ec0ff */
[C---:B------:R-:W-:Y:S02]  /*7050*/  ISETP.GE.U32.AND P5, PT, R199.reuse, R9, PT ;  /* 0x00000009c700720c */ /* 0x040fe40003fa6070 */
[--C-:B------:R-:W-:Y:S02]  /*7060*/  SHF.R.U32.HI R9, RZ, 0x10, R6.reuse ;  /* 0x00000010ff097819 */ /* 0x100fe40000011606 */
[----:B------:R-:W-:Y:S02]  /*7070*/  ISETP.GE.U32.AND P2, PT, R199, R8, PT ;  /* 0x00000008c700720c */ /* 0x000fe40003f46070 */
[----:B------:R-:W-:Y:S02]  /*7080*/  SHF.R.U32.HI R8, RZ, 0x18, R6 ;  /* 0x00000018ff087819 */ /* 0x000fe40000011606 */
[----:B------:R-:W-:Y:S02]  /*7090*/  LOP3.LUT R11, R6, 0xffff, RZ, 0xc0, !PT ;  /* 0x0000ffff060b7812 */ /* 0x000fe400078ec0ff */
[----:B------:R-:W-:Y:S01]  /*70a0*/  LOP3.LUT R6, R9, 0xff, RZ, 0xc0, !PT ;  /* 0x000000ff09067812 */ /* 0x000fe200078ec0ff */
[----:B------:R-:W2:Y:S01]  /*70b0*/  MUFU.EX2 R12, R24 ;  /* 0x00000018000c7308 */ /* 0x000ea20000000800 */
[----:B------:R-:W-:-:S02]  /*70c0*/  F2FP.BF16.F32.PACK_AB R27, R14, R15 ;  /* 0x0000000f0e1b723e */ /* 0x000fc400000010ff */
[----:B------:R-:W-:Y:S01]  /*70d0*/  ISETP.GE.U32.AND P6, PT, R199, R6, PT ;  /* 0x00000006c700720c */ /* 0x000fe20003fc6070 */
[----:B------:R-:W-:-:S04]  /*70e0*/  IMAD.WIDE.U32 R6, R13, -0x2daee0ad, RZ ;  /* 0xd2511f530d067825 */ /* 0x000fc800078e00ff */
[----:B------:R-:W-:Y:S01]  /*70f0*/  MUFU.EX2 R22, R22 ;  /* 0x0000001600167308 */ /* 0x000fe20000000800 */
[----:B------:R-:W-:Y:S02]  /*7100*/  ISETP.GE.U32.AND P1, PT, R199, R8, PT ;  /* 0x00000008c700720c */ /* 0x000fe40003f26070 */
[----:B------:R-:W-:-:S05]  /*7110*/  LOP3.LUT R8, R7, R223, R10, 0x96, !PT ;  /* 0x000000df07087212 */ /* 0x000fca00078e960a */
[----:B------:R-:W3:Y:S01]  /*7120*/  MUFU.EX2 R15, R25 ;  /* 0x00000019000f7308 */ /* 0x000ee20000000800 */
[C---:B------:R-:W-:Y:S02]  /*7130*/  LOP3.LUT R14, R6.reuse, 0xffff, RZ, 0xc0, !PT ;  /* 0x0000ffff060e7812 */ /* 0x040fe400078ec0ff */
[----:B------:R-:W-:Y:S02]  /*7140*/  LOP3.LUT R9, R6, 0xff, RZ, 0xc0, !PT ;  /* 0x000000ff06097812 */ /* 0x000fe400078ec0ff */
[----:B------:R-:W-:-:S03]  /*7150*/  SHF.R.U32.HI R10, RZ, 0x10, R6 ;  /* 0x00000010ff0a7819 */ /* 0x000fc60000011606 */
[----:B------:R-:W4:Y:S01]  /*7160*/  MUFU.EX2 R17, R26 ;  /* 0x0000001a00117308 */ /* 0x000f220000000800 */
[----:B------:R-:W-:Y:S01]  /*7170*/  SHF.R.U32.HI R7, RZ, 0x18, R6 ;  /* 0x00000018ff077819 */ /* 0x000fe20000011606 */
[----:B-1----:R-:W-:-:S06]  /*7180*/  FADD.FTZ R6, R23, R16 ;  /* 0x0000001017067221 */ /* 0x002fcc0000010000 */
[----:B------:R-:W1:Y:S01]  /*7190*/  MUFU.EX2 R16, R28 ;  /* 0x0000001c00107308 */ /* 0x000e620000000800 */
[----:B--2---:R-:W-:Y:S01]  /*71a0*/  FADD.FTZ R13, R12, R6 ;  /* 0x000000060c0d7221 */ /* 0x004fe20000010000 */
[----:B---3--:R-:W-:Y:S01]  /*71b0*/  FADD.FTZ R6, R22, R15 ;  /* 0x0000000f16067221 */ /* 0x008fe20000010000 */
[----:B------:R-:W-:Y:S02]  /*71c0*/  PRMT R153, R19, 0x7632, R153 ;  /* 0x0000763213997816 */ /* 0x000fe40000000099 */
[----:B------:R-:W-:Y:S01]  /*71d0*/  F2FP.BF16.F32.PACK_AB R248, R15, R22 ;  /* 0x000000160ff8723e */ /* 0x000fe200000010ff */
[----:B----4-:R-:W-:Y:S01]  /*71e0*/  FADD.FTZ R6, R17, R6 ;  /* 0x0000000611067221 */ /* 0x010fe20000010000 */
[----:B------:R-:W-:Y:S01]  /*71f0*/  PRMT R154, R19, 0x7610, R154 ;  /* 0x00007610139a7816 */ /* 0x000fe2000000009a */
[----:B------:R-:W-:Y:S02]  /*7200*/  @!P4 HFMA2.BF16_V2 R44, -RZ.H0_H0, RZ.H0_H0, -R153.H0_H0 ;  /* 0x200000ffff2cc231 */ /* 0x000fe40000340999 */
[----:B-1----:R-:W-:Y:S01]  /*7210*/  FADD.FTZ R15, R16, R6 ;  /* 0x00000006100f7221 */ /* 0x002fe20000010000 */
[----:B------:R-:W-:-:S02]  /*7220*/  SHF.R.U32.HI R6, RZ, 0x8, R11 ;  /* 0x00000008ff067819 */ /* 0x000fc4000001160b */
[----:B------:R-:W-:Y:S02]  /*7230*/  PRMT R24, R154, 0x5410, R153 ;  /* 0x000054109a187816 */ /* 0x000fe40000000099 */
[----:B------:R-:W-:Y:S02]  /*7240*/  LOP3.LUT R6, R6, 0xffff, RZ, 0xc0, !PT ;  /* 0x0000ffff06067812 */ /* 0x000fe400078ec0ff */
[----:B------:R-:W-:Y:S02]  /*7250*/  PRMT R118, R18, 0x7610, R118 ;  /* 0x0000761012767816 */ /* 0x000fe40000000076 */
[----:B------:R-:W-:Y:S02]  /*7260*/  @!P4 PRMT R153, R44, 0x5410, RZ ;  /* 0x000054102c99c816 */ /* 0x000fe400000000ff */
[----:B------:R-:W-:Y:S02]  /*7270*/  ISETP.GE.U32.AND P4, PT, R199, R6, PT ;  /* 0x00000006c700720c */ /* 0x000fe40003f86070 */
[----:B------:R-:W-:Y:S01]  /*7280*/  SHF.R.U32.HI R6, RZ, 0x10, R8 ;  /* 0x00000010ff067819 */ /* 0x000fe20000011608 */
[----:B------:R-:W-:Y:S01]  /*7290*/  @!P5 HFMA2.BF16_V2 R46, -RZ.H0_H0, RZ.H0_H0, -R118.H0_H0 ;  /* 0x200000ffff2ed231 */ /* 0x000fe20000340976 */
[----:B------:R-:W-:-:S02]  /*72a0*/  F2FP.BF16.F32.PACK_AB R156, R16, R17 ;  /* 0x00000011109c723e */ /* 0x000fc400000010ff */
[----:B------:R-:W1:Y:S01]  /*72b0*/  MUFU.EX2 R16, R33 ;  /* 0x0000002100107308 */ /* 0x000e620000000800 */
[----:B------:R-:W-:Y:S02]  /*72c0*/  PRMT R119, R18, 0x7632, R119 ;  /* 0x0000763212777816 */ /* 0x000fe40000000077 */
[C---:B------:R-:W-:Y:S02]  /*72d0*/  PRMT R97, R27.reuse, 0x7610, R97 ;  /* 0x000076101b617816 */ /* 0x040fe40000000061 */
[----:B------:R-:W-:Y:S02]  /*72e0*/  LOP3.LUT R6, R6, 0xff, RZ, 0xc0, !PT ;  /* 0x000000ff06067812 */ /* 0x000fe400078ec0ff */
[----:B------:R-:W-:Y:S01]  /*72f0*/  PRMT R189, R118, 0x5410, R119 ;  /* 0x0000541076bd7816 */ /* 0x000fe20000000077 */
[----:B------:R-:W2:Y:S01]  /*7300*/  MUFU.EX2 R11, R34 ;  /* 0x00000022000b7308 */ /* 0x000ea20000000800 */
[----:B------:R-:W-:Y:S01]  /*7310*/  @!P5 PRMT R118, R46, 0x5410, RZ ;  /* 0x000054102e76d816 */ /* 0x000fe200000000ff */
[----:B------:R-:W-:Y:S01]  /*7320*/  @!P2 HFMA2.BF16_V2 R59, -RZ.H0_H0, RZ.H0_H0, -R97.H0_H0 ;  /* 0x200000ffff3ba231 */ /* 0x000fe20000340961 */
[----:B------:R-:W-:-:S02]  /*7330*/  PRMT R94, R27, 0x7632, R94 ;  /* 0x000076321b5e7816 */ /* 0x000fc4000000005e */
[----:B------:R-:W-:Y:S02]  /*7340*/  ISETP.GE.U32.AND P5, PT, R199, R6, PT ;  /* 0x00000006c700720c */ /* 0x000fe40003fa6070 */
[----:B------:R-:W-:Y:S02]  /*7350*/  LOP3.LUT R6, R8, 0xff, RZ, 0xc0, !PT ;  /* 0x000000ff08067812 */ /* 0x000fe400078ec0ff */
[C---:B------:R-:W-:Y:S02]  /*7360*/  PRMT R0, R156.reuse, 0x7610, R0 ;  /* 0x000076109c007816 */ /* 0x040fe40000000000 */
[----:B------:R-:W-:Y:S01]  /*7370*/  PRMT R210, R156, 0x7632, R210 ;  /* 0x000076329cd27816 */ /* 0x000fe200000000d2 */
[----:B------:R-:W-:Y:S01]  /*7380*/  @!P0 HFMA2.BF16_V2 R49, -RZ.H0_H0, RZ.H0_H0, -R119.H0_H0 ;  /* 0x200000ffff318231 */ /* 0x000fe20000340977 */
[----:B------:R-:W-:Y:S01]  /*7390*/  PRMT R156, R97, 0x5410, R94 ;  /* 0x00005410619c7816 */ /* 0x000fe2000000005e */
[----:B------:R-:W-:Y:S01]  /*73a0*/  @!P4 HFMA2.BF16_V2 R60, -RZ.H0_H0, RZ.H0_H0, -R94.H0_H0 ;  /* 0x200000ffff3cc231 */ /* 0x000fe2000034095e */
[----:B------:R-:W-:-:S02]  /*73b0*/  @!P2 PRMT R97, R59, 0x5410, RZ ;  /* 0x000054103b61a816 */ /* 0x000fc400000000ff */
[----:B------:R-:W-:Y:S02]  /*73c0*/  PRMT R93, R20, 0x7632, R93 ;  /* 0x00007632145d7816 */ /* 0x000fe4000000005d */
[----:B------:R-:W-:Y:S02]  /*73d0*/  ISETP.GE.U32.AND P2, PT, R199, R6, PT ;  /* 0x00000006c700720c */ /* 0x000fe40003f46070 */
[----:B------:R-:W-:Y:S01]  /*73e0*/  SHF.R.U32.HI R6, RZ, 0x18, R8 ;  /* 0x00000018ff067819 */ /* 0x000fe20000011608 */
[----:B------:R-:W-:Y:S01]  /*73f0*/  @!P3 HFMA2.BF16_V2 R47, -RZ.H0_H0, RZ.H0_H0, -R154.H0_H0 ;  /* 0x200000ffff2fb231 */ /* 0x000fe2000034099a */
[----:B------:R-:W-:Y:S01]  /*7400*/  @!P0 PRMT R119, R49, 0x5410, RZ ;  /* 0x0000541031778816 */ /* 0x000fe200000000ff */
[----:B------:R-:W-:Y:S01]  /*7410*/  @!P1 HFMA2.BF16_V2 R61, -RZ.H0_H0, RZ.H0_H0, -R93.H0_H0 ;  /* 0x200000ffff3d9231 */ /* 0x000fe2000034095d */
[----:B------:R-:W-:Y:S02]  /*7420*/  @!P4 PRMT R94, R60, 0x5410, RZ ;  /* 0x000054103c5ec816 */ /* 0x000fe400000000ff */
[----:B------:R-:W-:-:S02]  /*7430*/  PRMT R91, R20, 0x7610, R91 ;  /* 0x00007610145b7816 */ /* 0x000fc4000000005b */
[C---:B------:R-:W-:Y:S01]  /*7440*/  ISETP.GE.U32.AND P0, PT, R199.reuse, R7, PT ;  /* 0x00000007c700720c */ /* 0x040fe20003f06070 */
[----:B-1----:R-:W-:Y:S01]  /*7450*/  FADD.FTZ R7, R16, R21 ;  /* 0x0000001510077221 */ /* 0x002fe20000010000 */
[----:B------:R-:W-:Y:S02]  /*7460*/  ISETP.GE.U32.AND P4, PT, R199, R6, PT ;  /* 0x00000006c700720c */ /* 0x000fe40003f86070 */
[----:B------:R-:W-:Y:S02]  /*7470*/  LOP3.LUT R6, R10, 0xff, RZ, 0xc0, !PT ;  /* 0x000000ff0a067812 */ /* 0x000fe400078ec0ff */
[----:B------:R-:W-:Y:S02]  /*7480*/  LOP3.LUT R8, R8, 0xffff, RZ, 0xc0, !PT ;  /* 0x0000ffff08087812 */ /* 0x000fe400078ec0ff */
[----:B------:R-:W-:Y:S02]  /*7490*/  @!P3 PRMT R154, R47, 0x5410, RZ ;  /* 0x000054102f9ab816 */ /* 0x000fe400000000ff */
[----:B------:R-:W-:-:S02]  /*74a0*/  PRMT R205, R91, 0x5410, R93 ;  /* 0x000054105bcd7816 */ /* 0x000fc4000000005d */
[----:B------:R-:W-:Y:S01]  /*74b0*/  ISETP.GE.U32.AND P3, PT, R199, R9, PT ;  /* 0x00000009c700720c */ /* 0x000fe20003f66070 */
[----:B--2---:R-:W-:Y:S01]  /*74c0*/  FADD.FTZ R9, R11, R7 ;  /* 0x000000070b097221 */ /* 0x004fe20000010000 */
[----:B------:R-:W-:Y:S02]  /*74d0*/  @!P1 PRMT R93, R61, 0x5410, RZ ;  /* 0x000054103d5d9816 */ /* 0x000fe400000000ff */
[----:B------:R-:W-:Y:S02]  /*74e0*/  ISETP.GE.U32.AND P1, PT, R199, R6, PT ;  /* 0x00000006c700720c */ /* 0x000fe40003f26070 */
[----:B------:R-:W-:Y:S02]  /*74f0*/  F2FP.BF16.F32.PACK_AB R7, R11, R16 ;  /* 0x000000100b07723e */ /* 0x000fe400000010ff */
[----:B------:R-:W-:Y:S01]  /*7500*/  SHF.R.U32.HI R6, RZ, 0x8, R8 ;  /* 0x00000008ff067819 */ /* 0x000fe20000011608 */
[----:B------:R-:W1:Y:S01]  /*7510*/  MUFU.EX2 R11, R43 ;  /* 0x0000002b000b7308 */ /* 0x000e620000000800 */
[----:B------:R-:W-:-:S02]  /*7520*/  @!P6 HFMA2.BF16_V2 R62, -RZ.H0_H0, RZ.H0_H0, -R91.H0_H0 ;  /* 0x200000ffff3ee231 */ /* 0x000fc4000034095b */
[----:B------:R-:W-:Y:S02]  /*7530*/  LOP3.LUT R6, R6, 0xffff, RZ, 0xc0, !PT ;  /* 0x0000ffff06067812 */ /* 0x000fe400078ec0ff */
[----:B------:R-:W-:-:S03]  /*7540*/  PRMT R87, R29, 0x7610, R87 ;  /* 0x000076101d577816 */ /* 0x000fc60000000057 */
[----:B------:R-:W2:Y:S01]  /*7550*/  MUFU.EX2 R10, R45 ;  /* 0x0000002d000a7308 */ /* 0x000ea20000000800 */
[----:B------:R-:W-:Y:S02]  /*7560*/  @!P6 PRMT R91, R62, 0x5410, RZ ;  /* 0x000054103e5be816 */ /* 0x000fe400000000ff */
[----:B------:R-:W-:Y:S02]  /*7570*/  ISETP.GE.U32.AND P6, PT, R199, R6, PT ;  /* 0x00000006c700720c */ /* 0x000fe40003fc6070 */
[----:B------:R-:W-:Y:S01]  /*7580*/  SHF.R.U32.HI R6, RZ, 0x8, R14 ;  /* 0x00000008ff067819 */ /* 0x000fe2000001160e */
[----:B------:R-:W-:Y:S01]  /*7590*/  @!P2 HFMA2.BF16_V2 R66, -RZ.H0_H0, RZ.H0_H0, -R87.H0_H0 ;  /* 0x200000ffff42a231 */ /* 0x000fe20000340957 */
[----:B------:R-:W-:Y:S01]  /*75a0*/  PRMT R96, R29, 0x7632, R96 ;  /* 0x000076321d607816 */ /* 0x000fe20000000060 */
[----:B------:R-:W-:Y:S01]  /*75b0*/  IMAD.MOV.U32 R29, RZ, RZ, R116 ;  /* 0x000000ffff1d7224 */ /* 0x000fe200078e0074 */
[----:B------:R-:W-:Y:S02]  /*75c0*/  F2FP.BF16.F32.PACK_AB R12, R12, R23 ;  /* 0x000000170c0c723e */ /* 0x000fe400000010ff */
[----:B------:R-:W-:Y:S01]  /*75d0*/  LOP3.LUT R6, R6, 0xffff, RZ, 0xc0, !PT ;  /* 0x0000ffff06067812 */ /* 0x000fe200078ec0ff */
[----:B------:R-:W3:Y:S01]  /*75e0*/  MUFU.EX2 R22, R53 ;  /* 0x0000003500167308 */ /* 0x000ee20000000800 */
[----:B------:R-:W-:-:S02]  /*75f0*/  PRMT R116, R87, 0x5410, R96 ;  /* 0x0000541057747816 */ /* 0x000fc40000000060 */
[----:B------:R-:W-:Y:S02]  /*7600*/  @!P2 PRMT R87, R66, 0x5410, RZ ;  /* 0x000054104257a816 */ /* 0x000fe400000000ff */
[----:B------:R-:W-:-:S03]  /*7610*/  ISETP.GE.U32.AND P2, PT, R199, R6, PT ;  /* 0x00000006c700720c */ /* 0x000fc60003f46070 */
[----:B------:R-:W4:Y:S01]  /*7620*/  MUFU.EX2 R14, R30 ;  /* 0x0000001e000e7308 */ /* 0x000f220000000800 */
[C---:B------:R-:W-:Y:S01]  /*7630*/  PRMT R95, R12.reuse, 0x7632, R95 ;  /* 0x000076320c5f7816 */ /* 0x040fe2000000005f */
[----:B-1----:R-:W-:Y:S01]  /*7640*/  FADD.FTZ R6, R11, R13 ;  /* 0x0000000d0b067221 */ /* 0x002fe20000010000 */
[----:B------:R-:W-:-:S05]  /*7650*/  PRMT R90, R12, 0x7610, R90 ;  /* 0x000076100c5a7816 */ /* 0x000fca000000005a */
[----:B------:R-:W-:Y:S01]  /*7660*/  MUFU.EX2 R17, R56 ;  /* 0x0000003800117308 */ /* 0x000fe20000000800 */
[C---:B--2---:R-:W-:Y:S01]  /*7670*/  FADD.FTZ R8, R10.reuse, R6 ;  /* 0x000000060a087221 */ /* 0x044fe20000010000 */
[----:B------:R-:W-:-:S06]  /*7680*/  F2FP.BF16.F32.PACK_AB R6, R10, R11 ;  /* 0x0000000b0a06723e */ /* 0x000fcc00000010ff */
[----:B------:R-:W1:Y:S08]  /*7690*/  MUFU.EX2 R12, R31 ;  /* 0x0000001f000c7308 */ /* 0x000e700000000800 */
[----:B------:R-:W2:Y:S01]  /*76a0*/  MUFU.EX2 R16, R50 ;  /* 0x0000003200107308 */ /* 0x000ea20000000800 */
[----:B------:R-:W-:-:S07]  /*76b0*/  PRMT R152, R7, 0x7610, R152 ;  /* 0x0000761007987816 */ /* 0x000fce0000000098 */
[----:B------:R-:W-:Y:S01]  /*76c0*/  MUFU.EX2 R19, R51 ;  /* 0x0000003300137308 */ /* 0x000fe20000000800 */
[----:B------:R-:W-:-:S07]  /*76d0*/  PRMT R89, R7, 0x7632, R89 ;  /* 0x0000763207597816 */ /* 0x000fce0000000059 */
[----:B------:R-:W2:Y:S01]  /*76e0*/  MUFU.EX2 R11, R35 ;  /* 0x00000023000b7308 */ /* 0x000ea20000000800 */
[----:B------:R-:W-:Y:S01]  /*76f0*/  PRMT R151, R6, 0x7610, R151 ;  /* 0x0000761006977816 */ /* 0x000fe20000000097 */
[----:B---3--:R-:W-:Y:S01]  /*7700*/  FADD.FTZ R7, R22, R32 ;  /* 0x0000002016077221 */ /* 0x008fe20000010000 */
[----:B------:R-:W-:Y:S01]  /*7710*/  PRMT R88, R6, 0x7632, R88 ;  /* 0x0000763206587816 */ /* 0x000fe20000000058 */
[----:B----4-:R-:W-:-:S04]  /*7720*/  FADD.FTZ R6, R14, R15 ;  /* 0x0000000f0e067221 */ /* 0x010fc80000010000 */
[----:B------:R-:W-:Y:S08]  /*7730*/  MUFU.EX2 R23, R52 ;  /* 0x0000003400177308 */ /* 0x000ff00000000800 */
[----:B------:R-:W3:Y:S01]  /*7740*/  MUFU.EX2 R10, R42 ;  /* 0x0000002a000a7308 */ /* 0x000ee20000000800 */
[----:B-1----:R-:W-:-:S07]  /*7750*/  FADD.FTZ R6, R12, R6 ;  /* 0x000000060c067221 */ /* 0x002fce0000010000 */
[----:B------:R-:W1:Y:S01]  /*7760*/  MUFU.EX2 R18, R48 ;  /* 0x0000003000127308 */ /* 0x000e620000000800 */
[----:B------:R-:W-:Y:S01]  /*7770*/  F2FP.BF16.F32.PACK_AB R33, R12, R14 ;  /* 0x0000000e0c21723e */ /* 0x000fe200000010ff */
[----:B------:R-:W-:Y:S01]  /*7780*/  FADD.FTZ R28, R17, R7 ;  /* 0x00000007111c7221 */ /* 0x000fe20000010000 */
[----:B--2---:R-:W-:-:S05]  /*7790*/  FADD.FTZ R7, R16, R9 ;  /* 0x0000000910077221 */ /* 0x004fca0000010000 */
[----:B------:R-:W2:Y:S08]  /*77a0*/  MUFU.EX2 R21, R54 ;  /* 0x0000003600157308 */ /* 0x000eb00000000800 */
[----:B------:R-:W4:Y:S01]  /*77b0*/  MUFU.EX2 R13, R55 ;  /* 0x00000037000d7308 */ /* 0x000f220000000800 */
[----:B------:R-:W-:Y:S01]  /*77c0*/  FADD.FTZ R6, R11, R6 ;  /* 0x000000060b067221 */ /* 0x000fe20000010000 */
[----:B------:R-:W-:-:S06]  /*77d0*/  FADD.FTZ R7, R19, R7 ;  /* 0x0000000713077221 */ /* 0x000fcc0000010000 */
[----:B------:R-:W4:Y:S01]  /*77e0*/  MUFU.EX2 R12, R57 ;  /* 0x00000039000c7308 */ /* 0x000f220000000800 */
[----:B---3--:R-:W-:Y:S01]  /*77f0*/  FADD.FTZ R25, R10, R6 ;  /* 0x000000060a197221 */ /* 0x008fe20000010000 */
[----:B------:R-:W-:Y:S01]  /*7800*/  FADD.FTZ R7, R23, R7 ;  /* 0x0000000717077221 */ /* 0x000fe20000010000 */
[----:B-1----:R-:W-:-:S05]  /*7810*/  FADD.FTZ R6, R18, R8 ;  /* 0x0000000812067221 */ /* 0x002fca0000010000 */
[----:B------:R-:W1:Y:S01]  /*7820*/  MUFU.EX2 R9, R58 ;  /* 0x0000003a00097308 */ /* 0x000e620000000800 */
[----:B--2---:R-:W-:Y:S01]  /*7830*/  FADD.FTZ R15, R21, R7 ;  /* 0x00000007150f7221 */ /* 0x004fe20000010000 */
[----:B----4-:R-:W-:Y:S01]  /*7840*/  FADD.FTZ R6, R13, R6 ;  /* 0x000000060d067221 */ /* 0x010fe20000010000 */
[----:B------:R-:W-:-:S05]  /*7850*/  VIADD R7, R71, 0x1 ;  /* 0x0000000147077836 */ /* 0x000fca0000000000 */
[----:B------:R-:W-:Y:S01]  /*7860*/  LOP3.LUT R166, R193, R7, RZ, 0x3c, !PT ;  /* 0x00000007c1a67212 */ /* 0x000fe200078e3cff */
[----:B------:R-:W-:-:S04]  /*7870*/  FADD.FTZ R6, R12, R6 ;  /* 0x000000060c067221 */ /* 0x000fc80000010000 */
[----:B-1----:R-:W-:Y:S01]  /*7880*/  FADD.FTZ R14, R9, R6 ;  /* 0x00000006090e7221 */ /* 0x002fe20000010000 */
[----:B------:R-:W-:-:S05]  /*7890*/  LOP3.LUT R6, R166, R129, RZ, 0x3c, !PT ;  /* 0x00000081a6067212 */ /* 0x000fca00078e3cff */
[----:B------:R-:W-:Y:S01]  /*78a0*/  IMAD.WIDE.U32 R26, R6, -0x326172a9, RZ ;  /* 0xcd9e8d57061a7825 */ /* 0x000fe200078e00ff */
[----:B------:R-:W-:-:S04]  /*78b0*/  F2FP.BF16.F32.PACK_AB R20, R9, R12 ;  /* 0x0000000c0914723e */ /* 0x000fc800000010ff */
[----:B------:R-:W-:Y:S02]  /*78c0*/  LOP3.LUT R6, R27, R215, R194, 0x96, !PT ;  /* 0x000000d71b067212 */ /* 0x000fe400078e96c2 */
[----:B------:R-:W-:-:S03]  /*78d0*/  LOP3.LUT R8, R5, R214, R26, 0x96, !PT ;  /* 0x000000d605087212 */ /* 0x000fc600078e961a */
[----:B------:R-:W-:-:S04]  /*78e0*/  IMAD.WIDE.U32 R6, R6, -0x2daee0ad, RZ ;  /* 0xd2511f5306067825 */ /* 0x000fc800078e00ff */
[----:B------:R-:W-:Y:S01]  /*78f0*/  IMAD.WIDE.U32 R8, R8, -0x2daee0ad, RZ ;  /* 0xd2511f5308087825 */ /* 0x000fe200078e00ff */
[----:B------:R-:W-:Y:S02]  /*7900*/  F2FP.BF16.F32.PACK_AB R34, R10, R11 ;  /* 0x0000000b0a22723e */ /* 0x000fe400000010ff */
[----:B------:R-:W-:Y:S02]  /*7910*/  LOP3.LUT R12, R7, R216, R238, 0x96, !PT ;  /* 0x000000d8070c7212 */ /* 0x000fe400078e96ee */
[----:B------:R-:W-:Y:S02]  /*7920*/  LOP3.LUT R10, R9, R221, R6, 0x96, !PT ;  /* 0x000000dd090a7212 */ /* 0x000fe400078e9606 */
[----:B------:R-:W-:Y:S01]  /*7930*/  F2FP.BF16.F32.PACK_AB R18, R13, R18 ;  /* 0x000000120d12723e */ /* 0x000fe200000010ff */
[----:B------:R-:W-:-:S04]  /*7940*/  IMAD.WIDE.U32 R12, R12, -0x326172a9, RZ ;  /* 0xcd9e8d570c0c7825 */ /* 0x000fc800078e00ff */
[----:B------:R-:W-:Y:S01]  /*7950*/  IMAD.WIDE.U32 R10, R10, -0x326172a9, RZ ;  /* 0xcd9e8d570a0a7825 */ /* 0x000fe200078e00ff */
[----:B------:R-:W-:-:S04]  /*7960*/  LOP3.LUT R7, R13, R211, R4, 0x96, !PT ;  /* 0x000000d30d077212 */ /* 0x000fc800078e9604 */
[----:B------:R-:W-:Y:S01]  /*7970*/  LOP3.LUT R12, R11, R220, R12, 0x96, !PT ;  /* 0x000000dc0b0c7212 */ /* 0x000fe200078e960c */
[----:B------:R-:W-:-:S04]  /*7980*/  IMAD.WIDE.U32 R6, R7, -0x2daee0ad, RZ ;  /* 0xd2511f5307067825 */ /* 0x000fc800078e00ff */
[----:B------:R-:W-:Y:S01]  /*7990*/  IMAD.WIDE.U32 R12, R12, -0x2daee0ad, RZ ;  /* 0xd2511f530c0c7825 */ /* 0x000fe200078e00ff */
[----:B------:R-:W-:-:S04]  /*79a0*/  LOP3.LUT R8, R7, R219, R8, 0x96, !PT ;  /* 0x000000db07087212 */ /* 0x000fc800078e9608 */
[----:B------:R-:W-:Y:S01]  /*79b0*/  LOP3.LUT R6, R13, R217, R6, 0x96, !PT ;  /* 0x000000d90d067212 */ /* 0x000fe200078e9606 */
[----:B------:R-:W-:-:S04]  /*79c0*/  IMAD.WIDE.U32 R8, R8, -0x326172a9, RZ ;  /* 0xcd9e8d5708087825 */ /* 0x000fc800078e00ff */
[----:B------:R-:W-:-:S04]  /*79d0*/  IMAD.WIDE.U32 R6, R6, -0x326172a9, RZ ;  /* 0xcd9e8d5706067825 */ /* 0x000fc800078e00ff */
[----:B------:R-:W-:Y:S01]  /*79e0*/  @!P4 HFMA2.BF16_V2 R63, -RZ.H0_H0, RZ.H0_H0, -R95.H0_H0 ;  /* 0x200000ffff3fc231 */ /* 0x000fe2000034095f */
[----:B------:R-:W-:Y:S02]  /*79f0*/  LOP3.LUT R10, R9, R218, R10, 0x96, !PT ;  /* 0x000000da090a7212 */ /* 0x000fe400078e960a */
[----:B------:R-:W-:Y:S01]  /*7a00*/  LOP3.LUT R8, R7, R222, R8, 0x96, !PT ;  /* 0x000000de07087212 */ /* 0x000fe200078e9608 */
[----:B------:R-:W-:Y:S01]  /*7a10*/  IMAD.MOV.U32 R31, RZ, RZ, R92 ;  /* 0x000000ffff1f7224 */ /* 0x000fe200078e005c */
[----:B------:R-:W-:Y:S02]  /*7a20*/  PRMT R92, R90, 0x5410, R95 ;  /* 0x000054105a5c7816 */ /* 0x000fe4000000005f */
[----:B------:R-:W-:Y:S02]  /*7a30*/  LOP3.LUT R9, R8, 0xff, RZ, 0xc0, !PT ;  /* 0x000000ff08097812 */ /* 0x000fe400078ec0ff */
[----:B------:R-:W-:Y:S02]  /*7a40*/  @!P4 PRMT R95, R63, 0x5410, RZ ;  /* 0x000054103f5fc816 */ /* 0x000fe400000000ff */
[----:B------:R-:W-:-:S02]  /*7a50*/  ISETP.GE.U32.AND P4, PT, R199, R9, PT ;  /* 0x00000009c700720c */ /* 0x000fc40003f86070 */
[----:B------:R-:W-:Y:S01]  /*7a60*/  LOP3.LUT R9, R8, 0xffff, RZ, 0xc0, !PT ;  /* 0x0000ffff08097812 */ /* 0x000fe200078ec0ff */
[----:B------:R-:W-:-:S03]  /*7a70*/  @!P3 HFMA2.BF16_V2 R70, -RZ.H0_H0, RZ.H0_H0, -R152.H0_H0 ;  /* 0x200000ffff46b231 */ /* 0x000fc60000340998 */
[----:B------:R-:W-:Y:S02]  /*7a80*/  SHF.R.U32.HI R9, RZ, 0x8, R9 ;  /* 0x00000008ff097819 */ /* 0x000fe40000011609 */
[----:B------:R-:W-:Y:S02]  /*7a90*/  PRMT R201, R152, 0x5410, R89 ;  /* 0x0000541098c97816 */ /* 0x000fe40000000059 */
[----:B------:R-:W-:Y:S01]  /*7aa0*/  LOP3.LUT R9, R9, 0xffff, RZ, 0xc0, !PT ;  /* 0x0000ffff09097812 */ /* 0x000fe200078ec0ff */
[----:B------:R-:W-:Y:S01]  /*7ab0*/  @!P0 HFMA2.BF16_V2 R64, -RZ.H0_H0, RZ.H0_H0, -R88.H0_H0 ;  /* 0x200000ffff408231 */ /* 0x000fe20000340958 */
[----:B------:R-:W-:Y:S02]  /*7ac0*/  @!P3 PRMT R152, R70, 0x5410, RZ ;  /* 0x000054104698b816 */ /* 0x000fe400000000ff */
[----:B------:R-:W-:Y:S02]  /*7ad0*/  ISETP.GE.U32.AND P3, PT, R199, R9, PT ;  /* 0x00000009c700720c */ /* 0x000fe40003f66070 */
[----:B------:R-:W-:-:S02]  /*7ae0*/  SHF.R.U32.HI R9, RZ, 0x10, R8 ;  /* 0x00000010ff097819 */ /* 0x000fc40000011608 */
[----:B------:R-:W-:Y:S01]  /*7af0*/  SHF.R.U32.HI R8, RZ, 0x18, R8 ;  /* 0x00000018ff087819 */ /* 0x000fe20000011608 */
[----:B------:R-:W-:Y:S01]  /*7b00*/  @!P2 HFMA2.BF16_V2 R69, -RZ.H0_H0, RZ.H0_H0, -R89.H0_H0 ;  /* 0x200000ffff45a231 */ /* 0x000fe20000340959 */
[----:B------:R-:W-:Y:S02]  /*7b10*/  PRMT R170, R151, 0x5410, R88 ;  /* 0x0000541097aa7816 */ /* 0x000fe40000000058 */
[----:B------:R-:W-:Y:S02]  /*7b20*/  @!P0 PRMT R88, R64, 0x5410, RZ ;  /* 0x0000541040588816 */ /* 0x000fe400000000ff */
[----:B------:R-:W-:Y:S02]  /*7b30*/  ISETP.GE.U32.AND P0, PT, R199, R8, PT ;  /* 0x00000008c700720c */ /* 0x000fe40003f06070 */
[----:B------:R-:W-:Y:S02]  /*7b40*/  LOP3.LUT R8, R6, 0xff, RZ, 0xc0, !PT ;  /* 0x000000ff06087812 */ /* 0x000fe400078ec0ff */
[----:B------:R-:W-:-:S02]  /*7b50*/  @!P2 PRMT R89, R69, 0x5410, RZ ;  /* 0x000054104559a816 */ /* 0x000fc400000000ff */
[----:B------:R-:W-:Y:S02]  /*7b60*/  F2FP.BF16.F32.PACK_AB R35, R17, R22 ;  /* 0x000000161123723e */ /* 0x000fe400000010ff */
[----:B------:R-:W-:Y:S01]  /*7b70*/  ISETP.GE.U32.AND P2, PT, R199, R8, PT ;  /* 0x00000008c700720c */ /* 0x000fe20003f46070 */
[----:B------:R-:W1:Y:S01]  /*7b80*/  MUFU.EX2 R22, R121 ;  /* 0x0000007900167308 */ /* 0x000e620000000800 */
[----:B------:R-:W-:Y:S01]  /*7b90*/  SHF.R.U32.HI R8, RZ, 0x10, R6 ;  /* 0x00000010ff087819 */ /* 0x000fe20000011606 */
[----:B------:R-:W-:Y:S01]  /*7ba0*/  @!P6 HFMA2.BF16_V2 R68, -RZ.H0_H0, RZ.H0_H0, -R96.H0_H0 ;  /* 0x200000ffff44e231 */ /* 0x000fe20000340960 */
[----:B------:R-:W-:Y:S01]  /*7bb0*/  F2FP.BF16.F32.PACK_AB R21, R21, R23 ;  /* 0x000000171515723e */ /* 0x000fe200000010ff */
[----:B------:R-:W-:Y:S01]  /*7bc0*/  @!P1 HFMA2.BF16_V2 R67, -RZ.H0_H0, RZ.H0_H0, -R151.H0_H0 ;  /* 0x200000ffff439231 */ /* 0x000fe20000340997 */
[----:B------:R-:W-:-:S03]  /*7bd0*/  LOP3.LUT R11, R6, 0xffff, RZ, 0xc0, !PT ;  /* 0x0000ffff060b7812 */ /* 0x000fc600078ec0ff */
[----:B------:R-:W2:Y:S01]  /*7be0*/  MUFU.EX2 R23, R115 ;  /* 0x0000007300177308 */ /* 0x000ea20000000800 */
[----:B------:R-:W-:Y:S02]  /*7bf0*/  SHF.R.U32.HI R6, RZ, 0x18, R6 ;  /* 0x00000018ff067819 */ /* 0x000fe40000011606 */
[----:B------:R-:W-:-:S05]  /*7c00*/  LOP3.LUT R7, R8, 0xff, RZ, 0xc0, !PT ;  /* 0x000000ff08077812 */ /* 0x000fca00078ec0ff */
[----:B------:R-:W3:Y:S01]  /*7c10*/  MUFU.EX2 R17, R120 ;  /* 0x0000007800117308 */ /* 0x000ee20000000800 */
[----:B------:R-:W-:Y:S01]  /*7c20*/  @!P6 PRMT R96, R68, 0x5410, RZ ;  /* 0x000054104460e816 */ /* 0x000fe200000000ff */
[----:B------:R-:W-:Y:S01]  /*7c30*/  @!P5 HFMA2.BF16_V2 R65, -RZ.H0_H0, RZ.H0_H0, -R90.H0_H0 ;  /* 0x200000ffff41d231 */ /* 0x000fe2000034095a */
[----:B------:R-:W-:Y:S02]  /*7c40*/  @!P1 PRMT R151, R67, 0x5410, RZ ;  /* 0x0000541043979816 */ /* 0x000fe400000000ff */
[C---:B------:R-:W-:Y:S02]  /*7c50*/  ISETP.GE.U32.AND P1, PT, R199.reuse, R6, PT ;  /* 0x00000006c700720c */ /* 0x040fe40003f26070 */
[----:B------:R-:W-:Y:S01]  /*7c60*/  ISETP.GE.U32.AND P6, PT, R199, R7, PT ;  /* 0x00000007c700720c */ /* 0x000fe20003fc6070 */
[----:B------:R-:W-:Y:S01]  /*7c70*/  IMAD.WIDE.U32 R6, R10, -0x2daee0ad, RZ ;  /* 0xd2511f530a067825 */ /* 0x000fe200078e00ff */
[----:B------:R-:W-:Y:S02]  /*7c80*/  LOP3.LUT R9, R9, 0xff, RZ, 0xc0, !PT ;  /* 0x000000ff09097812 */ /* 0x000fe400078ec0ff */
[----:B------:R-:W-:-:S02]  /*7c90*/  @!P5 PRMT R90, R65, 0x5410, RZ ;  /* 0x00005410415ad816 */ /* 0x000fc400000000ff */
[----:B------:R-:W-:Y:S02]  /*7ca0*/  F2FP.BF16.F32.PACK_AB R19, R19, R16 ;  /* 0x000000101313723e */ /* 0x000fe400000010ff */
[----:B------:R-:W-:Y:S02]  /*7cb0*/  ISETP.GE.U32.AND P5, PT, R199, R9, PT ;  /* 0x00000009c700720c */ /* 0x000fe40003fa6070 */
[----:B------:R-:W-:Y:S02]  /*7cc0*/  LOP3.LUT R8, R7, R223, R12, 0x96, !PT ;  /* 0x000000df07087212 */ /* 0x000fe400078e960c */
[C---:B------:R-:W-:Y:S02]  /*7cd0*/  LOP3.LUT R10, R6.reuse, 0xff, RZ, 0xc0, !PT ;  /* 0x000000ff060a7812 */ /* 0x040fe400078ec0ff */
[----:B------:R-:W-:Y:S02]  /*7ce0*/  LOP3.LUT R16, R6, 0xffff, RZ, 0xc0, !PT ;  /* 0x0000ffff06107812 */ /* 0x000fe400078ec0ff */
[----:B------:R-:W-:-:S02]  /*7cf0*/  SHF.R.U32.HI R12, RZ, 0x10, R6 ;  /* 0x00000010ff0c7819 */ /* 0x000fc40000011606 */
[----:B------:R-:W-:Y:S01]  /*7d00*/  SHF.R.U32.HI R9, RZ, 0x18, R6 ;  /* 0x00000018ff097819 */ /* 0x000fe20000011606 */
[----:B-1----:R-:W-:Y:S01]  /*7d10*/  FADD.FTZ R6, R22, R14 ;  /* 0x0000000e16067221 */ /* 0x002fe20000010000 */
[----:B------:R-:W-:Y:S01]  /*7d20*/  PRMT R150, R19, 0x7610, R150 ;  /* 0x0000761013967816 */ /* 0x000fe20000000096 */
[----:B--2---:R-:W-:Y:S02]  /*7d30*/  FADD.FTZ R7, R23, R15 ;  /* 0x0000000f17077221 */ /* 0x004fe40000010000 */
[----:B---3--:R-:W-:Y:S01]  /*7d40*/  FADD.FTZ R15, R17, R6 ;  /* 0x00000006110f7221 */ /* 0x008fe20000010000 */
[----:B------:R-:W-:Y:S01]  /*7d50*/  SHF.R.U32.HI R6, RZ, 0x8, R11 ;  /* 0x00000008ff067819 */ /* 0x000fe2000001160b */
[----:B------:R-:W-:Y:S01]  /*7d60*/  @!P4 HFMA2.BF16_V2 R72, -RZ.H0_H0, RZ.H0_H0, -R150.H0_H0 ;  /* 0x200000ffff48c231 */ /* 0x000fe20000340996 */
[----:B------:R-:W-:Y:S02]  /*7d70*/  PRMT R149, R19, 0x7632, R149 ;  /* 0x0000763213957816 */ /* 0x000fe40000000095 */
[----:B------:R-:W-:-:S02]  /*7d80*/  LOP3.LUT R6, R6, 0xffff, RZ, 0xc0, !PT ;  /* 0x0000ffff06067812 */ /* 0x000fc400078ec0ff */
[----:B------:R-:W-:Y:S02]  /*7d90*/  PRMT R208, R150, 0x5410, R149 ;  /* 0x0000541096d07816 */ /* 0x000fe40000000095 */
[----:B------:R-:W-:Y:S02]  /*7da0*/  PRMT R147, R18, 0x7610, R147 ;  /* 0x0000761012937816 */ /* 0x000fe40000000093 */
[----:B------:R-:W-:Y:S02]  /*7db0*/  @!P4 PRMT R150, R72, 0x5410, RZ ;  /* 0x000054104896c816 */ /* 0x000fe400000000ff */
[----:B------:R-:W-:Y:S02]  /*7dc0*/  ISETP.GE.U32.AND P4, PT, R199, R6, PT ;  /* 0x00000006c700720c */ /* 0x000fe40003f86070 */
[----:B------:R-:W-:Y:S01]  /*7dd0*/  SHF.R.U32.HI R6, RZ, 0x10, R8 ;  /* 0x00000010ff067819 */ /* 0x000fe20000011608 */
[----:B------:R-:W-:Y:S01]  /*7de0*/  @!P5 HFMA2.BF16_V2 R74, -RZ.H0_H0, RZ.H0_H0, -R147.H0_H0 ;  /* 0x200000ffff4ad231 */ /* 0x000fe20000340993 */
[----:B------:R-:W-:-:S02]  /*7df0*/  PRMT R148, R18, 0x7632, R148 ;  /* 0x0000763212947816 */ /* 0x000fc40000000094 */
[----:B------:R-:W-:Y:S02]  /*7e00*/  PRMT R146, R21, 0x7610, R146 ;  /* 0x0000761015927816 */ /* 0x000fe40000000092 */
[----:B------:R-:W-:Y:S02]  /*7e10*/  LOP3.LUT R6, R6, 0xff, RZ, 0xc0, !PT ;  /* 0x000000ff06067812 */ /* 0x000fe400078ec0ff */
[----:B------:R-:W-:Y:S01]  /*7e20*/  PRMT R225, R147, 0x5410, R148 ;  /* 0x0000541093e17816 */ /* 0x000fe20000000094 */
[----:B------:R-:W-:Y:S01]  /*7e30*/  @!P2 HFMA2.BF16_V2 R77, -RZ.H0_H0, RZ.H0_H0, -R146.H0_H0 ;  /* 0x200000ffff4da231 */ /* 0x000fe20000340992 */
[----:B------:R-:W-:Y:S01]  /*7e40*/  @!P5 PRMT R147, R74, 0x5410, RZ ;  /* 0x000054104a93d816 */ /* 0x000fe200000000ff */
[----:B------:R-:W1:Y:S01]  /*7e50*/  MUFU.EX2 R13, R113 ;  /* 0x00000071000d7308 */ /* 0x000e620000000800 */
[----:B------:R-:W-:Y:S02]  /*7e60*/  PRMT R145, R21, 0x7632, R145 ;  /* 0x0000763215917816 */ /* 0x000fe40000000091 */
[----:B------:R-:W-:-:S02]  /*7e70*/  ISETP.GE.U32.AND P5, PT, R199, R6, PT ;  /* 0x00000006c700720c */ /* 0x000fc40003fa6070 */
[----:B------:R-:W-:Y:S01]  /*7e80*/  LOP3.LUT R6, R8, 0xff, RZ, 0xc0, !PT ;  /* 0x000000ff08067812 */ /* 0x000fe200078ec0ff */
[----:B------:R-:W-:Y:S01]  /*7e90*/  @!P4 HFMA2.BF16_V2 R78, -RZ.H0_H0, RZ.H0_H0, -R145.H0_H0 ;  /* 0x200000ffff4ec231 */ /* 0x000fe20000340991 */
[----:B------:R-:W-:Y:S02]  /*7ea0*/  PRMT R250, R146, 0x5410, R145 ;  /* 0x0000541092fa7816 */ /* 0x000fe40000000091 */
[----:B------:R-:W-:Y:S02]  /*7eb0*/  @!P2 PRMT R146, R77, 0x5410, RZ ;  /* 0x000054104d92a816 */ /* 0x000fe400000000ff */
[----:B------:R-:W-:Y:S02]  /*7ec0*/  PRMT R144, R20, 0x7632, R144 ;  /* 0x0000763214907816 */ /* 0x000fe40000000090 */
[----:B------:R-:W-:Y:S02]  /*7ed0*/  ISETP.GE.U32.AND P2, PT, R199, R6, PT ;  /* 0x00000006c700720c */ /* 0x000fe40003f46070 */
[----:B------:R-:W-:Y:S01]  /*7ee0*/  SHF.R.U32.HI R6, RZ, 0x18, R8 ;  /* 0x00000018ff067819 */ /* 0x000fe20000011608 */
[----:B------:R-:W-:Y:S01]  /*7ef0*/  @!P1 HFMA2.BF16_V2 R80, -RZ.H0_H0, RZ.H0_H0, -R144.H0_H0 ;  /* 0x200000ffff509231 */ /* 0x000fe20000340990 */
[----:B------:R-:W-:-:S02]  /*7f00*/  @!P4 PRMT R145, R78, 0x5410, RZ ;  /* 0x000054104e91c816 */ /* 0x000fc400000000ff */
[----:B------:R-:W-:Y:S02]  /*7f10*/  PRMT R143, R20, 0x7610, R143 ;  /* 0x00007610148f7816 */ /* 0x000fe4000000008f */
[----:B------:R-:W-:Y:S02]  /*7f20*/  ISETP.GE.U32.AND P4, PT, R199, R6, PT ;  /* 0x00000006c700720c */ /* 0x000fe40003f86070 */
[----:B------:R-:W-:Y:S02]  /*7f30*/  LOP3.LUT R6, R12, 0xff, RZ, 0xc0, !PT ;  /* 0x000000ff0c067812 */ /* 0x000fe400078ec0ff */
[----:B------:R-:W-:Y:S02]  /*7f40*/  F2FP.BF16.F32.PACK_AB R14, R17, R22 ;  /* 0x00000016110e723e */ /* 0x000fe400000010ff */
[----:B------:R-:W-:Y:S01]  /*7f50*/  LOP3.LUT R8, R8, 0xffff, RZ, 0xc0, !PT ;  /* 0x0000ffff08087812 */ /* 0x000fe200078ec0ff */
[----:B------:R-:W2:Y:S01]  /*7f60*/  MUFU.EX2 R17, R110 ;  /* 0x0000006e00117308 */ /* 0x000ea20000000800 */
[----:B------:R-:W-:Y:S01]  /*7f70*/  PRMT R169, R143, 0x5410, R144 ;  /* 0x000054108fa97816 */ /* 0x000fe20000000090 */
[----:B------:R-:W-:Y:S01]  /*7f80*/  @!P3 HFMA2.BF16_V2 R73, -RZ.H0_H0, RZ.H0_H0, -R149.H0_H0 ;  /* 0x200000ffff49b231 */ /* 0x000fe20000340995 */
[----:B------:R-:W-:-:S02]  /*7f90*/  @!P1 PRMT R144, R80, 0x5410, RZ ;  /* 0x0000541050909816 */ /* 0x000fc400000000ff */
[----:B------:R-:W-:Y:S01]  /*7fa0*/  ISETP.GE.U32.AND P1, PT, R199, R6, PT ;  /* 0x00000006c700720c */ /* 0x000fe20003f26070 */
[C---:B-1----:R-:W-:Y:S01]  /*7fb0*/  FADD.FTZ R7, R13.reuse, R7 ;  /* 0x000000070d077221 */ /* 0x042fe20000010000 */
[----:B------:R-:W-:Y:S01]  /*7fc0*/  SHF.R.U32.HI R6, RZ, 0x8, R8 ;  /* 0x00000008ff067819 */ /* 0x000fe20000011608 */
[----:B------:R-:W1:Y:S01]  /*7fd0*/  MUFU.EX2 R11, R101 ;  /* 0x00000065000b7308 */ /* 0x000e620000000800 */
[----:B------:R-:W-:Y:S01]  /*7fe0*/  F2FP.BF16.F32.PACK_AB R13, R13, R23 ;  /* 0x000000170d0d723e */ /* 0x000fe200000010ff */
[----:B------:R-:W-:Y:S01]  /*7ff0*/  @!P6 HFMA2.BF16_V2 R81, -RZ.H0_H0, RZ.H0_H0, -R143.H0_H0 ;  /* 0x200000ffff51e231 */ /* 0x000fe2000034098f */
[----:B------:R-:W-:Y:S02]  /*8000*/  @!P3 PRMT R149, R73, 0x5410, RZ ;  /* 0x000054104995b816 */ /* 0x000fe400000000ff */
[----:B------:R-:W-:-:S03]  /*8010*/  ISETP.GE.U32.AND P3, PT, R199, R10, PT ;  /* 0x0000000ac700720c */ /* 0x000fc60003f66070 */
[----:B------:R-:W3:Y:S01]  /*8020*/  MUFU.EX2 R12, R114 ;  /* 0x00000072000c7308 */ /* 0x000ee20000000800 */
[----:B------:R-:W-:Y:S02]  /*8030*/  LOP3.LUT R6, R6, 0xffff, RZ, 0xc0, !PT ;  /* 0x0000ffff06067812 */ /* 0x000fe400078ec0ff */
[----:B------:R-:W-:Y:S02]  /*8040*/  PRMT R140, R13, 0x7610, R140 ;  /* 0x000076100d8c7816 */ /* 0x000fe4000000008c */
[----:B------:R-:W-:-:S03]  /*8050*/  @!P6 PRMT R143, R81, 0x5410, RZ ;  /* 0x00005410518fe816 */ /* 0x000fc600000000ff */
[----:B------:R-:W4:Y:S01]  /*8060*/  MUFU.EX2 R10, R111 ;  /* 0x0000006f000a7308 */ /* 0x000f220000000800 */
[----:B------:R-:W-:Y:S01]  /*8070*/  ISETP.GE.U32.AND P6, PT, R199, R6, PT ;  /* 0x00000006c700720c */ /* 0x000fe20003fc6070 */
[----:B------:R-:W-:Y:S01]  /*8080*/  IMAD.MOV.U32 R30, RZ, RZ, R24 ;  /* 0x000000ffff1e7224 */ /* 0x000fe200078e0018 */
[----:B------:R-:W-:Y:S01]  /*8090*/  SHF.R.U32.HI R6, RZ, 0x8, R16 ;  /* 0x00000008ff067819 */ /* 0x000fe20000011610 */
[----:B------:R-:W-:Y:S02]  /*80a0*/  @!P0 HFMA2.BF16_V2 R75, -RZ.H0_H0, RZ.H0_H0, -R148.H0_H0 ;  /* 0x200000ffff4b8231 */ /* 0x000fe40000340994 */
[----:B------:R-:W-:Y:S02]  /*80b0*/  @!P2 HFMA2.BF16_V2 R82, -RZ.H0_H0, RZ.H0_H0, -R140.H0_H0 ;  /* 0x200000ffff52a231 */ /* 0x000fe4000034098c */
[----:B------:R3:W-:Y:S01]  /*80c0*/  MUFU.EX2 R24, R137 ;  /* 0x0000008900187308 */ /* 0x0007e20000000800 */
[----:B------:R-:W-:Y:S01]  /*80d0*/  LOP3.LUT R6, R6, 0xffff, RZ, 0xc0, !PT ;  /* 0x0000ffff06067812 */ /* 0x000fe200078ec0ff */
[----:B--2---:R-:W-:Y:S01]  /*80e0*/  FADD.FTZ R7, R17, R7 ;  /* 0x0000000711077221 */ /* 0x004fe20000010000 */
[----:B------:R-:W-:-:S02]  /*80f0*/  @!P0 PRMT R148, R75, 0x5410, RZ ;  /* 0x000054104b948816 */ /* 0x000fc400000000ff */
[----:B------:R-:W-:Y:S01]  /*8100*/  ISETP.GE.U32.AND P0, PT, R199, R9, PT ;  /* 0x00000009c700720c */ /* 0x000fe20003f06070 */
[C---:B-1----:R-:W-:Y:S01]  /*8110*/  FADD.FTZ R9, R11.reuse, R7 ;  /* 0x000000070b097221 */ /* 0x042fe20000010000 */
[----:B------:R-:W-:Y:S02]  /*8120*/  F2FP.BF16.F32.PACK_AB R7, R11, R17 ;  /* 0x000000110b07723e */ /* 0x000fe400000010ff */
[----:B---3--:R-:W-:-:S04]  /*8130*/  PRMT R137, R13, 0x7632, R137 ;  /* 0x000076320d897816 */ /* 0x008fc80000000089 */
[----:B------:R-:W-:Y:S02]  /*8140*/  PRMT R191, R140, 0x5410, R137 ;  /* 0x000054108cbf7816 */ /* 0x000fe40000000089 */
[----:B------:R-:W-:Y:S02]  /*8150*/  @!P2 PRMT R140, R82, 0x5410, RZ ;  /* 0x00005410528ca816 */ /* 0x000fe400000000ff */
[----:B------:R-:W-:Y:S01]  /*8160*/  ISETP.GE.U32.AND P2, PT, R199, R6, PT ;  /* 0x00000006c700720c */ /* 0x000fe20003f46070 */
[----:B------:R-:W-:Y:S01]  /*8170*/  FADD.FTZ R6, R12, R15 ;  /* 0x0000000f0c067221 */ /* 0x000fe20000010000 */
[----:B------:R-:W1:Y:S03]  /*8180*/  MUFU.EX2 R11, R76 ;  /* 0x0000004c000b7308 */ /* 0x000e660000000800 */
[C---:B----4-:R-:W-:Y:S01]  /*8190*/  FADD.FTZ R8, R10.reuse, R6 ;  /* 0x000000060a087221 */ /* 0x050fe20000010000 */
[----:B------:R-:W-:-:S04]  /*81a0*/  F2FP.BF16.F32.PACK_AB R6, R10, R12 ;  /* 0x0000000c0a06723e */ /* 0x000fc800000010ff */
[----:B------:R-:W2:Y:S08]  /*81b0*/  MUFU.EX2 R10, R79 ;  /* 0x0000004f000a7308 */ /* 0x000eb00000000800 */
[----:B------:R-:W3:Y:S08]  /*81c0*/  MUFU.EX2 R23, R131 ;  /* 0x0000008300177308 */ /* 0x000ef00000000800 */
[----:B------:R-:W4:Y:S01]  /*81d0*/  MUFU.EX2 R18, R102 ;  /* 0x0000006600127308 */ /* 0x000f220000000800 */
[----:B------:R-:W-:-:S07]  /*81e0*/  PRMT R135, R7, 0x7610, R135 ;  /* 0x0000761007877816 */ /* 0x000fce0000000087 */
[----:B------:R-:W4:Y:S01]  /*81f0*/  MUFU.EX2 R19, R138 ;  /* 0x0000008a00137308 */ /* 0x000f220000000800 */
[----:B------:R-:W-:-:S07]  /*8200*/  PRMT R142, R7, 0x7632, R142 ;  /* 0x00007632078e7816 */ /* 0x000fce000000008e */
[----:B------:R-:W4:Y:S01]  /*8210*/  MUFU.EX2 R20, R106 ;  /* 0x0000006a00147308 */ /* 0x000f220000000800 */
[----:B------:R-:W-:Y:S01]  /*8220*/  PRMT R141, R6, 0x7610, R141 ;  /* 0x00007610068d7816 */ /* 0x000fe2000000008d */
[----:B-1----:R-:W-:-:S06]  /*8230*/  FADD.FTZ R7, R11, R25 ;  /* 0x000000190b077221 */ /* 0x002fcc0000010000 */
[----:B------:R1:W4:Y:S08]  /*8240*/  MUFU.EX2 R17, R139 ;  /* 0x0000008b00117308 */ /* 0x0003300000000800 */
[----:B------:R-:W4:Y:S01]  /*8250*/  MUFU.EX2 R22, R112 ;  /* 0x0000007000167308 */ /* 0x000f220000000800 */
[----:B--2---:R-:W-:-:S07]  /*8260*/  FADD.FTZ R32, R10, R7 ;  /* 0x000000070a207221 */ /* 0x004fce0000010000 */
[----:B------:R-:W2:Y:S01]  /*8270*/  MUFU.EX2 R13, R104 ;  /* 0x00000068000d7308 */ /* 0x000ea20000000800 */
[----:B-1----:R-:W-:Y:S01]  /*8280*/  PRMT R139, R6, 0x7632, R139 ;  /* 0x00007632068b7816 */ /* 0x002fe2000000008b */
[----:B------:R-:W-:Y:S01]  /*8290*/  FADD.FTZ R6, R24, R28 ;  /* 0x0000001c18067221 */ /* 0x000fe20000010000 */
[----:B------:R-:W-:-:S05]  /*82a0*/  F2FP.BF16.F32.PACK_AB R72, R10, R11 ;  /* 0x0000000b0a48723e */ /* 0x000fca00000010ff */
[----:B------:R-:W1:Y:S01]  /*82b0*/  MUFU.EX2 R21, R124 ;  /* 0x0000007c00157308 */ /* 0x000e620000000800 */
[----:B---3--:R-:W-:Y:S01]  /*82c0*/  FADD.FTZ R6, R23, R6 ;  /* 0x0000000617067221 */ /* 0x008fe20000010000 */
[----:B----4-:R-:W-:-:S06]  /*82d0*/  FADD.FTZ R7, R18, R9 ;  /* 0x0000000912077221 */ /* 0x010fcc0000010000 */
[----:B------:R-:W3:Y:S01]  /*82e0*/  MUFU.EX2 R12, R103 ;  /* 0x00000067000c7308 */ /* 0x000ee20000000800 */
[----:B------:R-:W-:Y:S01]  /*82f0*/  FADD.FTZ R6, R19, R6 ;  /* 0x0000000613067221 */ /* 0x000fe20000010000 */
[----:B------:R-:W-:-:S06]  /*8300*/  FADD.FTZ R7, R20, R7 ;  /* 0x0000000714077221 */ /* 0x000fcc0000010000 */
[----:B------:R-:W4:Y:S01]  /*8310*/  MUFU.EX2 R10, R105 ;  /* 0x00000069000a7308 */ /* 0x000f220000000800 */
[----:B------:R-:W-:Y:S02]  /*8320*/  IMAD.MOV.U32 R28, RZ, RZ, R31 ;  /* 0x000000ffff1c7224 */ /* 0x000fe400078e001f */
[----:B------:R-:W-:Y:S01]  /*8330*/  FADD.FTZ R31, R17, R6 ;  /* 0x00000006111f7221 */ /* 0x000fe20000010000 */
[----:B------:R-:W-:-:S04]  /*8340*/  FADD.FTZ R7, R22, R7 ;  /* 0x0000000716077221 */ /* 0x000fc80000010000 */
[----:B------:R-:W4:Y:S01]  /*8350*/  MUFU.EX2 R9, R122 ;  /* 0x0000007a00097308 */ /* 0x000f220000000800 */
[----:B--2---:R-:W-:Y:S01]  /*8360*/  FADD.FTZ R6, R13, R8 ;  /* 0x000000080d067221 */ /* 0x004fe20000010000 */
[----:B-1----:R-:W-:Y:S01]  /*8370*/  FADD.FTZ R15, R21, R7 ;  /* 0x00000007150f7221 */ /* 0x002fe20000010000 */
[----:B------:R-:W-:Y:S02]  /*8380*/  VIADD R7, R71, 0x2 ;  /* 0x0000000247077836 */ /* 0x000fe40000000000 */
[----:B---3--:R-:W-:Y:S01]  /*8390*/  FADD.FTZ R6, R12, R6 ;  /* 0x000000060c067221 */ /* 0x008fe20000010000 */
[----:B------:R-:W-:Y:S02]  /*83a0*/  IMAD.MOV.U32 R16, RZ, RZ, R156 ;  /* 0x000000ffff107224 */ /* 0x000fe400078e009c */
[----:B------:R-:W-:Y:S01]  /*83b0*/  LOP3.LUT R156, R193, R7, RZ, 0x3c, !PT ;  /* 0x00000007c19c7212 */ /* 0x000fe200078e3cff */
[----:B----4-:R-:W-:Y:S01]  /*83c0*/  FADD.FTZ R6, R10, R6 ;  /* 0x000000060a067221 */ /* 0x010fe20000010000 */
[C---:B------:R-:W-:Y:S01]  /*83d0*/  PRMT R136, R14.reuse, 0x7610, R136 ;  /* 0x000076100e887816 */ /* 0x040fe20000000088 */
[----:B------:R-:W-:Y:S01]  /*83e0*/  @!P0 HFMA2.BF16_V2 R86, -RZ.H0_H0, RZ.H0_H0, -R139.H0_H0 ;  /* 0x200000ffff568231 */ /* 0x000fe2000034098b */
[----:B------:R-:W-:-:S02]  /*83f0*/  PRMT R138, R14, 0x7632, R138 ;  /* 0x000076320e8a7816 */ /* 0x000fc4000000008a */
[----:B------:R-:W-:Y:S01]  /*8400*/  PRMT R227, R141, 0x5410, R139 ;  /* 0x000054108de37816 */ /* 0x000fe2000000008b */
[----:B------:R-:W-:Y:S01]  /*8410*/  FADD.FTZ R14, R9, R6 ;  /* 0x00000006090e7221 */ /* 0x000fe20000010000 */
[----:B------:R-:W-:Y:S02]  /*8420*/  LOP3.LUT R6, R156, R129, RZ, 0x3c, !PT ;  /* 0x000000819c067212 */ /* 0x000fe400078e3cff */
[----:B------:R-:W-:Y:S02]  /*8430*/  @!P0 PRMT R139, R86, 0x5410, RZ ;  /* 0x00005410568b8816 */ /* 0x000fe400000000ff */
[----:B------:R-:W-:Y:S01]  /*8440*/  F2FP.BF16.F32.PACK_AB R86, R23, R24 ;  /* 0x000000181756723e */ /* 0x000fe200000010ff */
[----:B------:R-:W-:Y:S01]  /*8450*/  IMAD.WIDE.U32 R24, R6, -0x326172a9, RZ ;  /* 0xcd9e8d5706187825 */ /* 0x000fe200078e00ff */
[----:B------:R-:W-:-:S04]  /*8460*/  F2FP.BF16.F32.PACK_AB R69, R17, R19 ;  /* 0x000000131145723e */ /* 0x000fc800000010ff */
[----:B------:R-:W-:Y:S02]  /*8470*/  LOP3.LUT R6, R25, R215, R194, 0x96, !PT ;  /* 0x000000d719067212 */ /* 0x000fe400078e96c2 */
[----:B------:R-:W-:Y:S02]  /*8480*/  LOP3.LUT R8, R5, R214, R24, 0x96, !PT ;  /* 0x000000d605087212 */ /* 0x000fe400078e9618 */
[----:B------:R-:W-:Y:S01]  /*8490*/  F2FP.BF16.F32.PACK_AB R19, R9, R10 ;  /* 0x0000000a0913723e */ /* 0x000fe200000010ff */
[----:B------:R-:W-:Y:S01]  /*84a0*/  IMAD.WIDE.U32 R6, R6, -0x2daee0ad, RZ ;  /* 0xd2511f5306067825 */ /* 0x000fe200078e00ff */
[----:B------:R-:W-:-:S03]  /*84b0*/  F2FP.BF16.F32.PACK_AB R20, R20, R18 ;  /* 0x000000121414723e */ /* 0x000fc600000010ff */
[----:B------:R-:W-:Y:S01]  /*84c0*/  IMAD.WIDE.U32 R8, R8, -0x2daee0ad, RZ ;  /* 0xd2511f5308087825 */ /* 0x000fe200078e00ff */
[----:B------:R-:W-:Y:S02]  /*84d0*/  F2FP.BF16.F32.PACK_AB R18, R12, R13 ;  /* 0x0000000d0c12723e */ /* 0x000fe400000010ff */
[----:B------:R-:W-:Y:S02]  /*84e0*/  LOP3.LUT R12, R7, R216, R238, 0x96, !PT ;  /* 0x000000d8070c7212 */ /* 0x000fe400078e96ee */
[----:B------:R-:W-:-:S03]  /*84f0*/  LOP3.LUT R10, R9, R221, R6, 0x96, !PT ;  /* 0x000000dd090a7212 */ /* 0x000fc600078e9606 */
        /* <DEDUP_REMOVED lines=12> */
[----:B------:R-:W-:Y:S02]  /*85c0*/  LOP3.LUT R8, R7, R222, R8, 0x96, !PT ;  /* 0x000000de07087212 */ /* 0x000fe400078e9608 */
        /* <DEDUP_REMOVED lines=8> */
[----:B------:R-:W-:Y:S02]  /*8650*/  LOP3.LUT R9, R9, 0xffff, RZ, 0xc0, !PT ;  /* 0x0000ffff09097812 */ /* 0x000fe400078ec0ff */
[----:B------:R-:W-:Y:S02]  /*8660*/  @!P3 PRMT R135, R100, 0x5410, RZ ;  /* 0x000054106487b816 */ /* 0x000fe400000000ff */
[----:B------:R-:W-:Y:S02]  /*8670*/  ISETP.GE.U32.AND P3, PT, R199, R9, PT ;  /* 0x00000009c700720c */ /* 0x000fe40003f66070 */
[----:B------:R-:W-:-:S02]  /*8680*/  SHF.R.U32.HI R9, RZ, 0x10, R8 ;  /* 0x00000010ff097819 */ /* 0x000fc40000011608 */
[----:B------:R-:W-:Y:S01]  /*8690*/  SHF.R.U32.HI R8, RZ, 0x18, R8 ;  /* 0x00000018ff087819 */ /* 0x000fe20000011608 */
[----:B------:R-:W-:-:S03]  /*86a0*/  @!P2 HFMA2.BF16_V2 R99, -RZ.H0_H0, RZ.H0_H0, -R142.H0_H0 ;  /* 0x200000ffff63a231 */ /* 0x000fc6000034098e */
[----:B------:R-:W-:Y:S02]  /*86b0*/  ISETP.GE.U32.AND P0, PT, R199, R8, PT ;  /* 0x00000008c700720c */ /* 0x000fe40003f06070 */
[C---:B------:R-:W-:Y:S02]  /*86c0*/  LOP3.LUT R8, R6.reuse, 0xff, RZ, 0xc0, !PT ;  /* 0x000000ff06087812 */ /* 0x040fe400078ec0ff */
[----:B------:R-:W-:Y:S02]  /*86d0*/  @!P2 PRMT R142, R99, 0x5410, RZ ;  /* 0x00005410638ea816 */ /* 0x000fe400000000ff */
[----:B------:R-:W-:Y:S01]  /*86e0*/  ISETP.GE.U32.AND P2, PT, R199, R8, PT ;  /* 0x00000008c700720c */ /* 0x000fe20003f46070 */
[----:B------:R-:W1:Y:S01]  /*86f0*/  MUFU.EX2 R23, R133 ;  /* 0x0000008500177308 */ /* 0x000e620000000800 */
[----:B------:R-:W-:Y:S01]  /*8700*/  SHF.R.U32.HI R8, RZ, 0x10, R6 ;  /* 0x00000010ff087819 */ /* 0x000fe20000011606 */
[----:B------:R-:W-:Y:S01]  /*8710*/  @!P6 HFMA2.BF16_V2 R83, -RZ.H0_H0, RZ.H0_H0, -R137.H0_H0 ;  /* 0x200000ffff53e231 */ /* 0x000fe20000340989 */
[----:B------:R-:W-:Y:S01]  /*8720*/  F2FP.BF16.F32.PACK_AB R21, R21, R22 ;  /* 0x000000161515723e */ /* 0x000fe200000010ff */
[----:B------:R-:W-:Y:S01]  /*8730*/  @!P1 HFMA2.BF16_V2 R98, -RZ.H0_H0, RZ.H0_H0, -R141.H0_H0 ;  /* 0x200000ffff629231 */ /* 0x000fe2000034098d */
[----:B------:R-:W-:-:S02]  /*8740*/  LOP3.LUT R11, R6, 0xffff, RZ, 0xc0, !PT ;  /* 0x0000ffff060b7812 */ /* 0x000fc400078ec0ff */
[----:B------:R-:W-:Y:S01]  /*8750*/  SHF.R.U32.HI R6, RZ, 0x18, R6 ;  /* 0x00000018ff067819 */ /* 0x000fe20000011606 */
[----:B------:R-:W2:Y:S01]  /*8760*/  MUFU.EX2 R22, R132 ;  /* 0x0000008400167308 */ /* 0x000ea20000000800 */
[----:B------:R-:W-:Y:S01]  /*8770*/  LOP3.LUT R7, R8, 0xff, RZ, 0xc0, !PT ;  /* 0x000000ff08077812 */ /* 0x000fe200078ec0ff */
[----:B------:R-:W-:Y:S01]  /*8780*/  @!P5 HFMA2.BF16_V2 R85, -RZ.H0_H0, RZ.H0_H0, -R136.H0_H0 ;  /* 0x200000ffff55d231 */ /* 0x000fe20000340988 */
[----:B------:R-:W-:Y:S02]  /*8790*/  @!P6 PRMT R137, R83, 0x5410, RZ ;  /* 0x000054105389e816 */ /* 0x000fe400000000ff */
[----:B------:R-:W-:-:S03]  /*87a0*/  @!P1 PRMT R141, R98, 0x5410, RZ ;  /* 0x00005410628d9816 */ /* 0x000fc600000000ff */
[----:B------:R3:W4:Y:S01]  /*87b0*/  MUFU.EX2 R13, R174 ;  /* 0x000000ae000d7308 */ /* 0x0007220000000800 */
[C---:B------:R-:W-:Y:S02]  /*87c0*/  ISETP.GE.U32.AND P1, PT, R199.reuse, R6, PT ;  /* 0x00000006c700720c */ /* 0x040fe40003f26070 */
[----:B------:R-:W-:Y:S01]  /*87d0*/  ISETP.GE.U32.AND P6, PT, R199, R7, PT ;  /* 0x00000007c700720c */ /* 0x000fe20003fc6070 */
[----:B------:R-:W-:Y:S01]  /*87e0*/  IMAD.WIDE.U32 R6, R10, -0x2daee0ad, RZ ;  /* 0xd2511f530a067825 */ /* 0x000fe200078e00ff */
[----:B------:R-:W-:-:S03]  /*87f0*/  LOP3.LUT R9, R9, 0xff, RZ, 0xc0, !PT ;  /* 0x000000ff09097812 */ /* 0x000fc600078ec0ff */
[----:B------:R-:W4:Y:S01]  /*8800*/  MUFU.EX2 R17, R126 ;  /* 0x0000007e00117308 */ /* 0x000f220000000800 */
[----:B------:R-:W-:Y:S02]  /*8810*/  @!P5 PRMT R136, R85, 0x5410, RZ ;  /* 0x000054105588d816 */ /* 0x000fe400000000ff */
[----:B------:R-:W-:Y:S02]  /*8820*/  ISETP.GE.U32.AND P5, PT, R199, R9, PT ;  /* 0x00000009c700720c */ /* 0x000fe40003fa6070 */
[----:B------:R-:W-:Y:S02]  /*8830*/  LOP3.LUT R8, R7, R223, R12, 0x96, !PT ;  /* 0x000000df07087212 */ /* 0x000fe400078e960c */
[C---:B------:R-:W-:Y:S01]  /*8840*/  LOP3.LUT R10, R6.reuse, 0xff, RZ, 0xc0, !PT ;  /* 0x000000ff060a7812 */ /* 0x040fe200078ec0ff */
[----:B---3--:R-:W-:Y:S01]  /*8850*/  IMAD.MOV.U32 R174, RZ, RZ, R16 ;  /* 0x000000ffffae7224 */ /* 0x008fe200078e0010 */
[----:B------:R-:W-:Y:S02]  /*8860*/  LOP3.LUT R16, R6, 0xffff, RZ, 0xc0, !PT ;  /* 0x0000ffff06107812 */ /* 0x000fe400078ec0ff */
[----:B------:R-:W-:-:S02]  /*8870*/  SHF.R.U32.HI R12, RZ, 0x10, R6 ;  /* 0x00000010ff0c7819 */ /* 0x000fc40000011606 */
[----:B------:R-:W-:Y:S01]  /*8880*/  SHF.R.U32.HI R9, RZ, 0x18, R6 ;  /* 0x00000018ff097819 */ /* 0x000fe20000011606 */
[----:B------:R-:W-:Y:S02]  /*8890*/  IMAD.MOV.U32 R6, RZ, RZ, R205 ;  /* 0x000000ffff067224 */ /* 0x000fe400078e00cd */
[----:B-1----:R-:W-:Y:S02]  /*88a0*/  FADD.FTZ R7, R23, R15 ;  /* 0x0000000f17077221 */ /* 0x002fe40000010000 */
[----:B------:R-:W-:Y:S02]  /*88b0*/  IMAD.MOV.U32 R15, RZ, RZ, R6 ;  /* 0x000000ffff0f7224 */ /* 0x000fe400078e0006 */
[----:B--2---:R-:W-:Y:S01]  /*88c0*/  FADD.FTZ R6, R22, R14 ;  /* 0x0000000e16067221 */ /* 0x004fe20000010000 */
[C---:B----4-:R-:W-:Y:S01]  /*88d0*/  FADD.FTZ R7, R13.reuse, R7 ;  /* 0x000000070d077221 */ /* 0x050fe20000010000 */
[----:B------:R-:W-:Y:S01]  /*88e0*/  STL [R1+0x36c], R197 ;  /* 0x00036cc501007387 */ /* 0x000fe20000100800 */
[----:B------:R-:W-:Y:S01]  /*88f0*/  F2FP.BF16.F32.PACK_AB R13, R13, R23 ;  /* 0x000000170d0d723e */ /* 0x000fe200000010ff */
[----:B------:R-:W-:-:S02]  /*8900*/  IMAD.MOV.U32 R23, RZ, RZ, R15 ;  /* 0x000000ffff177224 */ /* 0x000fc400078e000f */
[C---:B------:R-:W-:Y:S01]  /*8910*/  FADD.FTZ R15, R17.reuse, R6 ;  /* 0x00000006110f7221 */ /* 0x040fe20000010000 */
[----:B------:R-:W-:Y:S01]  /*8920*/  STL.64 [R1+0x248], R194 ;  /* 0x000248c201007387 */ /* 0x000fe20000100a00 */
[----:B------:R-:W-:Y:S01]  /*8930*/  IMAD.MOV.U32 R6, RZ, RZ, R209 ;  /* 0x000000ffff067224 */ /* 0x000fe200078e00d1 */
[----:B------:R-:W-:Y:S02]  /*8940*/  F2FP.BF16.F32.PACK_AB R14, R17, R22 ;  /* 0x00000016110e723e */ /* 0x000fe400000010ff */
[----:B------:R-:W-:Y:S04]  /*8950*/  STL [R1+0x368], R196 ;  /* 0x000368c401007387 */ /* 0x000fe80000100800 */
[----:B------:R-:W2:Y:S04]  /*8960*/  LDL.LU R205, [R1+0x4a4] ;  /* 0x0004a40001cd7983 */ /* 0x000ea80000300800 */
[----:B------:R-:W3:Y:S04]  /*8970*/  LDL.LU R209, [R1+0x4a0] ;  /* 0x0004a00001d17983 */ /* 0x000ee80000300800 */
[----:B------:R-:W4:Y:S01]  /*8980*/  LDL.LU R17, [R1+0x198] ;  /* 0x0001980001117983 */ /* 0x000f220000300800 */
[----:B------:R-:W-:Y:S01]  /*8990*/  PRMT R126, R20, 0x7610, R126 ;  /* 0x00007610147e7816 */ /* 0x000fe2000000007e */
[----:B------:R-:W-:Y:S01]  /*89a0*/  IMAD.MOV.U32 R22, RZ, RZ, R6 ;  /* 0x000000ffff167224 */ /* 0x000fe200078e0006 */
[----:B------:R-:W-:-:S02]  /*89b0*/  SHF.R.U32.HI R6, RZ, 0x8, R11 ;  /* 0x00000008ff067819 */ /* 0x000fc4000001160b */
[----:B------:R-:W-:Y:S01]  /*89c0*/  PRMT R125, R20, 0x7632, R125 ;  /* 0x00007632147d7816 */ /* 0x000fe2000000007d */
[----:B------:R-:W-:Y:S01]  /*89d0*/  @!P4 HFMA2.BF16_V2 R107, -RZ.H0_H0, RZ.H0_H0, -R126.H0_H0 ;  /* 0x200000ffff6bc231 */ /* 0x000fe2000034097e */
[----:B------:R-:W-:Y:S01]  /*89e0*/  LOP3.LUT R6, R6, 0xffff, RZ, 0xc0, !PT ;  /* 0x0000ffff06067812 */ /* 0x000fe200078ec0ff */
[----:B------:R-:W-:Y:S02]  /*89f0*/  IMAD.MOV.U32 R11, RZ, RZ, R168 ;  /* 0x000000ffff0b7224 */ /* 0x000fe400078e00a8 */
[----:B------:R-:W-:Y:S01]  /*8a00*/  IMAD.MOV.U32 R20, RZ, RZ, R201 ;  /* 0x000000ffff147224 */ /* 0x000fe200078e00c9 */
[----:B------:R-:W-:Y:S01]  /*8a10*/  PRMT R201, R126, 0x5410, R125 ;  /* 0x000054107ec97816 */ /* 0x000fe2000000007d */
[----:B------:R-:W2:Y:S01]  /*8a20*/  LDL.LU R168, [R1+0x49c] ;  /* 0x00049c0001a87983 */ /* 0x000ea20000300800 */
[----:B------:R-:W-:Y:S02]  /*8a30*/  @!P4 PRMT R126, R107, 0x5410, RZ ;  /* 0x000054106b7ec816 */ /* 0x000fe400000000ff */
[----:B------:R-:W-:-:S02]  /*8a40*/  ISETP.GE.U32.AND P4, PT, R199, R6, PT ;  /* 0x00000006c700720c */ /* 0x000fc40003f86070 */
[C---:B------:R-:W-:Y:S02]  /*8a50*/  PRMT R122, R18.reuse, 0x7632, R122 ;  /* 0x00007632127a7816 */ /* 0x040fe4000000007a */
[----:B------:R-:W-:Y:S01]  /*8a60*/  PRMT R120, R18, 0x7610, R120 ;  /* 0x0000761012787816 */ /* 0x000fe20000000078 */
[----:B------:R-:W-:Y:S02]  /*8a70*/  IMAD.MOV.U32 R18, RZ, RZ, R11 ;  /* 0x000000ffff127224 */ /* 0x000fe400078e000b */
[----:B------:R1:W-:Y:S02]  /*8a80*/  MUFU.EX2 R11, R178 ;  /* 0x000000b2000b7308 */ /* 0x0003e40000000800 */
[----:B-1----:R-:W-:Y:S02]  /*8a90*/  IMAD.MOV.U32 R178, RZ, RZ, R228 ;  /* 0x000000ffffb27224 */ /* 0x002fe400078e00e4 */
[----:B----4-:R-:W-:-:S04]  /*8aa0*/  IMAD.MOV.U32 R6, RZ, RZ, R17 ;  /* 0x000000ffff067224 */ /* 0x010fc800078e0011 */
[----:B------:R1:W4:Y:S02]  /*8ab0*/  MUFU.EX2 R17, R176 ;  /* 0x000000b000117308 */ /* 0x0003240000000800 */
[----:B-1----:R-:W-:Y:S02]  /*8ac0*/  IMAD.MOV.U32 R176, RZ, RZ, R169 ;  /* 0x000000ffffb07224 */ /* 0x002fe400078e00a9 */
[----:B------:R-:W3:Y:S04]  /*8ad0*/  LDL.LU R169, [R1+0x498] ;  /* 0x0004980001a97983 */ /* 0x000ee80000300800 */
[----:B------:R-:W2:Y:S01]  /*8ae0*/  LDL.LU R228, [R1+0x494] ;  /* 0x0004940001e47983 */ /* 0x000ea20000300800 */
[----:B------:R-:W-:Y:S02]  /*8af0*/  @!P3 HFMA2.BF16_V2 R108, -RZ.H0_H0, RZ.H0_H0, -R125.H0_H0 ;  /* 0x200000ffff6cb231 */ /* 0x000fe4000034097d */
[----:B------:R-:W-:-:S03]  /*8b00*/  @!P0 HFMA2.BF16_V2 R109, -RZ.H0_H0, RZ.H0_H0, -R122.H0_H0 ;  /* 0x200000ffff6d8231 */ /* 0x000fc6000034097a */
[----:B------:R-:W-:Y:S02]  /*8b10*/  @!P3 PRMT R125, R108, 0x5410, RZ ;  /* 0x000054106c7db816 */ /* 0x000fe400000000ff */
[----:B------:R-:W-:Y:S02]  /*8b20*/  ISETP.GE.U32.AND P3, PT, R199, R10, PT ;  /* 0x0000000ac700720c */ /* 0x000fe40003f66070 */
[----:B------:R-:W-:Y:S02]  /*8b30*/  PRMT R10, R120, 0x5410, R122 ;  /* 0x00005410780a7816 */ /* 0x000fe4000000007a */
[----:B------:R-:W-:Y:S02]  /*8b40*/  @!P0 PRMT R122, R109, 0x5410, RZ ;  /* 0x000054106d7a8816 */ /* 0x000fe400000000ff */
[----:B------:R-:W-:Y:S01]  /*8b50*/  ISETP.GE.U32.AND P0, PT, R199, R9, PT ;  /* 0x00000009c700720c */ /* 0x000fe20003f06070 */
[----:B------:R-:W-:Y:S01]  /*8b60*/  IMAD.MOV.U32 R9, RZ, RZ, R6 ;  /* 0x000000ffff097224 */ /* 0x000fe200078e0006 */
[----:B------:R-:W-:Y:S01]  /*8b70*/  SHF.R.U32.HI R6, RZ, 0x10, R8 ;  /* 0x00000010ff067819 */ /* 0x000fe20000011608 */
[----:B------:R-:W-:-:S03]  /*8b80*/  @!P5 HFMA2.BF16_V2 R117, -RZ.H0_H0, RZ.H0_H0, -R120.H0_H0 ;  /* 0x200000ffff75d231 */ /* 0x000fc60000340978 */
[----:B------:R-:W-:Y:S01]  /*8b90*/  LOP3.LUT R6, R6, 0xff, RZ, 0xc0, !PT ;  /* 0x000000ff06067812 */ /* 0x000fe200078ec0ff */
[----:B----4-:R-:W-:Y:S01]  /*8ba0*/  FADD.FTZ R7, R17, R7 ;  /* 0x0000000711077221 */ /* 0x010fe20000010000 */
[----:B------:R-:W-:Y:S02]  /*8bb0*/  @!P5 PRMT R120, R117, 0x5410, RZ ;  /* 0x000054107578d816 */ /* 0x000fe400000000ff */
[----:B------:R-:W-:Y:S02]  /*8bc0*/  PRMT R134, R21, 0x7610, R134 ;  /* 0x0000761015867816 */ /* 0x000fe40000000086 */
[----:B------:R-:W-:Y:S01]  /*8bd0*/  ISETP.GE.U32.AND P5, PT, R199, R6, PT ;  /* 0x00000006c700720c */ /* 0x000fe20003fa6070 */
[----:B------:R-:W-:Y:S02]  /*8be0*/  IMAD.MOV.U32 R6, RZ, RZ, R9 ;  /* 0x000000ffff067224 */ /* 0x000fe400078e0009 */
[C---:B------:R-:W-:Y:S01]  /*8bf0*/  FADD.FTZ R9, R11.reuse, R7 ;  /* 0x000000070b097221 */ /* 0x040fe20000010000 */
[----:B------:R-:W-:Y:S01]  /*8c00*/  F2FP.BF16.F32.PACK_AB R7, R11, R17 ;  /* 0x000000110b07723e */ /* 0x000fe200000010ff */
[----:B------:R-:W-:Y:S01]  /*8c10*/  @!P2 HFMA2.BF16_V2 R123, -RZ.H0_H0, RZ.H0_H0, -R134.H0_H0 ;  /* 0x200000ffff7ba231 */ /* 0x000fe20000340986 */
[----:B------:R-:W-:Y:S01]  /*8c20*/  PRMT R133, R21, 0x7632, R133 ;  /* 0x0000763215857816 */ /* 0x000fe20000000085 */
[----:B------:R-:W-:Y:S01]  /*8c30*/  IMAD.MOV.U32 R17, RZ, RZ, R6 ;  /* 0x000000ffff117224 */ /* 0x000fe200078e0006 */
[----:B------:R-:W-:-:S03]  /*8c40*/  LOP3.LUT R6, R8, 0xff, RZ, 0xc0, !PT ;  /* 0x000000ff08067812 */ /* 0x000fc600078ec0ff */
[----:B------:R-:W-:Y:S02]  /*8c50*/  @!P4 HFMA2.BF16_V2 R127, -RZ.H0_H0, RZ.H0_H0, -R133.H0_H0 ;  /* 0x200000ffff7fc231 */ /* 0x000fe40000340985 */
[----:B------:R-:W-:Y:S01]  /*8c60*/  IMAD.MOV.U32 R11, RZ, RZ, R250 ;  /* 0x000000ffff0b7224 */ /* 0x000fe200078e00fa */
[C---:B------:R-:W-:Y:S01]  /*8c70*/  PRMT R132, R19.reuse, 0x7632, R132 ;  /* 0x0000763213847816 */ /* 0x040fe20000000084 */
[----:B------:R-:W4:Y:S01]  /*8c80*/  LDL.LU R250, [R1+0x490] ;  /* 0x0004900001fa7983 */ /* 0x000f220000300800 */
[----:B------:R-:W-:-:S03]  /*8c90*/  PRMT R131, R19, 0x7610, R131 ;  /* 0x0000761013837816 */ /* 0x000fc60000000083 */
[----:B------:R-:W-:Y:S02]  /*8ca0*/  @!P1 HFMA2.BF16_V2 R130, -RZ.H0_H0, RZ.H0_H0, -R132.H0_H0 ;  /* 0x200000ffff829231 */ /* 0x000fe40000340984 */
[----:B------:R-:W-:Y:S01]  /*8cb0*/  @!P6 HFMA2.BF16_V2 R155, -RZ.H0_H0, RZ.H0_H0, -R131.H0_H0 ;  /* 0x200000ffff9be231 */ /* 0x000fe20000340983 */
[----:B------:R-:W-:-:S05]  /*8cc0*/  PRMT R124, R14, 0x7610, R124 ;  /* 0x000076100e7c7816 */ /* 0x000fca000000007c */
[----:B------:R-:W-:Y:S02]  /*8cd0*/  @!P5 HFMA2.BF16_V2 R158, -RZ.H0_H0, RZ.H0_H0, -R124.H0_H0 ;  /* 0x200000ffff9ed231 */ /* 0x000fe4000034097c */
[----:B--2---:R-:W-:Y:S01]  /*8ce0*/  IMAD.MOV.U32 R21, RZ, RZ, R228 ;  /* 0x000000ffff157224 */ /* 0x004fe200078e00e4 */
[----:B------:R-:W-:Y:S02]  /*8cf0*/  PRMT R228, R134, 0x5410, R133 ;  /* 0x0000541086e47816 */ /* 0x000fe40000000085 */
[----:B------:R-:W-:Y:S02]  /*8d00*/  @!P2 PRMT R134, R123, 0x5410, RZ ;  /* 0x000054107b86a816 */ /* 0x000fe400000000ff */
[----:B------:R-:W-:Y:S02]  /*8d10*/  ISETP.GE.U32.AND P2, PT, R199, R6, PT ;  /* 0x00000006c700720c */ /* 0x000fe40003f46070 */
[----:B------:R-:W-:Y:S02]  /*8d20*/  SHF.R.U32.HI R6, RZ, 0x18, R8 ;  /* 0x00000018ff067819 */ /* 0x000fe40000011608 */
[----:B------:R-:W-:-:S02]  /*8d30*/  @!P4 PRMT R133, R127, 0x5410, RZ ;  /* 0x000054107f85c816 */ /* 0x000fc400000000ff */
[----:B------:R-:W-:Y:S01]  /*8d40*/  ISETP.GE.U32.AND P4, PT, R199, R6, PT ;  /* 0x00000006c700720c */ /* 0x000fe20003f86070 */
[----:B------:R-:W-:Y:S01]  /*8d50*/  IMAD.MOV.U32 R6, RZ, RZ, R228 ;  /* 0x000000ffff067224 */ /* 0x000fe200078e00e4 */
[----:B------:R-:W-:Y:S01]  /*8d60*/  LOP3.LUT R8, R8, 0xffff, RZ, 0xc0, !PT ;  /* 0x0000ffff08087812 */ /* 0x000fe200078ec0ff */
[----:B------:R-:W2:Y:S02]  /*8d70*/  LDL.LU R228, [R1+0x48c] ;  /* 0x00048c0001e47983 */ /* 0x000ea40000300800 */
[----:B------:R-:W-:Y:S01]  /*8d80*/  IMAD.MOV.U32 R19, RZ, RZ, R6 ;  /* 0x000000ffff137224 */ /* 0x000fe200078e0006 */
[----:B------:R-:W-:Y:S01]  /*8d90*/  LOP3.LUT R6, R12, 0xff, RZ, 0xc0, !PT ;  /* 0x000000ff0c067812 */ /* 0x000fe200078ec0ff */
[----:B------:R-:W-:Y:S02]  /*8da0*/  IMAD.MOV.U32 R12, RZ, RZ, R11 ;  /* 0x000000ffff0c7224 */ /* 0x000fe400078e000b */
[----:B------:R-:W-:Y:S02]  /*8db0*/  IMAD.MOV.U32 R11, RZ, RZ, R10 ;  /* 0x000000ffff0b7224 */ /* 0x000fe400078e000a */
[----:B------:R-:W-:-:S02]  /*8dc0*/  IMAD.MOV.U32 R10, RZ, RZ, R18 ;  /* 0x000000ffff0a7224 */ /* 0x000fc400078e0012 */
[----:B------:R1:W-:Y:S02]  /*8dd0*/  MUFU.EX2 R18, R182 ;  /* 0x000000b600127308 */ /* 0x0003e40000000800 */
[----:B-1----:R-:W-:Y:S01]  /*8de0*/  IMAD.MOV.U32 R182, RZ, RZ, R191 ;  /* 0x000000ffffb67224 */ /* 0x002fe200078e00bf */
[----:B------:R-:W-:Y:S02]  /*8df0*/  PRMT R191, R131, 0x5410, R132 ;  /* 0x0000541083bf7816 */ /* 0x000fe40000000084 */
[----:B------:R-:W-:Y:S02]  /*8e00*/  @!P1 PRMT R132, R130, 0x5410, RZ ;  /* 0x0000541082849816 */ /* 0x000fe400000000ff */
[----:B------:R-:W-:Y:S02]  /*8e10*/  ISETP.GE.U32.AND P1, PT, R199, R6, PT ;  /* 0x00000006c700720c */ /* 0x000fe40003f26070 */
[----:B------:R-:W-:Y:S01]  /*8e20*/  SHF.R.U32.HI R6, RZ, 0x8, R8 ;  /* 0x00000008ff067819 */ /* 0x000fe20000011608 */
[----:B------:R-:W-:-:S02]  /*8e30*/  IMAD.MOV.U32 R8, RZ, RZ, R21 ;  /* 0x000000ffff087224 */ /* 0x000fc400078e0015 */
[----:B------:R-:W-:Y:S02]  /*8e40*/  IMAD.MOV.U32 R21, RZ, RZ, R17 ;  /* 0x000000ffff157224 */ /* 0x000fe400078e0011 */
[----:B------:R1:W-:Y:S02]  /*8e50*/  MUFU.EX2 R17, R184 ;  /* 0x000000b800117308 */ /* 0x0003e40000000800 */
[----:B-1----:R-:W3:Y:S01]  /*8e60*/  LDL R184, [R1+0xa8] ;  /* 0x0000a80001b87983 */ /* 0x002ee20000100800 */
[----:B------:R-:W-:Y:S02]  /*8e70*/  LOP3.LUT R6, R6, 0xffff, RZ, 0xc0, !PT ;  /* 0x0000ffff06067812 */ /* 0x000fe400078ec0ff */
[----:B------:R-:W-:Y:S02]  /*8e80*/  @!P6 PRMT R131, R155, 0x5410, RZ ;  /* 0x000054109b83e816 */ /* 0x000fe400000000ff */
[----:B------:R-:W-:Y:S01]  /*8e90*/  ISETP.GE.U32.AND P6, PT, R199, R6, PT ;  /* 0x00000006c700720c */ /* 0x000fe20003fc6070 */
[----:B------:R-:W-:Y:S01]  /*8ea0*/  IMAD.MOV.U32 R6, RZ, RZ, R19 ;  /* 0x000000ffff067224 */ /* 0x000fe200078e0013 */
[C---:B------:R-:W-:Y:S01]  /*8eb0*/  PRMT R130, R13.reuse, 0x7610, R130 ;  /* 0x000076100d827816 */ /* 0x040fe20000000082 */
[----:B------:R1:W-:Y:S01]  /*8ec0*/  MUFU.EX2 R19, R183 ;  /* 0x000000b700137308 */ /* 0x0003e20000000800 */
[----:B------:R-:W-:Y:S01]  /*8ed0*/  PRMT R127, R13, 0x7632, R127 ;  /* 0x000076320d7f7816 */ /* 0x000fe2000000007f */
[----:B------:R-:W-:-:S02]  /*8ee0*/  IMAD.MOV.U32 R13, RZ, RZ, R11 ;  /* 0x000000ffff0d7224 */ /* 0x000fc400078e000b */
[----:B------:R-:W-:Y:S01]  /*8ef0*/  @!P2 HFMA2.BF16_V2 R157, -RZ.H0_H0, RZ.H0_H0, -R130.H0_H0 ;  /* 0x200000ffff9da231 */ /* 0x000fe20000340982 */
[----:B------:R-:W-:-:S03]  /*8f00*/  PRMT R123, R14, 0x7632, R123 ;  /* 0x000076320e7b7816 */ /* 0x000fc6000000007b */
[----:B------:R4:W4:Y:S02]  /*8f10*/  MUFU.EX2 R11, R165 ;  /* 0x000000a5000b7308 */ /* 0x0009240000000800 */
[----:B------:R-:W-:Y:S02]  /*8f20*/  @!P6 HFMA2.BF16_V2 R159, -RZ.H0_H0, RZ.H0_H0, -R127.H0_H0 ;  /* 0x200000ffff9fe231 */ /* 0x000fe4000034097f */
[----:B-1----:R-:W-:Y:S01]  /*8f30*/  IMAD.MOV.U32 R183, RZ, RZ, R6 ;  /* 0x000000ffffb77224 */ /* 0x002fe200078e0006 */
[----:B------:R-:W-:-:S04]  /*8f40*/  SHF.R.U32.HI R6, RZ, 0x8, R16 ;  /* 0x00000008ff067819 */ /* 0x000fc80000011610 */
[----:B------:R-:W-:Y:S01]  /*8f50*/  LOP3.LUT R6, R6, 0xffff, RZ, 0xc0, !PT ;  /* 0x0000ffff06067812 */ /* 0x000fe200078ec0ff */
[----:B----4-:R-:W-:Y:S01]  /*8f60*/  IMAD.MOV.U32 R165, RZ, RZ, R176 ;  /* 0x000000ffffa57224 */ /* 0x010fe200078e00b0 */
[----:B------:R-:W-:Y:S02]  /*8f70*/  PRMT R176, R130, 0x5410, R127 ;  /* 0x0000541082b07816 */ /* 0x000fe4000000007f */
[----:B------:R-:W-:Y:S01]  /*8f80*/  @!P2 PRMT R130, R157, 0x5410, RZ ;  /* 0x000054109d82a816 */ /* 0x000fe200000000ff */
[----:B------:R-:W-:Y:S01]  /*8f90*/  IMAD.MOV.U32 R155, RZ, RZ, R229 ;  /* 0x000000ffff9b7224 */ /* 0x000fe200078e00e5 */
[----:B------:R-:W-:Y:S01]  /*8fa0*/  ISETP.GE.U32.AND P2, PT, R199, R6, PT ;  /* 0x00000006c700720c */ /* 0x000fe20003f46070 */
[----:B------:R-:W-:Y:S01]  /*8fb0*/  IMAD.MOV.U32 R6, RZ, RZ, R10 ;  /* 0x000000ffff067224 */ /* 0x000fe200078e000a */
[----:B------:R-:W-:Y:S01]  /*8fc0*/  @!P6 PRMT R127, R159, 0x5410, RZ ;  /* 0x000054109f7fe816 */ /* 0x000fe200000000ff */
[----:B------:R-:W4:Y:S01]  /*8fd0*/  LDL.LU R229, [R1+0x488] ;  /* 0x0004880001e57983 */ /* 0x000f220000300800 */
[----:B------:R-:W-:Y:S01]  /*8fe0*/  IMAD.MOV.U32 R157, RZ, RZ, R226 ;  /* 0x000000ffff9d7224 */ /* 0x000fe200078e00e2 */
[----:B------:R1:W1:Y:S01]  /*8ff0*/  MUFU.EX2 R10, R175 ;  /* 0x000000af000a7308 */ /* 0x0002620000000800 */
[----:B------:R-:W-:Y:S01]  /*9000*/  IMAD.MOV.U32 R14, RZ, RZ, R13 ;  /* 0x000000ffff0e7224 */ /* 0x000fe200078e000d */
[----:B------:R-:W2:Y:S01]  /*9010*/  LDL.LU R226, [R1+0x484] ;  /* 0x0004840001e27983 */ /* 0x000ea20000300800 */
[----:B------:R-:W-:Y:S01]  /*9020*/  IMAD.MOV.U32 R159, RZ, RZ, R182 ;  /* 0x000000ffff9f7224 */ /* 0x000fe200078e00b6 */
[----:B------:R-:W-:-:S02]  /*9030*/  PRMT R182, R124, 0x5410, R123 ;  /* 0x000054107cb67816 */ /* 0x000fc4000000007b */
[----:B------:R-:W-:Y:S02]  /*9040*/  @!P5 PRMT R124, R158, 0x5410, RZ ;  /* 0x000054109e7cd816 */ /* 0x000fe400000000ff */
[----:B------:R1:W-:Y:S01]  /*9050*/  MUFU.EX2 R13, R187 ;  /* 0x000000bb000d7308 */ /* 0x0003e20000000800 */
[----:B------:R-:W-:Y:S02]  /*9060*/  IMAD.MOV.U32 R158, RZ, RZ, R188 ;  /* 0x000000ffff9e7224 */ /* 0x000fe400078e00bc */
[----:B-1----:R-:W-:Y:S02]  /*9070*/  IMAD.MOV.U32 R175, RZ, RZ, R227 ;  /* 0x000000ffffaf7224 */ /* 0x002fe400078e00e3 */
[----:B------:R-:W4:Y:S01]  /*9080*/  LDL.LU R227, [R1+0x480] ;  /* 0x0004800001e37983 */ /* 0x000f220000300800 */
[----:B------:R-:W-:-:S03]  /*9090*/  IMAD.MOV.U32 R187, RZ, RZ, R213 ;  /* 0x000000ffffbb7224 */ /* 0x000fc600078e00d5 */
[----:B------:R-:W2:Y:S04]  /*90a0*/  LDL.LU R213, [R1+0x47c] ;  /* 0x00047c0001d57983 */ /* 0x000ea80000300800 */
[----:B------:R-:W4:Y:S01]  /*90b0*/  LDL.LU R188, [R1+0x478] ;  /* 0x0004780001bc7983 */ /* 0x000f220000300800 */
[----:B------:R-:W-:-:S05]  /*90c0*/  @!P4 HFMA2.BF16_V2 R160, -RZ.H0_H0, RZ.H0_H0, -R123.H0_H0 ;  /* 0x200000ffffa0c231 */ /* 0x000fca000034097b */
[----:B------:R-:W-:Y:S01]  /*90d0*/  @!P4 PRMT R123, R160, 0x5410, RZ ;  /* 0x00005410a07bc816 */ /* 0x000fe200000000ff */
[----:B------:R-:W-:Y:S02]  /*90e0*/  IMAD.MOV.U32 R160, RZ, RZ, R12 ;  /* 0x000000ffffa07224 */ /* 0x000fe400078e000c */
[----:B------:R1:W1:Y:S01]  /*90f0*/  MUFU.EX2 R12, R177 ;  /* 0x000000b1000c7308 */ /* 0x0002620000000800 */
[C---:B------:R-:W-:Y:S02]  /*9100*/  PRMT R121, R7.reuse, 0x7610, R121 ;  /* 0x0000761007797816 */ /* 0x040fe40000000079 */
[----:B------:R-:W-:Y:S01]  /*9110*/  PRMT R117, R7, 0x7632, R117 ;  /* 0x0000763207757816 */ /* 0x000fe20000000075 */
[----:B------:R-:W-:Y:S02]  /*9120*/  IMAD.MOV.U32 R7, RZ, RZ, R21 ;  /* 0x000000ffff077224 */ /* 0x000fe400078e0015 */
[----:B-1----:R-:W-:Y:S02]  /*9130*/  IMAD.MOV.U32 R177, RZ, RZ, R160 ;  /* 0x000000ffffb17224 */ /* 0x002fe400078e00a0 */
[----:B------:R-:W-:-:S02]  /*9140*/  IMAD.MOV.U32 R160, RZ, RZ, R6 ;  /* 0x000000ffffa07224 */ /* 0x000fc400078e0006 */
[----:B------:R-:W-:Y:S01]  /*9150*/  FADD.FTZ R6, R11, R15 ;  /* 0x0000000f0b067221 */ /* 0x000fe20000010000 */
[----:B------:R-:W-:-:S03]  /*9160*/  IMAD.MOV.U32 R15, RZ, RZ, R8 ;  /* 0x000000ffff0f7224 */ /* 0x000fc600078e0008 */
[C---:B------:R-:W-:Y:S01]  /*9170*/  FADD.FTZ R8, R10.reuse, R6 ;  /* 0x000000060a087221 */ /* 0x040fe20000010000 */
[----:B------:R-:W-:Y:S02]  /*9180*/  F2FP.BF16.F32.PACK_AB R6, R10, R11 ;  /* 0x0000000b0a06723e */ /* 0x000fe400000010ff */
[----:B------:R-:W1:Y:S02]  /*9190*/  MUFU.EX2 R11, R179 ;  /* 0x000000b3000b7308 */ /* 0x000e640000000800 */
[C---:B------:R-:W-:Y:S02]  /*91a0*/  PRMT R115, R6.reuse, 0x7610, R115 ;  /* 0x0000761006737816 */ /* 0x040fe40000000073 */
[----:B------:R-:W-:Y:S01]  /*91b0*/  PRMT R114, R6, 0x7632, R114 ;  /* 0x0000763206727816 */ /* 0x000fe20000000072 */
[----:B------:R-:W-:-:S03]  /*91c0*/  FADD.FTZ R6, R18, R9 ;  /* 0x0000000912067221 */ /* 0x000fc60000010000 */
[----:B------:R1:W1:Y:S01]  /*91d0*/  MUFU.EX2 R10, R180 ;  /* 0x000000b4000a7308 */ /* 0x0002620000000800 */
[----:B------:R-:W-:Y:S01]  /*91e0*/  @!P0 HFMA2.BF16_V2 R163, -RZ.H0_H0, RZ.H0_H0, -R114.H0_H0 ;  /* 0x200000ffffa38231 */ /* 0x000fe20000340972 */
[----:B------:R-:W-:-:S06]  /*91f0*/  F2FP.BF16.F32.PACK_AB R18, R17, R18 ;  /* 0x000000121112723e */ /* 0x000fcc00000010ff */
[----:B------:R-:W1:Y:S02]  /*9200*/  MUFU.EX2 R9, R181 ;  /* 0x000000b500097308 */ /* 0x000e640000000800 */
[----:B-1----:R-:W-:Y:S02]  /*9210*/  IMAD.MOV.U32 R180, RZ, RZ, R7 ;  /* 0x000000ffffb47224 */ /* 0x002fe400078e0007 */
[----:B------:R-:W-:Y:S01]  /*9220*/  FADD.FTZ R7, R17, R6 ;  /* 0x0000000611077221 */ /* 0x000fe20000010000 */
[----:B------:R-:W-:-:S03]  /*9230*/  FADD.FTZ R6, R12, R8 ;  /* 0x000000080c067221 */ /* 0x000fc60000010000 */
[----:B------:R-:W-:Y:S01]  /*9240*/  FADD.FTZ R7, R19, R7 ;  /* 0x0000000713077221 */ /* 0x000fe20000010000 */
[C---:B------:R-:W-:Y:S01]  /*9250*/  F2FP.BF16.F32.PACK_AB R17, R11.reuse, R12 ;  /* 0x0000000c0b11723e */ /* 0x040fe200000010ff */
[----:B------:R-:W-:Y:S02]  /*9260*/  IMAD.MOV.U32 R179, RZ, RZ, R183 ;  /* 0x000000ffffb37224 */ /* 0x000fe400078e00b7 */
[----:B------:R-:W-:Y:S01]  /*9270*/  FADD.FTZ R6, R11, R6 ;  /* 0x000000060b067221 */ /* 0x000fe20000010000 */
[----:B------:R-:W-:Y:S01]  /*9280*/  FADD.FTZ R12, R13, R7 ;  /* 0x000000070d0c7221 */ /* 0x000fe20000010000 */
[----:B------:R-:W-:Y:S02]  /*9290*/  VIADD R7, R71, 0x3 ;  /* 0x0000000347077836 */ /* 0x000fe40000000000 */
[----:B------:R-:W-:Y:S01]  /*92a0*/  FADD.FTZ R6, R10, R6 ;  /* 0x000000060a067221 */ /* 0x000fe20000010000 */
[----:B------:R-:W-:Y:S02]  /*92b0*/  @!P2 HFMA2.BF16_V2 R161, -RZ.H0_H0, RZ.H0_H0, -R117.H0_H0 ;  /* 0x200000ffffa1a231 */ /* 0x000fe40000340975 */
[----:B------:R-:W-:-:S02]  /*92c0*/  @!P3 HFMA2.BF16_V2 R162, -RZ.H0_H0, RZ.H0_H0, -R121.H0_H0 ;  /* 0x200000ffffa2b231 */ /* 0x000fc40000340979 */
[----:B------:R-:W-:Y:S01]  /*92d0*/  FADD.FTZ R11, R9, R6 ;  /* 0x00000006090b7221 */ /* 0x000fe20000010000 */
[----:B------:R-:W-:Y:S02]  /*92e0*/  PRMT R21, R121, 0x5410, R117 ;  /* 0x0000541079157816 */ /* 0x000fe40000000075 */
[----:B------:R-:W-:Y:S01]  /*92f0*/  @!P2 PRMT R117, R161, 0x5410, RZ ;  /* 0x00005410a175a816 */ /* 0x000fe200000000ff */
[----:B------:R-:W-:Y:S01]  /*9300*/  IMAD.MOV.U32 R161, RZ, RZ, R160 ;  /* 0x000000ffffa17224 */ /* 0x000fe200078e00a0 */
[----:B------:R-:W-:Y:S01]  /*9310*/  @!P3 PRMT R121, R162, 0x5410, RZ ;  /* 0x00005410a279b816 */ /* 0x000fe200000000ff */
[----:B------:R-:W-:Y:S02]  /*9320*/  IMAD.MOV.U32 R160, RZ, RZ, R28 ;  /* 0x000000ffffa07224 */ /* 0x000fe400078e001c */
[----:B------:R-:W-:Y:S01]  /*9330*/  IMAD.MOV.U32 R162, RZ, RZ, R29 ;  /* 0x000000ffffa27224 */ /* 0x000fe200078e001d */
[----:B------:R-:W-:Y:S01]  /*9340*/  F2FP.BF16.F32.PACK_AB R16, R9, R10 ;  /* 0x0000000a0910723e */ /* 0x000fe200000010ff */
[----:B------:R-:W-:-:S02]  /*9350*/  @!P1 HFMA2.BF16_V2 R164, -RZ.H0_H0, RZ.H0_H0, -R115.H0_H0 ;  /* 0x200000ffffa49231 */ /* 0x000fc40000340973 */
[----:B------:R-:W-:Y:S02]  /*9360*/  IMAD.MOV.U32 R181, RZ, RZ, R180 ;  /* 0x000000ffffb57224 */ /* 0x000fe400078e00b4 */
[----:B------:R-:W-:Y:S02]  /*9370*/  IMAD.MOV.U32 R180, RZ, RZ, R187 ;  /* 0x000000ffffb47224 */ /* 0x000fe400078e00bb */
[----:B------:R-:W-:Y:S02]  /*9380*/  IMAD.MOV.U32 R187, RZ, RZ, R20 ;  /* 0x000000ffffbb7224 */ /* 0x000fe400078e0014 */
[----:B------:R1:W-:Y:S01]  /*9390*/  MUFU.EX2 R20, R230 ;  /* 0x000000e600147308 */ /* 0x0003e20000000800 */
[----:B------:R-:W-:-:S07]  /*93a0*/  F2FP.BF16.F32.PACK_AB R19, R13, R19 ;  /* 0x000000130d13723e */ /* 0x000fce00000010ff */
[----:B------:R-:W-:Y:S01]  /*93b0*/  MUFU.EX2 R13, R233 ;  /* 0x000000e9000d7308 */ /* 0x000fe20000000800 */
[----:B---3--:R-:W-:Y:S01]  /*93c0*/  IMAD.MOV.U32 R183, RZ, RZ, R184 ;  /* 0x000000ffffb77224 */ /* 0x008fe200078e00b8 */
[----:B------:R-:W-:Y:S02]  /*93d0*/  PRMT R184, R115, 0x5410, R114 ;  /* 0x0000541073b87816 */ /* 0x000fe40000000072 */
[----:B------:R-:W-:Y:S01]  /*93e0*/  @!P0 PRMT R114, R163, 0x5410, RZ ;  /* 0x00005410a3728816 */ /* 0x000fe200000000ff */
[----:B------:R-:W-:Y:S02]  /*93f0*/  IMAD.MOV.U32 R163, RZ, RZ, R15 ;  /* 0x000000ffffa37224 */ /* 0x000fe400078e000f */
[----:B------:R-:W-:Y:S01]  /*9400*/  IMAD.MOV.U32 R15, RZ, RZ, R155 ;  /* 0x000000ffff0f7224 */ /* 0x000fe200078e009b */
[----:B------:R-:W-:-:S04]  /*9410*/  LOP3.LUT R155, R193, R7, RZ, 0x3c, !PT ;  /* 0x00000007c19b7212 */ /* 0x000fc800078e3cff */
[----:B------:R-:W-:-:S05]  /*9420*/  LOP3.LUT R6, R155, R129, RZ, 0x3c, !PT ;  /* 0x000000819b067212 */ /* 0x000fca00078e3cff */
[----:B------:R-:W-:-:S05]  /*9430*/  IMAD.WIDE.U32 R28, R6, -0x326172a9, RZ ;  /* 0xcd9e8d57061c7825 */ /* 0x000fca00078e00ff */
[----:B------:R-:W-:-:S05]  /*9440*/  LOP3.LUT R6, R29, R215, R194, 0x96, !PT ;  /* 0x000000d71d067212 */ /* 0x000fca00078e96c2 */
[----:B------:R-:W-:-:S05]  /*9450*/  IMAD.WIDE.U32 R6, R6, -0x2daee0ad, RZ ;  /* 0xd2511f5306067825 */ /* 0x000fca00078e00ff */
[----:B------:R-:W-:Y:S02]  /*9460*/  LOP3.LUT R8, R7, R216, R238, 0x96, !PT ;  /* 0x000000d807087212 */ /* 0x000fe400078e96ee */
[----:B------:R-:W-:-:S03]  /*9470*/  LOP3.LUT R5, R5, R214, R28, 0x96, !PT ;  /* 0x000000d605057212 */ /* 0x000fc600078e961c */
[----:B------:R-:W-:-:S05]  /*9480*/  IMAD.WIDE.U32 R8, R8, -0x326172a9, RZ ;  /* 0xcd9e8d5708087825 */ /* 0x000fca00078e00ff */
[----:B------:R-:W-:Y:S01]  /*9490*/  LOP3.LUT R7, R9, R211, R4, 0x96, !PT ;  /* 0x000000d309077212 */ /* 0x000fe200078e9604 */
[----:B------:R-:W-:-:S05]  /*94a0*/  IMAD.WIDE.U32 R4, R5, -0x2daee0ad, RZ ;  /* 0xd2511f5305047825 */ /* 0x000fca00078e00ff */
[----:B------:R-:W-:Y:S01]  /*94b0*/  LOP3.LUT R5, R5, R221, R6, 0x96, !PT ;  /* 0x000000dd05057212 */ /* 0x000fe200078e9606 */
[----:B------:R-:W-:-:S05]  /*94c0*/  IMAD.WIDE.U32 R6, R7, -0x2daee0ad, RZ ;  /* 0xd2511f5307067825 */ /* 0x000fca00078e00ff */
[----:B------:R-:W-:Y:S01]  /*94d0*/  LOP3.LUT R7, R7, R219, R4, 0x96, !PT ;  /* 0x000000db07077212 */ /* 0x000fe200078e9604 */
[----:B------:R-:W-:-:S05]  /*94e0*/  IMAD.WIDE.U32 R4, R5, -0x326172a9, RZ ;  /* 0xcd9e8d5705047825 */ /* 0x000fca00078e00ff */
[----:B------:R-:W-:-:S05]  /*94f0*/  LOP3.LUT R8, R5, R220, R8, 0x96, !PT ;  /* 0x000000dc05087212 */ /* 0x000fca00078e9608 */
[----:B------:R-:W-:-:S05]  /*9500*/  IMAD.WIDE.U32 R8, R8, -0x2daee0ad, RZ ;  /* 0xd2511f5308087825 */ /* 0x000fca00078e00ff */
[----:B------:R-:W-:Y:S01]  /*9510*/  LOP3.LUT R5, R9, R217, R6, 0x96, !PT ;  /* 0x000000d909057212 */ /* 0x000fe200078e9606 */
[----:B------:R-:W-:-:S05]  /*9520*/  IMAD.WIDE.U32 R6, R7, -0x326172a9, RZ ;  /* 0xcd9e8d5707067825 */ /* 0x000fca00078e00ff */
[----:B------:R-:W-:Y:S01]  /*9530*/  LOP3.LUT R10, R7, R218, R4, 0x96, !PT ;  /* 0x000000da070a7212 */ /* 0x000fe200078e9604 */
        /* <DEDUP_REMOVED lines=11> */
[----:B------:R-:W-:Y:S01]  /*95f0*/  @!P1 PRMT R115, R164, 0x5410, RZ ;  /* 0x00005410a4739816 */ /* 0x000fe200000000ff */
[----:B------:R-:W-:Y:S01]  /*9600*/  IMAD.MOV.U32 R164, RZ, RZ, R21 ;  /* 0x000000ffffa47224 */ /* 0x000fe200078e0015 */
[----:B------:R-:W-:Y:S01]  /*9610*/  ISETP.GE.U32.AND P0, PT, R199, R6, PT ;  /* 0x00000006c700720c */ /* 0x000fe20003f06070 */
[----:B------:R3:W2:Y:S01]  /*9620*/  MUFU.EX2 R21, R232 ;  /* 0x000000e800157308 */ /* 0x0006a20000000800 */
[----:B------:R-:W-:-:S02]  /*9630*/  LOP3.LUT R6, R4, 0xff, RZ, 0xc0, !PT ;  /* 0x000000ff04067812 */ /* 0x000fc400078ec0ff */
[C---:B------:R-:W-:Y:S02]  /*9640*/  ISETP.GE.U32.AND P5, PT, R199.reuse, R7, PT ;  /* 0x00000007c700720c */ /* 0x040fe40003fa6070 */
[--C-:B------:R-:W-:Y:S01]  /*9650*/  SHF.R.U32.HI R7, RZ, 0x10, R4.reuse ;  /* 0x00000010ff077819 */ /* 0x100fe20000011604 */
[----:B-1----:R-:W-:Y:S01]  /*9660*/  IMAD.MOV.U32 R230, RZ, RZ, R15 ;  /* 0x000000ffffe67224 */ /* 0x002fe200078e000f */
[----:B------:R-:W-:Y:S01]  /*9670*/  ISETP.GE.U32.AND P2, PT, R199, R6, PT ;  /* 0x00000006c700720c */ /* 0x000fe20003f46070 */
[----:B------:R1:W4:Y:S01]  /*9680*/  MUFU.EX2 R15, R231 ;  /* 0x000000e7000f7308 */ /* 0x0003220000000800 */
[----:B------:R-:W-:Y:S02]  /*9690*/  SHF.R.U32.HI R6, RZ, 0x18, R4 ;  /* 0x00000018ff067819 */ /* 0x000fe40000011604 */
[----:B------:R-:W-:Y:S02]  /*96a0*/  LOP3.LUT R9, R4, 0xffff, RZ, 0xc0, !PT ;  /* 0x0000ffff04097812 */ /* 0x000fe400078ec0ff */
[----:B------:R-:W-:Y:S01]  /*96b0*/  LOP3.LUT R4, R7, 0xff, RZ, 0xc0, !PT ;  /* 0x000000ff07047812 */ /* 0x000fe200078ec0ff */
[----:B---3--:R-:W-:-:S03]  /*96c0*/  IMAD.MOV.U32 R232, RZ, RZ, R164 ;  /* 0x000000ffffe87224 */ /* 0x008fc600078e00a4 */
[C---:B------:R-:W-:Y:S01]  /*96d0*/  ISETP.GE.U32.AND P1, PT, R199.reuse, R4, PT ;  /* 0x00000004c700720c */ /* 0x040fe20003f26070 */
[----:B------:R-:W-:Y:S02]  /*96e0*/  IMAD.MOV.U32 R164, RZ, RZ, R161 ;  /* 0x000000ffffa47224 */ /* 0x000fe400078e00a1 */
[----:B------:R-:W-:Y:S02]  /*96f0*/  IMAD.MOV.U32 R161, RZ, RZ, R14 ;  /* 0x000000ffffa17224 */ /* 0x000fe400078e000e */
[----:B------:R-:W-:Y:S02]  /*9700*/  IMAD.MOV.U32 R14, RZ, RZ, R30 ;  /* 0x000000ffff0e7224 */ /* 0x000fe400078e001e */
[----:B------:R-:W-:Y:S01]  /*9710*/  IMAD.WIDE.U32 R4, R10, -0x2daee0ad, RZ ;  /* 0xd2511f530a047825 */ /* 0x000fe200078e00ff */
[----:B------:R-:W-:Y:S01]  /*9720*/  ISETP.GE.U32.AND P6, PT, R199, R6, PT ;  /* 0x00000006c700720c */ /* 0x000fe20003fc6070 */
[----:B------:R-:W3:Y:S02]  /*9730*/  LDL.LU R30, [R1+0x1c] ;  /* 0x00001c00011e7983 */ /* 0x000ee40000300800 */
[----:B-1----:R-:W-:Y:S01]  /*9740*/  IMAD.MOV.U32 R231, RZ, RZ, R14 ;  /* 0x000000ffffe77224 */ /* 0x002fe200078e000e */
[----:B------:R-:W-:-:S02]  /*9750*/  LOP3.LUT R6, R5, R223, R8, 0x96, !PT ;  /* 0x000000df05067212 */ /* 0x000fc400078e9608 */
[C---:B------:R-:W-:Y:S01]  /*9760*/  LOP3.LUT R14, R4.reuse, 0xffff, RZ, 0xc0, !PT ;  /* 0x0000ffff040e7812 */ /* 0x040fe200078ec0ff */
[----:B--2---:R-:W-:Y:S01]  /*9770*/  FADD.FTZ R5, R21, R12 ;  /* 0x0000000c15057221 */ /* 0x004fe20000010000 */
[----:B------:R-:W-:Y:S02]  /*9780*/  LOP3.LUT R8, R4, 0xff, RZ, 0xc0, !PT ;  /* 0x000000ff04087812 */ /* 0x000fe400078ec0ff */
[--C-:B------:R-:W-:Y:S02]  /*9790*/  SHF.R.U32.HI R10, RZ, 0x10, R4.reuse ;  /* 0x00000010ff0a7819 */ /* 0x100fe40000011604 */
[----:B------:R-:W-:Y:S01]  /*97a0*/  SHF.R.U32.HI R7, RZ, 0x18, R4 ;  /* 0x00000018ff077819 */ /* 0x000fe20000011604 */
[----:B------:R-:W-:Y:S01]  /*97b0*/  FADD.FTZ R4, R20, R11 ;  /* 0x0000000b14047221 */ /* 0x000fe20000010000 */
[----:B------:R-:W-:Y:S02]  /*97c0*/  IMAD.MOV.U32 R233, RZ, RZ, R163 ;  /* 0x000000ffffe97224 */ /* 0x000fe400078e00a3 */
[C---:B------:R-:W-:Y:S01]  /*97d0*/  FADD.FTZ R5, R13.reuse, R5 ;  /* 0x000000050d057221 */ /* 0x040fe20000010000 */
[----:B------:R-:W-:Y:S01]  /*97e0*/  IMAD.MOV.U32 R163, RZ, RZ, R183 ;  /* 0x000000ffffa37224 */ /* 0x000fe200078e00b7 */
[----:B------:R-:W-:Y:S01]  /*97f0*/  F2FP.BF16.F32.PACK_AB R11, R13, R21 ;  /* 0x000000150d0b723e */ /* 0x000fe200000010ff */
[----:B------:R-:W-:-:S02]  /*9800*/  IMAD.MOV.U32 R183, RZ, RZ, R23 ;  /* 0x000000ffffb77224 */ /* 0x000fc400078e0017 */
[C---:B----4-:R-:W-:Y:S01]  /*9810*/  FADD.FTZ R13, R15.reuse, R4 ;  /* 0x000000040f0d7221 */ /* 0x050fe20000010000 */
[----:B------:R-:W2:Y:S01]  /*9820*/  LDL.LU R23, [R1+0x24] ;  /* 0x0000240001177983 */ /* 0x000ea20000300800 */
[----:B------:R-:W-:Y:S02]  /*9830*/  IMAD.MOV.U32 R21, RZ, RZ, R38 ;  /* 0x000000ffff157224 */ /* 0x000fe400078e0026 */
[----:B------:R-:W-:Y:S01]  /*9840*/  IMAD.MOV.U32 R4, RZ, RZ, R186 ;  /* 0x000000ffff047224 */ /* 0x000fe200078e00ba */
[----:B------:R1:W5:Y:S01]  /*9850*/  LDL.LU R38, [R1+0x474] ;  /* 0x0004740001267983 */ /* 0x0003620000300800 */
[----:B------:R-:W-:-:S03]  /*9860*/  F2FP.BF16.F32.PACK_AB R12, R15, R20 ;  /* 0x000000140f0c723e */ /* 0x000fc600000010ff */
[----:B------:R1:W4:Y:S01]  /*9870*/  LDL.LU R186, [R1+0x470] ;  /* 0x0004700001ba7983 */ /* 0x0003220000300800 */
[----:B------:R-:W-:Y:S02]  /*9880*/  IMAD.MOV.U32 R15, RZ, RZ, R22 ;  /* 0x000000ffff0f7224 */ /* 0x000fe400078e0016 */
[----:B------:R1:W-:Y:S01]  /*9890*/  MUFU.EX2 R22, R188 ;  /* 0x000000bc00167308 */ /* 0x0003e20000000800 */
[----:B------:R-:W-:Y:S01]  /*98a0*/  IMAD.MOV.U32 R20, RZ, RZ, R4 ;  /* 0x000000ffff147224 */ /* 0x000fe200078e0004 */
[C---:B------:R-:W-:Y:S02]  /*98b0*/  PRMT R113, R18.reuse, 0x7610, R113 ;  /* 0x0000761012717816 */ /* 0x040fe40000000071 */
[----:B------:R-:W-:Y:S01]  /*98c0*/  SHF.R.U32.HI R4, RZ, 0x8, R9 ;  /* 0x00000008ff047819 */ /* 0x000fe20000011609 */
[----:B------:R-:W-:Y:S01]  /*98d0*/  IMAD.MOV.U32 R9, RZ, RZ, R200 ;  /* 0x000000ffff097224 */ /* 0x000fe200078e00c8 */
[----:B------:R-:W-:Y:S01]  /*98e0*/  PRMT R112, R18, 0x7632, R112 ;  /* 0x0000763212707816 */ /* 0x000fe20000000070 */
[----:B------:R-:W-:-:S02]  /*98f0*/  IMAD.MOV.U32 R18, RZ, RZ, R15 ;  /* 0x000000ffff127224 */ /* 0x000fc400078e000f */
[----:B------:R-:W-:Y:S01]  /*9900*/  @!P4 HFMA2.BF16_V2 R167, -RZ.H0_H0, RZ.H0_H0, -R113.H0_H0 ;  /* 0x200000ffffa7c231 */ /* 0x000fe20000340971 */
[----:B------:R1:W1:Y:S02]  /*9910*/  MUFU.EX2 R15, R244 ;  /* 0x000000f4000f7308 */ /* 0x0002640000000800 */
[----:B-1----:R1:W3:Y:S04]  /*9920*/  LDL.LU R188, [R1+0x46c] ;  /* 0x00046c0001bc7983 */ /* 0x0022e80000300800 */
[----:B------:R1:W2:Y:S01]  /*9930*/  LDL.LU R200, [R1+0x468] ;  /* 0x0004680001c87983 */ /* 0x0002a20000300800 */
[----:B------:R-:W-:Y:S02]  /*9940*/  IMAD.MOV.U32 R244, RZ, RZ, R18 ;  /* 0x000000fffff47224 */ /* 0x000fe400078e0012 */
[----:B------:R-:W-:Y:S01]  /*9950*/  IMAD.MOV.U32 R18, RZ, RZ, R233 ;  /* 0x000000ffff127224 */ /* 0x000fe200078e00e9 */
[----:B------:R-:W-:-:S02]  /*9960*/  PRMT R233, R113, 0x5410, R112 ;  /* 0x0000541071e97816 */ /* 0x000fc40000000070 */
[----:B------:R-:W-:Y:S01]  /*9970*/  @!P4 PRMT R113, R167, 0x5410, RZ ;  /* 0x00005410a771c816 */ /* 0x000fe200000000ff */
[----:B------:R-:W-:Y:S01]  /*9980*/  IMAD.MOV.U32 R167, RZ, RZ, R201 ;  /* 0x000000ffffa77224 */ /* 0x000fe200078e00c9 */
[----:B------:R-:W-:Y:S01]  /*9990*/  LOP3.LUT R4, R4, 0xffff, RZ, 0xc0, !PT ;  /* 0x0000ffff04047812 */ /* 0x000fe200078ec0ff */
[----:B------:R1:W2:Y:S03]  /*99a0*/  LDL.LU R201, [R1+0x464] ;  /* 0x0004640001c97983 */ /* 0x0002a60000300800 */
[----:B------:R-:W-:Y:S01]  /*99b0*/  ISETP.GE.U32.AND P4, PT, R199, R4, PT ;  /* 0x00000004c700720c */ /* 0x000fe20003f86070 */
[----:B------:R-:W-:Y:S02]  /*99c0*/  IMAD.MOV.U32 R4, RZ, RZ, R9 ;  /* 0x000000ffff047224 */ /* 0x000fe400078e0009 */
[----:B------:R1:W1:Y:S02]  /*99d0*/  MUFU.EX2 R9, R245 ;  /* 0x000000f500097308 */ /* 0x0002640000000800 */
[----:B-1----:R-:W-:-:S02]  /*99e0*/  IMAD.MOV.U32 R245, RZ, RZ, R212 ;  /* 0x000000fffff57224 */ /* 0x002fc400078e00d4 */
[----:B------:R1:W2:Y:S01]  /*99f0*/  LDL.LU R212, [R1+0x460] ;  /* 0x0004600001d47983 */ /* 0x0002a20000300800 */
[----:B------:R-:W-:Y:S01]  /*9a00*/  @!P3 HFMA2.BF16_V2 R171, -RZ.H0_H0, RZ.H0_H0, -R112.H0_H0 ;  /* 0x200000ffffabb231 */ /* 0x000fe20000340970 */
[C---:B------:R-:W-:Y:S02]  /*9a10*/  PRMT R111, R17.reuse, 0x7632, R111 ;  /* 0x00007632116f7816 */ /* 0x040fe4000000006f */
[----:B------:R-:W-:Y:S02]  /*9a20*/  PRMT R110, R17, 0x7610, R110 ;  /* 0x00007610116e7816 */ /* 0x000fe4000000006e */
[----:B------:R-:W-:Y:S01]  /*9a30*/  @!P3 PRMT R112, R171, 0x5410, RZ ;  /* 0x00005410ab70b816 */ /* 0x000fe200000000ff */
[----:B------:R-:W-:Y:S01]  /*9a40*/  @!P0 HFMA2.BF16_V2 R185, -RZ.H0_H0, RZ.H0_H0, -R111.H0_H0 ;  /* 0x200000ffffb98231 */ /* 0x000fe2000034096f */
[----:B------:R-:W-:Y:S01]  /*9a50*/  ISETP.GE.U32.AND P3, PT, R199, R8, PT ;  /* 0x00000008c700720c */ /* 0x000fe20003f66070 */
[----:B------:R-:W-:Y:S02]  /*9a60*/  IMAD.MOV.U32 R8, RZ, RZ, R167 ;  /* 0x000000ffff087224 */ /* 0x000fe400078e00a7 */
[----:B------:R-:W-:Y:S01]  /*9a70*/  IMAD.MOV.U32 R167, RZ, RZ, R232 ;  /* 0x000000ffffa77224 */ /* 0x000fe200078e00e8 */
[----:B------:R-:W-:-:S02]  /*9a80*/  PRMT R232, R110, 0x5410, R111 ;  /* 0x000054106ee87816 */ /* 0x000fc4000000006f */
[----:B------:R-:W-:Y:S02]  /*9a90*/  @!P0 PRMT R111, R185, 0x5410, RZ ;  /* 0x00005410b96f8816 */ /* 0x000fe400000000ff */
[----:B------:R-:W-:Y:S01]  /*9aa0*/  ISETP.GE.U32.AND P0, PT, R199, R7, PT ;  /* 0x00000007c700720c */ /* 0x000fe20003f06070 */
[----:B------:R-:W-:Y:S01]  /*9ab0*/  IMAD.MOV.U32 R7, RZ, RZ, R4 ;  /* 0x000000ffff077224 */ /* 0x000fe200078e0004 */
[----:B------:R-:W-:Y:S01]  /*9ac0*/  SHF.R.U32.HI R4, RZ, 0x10, R6 ;  /* 0x00000010ff047819 */ /* 0x000fe20000011606 */
[----:B------:R-:W-:Y:S02]  /*9ad0*/  @!P5 HFMA2.BF16_V2 R173, -RZ.H0_H0, RZ.H0_H0, -R110.H0_H0 ;  /* 0x200000ffffadd231 */ /* 0x000fe4000034096e */
[----:B------:R-:W-:Y:S01]  /*9ae0*/  FADD.FTZ R5, R15, R5 ;  /* 0x000000050f057221 */ /* 0x000fe20000010000 */
[----:B------:R-:W-:Y:S02]  /*9af0*/  LOP3.LUT R4, R4, 0xff, RZ, 0xc0, !PT ;  /* 0x000000ff04047812 */ /* 0x000fe400078ec0ff */
[----:B------:R-:W-:Y:S01]  /*9b00*/  @!P5 PRMT R110, R173, 0x5410, RZ ;  /* 0x00005410ad6ed816 */ /* 0x000fe200000000ff */
[----:B------:R-:W-:Y:S01]  /*9b10*/  IMAD.MOV.U32 R17, RZ, RZ, R224 ;  /* 0x000000ffff117224 */ /* 0x000fe200078e00e0 */
[----:B------:R-:W-:Y:S01]  /*9b20*/  ISETP.GE.U32.AND P5, PT, R199, R4, PT ;  /* 0x00000004c700720c */ /* 0x000fe20003fa6070 */
[----:B------:R-:W-:-:S02]  /*9b30*/  IMAD.MOV.U32 R171, RZ, RZ, R20 ;  /* 0x000000ffffab7224 */ /* 0x000fc400078e0014 */
[----:B------:R-:W-:Y:S01]  /*9b40*/  FADD.FTZ R4, R9, R5 ;  /* 0x0000000509047221 */ /* 0x000fe20000010000 */
[----:B------:R1:W2:Y:S01]  /*9b50*/  LDL.LU R224, [R1+0x45c] ;  /* 0x00045c0001e07983 */ /* 0x0002a20000300800 */
[----:B------:R1:W1:Y:S01]  /*9b60*/  MUFU.EX2 R20, R213 ;  /* 0x000000d500147308 */ /* 0x0002620000000800 */
[----:B------:R-:W-:Y:S02]  /*9b70*/  IMAD.MOV.U32 R185, RZ, RZ, R225 ;  /* 0x000000ffffb97224 */ /* 0x000fe400078e00e1 */
[----:B------:R-:W-:Y:S01]  /*9b80*/  IMAD.MOV.U32 R173, RZ, RZ, R21 ;  /* 0x000000ffffad7224 */ /* 0x000fe200078e0015 */
[----:B------:R-:W-:-:S04]  /*9b90*/  PRMT R109, R19, 0x7610, R109 ;  /* 0x00007610136d7816 */ /* 0x000fc8000000006d */
[----:B------:R1:W-:Y:S01]  /*9ba0*/  MUFU.EX2 R21, R227 ;  /* 0x000000e300157308 */ /* 0x0003e20000000800 */
[----:B------:R-:W-:Y:S01]  /*9bb0*/  F2FP.BF16.F32.PACK_AB R5, R9, R15 ;  /* 0x0000000f0905723e */ /* 0x000fe200000010ff */
[----:B-1----:R1:W2:Y:S04]  /*9bc0*/  LDL.LU R213, [R1+0x458] ;  /* 0x0004580001d57983 */ /* 0x0022a80000300800 */
[----:B------:R1:W2:Y:S04]  /*9bd0*/  LDL.LU R225, [R1+0x454] ;  /* 0x0004540001e17983 */ /* 0x0002a80000300800 */
[----:B------:R1:W2:Y:S04]  /*9be0*/  LDL.LU R227, [R1+0x450] ;  /* 0x0004500001e37983 */ /* 0x0002a80000300800 */
[----:B------:R1:W-:Y:S01]  /*9bf0*/  STL [R1+0x338], R4 ;  /* 0x0003380401007387 */ /* 0x0003e20000100800 */
[----:B------:R-:W-:-:S02]  /*9c00*/  PRMT R108, R19, 0x7632, R108 ;  /* 0x00007632136c7816 */ /* 0x000fc4000000006c */
[C---:B------:R-:W-:Y:S02]  /*9c10*/  PRMT R107, R16.reuse, 0x7610, R107 ;  /* 0x00007610106b7816 */ /* 0x040fe4000000006b */
[----:B------:R-:W-:Y:S01]  /*9c20*/  PRMT R106, R16, 0x7632, R106 ;  /* 0x00007632106a7816 */ /* 0x000fe2000000006a */
[----:B------:R-:W-:Y:S01]  /*9c30*/  MUFU.EX2 R19, R229 ;  /* 0x000000e500137308 */ /* 0x000fe20000000800 */
[----:B-1----:R-:W-:Y:S02]  /*9c40*/  IMAD.MOV.U32 R4, RZ, RZ, R173 ;  /* 0x000000ffff047224 */ /* 0x002fe400078e00ad */
[----:B------:R-:W-:Y:S02]  /*9c50*/  IMAD.MOV.U32 R173, RZ, RZ, R17 ;  /* 0x000000ffffad7224 */ /* 0x000fe400078e0011 */
[----:B------:R-:W-:Y:S01]  /*9c60*/  IMAD.MOV.U32 R15, RZ, RZ, R4 ;  /* 0x000000ffff0f7224 */ /* 0x000fe200078e0004 */
[----:B------:R-:W-:Y:S01]  /*9c70*/  LOP3.LUT R4, R6, 0xff, RZ, 0xc0, !PT ;  /* 0x000000ff06047812 */ /* 0x000fe200078ec0ff */
[----:B------:R-:W-:-:S02]  /*9c80*/  IMAD.MOV.U32 R9, RZ, RZ, R173 ;  /* 0x000000ffff097224 */ /* 0x000fc400078e00ad */
[----:B------:R-:W-:Y:S01]  /*9c90*/  IMAD.MOV.U32 R173, RZ, RZ, R231 ;  /* 0x000000ffffad7224 */ /* 0x000fe200078e00e7 */
[----:B------:R-:W-:Y:S01]  /*9ca0*/  PRMT R231, R109, 0x5410, R108 ;  /* 0x000054106de77816 */ /* 0x000fe2000000006c */
[----:B------:R1:W-:Y:S01]  /*9cb0*/  MUFU.EX2 R17, R226 ;  /* 0x000000e200117308 */ /* 0x0003e20000000800 */
[----:B------:R-:W-:Y:S02]  /*9cc0*/  IMAD.MOV.U32 R16, RZ, RZ, R15 ;  /* 0x000000ffff107224 */ /* 0x000fe400078e000f */
[----:B------:R-:W-:Y:S02]  /*9cd0*/  IMAD.MOV.U32 R15, RZ, RZ, R7 ;  /* 0x000000ffff0f7224 */ /* 0x000fe400078e0007 */
[----:B------:R-:W-:Y:S02]  /*9ce0*/  IMAD.MOV.U32 R7, RZ, RZ, R171 ;  /* 0x000000ffff077224 */ /* 0x000fe400078e00ab */
[----:B------:R-:W-:Y:S01]  /*9cf0*/  IMAD.MOV.U32 R171, RZ, RZ, R230 ;  /* 0x000000ffffab7224 */ /* 0x000fe200078e00e6 */
[----:B------:R-:W-:Y:S01]  /*9d00*/  PRMT R230, R107, 0x5410, R106 ;  /* 0x000054106be67816 */ /* 0x000fe2000000006a */
[----:B-1----:R1:W2:Y:S04]  /*9d10*/  LDL.LU R226, [R1+0x44c] ;  /* 0x00044c0001e27983 */ /* 0x0022a80000300800 */
[----:B------:R1:W2:Y:S01]  /*9d20*/  LDL.LU R229, [R1+0x448] ;  /* 0x0004480001e57983 */ /* 0x0002a20000300800 */
[----:B------:R-:W-:-:S02]  /*9d30*/  PRMT R105, R11, 0x7610, R105 ;  /* 0x000076100b697816 */ /* 0x000fc40000000069 */
[----:B------:R-:W-:Y:S02]  /*9d40*/  PRMT R104, R11, 0x7632, R104 ;  /* 0x000076320b687816 */ /* 0x000fe40000000068 */
[C---:B------:R-:W-:Y:S02]  /*9d50*/  PRMT R101, R5.reuse, 0x7610, R101 ;  /* 0x0000761005657816 */ /* 0x040fe40000000065 */
[----:B------:R-:W-:Y:S01]  /*9d60*/  PRMT R100, R5, 0x7632, R100 ;  /* 0x0000763205647816 */ /* 0x000fe20000000064 */
[----:B------:R-:W-:Y:S01]  /*9d70*/  MUFU.EX2 R11, R236 ;  /* 0x000000ec000b7308 */ /* 0x000fe20000000800 */
[----:B------:R-:W-:Y:S01]  /*9d80*/  F2FP.BF16.F32.PACK_AB R45, R20, R22 ;  /* 0x00000016142d723e */ /* 0x000fe200000010ff */
[----:B----4-:R-:W-:-:S05]  /*9d90*/  @!P2 HFMA2.BF16_V2 R186, -RZ.H0_H0, RZ.H0_H0, -R109.H0_H0 ;  /* 0x200000ffffbaa231 */ /* 0x010fca000034096d */
[----:B------:R-:W-:Y:S02]  /*9da0*/  @!P2 PRMT R109, R186, 0x5410, RZ ;  /* 0x00005410ba6da816 */ /* 0x000fe400000000ff */
[----:B------:R-:W-:Y:S02]  /*9db0*/  ISETP.GE.U32.AND P2, PT, R199, R4, PT ;  /* 0x00000004c700720c */ /* 0x000fe40003f46070 */
[----:B------:R-:W-:Y:S01]  /*9dc0*/  SHF.R.U32.HI R4, RZ, 0x18, R6 ;  /* 0x00000018ff047819 */ /* 0x000fe20000011606 */
[----:B------:R-:W-:Y:S01]  /*9dd0*/  IMAD.MOV.U32 R186, RZ, RZ, R18 ;  /* 0x000000ffffba7224 */ /* 0x000fe200078e0012 */
[----:B------:R-:W-:Y:S01]  /*9de0*/  LOP3.LUT R6, R6, 0xffff, RZ, 0xc0, !PT ;  /* 0x0000ffff06067812 */ /* 0x000fe200078ec0ff */
[----:B------:R4:W-:Y:S01]  /*9df0*/  MUFU.EX2 R18, R228 ;  /* 0x000000e400127308 */ /* 0x0009e20000000800 */
[----:B---3--:R-:W-:Y:S02]  /*9e00*/  @!P4 HFMA2.BF16_V2 R188, -RZ.H0_H0, RZ.H0_H0, -R108.H0_H0 ;  /* 0x200000ffffbcc231 */ /* 0x008fe4000034096c */
[----:B--2---:R-:W-:-:S03]  /*9e10*/  @!P1 HFMA2.BF16_V2 R200, -RZ.H0_H0, RZ.H0_H0, -R107.H0_H0 ;  /* 0x200000ffffc89231 */ /* 0x004fc6000034096b */
[----:B------:R-:W-:Y:S02]  /*9e20*/  @!P4 PRMT R108, R188, 0x5410, RZ ;  /* 0x00005410bc6cc816 */ /* 0x000fe400000000ff */
[C---:B------:R-:W-:Y:S02]  /*9e30*/  ISETP.GE.U32.AND P4, PT, R199.reuse, R4, PT ;  /* 0x00000004c700720c */ /* 0x040fe40003f86070 */
[----:B------:R-:W-:Y:S01]  /*9e40*/  LOP3.LUT R4, R10, 0xff, RZ, 0xc0, !PT ;  /* 0x000000ff0a047812 */ /* 0x000fe200078ec0ff */
[----:B----4-:R1:W2:Y:S01]  /*9e50*/  LDL.LU R228, [R1+0x444] ;  /* 0x0004440001e47983 */ /* 0x0102a20000300800 */
[----:B------:R-:W-:Y:S01]  /*9e60*/  @!P1 PRMT R107, R200, 0x5410, RZ ;  /* 0x00005410c86b9816 */ /* 0x000fe200000000ff */
[----:B------:R-:W-:Y:S01]  /*9e70*/  IMAD.MOV.U32 R188, RZ, RZ, R9 ;  /* 0x000000ffffbc7224 */ /* 0x000fe200078e0009 */
[----:B------:R-:W-:Y:S01]  /*9e80*/  ISETP.GE.U32.AND P1, PT, R199, R4, PT ;  /* 0x00000004c700720c */ /* 0x000fe20003f26070 */
[----:B------:R3:W4:Y:S01]  /*9e90*/  MUFU.EX2 R9, R240 ;  /* 0x000000f000097308 */ /* 0x0007220000000800 */
[----:B------:R-:W-:Y:S01]  /*9ea0*/  SHF.R.U32.HI R4, RZ, 0x8, R6 ;  /* 0x00000008ff047819 */ /* 0x000fe20000011606 */
[----:B------:R-:W-:-:S02]  /*9eb0*/  IMAD.MOV.U32 R10, RZ, RZ, R186 ;  /* 0x000000ffff0a7224 */ /* 0x000fc400078e00ba */
[----:B------:R-:W-:Y:S02]  /*9ec0*/  @!P6 HFMA2.BF16_V2 R201, -RZ.H0_H0, RZ.H0_H0, -R106.H0_H0 ;  /* 0x200000ffffc9e231 */ /* 0x000fe4000034096a */
[----:B------:R-:W-:Y:S01]  /*9ed0*/  IMAD.MOV.U32 R186, RZ, RZ, R173 ;  /* 0x000000ffffba7224 */ /* 0x000fe200078e00ad */
[----:B------:R-:W-:Y:S01]  /*9ee0*/  LOP3.LUT R4, R4, 0xffff, RZ, 0xc0, !PT ;  /* 0x0000ffff04047812 */ /* 0x000fe200078ec0ff */
[----:B------:R-:W-:Y:S02]  /*9ef0*/  IMAD.MOV.U32 R173, RZ, RZ, R8 ;  /* 0x000000ffffad7224 */ /* 0x000fe400078e0008 */
[----:B------:R-:W1:Y:S01]  /*9f00*/  MUFU.EX2 R8, R242 ;  /* 0x000000f200087308 */ /* 0x000e620000000800 */
[----:B------:R-:W-:Y:S01]  /*9f10*/  @!P6 PRMT R106, R201, 0x5410, RZ ;  /* 0x00005410c96ae816 */ /* 0x000fe200000000ff */
[----:B------:R-:W-:Y:S01]  /*9f20*/  IMAD.MOV.U32 R200, RZ, RZ, R188 ;  /* 0x000000ffffc87224 */ /* 0x000fe200078e00bc */
[----:B------:R-:W-:Y:S01]  /*9f30*/  ISETP.GE.U32.AND P6, PT, R199, R4, PT ;  /* 0x00000004c700720c */ /* 0x000fe20003fc6070 */
[----:B------:R-:W-:Y:S01]  /*9f40*/  IMAD.MOV.U32 R188, RZ, RZ, R15 ;  /* 0x000000ffffbc7224 */ /* 0x000fe200078e000f */
[----:B------:R-:W-:Y:S01]  /*9f50*/  SHF.R.U32.HI R4, RZ, 0x8, R14 ;  /* 0x00000008ff047819 */ /* 0x000fe2000001160e */
[----:B------:R-:W-:-:S02]  /*9f60*/  IMAD.MOV.U32 R201, RZ, RZ, R16 ;  /* 0x000000ffffc97224 */ /* 0x000fc400078e0010 */
[----:B------:R-:W1:Y:S01]  /*9f70*/  MUFU.EX2 R15, R234 ;  /* 0x000000ea000f7308 */ /* 0x000e620000000800 */
[----:B------:R-:W-:Y:S01]  /*9f80*/  IMAD.MOV.U32 R16, RZ, RZ, R173 ;  /* 0x000000ffff107224 */ /* 0x000fe200078e00ad */
[----:B------:R-:W-:Y:S01]  /*9f90*/  LOP3.LUT R4, R4, 0xffff, RZ, 0xc0, !PT ;  /* 0x0000ffff04047812 */ /* 0x000fe200078ec0ff */
[----:B------:R-:W-:Y:S01]  /*9fa0*/  IMAD.MOV.U32 R173, RZ, RZ, R7 ;  /* 0x000000ffffad7224 */ /* 0x000fe200078e0007 */
[----:B---3--:R-:W-:-:S04]  /*9fb0*/  PRMT R240, R105, 0x5410, R104 ;  /* 0x0000541069f07816 */ /* 0x008fc80000000068 */
[----:B------:R-:W3:Y:S01]  /*9fc0*/  MUFU.EX2 R7, R235 ;  /* 0x000000eb00077308 */ /* 0x000ee20000000800 */
[----:B------:R-:W-:-:S07]  /*9fd0*/  @!P2 HFMA2.BF16_V2 R212, -RZ.H0_H0, RZ.H0_H0, -R105.H0_H0 ;  /* 0x200000ffffd4a231 */ /* 0x000fce0000340969 */
[----:B------:R-:W3:Y:S01]  /*9fe0*/  MUFU.EX2 R30, R30 ;  /* 0x0000001e001e7308 */ /* 0x000ee20000000800 */
[----:B------:R-:W-:Y:S02]  /*9ff0*/  @!P2 PRMT R105, R212, 0x5410, RZ ;  /* 0x00005410d469a816 */ /* 0x000fe400000000ff */
[----:B------:R-:W-:Y:S01]  /*a000*/  ISETP.GE.U32.AND P2, PT, R199, R4, PT ;  /* 0x00000004c700720c */ /* 0x000fe20003f46070 */
[----:B----4-:R-:W-:-:S04]  /*a010*/  FADD.FTZ R4, R9, R13 ;  /* 0x0000000d09047221 */ /* 0x010fc80000010000 */
[----:B------:R-:W4:Y:S01]  /*a020*/  MUFU.EX2 R23, R23 ;  /* 0x0000001700177308 */ /* 0x000f220000000800 */
[C---:B-1----:R-:W-:Y:S01]  /*a030*/  FADD.FTZ R5, R8.reuse, R4 ;  /* 0x0000000408057221 */ /* 0x042fe20000010000 */
[----:B------:R-:W-:-:S04]  /*a040*/  F2FP.BF16.F32.PACK_AB R4, R8, R9 ;  /* 0x000000090804723e */ /* 0x000fc800000010ff */
[C---:B------:R-:W-:Y:S02]  /*a050*/  PRMT R99, R4.reuse, 0x7610, R99 ;  /* 0x0000761004637816 */ /* 0x040fe40000000063 */
[----:B------:R-:W1:Y:S01]  /*a060*/  MUFU.EX2 R6, R237 ;  /* 0x000000ed00067308 */ /* 0x000e620000000800 */
[----:B------:R-:W-:Y:S01]  /*a070*/  PRMT R98, R4, 0x7632, R98 ;  /* 0x0000763204627816 */ /* 0x000fe20000000062 */
[----:B------:R-:W-:Y:S01]  /*a080*/  FADD.FTZ R4, R15, R32 ;  /* 0x000000200f047221 */ /* 0x000fe20000010000 */
[----:B------:R3:W-:Y:S03]  /*a090*/  STL [R1+0x330], R5 ;  /* 0x0003300501007387 */ /* 0x0007e60000100800 */
[----:B---3--:R-:W-:Y:S01]  /*a0a0*/  FADD.FTZ R5, R7, R4 ;  /* 0x0000000407057221 */ /* 0x008fe20000010000 */
[----:B------:R-:W-:-:S04]  /*a0b0*/  FADD.FTZ R4, R30, R31 ;  /* 0x0000001f1e047221 */ /* 0x000fc80000010000 */
[----:B----4-:R-:W-:Y:S01]  /*a0c0*/  FADD.FTZ R4, R23, R4 ;  /* 0x0000000417047221 */ /* 0x010fe20000010000 */
[----:B------:R-:W-:-:S03]  /*a0d0*/  FADD.FTZ R5, R11, R5 ;  /* 0x000000050b057221 */ /* 0x000fc60000010000 */
[----:B------:R-:W-:Y:S01]  /*a0e0*/  FADD.FTZ R4, R22, R4 ;  /* 0x0000000416047221 */ /* 0x000fe20000010000 */
[C---:B-1----:R-:W-:Y:S01]  /*a0f0*/  FADD.FTZ R5, R6.reuse, R5 ;  /* 0x0000000506057221 */ /* 0x042fe20000010000 */
[----:B------:R-:W-:Y:S02]  /*a100*/  F2FP.BF16.F32.PACK_AB R59, R6, R11 ;  /* 0x0000000b063b723e */ /* 0x000fe400000010ff */
[----:B------:R-:W-:Y:S01]  /*a110*/  FADD.FTZ R4, R20, R4 ;  /* 0x0000000414047221 */ /* 0x000fe20000010000 */
[----:B------:R1:W-:Y:S01]  /*a120*/  MUFU.EX2 R6, R249 ;  /* 0x000000f900067308 */ /* 0x0003e20000000800 */
[----:B------:R-:W-:Y:S01]  /*a130*/  IMAD.MOV.U32 R20, RZ, RZ, R250 ;  /* 0x000000ffff147224 */ /* 0x000fe200078e00fa */
[----:B-1----:R1:W3:Y:S04]  /*a140*/  LDL.LU R249, [R1+0x440] ;  /* 0x0004400001f97983 */ /* 0x0022e80000300800 */
[----:B------:R1:W4:Y:S01]  /*a150*/  LDL.LU R250, [R1+0x43c] ;  /* 0x00043c0001fa7983 */ /* 0x0003220000300800 */
[----:B------:R-:W-:-:S02]  /*a160*/  PRMT R103, R12, 0x7610, R103 ;  /* 0x000076100c677816 */ /* 0x000fc40000000067 */
[----:B------:R-:W-:Y:S02]  /*a170*/  PRMT R102, R12, 0x7632, R102 ;  /* 0x000076320c667816 */ /* 0x000fe40000000066 */
[----:B------:R-:W1:Y:S01]  /*a180*/  MUFU.EX2 R12, R241 ;  /* 0x000000f1000c7308 */ /* 0x000e620000000800 */
[----:B------:R-:W-:Y:S02]  /*a190*/  IMAD.MOV.U32 R14, RZ, RZ, R10 ;  /* 0x000000ffff0e7224 */ /* 0x000fe400078e000a */
[----:B------:R-:W-:-:S05]  /*a1a0*/  FADD.FTZ R4, R21, R4 ;  /* 0x0000000415047221 */ /* 0x000fca0000010000 */
[----:B------:R-:W1:Y:S01]  /*a1b0*/  MUFU.EX2 R8, R243 ;  /* 0x000000f300087308 */ /* 0x000e620000000800 */
[----:B------:R-:W-:Y:S01]  /*a1c0*/  FADD.FTZ R4, R17, R4 ;  /* 0x0000000411047221 */ /* 0x000fe20000010000 */
[----:B------:R-:W-:-:S06]  /*a1d0*/  VIADD R190, R190, 0x4 ;  /* 0x00000004bebe7836 */ /* 0x000fcc0000000000 */
[----:B------:R-:W1:Y:S01]  /*a1e0*/  MUFU.EX2 R10, R246 ;  /* 0x000000f6000a7308 */ /* 0x000e620000000800 */
[----:B------:R-:W-:Y:S01]  /*a1f0*/  F2FP.BF16.F32.PACK_AB R67, R7, R15 ;  /* 0x0000000f0743723e */ /* 0x000fe200000010ff */
[----:B-1----:R-:W-:Y:S01]  /*a200*/  FADD.FTZ R5, R12, R5 ;  /* 0x000000050c057221 */ /* 0x002fe20000010000 */
[----:B------:R-:W-:-:S05]  /*a210*/  F2FP.BF16.F32.PACK_AB R23, R23, R30 ;  /* 0x0000001e1717723e */ /* 0x000fca00000010ff */
[----:B------:R-:W1:Y:S01]  /*a220*/  MUFU.EX2 R9, R247 ;  /* 0x000000f700097308 */ /* 0x000e620000000800 */
[----:B------:R-:W-:Y:S01]  /*a230*/  FADD.FTZ R4, R19, R4 ;  /* 0x0000000413047221 */ /* 0x000fe20000010000 */
[----:B------:R-:W-:-:S04]  /*a240*/  IMAD.WIDE.U32 R30, R190, -0x326172a9, RZ ;  /* 0xcd9e8d57be1e7825 */ /* 0x000fc800078e00ff */
[----:B------:R-:W-:Y:S02]  /*a250*/  FADD.FTZ R5, R8, R5 ;  /* 0x0000000508057221 */ /* 0x000fe40000010000 */
[----:B------:R-:W1:Y:S01]  /*a260*/  MUFU.EX2 R7, R251 ;  /* 0x000000fb00077308 */ /* 0x000e620000000800 */
[----:B------:R-:W-:Y:S02]  /*a270*/  IMAD.MOV.U32 R212, RZ, RZ, R201 ;  /* 0x000000ffffd47224 */ /* 0x000fe400078e00c9 */
[----:B------:R-:W-:Y:S02]  /*a280*/  IMAD.MOV.U32 R201, RZ, RZ, R200 ;  /* 0x000000ffffc97224 */ /* 0x000fe400078e00c8 */
[----:B------:R-:W-:Y:S02]  /*a290*/  IMAD.MOV.U32 R200, RZ, RZ, R16 ;  /* 0x000000ffffc87224 */ /* 0x000fe400078e0010 */
[----:B------:R-:W-:Y:S01]  /*a2a0*/  FADD.FTZ R16, R18, R4 ;  /* 0x0000000412107221 */ /* 0x000fe20000010000 */
[----:B------:R-:W-:Y:S01]  /*a2b0*/  LOP3.LUT R4, R197, R31, RZ, 0x3c, !PT ;  /* 0x0000001fc5047212 */ /* 0x000fe200078e3cff */
[----:B------:R-:W-:Y:S01]  /*a2c0*/  FADD.FTZ R5, R10, R5 ;  /* 0x000000050a057221 */ /* 0x000fe20000010000 */
[----:B------:R-:W-:-:S03]  /*a2d0*/  IMAD.MOV.U32 R237, RZ, RZ, R14 ;  /* 0x000000ffffed7224 */ /* 0x000fc600078e000e */
[----:B------:R-:W-:-:S04]  /*a2e0*/  IMAD.WIDE.U32 R14, R4, -0x2daee0ad, RZ ;  /* 0xd2511f53040e7825 */ /* 0x000fc800078e00ff */
[----:B-1----:R-:W-:Y:S01]  /*a2f0*/  FADD.FTZ R5, R9, R5 ;  /* 0x0000000509057221 */ /* 0x002fe20000010000 */
[----:B------:R-:W-:-:S03]  /*a300*/  F2FP.BF16.F32.PACK_AB R61, R18, R19 ;  /* 0x00000013123d723e */ /* 0x000fc600000010ff */
[----:B------:R-:W-:Y:S01]  /*a310*/  FADD.FTZ R5, R7, R5 ;  /* 0x0000000507057221 */ /* 0x000fe20000010000 */
[----:B------:R-:W-:-:S03]  /*a320*/  LOP3.LUT R4, R15, R196, R128, 0x96, !PT ;  /* 0x000000c40f047212 */ /* 0x000fc600078e9680 */
[----:B------:R-:W-:Y:S02]  /*a330*/  FADD.FTZ R19, R6, R5 ;  /* 0x0000000506137221 */ /* 0x000fe40000010000 */
[----:B------:R-:W-:Y:S01]  /*a340*/  IMAD.WIDE.U32 R4, R4, -0x326172a9, RZ ;  /* 0xcd9e8d5704047825 */ /* 0x000fe200078e00ff */
[----:B------:R-:W-:Y:S02]  /*a350*/  F2FP.BF16.F32.PACK_AB R63, R8, R12 ;  /* 0x0000000c083f723e */ /* 0x000fe400000010ff */
        /* <DEDUP_REMOVED lines=24> */
[----:B------:R-:W-:Y:S01]  /*a4e0*/  PRMT R227, R99, 0x5410, R98 ;  /* 0x0000541063e37816 */ /* 0x000fe20000000062 */
[----:B------:R-:W-:Y:S01]  /*a4f0*/  @!P4 HFMA2.BF16_V2 R225, -RZ.H0_H0, RZ.H0_H0, -R102.H0_H0 ;  /* 0x200000ffffe1c231 */ /* 0x000fe20000340966 */
[----:B------:R-:W-:Y:S01]  /*a500*/  PRMT R235, R103, 0x5410, R102 ;  /* 0x0000541067eb7816 */ /* 0x000fe20000000066 */
[----:B------:R-:W-:Y:S01]  /*a510*/  @!P6 HFMA2.BF16_V2 R224, -RZ.H0_H0, RZ.H0_H0, -R104.H0_H0 ;  /* 0x200000ffffe0e231 */ /* 0x000fe20000340968 */
[----:B------:R1:W2:Y:S02]  /*a520*/  MUFU.EX2 R22, R20 ;  /* 0x0000001400167308 */ /* 0x0002a40000000800 */
[----:B------:R-:W-:Y:S01]  /*a530*/  @!P4 PRMT R102, R225, 0x5410, RZ ;  /* 0x00005410e166c816 */ /* 0x000fe200000000ff */
[----:B------:R-:W-:Y:S01]  /*a540*/  @!P2 HFMA2.BF16_V2 R226, -RZ.H0_H0, RZ.H0_H0, -R100.H0_H0 ;  /* 0x200000ffffe2a231 */ /* 0x000fe20000340964 */
[----:B------:R-:W-:-:S02]  /*a550*/  @!P6 PRMT R104, R224, 0x5410, RZ ;  /* 0x00005410e068e816 */ /* 0x000fc400000000ff */
[----:B------:R-:W-:Y:S01]  /*a560*/  F2FP.BF16.F32.PACK_AB R58, R17, R21 ;  /* 0x00000015113a723e */ /* 0x000fe200000010ff */
[----:B------:R-:W-:Y:S01]  /*a570*/  @!P1 HFMA2.BF16_V2 R229, -RZ.H0_H0, RZ.H0_H0, -R99.H0_H0 ;  /* 0x200000ffffe59231 */ /* 0x000fe20000340963 */
[----:B------:R-:W-:Y:S01]  /*a580*/  @!P2 PRMT R100, R226, 0x5410, RZ ;  /* 0x00005410e264a816 */ /* 0x000fe200000000ff */
[----:B-1----:R-:W-:Y:S02]  /*a590*/  IMAD.MOV.U32 R20, RZ, RZ, R237 ;  /* 0x000000ffff147224 */ /* 0x002fe400078e00ed */
[----:B------:R-:W-:Y:S02]  /*a5a0*/  IMAD.MOV.U32 R237, RZ, RZ, R212 ;  /* 0x000000ffffed7224 */ /* 0x000fe400078e00d4 */
[----:B------:R-:W1:Y:S01]  /*a5b0*/  MUFU.EX2 R21, R20 ;  /* 0x0000001400157308 */ /* 0x000e620000000800 */
[----:B------:R-:W-:Y:S02]  /*a5c0*/  IMAD.MOV.U32 R212, RZ, RZ, R201 ;  /* 0x000000ffffd47224 */ /* 0x000fe400078e00c9 */
[----:B------:R-:W-:Y:S01]  /*a5d0*/  @!P5 HFMA2.BF16_V2 R213, -RZ.H0_H0, RZ.H0_H0, -R103.H0_H0 ;  /* 0x200000ffffd5d231 */ /* 0x000fe20000340967 */
[----:B------:R-:W-:-:S04]  /*a5e0*/  LOP3.LUT R10, R6, 0xffff, RZ, 0xc0, !PT ;  /* 0x0000ffff060a7812 */ /* 0x000fc800078ec0ff */
[----:B------:R-:W1:Y:S01]  /*a5f0*/  MUFU.EX2 R20, R237 ;  /* 0x000000ed00147308 */ /* 0x000e620000000800 */
[----:B------:R-:W-:Y:S01]  /*a600*/  SHF.R.U32.HI R11, RZ, 0x10, R6 ;  /* 0x00000010ff0b7819 */ /* 0x000fe20000011606 */
[----:B--2---:R-:W-:-:S05]  /*a610*/  @!P0 HFMA2.BF16_V2 R228, -RZ.H0_H0, RZ.H0_H0, -R98.H0_H0 ;  /* 0x200000ffffe48231 */ /* 0x004fca0000340962 */
[----:B------:R-:W-:Y:S02]  /*a620*/  @!P0 PRMT R98, R228, 0x5410, RZ ;  /* 0x00005410e4628816 */ /* 0x000fe400000000ff */
[----:B------:R-:W-:Y:S02]  /*a630*/  ISETP.GE.U32.AND P0, PT, R199, R9, PT ;  /* 0x00000009c700720c */ /* 0x000fe40003f06070 */
[----:B------:R-:W-:-:S04]  /*a640*/  LOP3.LUT R9, R8, 0xffff, RZ, 0xc0, !PT ;  /* 0x0000ffff08097812 */ /* 0x000fc800078ec0ff */
[----:B------:R-:W-:-:S04]  /*a650*/  SHF.R.U32.HI R9, RZ, 0x8, R9 ;  /* 0x00000008ff097819 */ /* 0x000fc80000011609 */
[----:B------:R-:W-:-:S04]  /*a660*/  LOP3.LUT R9, R9, 0xffff, RZ, 0xc0, !PT ;  /* 0x0000ffff09097812 */ /* 0x000fc800078ec0ff */
[----:B------:R-:W-:Y:S02]  /*a670*/  ISETP.GE.U32.AND P4, PT, R199, R9, PT ;  /* 0x00000009c700720c */ /* 0x000fe40003f86070 */
[--C-:B------:R-:W-:Y:S02]  /*a680*/  SHF.R.U32.HI R9, RZ, 0x10, R8.reuse ;  /* 0x00000010ff097819 */ /* 0x100fe40000011608 */
[----:B------:R-:W-:-:S04]  /*a690*/  SHF.R.U32.HI R8, RZ, 0x18, R8 ;  /* 0x00000018ff087819 */ /* 0x000fc80000011608 */
[C---:B------:R-:W-:Y:S02]  /*a6a0*/  ISETP.GE.U32.AND P6, PT, R199.reuse, R8, PT ;  /* 0x00000008c700720c */ /* 0x040fe40003fc6070 */
[----:B------:R-:W-:Y:S01]  /*a6b0*/  LOP3.LUT R8, R6, 0xff, RZ, 0xc0, !PT ;  /* 0x000000ff06087812 */ /* 0x000fe200078ec0ff */
[----:B------:R2:W2:Y:S03]  /*a6c0*/  MUFU.EX2 R18, R212 ;  /* 0x000000d400127308 */ /* 0x0004a60000000800 */
[----:B------:R-:W-:Y:S02]  /*a6d0*/  ISETP.GE.U32.AND P2, PT, R199, R8, PT ;  /* 0x00000008c700720c */ /* 0x000fe40003f46070 */
[----:B------:R-:W-:Y:S01]  /*a6e0*/  SHF.R.U32.HI R8, RZ, 0x18, R6 ;  /* 0x00000018ff087819 */ /* 0x000fe20000011606 */
[----:B------:R-:W-:Y:S01]  /*a6f0*/  IMAD.WIDE.U32 R6, R13, -0x2daee0ad, RZ ;  /* 0xd2511f530d067825 */ /* 0x000fe200078e00ff */
[----:B------:R-:W-:-:S02]  /*a700*/  LOP3.LUT R9, R9, 0xff, RZ, 0xc0, !PT ;  /* 0x000000ff09097812 */ /* 0x000fc400078ec0ff */
[----:B------:R-:W-:Y:S02]  /*a710*/  @!P1 PRMT R99, R229, 0x5410, RZ ;  /* 0x00005410e5639816 */ /* 0x000fe400000000ff */
[----:B------:R-:W-:Y:S02]  /*a720*/  @!P5 PRMT R103, R213, 0x5410, RZ ;  /* 0x00005410d567d816 */ /* 0x000fe400000000ff */
[C---:B------:R-:W-:Y:S02]  /*a730*/  ISETP.GE.U32.AND P1, PT, R199.reuse, R8, PT ;  /* 0x00000008c700720c */ /* 0x040fe40003f26070 */
[----:B------:R-:W-:Y:S02]  /*a740*/  ISETP.GE.U32.AND P5, PT, R199, R9, PT ;  /* 0x00000009c700720c */ /* 0x000fe40003fa6070 */
[----:B------:R-:W-:Y:S02]  /*a750*/  LOP3.LUT R8, R7, R223, R12, 0x96, !PT ;  /* 0x000000df07087212 */ /* 0x000fe400078e960c */
[----:B------:R-:W-:-:S02]  /*a760*/  LOP3.LUT R15, R6, 0xffff, RZ, 0xc0, !PT ;  /* 0x0000ffff060f7812 */ /* 0x000fc400078ec0ff */
[----:B------:R-:W-:Y:S02]  /*a770*/  LOP3.LUT R9, R6, 0xff, RZ, 0xc0, !PT ;  /* 0x000000ff06097812 */ /* 0x000fe400078ec0ff */
[--C-:B------:R-:W-:Y:S02]  /*a780*/  SHF.R.U32.HI R12, RZ, 0x10, R6.reuse ;  /* 0x00000010ff0c7819 */ /* 0x100fe40000011606 */
[----:B------:R-:W-:Y:S01]  /*a790*/  SHF.R.U32.HI R7, RZ, 0x18, R6 ;  /* 0x00000018ff077819 */ /* 0x000fe20000011606 */
[----:B------:R-:W-:Y:S01]  /*a7a0*/  FADD.FTZ R6, R22, R16 ;  /* 0x0000001016067221 */ /* 0x000fe20000010000 */
[----:B------:R-:W-:Y:S01]  /*a7b0*/  IMAD.MOV.U32 R201, RZ, RZ, R200 ;  /* 0x000000ffffc97224 */ /* 0x000fe200078e00c8 */
[----:B------:R-:W-:Y:S01]  /*a7c0*/  ISETP.GE.U32.AND P3, PT, R199, R9, PT ;  /* 0x00000009c700720c */ /* 0x000fe20003f66070 */
[----:B------:R-:W-:Y:S02]  /*a7d0*/  IMAD.MOV.U32 R200, RZ, RZ, R188 ;  /* 0x000000ffffc87224 */ /* 0x000fe400078e00bc */
[----:B-1----:R-:W-:Y:S01]  /*a7e0*/  FADD.FTZ R9, R21, R6 ;  /* 0x0000000615097221 */ /* 0x002fe20000010000 */
[----:B------:R-:W-:-:S02]  /*a7f0*/  IMAD.MOV.U32 R188, RZ, RZ, R186 ;  /* 0x000000ffffbc7224 */ /* 0x000fc400078e00ba */
[----:B------:R-:W-:Y:S01]  /*a800*/  FADD.FTZ R6, R20, R19 ;  /* 0x0000001314067221 */ /* 0x000fe20000010000 */
[----:B------:R-:W-:Y:S01]  /*a810*/  IMAD.MOV.U32 R186, RZ, RZ, R180 ;  /* 0x000000ffffba7224 */ /* 0x000fe200078e00b4 */
[----:B------:R-:W-:Y:S01]  /*a820*/  PRMT R81, R248, 0x7632, R81 ;  /* 0x00007632f8517816 */ /* 0x000fe20000000051 */
[----:B--2---:R-:W-:Y:S02]  /*a830*/  IMAD.MOV.U32 R212, RZ, RZ, R200 ;  /* 0x000000ffffd47224 */ /* 0x004fe400078e00c8 */
[----:B------:R-:W-:Y:S01]  /*a840*/  FADD.FTZ R13, R18, R6 ;  /* 0x00000006120d7221 */ /* 0x000fe20000010000 */
[----:B------:R-:W-:Y:S01]  /*a850*/  IMAD.MOV.U32 R200, RZ, RZ, R188 ;  /* 0x000000ffffc87224 */ /* 0x000fe200078e00bc */
[----:B------:R-:W-:Y:S01]  /*a860*/  SHF.R.U32.HI R6, RZ, 0x8, R10 ;  /* 0x00000008ff067819 */ /* 0x000fe2000001160a */
[----:B------:R-:W-:Y:S01]  /*a870*/  IMAD.MOV.U32 R188, RZ, RZ, R186 ;  /* 0x000000ffffbc7224 */ /* 0x000fe200078e00ba */
[----:B------:R-:W-:Y:S01]  /*a880*/  PRMT R82, R248, 0x7610, R82 ;  /* 0x00007610f8527816 */ /* 0x000fe20000000052 */
[----:B------:R-:W-:-:S02]  /*a890*/  IMAD.MOV.U32 R186, RZ, RZ, R167 ;  /* 0x000000ffffba7224 */ /* 0x000fc400078e00a7 */
[----:B------:R-:W-:Y:S01]  /*a8a0*/  IMAD.MOV.U32 R167, RZ, RZ, R244 ;  /* 0x000000ffffa77224 */ /* 0x000fe200078e00f4 */
[----:B------:R-:W-:Y:S01]  /*a8b0*/  LOP3.LUT R6, R6, 0xffff, RZ, 0xc0, !PT ;  /* 0x0000ffff06067812 */ /* 0x000fe200078ec0ff */
[----:B------:R-:W-:Y:S02]  /*a8c0*/  IMAD.MOV.U32 R244, RZ, RZ, R181 ;  /* 0x000000fffff47224 */ /* 0x000fe400078e00b5 */
[----:B------:R-:W-:Y:S01]  /*a8d0*/  IMAD.MOV.U32 R181, RZ, RZ, R177 ;  /* 0x000000ffffb57224 */ /* 0x000fe200078e00b1 */
[----:B------:R-:W-:Y:S01]  /*a8e0*/  STL [R1+0x33c], R190 ;  /* 0x00033cbe01007387 */ /* 0x000fe20000100800 */
[----:B------:R-:W-:Y:S02]  /*a8f0*/  IMAD.MOV.U32 R180, RZ, RZ, R178 ;  /* 0x000000ffffb47224 */ /* 0x000fe400078e00b2 */
[----:B------:R-:W-:Y:S01]  /*a900*/  IMAD.MOV.U32 R177, RZ, RZ, R160 ;  /* 0x000000ffffb17224 */ /* 0x000fe200078e00a0 */
[----:B------:R-:W-:Y:S01]  /*a910*/  PRMT R160, R82, 0x5410, R81 ;  /* 0x0000541052a07816 */ /* 0x000fe20000000051 */
[----:B------:R-:W-:Y:S01]  /*a920*/  IMAD.MOV.U32 R178, RZ, RZ, R252 ;  /* 0x000000ffffb27224 */ /* 0x000fe200078e00fc */
[----:B------:R-:W-:Y:S01]  /*a930*/  PRMT R78, R39, 0x7610, R78 ;  /* 0x00007610274e7816 */ /* 0x000fe2000000004e */
[----:B------:R1:W2:Y:S01]  /*a940*/  LDL.LU R252, [R1+0x438] ;  /* 0x0004380001fc7983 */ /* 0x0002a20000300800 */
[----:B------:R-:W-:-:S03]  /*a950*/  PRMT R79, R36, 0x7610, R79 ;  /* 0x00007610244f7816 */ /* 0x000fc6000000004f */
[----:B------:R1:W5:Y:S04]  /*a960*/  LDL.LU R39, [R1+0x434] ;  /* 0x0004340001277983 */ /* 0x0003680000300800 */
[----:B------:R1:W5:Y:S01]  /*a970*/  LDL.LU R36, [R1+0x430] ;  /* 0x0004300001247983 */ /* 0x0003620000300800 */
[----:B----4-:R-:W-:-:S05]  /*a980*/  @!P4 HFMA2.BF16_V2 R250, -RZ.H0_H0, RZ.H0_H0, -R81.H0_H0 ;  /* 0x200000fffffac231 */ /* 0x010fca0000340951 */
[----:B------:R-:W-:Y:S02]  /*a990*/  @!P4 PRMT R81, R250, 0x5410, RZ ;  /* 0x00005410fa51c816 */ /* 0x000fe400000000ff */
[----:B------:R-:W-:Y:S02]  /*a9a0*/  ISETP.GE.U32.AND P4, PT, R199, R6, PT ;  /* 0x00000006c700720c */ /* 0x000fe40003f86070 */
[----:B------:R-:W-:Y:S02]  /*a9b0*/  LOP3.LUT R6, R11, 0xff, RZ, 0xc0, !PT ;  /* 0x000000ff0b067812 */ /* 0x000fe400078ec0ff */
[----:B------:R4:W1:Y:S02]  /*a9c0*/  MUFU.EX2 R11, R169 ;  /* 0x000000a9000b7308 */ /* 0x0008640000000800 */
[----:B----4-:R-:W4:Y:S04]  /*a9d0*/  LDL.LU R169, [R1+0x42c] ;  /* 0x00042c0001a97983 */ /* 0x010f280000300800 */
[----:B------:R1:W3:Y:S01]  /*a9e0*/  LDL.LU.S16 R10, [R1] ;  /* 0x00000000010a7983 */ /* 0x0002e20000300600 */
[----:B------:R-:W-:-:S02]  /*a9f0*/  IMAD.MOV.U32 R237, RZ, RZ, R180 ;  /* 0x000000ffffed7224 */ /* 0x000fc400078e00b4 */
[----:B------:R-:W-:Y:S01]  /*aa00*/  IMAD.MOV.U32 R180, RZ, RZ, R159 ;  /* 0x000000ffffb47224 */ /* 0x000fe200078e009f */
[----:B------:R-:W-:Y:S02]  /*aa10*/  PRMT R159, R79, 0x5410, R78 ;  /* 0x000054104f9f7816 */ /* 0x000fe4000000004e */
[----:B------:R-:W-:Y:S01]  /*aa20*/  PRMT R76, R0, 0x7610, R76 ;  /* 0x00007610004c7816 */ /* 0x000fe2000000004c */
[----:B--2---:R-:W-:-:S05]  /*aa30*/  @!P6 HFMA2.BF16_V2 R252, -RZ.H0_H0, RZ.H0_H0, -R78.H0_H0 ;  /* 0x200000fffffce231 */ /* 0x004fca000034094e */
[----:B------:R-:W-:Y:S02]  /*aa40*/  @!P6 PRMT R78, R252, 0x5410, RZ ;  /* 0x00005410fc4ee816 */ /* 0x000fe400000000ff */
[----:B------:R-:W-:Y:S02]  /*aa50*/  ISETP.GE.U32.AND P6, PT, R199, R6, PT ;  /* 0x00000006c700720c */ /* 0x000fe40003fc6070 */
[----:B------:R-:W-:-:S04]  /*aa60*/  SHF.R.U32.HI R6, RZ, 0x10, R8 ;  /* 0x00000010ff067819 */ /* 0x000fc80000011608 */
[----:B------:R-:W-:Y:S02]  /*aa70*/  LOP3.LUT R6, R6, 0xff, RZ, 0xc0, !PT ;  /* 0x000000ff06067812 */ /* 0x000fe400078ec0ff */
[----:B------:R-:W-:Y:S01]  /*aa80*/  PRMT R252, R2, 0x7610, R252 ;  /* 0x0000761002fc7816 */ /* 0x000fe200000000fc */
[----:B---3--:R-:W-:-:S05]  /*aa90*/  @!P5 HFMA2.BF16_V2 R10, -RZ.H0_H0, RZ.H0_H0, -R79.H0_H0 ;  /* 0x200000ffff0ad231 */ /* 0x008fca000034094f */
[----:B----4-:R-:W-:Y:S02]  /*aaa0*/  PRMT R169, R10, 0x7610, R169 ;  /* 0x000076100aa97816 */ /* 0x010fe400000000a9 */
[----:B------:R2:W3:Y:S02]  /*aab0*/  MUFU.EX2 R10, R168 ;  /* 0x000000a8000a7308 */ /* 0x0004e40000000800 */
[----:B------:R-:W-:Y:S02]  /*aac0*/  @!P5 PRMT R79, R169, 0x5410, RZ ;  /* 0x00005410a94fd816 */ /* 0x000fe400000000ff */
[----:B------:R-:W-:Y:S02]  /*aad0*/  ISETP.GE.U32.AND P5, PT, R199, R6, PT ;  /* 0x00000006c700720c */ /* 0x000fe40003fa6070 */
[----:B------:R-:W-:-:S04]  /*aae0*/  PRMT R6, R3, 0x7610, R6 ;  /* 0x0000761003067816 */ /* 0x000fc80000000006 */
[----:B------:R-:W-:Y:S01]  /*aaf0*/  PRMT R250, R6, 0x7610, R250 ;  /* 0x0000761006fa7816 */ /* 0x000fe200000000fa */
[----:B--2---:R2:W5:Y:S04]  /*ab00*/  LDL.LU R168, [R1+0x428] ;  /* 0x0004280001a87983 */ /* 0x0045680000300800 */
[----:B------:R2:W5:Y:S04]  /*ab10*/  LDL.LU R169, [R1+0x424] ;  /* 0x0004240001a97983 */ /* 0x0005680000300800 */
[----:B------:R-:W4:Y:S04]  /*ab20*/  LDL.LU R2, [R1+0x420] ;  /* 0x0004200001027983 */ /* 0x000f280000300800 */
[----:B------:R-:W4:Y:S04]  /*ab30*/  LDL.LU R3, [R1+0x41c] ;  /* 0x00041c0001037983 */ /* 0x000f280000300800 */
[----:B------:R-:W2:Y:S04]  /*ab40*/  LDL.LU R0, [R1+0x418] ;  /* 0x0004180001007983 */ /* 0x000ea80000300800 */
[----:B------:R1:W3:Y:S01]  /*ab50*/  LDL.LU.S16 R6, [R1+0xc] ;  /* 0x00000c0001067983 */ /* 0x0002e20000300600 */
[----:B------:R-:W-:-:S05]  /*ab60*/  @!P0 HFMA2.BF16_V2 R249, -RZ.H0_H0, RZ.H0_H0, -R82.H0_H0 ;  /* 0x200000fffff98231 */ /* 0x000fca0000340952 */
[----:B------:R-:W-:Y:S02]  /*ab70*/  @!P0 PRMT R82, R249, 0x5410, RZ ;  /* 0x00005410f9528816 */ /* 0x000fe400000000ff */
[----:B------:R-:W-:-:S04]  /*ab80*/  PRMT R249, R250, 0x7610, R249 ;  /* 0x00007610faf97816 */ /* 0x000fc800000000f9 */
[----:B------:R-:W-:Y:S02]  /*ab90*/  PRMT R242, R249, 0x7610, R242 ;  /* 0x00007610f9f27816 */ /* 0x000fe400000000f2 */
[----:B------:R-:W-:Y:S02]  /*aba0*/  F2FP.BF16.F32.PACK_AB R53, R21, R22 ;  /* 0x000000161535723e */ /* 0x000fe400000010ff */
[----:B------:R-:W-:Y:S01]  /*abb0*/  PRMT R236, R242, 0x7610, R236 ;  /* 0x00007610f2ec7816 */ /* 0x000fe200000000ec */
[----:B------:R-:W-:Y:S01]  /*abc0*/  IMAD.MOV.U32 R242, RZ, RZ, R167 ;  /* 0x000000fffff27224 */ /* 0x000fe200078e00a7 */
[----:B------:R-:W-:Y:S02]  /*abd0*/  ISETP.GE.U32.AND P0, PT, R199, R7, PT ;  /* 0x00000007c700720c */ /* 0x000fe40003f06070 */
[----:B------:R-:W-:Y:S02]  /*abe0*/  PRMT R7, R252, 0x7610, R7 ;  /* 0x00007610fc077816 */ /* 0x000fe40000000007 */
[----:B------:R-:W-:Y:S01]  /*abf0*/  PRMT R246, R236, 0x7610, R246 ;  /* 0x00007610ecf67816 */ /* 0x000fe200000000f6 */
[----:B------:R-:W-:Y:S01]  /*ac00*/  IMAD.MOV.U32 R236, RZ, RZ, R242 ;  /* 0x000000ffffec7224 */ /* 0x000fe200078e00f2 */
[----:B------:R-:W-:Y:S01]  /*ac10*/  PRMT R75, R210, 0x7610, R75 ;  /* 0x00007610d24b7816 */ /* 0x000fe2000000004b */
[----:B------:R-:W-:Y:S01]  /*ac20*/  IMAD.MOV.U32 R242, RZ, RZ, R209 ;  /* 0x000000fffff27224 */ /* 0x000fe200078e00d1 */
[----:B------:R-:W-:Y:S01]  /*ac30*/  PRMT R248, R7, 0x7610, R248 ;  /* 0x0000761007f87816 */ /* 0x000fe200000000f8 */
[----:B------:R1:W5:Y:S04]  /*ac40*/  LDL.LU R210, [R1+0x414] ;  /* 0x0004140001d27983 */ /* 0x0003680000300800 */
[----:B------:R1:W5:Y:S01]  /*ac50*/  LDL.LU R209, [R1+0x410] ;  /* 0x0004100001d17983 */ /* 0x0003620000300800 */
[----:B---3--:R-:W-:-:S05]  /*ac60*/  @!P2 HFMA2.BF16_V2 R6, -RZ.H0_H0, RZ.H0_H0, -R76.H0_H0 ;  /* 0x200000ffff06a231 */ /* 0x008fca000034094c */
[----:B------:R-:W-:Y:S01]  /*ac70*/  PRMT R22, R6, 0x7610, R22 ;  /* 0x0000761006167816 */ /* 0x000fe20000000016 */
[----:B-1----:R-:W-:-:S04]  /*ac80*/  FADD.FTZ R6, R11, R9 ;  /* 0x000000090b067221 */ /* 0x002fc80000010000 */
[----:B------:R-:W-:Y:S02]  /*ac90*/  FADD.FTZ R7, R10, R6 ;  /* 0x000000060a077221 */ /* 0x000fe40000010000 */
[----:B------:R1:W3:Y:S01]  /*aca0*/  LDL.LU.S16 R6, [R1+0x10] ;  /* 0x0000100001067983 */ /* 0x0002e20000300600 */
[----:B------:R-:W-:Y:S02]  /*acb0*/  IMAD.MOV.U32 R167, RZ, RZ, R244 ;  /* 0x000000ffffa77224 */ /* 0x000fe400078e00f4 */
[----:B------:R-:W-:Y:S02]  /*acc0*/  IMAD.MOV.U32 R244, RZ, RZ, R181 ;  /* 0x000000fffff47224 */ /* 0x000fe400078e00b5 */
[----:B------:R-:W-:Y:S02]  /*acd0*/  IMAD.MOV.U32 R181, RZ, RZ, R177 ;  /* 0x000000ffffb57224 */ /* 0x000fe400078e00b1 */
[----:B------:R-:W-:Y:S01]  /*ace0*/  IMAD.MOV.U32 R177, RZ, RZ, R158 ;  /* 0x000000ffffb17224 */ /* 0x000fe200078e009e */
[----:B------:R-:W-:-:S02]  /*acf0*/  PRMT R158, R76, 0x5410, R75 ;  /* 0x000054104c9e7816 */ /* 0x000fc4000000004b */
[----:B------:R-:W-:Y:S01]  /*ad00*/  @!P2 PRMT R76, R22, 0x5410, RZ ;  /* 0x00005410164ca816 */ /* 0x000fe200000000ff */
[----:B---3--:R-:W-:-:S05]  /*ad10*/  @!P4 HFMA2.BF16_V2 R6, -RZ.H0_H0, RZ.H0_H0, -R75.H0_H0 ;  /* 0x200000ffff06c231 */ /* 0x008fca000034094b */
[----:B------:R-:W-:Y:S02]  /*ad20*/  PRMT R21, R6, 0x7610, R21 ;  /* 0x0000761006157816 */ /* 0x000fe40000000015 */
[----:B------:R-:W-:-:S04]  /*ad30*/  LOP3.LUT R6, R8, 0xff, RZ, 0xc0, !PT ;  /* 0x000000ff08067812 */ /* 0x000fc800078ec0ff */
[----:B------:R-:W-:Y:S02]  /*ad40*/  ISETP.GE.U32.AND P2, PT, R199, R6, PT ;  /* 0x00000006c700720c */ /* 0x000fe40003f46070 */
[----:B------:R1:W3:Y:S01]  /*ad50*/  LDL.LU.S16 R6, [R1+0x14] ;  /* 0x0000140001067983 */ /* 0x0002e20000300600 */
[----:B------:R-:W-:Y:S02]  /*ad60*/  PRMT R251, R248, 0x7610, R251 ;  /* 0x00007610f8fb7816 */ /* 0x000fe400000000fb */
[----:B------:R-:W-:Y:S02]  /*ad70*/  LOP3.LUT R16, R27, R215, R30, 0x96, !PT ;  /* 0x000000d71b107212 */ /* 0x000fe400078e961e */
[----:B------:R-:W-:Y:S02]  /*ad80*/  PRMT R247, R251, 0x7610, R247 ;  /* 0x00007610fbf77816 */ /* 0x000fe400000000f7 */
[----:B------:R-:W-:Y:S02]  /*ad90*/  PRMT R27, R246, 0x7610, R27 ;  /* 0x00007610f61b7816 */ /* 0x000fe4000000001b */
[----:B------:R-:W-:-:S04]  /*ada0*/  PRMT R225, R247, 0x7610, R225 ;  /* 0x00007610f7e17816 */ /* 0x000fc800000000e1 */
[----:B------:R-:W-:Y:S02]  /*adb0*/  PRMT R224, R225, 0x7610, R224 ;  /* 0x00007610e1e07816 */ /* 0x000fe400000000e0 */
[----:B------:R-:W-:Y:S02]  /*adc0*/  F2FP.BF16.F32.PACK_AB R51, R18, R20 ;  /* 0x000000141233723e */ /* 0x000fe400000010ff */
[----:B------:R-:W-:Y:S01]  /*add0*/  PRMT R213, R224, 0x7610, R213 ;  /* 0x00007610e0d57816 */ /* 0x000fe200000000d5 */
[----:B------:R-:W-:Y:S02]  /*ade0*/  IMAD.MOV.U32 R224, RZ, RZ, R237 ;  /* 0x000000ffffe07224 */ /* 0x000fe400078e00ed */
[----:B------:R-:W-:Y:S02]  /*adf0*/  IMAD.MOV.U32 R237, RZ, RZ, R236 ;  /* 0x000000ffffed7224 */ /* 0x000fe400078e00ec */
[----:B------:R-:W-:Y:S01]  /*ae00*/  IMAD.MOV.U32 R236, RZ, RZ, R242 ;  /* 0x000000ffffec7224 */ /* 0x000fe200078e00f2 */
[----:B------:R-:W-:Y:S01]  /*ae10*/  @!P4 PRMT R75, R21, 0x5410, RZ ;  /* 0x00005410154bc816 */ /* 0x000fe200000000ff */
[----:B------:R-:W-:-:S02]  /*ae20*/  IMAD.MOV.U32 R242, RZ, RZ, R188 ;  /* 0x000000fffff27224 */ /* 0x000fc400078e00bc */
[----:B------:R-:W-:Y:S02]  /*ae30*/  IMAD.MOV.U32 R188, RZ, RZ, R187 ;  /* 0x000000ffffbc7224 */ /* 0x000fe400078e00bb */
[----:B------:R-:W-:Y:S02]  /*ae40*/  IMAD.MOV.U32 R187, RZ, RZ, R208 ;  /* 0x000000ffffbb7224 */ /* 0x000fe400078e00d0 */
[----:B------:R1:W5:Y:S01]  /*ae50*/  LDL.LU R208, [R1+0x40c] ;  /* 0x00040c0001d07983 */ /* 0x0003620000300800 */
[----:B---3--:R-:W-:-:S05]  /*ae60*/  @!P1 HFMA2.BF16_V2 R6, -RZ.H0_H0, RZ.H0_H0, -R27.H0_H0 ;  /* 0x200000ffff069231 */ /* 0x008fca000034091b */
[----:B------:R-:W-:Y:S02]  /*ae70*/  PRMT R20, R6, 0x7610, R20 ;  /* 0x0000761006147816 */ /* 0x000fe40000000014 */
[----:B------:R-:W-:-:S04]  /*ae80*/  SHF.R.U32.HI R6, RZ, 0x18, R8 ;  /* 0x00000018ff067819 */ /* 0x000fc80000011608 */
[----:B------:R-:W-:Y:S02]  /*ae90*/  ISETP.GE.U32.AND P4, PT, R199, R6, PT ;  /* 0x00000006c700720c */ /* 0x000fe40003f86070 */
[----:B------:R-:W-:Y:S02]  /*aea0*/  LOP3.LUT R6, R12, 0xff, RZ, 0xc0, !PT ;  /* 0x000000ff0c067812 */ /* 0x000fe400078ec0ff */
[----:B------:R1:W3:Y:S01]  /*aeb0*/  LDL.LU.S16 R12, [R1+0x18] ;  /* 0x00001800010c7983 */ /* 0x0002e20000300600 */
[--C-:B------:R-:W-:Y:S02]  /*aec0*/  LOP3.LUT R17, R5, R214, R26.reuse, 0x96, !PT ;  /* 0x000000d605117212 */ /* 0x100fe400078e961a */
[----:B------:R-:W-:Y:S01]  /*aed0*/  PRMT R26, R213, 0x7610, R26 ;  /* 0x00007610d51a7816 */ /* 0x000fe2000000001a */
[----:B------:R-:W-:Y:S02]  /*aee0*/  IMAD.MOV.U32 R213, RZ, RZ, R236 ;  /* 0x000000ffffd57224 */ /* 0x000fe400078e00ec */
[----:B------:R-:W-:Y:S01]  /*aef0*/  IMAD.MOV.U32 R236, RZ, RZ, R242 ;  /* 0x000000ffffec7224 */ /* 0x000fe200078e00f2 */
[----:B------:R-:W-:Y:S01]  /*af00*/  LOP3.LUT R8, R8, 0xffff, RZ, 0xc0, !PT ;  /* 0x0000ffff08087812 */ /* 0x000fe200078ec0ff */
[----:B------:R-:W-:-:S02]  /*af10*/  IMAD.MOV.U32 R242, RZ, RZ, R188 ;  /* 0x000000fffff27224 */ /* 0x000fc400078e00bc */
[----:B------:R-:W-:Y:S01]  /*af20*/  IMAD.MOV.U32 R188, RZ, RZ, R157 ;  /* 0x000000ffffbc7224 */ /* 0x000fe200078e009d */
[----:B------:R-:W-:Y:S02]  /*af30*/  PRMT R157, R26, 0x5410, R27 ;  /* 0x000054101a9d7816 */ /* 0x000fe4000000001b */
[----:B------:R-:W-:Y:S02]  /*af40*/  @!P1 PRMT R27, R20, 0x5410, RZ ;  /* 0x00005410141b9816 */ /* 0x000fe400000000ff */
[----:B------:R-:W-:Y:S02]  /*af50*/  ISETP.GE.U32.AND P1, PT, R199, R6, PT ;  /* 0x00000006c700720c */ /* 0x000fe40003f26070 */
[----:B------:R-:W-:Y:S01]  /*af60*/  SHF.R.U32.HI R6, RZ, 0x8, R8 ;  /* 0x00000008ff067819 */ /* 0x000fe20000011608 */
[----:B------:R-:W-:Y:S01]  /*af70*/  IMAD.MOV.U32 R225, RZ, RZ, R213 ;  /* 0x000000ffffe17224 */ /* 0x000fe200078e00d5 */
[----:B------:R-:W-:Y:S01]  /*af80*/  F2FP.BF16.F32.PACK_AB R49, R10, R11 ;  /* 0x0000000b0a31723e */ /* 0x000fe200000010ff */
[----:B------:R-:W-:Y:S01]  /*af90*/  IMAD.MOV.U32 R213, RZ, RZ, R224 ;  /* 0x000000ffffd57224 */ /* 0x000fe200078e00e0 */
[----:B------:R-:W-:Y:S01]  /*afa0*/  LOP3.LUT R6, R6, 0xffff, RZ, 0xc0, !PT ;  /* 0x0000ffff06067812 */ /* 0x000fe200078ec0ff */
[----:B------:R-:W-:-:S02]  /*afb0*/  IMAD.MOV.U32 R224, RZ, RZ, R237 ;  /* 0x000000ffffe07224 */ /* 0x000fc400078e00ed */
[----:B------:R-:W-:Y:S02]  /*afc0*/  IMAD.MOV.U32 R237, RZ, RZ, R167 ;  /* 0x000000ffffed7224 */ /* 0x000fe400078e00a7 */
[----:B------:R-:W-:Y:S02]  /*afd0*/  IMAD.MOV.U32 R167, RZ, RZ, R244 ;  /* 0x000000ffffa77224 */ /* 0x000fe400078e00f4 */
[----:B------:R-:W2:Y:S01]  /*afe0*/  LDL R244, [R1+0x370] ;  /* 0x0003700001f47983 */ /* 0x000ea20000100800 */
[----:B---3--:R-:W-:-:S05]  /*aff0*/  @!P6 HFMA2.BF16_V2 R12, -RZ.H0_H0, RZ.H0_H0, -R26.H0_H0 ;  /* 0x200000ffff0ce231 */ /* 0x008fca000034091a */
[----:B------:R-:W-:-:S04]  /*b000*/  PRMT R10, R12, 0x7610, R10 ;  /* 0x000076100c0a7816 */ /* 0x000fc8000000000a */
[----:B------:R-:W-:Y:S02]  /*b010*/  @!P6 PRMT R26, R10, 0x5410, RZ ;  /* 0x000054100a1ae816 */ /* 0x000fe400000000ff */
[----:B------:R-:W-:Y:S02]  /*b020*/  ISETP.GE.U32.AND P6, PT, R199, R6, PT ;  /* 0x00000006c700720c */ /* 0x000fe40003fc6070 */
[----:B------:R1:W3:Y:S01]  /*b030*/  LDL.LU.S16 R6, [R1+0x20] ;  /* 0x0000200001067983 */ /* 0x0002e20000300600 */
[C---:B------:R-:W-:Y:S01]  /*b040*/  PRMT R80, R33.reuse, 0x7610, R80 ;  /* 0x0000761021507816 */ /* 0x040fe20000000050 */
[----:B------:R4:W-:Y:S01]  /*b050*/  MUFU.EX2 R12, R225 ;  /* 0x000000e1000c7308 */ /* 0x0009e20000000800 */
[----:B------:R-:W-:Y:S01]  /*b060*/  PRMT R77, R33, 0x7632, R77 ;  /* 0x00007632214d7816 */ /* 0x000fe2000000004d */
[----:B----4-:R-:W-:Y:S02]  /*b070*/  IMAD.MOV.U32 R225, RZ, RZ, R213 ;  /* 0x000000ffffe17224 */ /* 0x010fe400078e00d5 */
[----:B------:R-:W-:-:S02]  /*b080*/  IMAD.MOV.U32 R213, RZ, RZ, R237 ;  /* 0x000000ffffd57224 */ /* 0x000fc400078e00ed */
[----:B------:R-:W-:Y:S02]  /*b090*/  IMAD.MOV.U32 R237, RZ, RZ, R212 ;  /* 0x000000ffffed7224 */ /* 0x000fe400078e00d4 */
[----:B------:R-:W-:Y:S02]  /*b0a0*/  IMAD.MOV.U32 R212, RZ, RZ, R201 ;  /* 0x000000ffffd47224 */ /* 0x000fe400078e00c9 */
[----:B------:R-:W-:Y:S01]  /*b0b0*/  IMAD.MOV.U32 R201, RZ, RZ, R173 ;  /* 0x000000ffffc97224 */ /* 0x000fe200078e00ad */
[----:B------:R4:W-:Y:S01]  /*b0c0*/  MUFU.EX2 R10, R225 ;  /* 0x000000e1000a7308 */ /* 0x0009e20000000800 */
[----:B------:R-:W-:Y:S02]  /*b0d0*/  IMAD.MOV.U32 R173, RZ, RZ, R164 ;  /* 0x000000ffffad7224 */ /* 0x000fe400078e00a4 */
[----:B------:R-:W-:Y:S02]  /*b0e0*/  IMAD.MOV.U32 R164, RZ, RZ, R207 ;  /* 0x000000ffffa47224 */ /* 0x000fe400078e00cf */
[----:B------:R1:W5:Y:S01]  /*b0f0*/  LDL.LU R207, [R1+0x408] ;  /* 0x0004080001cf7983 */ /* 0x0003620000300800 */
[----:B----4-:R-:W-:-:S02]  /*b100*/  IMAD.MOV.U32 R225, RZ, RZ, R237 ;  /* 0x000000ffffe17224 */ /* 0x010fc400078e00ed */
[----:B------:R-:W-:Y:S02]  /*b110*/  IMAD.MOV.U32 R237, RZ, RZ, R212 ;  /* 0x000000ffffed7224 */ /* 0x000fe400078e00d4 */
[----:B------:R-:W-:Y:S02]  /*b120*/  IMAD.MOV.U32 R212, RZ, RZ, R201 ;  /* 0x000000ffffd47224 */ /* 0x000fe400078e00c9 */
[----:B------:R-:W-:Y:S01]  /*b130*/  IMAD.MOV.U32 R201, RZ, RZ, R164 ;  /* 0x000000ffffc97224 */ /* 0x000fe200078e00a4 */
[----:B------:R-:W-:Y:S01]  /*b140*/  PRMT R164, R80, 0x5410, R77 ;  /* 0x0000541050a47816 */ /* 0x000fe2000000004d */
[----:B---3--:R-:W-:-:S05]  /*b150*/  @!P2 HFMA2.BF16_V2 R6, -RZ.H0_H0, RZ.H0_H0, -R80.H0_H0 ;  /* 0x200000ffff06a231 */ /* 0x008fca0000340950 */
[----:B------:R-:W-:-:S04]  /*b160*/  PRMT R8, R6, 0x7610, R8 ;  /* 0x0000761006087816 */ /* 0x000fc80000000008 */
[----:B------:R-:W-:Y:S02]  /*b170*/  @!P2 PRMT R80, R8, 0x5410, RZ ;  /* 0x000054100850a816 */ /* 0x000fe400000000ff */
[----:B------:R1:W3:Y:S02]  /*b180*/  LDL.LU.S16 R8, [R1+0x28] ;  /* 0x0000280001087983 */ /* 0x0002e40000300600 */
[----:B---3--:R-:W-:-:S05]  /*b190*/  @!P6 HFMA2.BF16_V2 R8, -RZ.H0_H0, RZ.H0_H0, -R77.H0_H0 ;  /* 0x200000ffff08e231 */ /* 0x008fca000034094d */
[----:B------:R-:W-:Y:S02]  /*b1a0*/  PRMT R11, R8, 0x7610, R11 ;  /* 0x00007610080b7816 */ /* 0x000fe4000000000b */
[----:B------:R3:W4:Y:S02]  /*b1b0*/  MUFU.EX2 R8, R206 ;  /* 0x000000ce00087308 */ /* 0x0007240000000800 */
[----:B---3--:R1:W5:Y:S04]  /*b1c0*/  LDL.LU R206, [R1+0x404] ;  /* 0x0004040001ce7983 */ /* 0x0083680000300800 */
[----:B------:R1:W3:Y:S01]  /*b1d0*/  LDL.LU.S16 R20, [R1+0x2c] ;  /* 0x00002c0001147983 */ /* 0x0002e20000300600 */
[----:B------:R-:W-:-:S05]  /*b1e0*/  PRMT R73, R35, 0x7632, R73 ;  /* 0x0000763223497816 */ /* 0x000fca0000000049 */
[----:B---3--:R-:W-:-:S05]  /*b1f0*/  @!P4 HFMA2.BF16_V2 R20, -RZ.H0_H0, RZ.H0_H0, -R73.H0_H0 ;  /* 0x200000ffff14c231 */ /* 0x008fca0000340949 */
[----:B------:R-:W-:Y:S02]  /*b200*/  PRMT R9, R20, 0x7610, R9 ;  /* 0x0000761014097816 */ /* 0x000fe40000000009 */
[----:B------:R1:W3:Y:S01]  /*b210*/  LDL.LU.S16 R20, [R1+0x30] ;  /* 0x0000300001147983 */ /* 0x0002e20000300600 */
[----:B------:R-:W-:Y:S02]  /*b220*/  PRMT R74, R35, 0x7610, R74 ;  /* 0x00007610234a7816 */ /* 0x000fe4000000004a */
[----:B------:R-:W-:-:S04]  /*b230*/  SHF.R.U32.HI R6, RZ, 0x8, R15 ;  /* 0x00000008ff067819 */ /* 0x000fc8000001160f */
[----:B------:R-:W-:Y:S01]  /*b240*/  LOP3.LUT R6, R6, 0xffff, RZ, 0xc0, !PT ;  /* 0x0000ffff06067812 */ /* 0x000fe200078ec0ff */
[----:B------:R-:W-:-:S03]  /*b250*/  IMAD.MOV.U32 R246, RZ, RZ, R213 ;  /* 0x000000fffff67224 */ /* 0x000fc600078e00d5 */
[----:B------:R-:W-:Y:S01]  /*b260*/  ISETP.GE.U32.AND P2, PT, R199, R6, PT ;  /* 0x00000006c700720c */ /* 0x000fe20003f46070 */
[----:B------:R-:W-:Y:S02]  /*b270*/  IMAD.MOV.U32 R213, RZ, RZ, R236 ;  /* 0x000000ffffd57224 */ /* 0x000fe400078e00ec */
[----:B------:R-:W-:Y:S01]  /*b280*/  IMAD.MOV.U32 R236, RZ, RZ, R163 ;  /* 0x000000ffffec7224 */ /* 0x000fe200078e00a3 */
[----:B------:R-:W-:Y:S02]  /*b290*/  PRMT R163, R74, 0x5410, R73 ;  /* 0x000054104aa37816 */ /* 0x000fe40000000049 */
[----:B------:R-:W-:Y:S02]  /*b2a0*/  @!P6 PRMT R77, R11, 0x5410, RZ ;  /* 0x000054100b4de816 */ /* 0x000fe400000000ff */
[----:B------:R2:W-:Y:S01]  /*b2b0*/  MUFU.EX2 R11, R205 ;  /* 0x000000cd000b7308 */ /* 0x0005e20000000800 */
[----:B------:R-:W-:Y:S02]  /*b2c0*/  @!P4 PRMT R73, R9, 0x5410, RZ ;  /* 0x000054100949c816 */ /* 0x000fe400000000ff */
[----:B----4-:R-:W-:-:S05]  /*b2d0*/  F2FP.BF16.F32.PACK_AB R47, R8, R10 ;  /* 0x0000000a082f723e */ /* 0x010fca00000010ff */
[----:B------:R4:W1:Y:S01]  /*b2e0*/  MUFU.EX2 R9, R204 ;  /* 0x000000cc00097308 */ /* 0x0008620000000800 */
[----:B--2---:R2:W5:Y:S04]  /*b2f0*/  LDL.LU R205, [R1+0x400] ;  /* 0x0004000001cd7983 */ /* 0x0045680000300800 */
[----:B----4-:R2:W5:Y:S01]  /*b300*/  LDL.LU R204, [R1+0x3fc] ;  /* 0x0003fc0001cc7983 */ /* 0x0105620000300800 */
[----:B---3--:R-:W-:-:S05]  /*b310*/  @!P5 HFMA2.BF16_V2 R20, -RZ.H0_H0, RZ.H0_H0, -R74.H0_H0 ;  /* 0x200000ffff14d231 */ /* 0x008fca000034094a */
[----:B------:R-:W-:Y:S02]  /*b320*/  PRMT R6, R20, 0x7610, R6 ;  /* 0x0000761014067816 */ /* 0x000fe40000000006 */
[----:B------:R2:W3:Y:S02]  /*b330*/  LDL.LU.S16 R20, [R1+0x3c] ;  /* 0x00003c0001147983 */ /* 0x0004e40000300600 */
[----:B------:R-:W-:Y:S01]  /*b340*/  @!P5 PRMT R74, R6, 0x5410, RZ ;  /* 0x00005410064ad816 */ /* 0x000fe200000000ff */
[----:B------:R-:W-:-:S04]  /*b350*/  FADD.FTZ R6, R10, R13 ;  /* 0x0000000d0a067221 */ /* 0x000fc80000010000 */
[----:B------:R-:W-:Y:S02]  /*b360*/  FADD.FTZ R6, R8, R6 ;  /* 0x0000000608067221 */ /* 0x000fe40000010000 */
[----:B------:R2:W4:Y:S01]  /*b370*/  LDL.LU.S16 R8, [R1+0x38] ;  /* 0x0000380001087983 */ /* 0x0005220000300600 */
[C---:B------:R-:W-:Y:S02]  /*b380*/  PRMT R83, R34.reuse, 0x7632, R83 ;  /* 0x0000763222537816 */ /* 0x040fe40000000053 */
[----:B------:R-:W-:-:S05]  /*b390*/  PRMT R84, R34, 0x7610, R84 ;  /* 0x0000761022547816 */ /* 0x000fca0000000054 */
[----:B---3--:R-:W-:Y:S02]  /*b3a0*/  @!P3 HFMA2.BF16_V2 R20, -RZ.H0_H0, RZ.H0_H0, -R84.H0_H0 ;  /* 0x200000ffff14b231 */ /* 0x008fe40000340954 */
[----:B----4-:R-:W-:-:S03]  /*b3b0*/  @!P2 HFMA2.BF16_V2 R8, -RZ.H0_H0, RZ.H0_H0, -R83.H0_H0 ;  /* 0x200000ffff08a231 */ /* 0x010fc60000340953 */
[----:B------:R-:W-:Y:S02]  /*b3c0*/  PRMT R19, R20, 0x7610, R19 ;  /* 0x0000761014137816 */ /* 0x000fe40000000013 */
[----:B------:R-:W-:Y:S02]  /*b3d0*/  PRMT R18, R8, 0x7610, R18 ;  /* 0x0000761008127816 */ /* 0x000fe40000000012 */
[----:B------:R3:W4:Y:S02]  /*b3e0*/  MUFU.EX2 R8, R203 ;  /* 0x000000cb00087308 */ /* 0x0007240000000800 */
[----:B---3--:R2:W5:Y:S04]  /*b3f0*/  LDL.LU R203, [R1+0x3f8] ;  /* 0x0003f80001cb7983 */ /* 0x0085680000300800 */
[----:B------:R2:W3:Y:S02]  /*b400*/  LDL.LU.S16 R20, [R1+0x44] ;  /* 0x0000440001147983 */ /* 0x0004e40000300600 */
[----:B---3--:R-:W-:-:S05]  /*b410*/  @!P1 HFMA2.BF16_V2 R20, -RZ.H0_H0, RZ.H0_H0, -R86.H0_H0 ;  /* 0x200000ffff149231 */ /* 0x008fca0000340956 */
[----:B------:R-:W-:Y:S02]  /*b420*/  PRMT R13, R20, 0x7610, R13 ;  /* 0x00007610140d7816 */ /* 0x000fe4000000000d */
[----:B------:R2:W3:Y:S01]  /*b430*/  LDL.LU.S16 R20, [R1+0x40] ;  /* 0x0000400001147983 */ /* 0x0004e20000300600 */
[----:B------:R-:W-:Y:S01]  /*b440*/  PRMT R85, R86, 0x7632, R85 ;  /* 0x0000763256557816 */ /* 0x000fe20000000055 */
[----:B------:R-:W-:Y:S02]  /*b450*/  IMAD.MOV.U32 R247, RZ, RZ, R246 ;  /* 0x000000fffff77224 */ /* 0x000fe400078e00f6 */
[----:B------:R-:W-:Y:S02]  /*b460*/  IMAD.MOV.U32 R246, RZ, RZ, R212 ;  /* 0x000000fffff67224 */ /* 0x000fe400078e00d4 */
[----:B------:R-:W-:Y:S01]  /*b470*/  FADD.FTZ R7, R12, R7 ;  /* 0x000000070c077221 */ /* 0x000fe20000010000 */
[----:B------:R-:W-:Y:S02]  /*b480*/  IMAD.MOV.U32 R212, RZ, RZ, R201 ;  /* 0x000000ffffd47224 */ /* 0x000fe400078e00c9 */
[----:B-1----:R-:W-:Y:S01]  /*b490*/  FADD.FTZ R6, R9, R6 ;  /* 0x0000000609067221 */ /* 0x002fe20000010000 */
[----:B------:R-:W-:-:S02]  /*b4a0*/  IMAD.MOV.U32 R201, RZ, RZ, R173 ;  /* 0x000000ffffc97224 */ /* 0x000fc400078e00ad */
[----:B------:R-:W-:Y:S01]  /*b4b0*/  IMAD.MOV.U32 R173, RZ, RZ, R161 ;  /* 0x000000ffffad7224 */ /* 0x000fe200078e00a1 */
[----:B------:R-:W-:Y:S01]  /*b4c0*/  PRMT R161, R84, 0x5410, R83 ;  /* 0x0000541054a17816 */ /* 0x000fe20000000053 */
[----:B------:R-:W-:Y:S01]  /*b4d0*/  IMAD.MOV.U32 R251, RZ, RZ, R247 ;  /* 0x000000fffffb7224 */ /* 0x000fe200078e00f7 */
[----:B------:R-:W-:Y:S01]  /*b4e0*/  @!P2 PRMT R83, R18, 0x5410, RZ ;  /* 0x000054101253a816 */ /* 0x000fe200000000ff */
[----:B------:R-:W-:Y:S01]  /*b4f0*/  FADD.FTZ R18, R11, R7 ;  /* 0x000000070b127221 */ /* 0x000fe20000010000 */
[----:B----4-:R-:W-:Y:S01]  /*b500*/  F2FP.BF16.F32.PACK_AB R41, R8, R9 ;  /* 0x000000090829723e */ /* 0x010fe200000010ff */
[----:B------:R-:W-:Y:S02]  /*b510*/  IMAD.MOV.U32 R247, RZ, RZ, R201 ;  /* 0x000000fffff77224 */ /* 0x000fe400078e00c9 */
[----:B------:R-:W-:Y:S02]  /*b520*/  IMAD.MOV.U32 R201, RZ, RZ, R173 ;  /* 0x000000ffffc97224 */ /* 0x000fe400078e00ad */
[----:B------:R-:W-:Y:S01]  /*b530*/  IMAD.MOV.U32 R173, RZ, RZ, R162 ;  /* 0x000000ffffad7224 */ /* 0x000fe200078e00a2 */
[----:B------:R-:W-:-:S02]  /*b540*/  PRMT R162, R86, 0x5410, R85 ;  /* 0x0000541056a27816 */ /* 0x000fc40000000055 */
[----:B------:R-:W-:Y:S02]  /*b550*/  F2FP.BF16.F32.PACK_AB R43, R11, R12 ;  /* 0x0000000c0b2b723e */ /* 0x000fe400000010ff */
[----:B------:R-:W-:Y:S02]  /*b560*/  @!P1 PRMT R86, R13, 0x5410, RZ ;  /* 0x000054100d569816 */ /* 0x000fe400000000ff */
[----:B------:R-:W-:Y:S01]  /*b570*/  @!P3 PRMT R84, R19, 0x5410, RZ ;  /* 0x000054101354b816 */ /* 0x000fe200000000ff */
[----:B------:R-:W1:Y:S08]  /*b580*/  MUFU.EX2 R22, R251 ;  /* 0x000000fb00167308 */ /* 0x000e700000000800 */
[----:B------:R-:W-:Y:S08]  /*b590*/  MUFU.EX2 R21, R246 ;  /* 0x000000f600157308 */ /* 0x000ff00000000800 */
[----:B------:R4:W-:Y:S02]  /*b5a0*/  MUFU.EX2 R19, R225 ;  /* 0x000000e100137308 */ /* 0x0009e40000000800 */
[----:B----4-:R-:W-:-:S02]  /*b5b0*/  IMAD.MOV.U32 R225, RZ, RZ, R213 ;  /* 0x000000ffffe17224 */ /* 0x010fc400078e00d5 */
[----:B------:R-:W-:Y:S02]  /*b5c0*/  IMAD.MOV.U32 R213, RZ, RZ, R245 ;  /* 0x000000ffffd57224 */ /* 0x000fe400078e00f5 */
[----:B------:R-:W-:Y:S02]  /*b5d0*/  IMAD.MOV.U32 R245, RZ, RZ, R174 ;  /* 0x000000fffff57224 */ /* 0x000fe400078e00ae */
[----:B------:R2:W4:Y:S01]  /*b5e0*/  LDL.LU.S16 R174, [R1+0x70] ;  /* 0x0000700001ae7983 */ /* 0x0005220000300600 */
[----:B---3--:R-:W-:-:S05]  /*b5f0*/  @!P0 HFMA2.BF16_V2 R20, -RZ.H0_H0, RZ.H0_H0, -R85.H0_H0 ;  /* 0x200000ffff148231 */ /* 0x008fca0000340955 */
[----:B------:R-:W-:Y:S01]  /*b600*/  PRMT R10, R20, 0x7610, R10 ;  /* 0x00007610140a7816 */ /* 0x000fe2000000000a */
[----:B------:R-:W-:Y:S01]  /*b610*/  FADD.FTZ R20, R8, R6 ;  /* 0x0000000608147221 */ /* 0x000fe20000010000 */
[----:B------:R-:W-:-:S04]  /*b620*/  IMAD.WIDE.U32 R6, R16, -0x2daee0ad, RZ ;  /* 0xd2511f5310067825 */ /* 0x000fc800078e00ff */
[----:B------:R-:W-:Y:S01]  /*b630*/  IMAD.WIDE.U32 R8, R17, -0x2daee0ad, RZ ;  /* 0xd2511f5311087825 */ /* 0x000fe200078e00ff */
[----:B------:R-:W-:Y:S02]  /*b640*/  @!P0 PRMT R85, R10, 0x5410, RZ ;  /* 0x000054100a558816 */ /* 0x000fe400000000ff */
        /* <DEDUP_REMOVED lines=23> */
[----:B------:R-:W-:Y:S02]  /*b7c0*/  ISETP.GE.U32.AND P0, PT, R199, R8, PT ;  /* 0x00000008c700720c */ /* 0x000fe40003f06070 */
[----:B------:R-:W-:-:S02]  /*b7d0*/  LOP3.LUT R8, R6, 0xff, RZ, 0xc0, !PT ;  /* 0x000000ff06087812 */ /* 0x000fc400078ec0ff */
[C---:B------:R-:W-:Y:S02]  /*b7e0*/  ISETP.GE.U32.AND P5, PT, R199.reuse, R9, PT ;  /* 0x00000009c700720c */ /* 0x040fe40003fa6070 */
[--C-:B------:R-:W-:Y:S01]  /*b7f0*/  SHF.R.U32.HI R9, RZ, 0x10, R6.reuse ;  /* 0x00000010ff097819 */ /* 0x100fe20000011606 */
[----:B------:R-:W3:Y:S01]  /*b800*/  MUFU.EX2 R13, R247 ;  /* 0x000000f7000d7308 */ /* 0x000ee20000000800 */
[----:B------:R-:W-:Y:S02]  /*b810*/  ISETP.GE.U32.AND P2, PT, R199, R8, PT ;  /* 0x00000008c700720c */ /* 0x000fe40003f46070 */
[----:B------:R-:W-:Y:S02]  /*b820*/  SHF.R.U32.HI R8, RZ, 0x18, R6 ;  /* 0x00000018ff087819 */ /* 0x000fe40000011606 */
[----:B------:R-:W-:Y:S02]  /*b830*/  LOP3.LUT R11, R6, 0xffff, RZ, 0xc0, !PT ;  /* 0x0000ffff060b7812 */ /* 0x000fe400078ec0ff */
[----:B------:R-:W-:-:S04]  /*b840*/  LOP3.LUT R6, R9, 0xff, RZ, 0xc0, !PT ;  /* 0x000000ff09067812 */ /* 0x000fc800078ec0ff */
[C---:B------:R-:W-:Y:S01]  /*b850*/  ISETP.GE.U32.AND P1, PT, R199.reuse, R6, PT ;  /* 0x00000006c700720c */ /* 0x040fe20003f26070 */
[----:B------:R-:W-:Y:S01]  /*b860*/  IMAD.WIDE.U32 R6, R10, -0x2daee0ad, RZ ;  /* 0xd2511f530a067825 */ /* 0x000fe200078e00ff */
[----:B------:R-:W-:-:S04]  /*b870*/  ISETP.GE.U32.AND P6, PT, R199, R8, PT ;  /* 0x00000008c700720c */ /* 0x000fc80003fc6070 */
[----:B------:R-:W-:Y:S02]  /*b880*/  LOP3.LUT R8, R7, R223, R12, 0x96, !PT ;  /* 0x000000df07087212 */ /* 0x000fe400078e960c */
[C---:B------:R-:W-:Y:S02]  /*b890*/  LOP3.LUT R15, R6.reuse, 0xffff, RZ, 0xc0, !PT ;  /* 0x0000ffff060f7812 */ /* 0x040fe400078ec0ff */
[----:B------:R-:W-:Y:S02]  /*b8a0*/  LOP3.LUT R9, R6, 0xff, RZ, 0xc0, !PT ;  /* 0x000000ff06097812 */ /* 0x000fe400078ec0ff */
[--C-:B------:R-:W-:Y:S02]  /*b8b0*/  SHF.R.U32.HI R12, RZ, 0x10, R6.reuse ;  /* 0x00000010ff0c7819 */ /* 0x100fe40000011606 */
[----:B------:R-:W-:Y:S01]  /*b8c0*/  SHF.R.U32.HI R7, RZ, 0x18, R6 ;  /* 0x00000018ff077819 */ /* 0x000fe20000011606 */
[----:B-1----:R-:W-:-:S04]  /*b8d0*/  FADD.FTZ R6, R22, R18 ;  /* 0x0000001216067221 */ /* 0x002fc80000010000 */
[----:B---3--:R-:W-:Y:S01]  /*b8e0*/  FADD.FTZ R10, R13, R6 ;  /* 0x000000060d0a7221 */ /* 0x008fe20000010000 */
[----:B------:R-:W-:Y:S01]  /*b8f0*/  FADD.FTZ R6, R21, R20 ;  /* 0x0000001415067221 */ /* 0x000fe20000010000 */
[----:B------:R-:W-:Y:S02]  /*b900*/  LOP3.LUT R16, R25, R215, R30, 0x96, !PT ;  /* 0x000000d719107212 */ /* 0x000fe400078e961e */
[----:B------:R-:W-:Y:S01]  /*b910*/  F2FP.BF16.F32.PACK_AB R25, R13, R22 ;  /* 0x000000160d19723e */ /* 0x000fe200000010ff */
[----:B------:R-:W-:Y:S02]  /*b920*/  FADD.FTZ R13, R19, R6 ;  /* 0x00000006130d7221 */ /* 0x000fe40000010000 */
[----:B------:R2:W3:Y:S01]  /*b930*/  LDL.LU.S16 R6, [R1+0x78] ;  /* 0x0000780001067983 */ /* 0x0004e20000300600 */
[----:B------:R-:W-:Y:S01]  /*b940*/  PRMT R71, R72, 0x7632, R71 ;  /* 0x0000763248477816 */ /* 0x000fe20000000047 */
[----:B----4-:R-:W-:-:S05]  /*b950*/  @!P3 HFMA2.BF16_V2 R174, -RZ.H0_H0, RZ.H0_H0, -R72.H0_H0 ;  /* 0x200000ffffaeb231 */ /* 0x010fca0000340948 */
[----:B------:R-:W-:Y:S02]  /*b960*/  PRMT R243, R174, 0x7610, R243 ;  /* 0x00007610aef37816 */ /* 0x000fe400000000f3 */
[----:B------:R-:W-:Y:S01]  /*b970*/  PRMT R174, R72, 0x5410, R71 ;  /* 0x0000541048ae7816 */ /* 0x000fe20000000047 */
[----:B---3--:R-:W-:-:S05]  /*b980*/  @!P4 HFMA2.BF16_V2 R6, -RZ.H0_H0, RZ.H0_H0, -R71.H0_H0 ;  /* 0x200000ffff06c231 */ /* 0x008fca0000340947 */
[----:B------:R-:W-:Y:S02]  /*b990*/  PRMT R229, R6, 0x7610, R229 ;  /* 0x0000761006e57816 */ /* 0x000fe400000000e5 */
[----:B------:R-:W-:Y:S02]  /*b9a0*/  SHF.R.U32.HI R6, RZ, 0x8, R11 ;  /* 0x00000008ff067819 */ /* 0x000fe4000001160b */
[----:B------:R2:W3:Y:S02]  /*b9b0*/  LDL.LU.S16 R11, [R1+0x7c] ;  /* 0x00007c00010b7983 */ /* 0x0004e40000300600 */
[----:B------:R-:W-:Y:S02]  /*b9c0*/  LOP3.LUT R6, R6, 0xffff, RZ, 0xc0, !PT ;  /* 0x0000ffff06067812 */ /* 0x000fe400078ec0ff */
[----:B------:R-:W-:Y:S02]  /*b9d0*/  @!P4 PRMT R71, R229, 0x5410, RZ ;  /* 0x00005410e547c816 */ /* 0x000fe400000000ff */
[----:B------:R-:W-:-:S02]  /*b9e0*/  ISETP.GE.U32.AND P4, PT, R199, R6, PT ;  /* 0x00000006c700720c */ /* 0x000fc40003f86070 */
[----:B------:R2:W4:Y:S01]  /*b9f0*/  LDL.LU.S16 R6, [R1+0x80] ;  /* 0x0000800001067983 */ /* 0x0005220000300600 */
[----:B------:R-:W-:Y:S02]  /*ba00*/  PRMT R70, R69, 0x7632, R70 ;  /* 0x0000763245467816 */ /* 0x000fe40000000046 */
[----:B------:R-:W-:Y:S02]  /*ba10*/  @!P3 PRMT R72, R243, 0x5410, RZ ;  /* 0x00005410f348b816 */ /* 0x000fe400000000ff */
[----:B------:R-:W-:Y:S01]  /*ba20*/  ISETP.GE.U32.AND P3, PT, R199, R9, PT ;  /* 0x00000009c700720c */ /* 0x000fe20003f66070 */
[----:B---3--:R-:W-:-:S05]  /*ba30*/  @!P0 HFMA2.BF16_V2 R11, -RZ.H0_H0, RZ.H0_H0, -R70.H0_H0 ;  /* 0x200000ffff0b8231 */ /* 0x008fca0000340946 */
[----:B------:R-:W-:Y:S02]  /*ba40*/  PRMT R9, R11, 0x7610, R9 ;  /* 0x000076100b097816 */ /* 0x000fe40000000009 */
[----:B------:R1:W3:Y:S01]  /*ba50*/  MUFU.EX2 R11, R225 ;  /* 0x000000e1000b7308 */ /* 0x0002e20000000800 */
[----:B----4-:R-:W-:Y:S02]  /*ba60*/  @!P5 HFMA2.BF16_V2 R6, -RZ.H0_H0, RZ.H0_H0, -R69.H0_H0 ;  /* 0x200000ffff06d231 */ /* 0x010fe40000340945 */
[----:B-1----:R-:W-:Y:S02]  /*ba70*/  IMAD.MOV.U32 R225, RZ, RZ, R213 ;  /* 0x000000ffffe17224 */ /* 0x002fe400078e00d5 */
[----:B------:R-:W-:Y:S02]  /*ba80*/  IMAD.MOV.U32 R213, RZ, RZ, R224 ;  /* 0x000000ffffd57224 */ /* 0x000fe400078e00e0 */
[----:B------:R-:W-:Y:S02]  /*ba90*/  IMAD.MOV.U32 R224, RZ, RZ, R201 ;  /* 0x000000ffffe07224 */ /* 0x000fe400078e00c9 */
[----:B------:R-:W-:Y:S01]  /*baa0*/  IMAD.MOV.U32 R201, RZ, RZ, R173 ;  /* 0x000000ffffc97224 */ /* 0x000fe200078e00ad */
[----:B------:R-:W-:-:S02]  /*bab0*/  PRMT R173, R69, 0x5410, R70 ;  /* 0x0000541045ad7816 */ /* 0x000fc40000000046 */
[----:B------:R-:W-:Y:S02]  /*bac0*/  @!P0 PRMT R70, R9, 0x5410, RZ ;  /* 0x0000541009468816 */ /* 0x000fe400000000ff */
[----:B------:R-:W-:Y:S02]  /*bad0*/  ISETP.GE.U32.AND P0, PT, R199, R7, PT ;  /* 0x00000007c700720c */ /* 0x000fe40003f06070 */
[----:B------:R-:W-:-:S04]  /*bae0*/  PRMT R7, R6, 0x7610, R7 ;  /* 0x0000761006077816 */ /* 0x000fc80000000007 */
[----:B------:R-:W-:Y:S02]  /*baf0*/  @!P5 PRMT R69, R7, 0x5410, RZ ;  /* 0x000054100745d816 */ /* 0x000fe400000000ff */
[----:B------:R2:W4:Y:S01]  /*bb00*/  LDL.LU.S16 R7, [R1+0x84] ;  /* 0x0000840001077983 */ /* 0x0005220000300600 */
[----:B------:R1:W2:Y:S01]  /*bb10*/  MUFU.EX2 R9, R225 ;  /* 0x000000e100097308 */ /* 0x0002a20000000800 */
[----:B------:R-:W-:Y:S02]  /*bb20*/  SHF.R.U32.HI R6, RZ, 0x10, R8 ;  /* 0x00000010ff067819 */ /* 0x000fe40000011608 */
[----:B------:R-:W-:Y:S01]  /*bb30*/  PRMT R66, R67, 0x7632, R66 ;  /* 0x0000763243427816 */ /* 0x000fe20000000042 */
[----:B------:R2:W2:Y:S01]  /*bb40*/  LDL.LU.S16 R229, [R1+0x90] ;  /* 0x0000900001e57983 */ /* 0x0004a20000300600 */
[----:B------:R-:W-:-:S04]  /*bb50*/  LOP3.LUT R6, R6, 0xff, RZ, 0xc0, !PT ;  /* 0x000000ff06067812 */ /* 0x000fc800078ec0ff */
[----:B------:R-:W-:Y:S01]  /*bb60*/  ISETP.GE.U32.AND P5, PT, R199, R6, PT ;  /* 0x00000006c700720c */ /* 0x000fe20003fa6070 */
[----:B---3--:R-:W-:Y:S01]  /*bb70*/  FADD.FTZ R6, R11, R10 ;  /* 0x0000000a0b067221 */ /* 0x008fe20000010000 */
[----:B-1----:R-:W-:Y:S02]  /*bb80*/  IMAD.MOV.U32 R225, RZ, RZ, R171 ;  /* 0x000000ffffe17224 */ /* 0x002fe400078e00ab */
[----:B------:R-:W-:Y:S01]  /*bb90*/  IMAD.MOV.U32 R171, RZ, RZ, R167 ;  /* 0x000000ffffab7224 */ /* 0x000fe200078e00a7 */
[----:B------:R-:W-:Y:S01]  /*bba0*/  PRMT R167, R67, 0x5410, R66 ;  /* 0x0000541043a77816 */ /* 0x000fe20000000042 */
[----:B----4-:R-:W-:-:S05]  /*bbb0*/  @!P2 HFMA2.BF16_V2 R7, -RZ.H0_H0, RZ.H0_H0, -R67.H0_H0 ;  /* 0x200000ffff07a231 */ /* 0x010fca0000340943 */
[----:B------:R-:W-:Y:S01]  /*bbc0*/  PRMT R241, R7, 0x7610, R241 ;  /* 0x0000761007f17816 */ /* 0x000fe200000000f1 */
[----:B--2---:R-:W-:Y:S01]  /*bbd0*/  FADD.FTZ R7, R9, R6 ;  /* 0x0000000609077221 */ /* 0x004fe20000010000 */
[----:B------:R-:W-:Y:S02]  /*bbe0*/  LOP3.LUT R6, R8, 0xff, RZ, 0xc0, !PT ;  /* 0x000000ff08067812 */ /* 0x000fe400078ec0ff */
[----:B------:R-:W-:Y:S02]  /*bbf0*/  @!P2 PRMT R67, R241, 0x5410, RZ ;  /* 0x00005410f143a816 */ /* 0x000fe400000000ff */
[----:B------:R-:W-:Y:S02]  /*bc00*/  ISETP.GE.U32.AND P2, PT, R199, R6, PT ;  /* 0x00000006c700720c */ /* 0x000fe40003f46070 */
[----:B------:R1:W2:Y:S01]  /*bc10*/  LDL.LU.S16 R6, [R1+0x94] ;  /* 0x0000940001067983 */ /* 0x0002a20000300600 */
[----:B------:R-:W-:Y:S02]  /*bc20*/  PRMT R65, R23, 0x7610, R65 ;  /* 0x0000761017417816 */ /* 0x000fe40000000041 */
[----:B------:R-:W-:-:S02]  /*bc30*/  F2FP.BF16.F32.PACK_AB R33, R9, R11 ;  /* 0x0000000b0921723e */ /* 0x000fc400000010ff */
        /* <DEDUP_REMOVED lines=8> */
[----:B------:R-:W-:Y:S01]  /*bcc0*/  @!P4 HFMA2.BF16_V2 R229, -RZ.H0_H0, RZ.H0_H0, -R66.H0_H0 ;  /* 0x200000ffffe5c231 */ /* 0x000fe20000340942 */
[----:B------:R-:W-:-:S04]  /*bcd0*/  SHF.R.U32.HI R6, RZ, 0x18, R8 ;  /* 0x00000018ff067819 */ /* 0x000fc80000011608 */
[----:B------:R-:W-:-:S04]  /*bce0*/  PRMT R228, R229, 0x7610, R228 ;  /* 0x00007610e5e47816 */ /* 0x000fc800000000e4 */
[----:B------:R-:W-:Y:S02]  /*bcf0*/  @!P4 PRMT R66, R228, 0x5410, RZ ;  /* 0x00005410e442c816 */ /* 0x000fe400000000ff */
[C---:B------:R-:W-:Y:S02]  /*bd00*/  ISETP.GE.U32.AND P4, PT, R199.reuse, R6, PT ;  /* 0x00000006c700720c */ /* 0x040fe40003f86070 */
[----:B------:R-:W-:Y:S02]  /*bd10*/  LOP3.LUT R6, R12, 0xff, RZ, 0xc0, !PT ;  /* 0x000000ff0c067812 */ /* 0x000fe400078ec0ff */
[----:B------:R-:W-:Y:S02]  /*bd20*/  LOP3.LUT R8, R8, 0xffff, RZ, 0xc0, !PT ;  /* 0x0000ffff08087812 */ /* 0x000fe400078ec0ff */
[----:B------:R-:W-:Y:S02]  /*bd30*/  ISETP.GE.U32.AND P1, PT, R199, R6, PT ;  /* 0x00000006c700720c */ /* 0x000fe40003f26070 */
[----:B------:R-:W-:-:S04]  /*bd40*/  SHF.R.U32.HI R6, RZ, 0x8, R8 ;  /* 0x00000008ff067819 */ /* 0x000fc80000011608 */
[----:B------:R-:W-:Y:S01]  /*bd50*/  LOP3.LUT R6, R6, 0xffff, RZ, 0xc0, !PT ;  /* 0x0000ffff06067812 */ /* 0x000fe200078ec0ff */
[----:B--2---:R-:W-:-:S05]  /*bd60*/  @!P6 HFMA2.BF16_V2 R9, -RZ.H0_H0, RZ.H0_H0, -R64.H0_H0 ;  /* 0x200000ffff09e231 */ /* 0x004fca0000340940 */
[----:B------:R-:W-:-:S04]  /*bd70*/  PRMT R8, R9, 0x7610, R8 ;  /* 0x0000761009087816 */ /* 0x000fc80000000008 */
[----:B------:R-:W-:Y:S02]  /*bd80*/  @!P6 PRMT R64, R8, 0x5410, RZ ;  /* 0x000054100840e816 */ /* 0x000fe400000000ff */
[----:B------:R-:W-:Y:S02]  /*bd90*/  ISETP.GE.U32.AND P6, PT, R199, R6, PT ;  /* 0x00000006c700720c */ /* 0x000fe40003fc6070 */
[----:B------:R1:W2:Y:S04]  /*bda0*/  LDL.LU.S16 R6, [R1+0x9c] ;  /* 0x00009c0001067983 */ /* 0x0002a80000300600 */
[----:B------:R1:W3:Y:S01]  /*bdb0*/  LDL.LU.S16 R8, [R1+0xa0] ;  /* 0x0000a00001087983 */ /* 0x0002e20000300600 */
[C---:B------:R-:W-:Y:S01]  /*bdc0*/  PRMT R54, R59.reuse, 0x7632, R54 ;  /* 0x000076323b367816 */ /* 0x040fe20000000036 */
[----:B------:R4:W1:Y:S03]  /*bdd0*/  MUFU.EX2 R9, R178 ;  /* 0x000000b200097308 */ /* 0x0008660000000800 */
[----:B----4-:R-:W-:Y:S01]  /*bde0*/  PRMT R178, R59, 0x5410, R54 ;  /* 0x000054103bb27816 */ /* 0x010fe20000000036 */
[----:B--2---:R-:W-:-:S05]  /*bdf0*/  @!P2 HFMA2.BF16_V2 R6, -RZ.H0_H0, RZ.H0_H0, -R59.H0_H0 ;  /* 0x200000ffff06a231 */ /* 0x004fca000034093b */
[----:B------:R-:W-:Y:S01]  /*be00*/  PRMT R226, R6, 0x7610, R226 ;  /* 0x0000761006e27816 */ /* 0x000fe200000000e2 */
[----:B---3--:R-:W-:-:S03]  /*be10*/  @!P6 HFMA2.BF16_V2 R8, -RZ.H0_H0, RZ.H0_H0, -R54.H0_H0 ;  /* 0x200000ffff08e231 */ /* 0x008fc60000340936 */
[----:B------:R-:W-:Y:S02]  /*be20*/  @!P2 PRMT R59, R226, 0x5410, RZ ;  /* 0x00005410e23ba816 */ /* 0x000fe400000000ff */
[----:B------:R2:W3:Y:S01]  /*be30*/  LDL.LU.S16 R226, [R1+0xac] ;  /* 0x0000ac0001e27983 */ /* 0x0004e20000300600 */
[----:B------:R-:W-:Y:S02]  /*be40*/  PRMT R11, R8, 0x7610, R11 ;  /* 0x00007610080b7816 */ /* 0x000fe4000000000b */
[----:B------:R4:W1:Y:S02]  /*be50*/  MUFU.EX2 R8, R201 ;  /* 0x000000c900087308 */ /* 0x0008640000000800 */
[----:B----4-:R2:W4:Y:S01]  /*be60*/  LDL.LU.S16 R201, [R1+0xa4] ;  /* 0x0000a40001c97983 */ /* 0x0105220000300600 */
[--C-:B------:R-:W-:Y:S02]  /*be70*/  LOP3.LUT R17, R5, R214, R24.reuse, 0x96, !PT ;  /* 0x000000d605117212 */ /* 0x100fe400078e9618 */
[----:B------:R-:W-:-:S02]  /*be80*/  PRMT R24, R45, 0x7632, R24 ;  /* 0x000076322d187816 */ /* 0x000fc40000000018 */
[----:B------:R-:W-:Y:S02]  /*be90*/  SHF.R.U32.HI R6, RZ, 0x8, R15 ;  /* 0x00000008ff067819 */ /* 0x000fe4000001160f */
[----:B------:R-:W-:Y:S02]  /*bea0*/  @!P6 PRMT R54, R11, 0x5410, RZ ;  /* 0x000054100b36e816 */ /* 0x000fe400000000ff */
[----:B------:R-:W-:Y:S01]  /*beb0*/  LOP3.LUT R6, R6, 0xffff, RZ, 0xc0, !PT ;  /* 0x0000ffff06067812 */ /* 0x000fe200078ec0ff */
[----:B------:R1:W-:Y:S03]  /*bec0*/  MUFU.EX2 R11, R177 ;  /* 0x000000b1000b7308 */ /* 0x0003e60000000800 */
[----:B------:R-:W-:Y:S02]  /*bed0*/  ISETP.GE.U32.AND P2, PT, R199, R6, PT ;  /* 0x00000006c700720c */ /* 0x000fe40003f46070 */
[----:B-1----:R-:W-:Y:S01]  /*bee0*/  PRMT R177, R45, 0x5410, R24 ;  /* 0x000054102db17816 */ /* 0x002fe20000000018 */
[----:B---3--:R-:W-:-:S05]  /*bef0*/  @!P5 HFMA2.BF16_V2 R226, -RZ.H0_H0, RZ.H0_H0, -R45.H0_H0 ;  /* 0x200000ffffe2d231 */ /* 0x008fca000034092d */
[----:B------:R-:W-:-:S04]  /*bf00*/  PRMT R10, R226, 0x7610, R10 ;  /* 0x00007610e20a7816 */ /* 0x000fc8000000000a */
[----:B------:R-:W-:Y:S02]  /*bf10*/  @!P5 PRMT R45, R10, 0x5410, RZ ;  /* 0x000054100a2dd816 */ /* 0x000fe400000000ff */
[----:B------:R1:W3:Y:S01]  /*bf20*/  MUFU.EX2 R10, R202 ;  /* 0x000000ca000a7308 */ /* 0x0002e20000000800 */
[----:B----4-:R-:W-:-:S05]  /*bf30*/  @!P4 HFMA2.BF16_V2 R201, -RZ.H0_H0, RZ.H0_H0, -R24.H0_H0 ;  /* 0x200000ffffc9c231 */ /* 0x010fca0000340918 */
[----:B------:R-:W-:Y:S01]  /*bf40*/  PRMT R6, R201, 0x7610, R6 ;  /* 0x00007610c9067816 */ /* 0x000fe20000000006 */
[----:B------:R-:W-:Y:S01]  /*bf50*/  IMAD.MOV.U32 R201, RZ, RZ, R200 ;  /* 0x000000ffffc97224 */ /* 0x000fe200078e00c8 */
[----:B-1----:R2:W5:Y:S04]  /*bf60*/  LDL.LU R202, [R1+0x3f4] ;  /* 0x0003f40001ca7983 */ /* 0x0025680000300800 */
[----:B------:R2:W4:Y:S04]  /*bf70*/  LDL.LU.S16 R226, [R1+0xc4] ;  /* 0x0000c40001e27983 */ /* 0x0005280000300600 */
[----:B------:R2:W3:Y:S01]  /*bf80*/  LDL.LU.S16 R200, [R1+0xb4] ;  /* 0x0000b40001c87983 */ /* 0x0004e20000300600 */
[----:B------:R-:W-:Y:S01]  /*bf90*/  PRMT R62, R63, 0x7632, R62 ;  /* 0x000076323f3e7816 */ /* 0x000fe2000000003e */
[----:B------:R1:W-:Y:S01]  /*bfa0*/  MUFU.EX2 R12, R241 ;  /* 0x000000f1000c7308 */ /* 0x0003e20000000800 */
[----:B------:R-:W-:Y:S01]  /*bfb0*/  @!P4 PRMT R24, R6, 0x5410, RZ ;  /* 0x000054100618c816 */ /* 0x000fe200000000ff */
[----:B------:R-:W-:Y:S01]  /*bfc0*/  FADD.FTZ R6, R9, R13 ;  /* 0x0000000d09067221 */ /* 0x000fe20000010000 */
[----:B------:R-:W-:-:S03]  /*bfd0*/  F2FP.BF16.F32.PACK_AB R31, R8, R9 ;  /* 0x00000009081f723e */ /* 0x000fc600000010ff */
[----:B------:R-:W-:Y:S02]  /*bfe0*/  FADD.FTZ R6, R8, R6 ;  /* 0x0000000608067221 */ /* 0x000fe40000010000 */
[----:B------:R2:W4:Y:S01]  /*bff0*/  MUFU.EX2 R8, R198 ;  /* 0x000000c600087308 */ /* 0x0005220000000800 */
[----:B-1----:R-:W-:Y:S02]  /*c000*/  IMAD.MOV.U32 R241, RZ, RZ, R225 ;  /* 0x000000fffff17224 */ /* 0x002fe400078e00e1 */
[----:B------:R-:W-:Y:S02]  /*c010*/  IMAD.MOV.U32 R225, RZ, RZ, R213 ;  /* 0x000000ffffe17224 */ /* 0x000fe400078e00d5 */
[----:B------:R-:W-:Y:S02]  /*c020*/  IMAD.MOV.U32 R213, RZ, RZ, R224 ;  /* 0x000000ffffd57224 */ /* 0x000fe400078e00e0 */
[----:B------:R-:W-:Y:S02]  /*c030*/  IMAD.MOV.U32 R224, RZ, RZ, R237 ;  /* 0x000000ffffe07224 */ /* 0x000fe400078e00ed */
[----:B------:R-:W-:Y:S01]  /*c040*/  IMAD.MOV.U32 R237, RZ, RZ, R186 ;  /* 0x000000ffffed7224 */ /* 0x000fe200078e00ba */
[----:B--2---:R1:W5:Y:S01]  /*c050*/  LDL.LU R198, [R1+0x3f0] ;  /* 0x0003f00001c67983 */ /* 0x0043620000300800 */
[----:B------:R-:W-:-:S02]  /*c060*/  IMAD.MOV.U32 R186, RZ, RZ, R185 ;  /* 0x000000ffffba7224 */ /* 0x000fc400078e00b9 */
[----:B------:R-:W-:Y:S02]  /*c070*/  IMAD.MOV.U32 R185, RZ, RZ, R176 ;  /* 0x000000ffffb97224 */ /* 0x000fe400078e00b0 */
[----:B------:R1:W2:Y:S01]  /*c080*/  LDL.LU.S16 R176, [R1+0xcc] ;  /* 0x0000cc0001b07983 */ /* 0x0002a20000300600 */
[----:B---3--:R-:W-:-:S05]  /*c090*/  @!P2 HFMA2.BF16_V2 R200, -RZ.H0_H0, RZ.H0_H0, -R62.H0_H0 ;  /* 0x200000ffffc8a231 */ /* 0x008fca000034093e */
[----:B------:R-:W-:Y:S01]  /*c0a0*/  PRMT R15, R200, 0x7610, R15 ;  /* 0x00007610c80f7816 */ /* 0x000fe2000000000f */
[----:B------:R-:W-:Y:S02]  /*c0b0*/  IMAD.MOV.U32 R200, RZ, RZ, R175 ;  /* 0x000000ffffc87224 */ /* 0x000fe400078e00af */
[----:B------:R1:W3:Y:S01]  /*c0c0*/  LDL.LU.S16 R175, [R1+0xc8] ;  /* 0x0000c80001af7983 */ /* 0x0002e20000300600 */
[----:B------:R-:W-:Y:S01]  /*c0d0*/  PRMT R57, R58, 0x7632, R57 ;  /* 0x000076323a397816 */ /* 0x000fe20000000039 */
[----:B----4-:R-:W-:Y:S02]  /*c0e0*/  @!P3 HFMA2.BF16_V2 R226, -RZ.H0_H0, RZ.H0_H0, -R63.H0_H0 ;  /* 0x200000ffffe2b231 */ /* 0x010fe4000034093f */
[----:B------:R-:W-:-:S03]  /*c0f0*/  FADD.FTZ R6, R10, R6 ;  /* 0x000000060a067221 */ /* 0x000fc60000010000 */
[----:B------:R-:W-:Y:S01]  /*c100*/  PRMT R20, R226, 0x7610, R20 ;  /* 0x00007610e2147816 */ /* 0x000fe20000000014 */
[----:B------:R-:W-:-:S05]  /*c110*/  FADD.FTZ R6, R8, R6 ;  /* 0x0000000608067221 */ /* 0x000fca0000010000 */
[----:B------:R4:W-:Y:S01]  /*c120*/  STL [R1+0x31c], R6 ;  /* 0x00031c0601007387 */ /* 0x0009e20000100800 */
[----:B------:R-:W-:Y:S01]  /*c130*/  FADD.FTZ R7, R12, R7 ;  /* 0x000000070c077221 */ /* 0x000fe20000010000 */
[----:B------:R-:W-:Y:S01]  /*c140*/  F2FP.BF16.F32.PACK_AB R18, R8, R10 ;  /* 0x0000000a0812723e */ /* 0x000fe200000010ff */
[----:B--2---:R-:W-:-:S05]  /*c150*/  @!P1 HFMA2.BF16_V2 R176, -RZ.H0_H0, RZ.H0_H0, -R58.H0_H0 ;  /* 0x200000ffffb09231 */ /* 0x004fca000034093a */
[----:B------:R-:W-:Y:S02]  /*c160*/  PRMT R13, R176, 0x7610, R13 ;  /* 0x00007610b00d7816 */ /* 0x000fe4000000000d */
[----:B------:R-:W-:Y:S02]  /*c170*/  PRMT R176, R58, 0x5410, R57 ;  /* 0x000054103ab07816 */ /* 0x000fe40000000039 */
[----:B------:R-:W-:Y:S02]  /*c180*/  F2FP.BF16.F32.PACK_AB R22, R11, R12 ;  /* 0x0000000c0b16723e */ /* 0x000fe400000010ff */
[----:B------:R-:W-:Y:S01]  /*c190*/  @!P1 PRMT R58, R13, 0x5410, RZ ;  /* 0x000054100d3a9816 */ /* 0x000fe200000000ff */
[----:B---3--:R-:W-:-:S05]  /*c1a0*/  @!P0 HFMA2.BF16_V2 R175, -RZ.H0_H0, RZ.H0_H0, -R57.H0_H0 ;  /* 0x200000ffffaf8231 */ /* 0x008fca0000340939 */
[----:B------:R-:W-:Y:S02]  /*c1b0*/  PRMT R9, R175, 0x7610, R9 ;  /* 0x00007610af097816 */ /* 0x000fe40000000009 */
[----:B------:R-:W-:Y:S02]  /*c1c0*/  PRMT R175, R63, 0x5410, R62 ;  /* 0x000054103faf7816 */ /* 0x000fe4000000003e */
[----:B------:R-:W-:Y:S02]  /*c1d0*/  @!P3 PRMT R63, R20, 0x5410, RZ ;  /* 0x00005410143fb816 */ /* 0x000fe400000000ff */
[----:B------:R1:W2:Y:S01]  /*c1e0*/  LDL.LU.S16 R20, [R1+0xd8] ;  /* 0x0000d80001147983 */ /* 0x0002a20000300600 */
[----:B------:R-:W-:Y:S01]  /*c1f0*/  @!P2 PRMT R62, R15, 0x5410, RZ ;  /* 0x000054100f3ea816 */ /* 0x000fe200000000ff */
[----:B------:R-:W-:Y:S01]  /*c200*/  FADD.FTZ R15, R11, R7 ;  /* 0x000000070b0f7221 */ /* 0x000fe20000010000 */
[----:B----4-:R-:W-:Y:S02]  /*c210*/  IMAD.WIDE.U32 R6, R16, -0x2daee0ad, RZ ;  /* 0xd2511f5310067825 */ /* 0x010fe400078e00ff */
[----:B------:R1:W3:Y:S01]  /*c220*/  LDL.LU.S16 R16, [R1+0xdc] ;  /* 0x0000dc0001107983 */ /* 0x0002e20000300600 */
[----:B------:R-:W-:Y:S01]  /*c230*/  @!P0 PRMT R57, R9, 0x5410, RZ ;  /* 0x0000541009398816 */ /* 0x000fe200000000ff */
        /* <DEDUP_REMOVED lines=10> */
[----:B------:R-:W-:Y:S02]  /*c2e0*/  LOP3.LUT R6, R13, R217, R6, 0x96, !PT ;  /* 0x000000d90d067212 */ /* 0x000fe400078e9606 */
[----:B------:R-:W4:Y:S01]  /*c2f0*/  MUFU.EX2 R13, R241 ;  /* 0x000000f1000d7308 */ /* 0x000f220000000800 */
[----:B------:R-:W-:-:S04]  /*c300*/  IMAD.WIDE.U32 R8, R8, -0x326172a9, RZ ;  /* 0xcd9e8d5708087825 */ /* 0x000fc800078e00ff */
[----:B------:R-:W-:-:S03]  /*c310*/  IMAD.WIDE.U32 R6, R6, -0x326172a9, RZ ;  /* 0xcd9e8d5706067825 */ /* 0x000fc600078e00ff */
[----:B------:R-:W1:Y:S02]  /*c320*/  MUFU.EX2 R11, R225 ;  /* 0x000000e1000b7308 */ /* 0x000e640000000800 */
[----:B------:R-:W-:Y:S02]  /*c330*/  LOP3.LUT R8, R7, R222, R8, 0x96, !PT ;  /* 0x000000de07087212 */ /* 0x000fe400078e9608 */
[----:B------:R-:W-:Y:S02]  /*c340*/  LOP3.LUT R10, R9, R218, R10, 0x96, !PT ;  /* 0x000000da090a7212 */ /* 0x000fe400078e960a */
[----:B------:R-:W-:-:S04]  /*c350*/  LOP3.LUT R9, R8, 0xff, RZ, 0xc0, !PT ;  /* 0x000000ff08097812 */ /* 0x000fc800078ec0ff */
[----:B------:R-:W-:Y:S01]  /*c360*/  ISETP.GE.U32.AND P0, PT, R199, R9, PT ;  /* 0x00000009c700720c */ /* 0x000fe20003f06070 */
[----:B----4-:R-:W-:-:S04]  /*c370*/  FADD.FTZ R9, R13, R15 ;  /* 0x0000000f0d097221 */ /* 0x010fc80000010000 */
[----:B-1----:R-:W-:Y:S01]  /*c380*/  FADD.FTZ R9, R11, R9 ;  /* 0x000000090b097221 */ /* 0x002fe20000010000 */
[----:B------:R-:W-:-:S04]  /*c390*/  IMAD.MOV.U32 R225, RZ, RZ, R224 ;  /* 0x000000ffffe17224 */ /* 0x000fc800078e00e0 */
[----:B------:R1:W-:Y:S01]  /*c3a0*/  STL [R1+0x318], R9 ;  /* 0x0003180901007387 */ /* 0x0003e20000100800 */
[----:B------:R-:W-:Y:S01]  /*c3b0*/  IMAD.MOV.U32 R224, RZ, RZ, R201 ;  /* 0x000000ffffe07224 */ /* 0x000fe200078e00c9 */
[C---:B------:R-:W-:Y:S01]  /*c3c0*/  PRMT R68, R44.reuse, 0x7632, R68 ;  /* 0x000076322c447816 */ /* 0x040fe20000000044 */
[----:B------:R-:W-:Y:S02]  /*c3d0*/  IMAD.MOV.U32 R201, RZ, RZ, R200 ;  /* 0x000000ffffc97224 */ /* 0x000fe400078e00c8 */
[----:B------:R-:W-:Y:S02]  /*c3e0*/  IMAD.MOV.U32 R200, RZ, RZ, R185 ;  /* 0x000000ffffc87224 */ /* 0x000fe400078e00b9 */
[----:B------:R-:W-:Y:S02]  /*c3f0*/  IMAD.MOV.U32 R185, RZ, RZ, R245 ;  /* 0x000000ffffb97224 */ /* 0x000fe400078e00f5 */
[----:B------:R-:W-:Y:S02]  /*c400*/  IMAD.MOV.U32 R245, RZ, RZ, R181 ;  /* 0x000000fffff57224 */ /* 0x000fe400078e00b5 */
[----:B------:R-:W-:Y:S01]  /*c410*/  IMAD.MOV.U32 R181, RZ, RZ, R182 ;  /* 0x000000ffffb57224 */ /* 0x000fe200078e00b6 */
[----:B------:R-:W-:-:S02]  /*c420*/  PRMT R182, R44, 0x5410, R68 ;  /* 0x000054102cb67816 */ /* 0x000fc40000000044 */
[----:B-1----:R-:W-:-:S04]  /*c430*/  LOP3.LUT R9, R8, 0xffff, RZ, 0xc0, !PT ;  /* 0x0000ffff08097812 */ /* 0x002fc800078ec0ff */
[----:B------:R-:W-:-:S04]  /*c440*/  SHF.R.U32.HI R9, RZ, 0x8, R9 ;  /* 0x00000008ff097819 */ /* 0x000fc80000011609 */
[----:B------:R-:W-:Y:S01]  /*c450*/  LOP3.LUT R9, R9, 0xffff, RZ, 0xc0, !PT ;  /* 0x0000ffff09097812 */ /* 0x000fe200078ec0ff */
[----:B--2---:R-:W-:-:S05]  /*c460*/  @!P0 HFMA2.BF16_V2 R20, -RZ.H0_H0, RZ.H0_H0, -R44.H0_H0 ;  /* 0x200000ffff148231 */ /* 0x004fca000034092c */
[----:B------:R-:W-:-:S04]  /*c470*/  PRMT R17, R20, 0x7610, R17 ;  /* 0x0000761014117816 */ /* 0x000fc80000000011 */
[----:B------:R-:W-:Y:S02]  /*c480*/  @!P0 PRMT R44, R17, 0x5410, RZ ;  /* 0x00005410112c8816 */ /* 0x000fe400000000ff */
[----:B------:R-:W-:Y:S01]  /*c490*/  ISETP.GE.U32.AND P0, PT, R199, R9, PT ;  /* 0x00000009c700720c */ /* 0x000fe20003f06070 */
[----:B------:R1:W2:-:S12]  /*c4a0*/  LDL.LU.S16 R17, [R1+0xe0] ;  /* 0x0000e00001117983 */ /* 0x0002980000300600 */
[----:B---3--:R-:W-:-:S05]  /*c4b0*/  @!P0 HFMA2.BF16_V2 R16, -RZ.H0_H0, RZ.H0_H0, -R68.H0_H0 ;  /* 0x200000ffff108231 */ /* 0x008fca0000340944 */
[----:B------:R-:W-:Y:S02]  /*c4c0*/  PRMT R9, R16, 0x7610, R9 ;  /* 0x0000761010097816 */ /* 0x000fe40000000009 */
[----:B------:R1:W3:Y:S02]  /*c4d0*/  LDL.LU.S16 R16, [R1+0xe4] ;  /* 0x0000e40001107983 */ /* 0x0002e40000300600 */
[----:B------:R-:W-:Y:S02]  /*c4e0*/  @!P0 PRMT R68, R9, 0x5410, RZ ;  /* 0x0000541009448816 */ /* 0x000fe400000000ff */
[--C-:B------:R-:W-:Y:S02]  /*c4f0*/  SHF.R.U32.HI R9, RZ, 0x18, R8.reuse ;  /* 0x00000018ff097819 */ /* 0x100fe40000011608 */
[----:B------:R-:W-:-:S04]  /*c500*/  SHF.R.U32.HI R8, RZ, 0x10, R8 ;  /* 0x00000010ff087819 */ /* 0x000fc80000011608 */
[----:B------:R-:W-:-:S04]  /*c510*/  LOP3.LUT R8, R8, 0xff, RZ, 0xc0, !PT ;  /* 0x000000ff08087812 */ /* 0x000fc800078ec0ff */
[C---:B------:R-:W-:Y:S02]  /*c520*/  ISETP.GE.U32.AND P1, PT, R199.reuse, R8, PT ;  /* 0x00000008c700720c */ /* 0x040fe40003f26070 */
[----:B------:R-:W-:Y:S02]  /*c530*/  ISETP.GE.U32.AND P0, PT, R199, R9, PT ;  /* 0x00000009c700720c */ /* 0x000fe40003f06070 */
[----:B------:R-:W-:Y:S01]  /*c540*/  PRMT R60, R61, 0x7632, R60 ;  /* 0x000076323d3c7816 */ /* 0x000fe2000000003c */
[----:B------:R-:W-:Y:S02]  /*c550*/  IMAD.MOV.U32 R241, RZ, RZ, R225 ;  /* 0x000000fffff17224 */ /* 0x000fe400078e00e1 */
[----:B------:R-:W-:Y:S02]  /*c560*/  IMAD.MOV.U32 R225, RZ, RZ, R213 ;  /* 0x000000ffffe17224 */ /* 0x000fe400078e00d5 */
[----:B------:R-:W-:Y:S02]  /*c570*/  IMAD.MOV.U32 R213, RZ, RZ, R201 ;  /* 0x000000ffffd57224 */ /* 0x000fe400078e00c9 */
[----:B------:R-:W-:-:S02]  /*c580*/  IMAD.MOV.U32 R201, RZ, RZ, R245 ;  /* 0x000000ffffc97224 */ /* 0x000fc400078e00f5 */
[----:B------:R-:W-:Y:S01]  /*c590*/  IMAD.MOV.U32 R245, RZ, RZ, R181 ;  /* 0x000000fffff57224 */ /* 0x000fe200078e00b5 */
[----:B------:R-:W-:Y:S01]  /*c5a0*/  PRMT R181, R61, 0x5410, R60 ;  /* 0x000054103db57816 */ /* 0x000fe2000000003c */
[----:B--2---:R-:W-:Y:S02]  /*c5b0*/  @!P0 HFMA2.BF16_V2 R17, -RZ.H0_H0, RZ.H0_H0, -R60.H0_H0 ;  /* 0x200000ffff118231 */ /* 0x004fe4000034093c */
[----:B---3--:R-:W-:-:S05]  /*c5c0*/  @!P1 HFMA2.BF16_V2 R16, -RZ.H0_H0, RZ.H0_H0, -R61.H0_H0 ;  /* 0x200000ffff109231 */ /* 0x008fca000034093d */
[----:B------:R-:W-:Y:S02]  /*c5d0*/  PRMT R8, R16, 0x7610, R8 ;  /* 0x0000761010087816 */ /* 0x000fe40000000008 */
[----:B------:R1:W2:Y:S01]  /*c5e0*/  LDL.LU.S16 R16, [R1+0xe8] ;  /* 0x0000e80001107983 */ /* 0x0002a20000300600 */
[----:B------:R-:W-:-:S04]  /*c5f0*/  PRMT R9, R17, 0x7610, R9 ;  /* 0x0000761011097816 */ /* 0x000fc80000000009 */
[----:B------:R-:W-:Y:S02]  /*c600*/  @!P0 PRMT R60, R9, 0x5410, RZ ;  /* 0x00005410093c8816 */ /* 0x000fe400000000ff */
[----:B------:R1:W3:Y:S01]  /*c610*/  LDL.LU.S16 R9, [R1+0xf0] ;  /* 0x0000f00001097983 */ /* 0x0002e20000300600 */
[----:B------:R-:W-:Y:S02]  /*c620*/  @!P1 PRMT R61, R8, 0x5410, RZ ;  /* 0x00005410083d9816 */ /* 0x000fe400000000ff */
[----:B------:R-:W-:-:S04]  /*c630*/  LOP3.LUT R8, R6, 0xff, RZ, 0xc0, !PT ;  /* 0x000000ff06087812 */ /* 0x000fc800078ec0ff */
[----:B------:R-:W-:Y:S02]  /*c640*/  ISETP.GE.U32.AND P0, PT, R199, R8, PT ;  /* 0x00000008c700720c */ /* 0x000fe40003f06070 */
[----:B------:R-:W-:Y:S01]  /*c650*/  LOP3.LUT R7, R6, 0xffff, RZ, 0xc0, !PT ;  /* 0x0000ffff06077812 */ /* 0x000fe200078ec0ff */
[----:B------:R-:W-:Y:S01]  /*c660*/  IMAD.MOV.U32 R243, RZ, RZ, R241 ;  /* 0x000000fffff37224 */ /* 0x000fe200078e00f1 */
[----:B------:R-:W-:Y:S02]  /*c670*/  F2FP.BF16.F32.PACK_AB R13, R11, R13 ;  /* 0x0000000d0b0d723e */ /* 0x000fe400000010ff */
[----:B------:R-:W-:Y:S02]  /*c680*/  SHF.R.U32.HI R7, RZ, 0x8, R7 ;  /* 0x00000008ff077819 */ /* 0x000fe40000011607 */
[C---:B------:R-:W-:Y:S01]  /*c690*/  PRMT R55, R56.reuse, 0x7632, R55 ;  /* 0x0000763238377816 */ /* 0x040fe20000000037 */
[----:B------:R-:W-:Y:S01]  /*c6a0*/  IMAD.MOV.U32 R241, RZ, RZ, R225 ;  /* 0x000000fffff17224 */ /* 0x000fe200078e00e1 */
[----:B------:R-:W-:Y:S01]  /*c6b0*/  LOP3.LUT R7, R7, 0xffff, RZ, 0xc0, !PT ;  /* 0x0000ffff07077812 */ /* 0x000fe200078ec0ff */
[----:B------:R-:W-:Y:S01]  /*c6c0*/  IMAD.MOV.U32 R225, RZ, RZ, R180 ;  /* 0x000000ffffe17224 */ /* 0x000fe200078e00b4 */
[----:B------:R-:W-:Y:S01]  /*c6d0*/  PRMT R180, R56, 0x5410, R55 ;  /* 0x0000541038b47816 */ /* 0x000fe20000000037 */
[----:B--2---:R-:W-:-:S05]  /*c6e0*/  @!P0 HFMA2.BF16_V2 R16, -RZ.H0_H0, RZ.H0_H0, -R56.H0_H0 ;  /* 0x200000ffff108231 */ /* 0x004fca0000340938 */
[----:B------:R-:W-:-:S04]  /*c6f0*/  PRMT R11, R16, 0x7610, R11 ;  /* 0x00007610100b7816 */ /* 0x000fc8000000000b */
[----:B------:R-:W-:Y:S02]  /*c700*/  @!P0 PRMT R56, R11, 0x5410, RZ ;  /* 0x000054100b388816 */ /* 0x000fe400000000ff */
[----:B------:R-:W-:-:S13]  /*c710*/  ISETP.GE.U32.AND P0, PT, R199, R7, PT ;  /* 0x00000007c700720c */ /* 0x000fda0003f06070 */
[----:B---3--:R-:W-:-:S05]  /*c720*/  @!P0 HFMA2.BF16_V2 R9, -RZ.H0_H0, RZ.H0_H0, -R55.H0_H0 ;  /* 0x200000ffff098231 */ /* 0x008fca0000340937 */
[----:B------:R-:W-:Y:S02]  /*c730*/  PRMT R8, R9, 0x7610, R8 ;  /* 0x0000761009087816 */ /* 0x000fe40000000008 */
[----:B------:R1:W2:Y:S02]  /*c740*/  LDL.LU.S16 R9, [R1+0xf8] ;  /* 0x0000f80001097983 */ /* 0x0002a40000300600 */
[----:B------:R-:W-:Y:S02]  /*c750*/  @!P0 PRMT R55, R8, 0x5410, RZ ;  /* 0x0000541008378816 */ /* 0x000fe400000000ff */
[----:B------:R1:W3:Y:S04]  /*c760*/  LDL.LU.S16 R8, [R1+0xfc] ;  /* 0x0000fc0001087983 */ /* 0x0002e80000300600 */
[----:B------:R1:W4:Y:S04]  /*c770*/  LDL.LU.S16 R16, [R1+0x100] ;  /* 0x0001000001107983 */ /* 0x0003280000300600 */
[----:B------:R1:W4:Y:S01]  /*c780*/  LDL.LU.S16 R11, [R1+0x104] ;  /* 0x00010400010b7983 */ /* 0x0003220000300600 */
[----:B------:R-:W-:-:S02]  /*c790*/  SHF.R.U32.HI R7, RZ, 0x10, R6 ;  /* 0x00000010ff077819 */ /* 0x000fc40000011606 */
[----:B------:R-:W-:Y:S02]  /*c7a0*/  SHF.R.U32.HI R6, RZ, 0x18, R6 ;  /* 0x00000018ff067819 */ /* 0x000fe40000011606 */
[----:B------:R-:W-:Y:S02]  /*c7b0*/  LOP3.LUT R7, R7, 0xff, RZ, 0xc0, !PT ;  /* 0x000000ff07077812 */ /* 0x000fe400078ec0ff */
[C---:B------:R-:W-:Y:S02]  /*c7c0*/  ISETP.GE.U32.AND P0, PT, R199.reuse, R6, PT ;  /* 0x00000006c700720c */ /* 0x040fe40003f06070 */
[----:B------:R-:W-:Y:S02]  /*c7d0*/  ISETP.GE.U32.AND P1, PT, R199, R7, PT ;  /* 0x00000007c700720c */ /* 0x000fe40003f26070 */
[----:B------:R-:W-:Y:S01]  /*c7e0*/  PRMT R52, R53, 0x7632, R52 ;  /* 0x0000763235347816 */ /* 0x000fe20000000034 */
[----:B------:R-:W-:Y:S02]  /*c7f0*/  IMAD.MOV.U32 R226, RZ, RZ, R243 ;  /* 0x000000ffffe27224 */ /* 0x000fe400078e00f3 */
[----:B------:R-:W-:-:S02]  /*c800*/  IMAD.MOV.U32 R243, RZ, RZ, R241 ;  /* 0x000000fffff37224 */ /* 0x000fc400078e00f1 */
[----:B------:R-:W-:Y:S02]  /*c810*/  IMAD.MOV.U32 R241, RZ, RZ, R188 ;  /* 0x000000fffff17224 */ /* 0x000fe400078e00bc */
[----:B------:R-:W-:Y:S01]  /*c820*/  IMAD.MOV.U32 R188, RZ, RZ, R179 ;  /* 0x000000ffffbc7224 */ /* 0x000fe200078e00b3 */
[----:B------:R-:W-:Y:S01]  /*c830*/  PRMT R179, R53, 0x5410, R52 ;  /* 0x0000541035b37816 */ /* 0x000fe20000000034 */
[----:B------:R-:W-:Y:S01]  /*c840*/  IMAD.MOV.U32 R246, RZ, RZ, R243 ;  /* 0x000000fffff67224 */ /* 0x000fe200078e00f3 */
[C---:B------:R-:W-:Y:S01]  /*c850*/  PRMT R50, R51.reuse, 0x7632, R50 ;  /* 0x0000763233327816 */ /* 0x040fe20000000032 */
[----:B------:R-:W-:Y:S02]  /*c860*/  IMAD.MOV.U32 R243, RZ, RZ, R188 ;  /* 0x000000fffff37224 */ /* 0x000fe400078e00bc */
[----:B------:R-:W-:Y:S02]  /*c870*/  IMAD.MOV.U32 R188, RZ, RZ, R185 ;  /* 0x000000ffffbc7224 */ /* 0x000fe400078e00b9 */
[----:B------:R-:W-:Y:S01]  /*c880*/  IMAD.MOV.U32 R185, RZ, RZ, R187 ;  /* 0x000000ffffb97224 */ /* 0x000fe200078e00bb */
[----:B------:R-:W-:Y:S01]  /*c890*/  PRMT R187, R51, 0x5410, R50 ;  /* 0x0000541033bb7816 */ /* 0x000fe20000000032 */
[----:B--2---:R-:W-:-:S02]  /*c8a0*/  @!P1 HFMA2.BF16_V2 R9, -RZ.H0_H0, RZ.H0_H0, -R53.H0_H0 ;  /* 0x200000ffff099231 */ /* 0x004fc40000340935 */
[----:B---3--:R-:W-:-:S03]  /*c8b0*/  @!P0 HFMA2.BF16_V2 R8, -RZ.H0_H0, RZ.H0_H0, -R52.H0_H0 ;  /* 0x200000ffff088231 */ /* 0x008fc60000340934 */
[----:B------:R-:W-:Y:S02]  /*c8c0*/  PRMT R7, R9, 0x7610, R7 ;  /* 0x0000761009077816 */ /* 0x000fe40000000007 */
[----:B------:R-:W-:Y:S02]  /*c8d0*/  PRMT R6, R8, 0x7610, R6 ;  /* 0x0000761008067816 */ /* 0x000fe40000000006 */
[----:B------:R-:W-:Y:S02]  /*c8e0*/  @!P1 PRMT R53, R7, 0x5410, RZ ;  /* 0x0000541007359816 */ /* 0x000fe400000000ff */
[----:B------:R-:W-:Y:S01]  /*c8f0*/  @!P0 PRMT R52, R6, 0x5410, RZ ;  /* 0x0000541006348816 */ /* 0x000fe200000000ff */
[----:B------:R-:W-:-:S05]  /*c900*/  IMAD.WIDE.U32 R6, R10, -0x2daee0ad, RZ ;  /* 0xd2511f530a067825 */ /* 0x000fca00078e00ff */
[----:B------:R-:W-:-:S04]  /*c910*/  LOP3.LUT R8, R7, R223, R12, 0x96, !PT ;  /* 0x000000df07087212 */ /* 0x000fc800078e960c */
[----:B------:R-:W-:-:S04]  /*c920*/  LOP3.LUT R9, R8, 0xff, RZ, 0xc0, !PT ;  /* 0x000000ff08097812 */ /* 0x000fc800078ec0ff */
[----:B------:R-:W-:-:S13]  /*c930*/  ISETP.GE.U32.AND P0, PT, R199, R9, PT ;  /* 0x00000009c700720c */ /* 0x000fda0003f06070 */
[----:B----4-:R-:W-:-:S05]  /*c940*/  @!P0 HFMA2.BF16_V2 R16, -RZ.H0_H0, RZ.H0_H0, -R51.H0_H0 ;  /* 0x200000ffff108231 */ /* 0x010fca0000340933 */
[----:B------:R-:W-:Y:S02]  /*c950*/  PRMT R9, R16, 0x7610, R9 ;  /* 0x0000761010097816 */ /* 0x000fe40000000009 */
[----:B------:R1:W2:Y:S02]  /*c960*/  LDL.LU.S16 R16, [R1+0x118] ;  /* 0x0001180001107983 */ /* 0x0002a40000300600 */
[----:B------:R-:W-:Y:S02]  /*c970*/  @!P0 PRMT R51, R9, 0x5410, RZ ;  /* 0x0000541009338816 */ /* 0x000fe400000000ff */
[----:B------:R-:W-:-:S04]  /*c980*/  LOP3.LUT R9, R8, 0xffff, RZ, 0xc0, !PT ;  /* 0x0000ffff08097812 */ /* 0x000fc800078ec0ff */
[----:B------:R-:W-:-:S04]  /*c990*/  SHF.R.U32.HI R9, RZ, 0x8, R9 ;  /* 0x00000008ff097819 */ /* 0x000fc80000011609 */
[----:B------:R-:W-:-:S04]  /*c9a0*/  LOP3.LUT R9, R9, 0xffff, RZ, 0xc0, !PT ;  /* 0x0000ffff09097812 */ /* 0x000fc800078ec0ff */
[----:B------:R-:W-:-:S13]  /*c9b0*/  ISETP.GE.U32.AND P0, PT, R199, R9, PT ;  /* 0x00000009c700720c */ /* 0x000fda0003f06070 */
[----:B------:R-:W-:-:S05]  /*c9c0*/  @!P0 HFMA2.BF16_V2 R11, -RZ.H0_H0, RZ.H0_H0, -R50.H0_H0 ;  /* 0x200000ffff0b8231 */ /* 0x000fca0000340932 */
[----:B------:R-:W-:Y:S02]  /*c9d0*/  PRMT R9, R11, 0x7610, R9 ;  /* 0x000076100b097816 */ /* 0x000fe40000000009 */
[----:B------:R1:W3:Y:S02]  /*c9e0*/  LDL.LU.S16 R11, [R1+0x11c] ;  /* 0x00011c00010b7983 */ /* 0x0002e40000300600 */
[----:B------:R-:W-:Y:S02]  /*c9f0*/  @!P0 PRMT R50, R9, 0x5410, RZ ;  /* 0x0000541009328816 */ /* 0x000fe400000000ff */
[--C-:B------:R-:W-:Y:S02]  /*ca00*/  SHF.R.U32.HI R9, RZ, 0x10, R8.reuse ;  /* 0x00000010ff097819 */ /* 0x100fe40000011608 */
[----:B------:R-:W-:-:S04]  /*ca10*/  SHF.R.U32.HI R8, RZ, 0x18, R8 ;  /* 0x00000018ff087819 */ /* 0x000fc80000011608 */
[----:B------:R-:W-:Y:S02]  /*ca20*/  ISETP.GE.U32.AND P0, PT, R199, R8, PT ;  /* 0x00000008c700720c */ /* 0x000fe40003f06070 */
[----:B------:R-:W-:Y:S02]  /*ca30*/  PRMT R48, R49, 0x7632, R48 ;  /* 0x0000763231307816 */ /* 0x000fe40000000030 */
[----:B------:R-:W-:-:S04]  /*ca40*/  LOP3.LUT R9, R9, 0xff, RZ, 0xc0, !PT ;  /* 0x000000ff09097812 */ /* 0x000fc800078ec0ff */
[----:B------:R-:W-:Y:S01]  /*ca50*/  ISETP.GE.U32.AND P1, PT, R199, R9, PT ;  /* 0x00000009c700720c */ /* 0x000fe20003f26070 */
[----:B------:R-:W-:Y:S02]  /*ca60*/  IMAD.MOV.U32 R229, RZ, RZ, R226 ;  /* 0x000000ffffe57224 */ /* 0x000fe400078e00e2 */
[----:B------:R-:W-:Y:S02]  /*ca70*/  IMAD.MOV.U32 R226, RZ, RZ, R236 ;  /* 0x000000ffffe27224 */ /* 0x000fe400078e00ec */
[----:B------:R-:W-:Y:S01]  /*ca80*/  IMAD.MOV.U32 R236, RZ, RZ, R186 ;  /* 0x000000ffffec7224 */ /* 0x000fe200078e00ba */
[----:B------:R-:W-:-:S07]  /*ca90*/  PRMT R186, R49, 0x5410, R48 ;  /* 0x0000541031ba7816 */ /* 0x000fce0000000030 */
[----:B--2---:R-:W-:-:S05]  /*caa0*/  @!P1 HFMA2.BF16_V2 R16, -RZ.H0_H0, RZ.H0_H0, -R49.H0_H0 ;  /* 0x200000ffff109231 */ /* 0x004fca0000340931 */
[----:B------:R-:W-:Y:S01]  /*cab0*/  PRMT R9, R16, 0x7610, R9 ;  /* 0x0000761010097816 */ /* 0x000fe20000000009 */
[----:B---3--:R-:W-:-:S05]  /*cac0*/  @!P0 HFMA2.BF16_V2 R11, -RZ.H0_H0, RZ.H0_H0, -R48.H0_H0 ;  /* 0x200000ffff0b8231 */ /* 0x008fca0000340930 */
[----:B------:R-:W-:Y:S02]  /*cad0*/  PRMT R8, R11, 0x7610, R8 ;  /* 0x000076100b087816 */ /* 0x000fe40000000008 */
[----:B------:R1:W2:Y:S01]  /*cae0*/  LDL.LU.S16 R11, [R1+0x124] ;  /* 0x00012400010b7983 */ /* 0x0002a20000300600 */
[----:B------:R-:W-:-:S03]  /*caf0*/  @!P1 PRMT R49, R9, 0x5410, RZ ;  /* 0x0000541009319816 */ /* 0x000fc600000000ff */
[----:B------:R1:W3:Y:S04]  /*cb00*/  LDL.LU.S16 R9, [R1+0x128] ;  /* 0x0001280001097983 */ /* 0x0002e80000300600 */
[----:B------:R1:W4:Y:S01]  /*cb10*/  LDL.LU.S16 R16, [R1+0x138] ;  /* 0x0001380001107983 */ /* 0x0003220000300600 */
[----:B------:R-:W-:Y:S02]  /*cb20*/  @!P0 PRMT R48, R8, 0x5410, RZ ;  /* 0x0000541008308816 */ /* 0x000fe400000000ff */
[----:B------:R-:W-:-:S04]  /*cb30*/  LOP3.LUT R8, R6, 0xff, RZ, 0xc0, !PT ;  /* 0x000000ff06087812 */ /* 0x000fc800078ec0ff */
[----:B------:R-:W-:Y:S02]  /*cb40*/  ISETP.GE.U32.AND P0, PT, R199, R8, PT ;  /* 0x00000008c700720c */ /* 0x000fe40003f06070 */
[----:B------:R-:W-:Y:S01]  /*cb50*/  LOP3.LUT R7, R6, 0xffff, RZ, 0xc0, !PT ;  /* 0x0000ffff06077812 */ /* 0x000fe200078ec0ff */
[----:B------:R-:W-:Y:S01]  /*cb60*/  IMAD.MOV.U32 R228, RZ, RZ, R226 ;  /* 0x000000ffffe47224 */ /* 0x000fe200078e00e2 */
[----:B------:R-:W-:Y:S02]  /*cb70*/  PRMT R46, R47, 0x7632, R46 ;  /* 0x000076322f2e7816 */ /* 0x000fe4000000002e */
[----:B------:R-:W-:Y:S01]  /*cb80*/  SHF.R.U32.HI R7, RZ, 0x8, R7 ;  /* 0x00000008ff077819 */ /* 0x000fe20000011607 */
[----:B------:R-:W-:Y:S02]  /*cb90*/  IMAD.MOV.U32 R226, RZ, RZ, R236 ;  /* 0x000000ffffe27224 */ /* 0x000fe400078e00ec */
[----:B------:R-:W-:Y:S01]  /*cba0*/  IMAD.MOV.U32 R236, RZ, RZ, R242 ;  /* 0x000000ffffec7224 */ /* 0x000fe200078e00f2 */
[----:B------:R-:W-:Y:S01]  /*cbb0*/  LOP3.LUT R7, R7, 0xffff, RZ, 0xc0, !PT ;  /* 0x0000ffff07077812 */ /* 0x000fe200078ec0ff */
[----:B------:R-:W-:Y:S01]  /*cbc0*/  IMAD.MOV.U32 R242, RZ, RZ, R184 ;  /* 0x000000fffff27224 */ /* 0x000fe200078e00b8 */
[----:B------:R-:W-:Y:S01]  /*cbd0*/  PRMT R184, R47, 0x5410, R46 ;  /* 0x000054102fb87816 */ /* 0x000fe2000000002e */
[----:B------:R-:W-:Y:S01]  /*cbe0*/  IMAD.MOV.U32 R247, RZ, RZ, R226 ;  /* 0x000000fffff77224 */ /* 0x000fe200078e00e2 */
[----:B------:R-:W-:Y:S01]  /*cbf0*/  PRMT R42, R43, 0x7632, R42 ;  /* 0x000076322b2a7816 */ /* 0x000fe2000000002a */
[----:B------:R-:W-:-:S02]  /*cc00*/  IMAD.MOV.U32 R226, RZ, RZ, R213 ;  /* 0x000000ffffe27224 */ /* 0x000fc400078e00d5 */
[----:B------:R-:W-:Y:S01]  /*cc10*/  IMAD.MOV.U32 R213, RZ, RZ, R183 ;  /* 0x000000ffffd57224 */ /* 0x000fe200078e00b7 */
[----:B------:R-:W-:Y:S01]  /*cc20*/  PRMT R183, R43, 0x5410, R42 ;  /* 0x000054102bb77816 */ /* 0x000fe2000000002a */
[----:B--2---:R-:W-:-:S05]  /*cc30*/  @!P0 HFMA2.BF16_V2 R11, -RZ.H0_H0, RZ.H0_H0, -R47.H0_H0 ;  /* 0x200000ffff0b8231 */ /* 0x004fca000034092f */
[----:B------:R-:W-:-:S04]  /*cc40*/  PRMT R10, R11, 0x7610, R10 ;  /* 0x000076100b0a7816 */ /* 0x000fc8000000000a */
[----:B------:R-:W-:Y:S02]  /*cc50*/  @!P0 PRMT R47, R10, 0x5410, RZ ;  /* 0x000054100a2f8816 */ /* 0x000fe400000000ff */
[----:B------:R-:W-:-:S13]  /*cc60*/  ISETP.GE.U32.AND P0, PT, R199, R7, PT ;  /* 0x00000007c700720c */ /* 0x000fda0003f06070 */
[----:B---3--:R-:W-:-:S05]  /*cc70*/  @!P0 HFMA2.BF16_V2 R9, -RZ.H0_H0, RZ.H0_H0, -R46.H0_H0 ;  /* 0x200000ffff098231 */ /* 0x008fca000034092e */
[----:B------:R-:W-:-:S04]  /*cc80*/  PRMT R8, R9, 0x7610, R8 ;  /* 0x0000761009087816 */ /* 0x000fc80000000008 */
[----:B------:R-:W-:Y:S02]  /*cc90*/  @!P0 PRMT R46, R8, 0x5410, RZ ;  /* 0x00005410082e8816 */ /* 0x000fe400000000ff */
[----:B------:R-:W-:Y:S02]  /*cca0*/  LOP3.LUT R8, R29, R215, R30, 0x96, !PT ;  /* 0x000000d71d087212 */ /* 0x000fe400078e961e */
[----:B------:R-:W-:-:S03]  /*ccb0*/  LOP3.LUT R10, R5, R214, R28, 0x96, !PT ;  /* 0x000000d6050a7212 */ /* 0x000fc600078e961c */
[----:B------:R-:W-:-:S04]  /*ccc0*/  IMAD.WIDE.U32 R8, R8, -0x2daee0ad, RZ ;  /* 0xd2511f5308087825 */ /* 0x000fc800078e00ff */
[----:B------:R-:W-:Y:S01]  /*ccd0*/  IMAD.WIDE.U32 R10, R10, -0x2daee0ad, RZ ;  /* 0xd2511f530a0a7825 */ /* 0x000fe200078e00ff */
[----:B------:R-:W-:Y:S02]  /*cce0*/  LOP3.LUT R9, R9, R216, R14, 0x96, !PT ;  /* 0x000000d809097212 */ /* 0x000fe400078e960e */
[----:B------:R-:W-:Y:S02]  /*ccf0*/  SHF.R.U32.HI R7, RZ, 0x10, R6 ;  /* 0x00000010ff077819 */ /* 0x000fe40000011606 */
[----:B------:R-:W-:Y:S01]  /*cd00*/  LOP3.LUT R11, R11, R221, R8, 0x96, !PT ;  /* 0x000000dd0b0b7212 */ /* 0x000fe200078e9608 */
[----:B------:R-:W-:Y:S01]  /*cd10*/  IMAD.WIDE.U32 R8, R9, -0x326172a9, RZ ;  /* 0xcd9e8d5709087825 */ /* 0x000fe200078e00ff */
[----:B------:R-:W-:-:S04]  /*cd20*/  LOP3.LUT R7, R7, 0xff, RZ, 0xc0, !PT ;  /* 0x000000ff07077812 */ /* 0x000fc800078ec0ff */
[----:B------:R-:W-:Y:S02]  /*cd30*/  LOP3.LUT R4, R9, R211, R4, 0x96, !PT ;  /* 0x000000d309047212 */ /* 0x000fe400078e9604 */
[----:B------:R-:W-:-:S03]  /*cd40*/  ISETP.GE.U32.AND P2, PT, R199, R7, PT ;  /* 0x00000007c700720c */ /* 0x000fc60003f46070 */
[----:B------:R-:W-:-:S05]  /*cd50*/  IMAD.WIDE.U32 R4, R4, -0x2daee0ad, RZ ;  /* 0xd2511f5304047825 */ /* 0x000fca00078e00ff */
[----:B------:R-:W-:Y:S01]  /*cd60*/  LOP3.LUT R7, R5, R219, R10, 0x96, !PT ;  /* 0x000000db05077212 */ /* 0x000fe200078e960a */
[----:B------:R-:W-:-:S04]  /*cd70*/  IMAD.WIDE.U32 R10, R11, -0x326172a9, RZ ;  /* 0xcd9e8d570b0a7825 */ /* 0x000fc800078e00ff */
[----:B----4-:R-:W-:Y:S01]  /*cd80*/  @!P2 HFMA2.BF16_V2 R16, -RZ.H0_H0, RZ.H0_H0, -R43.H0_H0 ;  /* 0x200000ffff10a231 */ /* 0x010fe2000034092b */
[----:B------:R-:W-:Y:S02]  /*cd90*/  LOP3.LUT R8, R11, R220, R8, 0x96, !PT ;  /* 0x000000dc0b087212 */ /* 0x000fe400078e9608 */
[----:B------:R-:W-:-:S04]  /*cda0*/  SHF.R.U32.HI R11, RZ, 0x18, R6 ;  /* 0x00000018ff0b7819 */ /* 0x000fc80000011606 */
[----:B------:R-:W-:Y:S02]  /*cdb0*/  ISETP.GE.U32.AND P1, PT, R199, R11, PT ;  /* 0x0000000bc700720c */ /* 0x000fe40003f26070 */
[----:B------:R-:W-:Y:S02]  /*cdc0*/  PRMT R11, R16, 0x7610, R11 ;  /* 0x00007610100b7816 */ /* 0x000fe4000000000b */
[----:B------:R1:W2:Y:S04]  /*cdd0*/  LDL.LU.S16 R16, [R1+0x13c] ;  /* 0x00013c0001107983 */ /* 0x0002a80000300600 */
[----:B------:R1:W3:Y:S01]  /*cde0*/  LDL.LU.S16 R15, [R1+0x140] ;  /* 0x00014000010f7983 */ /* 0x0002e20000300600 */
[----:B------:R-:W-:-:S03]  /*cdf0*/  @!P2 PRMT R43, R11, 0x5410, RZ ;  /* 0x000054100b2ba816 */ /* 0x000fc600000000ff */
[----:B------:R1:W4:Y:S01]  /*ce00*/  LDL.LU.S16 R11, [R1+0x144] ;  /* 0x00014400010b7983 */ /* 0x0003220000300600 */
[----:B------:R-:W-:-:S05]  /*ce10*/  IMAD.WIDE.U32 R8, R8, -0x2daee0ad, RZ ;  /* 0xd2511f5308087825 */ /* 0x000fca00078e00ff */
[----:B------:R-:W-:Y:S01]  /*ce20*/  LOP3.LUT R4, R9, R217, R4, 0x96, !PT ;  /* 0x000000d909047212 */ /* 0x000fe200078e9604 */
[----:B------:R-:W-:-:S04]  /*ce30*/  IMAD.WIDE.U32 R6, R7, -0x326172a9, RZ ;  /* 0xcd9e8d5707067825 */ /* 0x000fc800078e00ff */
[----:B------:R-:W-:-:S05]  /*ce40*/  IMAD.WIDE.U32 R4, R4, -0x326172a9, RZ ;  /* 0xcd9e8d5704047825 */ /* 0x000fca00078e00ff */
[----:B------:R-:W-:-:S04]  /*ce50*/  LOP3.LUT R9, R5, R222, R6, 0x96, !PT ;  /* 0x000000de05097212 */ /* 0x000fc800078e9606 */
[----:B------:R-:W-:-:S04]  /*ce60*/  LOP3.LUT R6, R9, 0xff, RZ, 0xc0, !PT ;  /* 0x000000ff09067812 */ /* 0x000fc800078ec0ff */
[----:B------:R-:W-:Y:S01]  /*ce70*/  ISETP.GE.U32.AND P0, PT, R199, R6, PT ;  /* 0x00000006c700720c */ /* 0x000fe20003f06070 */
[----:B------:R-:W-:Y:S02]  /*ce80*/  IMAD.MOV.U32 R251, RZ, RZ, R247 ;  /* 0x000000fffffb7224 */ /* 0x000fe400078e00f7 */
        /* <DEDUP_REMOVED lines=8> */
[----:B---3--:R-:W-:Y:S02]  /*cf10*/  @!P0 HFMA2.BF16_V2 R15, -RZ.H0_H0, RZ.H0_H0, -R41.H0_H0 ;  /* 0x200000ffff0f8231 */ /* 0x008fe40000340929 */
[----:B--2---:R-:W-:-:S03]  /*cf20*/  @!P1 HFMA2.BF16_V2 R16, -RZ.H0_H0, RZ.H0_H0, -R42.H0_H0 ;  /* 0x200000ffff109231 */ /* 0x004fc6000034092a */
[----:B------:R-:W-:-:S04]  /*cf30*/  PRMT R6, R15, 0x7610, R6 ;  /* 0x000076100f067816 */ /* 0x000fc80000000006 */
[----:B------:R-:W-:Y:S02]  /*cf40*/  @!P0 PRMT R41, R6, 0x5410, RZ ;  /* 0x0000541006298816 */ /* 0x000fe400000000ff */
[----:B------:R-:W-:Y:S02]  /*cf50*/  LOP3.LUT R6, R9, 0xffff, RZ, 0xc0, !PT ;  /* 0x0000ffff09067812 */ /* 0x000fe400078ec0ff */
[----:B------:R-:W-:Y:S02]  /*cf60*/  PRMT R14, R16, 0x7610, R14 ;  /* 0x00007610100e7816 */ /* 0x000fe4000000000e */
[----:B------:R-:W-:Y:S02]  /*cf70*/  SHF.R.U32.HI R6, RZ, 0x8, R6 ;  /* 0x00000008ff067819 */ /* 0x000fe40000011606 */
[----:B------:R-:W-:Y:S02]  /*cf80*/  @!P1 PRMT R42, R14, 0x5410, RZ ;  /* 0x000054100e2a9816 */ /* 0x000fe400000000ff */
[----:B------:R-:W-:Y:S01]  /*cf90*/  LOP3.LUT R6, R6, 0xffff, RZ, 0xc0, !PT ;  /* 0x0000ffff06067812 */ /* 0x000fe200078ec0ff */
[----:B------:R1:W2:Y:S03]  /*cfa0*/  LDL.LU.S16 R14, [R1+0x148] ;  /* 0x00014800010e7983 */ /* 0x0002a60000300600 */
[----:B------:R-:W-:-:S13]  /*cfb0*/  ISETP.GE.U32.AND P0, PT, R199, R6, PT ;  /* 0x00000006c700720c */ /* 0x000fda0003f06070 */
[----:B----4-:R-:W-:-:S05]  /*cfc0*/  @!P0 HFMA2.BF16_V2 R11, -RZ.H0_H0, RZ.H0_H0, -R40.H0_H0 ;  /* 0x200000ffff0b8231 */ /* 0x010fca0000340928 */
[----:B------:R-:W-:Y:S02]  /*cfd0*/  PRMT R6, R11, 0x7610, R6 ;  /* 0x000076100b067816 */ /* 0x000fe40000000006 */
[----:B------:R1:W3:Y:S02]  /*cfe0*/  LDL.LU.S16 R11, [R1+0x14c] ;  /* 0x00014c00010b7983 */ /* 0x0002e40000300600 */
[----:B------:R-:W-:Y:S02]  /*cff0*/  @!P0 PRMT R40, R6, 0x5410, RZ ;  /* 0x0000541006288816 */ /* 0x000fe400000000ff */
[----:B------:R-:W-:-:S04]  /*d000*/  LOP3.LUT R6, R4, 0xff, RZ, 0xc0, !PT ;  /* 0x000000ff04067812 */ /* 0x000fc800078ec0ff */
[----:B------:R-:W-:Y:S02]  /*d010*/  ISETP.GE.U32.AND P0, PT, R199, R6, PT ;  /* 0x00000006c700720c */ /* 0x000fe40003f06070 */
[----:B------:R-:W-:-:S04]  /*d020*/  F2FP.BF16.F32.PACK_AB R19, R19, R21 ;  /* 0x000000151313723e */ /* 0x000fc800000010ff */
[C---:B------:R-:W-:Y:S02]  /*d030*/  PRMT R35, R19.reuse, 0x7610, R35 ;  /* 0x0000761013237816 */ /* 0x040fe40000000023 */
[----:B------:R-:W-:Y:S01]  /*d040*/  LOP3.LUT R5, R4, 0xffff, RZ, 0xc0, !PT ;  /* 0x0000ffff04057812 */ /* 0x000fe200078ec0ff */
[----:B------:R-:W-:Y:S02]  /*d050*/  IMAD.MOV.U32 R248, RZ, RZ, R251 ;  /* 0x000000fffff87224 */ /* 0x000fe400078e00fb */
[----:B------:R-:W-:Y:S01]  /*d060*/  IMAD.MOV.U32 R251, RZ, RZ, R247 ;  /* 0x000000fffffb7224 */ /* 0x000fe200078e00f7 */
[----:B------:R-:W-:Y:S01]  /*d070*/  SHF.R.U32.HI R5, RZ, 0x8, R5 ;  /* 0x00000008ff057819 */ /* 0x000fe20000011605 */
[----:B------:R-:W-:Y:S01]  /*d080*/  IMAD.MOV.U32 R247, RZ, RZ, R228 ;  /* 0x000000fffff77224 */ /* 0x000fe200078e00e4 */
[----:B------:R-:W-:Y:S01]  /*d090*/  PRMT R34, R19, 0x7632, R34 ;  /* 0x0000763213227816 */ /* 0x000fe20000000022 */
[----:B------:R-:W-:Y:S02]  /*d0a0*/  IMAD.MOV.U32 R228, RZ, RZ, R229 ;  /* 0x000000ffffe47224 */ /* 0x000fe400078e00e5 */
[----:B------:R-:W-:Y:S01]  /*d0b0*/  IMAD.MOV.U32 R229, RZ, RZ, R246 ;  /* 0x000000ffffe57224 */ /* 0x000fe200078e00f6 */
[----:B------:R-:W-:Y:S01]  /*d0c0*/  LOP3.LUT R5, R5, 0xffff, RZ, 0xc0, !PT ;  /* 0x0000ffff05057812 */ /* 0x000fe200078ec0ff */
[----:B------:R-:W-:-:S02]  /*d0d0*/  IMAD.MOV.U32 R246, RZ, RZ, R226 ;  /* 0x000000fffff67224 */ /* 0x000fc400078e00e2 */
[----:B------:R-:W-:Y:S02]  /*d0e0*/  IMAD.MOV.U32 R226, RZ, RZ, R225 ;  /* 0x000000ffffe27224 */ /* 0x000fe400078e00e1 */
        /* <DEDUP_REMOVED lines=8> */
[----:B------:R1:W2:Y:S01]  /*d170*/  LDL.LU.S16 R11, [R1+0x150] ;  /* 0x00015000010b7983 */ /* 0x0002a20000300600 */
[----:B------:R-:W-:Y:S02]  /*d180*/  SHF.R.U32.HI R5, RZ, 0x10, R4 ;  /* 0x00000010ff057819 */ /* 0x000fe40000011604 */
[----:B------:R-:W-:Y:S02]  /*d190*/  @!P0 PRMT R34, R6, 0x5410, RZ ;  /* 0x0000541006228816 */ /* 0x000fe400000000ff */
[----:B------:R1:W3:Y:S01]  /*d1a0*/  LDL.LU.S16 R6, [R1+0x158] ;  /* 0x0001580001067983 */ /* 0x0002e20000300600 */
[----:B------:R-:W-:-:S04]  /*d1b0*/  LOP3.LUT R5, R5, 0xff, RZ, 0xc0, !PT ;  /* 0x000000ff05057812 */ /* 0x000fc800078ec0ff */
[----:B------:R-:W-:Y:S01]  /*d1c0*/  ISETP.GE.U32.AND P1, PT, R199, R5, PT ;  /* 0x00000005c700720c */ /* 0x000fe20003f26070 */
[----:B------:R-:W-:Y:S02]  /*d1d0*/  IMAD.MOV.U32 R249, RZ, RZ, R248 ;  /* 0x000000fffff97224 */ /* 0x000fe400078e00f8 */
[----:B------:R-:W-:Y:S02]  /*d1e0*/  IMAD.MOV.U32 R248, RZ, RZ, R251 ;  /* 0x000000fffff87224 */ /* 0x000fe400078e00fb */
[----:B------:R-:W-:Y:S02]  /*d1f0*/  IMAD.MOV.U32 R251, RZ, RZ, R247 ;  /* 0x000000fffffb7224 */ /* 0x000fe400078e00f7 */
        /* <DEDUP_REMOVED lines=9> */
[----:B------:R-:W-:Y:S02]  /*d290*/  PRMT R200, R33, 0x5410, R32 ;  /* 0x0000541021c87816 */ /* 0x000fe40000000020 */
[----:B------:R-:W-:Y:S01]  /*d2a0*/  SHF.R.U32.HI R4, RZ, 0x18, R4 ;  /* 0x00000018ff047819 */ /* 0x000fe20000011604 */
[----:B--2---:R-:W-:-:S05]  /*d2b0*/  @!P1 HFMA2.BF16_V2 R11, -RZ.H0_H0, RZ.H0_H0, -R33.H0_H0 ;  /* 0x200000ffff0b9231 */ /* 0x004fca0000340921 */
[----:B------:R-:W-:-:S04]  /*d2c0*/  PRMT R5, R11, 0x7610, R5 ;  /* 0x000076100b057816 */ /* 0x000fc80000000005 */
[----:B------:R-:W-:Y:S02]  /*d2d0*/  @!P1 PRMT R33, R5, 0x5410, RZ ;  /* 0x0000541005219816 */ /* 0x000fe400000000ff */
[----:B------:R1:W2:Y:S01]  /*d2e0*/  LDL.LU.S16 R5, [R1+0x15c] ;  /* 0x00015c0001057983 */ /* 0x0002a20000300600 */
[----:B------:R-:W-:Y:S02]  /*d2f0*/  ISETP.GE.U32.AND P0, PT, R199, R4, PT ;  /* 0x00000004c700720c */ /* 0x000fe40003f06070 */
[----:B------:R-:W-:Y:S01]  /*d300*/  LOP3.LUT R7, R7, R218, R10, 0x96, !PT ;  /* 0x000000da07077212 */ /* 0x000fe200078e960a */
[----:B------:R-:W4:Y:S04]  /*d310*/  LDL R14, [R1+0x1a8] ;  /* 0x0001a800010e7983 */ /* 0x000f280000100800 */
[----:B------:R1:W4:Y:S06]  /*d320*/  LDL.LU.S16 R11, [R1+0x160] ;  /* 0x00016000010b7983 */ /* 0x00032c0000300600 */
[----:B---3--:R-:W-:-:S05]  /*d330*/  @!P0 HFMA2.BF16_V2 R6, -RZ.H0_H0, RZ.H0_H0, -R32.H0_H0 ;  /* 0x200000ffff068231 */ /* 0x008fca0000340920 */
[----:B------:R-:W-:Y:S01]  /*d340*/  PRMT R4, R6, 0x7610, R4 ;  /* 0x0000761006047816 */ /* 0x000fe20000000004 */
[----:B------:R-:W-:-:S05]  /*d350*/  IMAD.WIDE.U32 R6, R7, -0x2daee0ad, RZ ;  /* 0xd2511f5307067825 */ /* 0x000fca00078e00ff */
[----:B------:R-:W-:Y:S02]  /*d360*/  LOP3.LUT R8, R7, R223, R8, 0x96, !PT ;  /* 0x000000df07087212 */ /* 0x000fe400078e9608 */
[----:B------:R-:W-:Y:S02]  /*d370*/  @!P0 PRMT R32, R4, 0x5410, RZ ;  /* 0x0000541004208816 */ /* 0x000fe400000000ff */
[----:B------:R-:W-:-:S04]  /*d380*/  LOP3.LUT R4, R8, 0xff, RZ, 0xc0, !PT ;  /* 0x000000ff08047812 */ /* 0x000fc800078ec0ff */
[----:B------:R-:W-:Y:S01]  /*d390*/  ISETP.GE.U32.AND P0, PT, R199, R4, PT ;  /* 0x00000004c700720c */ /* 0x000fe20003f06070 */
[----:B------:R-:W-:Y:S01]  /*d3a0*/  IMAD.MOV.U32 R250, RZ, RZ, R249 ;  /* 0x000000fffffa7224 */ /* 0x000fe200078e00f9 */
[C---:B------:R-:W-:Y:S01]  /*d3b0*/  PRMT R30, R31.reuse, 0x7632, R30 ;  /* 0x000076321f1e7816 */ /* 0x040fe2000000001e */
[----:B------:R-:W-:Y:S02]  /*d3c0*/  IMAD.MOV.U32 R249, RZ, RZ, R251 ;  /* 0x000000fffff97224 */ /* 0x000fe400078e00fb */
[----:B------:R-:W-:Y:S02]  /*d3d0*/  IMAD.MOV.U32 R251, RZ, RZ, R247 ;  /* 0x000000fffffb7224 */ /* 0x000fe400078e00f7 */
[----:B------:R-:W-:Y:S02]  /*d3e0*/  IMAD.MOV.U32 R247, RZ, RZ, R228 ;  /* 0x000000fffff77224 */ /* 0x000fe400078e00e4 */
[----:B------:R-:W-:Y:S01]  /*d3f0*/  IMAD.MOV.U32 R228, RZ, RZ, R225 ;  /* 0x000000ffffe47224 */ /* 0x000fe200078e00e1 */
[----:B------:R-:W-:-:S03]  /*d400*/  PRMT R225, R31, 0x5410, R30 ;  /* 0x000054101fe17816 */ /* 0x000fc6000000001e */
[----:B--2---:R-:W-:-:S05]  /*d410*/  @!P0 HFMA2.BF16_V2 R5, -RZ.H0_H0, RZ.H0_H0, -R31.H0_H0 ;  /* 0x200000ffff058231 */ /* 0x004fca000034091f */
[----:B------:R-:W-:Y:S02]  /*d420*/  PRMT R4, R5, 0x7610, R4 ;  /* 0x0000761005047816 */ /* 0x000fe40000000004 */
[----:B------:R1:W2:Y:S02]  /*d430*/  LDL.LU.S16 R5, [R1+0x164] ;  /* 0x0001640001057983 */ /* 0x0002a40000300600 */
[----:B------:R-:W-:Y:S02]  /*d440*/  @!P0 PRMT R31, R4, 0x5410, RZ ;  /* 0x00005410041f8816 */ /* 0x000fe400000000ff */
[----:B------:R-:W-:Y:S01]  /*d450*/  LOP3.LUT R4, R8, 0xffff, RZ, 0xc0, !PT ;  /* 0x0000ffff08047812 */ /* 0x000fe200078ec0ff */
[----:B------:R-:W3:Y:S03]  /*d460*/  LDL R16, [R1+0x1e0] ;  /* 0x0001e00001107983 */ /* 0x000ee60000100800 */
[----:B------:R-:W-:Y:S01]  /*d470*/  SHF.R.U32.HI R4, RZ, 0x8, R4 ;  /* 0x00000008ff047819 */ /* 0x000fe20000011604 */
[----:B------:R-:W3:Y:S03]  /*d480*/  LDL R15, [R1+0x180] ;  /* 0x00018000010f7983 */ /* 0x000ee60000100800 */
[----:B------:R-:W-:-:S04]  /*d490*/  LOP3.LUT R4, R4, 0xffff, RZ, 0xc0, !PT ;  /* 0x0000ffff04047812 */ /* 0x000fc800078ec0ff */
[----:B------:R-:W-:-:S13]  /*d4a0*/  ISETP.GE.U32.AND P0, PT, R199, R4, PT ;  /* 0x00000004c700720c */ /* 0x000fda0003f06070 */
[----:B----4-:R-:W-:-:S05]  /*d4b0*/  @!P0 HFMA2.BF16_V2 R11, -RZ.H0_H0, RZ.H0_H0, -R30.H0_H0 ;  /* 0x200000ffff0b8231 */ /* 0x010fca000034091e */
[----:B------:R-:W-:-:S04]  /*d4c0*/  PRMT R4, R11, 0x7610, R4 ;  /* 0x000076100b047816 */ /* 0x000fc80000000004 */
[----:B------:R-:W-:Y:S02]  /*d4d0*/  @!P0 PRMT R30, R4, 0x5410, RZ ;  /* 0x00005410041e8816 */ /* 0x000fe400000000ff */
[----:B------:R-:W-:-:S04]  /*d4e0*/  LOP3.LUT R4, R6, 0xff, RZ, 0xc0, !PT ;  /* 0x000000ff06047812 */ /* 0x000fc800078ec0ff */
[----:B------:R-:W-:Y:S02]  /*d4f0*/  ISETP.GE.U32.AND P0, PT, R199, R4, PT ;  /* 0x00000004c700720c */ /* 0x000fe40003f06070 */
[----:B------:R-:W-:-:S11]  /*d500*/  PRMT R29, R18, 0x7610, R29 ;  /* 0x00007610121d7816 */ /* 0x000fd6000000001d */
[----:B--2---:R-:W-:-:S05]  /*d510*/  @!P0 HFMA2.BF16_V2 R5, -RZ.H0_H0, RZ.H0_H0, -R29.H0_H0 ;  /* 0x200000ffff058231 */ /* 0x004fca000034091d */
[----:B------:R-:W-:Y:S02]  /*d520*/  PRMT R4, R5, 0x7610, R4 ;  /* 0x0000761005047816 */ /* 0x000fe40000000004 */
[----:B------:R-:W2:Y:S04]  /*d530*/  LDL R5, [R1+0x188] ;  /* 0x0001880001057983 */ /* 0x000ea80000100800 */
[----:B------:R1:W4:Y:S01]  /*d540*/  LDL.LU.S16 R11, [R1+0x16c] ;  /* 0x00016c00010b7983 */ /* 0x0003220000300600 */
[----:B------:R-:W-:Y:S01]  /*d550*/  PRMT R28, R18, 0x7632, R28 ;  /* 0x00007632121c7816 */ /* 0x000fe2000000001c */
[----:B------:R-:W-:Y:S02]  /*d560*/  IMAD.MOV.U32 R252, RZ, RZ, R228 ;  /* 0x000000fffffc7224 */ /* 0x000fe400078e00e4 */
[----:B------:R-:W-:Y:S01]  /*d570*/  IMAD.MOV.U32 R228, RZ, RZ, R226 ;  /* 0x000000ffffe47224 */ /* 0x000fe200078e00e2 */
[----:B------:R-:W-:Y:S01]  /*d580*/  PRMT R226, R29, 0x5410, R28 ;  /* 0x000054101de27816 */ /* 0x000fe2000000001c */
[----:B------:R-:W3:Y:S01]  /*d590*/  S2R R17, SR_CTAID.X ;  /* 0x0000000000117919 */ /* 0x000ee20000002500 */
[----:B------:R-:W-:-:S02]  /*d5a0*/  @!P0 PRMT R29, R4, 0x5410, RZ ;  /* 0x00005410041d8816 */ /* 0x000fc400000000ff */
[----:B------:R-:W-:Y:S01]  /*d5b0*/  LOP3.LUT R4, R6, 0xffff, RZ, 0xc0, !PT ;  /* 0x0000ffff06047812 */ /* 0x000fe200078ec0ff */
[----:B------:R-:W2:Y:S03]  /*d5c0*/  LDL R12, [R1+0x3ac] ;  /* 0x0003ac00010c7983 */ /* 0x000ea60000100800 */
[----:B------:R-:W-:-:S04]  /*d5d0*/  SHF.R.U32.HI R4, RZ, 0x8, R4 ;  /* 0x00000008ff047819 */ /* 0x000fc80000011604 */
[----:B------:R-:W-:-:S04]  /*d5e0*/  LOP3.LUT R4, R4, 0xffff, RZ, 0xc0, !PT ;  /* 0x0000ffff04047812 */ /* 0x000fc800078ec0ff */
[----:B------:R-:W-:Y:S01]  /*d5f0*/  ISETP.GE.U32.AND P0, PT, R199, R4, PT ;  /* 0x00000004c700720c */ /* 0x000fe20003f06070 */
[----:B------:R-:W2:Y:S01]  /*d600*/  S2R R7, SR_CTAID.Z ;  /* 0x0000000000077919 */ /* 0x000ea20000002700 */
[----:B---3--:R-:W-:-:S11]  /*d610*/  IMAD.SHL.U32 R17, R17, 0x80, RZ ;  /* 0x0000008011117824 */ /* 0x008fd600078e00ff */
[----:B----4-:R-:W-:-:S05]  /*d620*/  @!P0 HFMA2.BF16_V2 R11, -RZ.H0_H0, RZ.H0_H0, -R28.H0_H0 ;  /* 0x200000ffff0b8231 */ /* 0x010fca000034091c */
[----:B------:R-:W-:Y:S02]  /*d630*/  PRMT R4, R11, 0x7610, R4 ;  /* 0x000076100b047816 */ /* 0x000fe40000000004 */
[----:B------:R-:W2:Y:S02]  /*d640*/  S2R R11, SR_CTAID.Y ;  /* 0x00000000000b7919 */ /* 0x000ea40000002600 */
[----:B--2---:R-:W-:Y:S02]  /*d650*/  IMAD R7, R11, R5, R7 ;  /* 0x000000050b077224 */ /* 0x004fe400078e0207 */
[----:B------:R-:W2:Y:S02]  /*d660*/  S2R R11, SR_TID.X ;  /* 0x00000000000b7919 */ /* 0x000ea40000002100 */
[----:B------:R-:W-:Y:S02]  /*d670*/  IMAD R7, R16, R7, R17 ;  /* 0x0000000710077224 */ /* 0x000fe400078e0211 */
[----:B------:R-:W3:Y:S01]  /*d680*/  LDL.64 R16, [R1+0x190] ;  /* 0x0001900001107983 */ /* 0x000ee20000100a00 */
[----:B------:R-:W-:-:S02]  /*d690*/  @!P0 PRMT R28, R4, 0x5410, RZ ;  /* 0x00005410041c8816 */ /* 0x000fc400000000ff */
[----:B------:R-:W-:Y:S02]  /*d6a0*/  LOP3.LUT R4, R15, 0x7ffffffc, RZ, 0xc0, !PT ;  /* 0x7ffffffc0f047812 */ /* 0x000fe400078ec0ff */
[----:B--2---:R-:W-:-:S04]  /*d6b0*/  SHF.R.S32.HI R15, RZ, 0x1f, R11 ;  /* 0x0000001fff0f7819 */ /* 0x004fc8000001140b */
[----:B------:R-:W-:Y:S02]  /*d6c0*/  LEA.HI R15, R15, R11, RZ, 0x5 ;  /* 0x0000000b0f0f7211 */ /* 0x000fe400078f28ff */
[----:B------:R1:W2:Y:S01]  /*d6d0*/  LDL.LU.S16 R11, [R1+0x178] ;  /* 0x00017800010b7983 */ /* 0x0002a20000300600 */
[----:B------:R-:W-:Y:S02]  /*d6e0*/  IMAD.MOV.U32 R20, RZ, RZ, R252 ;  /* 0x000000ffff147224 */ /* 0x000fe400078e00fc */
[----:B------:R-:W4:Y:S01]  /*d6f0*/  S2R R252, SR_TID.X ;  /* 0x0000000000fc7919 */ /* 0x000f220000002100 */
[----:B------:R-:W-:-:S04]  /*d700*/  LOP3.LUT R15, R15, 0xffffffe0, RZ, 0xc0, !PT ;  /* 0xffffffe00f0f7812 */ /* 0x000fc800078ec0ff */
[----:B----4-:R-:W-:Y:S01]  /*d710*/  IADD3 R5, -R4, R252, -R15 ;  /* 0x000000fc04057210 */ /* 0x010fe20007ffe90f */
[----:B------:R-:W-:-:S04]  /*d720*/  IMAD.SHL.U32 R4, R248, 0x80, RZ ;  /* 0x00000080f8047824 */ /* 0x000fc800078e00ff */
[----:B------:R-:W-:Y:S02]  /*d730*/  IMAD.SHL.U32 R5, R5, 0x2, RZ ;  /* 0x0000000205057824 */ /* 0x000fe400078e00ff */
[C---:B------:R-:W-:Y:S02]  /*d740*/  IMAD R4, R14.reuse, R7, R4 ;  /* 0x000000070e047224 */ /* 0x040fe400078e0204 */
[----:B------:R-:W-:Y:S02]  /*d750*/  IMAD R5, R14, R12, R5 ;  /* 0x0000000c0e057224 */ /* 0x000fe400078e0205 */
[----:B------:R-:W-:-:S03]  /*d760*/  VIADD R4, R4, 0xffffff80 ;  /* 0xffffff8004047836 */ /* 0x000fc60000000000 */
[----:B------:R-:W-:Y:S02]  /*d770*/  SHF.R.S32.HI R7, RZ, 0x1f, R5 ;  /* 0x0000001fff077819 */ /* 0x000fe40000011405 */
[----:B------:R-:W-:-:S04]  /*d780*/  IADD3 R5, P0, R5, R4, RZ ;  /* 0x0000000405057210 */ /* 0x000fc80007f1e0ff */
[----:B------:R-:W-:Y:S02]  /*d790*/  LEA.HI.X.SX32 R7, R4, R7, 0x1, P0 ;  /* 0x0000000704077211 */ /* 0x000fe400000f0eff */
[C---:B------:R-:W-:Y:S02]  /*d7a0*/  PRMT R19, R13.reuse, 0x7610, R19 ;  /* 0x000076100d137816 */ /* 0x040fe40000000013 */
[----:B------:R-:W-:Y:S02]  /*d7b0*/  PRMT R18, R13, 0x7632, R18 ;  /* 0x000076320d127816 */ /* 0x000fe40000000012 */
[----:B---3--:R-:W-:-:S04]  /*d7c0*/  LEA R4, P0, R5, R16, 0x1 ;  /* 0x0000001005047211 */ /* 0x008fc800078008ff */
[----:B------:R-:W-:Y:S01]  /*d7d0*/  LEA.HI.X R5, R5, R17, R7, 0x1, P0 ;  /* 0x0000001105057211 */ /* 0x000fe200000f0c07 */
[----:B------:R-:W-:Y:S02]  /*d7e0*/  IMAD.MOV.U32 R17, RZ, RZ, R185 ;  /* 0x000000ffff117224 */ /* 0x000fe400078e00b9 */
[----:B------:R-:W-:Y:S02]  /*d7f0*/  IMAD.MOV.U32 R185, RZ, RZ, R171 ;  /* 0x000000ffffb97224 */ /* 0x000fe400078e00ab */
[----:B------:R-:W-:Y:S01]  /*d800*/  IMAD R171, R2, 0x2, R3 ;  /* 0x0000000202ab7824 */ /* 0x000fe200078e0203 */
[--C-:B------:R-:W-:Y:S02]  /*d810*/  SHF.R.U32.HI R3, RZ, 0x10, R6.reuse ;  /* 0x00000010ff037819 */ /* 0x100fe40000011606 */
[----:B------:R-:W-:Y:S02]  /*d820*/  SHF.R.U32.HI R2, RZ, 0x18, R6 ;  /* 0x00000018ff027819 */ /* 0x000fe40000011606 */
[----:B------:R-:W-:-:S02]  /*d830*/  LOP3.LUT R3, R3, 0xff, RZ, 0xc0, !PT ;  /* 0x000000ff03037812 */ /* 0x000fc400078ec0ff */
[C---:B------:R-:W-:Y:S02]  /*d840*/  ISETP.GE.U32.AND P0, PT, R199.reuse, R2, PT ;  /* 0x00000002c700720c */ /* 0x040fe40003f06070 */
[--C-:B------:R-:W-:Y:S02]  /*d850*/  SHF.R.U32.HI R2, RZ, 0x18, R9.reuse ;  /* 0x00000018ff027819 */ /* 0x100fe40000011609 */
[C---:B------:R-:W-:Y:S02]  /*d860*/  ISETP.GE.U32.AND P1, PT, R199.reuse, R3, PT ;  /* 0x00000003c700720c */ /* 0x040fe40003f26070 */
[----:B------:R-:W-:Y:S02]  /*d870*/  ISETP.GE.U32.AND P4, PT, R199, R2, PT ;  /* 0x00000002c700720c */ /* 0x000fe40003f86070 */
[----:B------:R-:W-:-:S04]  /*d880*/  SHF.R.U32.HI R2, RZ, 0x10, R9 ;  /* 0x00000010ff027819 */ /* 0x000fc80000011609 */
[----:B------:R-:W-:-:S04]  /*d890*/  LOP3.LUT R2, R2, 0xff, RZ, 0xc0, !PT ;  /* 0x000000ff02027812 */ /* 0x000fc800078ec0ff */
[C---:B------:R-:W-:Y:S02]  /*d8a0*/  ISETP.GE.U32.AND P5, PT, R199.reuse, R2, PT ;  /* 0x00000002c700720c */ /* 0x040fe40003fa6070 */
[--C-:B------:R-:W-:Y:S01]  /*d8b0*/  SHF.R.U32.HI R2, RZ, 0x10, R8.reuse ;  /* 0x00000010ff027819 */ /* 0x100fe20000011608 */
[----:B--2---:R-:W-:Y:S01]  /*d8c0*/  @!P1 HFMA2.BF16_V2 R11, -RZ.H0_H0, RZ.H0_H0, -R19.H0_H0 ;  /* 0x200000ffff0b9231 */ /* 0x004fe20000340913 */
[----:B------:R-:W-:Y:S01]  /*d8d0*/  SHF.R.U32.HI R8, RZ, 0x18, R8 ;  /* 0x00000018ff087819 */ /* 0x000fe20000011608 */
[----:B------:R-:W-:Y:S02]  /*d8e0*/  IMAD.MOV.U32 R12, RZ, RZ, R185 ;  /* 0x000000ffff0c7224 */ /* 0x000fe400078e00b9 */
[----:B------:R-:W-:Y:S01]  /*d8f0*/  IMAD.MOV.U32 R16, RZ, RZ, R20 ;  /* 0x000000ffff107224 */ /* 0x000fe200078e0014 */
[----:B------:R-:W-:Y:S01]  /*d900*/  ISETP.GE.U32.AND P2, PT, R199, R8, PT ;  /* 0x00000008c700720c */ /* 0x000fe20003f46070 */
[----:B------:R1:W2:Y:S01]  /*d910*/  LDL.LU.S16 R185, [R1+0x180] ;  /* 0x0001800001b97983 */ /* 0x0002a20000300600 */
[----:B------:R-:W-:Y:S01]  /*d920*/  PRMT R8, R11, 0x7610, R8 ;  /* 0x000076100b087816 */ /* 0x000fe20000000008 */
[----:B------:R-:W-:Y:S01]  /*d930*/  IMAD.MOV.U32 R20, RZ, RZ, R224 ;  /* 0x000000ffff147224 */ /* 0x000fe200078e00e0 */
[----:B------:R-:W-:Y:S01]  /*d940*/  PRMT R224, R19, 0x5410, R18 ;  /* 0x0000541013e07816 */ /* 0x000fe20000000012 */
[----:B------:R1:W3:Y:S01]  /*d950*/  LDL.LU.S16 R13, [R1+0x194] ;  /* 0x00019400010d7983 */ /* 0x0002e20000300600 */
[----:B------:R-:W-:-:S03]  /*d960*/  @!P1 PRMT R19, R8, 0x5410, RZ ;  /* 0x0000541008139816 */ /* 0x000fc600000000ff */
[----:B------:R1:W4:Y:S04]  /*d970*/  LDL.LU.S16 R11, [R1+0x190] ;  /* 0x00019000010b7983 */ /* 0x0003280000300600 */
[----:B------:R1:W4:Y:S04]  /*d980*/  LDL.LU.S16 R9, [R1+0x188] ;  /* 0x0001880001097983 */ /* 0x0003280000300600 */
[----:B------:R1:W4:Y:S01]  /*d990*/  LDL.LU.S16 R8, [R1+0x184] ;  /* 0x0001840001087983 */ /* 0x0003220000300600 */
[----:B------:R-:W-:Y:S02]  /*d9a0*/  LOP3.LUT R2, R2, 0xff, RZ, 0xc0, !PT ;  /* 0x000000ff02027812 */ /* 0x000fe400078ec0ff */
[----:B------:R-:W-:-:S02]  /*d9b0*/  PRMT R21, R22, 0x7632, R21 ;  /* 0x0000763216157816 */ /* 0x000fc40000000015 */
[----:B------:R-:W-:Y:S01]  /*d9c0*/  ISETP.GE.U32.AND P3, PT, R199, R2, PT ;  /* 0x00000002c700720c */ /* 0x000fe20003f66070 */
[----:B------:R-:W-:Y:S01]  /*d9d0*/  IMAD.MOV.U32 R15, RZ, RZ, R17 ;  /* 0x000000ffff0f7224 */ /* 0x000fe200078e0011 */
[----:B------:R-:W-:Y:S01]  /*d9e0*/  PRMT R23, R25, 0x7632, R23 ;  /* 0x0000763219177816 */ /* 0x000fe20000000017 */
[----:B------:R-:W-:Y:S02]  /*d9f0*/  IMAD.MOV.U32 R17, RZ, RZ, R16 ;  /* 0x000000ffff117224 */ /* 0x000fe400078e0010 */
[----:B------:R-:W-:Y:S02]  /*da00*/  IMAD.MOV.U32 R16, RZ, RZ, R250 ;  /* 0x000000ffff107224 */ /* 0x000fe400078e00fa */
[----:B------:R-:W-:Y:S02]  /*da10*/  IMAD.MOV.U32 R250, RZ, RZ, R229 ;  /* 0x000000fffffa7224 */ /* 0x000fe400078e00e5 */
[----:B------:R-:W-:Y:S02]  /*da20*/  IMAD.MOV.U32 R229, RZ, RZ, R246 ;  /* 0x000000ffffe57224 */ /* 0x000fe400078e00f6 */
[----:B------:R-:W-:-:S02]  /*da30*/  IMAD.MOV.U32 R246, RZ, RZ, R243 ;  /* 0x000000fffff67224 */ /* 0x000fc400078e00f3 */
[----:B------:R-:W-:Y:S02]  /*da40*/  IMAD.MOV.U32 R243, RZ, RZ, R241 ;  /* 0x000000fffff37224 */ /* 0x000fe400078e00f1 */
[----:B------:R-:W-:Y:S01]  /*da50*/  IMAD.MOV.U32 R241, RZ, RZ, R213 ;  /* 0x000000fffff17224 */ /* 0x000fe200078e00d5 */
[----:B------:R-:W-:Y:S01]  /*da60*/  PRMT R213, R22, 0x5410, R21 ;  /* 0x0000541016d57816 */ /* 0x000fe20000000015 */
[----:B------:R1:W-:Y:S04]  /*da70*/  ST.E.U16 desc[UR4][R4.64], R154 ;  /* 0x0000009a04007985 */ /* 0x0003e8000c101504 */
[----:B------:R1:W-:Y:S02]  /*da80*/  ST.E.U16 desc[UR4][R4.64+0x2], R153 ;  /* 0x0000029904007985 */ /* 0x0003e4000c101504 */
[----:B-1----:R-:W-:-:S02]  /*da90*/  IMAD.MOV.U32 R154, RZ, RZ, R16 ;  /* 0x000000ffff9a7224 */ /* 0x002fc400078e0010 */
[----:B------:R-:W-:Y:S02]  /*daa0*/  IMAD.MOV.U32 R16, RZ, RZ, R250 ;  /* 0x000000ffff107224 */ /* 0x000fe400078e00fa */
[----:B------:R-:W-:Y:S02]  /*dab0*/  IMAD.MOV.U32 R153, RZ, RZ, R17 ;  /* 0x000000ffff997224 */ /* 0x000fe400078e0011 */
[----:B------:R-:W-:Y:S02]  /*dac0*/  IMAD.MOV.U32 R17, RZ, RZ, R229 ;  /* 0x000000ffff117224 */ /* 0x000fe400078e00e5 */
[----:B------:R-:W-:Y:S02]  /*dad0*/  IMAD.MOV.U32 R250, RZ, RZ, R243 ;  /* 0x000000fffffa7224 */ /* 0x000fe400078e00f3 */
[----:B------:R-:W-:Y:S02]  /*dae0*/  IMAD.MOV.U32 R229, RZ, RZ, R241 ;  /* 0x000000ffffe57224 */ /* 0x000fe400078e00f1 */
[----:B------:R-:W-:-:S02]  /*daf0*/  IMAD.MOV.U32 R243, RZ, RZ, R237 ;  /* 0x000000fffff37224 */ /* 0x000fc400078e00ed */
[----:B------:R-:W-:Y:S02]  /*db00*/  IMAD.MOV.U32 R241, RZ, RZ, R236 ;  /* 0x000000fffff17224 */ /* 0x000fe400078e00ec */
[----:B--2---:R-:W-:Y:S02]  /*db10*/  @!P0 HFMA2.BF16_V2 R185, -RZ.H0_H0, RZ.H0_H0, -R18.H0_H0 ;  /* 0x200000ffffb98231 */ /* 0x004fe40000340912 */
[----:B---3--:R-:W-:Y:S02]  /*db20*/  @!P5 HFMA2.BF16_V2 R13, -RZ.H0_H0, RZ.H0_H0, -R25.H0_H0 ;  /* 0x200000ffff0dd231 */ /* 0x008fe40000340919 */
[----:B----4-:R-:W-:Y:S02]  /*db30*/  @!P4 HFMA2.BF16_V2 R11, -RZ.H0_H0, RZ.H0_H0, -R23.H0_H0 ;  /* 0x200000ffff0bc231 */ /* 0x010fe40000340917 */
[----:B------:R-:W-:Y:S01]  /*db40*/  @!P2 HFMA2.BF16_V2 R8, -RZ.H0_H0, RZ.H0_H0, -R21.H0_H0 ;  /* 0x200000ffff08a231 */ /* 0x000fe20000340915 */
[----:B------:R-:W-:-:S04]  /*db50*/  PRMT R7, R13, 0x7610, R7 ;  /* 0x000076100d077816 */ /* 0x000fc80000000007 */
[----:B------:R-:W-:Y:S01]  /*db60*/  PRMT R2, R8, 0x7610, R2 ;  /* 0x0000761008027816 */ /* 0x000fe20000000002 */
[----:B------:R-:W-:Y:S02]  /*db70*/  @!P3 HFMA2.BF16_V2 R9, -RZ.H0_H0, RZ.H0_H0, -R22.H0_H0 ;  /* 0x200000ffff09b231 */ /* 0x000fe40000340916 */
[----:B------:R-:W-:Y:S01]  /*db80*/  IMAD.MOV.U32 R13, RZ, RZ, R15 ;  /* 0x000000ffff0d7224 */ /* 0x000fe200078e000f */
[----:B------:R-:W-:Y:S01]  /*db90*/  @!P2 PRMT R21, R2, 0x5410, RZ ;  /* 0x000054100215a816 */ /* 0x000fe200000000ff */
[----:B------:R-:W-:Y:S01]  /*dba0*/  IMAD.SHL.U32 R2, R14, 0x8, RZ ;  /* 0x000000080e027824 */ /* 0x000fe200078e00ff */
[----:B------:R-:W-:Y:S01]  /*dbb0*/  PRMT R6, R11, 0x7610, R6 ;  /* 0x000076100b067816 */ /* 0x000fe20000000006 */
[----:B------:R-:W-:Y:S01]  /*dbc0*/  IMAD.MOV.U32 R15, RZ, RZ, R246 ;  /* 0x000000ffff0f7224 */ /* 0x000fe200078e00f6 */
[----:B------:R-:W-:Y:S01]  /*dbd0*/  PRMT R10, R185, 0x7610, R10 ;  /* 0x00007610b90a7816 */ /* 0x000fe2000000000a */
[----:B------:R-:W-:Y:S01]  /*dbe0*/  IMAD.MOV.U32 R246, RZ, RZ, R191 ;  /* 0x000000fffff67224 */ /* 0x000fe200078e00bf */
[----:B------:R-:W-:Y:S01]  /*dbf0*/  PRMT R3, R9, 0x7610, R3 ;  /* 0x0000761009037816 */ /* 0x000fe20000000003 */
[----:B------:R-:W-:Y:S01]  /*dc00*/  IMAD.WIDE.U32 R190, R190, -0x326172a9, RZ ;  /* 0xcd9e8d57bebe7825 */ /* 0x000fe200078e00ff */
[----:B------:R-:W-:Y:S01]  /*dc10*/  PRMT R185, R25, 0x5410, R23 ;  /* 0x0000541019b97816 */ /* 0x000fe20000000017 */
[----:B------:R1:W-:Y:S01]  /*dc20*/  STL [R1+0x290], R2 ;  /* 0x0002900201007387 */ /* 0x0003e20000100800 */
[----:B------:R-:W-:Y:S01]  /*dc30*/  @!P4 PRMT R23, R6, 0x5410, RZ ;  /* 0x000054100617c816 */ /* 0x000fe200000000ff */
[----:B------:R-:W-:Y:S01]  /*dc40*/  IMAD.WIDE R8, R2, 0x2, R4 ;  /* 0x0000000202087825 */ /* 0x000fe200078e0204 */
[----:B------:R-:W-:-:S02]  /*dc50*/  @!P0 PRMT R18, R10, 0x5410, RZ ;  /* 0x000054100a128816 */ /* 0x000fc400000000ff */
[----:B------:R-:W-:Y:S01]  /*dc60*/  LOP3.LUT R10, R197, R191, RZ, 0x3c, !PT ;  /* 0x000000bfc50a7212 */ /* 0x000fe200078e3cff */
[----:B------:R-:W-:Y:S01]  /*dc70*/  IMAD.SHL.U32 R6, R14, 0x40, RZ ;  /* 0x000000400e067824 */ /* 0x000fe200078e00ff */
[----:B------:R-:W-:Y:S02]  /*dc80*/  @!P5 PRMT R25, R7, 0x5410, RZ ;  /* 0x000054100719d816 */ /* 0x000fe400000000ff */
[----:B------:R-:W-:Y:S01]  /*dc90*/  @!P3 PRMT R22, R3, 0x5410, RZ ;  /* 0x000054100316b816 */ /* 0x000fe200000000ff */
[----:B------:R-:W-:Y:S01]  /*dca0*/  IMAD.WIDE R6, R6, 0x2, R4 ;  /* 0x0000000206067825 */ /* 0x000fe200078e0204 */
[----:B------:R2:W-:Y:S03]  /*dcb0*/  ST.E.U16 desc[UR4][R8.64], R118 ;  /* 0x0000007608007985 */ /* 0x0005e6000c101504 */
[----:B------:R-:W-:Y:S01]  /*dcc0*/  IMAD.WIDE.U32 R236, R10, -0x2daee0ad, RZ ;  /* 0xd2511f530aec7825 */ /* 0x000fe200078e00ff */
[----:B------:R-:W-:Y:S03]  /*dcd0*/  ST.E.U16 desc[UR4][R8.64+0x2], R119 ;  /* 0x0000027708007985 */ /* 0x000fe6000c101504 */
[----:B-1----:R-:W-:-:S05]  /*dce0*/  IMAD R2, R14, 0x48, RZ ;  /* 0x000000480e027824 */ /* 0x002fca00078e02ff */
[----:B------:R1:W-:Y:S01]  /*dcf0*/  STL [R1+0x294], R2 ;  /* 0x0002940201007387 */ /* 0x0003e20000100800 */
[----:B------:R-:W-:-:S03]  /*dd00*/  LOP3.LUT R14, R239, R196, R128, 0x96, !PT ;  /* 0x000000c4ef0e7212 */ /* 0x000fc600078e9680 */
[----:B------:R-:W-:Y:S01]  /*dd10*/  ST.E.U16 desc[UR4][R6.64], R82 ;  /* 0x0000005206007985 */ /* 0x000fe2000c101504 */
[----:B------:R-:W-:-:S03]  /*dd20*/  LOP3.LUT R10, R237, R196, R128, 0x96, !PT ;  /* 0x000000c4ed0a7212 */ /* 0x000fc600078e9680 */
[----:B------:R-:W-:Y:S01]  /*dd30*/  ST.E.U16 desc[UR4][R6.64+0x2], R81 ;  /* 0x0000025106007985 */ /* 0x000fe2000c101504 */
[----:B--2---:R-:W-:Y:S01]  /*dd40*/  IMAD.MOV.U32 R118, RZ, RZ, R12 ;  /* 0x000000ffff767224 */ /* 0x004fe200078e000c */
[-C--:B------:R-:W-:Y:S02]  /*dd50*/  LOP3.LUT R12, R166, R129.reuse, RZ, 0x3c, !PT ;  /* 0x00000081a60c7212 */ /* 0x080fe400078e3cff */
[----:B------:R-:W-:Y:S01]  /*dd60*/  LOP3.LUT R11, R155, R129, RZ, 0x3c, !PT ;  /* 0x000000819b0b7212 */ /* 0x000fe200078e3cff */
[----:B-1----:R-:W-:-:S05]  /*dd70*/  IMAD.WIDE R2, R2, 0x2, R4 ;  /* 0x0000000202027825 */ /* 0x002fca00078e0204 */
[----:B------:R-:W-:Y:S04]  /*dd80*/  ST.E.U16 desc[UR4][R2.64], R79 ;  /* 0x0000004f02007985 */ /* 0x000fe8000c101504 */
[----:B------:R1:W-:Y:S04]  /*dd90*/  ST.E.U16 desc[UR4][R2.64+0x2], R78 ;  /* 0x0000024e02007985 */ /* 0x0003e8000c101504 */
[----:B------:R-:W-:Y:S04]  /*dda0*/  ST.E.U16 desc[UR4][R4.64+0x10], R97 ;  /* 0x0000106104007985 */ /* 0x000fe8000c101504 */
[----:B------:R-:W-:Y:S04]  /*ddb0*/  ST.E.U16 desc[UR4][R4.64+0x12], R94 ;  /* 0x0000125e04007985 */ /* 0x000fe8000c101504 */
[----:B------:R-:W-:Y:S04]  /*ddc0*/  ST.E.U16 desc[UR4][R8.64+0x10], R91 ;  /* 0x0000105b08007985 */ /* 0x000fe8000c101504 */
[----:B------:R-:W-:Y:S04]  /*ddd0*/  ST.E.U16 desc[UR4][R8.64+0x12], R93 ;  /* 0x0000125d08007985 */ /* 0x000fe8000c101504 */
[----:B------:R-:W-:Y:S04]  /*dde0*/  ST.E.U16 desc[UR4][R6.64+0x10], R76 ;  /* 0x0000104c06007985 */ /* 0x000fe8000c101504 */
[----:B------:R-:W-:Y:S04]  /*ddf0*/  ST.E.U16 desc[UR4][R6.64+0x12], R75 ;  /* 0x0000124b06007985 */ /* 0x000fe8000c101504 */
[----:B------:R2:W-:Y:S01]  /*de00*/  ST.E.U16 desc[UR4][R2.64+0x10], R26 ;  /* 0x0000101a02007985 */ /* 0x0005e2000c101504 */
[----:B-1----:R-:W-:-:S03]  /*de10*/  IMAD.WIDE.U32 R78, R14, -0x326172a9, RZ ;  /* 0xcd9e8d570e4e7825 */ /* 0x002fc600078e00ff */
[----:B------:R1:W-:Y:S04]  /*de20*/  ST.E.U16 desc[UR4][R2.64+0x12], R27 ;  /* 0x0000121b02007985 */ /* 0x0003e8000c101504 */
[----:B------:R3:W-:Y:S01]  /*de30*/  ST.E.U16 desc[UR4][R4.64+0x20], R87 ;  /* 0x0000205704007985 */ /* 0x0007e2000c101504 */
[----:B--2---:R-:W-:Y:S02]  /*de40*/  IMAD.MOV.U32 R26, RZ, RZ, R118 ;  /* 0x000000ffff1a7224 */ /* 0x004fe400078e0076 */
[----:B------:R-:W-:-:S04]  /*de50*/  IMAD.WIDE.U32 R118, R10, -0x326172a9, RZ ;  /* 0xcd9e8d570a767825 */ /* 0x000fc800078e00ff */
[----:B-1----:R-:W-:Y:S02]  /*de60*/  IMAD.MOV.U32 R27, RZ, RZ, R13 ;  /* 0x000000ffff1b7224 */ /* 0x002fe400078e000d */
[----:B------:R-:W-:-:S04]  /*de70*/  IMAD.WIDE.U32 R12, R12, -0x326172a9, RZ ;  /* 0xcd9e8d570c0c7825 */ /* 0x000fc800078e00ff */
[----:B------:R-:W-:Y:S01]  /*de80*/  IMAD.WIDE.U32 R10, R11, -0x326172a9, RZ ;  /* 0xcd9e8d570b0a7825 */ /* 0x000fe200078e00ff */
[-CC-:B------:R-:W-:Y:S02]  /*de90*/  LOP3.LUT R81, R79, R214.reuse, R12.reuse, 0x96, !PT ;  /* 0x000000d64f517212 */ /* 0x180fe400078e960c */
[-C--:B------:R-:W-:Y:S01]  /*dea0*/  LOP3.LUT R93, R119, R214.reuse, R12, 0x96, !PT ;  /* 0x000000d6775d7212 */ /* 0x080fe200078e960c */
[----:B------:R-:W-:Y:S01]  /*deb0*/  IMAD.MOV.U32 R12, RZ, RZ, R194 ;  /* 0x000000ffff0c7224 */ /* 0x000fe200078e00c2 */
[-CC-:B---3--:R-:W-:Y:S02]  /*dec0*/  LOP3.LUT R87, R79, R214.reuse, R10.reuse, 0x96, !PT ;  /* 0x000000d64f577212 */ /* 0x188fe400078e960a */
[----:B------:R-:W-:Y:S02]  /*ded0*/  LOP3.LUT R97, R119, R214, R10, 0x96, !PT ;  /* 0x000000d677617212 */ /* 0x000fe400078e960a */
[----:B------:R-:W-:Y:S02]  /*dee0*/  LOP3.LUT R10, R156, R129, RZ, 0x3c, !PT ;  /* 0x000000819c0a7212 */ /* 0x000fe400078e3cff */
[----:B------:R-:W-:-:S02]  /*def0*/  LOP3.LUT R76, R11, R215, R12, 0x96, !PT ;  /* 0x000000d70b4c7212 */ /* 0x000fc400078e960c */
[----:B------:R-:W-:Y:S01]  /*df00*/  LOP3.LUT R94, R11, R215, R190, 0x96, !PT ;  /* 0x000000d70b5e7212 */ /* 0x000fe200078e96be */
[----:B------:R-:W-:Y:S01]  /*df10*/  IMAD.WIDE.U32 R10, R10, -0x326172a9, RZ ;  /* 0xcd9e8d570a0a7825 */ /* 0x000fe200078e00ff */
[----:B------:R-:W-:Y:S04]  /*df20*/  ST.E.U16 desc[UR4][R4.64+0x22], R96 ;  /* 0x0000226004007985 */ /* 0x000fe8000c101504 */
[----:B------:R1:W-:Y:S04]  /*df30*/  ST.E.U16 desc[UR4][R8.64+0x20], R90 ;  /* 0x0000205a08007985 */ /* 0x0003e8000c101504 */
[----:B------:R2:W-:Y:S04]  /*df40*/  ST.E.U16 desc[UR4][R8.64+0x22], R95 ;  /* 0x0000225f08007985 */ /* 0x0005e8000c101504 */
[----:B------:R-:W-:Y:S04]  /*df50*/  ST.E.U16 desc[UR4][R6.64+0x20], R80 ;  /* 0x0000205006007985 */ /* 0x000fe8000c101504 */
[----:B------:R-:W-:Y:S04]  /*df60*/  ST.E.U16 desc[UR4][R6.64+0x22], R77 ;  /* 0x0000224d06007985 */ /* 0x000fe8000c101504 */
[----:B------:R-:W-:Y:S01]  /*df70*/  ST.E.U16 desc[UR4][R2.64+0x20], R74 ;  /* 0x0000204a02007985 */ /* 0x000fe2000c101504 */
[----:B-1----:R-:W-:-:S02]  /*df80*/  LOP3.LUT R90, R79, R214, R10, 0x96, !PT ;  /* 0x000000d64f5a7212 */ /* 0x002fc400078e960a */
[----:B--2---:R-:W-:Y:S01]  /*df90*/  LOP3.LUT R95, R119, R214, R10, 0x96, !PT ;  /* 0x000000d6775f7212 */ /* 0x004fe200078e960a */
[----:B------:R-:W-:Y:S01]  /*dfa0*/  IMAD.SHL.U32 R10, R172, 0x4, RZ ;  /* 0x00000004ac0a7824 */ /* 0x000fe200078e00ff */
[----:B------:R-:W-:Y:S04]  /*dfb0*/  ST.E.U16 desc[UR4][R2.64+0x22], R73 ;  /* 0x0000224902007985 */ /* 0x000fe8000c101504 */
[----:B------:R-:W-:Y:S01]  /*dfc0*/  LOP3.LUT R10, R129, R193, R10, 0x96, !PT ;  /* 0x000000c1810a7212 */ /* 0x000fe200078e960a */
[----:B------:R-:W-:Y:S04]  /*dfd0*/  ST.E.U16 desc[UR4][R4.64+0x30], R152 ;  /* 0x0000309804007985 */ /* 0x000fe8000c101504 */
[----:B------:R-:W-:Y:S04]  /*dfe0*/  ST.E.U16 desc[UR4][R4.64+0x32], R89 ;  /* 0x0000325904007985 */ /* 0x000fe8000c101504 */
[----:B------:R1:W-:Y:S01]  /*dff0*/  ST.E.U16 desc[UR4][R8.64+0x32], R88 ;  /* 0x0000325808007985 */ /* 0x0003e2000c101504 */
[----:B------:R-:W-:-:S02]  /*e000*/  LOP3.LUT R82, R11, R215, R12, 0x96, !PT ;  /* 0x000000d70b527212 */ /* 0x000fc400078e960c */
[-C--:B------:R-:W-:Y:S02]  /*e010*/  LOP3.LUT R96, R11, R215.reuse, R190, 0x96, !PT ;  /* 0x000000d70b607212 */ /* 0x080fe400078e96be */
[CC--:B------:R-:W-:Y:S02]  /*e020*/  LOP3.LUT R75, R13.reuse, R215.reuse, R194, 0x96, !PT ;  /* 0x000000d70d4b7212 */ /* 0x0c0fe400078e96c2 */
[----:B------:R-:W-:Y:S01]  /*e030*/  LOP3.LUT R91, R13, R215, R190, 0x96, !PT ;  /* 0x000000d70d5b7212 */ /* 0x000fe200078e96be */
[----:B------:R-:W-:Y:S02]  /*e040*/  IMAD.MOV.U32 R13, RZ, RZ, R195 ;  /* 0x000000ffff0d7224 */ /* 0x000fe400078e00c3 */
[----:B-1----:R-:W-:-:S05]  /*e050*/  IMAD.WIDE.U32 R88, R10, -0x326172a9, RZ ;  /* 0xcd9e8d570a587825 */ /* 0x002fca00078e00ff */
[----:B------:R-:W-:Y:S02]  /*e060*/  LOP3.LUT R10, R89, R215, R12, 0x96, !PT ;  /* 0x000000d7590a7212 */ /* 0x000fe400078e960c */
[----:B------:R-:W-:-:S03]  /*e070*/  LOP3.LUT R12, R79, R214, R88, 0x96, !PT ;  /* 0x000000d64f0c7212 */ /* 0x000fc600078e9658 */
[----:B------:R-:W-:-:S04]  /*e080*/  IMAD.WIDE.U32 R10, R10, -0x2daee0ad, RZ ;  /* 0xd2511f530a0a7825 */ /* 0x000fc800078e00ff */
[----:B------:R-:W-:-:S04]  /*e090*/  IMAD.WIDE.U32 R12, R12, -0x2daee0ad, RZ ;  /* 0xd2511f530c0c7825 */ /* 0x000fc800078e00ff */
[----:B------:R-:W-:Y:S02]  /*e0a0*/  IMAD.MOV.U32 R152, RZ, RZ, R153 ;  /* 0x000000ffff987224 */ /* 0x000fe400078e0099 */
[----:B------:R-:W-:Y:S01]  /*e0b0*/  IMAD.MOV.U32 R153, RZ, RZ, R16 ;  /* 0x000000ffff997224 */ /* 0x000fe200078e0010 */
[----:B------:R-:W-:Y:S02]  /*e0c0*/  LOP3.LUT R16, R11, R216, R238, 0x96, !PT ;  /* 0x000000d80b107212 */ /* 0x000fe400078e96ee */
[----:B------:R-:W-:Y:S01]  /*e0d0*/  LOP3.LUT R14, R13, R221, R10, 0x96, !PT ;  /* 0x000000dd0d0e7212 */ /* 0x000fe200078e960a */
[----:B------:R-:W-:Y:S02]  /*e0e0*/  IMAD.MOV.U32 R155, RZ, RZ, R17 ;  /* 0x000000ffff9b7224 */ /* 0x000fe400078e0011 */
[----:B------:R-:W-:Y:S02]  /*e0f0*/  IMAD.MOV.U32 R156, RZ, RZ, R154 ;  /* 0x000000ffff9c7224 */ /* 0x000fe400078e009a */
[----:B------:R-:W-:-:S04]  /*e100*/  IMAD.WIDE.U32 R16, R16, -0x326172a9, RZ ;  /* 0xcd9e8d5710107825 */ /* 0x000fc800078e00ff */
[----:B------:R-:W-:Y:S02]  /*e110*/  IMAD.MOV.U32 R154, RZ, RZ, R15 ;  /* 0x000000ffff9a7224 */ /* 0x000fe400078e000f */
[----:B------:R-:W-:Y:S01]  /*e120*/  IMAD.WIDE.U32 R14, R14, -0x326172a9, RZ ;  /* 0xcd9e8d570e0e7825 */ /* 0x000fe200078e00ff */
[----:B------:R1:W-:Y:S01]  /*e130*/  ST.E.U16 desc[UR4][R8.64+0x30], R151 ;  /* 0x0000309708007985 */ /* 0x0003e2000c101504 */
[----:B------:R-:W-:Y:S02]  /*e140*/  LOP3.LUT R10, R17, R211, R78, 0x96, !PT ;  /* 0x000000d3110a7212 */ /* 0x000fe400078e964e */
[----:B------:R-:W-:-:S03]  /*e150*/  IMAD.MOV.U32 R166, RZ, RZ, R27 ;  /* 0x000000ffffa67224 */ /* 0x000fc600078e001b */
[----:B------:R-:W-:Y:S01]  /*e160*/  IMAD.WIDE.U32 R10, R10, -0x2daee0ad, RZ ;  /* 0xd2511f530a0a7825 */ /* 0x000fe200078e00ff */
[----:B------:R2:W-:Y:S04]  /*e170*/  ST.E.U16 desc[UR4][R6.64+0x30], R84 ;  /* 0x0000305406007985 */ /* 0x0005e8000c101504 */
[----:B------:R-:W-:Y:S01]  /*e180*/  LOP3.LUT R12, R11, R219, R12, 0x96, !PT ;  /* 0x000000db0b0c7212 */ /* 0x000fe200078e960c */
[----:B------:R3:W-:Y:S01]  /*e190*/  ST.E.U16 desc[UR4][R6.64+0x32], R83 ;  /* 0x0000325306007985 */ /* 0x0007e2000c101504 */
[----:B-1----:R-:W-:Y:S01]  /*e1a0*/  IMAD.MOV.U32 R151, RZ, RZ, R26 ;  /* 0x000000ffff977224 */ /* 0x002fe200078e001a */
[----:B------:R-:W-:-:S05]  /*e1b0*/  LOP3.LUT R26, R15, R220, R16, 0x96, !PT ;  /* 0x000000dc0f1a7212 */ /* 0x000fca00078e9610 */
[----:B------:R-:W-:Y:S01]  /*e1c0*/  IMAD.WIDE.U32 R26, R26, -0x2daee0ad, RZ ;  /* 0xd2511f531a1a7825 */ /* 0x000fe200078e00ff */
[----:B------:R-:W-:Y:S04]  /*e1d0*/  ST.E.U16 desc[UR4][R2.64+0x30], R86 ;  /* 0x0000305602007985 */ /* 0x000fe8000c101504 */
[----:B------:R-:W-:Y:S01]  /*e1e0*/  LOP3.LUT R10, R27, R217, R10, 0x96, !PT ;  /* 0x000000d91b0a7212 */ /* 0x000fe200078e960a */
[----:B------:R-:W-:Y:S01]  /*e1f0*/  IMAD.WIDE.U32 R12, R12, -0x326172a9, RZ ;  /* 0xcd9e8d570c0c7825 */ /* 0x000fe200078e00ff */
[----:B------:R-:W-:Y:S03]  /*e200*/  ST.E.U16 desc[UR4][R2.64+0x32], R85 ;  /* 0x0000325502007985 */ /* 0x000fe6000c101504 */
[----:B------:R-:W-:Y:S01]  /*e210*/  IMAD.WIDE.U32 R10, R10, -0x326172a9, RZ ;  /* 0xcd9e8d570a0a7825 */ /* 0x000fe200078e00ff */
[----:B------:R-:W-:Y:S04]  /*e220*/  ST.E.U16 desc[UR4][R4.64+0x40], R150 ;  /* 0x0000409604007985 */ /* 0x000fe8000c101504 */
[----:B------:R-:W-:Y:S01]  /*e230*/  ST.E.U16 desc[UR4][R4.64+0x42], R149 ;  /* 0x0000429504007985 */ /* 0x000fe2000c101504 */
[----:B------:R-:W-:-:S03]  /*e240*/  LOP3.LUT R74, R13, R218, R14, 0x96, !PT ;  /* 0x000000da0d4a7212 */ /* 0x000fc600078e960e */
[----:B------:R-:W-:Y:S04]  /*e250*/  ST.E.U16 desc[UR4][R8.64+0x40], R147 ;  /* 0x0000409308007985 */ /* 0x000fe8000c101504 */
[----:B------:R-:W-:Y:S01]  /*e260*/  ST.E.U16 desc[UR4][R8.64+0x42], R148 ;  /* 0x0000429408007985 */ /* 0x000fe2000c101504 */
[----:B------:R-:W-:-:S03]  /*e270*/  IMAD.MOV.U32 R17, RZ, RZ, R20 ;  /* 0x000000ffff117224 */ /* 0x000fc600078e0014 */
[----:B------:R-:W-:Y:S01]  /*e280*/  ST.E.U16 desc[UR4][R6.64+0x40], R72 ;  /* 0x0000404806007985 */ /* 0x000fe2000c101504 */
[----:B------:R-:W-:-:S03]  /*e290*/  IMAD.MOV.U32 R14, RZ, RZ, R190 ;  /* 0x000000ffff0e7224 */ /* 0x000fc600078e00be */
[----:B------:R-:W-:Y:S01]  /*e2a0*/  ST.E.U16 desc[UR4][R6.64+0x42], R71 ;  /* 0x0000424706007985 */ /* 0x000fe2000c101504 */
[----:B------:R-:W-:-:S03]  /*e2b0*/  LOP3.LUT R20, R11, R222, R12, 0x96, !PT ;  /* 0x000000de0b147212 */ /* 0x000fc600078e960c */
[----:B------:R-:W-:Y:S01]  /*e2c0*/  ST.E.U16 desc[UR4][R2.64+0x40], R69 ;  /* 0x0000404502007985 */ /* 0x000fe2000c101504 */
[----:B------:R-:W-:-:S03]  /*e2d0*/  LOP3.LUT R77, R10, 0xffff, RZ, 0xc0, !PT ;  /* 0x0000ffff0a4d7812 */ /* 0x000fc600078ec0ff */
[----:B------:R-:W-:Y:S01]  /*e2e0*/  ST.E.U16 desc[UR4][R2.64+0x42], R70 ;  /* 0x0000424602007985 */ /* 0x000fe2000c101504 */
[----:B--2---:R-:W-:-:S03]  /*e2f0*/  LOP3.LUT R84, R10, 0xff, RZ, 0xc0, !PT ;  /* 0x000000ff0a547812 */ /* 0x004fc600078ec0ff */
[----:B------:R-:W-:Y:S01]  /*e300*/  ST.E.U16 desc[UR4][R4.64+0x50], R146 ;  /* 0x0000509204007985 */ /* 0x000fe2000c101504 */
[----:B------:R-:W-:-:S03]  /*e310*/  SHF.R.U32.HI R80, RZ, 0x10, R10 ;  /* 0x00000010ff507819 */ /* 0x000fc6000001160a */
[----:B------:R-:W-:Y:S01]  /*e320*/  ST.E.U16 desc[UR4][R4.64+0x52], R145 ;  /* 0x0000529104007985 */ /* 0x000fe2000c101504 */
[----:B---3--:R-:W-:Y:S01]  /*e330*/  SHF.R.U32.HI R83, RZ, 0x18, R10 ;  /* 0x00000018ff537819 */ /* 0x008fe2000001160a */
[----:B------:R-:W-:Y:S02]  /*e340*/  IMAD.WIDE.U32 R10, R75, -0x2daee0ad, RZ ;  /* 0xd2511f534b0a7825 */ /* 0x000fe400078e00ff */
[----:B------:R-:W-:Y:S04]  /*e350*/  ST.E.U16 desc[UR4][R8.64+0x50], R143 ;  /* 0x0000508f08007985 */ /* 0x000fe8000c101504 */
[----:B------:R1:W-:Y:S04]  /*e360*/  ST.E.U16 desc[UR4][R8.64+0x52], R144 ;  /* 0x0000529008007985 */ /* 0x0003e8000c101504 */
[----:B------:R-:W-:Y:S04]  /*e370*/  ST.E.U16 desc[UR4][R6.64+0x50], R67 ;  /* 0x0000504306007985 */ /* 0x000fe8000c101504 */
[----:B------:R-:W-:Y:S01]  /*e380*/  ST.E.U16 desc[UR4][R6.64+0x52], R66 ;  /* 0x0000524206007985 */ /* 0x000fe2000c101504 */
[----:B------:R-:W-:-:S03]  /*e390*/  LOP3.LUT R16, R89, R215, R14, 0x96, !PT ;  /* 0x000000d759107212 */ /* 0x000fc600078e960e */
[----:B------:R2:W-:Y:S01]  /*e3a0*/  ST.E.U16 desc[UR4][R2.64+0x50], R65 ;  /* 0x0000504102007985 */ /* 0x0005e2000c101504 */
[----:B------:R-:W-:-:S03]  /*e3b0*/  LOP3.LUT R73, R119, R214, R88, 0x96, !PT ;  /* 0x000000d677497212 */ /* 0x000fc600078e9658 */
[----:B------:R3:W-:Y:S04]  /*e3c0*/  ST.E.U16 desc[UR4][R2.64+0x52], R64 ;  /* 0x0000524002007985 */ /* 0x0007e8000c101504 */
[----:B------:R-:W-:Y:S04]  /*e3d0*/  ST.E.U16 desc[UR4][R4.64+0x60], R140 ;  /* 0x0000608c04007985 */ /* 0x000fe8000c101504 */
[----:B------:R-:W-:Y:S01]  /*e3e0*/  ST.E.U16 desc[UR4][R4.64+0x62], R137 ;  /* 0x0000628904007985 */ /* 0x000fe2000c101504 */
[----:B-1----:R-:W-:-:S03]  /*e3f0*/  IMAD.WIDE.U32 R144, R81, -0x2daee0ad, RZ ;  /* 0xd2511f5351907825 */ /* 0x002fc600078e00ff */
[----:B------:R-:W-:Y:S04]  /*e400*/  ST.E.U16 desc[UR4][R8.64+0x60], R136 ;  /* 0x0000608808007985 */ /* 0x000fe8000c101504 */
[----:B------:R1:W-:Y:S01]  /*e410*/  ST.E.U16 desc[UR4][R8.64+0x62], R138 ;  /* 0x0000628a08007985 */ /* 0x0003e2000c101504 */
[----:B------:R-:W-:-:S03]  /*e420*/  IMAD.MOV.U32 R85, RZ, RZ, R151 ;  /* 0x000000ffff557224 */ /* 0x000fc600078e0097 */
[----:B------:R-:W-:Y:S01]  /*e430*/  ST.E.U16 desc[UR4][R6.64+0x60], R59 ;  /* 0x0000603b06007985 */ /* 0x000fe2000c101504 */
[----:B------:R-:W-:-:S03]  /*e440*/  IMAD.MOV.U32 R15, RZ, RZ, R191 ;  /* 0x000000ffff0f7224 */ /* 0x000fc600078e00bf */
[----:B------:R-:W-:Y:S01]  /*e450*/  ST.E.U16 desc[UR4][R6.64+0x62], R54 ;  /* 0x0000623606007985 */ /* 0x000fe2000c101504 */
[----:B--2---:R-:W-:Y:S01]  /*e460*/  LOP3.LUT R65, R11, R216, R238, 0x96, !PT ;  /* 0x000000d80b417212 */ /* 0x004fe200078e96ee */
[----:B------:R-:W-:Y:S01]  /*e470*/  IMAD.WIDE.U32 R150, R87, -0x2daee0ad, RZ ;  /* 0xd2511f5357967825 */ /* 0x000fe200078e00ff */
[----:B---3--:R-:W-:Y:S01]  /*e480*/  LOP3.LUT R64, R145, R221, R10, 0x96, !PT ;  /* 0x000000dd91407212 */ /* 0x008fe200078e960a */
[----:B------:R-:W-:Y:S02]  /*e490*/  ST.E.U16 desc[UR4][R2.64+0x60], R45 ;  /* 0x0000602d02007985 */ /* 0x000fe4000c101504 */
[----:B------:R-:W-:Y:S02]  /*e4a0*/  IMAD.WIDE.U32 R10, R76, -0x2daee0ad, RZ ;  /* 0xd2511f534c0a7825 */ /* 0x000fe400078e00ff */
[----:B------:R-:W-:Y:S02]  /*e4b0*/  ST.E.U16 desc[UR4][R2.64+0x62], R24 ;  /* 0x0000621802007985 */ /* 0x000fe4000c101504 */
[----:B------:R-:W-:-:S02]  /*e4c0*/  IMAD.MOV.U32 R86, RZ, RZ, R17 ;  /* 0x000000ffff567224 */ /* 0x000fc400078e0011 */
[----:B------:R-:W-:Y:S01]  /*e4d0*/  ST.E.U16 desc[UR4][R4.64+0x70], R135 ;  /* 0x0000708704007985 */ /* 0x000fe2000c101504 */
[----:B------:R-:W-:-:S03]  /*e4e0*/  IMAD.WIDE.U32 R14, R82, -0x2daee0ad, RZ ;  /* 0xd2511f53520e7825 */ /* 0x000fc600078e00ff */
[----:B------:R-:W-:Y:S01]  /*e4f0*/  ST.E.U16 desc[UR4][R4.64+0x72], R142 ;  /* 0x0000728e04007985 */ /* 0x000fe2000c101504 */
[----:B------:R-:W-:-:S03]  /*e500*/  IMAD.WIDE.U32 R148, R90, -0x2daee0ad, RZ ;  /* 0xd2511f535a947825 */ /* 0x000fc600078e00ff */
[----:B------:R-:W-:Y:S01]  /*e510*/  ST.E.U16 desc[UR4][R8.64+0x70], R141 ;  /* 0x0000708d08007985 */ /* 0x000fe2000c101504 */
[----:B------:R-:W-:-:S03]  /*e520*/  IMAD.WIDE.U32 R16, R16, -0x2daee0ad, RZ ;  /* 0xd2511f5310107825 */ /* 0x000fc600078e00ff */
[----:B------:R-:W-:Y:S04]  /*e530*/  ST.E.U16 desc[UR4][R8.64+0x72], R139 ;  /* 0x0000728b08007985 */ /* 0x000fe8000c101504 */
[----:B------:R-:W-:Y:S04]  /*e540*/  ST.E.U16 desc[UR4][R6.64+0x70], R63 ;  /* 0x0000703f06007985 */ /* 0x000fe8000c101504 */
[----:B------:R2:W-:Y:S01]  /*e550*/  ST.E.U16 desc[UR4][R6.64+0x72], R62 ;  /* 0x0000723e06007985 */ /* 0x0005e2000c101504 */
[----:B------:R-:W-:Y:S01]  /*e560*/  IMAD.MOV.U32 R71, RZ, RZ, R228 ;  /* 0x000000ffff477224 */ /* 0x000fe200078e00e4 */
[----:B------:R-:W-:Y:S01]  /*e570*/  LOP3.LUT R143, R11, R216, R238, 0x96, !PT ;  /* 0x000000d80b8f7212 */ /* 0x000fe200078e96ee */
[----:B------:R-:W-:Y:S01]  /*e580*/  IMAD.MOV.U32 R69, RZ, RZ, R229 ;  /* 0x000000ffff457224 */ /* 0x000fe200078e00e5 */
[----:B------:R3:W-:Y:S01]  /*e590*/  ST.E.U16 desc[UR4][R2.64+0x70], R58 ;  /* 0x0000703a02007985 */ /* 0x0007e2000c101504 */
[----:B------:R-:W-:Y:S01]  /*e5a0*/  LOP3.LUT R145, R151, R221, R10, 0x96, !PT ;  /* 0x000000dd97917212 */ /* 0x000fe200078e960a */
[----:B------:R-:W-:-:S02]  /*e5b0*/  IMAD.WIDE.U32 R10, R94, -0x2daee0ad, RZ ;  /* 0xd2511f535e0a7825 */ /* 0x000fc400078e00ff */
[----:B------:R-:W-:Y:S01]  /*e5c0*/  ST.E.U16 desc[UR4][R2.64+0x72], R57 ;  /* 0x0000723902007985 */ /* 0x000fe2000c101504 */
[----:B-1----:R-:W-:Y:S01]  /*e5d0*/  LOP3.LUT R138, R149, R221, R14, 0x96, !PT ;  /* 0x000000dd958a7212 */ /* 0x002fe200078e960e */
[----:B------:R-:W-:Y:S02]  /*e5e0*/  IMAD.WIDE.U32 R228, R97, -0x2daee0ad, RZ ;  /* 0xd2511f5361e47825 */ /* 0x000fe400078e00ff */
[----:B------:R-:W-:Y:S01]  /*e5f0*/  ST.E.U16 desc[UR4][R4.64+0x80], R126 ;  /* 0x0000807e04007985 */ /* 0x000fe2000c101504 */
[----:B------:R-:W-:-:S03]  /*e600*/  LOP3.LUT R14, R17, R216, R236, 0x96, !PT ;  /* 0x000000d8110e7212 */ /* 0x000fc600078e96ec */
[----:B------:R-:W-:Y:S04]  /*e610*/  ST.E.U16 desc[UR4][R4.64+0x82], R125 ;  /* 0x0000827d04007985 */ /* 0x000fe8000c101504 */
[----:B------:R-:W-:Y:S01]  /*e620*/  ST.E.U16 desc[UR4][R8.64+0x80], R120 ;  /* 0x0000807808007985 */ /* 0x000fe2000c101504 */
[----:B--2---:R-:W-:-:S03]  /*e630*/  IMAD.WIDE.U32 R62, R73, -0x2daee0ad, RZ ;  /* 0xd2511f53493e7825 */ /* 0x004fc600078e00ff */
[----:B------:R-:W-:Y:S02]  /*e640*/  ST.E.U16 desc[UR4][R8.64+0x82], R122 ;  /* 0x0000827a08007985 */ /* 0x000fe4000c101504 */
[----:B------:R-:W-:Y:S02]  /*e650*/  LOP3.LUT R24, R63, R221, R16, 0x96, !PT ;  /* 0x000000dd3f187212 */ /* 0x000fe400078e9610 */
[----:B------:R1:W-:Y:S01]  /*e660*/  ST.E.U16 desc[UR4][R6.64+0x80], R44 ;  /* 0x0000802c06007985 */ /* 0x0003e2000c101504 */
[----:B------:R-:W-:-:S03]  /*e670*/  IMAD.WIDE.U32 R12, R91, -0x2daee0ad, RZ ;  /* 0xd2511f535b0c7825 */ /* 0x000fc600078e00ff */
[----:B------:R-:W-:Y:S01]  /*e680*/  ST.E.U16 desc[UR4][R6.64+0x82], R68 ;  /* 0x0000824406007985 */ /* 0x000fe2000c101504 */
[----:B------:R-:W-:-:S03]  /*e690*/  IMAD.WIDE.U32 R66, R93, -0x2daee0ad, RZ ;  /* 0xd2511f535d427825 */ /* 0x000fc600078e00ff */
[----:B------:R-:W-:Y:S01]  /*e6a0*/  ST.E.U16 desc[UR4][R2.64+0x80], R61 ;  /* 0x0000803d02007985 */ /* 0x000fe2000c101504 */
[----:B------:R-:W-:-:S03]  /*e6b0*/  LOP3.LUT R139, R11, R216, R236, 0x96, !PT ;  /* 0x000000d80b8b7212 */ /* 0x000fc600078e96ec */
[----:B------:R-:W-:Y:S01]  /*e6c0*/  ST.E.U16 desc[UR4][R2.64+0x82], R60 ;  /* 0x0000823c02007985 */ /* 0x000fe2000c101504 */
[----:B------:R-:W-:-:S03]  /*e6d0*/  LOP3.LUT R142, R229, R221, R10, 0x96, !PT ;  /* 0x000000dde58e7212 */ /* 0x000fc600078e960a */
[----:B------:R-:W-:Y:S01]  /*e6e0*/  ST.E.U16 desc[UR4][R4.64+0x90], R134 ;  /* 0x0000908604007985 */ /* 0x000fe2000c101504 */
[----:B------:R-:W-:-:S03]  /*e6f0*/  IMAD.WIDE.U32 R10, R14, -0x326172a9, RZ ;  /* 0xcd9e8d570e0a7825 */ /* 0x000fc600078e00ff */
[----:B------:R-:W-:Y:S01]  /*e700*/  ST.E.U16 desc[UR4][R4.64+0x92], R133 ;  /* 0x0000928504007985 */ /* 0x000fe2000c101504 */
[----:B---3--:R-:W-:-:S03]  /*e710*/  IMAD.WIDE.U32 R58, R24, -0x326172a9, RZ ;  /* 0xcd9e8d57183a7825 */ /* 0x008fc600078e00ff */
[----:B------:R-:W-:Y:S04]  /*e720*/  ST.E.U16 desc[UR4][R8.64+0x90], R131 ;  /* 0x0000908308007985 */ /* 0x000fe8000c101504 */
[----:B------:R-:W-:Y:S01]  /*e730*/  ST.E.U16 desc[UR4][R8.64+0x92], R132 ;  /* 0x0000928408007985 */ /* 0x000fe2000c101504 */
[----:B------:R-:W-:-:S03]  /*e740*/  LOP3.LUT R135, R15, R216, R238, 0x96, !PT ;  /* 0x000000d80f877212 */ /* 0x000fc600078e96ee */
[----:B------:R-:W-:Y:S04]  /*e750*/  ST.E.U16 desc[UR4][R6.64+0x90], R56 ;  /* 0x0000903806007985 */ /* 0x000fe8000c101504 */
[----:B------:R-:W-:Y:S01]  /*e760*/  ST.E.U16 desc[UR4][R6.64+0x92], R55 ;  /* 0x0000923706007985 */ /* 0x000fe2000c101504 */
[----:B------:R-:W-:-:S03]  /*e770*/  LOP3.LUT R15, R13, R216, R236, 0x96, !PT ;  /* 0x000000d80d0f7212 */ /* 0x000fc600078e96ec */
[----:B------:R-:W-:Y:S01]  /*e780*/  ST.E.U16 desc[UR4][R2.64+0x90], R53 ;  /* 0x0000903502007985 */ /* 0x000fe2000c101504 */
[----:B------:R-:W-:-:S03]  /*e790*/  LOP3.LUT R27, R67, R221, R12, 0x96, !PT ;  /* 0x000000dd431b7212 */ /* 0x000fc600078e960c */
[----:B------:R-:W-:Y:S01]  /*e7a0*/  ST.E.U16 desc[UR4][R2.64+0x92], R52 ;  /* 0x0000923402007985 */ /* 0x000fe2000c101504 */
[----:B------:R-:W-:-:S03]  /*e7b0*/  IMAD.WIDE.U32 R12, R96, -0x2daee0ad, RZ ;  /* 0xd2511f53600c7825 */ /* 0x000fc600078e00ff */
[----:B------:R-:W-:Y:S01]  /*e7c0*/  ST.E.U16 desc[UR4][R4.64+0xa0], R130 ;  /* 0x0000a08204007985 */ /* 0x000fe2000c101504 */
[----:B------:R-:W-:-:S03]  /*e7d0*/  IMAD.WIDE.U32 R146, R95, -0x2daee0ad, RZ ;  /* 0xd2511f535f927825 */ /* 0x000fc600078e00ff */
[----:B------:R-:W-:Y:S01]  /*e7e0*/  ST.E.U16 desc[UR4][R4.64+0xa2], R127 ;  /* 0x0000a27f04007985 */ /* 0x000fe2000c101504 */
[----:B------:R-:W-:-:S03]  /*e7f0*/  LOP3.LUT R16, R11, R211, R118, 0x96, !PT ;  /* 0x000000d30b107212 */ /* 0x000fc600078e9676 */
[----:B------:R-:W-:Y:S01]  /*e800*/  ST.E.U16 desc[UR4][R8.64+0xa0], R124 ;  /* 0x0000a07c08007985 */ /* 0x000fe2000c101504 */
[----:B-1----:R-:W-:-:S03]  /*e810*/  LOP3.LUT R44, R59, R220, R10, 0x96, !PT ;  /* 0x000000dc3b2c7212 */ /* 0x002fc600078e960a */
[----:B------:R-:W-:Y:S04]  /*e820*/  ST.E.U16 desc[UR4][R8.64+0xa2], R123 ;  /* 0x0000a27b08007985 */ /* 0x000fe8000c101504 */
[----:B------:R-:W-:Y:S04]  /*e830*/  ST.E.U16 desc[UR4][R6.64+0xa0], R51 ;  /* 0x0000a03306007985 */ /* 0x000fe8000c101504 */
[----:B------:R-:W-:Y:S04]  /*e840*/  ST.E.U16 desc[UR4][R6.64+0xa2], R50 ;  /* 0x0000a23206007985 */ /* 0x000fe8000c101504 */
[----:B------:R-:W-:Y:S04]  /*e850*/  ST.E.U16 desc[UR4][R2.64+0xa0], R49 ;  /* 0x0000a03102007985 */ /* 0x000fe8000c101504 */
[----:B------:R-:W-:Y:S04]  /*e860*/  ST.E.U16 desc[UR4][R2.64+0xa2], R48 ;  /* 0x0000a23002007985 */ /* 0x000fe8000c101504 */
        /* <DEDUP_REMOVED lines=13> */
[----:B------:R-:W-:Y:S04]  /*e940*/  ST.E.U16 desc[UR4][R4.64+0xc0], R113 ;  /* 0x0000c07104007985 */ /* 0x000fe8000c101504 */
[----:B------:R-:W-:Y:S04]  /*e950*/  ST.E.U16 desc[UR4][R4.64+0xc2], R112 ;  /* 0x0000c27004007985 */ /* 0x000fe8000c101504 */
[----:B------:R-:W-:Y:S04]  /*e960*/  ST.E.U16 desc[UR4][R8.64+0xc0], R110 ;  /* 0x0000c06e08007985 */ /* 0x000fe8000c101504 */
[----:B------:R-:W-:Y:S01]  /*e970*/  ST.E.U16 desc[UR4][R8.64+0xc2], R111 ;  /* 0x0000c26f08007985 */ /* 0x000fe2000c101504 */
[----:B------:R-:W-:-:S03]  /*e980*/  IMAD.WIDE.U32 R140, R64, -0x326172a9, RZ ;  /* 0xcd9e8d57408c7825 */ /* 0x000fc600078e00ff */
[----:B------:R-:W-:Y:S01]  /*e990*/  ST.E.U16 desc[UR4][R6.64+0xc0], R41 ;  /* 0x0000c02906007985 */ /* 0x000fe2000c101504 */
[----:B------:R-:W-:-:S03]  /*e9a0*/  IMAD.WIDE.U32 R14, R15, -0x326172a9, RZ ;  /* 0xcd9e8d570f0e7825 */ /* 0x000fc600078e00ff */
[----:B------:R-:W-:Y:S01]  /*e9b0*/  ST.E.U16 desc[UR4][R6.64+0xc2], R40 ;  /* 0x0000c22806007985 */ /* 0x000fe2000c101504 */
[----:B------:R-:W-:-:S03]  /*e9c0*/  LOP3.LUT R90, R13, R211, R78, 0x96, !PT ;  /* 0x000000d30d5a7212 */ /* 0x000fc600078e964e */
[----:B------:R-:W-:Y:S01]  /*e9d0*/  ST.E.U16 desc[UR4][R2.64+0xc0], R25 ;  /* 0x0000c01902007985 */ /* 0x000fe2000c101504 */
[----:B------:R-:W-:-:S03]  /*e9e0*/  IMAD.WIDE.U32 R94, R27, -0x326172a9, RZ ;  /* 0xcd9e8d571b5e7825 */ /* 0x000fc600078e00ff */
[----:B------:R-:W-:Y:S01]  /*e9f0*/  ST.E.U16 desc[UR4][R2.64+0xc2], R23 ;  /* 0x0000c21702007985 */ /* 0x000fe2000c101504 */
[----:B------:R-:W-:-:S03]  /*ea00*/  LOP3.LUT R16, R45, R217, R16, 0x96, !PT ;  /* 0x000000d92d107212 */ /* 0x000fc600078e9610 */
[----:B------:R-:W-:Y:S01]  /*ea10*/  ST.E.U16 desc[UR4][R4.64+0xd0], R109 ;  /* 0x0000d06d04007985 */ /* 0x000fe2000c101504 */
[----:B------:R-:W-:-:S03]  /*ea20*/  LOP3.LUT R13, R17, R219, R62, 0x96, !PT ;  /* 0x000000db110d7212 */ /* 0x000fc600078e963e */
[----:B------:R-:W-:Y:S04]  /*ea30*/  ST.E.U16 desc[UR4][R4.64+0xd2], R108 ;  /* 0x0000d26c04007985 */ /* 0x000fe8000c101504 */
[----:B------:R-:W-:Y:S04]  /*ea40*/  ST.E.U16 desc[UR4][R8.64+0xd0], R107 ;  /* 0x0000d06b08007985 */ /* 0x000fe8000c101504 */
[----:B------:R-:W-:Y:S04]  /*ea50*/  ST.E.U16 desc[UR4][R8.64+0xd2], R106 ;  /* 0x0000d26a08007985 */ /* 0x000fe8000c101504 */
[----:B------:R-:W-:Y:S04]  /*ea60*/  ST.E.U16 desc[UR4][R6.64+0xd0], R35 ;  /* 0x0000d02306007985 */ /* 0x000fe8000c101504 */
[----:B------:R-:W-:Y:S01]  /*ea70*/  ST.E.U16 desc[UR4][R6.64+0xd2], R34 ;  /* 0x0000d22206007985 */ /* 0x000fe2000c101504 */
[----:B------:R-:W-:-:S03]  /*ea80*/  IMAD.MOV.U32 R70, RZ, RZ, R188 ;  /* 0x000000ffff467224 */ /* 0x000fc600078e00bc */
[----:B------:R-:W-:Y:S01]  /*ea90*/  ST.E.U16 desc[UR4][R2.64+0xd0], R33 ;  /* 0x0000d02102007985 */ /* 0x000fe2000c101504 */
[----:B------:R-:W-:-:S03]  /*eaa0*/  LOP3.LUT R89, R141, R220, R12, 0x96, !PT ;  /* 0x000000dc8d597212 */ /* 0x000fc600078e960c */
[----:B------:R-:W-:Y:S01]  /*eab0*/  ST.E.U16 desc[UR4][R2.64+0xd2], R32 ;  /* 0x0000d22002007985 */ /* 0x000fe2000c101504 */
[----:B------:R-:W-:-:S03]  /*eac0*/  LOP3.LUT R11, R15, R211, R118, 0x96, !PT ;  /* 0x000000d30f0b7212 */ /* 0x000fc600078e9676 */
[----:B------:R-:W-:Y:S01]  /*ead0*/  ST.E.U16 desc[UR4][R4.64+0xe0], R105 ;  /* 0x0000e06904007985 */ /* 0x000fe2000c101504 */
[----:B------:R-:W-:-:S03]  /*eae0*/  LOP3.LUT R12, R95, R220, R14, 0x96, !PT ;  /* 0x000000dc5f0c7212 */ /* 0x000fc600078e960e */
[----:B------:R-:W-:Y:S01]  /*eaf0*/  ST.E.U16 desc[UR4][R4.64+0xe2], R104 ;  /* 0x0000e26804007985 */ /* 0x000fe2000c101504 */
[----:B------:R-:W-:-:S03]  /*eb00*/  IMAD.WIDE.U32 R16, R16, -0x326172a9, RZ ;  /* 0xcd9e8d5710107825 */ /* 0x000fc600078e00ff */
[----:B------:R-:W-:Y:S01]  /*eb10*/  ST.E.U16 desc[UR4][R8.64+0xe0], R103 ;  /* 0x0000e06708007985 */ /* 0x000fe2000c101504 */
[----:B------:R-:W-:-:S03]  /*eb20*/  IMAD R188, R0, 0x2, R171 ;  /* 0x0000000200bc7824 */ /* 0x000fc600078e02ab */
[----:B------:R-:W-:Y:S01]  /*eb30*/  ST.E.U16 desc[UR4][R8.64+0xe2], R102 ;  /* 0x0000e26608007985 */ /* 0x000fe2000c101504 */
[----:B------:R-:W-:-:S03]  /*eb40*/  IMAD.WIDE.U32 R14, R13, -0x326172a9, RZ ;  /* 0xcd9e8d570d0e7825 */ /* 0x000fc600078e00ff */
[----:B------:R-:W-:Y:S04]  /*eb50*/  ST.E.U16 desc[UR4][R6.64+0xe0], R31 ;  /* 0x0000e01f06007985 */ /* 0x000fe8000c101504 */
[----:B------:R-:W-:Y:S04]  /*eb60*/  ST.E.U16 desc[UR4][R6.64+0xe2], R30 ;  /* 0x0000e21e06007985 */ /* 0x000fe8000c101504 */
[----:B------:R1:W-:Y:S04]  /*eb70*/  ST.E.U16 desc[UR4][R2.64+0xe0], R22 ;  /* 0x0000e01602007985 */ /* 0x0003e8000c101504 */
[----:B------:R2:W-:Y:S01]  /*eb80*/  ST.E.U16 desc[UR4][R2.64+0xe2], R21 ;  /* 0x0000e21502007985 */ /* 0x0005e2000c101504 */
[----:B------:R-:W-:-:S03]  /*eb90*/  IMAD.WIDE.U32 R10, R11, -0x2daee0ad, RZ ;  /* 0xd2511f530b0a7825 */ /* 0x000fc600078e00ff */
[----:B------:R-:W-:Y:S04]  /*eba0*/  ST.E.U16 desc[UR4][R4.64+0xf0], R101 ;  /* 0x0000f06504007985 */ /* 0x000fe8000c101504 */
[----:B------:R-:W-:Y:S01]  /*ebb0*/  ST.E.U16 desc[UR4][R4.64+0xf2], R100 ;  /* 0x0000f26404007985 */ /* 0x000fe2000c101504 */
[----:B------:R-:W-:-:S03]  /*ebc0*/  LOP3.LUT R0, R16, 0xffff, RZ, 0xc0, !PT ;  /* 0x0000ffff10007812 */ /* 0x000fc600078ec0ff */
[----:B------:R-:W-:Y:S04]  /*ebd0*/  ST.E.U16 desc[UR4][R8.64+0xf0], R99 ;  /* 0x0000f06308007985 */ /* 0x000fe8000c101504 */
[----:B------:R-:W-:Y:S01]  /*ebe0*/  ST.E.U16 desc[UR4][R8.64+0xf2], R98 ;  /* 0x0000f26208007985 */ /* 0x000fe2000c101504 */
[----:B------:R-:W-:-:S03]  /*ebf0*/  LOP3.LUT R14, R17, R222, R14, 0x96, !PT ;  /* 0x000000de110e7212 */ /* 0x000fc600078e960e */
[----:B------:R-:W-:Y:S04]  /*ec00*/  ST.E.U16 desc[UR4][R6.64+0xf0], R29 ;  /* 0x0000f01d06007985 */ /* 0x000fe8000c101504 */
[----:B------:R-:W-:Y:S04]  /*ec10*/  ST.E.U16 desc[UR4][R6.64+0xf2], R28 ;  /* 0x0000f21c06007985 */ /* 0x000fe8000c101504 */
[----:B------:R3:W-:Y:S04]  /*ec20*/  ST.E.U16 desc[UR4][R2.64+0xf0], R19 ;  /* 0x0000f01302007985 */ /* 0x0007e8000c101504 */
[----:B------:R4:W-:Y:S01]  /*ec30*/  ST.E.U16 desc[UR4][R2.64+0xf2], R18 ;  /* 0x0000f21202007985 */ /* 0x0009e2000c101504 */
[----:B------:R-:W-:-:S03]  /*ec40*/  SHF.R.U32.HI R17, RZ, 0x10, R16 ;  /* 0x00000010ff117819 */ /* 0x000fc60000011610 */
[----:B------:R-:W4:Y:S04]  /*ec50*/  LDSM.16.MT88.4 R28, [R171+0x4000] ;  /* 0x00400000ab1c783b */ /* 0x000f280000004200 */
[----:B------:R-:W4:Y:S01]  /*ec60*/  LDSM.16.MT88.4 R32, [R188+0x4000] ;  /* 0x00400000bc20783b */ /* 0x000f220000004200 */
[----:B------:R-:W-:Y:S01]  /*ec70*/  LOP3.LUT R88, R11, R219, R66, 0x96, !PT ;  /* 0x000000db0b587212 */ /* 0x000fe200078e9642 */
[----:B------:R-:W-:Y:S01]  /*ec80*/  IMAD.WIDE.U32 R136, R12, -0x2daee0ad, RZ ;  /* 0xd2511f530c887825 */ /* 0x000fe200078e00ff */
[----:B-1----:R-:W-:Y:S01]  /*ec90*/  SHF.R.U32.HI R22, RZ, 0x8, R0 ;  /* 0x00000008ff167819 */ /* 0x002fe20000011600 */
[----:B------:R-:W1:Y:S01]  /*eca0*/  LDSM.16.MT88.4 R40, [R171+0x4400] ;  /* 0x00440000ab28783b */ /* 0x000e620000004200 */
[----:B------:R-:W-:Y:S02]  /*ecb0*/  LOP3.LUT R11, R15, R218, R58, 0x96, !PT ;  /* 0x000000da0f0b7212 */ /* 0x000fe400078e963a */
[----:B------:R-:W-:-:S02]  /*ecc0*/  LOP3.LUT R25, R16, 0xff, RZ, 0xc0, !PT ;  /* 0x000000ff10197812 */ /* 0x000fc400078ec0ff */
[----:B------:R-:W-:Y:S02]  /*ecd0*/  SHF.R.U32.HI R23, RZ, 0x18, R16 ;  /* 0x00000018ff177819 */ /* 0x000fe40000011610 */
[C---:B------:R-:W-:Y:S02]  /*ece0*/  LOP3.LUT R0, R14.reuse, 0xffff, RZ, 0xc0, !PT ;  /* 0x0000ffff0e007812 */ /* 0x040fe400078ec0ff */
[----:B------:R-:W-:Y:S02]  /*ecf0*/  SHF.R.U32.HI R16, RZ, 0x10, R14 ;  /* 0x00000010ff107819 */ /* 0x000fe4000001160e */
[----:B--2---:R-:W-:Y:S01]  /*ed00*/  LOP3.LUT R21, R17, 0xff, RZ, 0xc0, !PT ;  /* 0x000000ff11157812 */ /* 0x004fe200078ec0ff */
[----:B------:R-:W-:Y:S01]  /*ed10*/  IMAD.MOV.U32 R72, RZ, RZ, R166 ;  /* 0x000000ffff487224 */ /* 0x000fe200078e00a6 */
[----:B------:R-:W-:Y:S01]  /*ed20*/  LOP3.LUT R76, R137, R217, R10, 0x96, !PT ;  /* 0x000000d9894c7212 */ /* 0x000fe200078e960a */
[----:B------:R-:W-:Y:S01]  /*ed30*/  IMAD.WIDE.U32 R10, R11, -0x2daee0ad, RZ ;  /* 0xd2511f530b0a7825 */ /* 0x000fe200078e00ff */
[----:B---3--:R-:W-:-:S02]  /*ed40*/  LOP3.LUT R19, R14, 0xff, RZ, 0xc0, !PT ;  /* 0x000000ff0e137812 */ /* 0x008fc400078ec0ff */
[----:B----4-:R-:W-:Y:S02]  /*ed50*/  SHF.R.U32.HI R18, RZ, 0x8, R0 ;  /* 0x00000008ff127819 */ /* 0x010fe40000011600 */
[----:B------:R-:W-:Y:S02]  /*ed60*/  SHF.R.U32.HI R17, RZ, 0x18, R14 ;  /* 0x00000018ff117819 */ /* 0x000fe4000001160e */
[----:B------:R-:W-:Y:S02]  /*ed70*/  LOP3.LUT R14, R16, 0xff, RZ, 0xc0, !PT ;  /* 0x000000ff100e7812 */ /* 0x000fe400078ec0ff */
[----:B------:R-:W-:Y:S02]  /*ed80*/  PRMT R0, R25, 0x5410, R22 ;  /* 0x0000541019007816 */ /* 0x000fe40000000016 */
[----:B------:R-:W-:Y:S02]  /*ed90*/  PRMT R166, R199, 0x7054, R199 ;  /* 0x00007054c7a67816 */ /* 0x000fe400000000c7 */
[----:B------:R-:W-:-:S02]  /*eda0*/  PRMT R16, R21, 0x5410, R23 ;  /* 0x0000541015107816 */ /* 0x000fc40000000017 */
[----:B------:R-:W-:Y:S01]  /*edb0*/  PRMT R18, R19, 0x5410, R18 ;  /* 0x0000541013127816 */ /* 0x000fe20000000012 */
[----:B------:R-:W-:Y:S01]  /*edc0*/  IMAD.WIDE.U32 R12, R74, -0x2daee0ad, RZ ;  /* 0xd2511f534a0c7825 */ /* 0x000fe200078e00ff */
[----:B------:R-:W-:Y:S02]  /*edd0*/  LOP3.LUT R15, R11, R223, R44, 0x96, !PT ;  /* 0x000000df0b0f7212 */ /* 0x000fe400078e962c */
[----:B------:R-:W-:Y:S01]  /*ede0*/  LOP3.LUT R25, R10, 0xffff, RZ, 0xc0, !PT ;  /* 0x0000ffff0a197812 */ /* 0x000fe200078ec0ff */
[----:B------:R-:W2:Y:S01]  /*edf0*/  LDSM.16.MT88.4 R44, [R188+0x4400] ;  /* 0x00440000bc2c783b */ /* 0x000ea20000004200 */
[--C-:B------:R-:W-:Y:S02]  /*ee00*/  HSET2.LE.AND R0, R0, R166.reuse, PT ;  /* 0x000000a600007233 */ /* 0x100fe40003803000 */
[----:B------:R-:W-:Y:S02]  /*ee10*/  HSET2.LE.AND R11, R16, R166, PT ;  /* 0x000000a6100b7233 */ /* 0x000fe40003803000 */
[----:B------:R-:W-:-:S02]  /*ee20*/  PRMT R17, R14, 0x5410, R17 ;  /* 0x000054100e117816 */ /* 0x000fc40000000011 */
[----:B------:R-:W-:Y:S02]  /*ee30*/  HSET2.LE.AND R14, R18, R166, PT ;  /* 0x000000a6120e7233 */ /* 0x000fe40003803000 */
[----:B------:R-:W-:Y:S02]  /*ee40*/  LOP3.LUT R24, R13, R223, R26, 0x96, !PT ;  /* 0x000000df0d187212 */ /* 0x000fe400078e961a */
[----:B------:R-:W-:Y:S02]  /*ee50*/  LOP3.LUT R18, R158, R0, RZ, 0xc0, !PT ;  /* 0x000000009e127212 */ /* 0x000fe400078ec0ff */
[----:B------:R-:W-:Y:S02]  /*ee60*/  LOP3.LUT R48, R10, 0xff, RZ, 0xc0, !PT ;  /* 0x000000ff0a307812 */ /* 0x000fe400078ec0ff */
[--C-:B------:R-:W-:Y:S02]  /*ee70*/  SHF.R.U32.HI R26, RZ, 0x10, R10.reuse ;  /* 0x00000010ff1a7819 */ /* 0x100fe4000001160a */
[----:B------:R-:W-:-:S02]  /*ee80*/  SHF.R.U32.HI R27, RZ, 0x18, R10 ;  /* 0x00000018ff1b7819 */ /* 0x000fc4000001160a */
[----:B------:R-:W-:Y:S02]  /*ee90*/  LOP3.LUT R19, R157, R11, RZ, 0xc0, !PT ;  /* 0x0000000b9d137212 */ /* 0x000fe400078ec0ff */
[----:B------:R-:W-:Y:S02]  /*eea0*/  LOP3.LUT R0, R20, 0xffff, RZ, 0xc0, !PT ;  /* 0x0000ffff14007812 */ /* 0x000fe400078ec0ff */
[----:B------:R-:W-:Y:S02]  /*eeb0*/  SHF.R.U32.HI R11, RZ, 0x8, R77 ;  /* 0x00000008ff0b7819 */ /* 0x000fe4000001164d */
[----:B------:R-:W-:Y:S02]  /*eec0*/  SHF.R.U32.HI R10, RZ, 0x10, R20 ;  /* 0x00000010ff0a7819 */ /* 0x000fe40000011614 */
[----:B------:R-:W-:Y:S02]  /*eed0*/  LOP3.LUT R16, R160, R14, RZ, 0xc0, !PT ;  /* 0x0000000ea0107212 */ /* 0x000fe400078ec0ff */
[----:B------:R-:W-:-:S02]  /*eee0*/  LOP3.LUT R14, R80, 0xff, RZ, 0xc0, !PT ;  /* 0x000000ff500e7812 */ /* 0x000fc400078ec0ff */
[----:B------:R-:W-:Y:S02]  /*eef0*/  SHF.R.U32.HI R22, RZ, 0x8, R0 ;  /* 0x00000008ff167819 */ /* 0x000fe40000011600 */
[----:B------:R-:W-:Y:S02]  /*ef00*/  SHF.R.U32.HI R21, RZ, 0x18, R20 ;  /* 0x00000018ff157819 */ /* 0x000fe40000011614 */
[----:B------:R-:W-:Y:S02]  /*ef10*/  LOP3.LUT R10, R10, 0xff, RZ, 0xc0, !PT ;  /* 0x000000ff0a0a7812 */ /* 0x000fe400078ec0ff */
[----:B------:R-:W-:Y:S02]  /*ef20*/  PRMT R0, R84, 0x5410, R11 ;  /* 0x0000541054007816 */ /* 0x000fe4000000000b */
[----:B------:R-:W-:Y:S02]  /*ef30*/  HSET2.LE.AND R17, R17, R166, PT ;  /* 0x000000a611117233 */ /* 0x000fe40003803000 */
[----:B------:R-:W-:-:S02]  /*ef40*/  LOP3.LUT R23, R20, 0xff, RZ, 0xc0, !PT ;  /* 0x000000ff14177812 */ /* 0x000fc400078ec0ff */
[----:B------:R-:W-:Y:S02]  /*ef50*/  PRMT R11, R14, 0x5410, R83 ;  /* 0x000054100e0b7816 */ /* 0x000fe40000000053 */
[----:B------:R-:W-:Y:S02]  /*ef60*/  PRMT R14, R10, 0x5410, R21 ;  /* 0x000054100a0e7816 */ /* 0x000fe40000000015 */
[--C-:B------:R-:W-:Y:S02]  /*ef70*/  HSET2.LE.AND R0, R0, R166.reuse, PT ;  /* 0x000000a600007233 */ /* 0x100fe40003803000 */
[----:B------:R-:W-:Y:S02]  /*ef80*/  PRMT R20, R23, 0x5410, R22 ;  /* 0x0000541017147816 */ /* 0x000fe40000000016 */
[----:B------:R-:W-:Y:S02]  /*ef90*/  LOP3.LUT R17, R159, R17, RZ, 0xc0, !PT ;  /* 0x000000119f117212 */ /* 0x000fe400078ec0ff */
[----:B------:R-:W-:-:S02]  /*efa0*/  HSET2.LE.AND R10, R11, R166, PT ;  /* 0x000000a60b0a7233 */ /* 0x000fc40003803000 */
[--C-:B------:R-:W-:Y:S02]  /*efb0*/  HSET2.LE.AND R14, R14, R166.reuse, PT ;  /* 0x000000a60e0e7233 */ /* 0x100fe40003803000 */
[----:B------:R-:W-:Y:S02]  /*efc0*/  LOP3.LUT R22, R70, R0, RZ, 0xc0, !PT ;  /* 0x0000000046167212 */ /* 0x000fe400078ec0ff */
[----:B------:R-:W-:Y:S02]  /*efd0*/  HSET2.LE.AND R11, R20, R166, PT ;  /* 0x000000a6140b7233 */ /* 0x000fe40003803000 */
[----:B------:R-:W-:Y:S02]  /*efe0*/  LOP3.LUT R0, R15, 0xffff, RZ, 0xc0, !PT ;  /* 0x0000ffff0f007812 */ /* 0x000fe400078ec0ff */
[----:B------:R-:W-:Y:S01]  /*eff0*/  LOP3.LUT R23, R69, R10, RZ, 0xc0, !PT ;  /* 0x0000000a45177212 */ /* 0x000fe200078ec0ff */
[----:B------:R-:W-:Y:S01]  /*f000*/  HMMA.16816.F32.BF16 R64, R16, R28, RZ ;  /* 0x0000001c1040723c */ /* 0x000fe200000418ff */
[----:B------:R-:W-:-:S02]  /*f010*/  SHF.R.U32.HI R25, RZ, 0x8, R25 ;  /* 0x00000008ff197819 */ /* 0x000fc40000011619 */
[----:B------:R-:W-:Y:S02]  /*f020*/  SHF.R.U32.HI R10, RZ, 0x10, R15 ;  /* 0x00000010ff0a7819 */ /* 0x000fe4000001160f */
[----:B------:R-:W-:Y:S01]  /*f030*/  LOP3.LUT R21, R189, R14, RZ, 0xc0, !PT ;  /* 0x0000000ebd157212 */ /* 0x000fe200078ec0ff */
[----:B------:R-:W-:Y:S01]  /*f040*/  HMMA.16816.F32.BF16 R52, R16, R32, RZ ;  /* 0x000000201034723c */ /* 0x000fe200000418ff */
[----:B------:R-:W-:Y:S02]  /*f050*/  SHF.R.U32.HI R14, RZ, 0x8, R0 ;  /* 0x00000008ff0e7819 */ /* 0x000fe40000011600 */
[----:B------:R-:W-:-:S03]  /*f060*/  LOP3.LUT R20, R71, R11, RZ, 0xc0, !PT ;  /* 0x0000000b47147212 */ /* 0x000fc600078ec0ff */
[----:B------:R-:W-:Y:S01]  /*f070*/  HMMA.16816.F32.BF16 R60, R16, R30, RZ ;  /* 0x0000001e103c723c */ /* 0x000fe200000418ff */
[----:B------:R-:W-:Y:S02]  /*f080*/  LOP3.LUT R26, R26, 0xff, RZ, 0xc0, !PT ;  /* 0x000000ff1a1a7812 */ /* 0x000fe400078ec0ff */
[----:B------:R-:W-:-:S03]  /*f090*/  SHF.R.U32.HI R11, RZ, 0x18, R15 ;  /* 0x00000018ff0b7819 */ /* 0x000fc6000001160f */
[----:B------:R-:W-:Y:S01]  /*f0a0*/  HMMA.16816.F32.BF16 R56, R16, R34, RZ ;  /* 0x000000221038723c */ /* 0x000fe200000418ff */
[----:B------:R-:W-:Y:S02]  /*f0b0*/  LOP3.LUT R10, R10, 0xff, RZ, 0xc0, !PT ;  /* 0x000000ff0a0a7812 */ /* 0x000fe400078ec0ff */
[----:B------:R-:W-:-:S04]  /*f0c0*/  PRMT R0, R48, 0x5410, R25 ;  /* 0x0000541030007816 */ /* 0x000fc80000000019 */
[----:B------:R-:W-:Y:S02]  /*f0d0*/  LOP3.LUT R16, R15, 0xff, RZ, 0xc0, !PT ;  /* 0x000000ff0f107812 */ /* 0x000fe400078ec0ff */
[----:B------:R-:W-:Y:S02]  /*f0e0*/  PRMT R17, R26, 0x5410, R27 ;  /* 0x000054101a117816 */ /* 0x000fe4000000001b */
[----:B------:R-:W-:Y:S02]  /*f0f0*/  PRMT R15, R16, 0x5410, R14 ;  /* 0x00005410100f7816 */ /* 0x000fe4000000000e */
[----:B------:R-:W-:Y:S02]  /*f100*/  PRMT R14, R10, 0x5410, R11 ;  /* 0x000054100a0e7816 */ /* 0x000fe4000000000b */
[--C-:B------:R-:W-:Y:S02]  /*f110*/  HSET2.LE.AND R0, R0, R166.reuse, PT ;  /* 0x000000a600007233 */ /* 0x100fe40003803000 */
[----:B------:R-:W-:-:S02]  /*f120*/  HSET2.LE.AND R11, R15, R166, PT ;  /* 0x000000a60f0b7233 */ /* 0x000fc40003803000 */
[C---:B------:R-:W-:Y:S02]  /*f130*/  LOP3.LUT R16, R12.reuse, 0xffff, RZ, 0xc0, !PT ;  /* 0x0000ffff0c107812 */ /* 0x040fe400078ec0ff */
[--C-:B------:R-:W-:Y:S02]  /*f140*/  HSET2.LE.AND R10, R17, R166.reuse, PT ;  /* 0x000000a6110a7233 */ /* 0x100fe40003803000 */
[----:B------:R-:W-:Y:S02]  /*f150*/  HSET2.LE.AND R13, R14, R166, PT ;  /* 0x000000a60e0d7233 */ /* 0x000fe40003803000 */
[----:B------:R-:W-:Y:S02]  /*f160*/  SHF.R.U32.HI R18, RZ, 0x10, R12 ;  /* 0x00000010ff127819 */ /* 0x000fe4000001160c */
[----:B------:R-:W-:Y:S02]  /*f170*/  LOP3.LUT R14, R161, R0, RZ, 0xc0, !PT ;  /* 0x00000000a10e7212 */ /* 0x000fe400078ec0ff */
[----:B------:R-:W-:-:S02]  /*f180*/  LOP3.LUT R26, R12, 0xff, RZ, 0xc0, !PT ;  /* 0x000000ff0c1a7812 */ /* 0x000fc400078ec0ff */
[----:B------:R-:W-:Y:S02]  /*f190*/  SHF.R.U32.HI R25, RZ, 0x18, R12 ;  /* 0x00000018ff197819 */ /* 0x000fe4000001160c */
[----:B------:R-:W-:Y:S02]  /*f1a0*/  LOP3.LUT R0, R24, 0xffff, RZ, 0xc0, !PT ;  /* 0x0000ffff18007812 */ /* 0x000fe400078ec0ff */
[----:B------:R-:W-:Y:S02]  /*f1b0*/  LOP3.LUT R12, R164, R11, RZ, 0xc0, !PT ;  /* 0x0000000ba40c7212 */ /* 0x000fe400078ec0ff */
[----:B------:R-:W-:Y:S02]  /*f1c0*/  LOP3.LUT R15, R162, R10, RZ, 0xc0, !PT ;  /* 0x0000000aa20f7212 */ /* 0x000fe400078ec0ff */
[----:B------:R-:W-:Y:S02]  /*f1d0*/  SHF.R.U32.HI R11, RZ, 0x8, R16 ;  /* 0x00000008ff0b7819 */ /* 0x000fe40000011610 */
[----:B------:R-:W-:-:S02]  /*f1e0*/  LOP3.LUT R16, R18, 0xff, RZ, 0xc0, !PT ;  /* 0x000000ff12107812 */ /* 0x000fc400078ec0ff */
[----:B------:R-:W-:Y:S02]  /*f1f0*/  SHF.R.U32.HI R10, RZ, 0x10, R24 ;  /* 0x00000010ff0a7819 */ /* 0x000fe40000011618 */
[----:B------:R-:W-:Y:S02]  /*f200*/  LOP3.LUT R19, R24, 0xff, RZ, 0xc0, !PT ;  /* 0x000000ff18137812 */ /* 0x000fe400078ec0ff */
[----:B------:R-:W-:Y:S02]  /*f210*/  SHF.R.U32.HI R18, RZ, 0x8, R0 ;  /* 0x00000008ff127819 */ /* 0x000fe40000011600 */
[----:B------:R-:W-:Y:S02]  /*f220*/  PRMT R0, R26, 0x5410, R11 ;  /* 0x000054101a007816 */ /* 0x000fe4000000000b */
[----:B------:R-:W-:Y:S02]  /*f230*/  SHF.R.U32.HI R17, RZ, 0x18, R24 ;  /* 0x00000018ff117819 */ /* 0x000fe40000011618 */
[----:B------:R-:W-:-:S02]  /*f240*/  LOP3.LUT R10, R10, 0xff, RZ, 0xc0, !PT ;  /* 0x000000ff0a0a7812 */ /* 0x000fc400078ec0ff */
[----:B------:R-:W-:Y:S02]  /*f250*/  PRMT R11, R16, 0x5410, R25 ;  /* 0x00005410100b7816 */ /* 0x000fe40000000019 */
[----:B------:R-:W-:Y:S01]  /*f260*/  PRMT R16, R19, 0x5410, R18 ;  /* 0x0000541013107816 */ /* 0x000fe20000000012 */
[----:B------:R-:W-:Y:S01]  /*f270*/  IMAD.MOV.U32 R126, RZ, RZ, R86 ;  /* 0x000000ffff7e7224 */ /* 0x000fe200078e0056 */
[----:B------:R-:W-:Y:S01]  /*f280*/  PRMT R17, R10, 0x5410, R17 ;  /* 0x000054100a117816 */ /* 0x000fe20000000011 */
[----:B------:R-:W-:Y:S01]  /*f290*/  IMAD.MOV.U32 R97, RZ, RZ, R85 ;  /* 0x000000ffff617224 */ /* 0x000fe200078e0055 */
[--C-:B------:R-:W-:Y:S01]  /*f2a0*/  HSET2.LE.AND R10, R11, R166.reuse, PT ;  /* 0x000000a60b0a7233 */ /* 0x100fe20003803000 */
[----:B------:R-:W-:Y:S01]  /*f2b0*/  IMAD.MOV.U32 R96, RZ, RZ, R72 ;  /* 0x000000ffff607224 */ /* 0x000fe200078e0048 */
[----:B------:R-:W-:Y:S01]  /*f2c0*/  LOP3.LUT R13, R163, R13, RZ, 0xc0, !PT ;  /* 0x0000000da30d7212 */ /* 0x000fe200078ec0ff */
[----:B------:R-:W-:Y:S01]  /*f2d0*/  HMMA.16816.F32.BF16 R68, R20, R28, RZ ;  /* 0x0000001c1444723c */ /* 0x000fe200000418ff */
[--C-:B------:R-:W-:Y:S01]  /*f2e0*/  HSET2.LE.AND R11, R16, R166.reuse, PT ;  /* 0x000000a6100b7233 */ /* 0x100fe20003803000 */
[----:B------:R-:W3:Y:S01]  /*f2f0*/  LDSM.16.MT88.4 R24, [R171+0x4800] ;  /* 0x00480000ab18783b */ /* 0x000ee20000004200 */
[----:B------:R-:W-:-:S02]  /*f300*/  HSET2.LE.AND R0, R0, R166, PT ;  /* 0x000000a600007233 */ /* 0x000fc40003803000 */
[----:B------:R-:W-:Y:S01]  /*f310*/  LOP3.LUT R19, R170, R10, RZ, 0xc0, !PT ;  /* 0x0000000aaa137212 */ /* 0x000fe200078ec0ff */
[----:B------:R-:W-:Y:S01]  /*f320*/  HMMA.16816.F32.BF16 R48, R20, R32, RZ ;  /* 0x000000201430723c */ /* 0x000fe200000418ff */
[----:B------:R-:W-:Y:S01]  /*f330*/  LOP3.LUT R16, R116, R11, RZ, 0xc0, !PT ;  /* 0x0000000b74107212 */ /* 0x000fe200078ec0ff */
[----:B------:R-:W-:Y:S01]  /*f340*/  IMAD.WIDE.U32 R10, R76, -0x326172a9, RZ ;  /* 0xcd9e8d574c0a7825 */ /* 0x000fe200078e00ff */
[----:B------:R-:W-:Y:S01]  /*f350*/  LOP3.LUT R18, R126, R0, RZ, 0xc0, !PT ;  /* 0x000000007e127212 */ /* 0x000fe200078ec0ff */
[----:B------:R-:W-:Y:S02]  /*f360*/  LDSM.16.MT88.4 R160, [R171+0x5c00] ;  /* 0x005c0000aba0783b */ /* 0x000fe40000004200 */
[----:B-1----:R-:W-:Y:S01]  /*f370*/  HMMA.16816.F32.BF16 R84, R12, R40, R64 ;  /* 0x000000280c54723c */ /* 0x002fe20000041840 */
[----:B------:R-:W-:-:S05]  /*f380*/  LOP3.LUT R0, R10, 0xffff, RZ, 0xc0, !PT ;  /* 0x0000ffff0a007812 */ /* 0x000fca00078ec0ff */
[C---:B--2---:R-:W-:Y:S06]  /*f390*/  HMMA.16816.F32.BF16 R64, R12.reuse, R44, R52 ;  /* 0x0000002c0c40723c */ /* 0x044fec0000041834 */
[----:B------:R-:W-:Y:S01]  /*f3a0*/  HMMA.16816.F32.BF16 R60, R12, R42, R60 ;  /* 0x0000002a0c3c723c */ /* 0x000fe2000004183c */
[----:B------:R-:W-:-:S05]  /*f3b0*/  IMAD.WIDE.U32 R54, R89, -0x2daee0ad, RZ ;  /* 0xd2511f5359367825 */ /* 0x000fca00078e00ff */
[----:B------:R-:W-:Y:S06]  /*f3c0*/  HMMA.16816.F32.BF16 R56, R12, R46, R56 ;  /* 0x0000002e0c38723c */ /* 0x000fec0000041838 */
[C---:B------:R-:W-:Y:S01]  /*f3d0*/  HMMA.16816.F32.BF16 R72, R20.reuse, R34, RZ ;  /* 0x000000221448723c */ /* 0x040fe200000418ff */
[----:B------:R-:W-:Y:S01]  /*f3e0*/  IMAD.WIDE.U32 R12, R88, -0x326172a9, RZ ;  /* 0xcd9e8d57580c7825 */ /* 0x000fe200078e00ff */
[----:B------:R-:W1:Y:S03]  /*f3f0*/  LDSM.16.MT88.4 R32, [R188+0x4800] ;  /* 0x00480000bc20783b */ /* 0x000e660000004200 */
[----:B------:R-:W-:Y:S01]  /*f400*/  IMAD.WIDE.U32 R14, R90, -0x2daee0ad, RZ ;  /* 0xd2511f535a0e7825 */ /* 0x000fe200078e00ff */
[----:B------:R-:W-:Y:S03]  /*f410*/  HMMA.16816.F32.BF16 R80, R20, R30, RZ ;  /* 0x0000001e1450723c */ /* 0x000fe600000418ff */
[----:B------:R-:W-:-:S04]  /*f420*/  IMAD.WIDE.U32 R100, R93, -0x326172a9, RZ ;  /* 0xcd9e8d575d647825 */ /* 0x000fc800078e00ff */
[----:B------:R-:W-:Y:S01]  /*f430*/  LOP3.LUT R30, R13, R218, R94, 0x96, !PT ;  /* 0x000000da0d1e7212 */ /* 0x000fe200078e965e */
[----:B------:R-:W-:Y:S01]  /*f440*/  IMAD.WIDE.U32 R20, R91, -0x326172a9, RZ ;  /* 0xcd9e8d575b147825 */ /* 0x000fe200078e00ff */
[----:B------:R-:W-:Y:S02]  /*f450*/  SHF.R.U32.HI R13, RZ, 0x8, R0 ;  /* 0x00000008ff0d7819 */ /* 0x000fe40000011600 */
[----:B------:R-:W-:Y:S02]  /*f460*/  LOP3.LUT R22, R15, R219, R144, 0x96, !PT ;  /* 0x000000db0f167212 */ /* 0x000fe400078e9690 */
[----:B------:R-:W-:Y:S02]  /*f470*/  LOP3.LUT R0, R11, R222, R12, 0x96, !PT ;  /* 0x000000de0b007212 */ /* 0x000fe400078e960c */
[----:B------:R-:W-:Y:S02]  /*f480*/  LOP3.LUT R15, R55, R217, R14, 0x96, !PT ;  /* 0x000000d9370f7212 */ /* 0x000fe400078e960e */
[----:B------:R-:W-:-:S02]  /*f490*/  LOP3.LUT R14, R10, 0xff, RZ, 0xc0, !PT ;  /* 0x000000ff0a0e7812 */ /* 0x000fc400078ec0ff */
[--C-:B------:R-:W-:Y:S02]  /*f4a0*/  SHF.R.U32.HI R12, RZ, 0x10, R10.reuse ;  /* 0x00000010ff0c7819 */ /* 0x100fe4000001160a */
[----:B------:R-:W-:Y:S02]  /*f4b0*/  SHF.R.U32.HI R28, RZ, 0x18, R10 ;  /* 0x00000018ff1c7819 */ /* 0x000fe4000001160a */
[----:B------:R-:W-:Y:S02]  /*f4c0*/  LOP3.LUT R10, R0, 0xffff, RZ, 0xc0, !PT ;  /* 0x0000ffff000a7812 */ /* 0x000fe400078ec0ff */
[----:B------:R-:W-:Y:S02]  /*f4d0*/  SHF.R.U32.HI R11, RZ, 0x10, R0 ;  /* 0x00000010ff0b7819 */ /* 0x000fe40000011600 */
[----:B------:R-:W-:Y:S02]  /*f4e0*/  HSET2.LE.AND R17, R17, R166, PT ;  /* 0x000000a611117233 */ /* 0x000fe40003803000 */
[----:B------:R-:W-:-:S02]  /*f4f0*/  LOP3.LUT R31, R101, R220, R20, 0x96, !PT ;  /* 0x000000dc651f7212 */ /* 0x000fc400078e9614 */
[----:B------:R-:W-:Y:S02]  /*f500*/  LOP3.LUT R52, R21, R211, R118, 0x96, !PT ;  /* 0x000000d315347212 */ /* 0x000fe400078e9676 */
[----:B------:R-:W-:Y:S02]  /*f510*/  PRMT R20, R14, 0x5410, R13 ;  /* 0x000054100e147816 */ /* 0x000fe4000000000d */
[----:B------:R-:W-:Y:S02]  /*f520*/  LOP3.LUT R14, R0, 0xff, RZ, 0xc0, !PT ;  /* 0x000000ff000e7812 */ /* 0x000fe400078ec0ff */
[----:B------:R-:W-:Y:S02]  /*f530*/  SHF.R.U32.HI R13, RZ, 0x18, R0 ;  /* 0x00000018ff0d7819 */ /* 0x000fe40000011600 */
[----:B------:R-:W-:Y:S01]  /*f540*/  LOP3.LUT R21, R12, 0xff, RZ, 0xc0, !PT ;  /* 0x000000ff0c157812 */ /* 0x000fe200078ec0ff */
[----:B------:R-:W-:Y:S01]  /*f550*/  IMAD.WIDE.U32 R22, R22, -0x326172a9, RZ ;  /* 0xcd9e8d5716167825 */ /* 0x000fe200078e00ff */
[----:B------:R-:W-:-:S02]  /*f560*/  SHF.R.U32.HI R12, RZ, 0x8, R10 ;  /* 0x00000008ff0c7819 */ /* 0x000fc4000001160a */
[----:B------:R-:W-:Y:S01]  /*f570*/  LOP3.LUT R0, R11, 0xff, RZ, 0xc0, !PT ;  /* 0x000000ff0b007812 */ /* 0x000fe200078ec0ff */
[----:B------:R-:W-:Y:S01]  /*f580*/  IMAD.WIDE.U32 R10, R15, -0x326172a9, RZ ;  /* 0xcd9e8d570f0a7825 */ /* 0x000fe200078e00ff */
[----:B------:R-:W-:Y:S02]  /*f590*/  LOP3.LUT R17, R92, R17, RZ, 0xc0, !PT ;  /* 0x000000115c117212 */ /* 0x000fe400078ec0ff */
[----:B------:R-:W-:Y:S02]  /*f5a0*/  PRMT R12, R14, 0x5410, R12 ;  /* 0x000054100e0c7816 */ /* 0x000fe4000000000c */
[----:B------:R-:W-:Y:S02]  /*f5b0*/  PRMT R13, R0, 0x5410, R13 ;  /* 0x00005410000d7816 */ /* 0x000fe4000000000d */
[----:B------:R-:W-:Y:S02]  /*f5c0*/  LOP3.LUT R0, R11, R222, R22, 0x96, !PT ;  /* 0x000000de0b007212 */ /* 0x000fe400078e9616 */
[----:B------:R-:W-:Y:S01]  /*f5d0*/  PRMT R15, R21, 0x5410, R28 ;  /* 0x00005410150f7816 */ /* 0x000fe2000000001c */
[----:B------:R-:W-:Y:S01]  /*f5e0*/  HMMA.16816.F32.BF16 R68, R16, R40, R68 ;  /* 0x000000281044723c */ /* 0x000fe20000041844 */
[----:B------:R-:W-:-:S02]  /*f5f0*/  LOP3.LUT R21, R10, 0xffff, RZ, 0xc0, !PT ;  /* 0x0000ffff0a157812 */ /* 0x000fc400078ec0ff */
[----:B------:R-:W-:Y:S02]  /*f600*/  LOP3.LUT R29, R10, 0xff, RZ, 0xc0, !PT ;  /* 0x000000ff0a1d7812 */ /* 0x000fe400078ec0ff */
[--C-:B------:R-:W-:Y:S01]  /*f610*/  SHF.R.U32.HI R22, RZ, 0x10, R10.reuse ;  /* 0x00000010ff167819 */ /* 0x100fe2000001160a */
[C---:B------:R-:W-:Y:S01]  /*f620*/  HMMA.16816.F32.BF16 R88, R16.reuse, R44, R48 ;  /* 0x0000002c1058723c */ /* 0x040fe20000041830 */
[--C-:B------:R-:W-:Y:S02]  /*f630*/  HSET2.LE.AND R11, R12, R166.reuse, PT ;  /* 0x000000a60c0b7233 */ /* 0x100fe40003803000 */
[----:B------:R-:W-:Y:S02]  /*f640*/  SHF.R.U32.HI R28, RZ, 0x18, R10 ;  /* 0x00000018ff1c7819 */ /* 0x000fe4000001160a */
[----:B------:R-:W-:Y:S01]  /*f650*/  LOP3.LUT R10, R0, 0xffff, RZ, 0xc0, !PT ;  /* 0x0000ffff000a7812 */ /* 0x000fe200078ec0ff */
[----:B------:R-:W-:Y:S01]  /*f660*/  HMMA.16816.F32.BF16 R40, R16, R42, R80 ;  /* 0x0000002a1028723c */ /* 0x000fe20000041850 */
[----:B------:R-:W-:-:S02]  /*f670*/  HSET2.LE.AND R13, R13, R166, PT ;  /* 0x000000a60d0d7233 */ /* 0x000fc40003803000 */
[----:B------:R-:W-:-:S03]  /*f680*/  HSET2.LE.AND R14, R20, R166, PT ;  /* 0x000000a6140e7233 */ /* 0x000fc60003803000 */
[----:B------:R-:W-:Y:S01]  /*f690*/  HMMA.16816.F32.BF16 R48, R16, R46, R72 ;  /* 0x0000002e1030723c */ /* 0x000fe20000041848 */
[----:B------:R-:W-:Y:S02]  /*f6a0*/  HSET2.LE.AND R15, R15, R166, PT ;  /* 0x000000a60f0f7233 */ /* 0x000fe40003803000 */
[----:B------:R-:W-:-:S04]  /*f6b0*/  LOP3.LUT R12, R174, R11, RZ, 0xc0, !PT ;  /* 0x0000000bae0c7212 */ /* 0x000fc800078ec0ff */
[----:B------:R-:W-:Y:S02]  /*f6c0*/  SHF.R.U32.HI R16, RZ, 0x10, R0 ;  /* 0x00000010ff107819 */ /* 0x000fe40000011600 */
[----:B------:R-:W-:Y:S02]  /*f6d0*/  SHF.R.U32.HI R19, RZ, 0x8, R21 ;  /* 0x00000008ff137819 */ /* 0x000fe40000011615 */
[----:B------:R-:W-:Y:S02]  /*f6e0*/  LOP3.LUT R18, R0, 0xff, RZ, 0xc0, !PT ;  /* 0x000000ff00127812 */ /* 0x000fe400078ec0ff */
[----:B------:R-:W-:Y:S02]  /*f6f0*/  SHF.R.U32.HI R17, RZ, 0x8, R10 ;  /* 0x00000008ff117819 */ /* 0x000fe4000001160a */
[----:B------:R-:W-:Y:S02]  /*f700*/  LOP3.LUT R20, R22, 0xff, RZ, 0xc0, !PT ;  /* 0x000000ff16147812 */ /* 0x000fe400078ec0ff */
[----:B------:R-:W-:-:S02]  /*f710*/  SHF.R.U32.HI R11, RZ, 0x18, R0 ;  /* 0x00000018ff0b7819 */ /* 0x000fc40000011600 */
[----:B------:R-:W-:Y:S02]  /*f720*/  LOP3.LUT R10, R16, 0xff, RZ, 0xc0, !PT ;  /* 0x000000ff100a7812 */ /* 0x000fe400078ec0ff */
[----:B------:R-:W-:Y:S02]  /*f730*/  LOP3.LUT R13, R173, R13, RZ, 0xc0, !PT ;  /* 0x0000000dad0d7212 */ /* 0x000fe400078ec0ff */
[----:B------:R-:W-:Y:S02]  /*f740*/  LOP3.LUT R14, R167, R14, RZ, 0xc0, !PT ;  /* 0x0000000ea70e7212 */ /* 0x000fe400078ec0ff */
[----:B------:R-:W-:Y:S02]  /*f750*/  LOP3.LUT R15, R165, R15, RZ, 0xc0, !PT ;  /* 0x0000000fa50f7212 */ /* 0x000fe400078ec0ff */
[----:B------:R-:W-:Y:S02]  /*f760*/  PRMT R16, R29, 0x5410, R19 ;  /* 0x000054101d107816 */ /* 0x000fe40000000013 */
[----:B------:R-:W-:-:S02]  /*f770*/  PRMT R0, R18, 0x5410, R17 ;  /* 0x0000541012007816 */ /* 0x000fc40000000011 */
[----:B------:R-:W-:Y:S02]  /*f780*/  PRMT R19, R20, 0x5410, R28 ;  /* 0x0000541014137816 */ /* 0x000fe4000000001c */
[----:B------:R-:W-:Y:S01]  /*f790*/  PRMT R17, R10, 0x5410, R11 ;  /* 0x000054100a117816 */ /* 0x000fe2000000000b */
[C---:B---3--:R-:W-:Y:S01]  /*f7a0*/  HMMA.16816.F32.BF16 R80, R12.reuse, R24, R84 ;  /* 0x000000180c50723c */ /* 0x048fe20000041854 */
[--C-:B------:R-:W-:Y:S02]  /*f7b0*/  HSET2.LE.AND R0, R0, R166.reuse, PT ;  /* 0x000000a600007233 */ /* 0x100fe40003803000 */
[--C-:B------:R-:W-:Y:S02]  /*f7c0*/  HSET2.LE.AND R10, R16, R166.reuse, PT ;  /* 0x000000a6100a7233 */ /* 0x100fe40003803000 */
[--C-:B------:R-:W-:Y:S02]  /*f7d0*/  HSET2.LE.AND R11, R19, R166.reuse, PT ;  /* 0x000000a6130b7233 */ /* 0x100fe40003803000 */
[----:B------:R-:W-:Y:S01]  /*f7e0*/  HSET2.LE.AND R17, R17, R166, PT ;  /* 0x000000a611117233 */ /* 0x000fe20003803000 */
[----:B-1----:R-:W-:Y:S01]  /*f7f0*/  HMMA.16816.F32.BF16 R84, R12, R32, R64 ;  /* 0x000000200c54723c */ /* 0x002fe20000041840 */
[----:B------:R-:W-:Y:S01]  /*f800*/  IMAD.WIDE.U32 R94, R31, -0x2daee0ad, RZ ;  /* 0xd2511f531f5e7825 */ /* 0x000fe200078e00ff */
[----:B------:R-:W-:-:S04]  /*f810*/  LOP3.LUT R16, R96, R0, RZ, 0xc0, !PT ;  /* 0x0000000060107212 */ /* 0x000fc800078ec0ff */
[----:B------:R-:W-:Y:S01]  /*f820*/  HMMA.16816.F32.BF16 R44, R12, R26, R60 ;  /* 0x0000001a0c2c723c */ /* 0x000fe2000004183c */
[----:B------:R-:W-:Y:S02]  /*f830*/  LOP3.LUT R18, R97, R10, RZ, 0xc0, !PT ;  /* 0x0000000a61127212 */ /* 0x000fe400078ec0ff */
[----:B------:R-:W-:-:S03]  /*f840*/  LOP3.LUT R19, R152, R11, RZ, 0xc0, !PT ;  /* 0x0000000b98137212 */ /* 0x000fc600078ec0ff */
[----:B------:R-:W-:Y:S01]  /*f850*/  HMMA.16816.F32.BF16 R56, R12, R34, R56 ;  /* 0x000000220c38723c */ /* 0x000fe20000041838 */
[----:B------:R-:W-:Y:S01]  /*f860*/  LOP3.LUT R17, R156, R17, RZ, 0xc0, !PT ;  /* 0x000000119c117212 */ /* 0x000fe200078ec0ff */
[----:B------:R-:W-:Y:S02]  /*f870*/  IMAD.WIDE.U32 R10, R30, -0x2daee0ad, RZ ;  /* 0xd2511f531e0a7825 */ /* 0x000fe400078e00ff */
[----:B------:R-:W1:Y:S03]  /*f880*/  LDSM.16.MT88.4 R28, [R171+0x4c00] ;  /* 0x004c0000ab1c783b */ /* 0x000e660000004200 */
[----:B------:R-:W-:-:S04]  /*f890*/  IMAD.WIDE.U32 R12, R52, -0x2daee0ad, RZ ;  /* 0xd2511f53340c7825 */ /* 0x000fc800078e00ff */
[----:B------:R-:W-:Y:S01]  /*f8a0*/  IMAD.WIDE.U32 R20, R135, -0x326172a9, RZ ;  /* 0xcd9e8d5787147825 */ /* 0x000fe200078e00ff */
[----:B------:R-:W-:-:S03]  /*f8b0*/  LOP3.LUT R64, R95, R217, R12, 0x96, !PT ;  /* 0x000000d95f407212 */ /* 0x000fc600078e960c */
[----:B------:R-:W-:Y:S01]  /*f8c0*/  IMAD.WIDE.U32 R96, R138, -0x326172a9, RZ ;  /* 0xcd9e8d578a607825 */ /* 0x000fe200078e00ff */
[----:B------:R-:W-:Y:S01]  /*f8d0*/  LOP3.LUT R12, R23, R218, R140, 0x96, !PT ;  /* 0x000000da170c7212 */ /* 0x000fe200078e968c */
[----:B------:R-:W-:Y:S01]  /*f8e0*/  HMMA.16816.F32.BF16 R72, R16, R26, R40 ;  /* 0x0000001a1048723c */ /* 0x000fe20000041828 */
[----:B------:R-:W-:Y:S01]  /*f8f0*/  LOP3.LUT R0, R11, R223, R136, 0x96, !PT ;  /* 0x000000df0b007212 */ /* 0x000fe200078e9688 */
[----:B------:R-:W2:Y:S01]  /*f900*/  LDSM.16.MT88.4 R40, [R188+0x4c00] ;  /* 0x004c0000bc28783b */ /* 0x000ea20000004200 */
[----:B------:R-:W-:Y:S02]  /*f910*/  LOP3.LUT R65, R97, R220, R20, 0x96, !PT ;  /* 0x000000dc61417212 */ /* 0x000fe400078e9614 */
[----:B------:R-:W-:Y:S02]  /*f920*/  LOP3.LUT R67, R13, R219, R146, 0x96, !PT ;  /* 0x000000db0d437212 */ /* 0x000fe400078e9692 */
[C---:B------:R-:W-:Y:S02]  /*f930*/  LOP3.LUT R14, R10.reuse, 0xffff, RZ, 0xc0, !PT ;  /* 0x0000ffff0a0e7812 */ /* 0x040fe400078ec0ff */
[----:B------:R-:W-:-:S02]  /*f940*/  LOP3.LUT R23, R10, 0xff, RZ, 0xc0, !PT ;  /* 0x000000ff0a177812 */ /* 0x000fc400078ec0ff */
[--C-:B------:R-:W-:Y:S02]  /*f950*/  SHF.R.U32.HI R13, RZ, 0x10, R10.reuse ;  /* 0x00000010ff0d7819 */ /* 0x100fe4000001160a */
[----:B------:R-:W-:Y:S01]  /*f960*/  SHF.R.U32.HI R20, RZ, 0x18, R10 ;  /* 0x00000018ff147819 */ /* 0x000fe2000001160a */
[----:B------:R-:W-:Y:S01]  /*f970*/  IMAD.WIDE.U32 R10, R12, -0x2daee0ad, RZ ;  /* 0xd2511f530c0a7825 */ /* 0x000fe200078e00ff */
[C---:B------:R-:W-:Y:S02]  /*f980*/  LOP3.LUT R12, R0.reuse, 0xffff, RZ, 0xc0, !PT ;  /* 0x0000ffff000c7812 */ /* 0x040fe400078ec0ff */
[----:B------:R-:W-:Y:S02]  /*f990*/  SHF.R.U32.HI R15, RZ, 0x10, R0 ;  /* 0x00000010ff0f7819 */ /* 0x000fe40000011600 */
[----:B------:R-:W-:Y:S02]  /*f9a0*/  LOP3.LUT R22, R0, 0xff, RZ, 0xc0, !PT ;  /* 0x000000ff00167812 */ /* 0x000fe400078ec0ff */
[----:B------:R-:W-:-:S02]  /*f9b0*/  SHF.R.U32.HI R12, RZ, 0x8, R12 ;  /* 0x00000008ff0c7819 */ /* 0x000fc4000001160c */
[----:B------:R-:W-:Y:S02]  /*f9c0*/  LOP3.LUT R66, R21, R211, R78, 0x96, !PT ;  /* 0x000000d315427212 */ /* 0x000fe400078e964e */
[----:B------:R-:W-:Y:S02]  /*f9d0*/  LOP3.LUT R13, R13, 0xff, RZ, 0xc0, !PT ;  /* 0x000000ff0d0d7812 */ /* 0x000fe400078ec0ff */
[----:B------:R-:W-:Y:S02]  /*f9e0*/  SHF.R.U32.HI R21, RZ, 0x18, R0 ;  /* 0x00000018ff157819 */ /* 0x000fe40000011600 */
[----:B------:R-:W-:Y:S02]  /*f9f0*/  LOP3.LUT R15, R15, 0xff, RZ, 0xc0, !PT ;  /* 0x000000ff0f0f7812 */ /* 0x000fe400078ec0ff */
[----:B------:R-:W-:Y:S02]  /*fa00*/  PRMT R12, R22, 0x5410, R12 ;  /* 0x00005410160c7816 */ /* 0x000fe4000000000c */
[----:B------:R-:W-:-:S02]  /*fa10*/  PRMT R20, R13, 0x5410, R20 ;  /* 0x000054100d147816 */ /* 0x000fc40000000014 */
[----:B------:R-:W-:Y:S02]  /*fa20*/  SHF.R.U32.HI R14, RZ, 0x8, R14 ;  /* 0x00000008ff0e7819 */ /* 0x000fe4000001160e */
[----:B------:R-:W-:Y:S02]  /*fa30*/  PRMT R13, R15, 0x5410, R21 ;  /* 0x000054100f0d7816 */ /* 0x000fe40000000015 */
[----:B------:R-:W-:Y:S02]  /*fa40*/  LOP3.LUT R0, R11, R223, R54, 0x96, !PT ;  /* 0x000000df0b007212 */ /* 0x000fe400078e9636 */
[----:B------:R-:W-:Y:S02]  /*fa50*/  LOP3.LUT R21, R10, 0xffff, RZ, 0xc0, !PT ;  /* 0x0000ffff0a157812 */ /* 0x000fe400078ec0ff */
[----:B------:R-:W-:Y:S01]  /*fa60*/  HSET2.LE.AND R11, R12, R166, PT ;  /* 0x000000a60c0b7233 */ /* 0x000fe20003803000 */
[----:B------:R-:W-:Y:S01]  /*fa70*/  HMMA.16816.F32.BF16 R60, R16, R24, R68 ;  /* 0x00000018103c723c */ /* 0x000fe20000041844 */
[----:B------:R-:W-:-:S02]  /*fa80*/  PRMT R14, R23, 0x5410, R14 ;  /* 0x00005410170e7816 */ /* 0x000fc4000000000e */
[--C-:B------:R-:W-:Y:S02]  /*fa90*/  SHF.R.U32.HI R22, RZ, 0x10, R10.reuse ;  /* 0x00000010ff167819 */ /* 0x100fe4000001160a */
[----:B------:R-:W-:Y:S02]  /*faa0*/  SHF.R.U32.HI R23, RZ, 0x18, R10 ;  /* 0x00000018ff177819 */ /* 0x000fe4000001160a */
[----:B------:R-:W-:Y:S02]  /*fab0*/  LOP3.LUT R24, R10, 0xff, RZ, 0xc0, !PT ;  /* 0x000000ff0a187812 */ /* 0x000fe400078ec0ff */
[----:B------:R-:W-:Y:S01]  /*fac0*/  LOP3.LUT R10, R0, 0xffff, RZ, 0xc0, !PT ;  /* 0x0000ffff000a7812 */ /* 0x000fe200078ec0ff */
[----:B------:R-:W-:Y:S01]  /*fad0*/  HMMA.16816.F32.BF16 R88, R16, R32, R88 ;  /* 0x000000201058723c */ /* 0x000fe20000041858 */
[----:B------:R-:W-:Y:S02]  /*fae0*/  LOP3.LUT R12, R178, R11, RZ, 0xc0, !PT ;  /* 0x0000000bb20c7212 */ /* 0x000fe400078ec0ff */
[----:B------:R-:W-:-:S02]  /*faf0*/  SHF.R.U32.HI R11, RZ, 0x10, R0 ;  /* 0x00000010ff0b7819 */ /* 0x000fc40000011600 */
[--C-:B------:R-:W-:Y:S01]  /*fb00*/  HSET2.LE.AND R15, R20, R166.reuse, PT ;  /* 0x000000a6140f7233 */ /* 0x100fe20003803000 */
[----:B------:R-:W-:Y:S01]  /*fb10*/  HMMA.16816.F32.BF16 R68, R16, R34, R48 ;  /* 0x000000221044723c */ /* 0x000fe20000041830 */
[----:B------:R-:W-:Y:S01]  /*fb20*/  LOP3.LUT R20, R0, 0xff, RZ, 0xc0, !PT ;  /* 0x000000ff00147812 */ /* 0x000fe200078ec0ff */
[----:B------:R-:W-:Y:S01]  /*fb30*/  IMAD.WIDE.U32 R76, R65, -0x2daee0ad, RZ ;  /* 0xd2511f53414c7825 */ /* 0x000fe200078e00ff */
[----:B------:R-:W-:Y:S01]  /*fb40*/  HSET2.LE.AND R13, R13, R166, PT ;  /* 0x000000a60d0d7233 */ /* 0x000fe20003803000 */
[----:B------:R-:W-:Y:S03]  /*fb50*/  LDSM.16.MT88.4 R32, [R188+0x5000] ;  /* 0x00500000bc20783b */ /* 0x000fe60000004200 */
[----:B------:R-:W-:Y:S02]  /*fb60*/  SHF.R.U32.HI R16, RZ, 0x8, R21 ;  /* 0x00000008ff107819 */ /* 0x000fe40000011615 */
[----:B------:R-:W-:-:S02]  /*fb70*/  LOP3.LUT R17, R22, 0xff, RZ, 0xc0, !PT ;  /* 0x000000ff16117812 */ /* 0x000fc400078ec0ff */
[----:B------:R-:W-:Y:S02]  /*fb80*/  SHF.R.U32.HI R19, RZ, 0x8, R10 ;  /* 0x00000008ff137819 */ /* 0x000fe4000001160a */
[----:B------:R-:W-:Y:S02]  /*fb90*/  SHF.R.U32.HI R18, RZ, 0x18, R0 ;  /* 0x00000018ff127819 */ /* 0x000fe40000011600 */
[----:B------:R-:W-:Y:S02]  /*fba0*/  LOP3.LUT R10, R11, 0xff, RZ, 0xc0, !PT ;  /* 0x000000ff0b0a7812 */ /* 0x000fe400078ec0ff */
[----:B------:R-:W-:Y:S02]  /*fbb0*/  PRMT R0, R24, 0x5410, R16 ;  /* 0x0000541018007816 */ /* 0x000fe40000000010 */
[----:B------:R-:W-:Y:S01]  /*fbc0*/  PRMT R11, R17, 0x5410, R23 ;  /* 0x00005410110b7816 */ /* 0x000fe20000000017 */
[----:B------:R-:W-:Y:S01]  /*fbd0*/  IMAD.WIDE.U32 R98, R145, -0x326172a9, RZ ;  /* 0xcd9e8d5791627825 */ /* 0x000fe200078e00ff */
[----:B------:R-:W-:Y:S01]  /*fbe0*/  HSET2.LE.AND R14, R14, R166, PT ;  /* 0x000000a60e0e7233 */ /* 0x000fe20003803000 */
[----:B------:R-:W3:Y:S01]  /*fbf0*/  LDSM.16.MT88.4 R24, [R171+0x5000] ;  /* 0x00500000ab18783b */ /* 0x000ee20000004200 */
[----:B------:R-:W-:-:S02]  /*fc00*/  PRMT R16, R20, 0x5410, R19 ;  /* 0x0000541014107816 */ /* 0x000fc40000000013 */
[----:B------:R-:W-:Y:S02]  /*fc10*/  PRMT R17, R10, 0x5410, R18 ;  /* 0x000054100a117816 */ /* 0x000fe40000000012 */
[--C-:B------:R-:W-:Y:S02]  /*fc20*/  HSET2.LE.AND R10, R11, R166.reuse, PT ;  /* 0x000000a60b0a7233 */ /* 0x100fe40003803000 */
[----:B------:R-:W-:Y:S02]  /*fc30*/  LOP3.LUT R13, R177, R13, RZ, 0xc0, !PT ;  /* 0x0000000db10d7212 */ /* 0x000fe400078ec0ff */
[----:B------:R-:W-:Y:S02]  /*fc40*/  LOP3.LUT R14, R175, R14, RZ, 0xc0, !PT ;  /* 0x0000000eaf0e7212 */ /* 0x000fe400078ec0ff */
[----:B------:R-:W-:Y:S02]  /*fc50*/  LOP3.LUT R15, R176, R15, RZ, 0xc0, !PT ;  /* 0x0000000fb00f7212 */ /* 0x000fe400078ec0ff */
[----:B------:R-:W-:-:S02]  /*fc60*/  HSET2.LE.AND R11, R16, R166, PT ;  /* 0x000000a6100b7233 */ /* 0x000fc40003803000 */
[--C-:B------:R-:W-:Y:S02]  /*fc70*/  HSET2.LE.AND R0, R0, R166.reuse, PT ;  /* 0x000000a600007233 */ /* 0x100fe40003803000 */
[----:B------:R-:W-:Y:S02]  /*fc80*/  LOP3.LUT R19, R153, R10, RZ, 0xc0, !PT ;  /* 0x0000000a99137212 */ /* 0x000fe400078ec0ff */
[----:B------:R-:W-:Y:S01]  /*fc90*/  LOP3.LUT R16, R154, R11, RZ, 0xc0, !PT ;  /* 0x0000000b9a107212 */ /* 0x000fe200078ec0ff */
[----:B------:R-:W-:Y:S01]  /*fca0*/  IMAD.WIDE.U32 R10, R64, -0x326172a9, RZ ;  /* 0xcd9e8d57400a7825 */ /* 0x000fe200078e00ff */
[----:B------:R-:W-:Y:S01]  /*fcb0*/  HSET2.LE.AND R17, R17, R166, PT ;  /* 0x000000a611117233 */ /* 0x000fe20003803000 */
[----:B-1----:R-:W-:Y:S01]  /*fcc0*/  HMMA.16816.F32.BF16 R52, R12, R30, R44 ;  /* 0x0000001e0c34723c */ /* 0x002fe2000004182c */
[----:B------:R-:W-:Y:S02]  /*fcd0*/  LOP3.LUT R18, R155, R0, RZ, 0xc0, !PT ;  /* 0x000000009b127212 */ /* 0x000fe400078ec0ff */
[----:B------:R-:W-:-:S03]  /*fce0*/  LOP3.LUT R0, R10, 0xffff, RZ, 0xc0, !PT ;  /* 0x0000ffff0a007812 */ /* 0x000fc600078ec0ff */
[----:B------:R-:W-:Y:S01]  /*fcf0*/  HMMA.16816.F32.BF16 R80, R12, R28, R80 ;  /* 0x0000001c0c50723c */ /* 0x000fe20000041850 */
[----:B------:R-:W-:-:S05]  /*fd00*/  LOP3.LUT R17, R250, R17, RZ, 0xc0, !PT ;  /* 0x00000011fa117212 */ /* 0x000fca00078ec0ff */
[C---:B--2---:R-:W-:Y:S06]  /*fd10*/  HMMA.16816.F32.BF16 R48, R12.reuse, R40, R84 ;  /* 0x000000280c30723c */ /* 0x044fec0000041854 */
[----:B------:R-:W-:Y:S07]  /*fd20*/  HMMA.16816.F32.BF16 R44, R12, R42, R56 ;  /* 0x0000002a0c2c723c */ /* 0x000fee0000041838 */
[----:B------:R-:W-:-:S04]  /*fd30*/  IMAD.WIDE.U32 R12, R67, -0x326172a9, RZ ;  /* 0xcd9e8d57430c7825 */ /* 0x000fc800078e00ff */
[----:B------:R-:W-:Y:S01]  /*fd40*/  IMAD.WIDE.U32 R14, R66, -0x2daee0ad, RZ ;  /* 0xd2511f53420e7825 */ /* 0x000fe200078e00ff */
[----:B------:R-:W-:Y:S02]  /*fd50*/  LOP3.LUT R56, R13, R218, R100, 0x96, !PT ;  /* 0x000000da0d387212 */ /* 0x000fe400078e9664 */
[----:B------:R-:W-:Y:S01]  /*fd60*/  SHF.R.U32.HI R13, RZ, 0x8, R0 ;  /* 0x00000008ff0d7819 */ /* 0x000fe20000011600 */
[----:B------:R-:W-:Y:S01]  /*fd70*/  IMAD.WIDE.U32 R20, R143, -0x326172a9, RZ ;  /* 0xcd9e8d578f147825 */ /* 0x000fe200078e00ff */
[----:B------:R-:W-:Y:S01]  /*fd80*/  LOP3.LUT R0, R11, R222, R12, 0x96, !PT ;  /* 0x000000de0b007212 */ /* 0x000fe200078e960c */
[----:B------:R-:W-:Y:S01]  /*fd90*/  HMMA.16816.F32.BF16 R60, R16, R28, R60 ;  /* 0x0000001c103c723c */ /* 0x000fe2000004183c */
[----:B------:R-:W-:Y:S02]  /*fda0*/  LOP3.LUT R22, R15, R219, R148, 0x96, !PT ;  /* 0x000000db0f167212 */ /* 0x000fe400078e9694 */
[----:B------:R-:W-:Y:S02]  /*fdb0*/  LOP3.LUT R15, R77, R217, R14, 0x96, !PT ;  /* 0x000000d94d0f7212 */ /* 0x000fe400078e960e */
[----:B------:R-:W-:-:S02]  /*fdc0*/  LOP3.LUT R14, R10, 0xff, RZ, 0xc0, !PT ;  /* 0x000000ff0a0e7812 */ /* 0x000fc400078ec0ff */
[--C-:B------:R-:W-:Y:S02]  /*fdd0*/  SHF.R.U32.HI R12, RZ, 0x10, R10.reuse ;  /* 0x00000010ff0c7819 */ /* 0x100fe4000001160a */
[----:B------:R-:W-:Y:S02]  /*fde0*/  SHF.R.U32.HI R28, RZ, 0x18, R10 ;  /* 0x00000018ff1c7819 */ /* 0x000fe4000001160a */
[----:B------:R-:W-:Y:S02]  /*fdf0*/  LOP3.LUT R10, R0, 0xffff, RZ, 0xc0, !PT ;  /* 0x0000ffff000a7812 */ /* 0x000fe400078ec0ff */
[----:B------:R-:W-:Y:S02]  /*fe00*/  LOP3.LUT R58, R21, R211, R78, 0x96, !PT ;  /* 0x000000d3153a7212 */ /* 0x000fe400078e964e */
[----:B------:R-:W-:Y:S02]  /*fe10*/  LOP3.LUT R57, R99, R220, R20, 0x96, !PT ;  /* 0x000000dc63397212 */ /* 0x000fe400078e9614 */
[----:B------:R-:W-:-:S02]  /*fe20*/  SHF.R.U32.HI R11, RZ, 0x10, R0 ;  /* 0x00000010ff0b7819 */ /* 0x000fc40000011600 */
[----:B------:R-:W-:Y:S02]  /*fe30*/  PRMT R20, R14, 0x5410, R13 ;  /* 0x000054100e147816 */ /* 0x000fe4000000000d */
[----:B------:R-:W-:Y:S02]  /*fe40*/  LOP3.LUT R21, R12, 0xff, RZ, 0xc0, !PT ;  /* 0x000000ff0c157812 */ /* 0x000fe400078ec0ff */
[----:B------:R-:W-:Y:S02]  /*fe50*/  LOP3.LUT R14, R0, 0xff, RZ, 0xc0, !PT ;  /* 0x000000ff000e7812 */ /* 0x000fe400078ec0ff */
[----:B------:R-:W-:Y:S02]  /*fe60*/  SHF.R.U32.HI R12, RZ, 0x8, R10 ;  /* 0x00000008ff0c7819 */ /* 0x000fe4000001160a */
[----:B------:R-:W-:Y:S01]  /*fe70*/  SHF.R.U32.HI R13, RZ, 0x18, R0 ;  /* 0x00000018ff0d7819 */ /* 0x000fe20000011600 */
[----:B------:R-:W-:Y:S01]  /*fe80*/  IMAD.WIDE.U32 R22, R22, -0x326172a9, RZ ;  /* 0xcd9e8d5716167825 */ /* 0x000fe200078e00ff */
[----:B------:R-:W-:-:S02]  /*fe90*/  LOP3.LUT R0, R11, 0xff, RZ, 0xc0, !PT ;  /* 0x000000ff0b007812 */ /* 0x000fc400078ec0ff */
[----:B------:R-:W-:Y:S01]  /*fea0*/  PRMT R12, R14, 0x5410, R12 ;  /* 0x000054100e0c7816 */ /* 0x000fe2000000000c */
[----:B------:R-:W-:Y:S01]  /*feb0*/  IMAD.WIDE.U32 R10, R15, -0x326172a9, RZ ;  /* 0xcd9e8d570f0a7825 */ /* 0x000fe200078e00ff */
[----:B------:R-:W-:Y:S02]  /*fec0*/  PRMT R15, R21, 0x5410, R28 ;  /* 0x00005410150f7816 */ /* 0x000fe4000000001c */
[----:B------:R-:W-:Y:S02]  /*fed0*/  PRMT R13, R0, 0x5410, R13 ;  /* 0x00005410000d7816 */ /* 0x000fe4000000000d */
[----:B------:R-:W-:Y:S02]  /*fee0*/  LOP3.LUT R0, R11, R222, R22, 0x96, !PT ;  /* 0x000000de0b007212 */ /* 0x000fe400078e9616 */
[----:B------:R-:W-:Y:S02]  /*fef0*/  LOP3.LUT R21, R10, 0xffff, RZ, 0xc0, !PT ;  /* 0x0000ffff0a157812 */ /* 0x000fe400078ec0ff */
[----:B------:R-:W-:-:S02]  /*ff00*/  HSET2.LE.AND R11, R12, R166, PT ;  /* 0x000000a60c0b7233 */ /* 0x000fc40003803000 */
[----:B------:R-:W-:Y:S02]  /*ff10*/  HSET2.LE.AND R14, R20, R166, PT ;  /* 0x000000a6140e7233 */ /* 0x000fe40003803000 */
[----:B------:R-:W-:Y:S02]  /*ff20*/  LOP3.LUT R28, R10, 0xff, RZ, 0xc0, !PT ;  /* 0x000000ff0a1c7812 */ /* 0x000fe400078ec0ff */
[--C-:B------:R-:W-:Y:S02]  /*ff30*/  SHF.R.U32.HI R22, RZ, 0x10, R10.reuse ;  /* 0x00000010ff167819 */ /* 0x100fe4000001160a */
[----:B------:R-:W-:Y:S02]  /*ff40*/  SHF.R.U32.HI R20, RZ, 0x18, R10 ;  /* 0x00000018ff147819 */ /* 0x000fe4000001160a */
[----:B------:R-:W-:Y:S02]  /*ff50*/  LOP3.LUT R10, R0, 0xffff, RZ, 0xc0, !PT ;  /* 0x0000ffff000a7812 */ /* 0x000fe400078ec0ff */
[----:B------:R-:W-:Y:S01]  /*ff60*/  LOP3.LUT R12, R182, R11, RZ, 0xc0, !PT ;  /* 0x0000000bb60c7212 */ /* 0x000fe200078ec0ff */
[----:B------:R-:W-:Y:S01]  /*ff70*/  HMMA.16816.F32.BF16 R72, R16, R30, R72 ;  /* 0x0000001e1048723c */ /* 0x000fe20000041848 */
[----:B------:R-:W-:-:S05]  /*ff80*/  SHF.R.U32.HI R11, RZ, 0x10, R0 ;  /* 0x00000010ff0b7819 */ /* 0x000fca0000011600 */
[----:B------:R-:W-:Y:S01]  /*ff90*/  HMMA.16816.F32.BF16 R84, R16, R40, R88 ;  /* 0x000000281054723c */ /* 0x000fe20000041858 */
[----:B------:R-:W-:-:S05]  /*ffa0*/  HSET2.LE.AND R13, R13, R166, PT ;  /* 0x000000a60d0d7233 */ /* 0x000fca0003803000 */
[----:B------:R-:W-:Y:S01]  /*ffb0*/  HMMA.16816.F32.BF16 R64, R16, R42, R68 ;  /* 0x0000002a1040723c */ /* 0x000fe20000041844 */
[----:B------:R-:W-:Y:S02]  /*ffc0*/  HSET2.LE.AND R15, R15, R166, PT ;  /* 0x000000a60f0f7233 */ /* 0x000fe40003803000 */
[----:B------:R-:W-:Y:S01]  /*ffd0*/  LOP3.LUT R14, R180, R14, RZ, 0xc0, !PT ;  /* 0x0000000eb40e7212 */ /* 0x000fe200078ec0ff */
[----:B------:R-:W-:Y:S01]  /*ffe0*/  IMAD.WIDE.U32 R90, R57, -0x2daee0ad, RZ ;  /* 0xd2511f53395a7825 */ /* 0x000fe200078e00ff */
[----:B------:R-:W-:Y:S01]  /*fff0*/  LOP3.LUT R13, R181, R13, RZ, 0xc0, !PT ;  /* 0x0000000db50d7212 */ /* 0x000fe200078ec0ff */
[----:B------:R-:W1:Y:S01]  /*10000*/  LDSM.16.MT88.4 R40, [R188+0x5400] ;  /* 0x00540000bc28783b */ /* 0x000e620000004200 */
[----:B------:R-:W-:Y:S02]  /*10010*/  SHF.R.U32.HI R16, RZ, 0x8, R10 ;  /* 0x00000008ff107819 */ /* 0x000fe4000001160a */
[----:B------:R-:W-:Y:S02]  /*10020*/  LOP3.LUT R17, R0, 0xff, RZ, 0xc0, !PT ;  /* 0x000000ff00117812 */ /* 0x000fe400078ec0ff */
[----:B------:R-:W-:-:S02]  /*10030*/  SHF.R.U32.HI R10, RZ, 0x18, R0 ;  /* 0x00000018ff0a7819 */ /* 0x000fc40000011600 */
[----:B------:R-:W-:Y:S02]  /*10040*/  SHF.R.U32.HI R18, RZ, 0x8, R21 ;  /* 0x00000008ff127819 */ /* 0x000fe40000011615 */
[----:B------:R-:W-:Y:S02]  /*10050*/  LOP3.LUT R0, R11, 0xff, RZ, 0xc0, !PT ;  /* 0x000000ff0b007812 */ /* 0x000fe400078ec0ff */
[----:B------:R-:W-:Y:S02]  /*10060*/  PRMT R11, R17, 0x5410, R16 ;  /* 0x00005410110b7816 */ /* 0x000fe40000000010 */
[----:B------:R-:W-:Y:S02]  /*10070*/  PRMT R18, R28, 0x5410, R18 ;  /* 0x000054101c127816 */ /* 0x000fe40000000012 */
[----:B------:R-:W-:Y:S01]  /*10080*/  PRMT R10, R0, 0x5410, R10 ;  /* 0x00005410000a7816 */ /* 0x000fe2000000000a */
[----:B------:R-:W-:Y:S01]  /*10090*/  IMAD.WIDE.U32 R88, R142, -0x326172a9, RZ ;  /* 0xcd9e8d578e587825 */ /* 0x000fe200078e00ff */
[----:B------:R-:W-:Y:S01]  /*100a0*/  LOP3.LUT R15, R179, R15, RZ, 0xc0, !PT ;  /* 0x0000000fb30f7212 */ /* 0x000fe200078ec0ff */
[----:B------:R-:W2:Y:S01]  /*100b0*/  LDSM.16.MT88.4 R28, [R171+0x5400] ;  /* 0x00540000ab1c783b */ /* 0x000ea20000004200 */
[----:B------:R-:W-:-:S02]  /*100c0*/  LOP3.LUT R19, R22, 0xff, RZ, 0xc0, !PT ;  /* 0x000000ff16137812 */ /* 0x000fc400078ec0ff */
[--C-:B------:R-:W-:Y:S02]  /*100d0*/  HSET2.LE.AND R0, R11, R166.reuse, PT ;  /* 0x000000a60b007233 */ /* 0x100fe40003803000 */
[--C-:B------:R-:W-:Y:S02]  /*100e0*/  HSET2.LE.AND R10, R10, R166.reuse, PT ;  /* 0x000000a60a0a7233 */ /* 0x100fe40003803000 */
[----:B------:R-:W-:Y:S02]  /*100f0*/  HSET2.LE.AND R11, R18, R166, PT ;  /* 0x000000a6120b7233 */ /* 0x000fe40003803000 */
[----:B------:R-:W-:Y:S01]  /*10100*/  PRMT R19, R19, 0x5410, R20 ;  /* 0x0000541013137816 */ /* 0x000fe20000000014 */
[----:B---3--:R-:W-:Y:S01]  /*10110*/  HMMA.16816.F32.BF16 R68, R12, R26, R52 ;  /* 0x0000001a0c44723c */ /* 0x008fe20000041834 */
[----:B------:R-:W-:Y:S02]  /*10120*/  LOP3.LUT R17, R251, R10, RZ, 0xc0, !PT ;  /* 0x0000000afb117212 */ /* 0x000fe400078ec0ff */
[----:B------:R-:W-:Y:S01]  /*10130*/  LOP3.LUT R18, R247, R11, RZ, 0xc0, !PT ;  /* 0x0000000bf7127212 */ /* 0x000fe200078ec0ff */
[----:B------:R-:W-:-:S02]  /*10140*/  IMAD.WIDE.U32 R10, R56, -0x2daee0ad, RZ ;  /* 0xd2511f53380a7825 */ /* 0x000fc400078e00ff */
[----:B------:R-:W-:Y:S01]  /*10150*/  HMMA.16816.F32.BF16 R52, R12, R32, R48 ;  /* 0x000000200c34723c */ /* 0x000fe20000041830 */
[----:B------:R-:W-:Y:S01]  /*10160*/  HSET2.LE.AND R19, R19, R166, PT ;  /* 0x000000a613137233 */ /* 0x000fe20003803000 */
[----:B------:R-:W-:Y:S01]  /*10170*/  IMAD.WIDE.U32 R20, R139, -0x326172a9, RZ ;  /* 0xcd9e8d578b147825 */ /* 0x000fe200078e00ff */
[----:B------:R-:W-:-:S03]  /*10180*/  LOP3.LUT R16, R249, R0, RZ, 0xc0, !PT ;  /* 0x00000000f9107212 */ /* 0x000fc600078ec0ff */
[----:B------:R-:W-:Y:S01]  /*10190*/  HMMA.16816.F32.BF16 R80, R12, R24, R80 ;  /* 0x000000180c50723c */ /* 0x000fe20000041850 */
[----:B------:R-:W-:-:S05]  /*101a0*/  LOP3.LUT R0, R11, R223, R94, 0x96, !PT ;  /* 0x000000df0b007212 */ /* 0x000fca00078e965e */
[----:B------:R-:W-:Y:S01]  /*101b0*/  HMMA.16816.F32.BF16 R48, R12, R34, R44 ;  /* 0x000000220c30723c */ /* 0x000fe2000004182c */
[----:B------:R-:W-:-:S06]  /*101c0*/  LOP3.LUT R11, R10, 0xffff, RZ, 0xc0, !PT ;  /* 0x0000ffff0a0b7812 */ /* 0x000fcc00078ec0ff */
[----:B------:R-:W-:Y:S01]  /*101d0*/  IMAD.WIDE.U32 R12, R58, -0x2daee0ad, RZ ;  /* 0xd2511f533a0c7825 */ /* 0x000fe200078e00ff */
[----:B------:R-:W-:Y:S02]  /*101e0*/  LOP3.LUT R14, R23, R218, R96, 0x96, !PT ;  /* 0x000000da170e7212 */ /* 0x000fe400078e9660 */
[----:B------:R-:W-:Y:S02]  /*101f0*/  LOP3.LUT R19, R246, R19, RZ, 0xc0, !PT ;  /* 0x00000013f6137212 */ /* 0x000fe400078ec0ff */
[----:B------:R-:W-:Y:S02]  /*10200*/  LOP3.LUT R47, R13, R219, R150, 0x96, !PT ;  /* 0x000000db0d2f7212 */ /* 0x000fe400078e9696 */
[----:B------:R-:W-:Y:S01]  /*10210*/  LOP3.LUT R46, R91, R217, R12, 0x96, !PT ;  /* 0x000000d95b2e7212 */ /* 0x000fe200078e960c */
[----:B------:R-:W-:Y:S01]  /*10220*/  IMAD.WIDE.U32 R12, R14, -0x2daee0ad, RZ ;  /* 0xd2511f530e0c7825 */ /* 0x000fe200078e00ff */
[----:B------:R-:W-:Y:S02]  /*10230*/  LOP3.LUT R45, R89, R220, R20, 0x96, !PT ;  /* 0x000000dc592d7212 */ /* 0x000fe400078e9614 */
[----:B------:R-:W-:-:S02]  /*10240*/  SHF.R.U32.HI R14, RZ, 0x10, R10 ;  /* 0x00000010ff0e7819 */ /* 0x000fc4000001160a */
[----:B------:R-:W-:Y:S02]  /*10250*/  SHF.R.U32.HI R20, RZ, 0x8, R11 ;  /* 0x00000008ff147819 */ /* 0x000fe4000001160b */
[----:B------:R-:W-:Y:S01]  /*10260*/  LOP3.LUT R11, R0, 0xffff, RZ, 0xc0, !PT ;  /* 0x0000ffff000b7812 */ /* 0x000fe200078ec0ff */
[----:B------:R-:W-:Y:S01]  /*10270*/  HMMA.16816.F32.BF16 R60, R16, R24, R60 ;  /* 0x00000018103c723c */ /* 0x000fe2000004183c */
[----:B------:R-:W-:Y:S02]  /*10280*/  LOP3.LUT R44, R21, R211, R118, 0x96, !PT ;  /* 0x000000d3152c7212 */ /* 0x000fe400078e9676 */
[----:B------:R-:W-:Y:S02]  /*10290*/  LOP3.LUT R15, R14, 0xff, RZ, 0xc0, !PT ;  /* 0x000000ff0e0f7812 */ /* 0x000fe400078ec0ff */
[----:B------:R-:W-:Y:S02]  /*102a0*/  SHF.R.U32.HI R14, RZ, 0x10, R0 ;  /* 0x00000010ff0e7819 */ /* 0x000fe40000011600 */
[----:B------:R-:W-:-:S02]  /*102b0*/  LOP3.LUT R22, R0, 0xff, RZ, 0xc0, !PT ;  /* 0x000000ff00167812 */ /* 0x000fc400078ec0ff */
[----:B------:R-:W-:Y:S02]  /*102c0*/  SHF.R.U32.HI R21, RZ, 0x18, R0 ;  /* 0x00000018ff157819 */ /* 0x000fe40000011600 */
[----:B------:R-:W-:Y:S02]  /*102d0*/  LOP3.LUT R24, R10, 0xff, RZ, 0xc0, !PT ;  /* 0x000000ff0a187812 */ /* 0x000fe400078ec0ff */
[----:B------:R-:W-:Y:S02]  /*102e0*/  SHF.R.U32.HI R0, RZ, 0x8, R11 ;  /* 0x00000008ff007819 */ /* 0x000fe4000001160b */
[----:B------:R-:W-:Y:S02]  /*102f0*/  LOP3.LUT R11, R14, 0xff, RZ, 0xc0, !PT ;  /* 0x000000ff0e0b7812 */ /* 0x000fe400078ec0ff */
[----:B------:R-:W-:Y:S02]  /*10300*/  PRMT R20, R24, 0x5410, R20 ;  /* 0x0000541018147816 */ /* 0x000fe40000000014 */
[----:B------:R-:W-:-:S02]  /*10310*/  PRMT R0, R22, 0x5410, R0 ;  /* 0x0000541016007816 */ /* 0x000fc40000000000 */
[----:B------:R-:W-:Y:S02]  /*10320*/  SHF.R.U32.HI R23, RZ, 0x18, R10 ;  /* 0x00000018ff177819 */ /* 0x000fe4000001160a */
[----:B------:R-:W-:Y:S02]  /*10330*/  PRMT R14, R11, 0x5410, R21 ;  /* 0x000054100b0e7816 */ /* 0x000fe40000000015 */
[--C-:B------:R-:W-:Y:S02]  /*10340*/  HSET2.LE.AND R0, R0, R166.reuse, PT ;  /* 0x000000a600007233 */ /* 0x100fe40003803000 */
[----:B------:R-:W-:Y:S02]  /*10350*/  HSET2.LE.AND R11, R20, R166, PT ;  /* 0x000000a6140b7233 */ /* 0x000fe40003803000 */
[----:B------:R-:W-:Y:S02]  /*10360*/  LOP3.LUT R10, R13, R223, R76, 0x96, !PT ;  /* 0x000000df0d0a7212 */ /* 0x000fe400078e964c */
[----:B------:R-:W-:-:S02]  /*10370*/  PRMT R15, R15, 0x5410, R23 ;  /* 0x000054100f0f7816 */ /* 0x000fc40000000017 */
[C---:B------:R-:W-:Y:S02]  /*10380*/  LOP3.LUT R21, R12.reuse, 0xffff, RZ, 0xc0, !PT ;  /* 0x0000ffff0c157812 */ /* 0x040fe400078ec0ff */
[----:B------:R-:W-:Y:S02]  /*10390*/  LOP3.LUT R25, R12, 0xff, RZ, 0xc0, !PT ;  /* 0x000000ff0c197812 */ /* 0x000fe400078ec0ff */
[--C-:B------:R-:W-:Y:S02]  /*103a0*/  SHF.R.U32.HI R22, RZ, 0x10, R12.reuse ;  /* 0x00000010ff167819 */ /* 0x100fe4000001160c */
[----:B------:R-:W-:Y:S02]  /*103b0*/  HSET2.LE.AND R13, R14, R166, PT ;  /* 0x000000a60e0d7233 */ /* 0x000fe40003803000 */
[----:B------:R-:W-:Y:S02]  /*103c0*/  SHF.R.U32.HI R23, RZ, 0x18, R12 ;  /* 0x00000018ff177819 */ /* 0x000fe4000001160c */
[----:B------:R-:W-:-:S02]  /*103d0*/  LOP3.LUT R12, R187, R0, RZ, 0xc0, !PT ;  /* 0x00000000bb0c7212 */ /* 0x000fc400078ec0ff */
[----:B------:R-:W-:Y:S01]  /*103e0*/  LOP3.LUT R14, R184, R11, RZ, 0xc0, !PT ;  /* 0x0000000bb80e7212 */ /* 0x000fe200078ec0ff */
[C---:B------:R-:W-:Y:S01]  /*103f0*/  HMMA.16816.F32.BF16 R72, R16.reuse, R26, R72 ;  /* 0x0000001a1048723c */ /* 0x040fe20000041848 */
[----:B------:R-:W-:Y:S02]  /*10400*/  LOP3.LUT R0, R10, 0xffff, RZ, 0xc0, !PT ;  /* 0x0000ffff0a007812 */ /* 0x000fe400078ec0ff */
[----:B------:R-:W-:Y:S02]  /*10410*/  SHF.R.U32.HI R11, RZ, 0x10, R10 ;  /* 0x00000010ff0b7819 */ /* 0x000fe4000001160a */
[----:B------:R-:W-:Y:S01]  /*10420*/  LOP3.LUT R20, R22, 0xff, RZ, 0xc0, !PT ;  /* 0x000000ff16147812 */ /* 0x000fe200078ec0ff */
[----:B------:R-:W-:Y:S01]  /*10430*/  HMMA.16816.F32.BF16 R84, R16, R32, R84 ;  /* 0x000000201054723c */ /* 0x000fe20000041854 */
[----:B------:R-:W-:Y:S02]  /*10440*/  HSET2.LE.AND R15, R15, R166, PT ;  /* 0x000000a60f0f7233 */ /* 0x000fe40003803000 */
[----:B------:R-:W-:-:S03]  /*10450*/  LOP3.LUT R22, R10, 0xff, RZ, 0xc0, !PT ;  /* 0x000000ff0a167812 */ /* 0x000fc600078ec0ff */
[----:B------:R-:W-:Y:S01]  /*10460*/  HMMA.16816.F32.BF16 R64, R16, R34, R64 ;  /* 0x000000221040723c */ /* 0x000fe20000041840 */
[----:B------:R-:W-:Y:S01]  /*10470*/  IMAD.WIDE.U32 R76, R45, -0x2daee0ad, RZ ;  /* 0xd2511f532d4c7825 */ /* 0x000fe200078e00ff */
[----:B------:R-:W-:Y:S01]  /*10480*/  LOP3.LUT R15, R183, R15, RZ, 0xc0, !PT ;  /* 0x0000000fb70f7212 */ /* 0x000fe200078ec0ff */
[----:B------:R-:W-:Y:S04]  /*10490*/  LDSM.16.MT88.4 R32, [R188+0x5800] ;  /* 0x00580000bc20783b */ /* 0x000fe80000004200 */
[----:B------:R-:W-:Y:S01]  /*104a0*/  IMAD.WIDE.U32 R16, R44, -0x2daee0ad, RZ ;  /* 0xd2511f532c107825 */ /* 0x000fe200078e00ff */
[----:B------:R-:W-:Y:S02]  /*104b0*/  SHF.R.U32.HI R18, RZ, 0x8, R21 ;  /* 0x00000008ff127819 */ /* 0x000fe40000011615 */
[----:B------:R-:W-:-:S02]  /*104c0*/  SHF.R.U32.HI R21, RZ, 0x18, R10 ;  /* 0x00000018ff157819 */ /* 0x000fc4000001160a */
[----:B------:R-:W-:Y:S02]  /*104d0*/  SHF.R.U32.HI R19, RZ, 0x8, R0 ;  /* 0x00000008ff137819 */ /* 0x000fe40000011600 */
[----:B------:R-:W-:Y:S02]  /*104e0*/  LOP3.LUT R10, R11, 0xff, RZ, 0xc0, !PT ;  /* 0x000000ff0b0a7812 */ /* 0x000fe400078ec0ff */
[----:B------:R-:W-:Y:S02]  /*104f0*/  LOP3.LUT R24, R17, R219, R228, 0x96, !PT ;  /* 0x000000db11187212 */ /* 0x000fe400078e96e4 */
[----:B------:R-:W-:Y:S02]  /*10500*/  PRMT R11, R20, 0x5410, R23 ;  /* 0x00005410140b7816 */ /* 0x000fe40000000017 */
[----:B------:R-:W-:Y:S02]  /*10510*/  LOP3.LUT R13, R186, R13, RZ, 0xc0, !PT ;  /* 0x0000000dba0d7212 */ /* 0x000fe400078ec0ff */
[----:B------:R-:W-:-:S02]  /*10520*/  PRMT R0, R25, 0x5410, R18 ;  /* 0x0000541019007816 */ /* 0x000fc40000000012 */
[----:B------:R-:W-:Y:S02]  /*10530*/  PRMT R19, R22, 0x5410, R19 ;  /* 0x0000541016137816 */ /* 0x000fe40000000013 */
[----:B------:R-:W-:Y:S02]  /*10540*/  PRMT R17, R10, 0x5410, R21 ;  /* 0x000054100a117816 */ /* 0x000fe40000000015 */
[--C-:B------:R-:W-:Y:S02]  /*10550*/  HSET2.LE.AND R10, R11, R166.reuse, PT ;  /* 0x000000a60b0a7233 */ /* 0x100fe40003803000 */
[----:B------:R-:W-:Y:S02]  /*10560*/  LOP3.LUT R22, R77, R217, R16, 0x96, !PT ;  /* 0x000000d94d167212 */ /* 0x000fe400078e9610 */
[--C-:B------:R-:W-:Y:S02]  /*10570*/  HSET2.LE.AND R0, R0, R166.reuse, PT ;  /* 0x000000a600007233 */ /* 0x100fe40003803000 */
[----:B------:R-:W-:-:S02]  /*10580*/  HSET2.LE.AND R11, R19, R166, PT ;  /* 0x000000a6130b7233 */ /* 0x000fc40003803000 */
[----:B------:R-:W-:Y:S01]  /*10590*/  HSET2.LE.AND R17, R17, R166, PT ;  /* 0x000000a611117233 */ /* 0x000fe20003803000 */
[C---:B-1----:R-:W-:Y:S01]  /*105a0*/  HMMA.16816.F32.BF16 R56, R12.reuse, R40, R52 ;  /* 0x000000280c38723c */ /* 0x042fe20000041834 */
[----:B------:R-:W-:Y:S01]  /*105b0*/  IMAD.WIDE.U32 R20, R24, -0x326172a9, RZ ;  /* 0xcd9e8d5718147825 */ /* 0x000fe200078e00ff */
[----:B------:R-:W-:Y:S01]  /*105c0*/  LOP3.LUT R18, R243, R0, RZ, 0xc0, !PT ;  /* 0x00000000f3127212 */ /* 0x000fe200078ec0ff */
[----:B------:R-:W1:Y:S01]  /*105d0*/  LDSM.16.MT88.4 R24, [R171+0x5800] ;  /* 0x00580000ab18783b */ /* 0x000e620000004200 */
[----:B------:R-:W-:Y:S02]  /*105e0*/  LOP3.LUT R19, R241, R10, RZ, 0xc0, !PT ;  /* 0x0000000af1137212 */ /* 0x000fe400078ec0ff */
[----:B--2---:R-:W-:Y:S01]  /*105f0*/  HMMA.16816.F32.BF16 R152, R12, R28, R80 ;  /* 0x0000001c0c98723c */ /* 0x004fe20000041850 */
[----:B------:R-:W-:Y:S02]  /*10600*/  LOP3.LUT R16, R242, R11, RZ, 0xc0, !PT ;  /* 0x0000000bf2107212 */ /* 0x000fe400078ec0ff */
[----:B------:R-:W-:-:S03]  /*10610*/  LOP3.LUT R17, R245, R17, RZ, 0xc0, !PT ;  /* 0x00000011f5117212 */ /* 0x000fc600078ec0ff */
[----:B------:R-:W-:Y:S01]  /*10620*/  HMMA.16816.F32.BF16 R68, R12, R30, R68 ;  /* 0x0000001e0c44723c */ /* 0x000fe20000041844 */
[----:B------:R-:W-:-:S05]  /*10630*/  IMAD.WIDE.U32 R10, R47, -0x326172a9, RZ ;  /* 0xcd9e8d572f0a7825 */ /* 0x000fca00078e00ff */
[----:B------:R-:W-:Y:S07]  /*10640*/  HMMA.16816.F32.BF16 R52, R12, R42, R48 ;  /* 0x0000002a0c34723c */ /* 0x000fee0000041830 */
[----:B------:R-:W-:Y:S01]  /*10650*/  IMAD.WIDE.U32 R12, R22, -0x326172a9, RZ ;  /* 0xcd9e8d57160c7825 */ /* 0x000fe200078e00ff */
[----:B------:R-:W-:Y:S01]  /*10660*/  LOP3.LUT R44, R11, R218, R98, 0x96, !PT ;  /* 0x000000da0b2c7212 */ /* 0x000fe200078e9662 */
[----:B------:R-:W-:Y:S02]  /*10670*/  HMMA.16816.F32.BF16 R48, R16, R28, R60 ;  /* 0x0000001c1030723c */ /* 0x000fe4000004183c */
[----:B------:R-:W-:Y:S01]  /*10680*/  IMAD.WIDE.U32 R14, R46, -0x326172a9, RZ ;  /* 0xcd9e8d572e0e7825 */ /* 0x000fe200078e00ff */
[----:B------:R-:W-:-:S02]  /*10690*/  LOP3.LUT R0, R13, R222, R20, 0x96, !PT ;  /* 0x000000de0d007212 */ /* 0x000fc400078e9614 */
[----:B------:R-:W-:Y:S02]  /*106a0*/  LOP3.LUT R45, R21, R218, R88, 0x96, !PT ;  /* 0x000000da152d7212 */ /* 0x000fe400078e9658 */
[C---:B------:R-:W-:Y:S02]  /*106b0*/  LOP3.LUT R13, R12.reuse, 0xffff, RZ, 0xc0, !PT ;  /* 0x0000ffff0c0d7812 */ /* 0x040fe400078ec0ff */
[----:B------:R-:W-:Y:S02]  /*106c0*/  LOP3.LUT R28, R12, 0xff, RZ, 0xc0, !PT ;  /* 0x000000ff0c1c7812 */ /* 0x000fe400078ec0ff */
[--C-:B------:R-:W-:Y:S02]  /*106d0*/  SHF.R.U32.HI R21, RZ, 0x10, R12.reuse ;  /* 0x00000010ff157819 */ /* 0x100fe4000001160c */
[----:B------:R-:W-:Y:S02]  /*106e0*/  SHF.R.U32.HI R22, RZ, 0x18, R12 ;  /* 0x00000018ff167819 */ /* 0x000fe4000001160c */
[----:B------:R-:W-:-:S02]  /*106f0*/  LOP3.LUT R11, R0, 0xffff, RZ, 0xc0, !PT ;  /* 0x0000ffff000b7812 */ /* 0x000fc400078ec0ff */
[----:B------:R-:W-:Y:S02]  /*10700*/  SHF.R.U32.HI R12, RZ, 0x10, R0 ;  /* 0x00000010ff0c7819 */ /* 0x000fe40000011600 */
[----:B------:R-:W-:Y:S02]  /*10710*/  LOP3.LUT R10, R15, R222, R10, 0x96, !PT ;  /* 0x000000de0f0a7212 */ /* 0x000fe400078e960a */
[----:B------:R-:W-:Y:S02]  /*10720*/  LOP3.LUT R23, R14, 0xffff, RZ, 0xc0, !PT ;  /* 0x0000ffff0e177812 */ /* 0x000fe400078ec0ff */
[----:B------:R-:W-:Y:S02]  /*10730*/  LOP3.LUT R20, R0, 0xff, RZ, 0xc0, !PT ;  /* 0x000000ff00147812 */ /* 0x000fe400078ec0ff */
[----:B------:R-:W-:Y:S02]  /*10740*/  SHF.R.U32.HI R15, RZ, 0x18, R0 ;  /* 0x00000018ff0f7819 */ /* 0x000fe40000011600 */
[----:B------:R-:W-:-:S02]  /*10750*/  SHF.R.U32.HI R0, RZ, 0x8, R11 ;  /* 0x00000008ff007819 */ /* 0x000fc4000001160b */
[----:B------:R-:W-:Y:S02]  /*10760*/  LOP3.LUT R11, R12, 0xff, RZ, 0xc0, !PT ;  /* 0x000000ff0c0b7812 */ /* 0x000fe400078ec0ff */
[----:B------:R-:W-:Y:S02]  /*10770*/  PRMT R0, R20, 0x5410, R0 ;  /* 0x0000541014007816 */ /* 0x000fe40000000000 */
[----:B------:R-:W-:Y:S02]  /*10780*/  PRMT R11, R11, 0x5410, R15 ;  /* 0x000054100b0b7816 */ /* 0x000fe4000000000f */
[----:B------:R-:W-:Y:S02]  /*10790*/  SHF.R.U32.HI R13, RZ, 0x8, R13 ;  /* 0x00000008ff0d7819 */ /* 0x000fe4000001160d */
[----:B------:R-:W-:Y:S02]  /*107a0*/  LOP3.LUT R21, R21, 0xff, RZ, 0xc0, !PT ;  /* 0x000000ff15157812 */ /* 0x000fe400078ec0ff */
[----:B------:R-:W-:-:S02]  /*107b0*/  HSET2.LE.AND R0, R0, R166, PT ;  /* 0x000000a600007233 */ /* 0x000fc40003803000 */
[----:B------:R-:W-:Y:S01]  /*107c0*/  HSET2.LE.AND R11, R11, R166, PT ;  /* 0x000000a60b0b7233 */ /* 0x000fe20003803000 */
[----:B------:R-:W-:Y:S01]  /*107d0*/  HMMA.16816.F32.BF16 R72, R16, R30, R72 ;  /* 0x0000001e1048723c */ /* 0x000fe20000041848 */
[----:B------:R-:W-:Y:S02]  /*107e0*/  PRMT R12, R28, 0x5410, R13 ;  /* 0x000054101c0c7816 */ /* 0x000fe4000000000d */
[----:B------:R-:W-:Y:S02]  /*107f0*/  LOP3.LUT R29, R14, 0xff, RZ, 0xc0, !PT ;  /* 0x000000ff0e1d7812 */ /* 0x000fe400078ec0ff */
[----:B------:R-:W-:Y:S02]  /*10800*/  PRMT R13, R21, 0x5410, R22 ;  /* 0x00005410150d7816 */ /* 0x000fe40000000016 */
[--C-:B------:R-:W-:Y:S02]  /*10810*/  SHF.R.U32.HI R30, RZ, 0x10, R14.reuse ;  /* 0x00000010ff1e7819 */ /* 0x100fe4000001160e */
[----:B------:R-:W-:-:S02]  /*10820*/  SHF.R.U32.HI R31, RZ, 0x18, R14 ;  /* 0x00000018ff1f7819 */ /* 0x000fc4000001160e */
[----:B------:R-:W-:Y:S02]  /*10830*/  SHF.R.U32.HI R14, RZ, 0x8, R23 ;  /* 0x00000008ff0e7819 */ /* 0x000fe40000011617 */
[----:B------:R-:W-:Y:S02]  /*10840*/  LOP3.LUT R20, R212, R0, RZ, 0xc0, !PT ;  /* 0x00000000d4147212 */ /* 0x000fe400078ec0ff */
[----:B------:R-:W-:Y:S02]  /*10850*/  LOP3.LUT R21, R185, R11, RZ, 0xc0, !PT ;  /* 0x0000000bb9157212 */ /* 0x000fe400078ec0ff */
[----:B------:R-:W-:Y:S02]  /*10860*/  LOP3.LUT R0, R10, 0xffff, RZ, 0xc0, !PT ;  /* 0x0000ffff0a007812 */ /* 0x000fe400078ec0ff */
[----:B------:R-:W-:Y:S01]  /*10870*/  SHF.R.U32.HI R11, RZ, 0x10, R10 ;  /* 0x00000010ff0b7819 */ /* 0x000fe2000001160a */
[----:B------:R-:W-:Y:S01]  /*10880*/  HMMA.16816.F32.BF16 R156, R16, R40, R84 ;  /* 0x00000028109c723c */ /* 0x000fe20000041854 */
[----:B------:R-:W-:-:S02]  /*10890*/  PRMT R28, R29, 0x5410, R14 ;  /* 0x000054101d1c7816 */ /* 0x000fc4000000000e */
[----:B------:R-:W-:-:S03]  /*108a0*/  SHF.R.U32.HI R15, RZ, 0x18, R10 ;  /* 0x00000018ff0f7819 */ /* 0x000fc6000001160a */
[----:B------:R-:W-:Y:S01]  /*108b0*/  HMMA.16816.F32.BF16 R60, R16, R42, R64 ;  /* 0x0000002a103c723c */ /* 0x000fe20000041840 */
[----:B------:R-:W-:Y:S02]  /*108c0*/  LOP3.LUT R14, R30, 0xff, RZ, 0xc0, !PT ;  /* 0x000000ff1e0e7812 */ /* 0x000fe400078ec0ff */
[----:B------:R-:W-:-:S04]  /*108d0*/  SHF.R.U32.HI R0, RZ, 0x8, R0 ;  /* 0x00000008ff007819 */ /* 0x000fc80000011600 */
[----:B------:R-:W-:Y:S02]  /*108e0*/  LOP3.LUT R16, R10, 0xff, RZ, 0xc0, !PT ;  /* 0x000000ff0a107812 */ /* 0x000fe400078ec0ff */
[----:B------:R-:W-:Y:S02]  /*108f0*/  LOP3.LUT R10, R11, 0xff, RZ, 0xc0, !PT ;  /* 0x000000ff0b0a7812 */ /* 0x000fe400078ec0ff */
[----:B------:R-:W-:Y:S02]  /*10900*/  PRMT R11, R14, 0x5410, R31 ;  /* 0x000054100e0b7816 */ /* 0x000fe4000000001f */
[----:B------:R-:W-:Y:S02]  /*10910*/  PRMT R0, R16, 0x5410, R0 ;  /* 0x0000541010007816 */ /* 0x000fe40000000000 */
[----:B------:R-:W-:Y:S02]  /*10920*/  PRMT R10, R10, 0x5410, R15 ;  /* 0x000054100a0a7816 */ /* 0x000fe4000000000f */
[----:B------:R-:W-:-:S02]  /*10930*/  HSET2.LE.AND R12, R12, R166, PT ;  /* 0x000000a60c0c7233 */ /* 0x000fc40003803000 */
[--C-:B------:R-:W-:Y:S02]  /*10940*/  HSET2.LE.AND R13, R13, R166.reuse, PT ;  /* 0x000000a60d0d7233 */ /* 0x100fe40003803000 */
[--C-:B------:R-:W-:Y:S02]  /*10950*/  HSET2.LE.AND R0, R0, R166.reuse, PT ;  /* 0x000000a600007233 */ /* 0x100fe40003803000 */
[--C-:B------:R-:W-:Y:S02]  /*10960*/  HSET2.LE.AND R15, R10, R166.reuse, PT ;  /* 0x000000a60a0f7233 */ /* 0x100fe40003803000 */
[----:B------:R-:W-:Y:S01]  /*10970*/  HSET2.LE.AND R19, R11, R166, PT ;  /* 0x000000a60b137233 */ /* 0x000fe20003803000 */
[----:B------:R-:W-:Y:S01]  /*10980*/  IMAD.WIDE.U32 R10, R45, -0x2daee0ad, RZ ;  /* 0xd2511f532d0a7825 */ /* 0x000fe200078e00ff */
[----:B------:R-:W-:Y:S02]  /*10990*/  LOP3.LUT R22, R201, R12, RZ, 0xc0, !PT ;  /* 0x0000000cc9167212 */ /* 0x000fe400078ec0ff */
[----:B------:R-:W-:Y:S01]  /*109a0*/  LOP3.LUT R23, R200, R13, RZ, 0xc0, !PT ;  /* 0x0000000dc8177212 */ /* 0x000fe200078ec0ff */
[----:B------:R-:W-:Y:S01]  /*109b0*/  IMAD.WIDE.U32 R12, R44, -0x2daee0ad, RZ ;  /* 0xd2511f532c0c7825 */ /* 0x000fe200078e00ff */
[----:B------:R-:W-:-:S02]  /*109c0*/  LOP3.LUT R16, R233, R0, RZ, 0xc0, !PT ;  /* 0x00000000e9107212 */ /* 0x000fc400078ec0ff */
[----:B------:R-:W-:Y:S02]  /*109d0*/  LOP3.LUT R0, R11, R223, R76, 0x96, !PT ;  /* 0x000000df0b007212 */ /* 0x000fe400078e964c */
[----:B------:R-:W-:Y:S01]  /*109e0*/  HSET2.LE.AND R18, R28, R166, PT ;  /* 0x000000a61c127233 */ /* 0x000fe20003803000 */
[----:B-1----:R-:W-:Y:S01]  /*109f0*/  HMMA.16816.F32.BF16 R152, R20, R24, R152 ;  /* 0x000000181498723c */ /* 0x002fe20000041898 */
[C---:B------:R-:W-:Y:S02]  /*10a00*/  LOP3.LUT R28, R12.reuse, 0xffff, RZ, 0xc0, !PT ;  /* 0x0000ffff0c1c7812 */ /* 0x040fe400078ec0ff */
[----:B------:R-:W-:-:S03]  /*10a10*/  LOP3.LUT R29, R12, 0xff, RZ, 0xc0, !PT ;  /* 0x000000ff0c1d7812 */ /* 0x000fc600078ec0ff */
[----:B------:R-:W-:Y:S01]  /*10a20*/  HMMA.16816.F32.BF16 R68, R20, R26, R68 ;  /* 0x0000001a1444723c */ /* 0x000fe20000041844 */
[--C-:B------:R-:W-:Y:S02]  /*10a30*/  SHF.R.U32.HI R30, RZ, 0x10, R12.reuse ;  /* 0x00000010ff1e7819 */ /* 0x100fe4000001160c */
[----:B------:R-:W-:-:S03]  /*10a40*/  SHF.R.U32.HI R31, RZ, 0x18, R12 ;  /* 0x00000018ff1f7819 */ /* 0x000fc6000001160c */
[----:B------:R-:W-:Y:S01]  /*10a50*/  HMMA.16816.F32.BF16 R56, R20, R32, R56 ;  /* 0x000000201438723c */ /* 0x000fe20000041838 */
[----:B------:R-:W-:-:S05]  /*10a60*/  SHF.R.U32.HI R12, RZ, 0x10, R0 ;  /* 0x00000010ff0c7819 */ /* 0x000fca0000011600 */
[----:B------:R-:W-:Y:S01]  /*10a70*/  HMMA.16816.F32.BF16 R52, R20, R34, R52 ;  /* 0x000000221434723c */ /* 0x000fe20000041834 */
[----:B------:R-:W-:Y:S02]  /*10a80*/  LOP3.LUT R14, R13, R223, R90, 0x96, !PT ;  /* 0x000000df0d0e7212 */ /* 0x000fe400078e965a */
[----:B------:R-:W-:-:S04]  /*10a90*/  LOP3.LUT R17, R232, R15, RZ, 0xc0, !PT ;  /* 0x0000000fe8117212 */ /* 0x000fc800078ec0ff */
[----:B------:R-:W-:Y:S02]  /*10aa0*/  LOP3.LUT R21, R10, 0xffff, RZ, 0xc0, !PT ;  /* 0x0000ffff0a157812 */ /* 0x000fe400078ec0ff */
[C---:B------:R-:W-:Y:S02]  /*10ab0*/  LOP3.LUT R11, R0.reuse, 0xffff, RZ, 0xc0, !PT ;  /* 0x0000ffff000b7812 */ /* 0x040fe400078ec0ff */
[----:B------:R-:W-:Y:S02]  /*10ac0*/  LOP3.LUT R15, R0, 0xff, RZ, 0xc0, !PT ;  /* 0x000000ff000f7812 */ /* 0x000fe400078ec0ff */
[----:B------:R-:W-:Y:S02]  /*10ad0*/  SHF.R.U32.HI R13, RZ, 0x18, R0 ;  /* 0x00000018ff0d7819 */ /* 0x000fe40000011600 */
[----:B------:R-:W-:Y:S02]  /*10ae0*/  SHF.R.U32.HI R0, RZ, 0x8, R11 ;  /* 0x00000008ff007819 */ /* 0x000fe4000001160b */
[----:B------:R-:W-:-:S02]  /*10af0*/  LOP3.LUT R11, R12, 0xff, RZ, 0xc0, !PT ;  /* 0x000000ff0c0b7812 */ /* 0x000fc400078ec0ff */
[----:B------:R-:W-:Y:S02]  /*10b00*/  LOP3.LUT R23, R10, 0xff, RZ, 0xc0, !PT ;  /* 0x000000ff0a177812 */ /* 0x000fe400078ec0ff */
[--C-:B------:R-:W-:Y:S02]  /*10b10*/  SHF.R.U32.HI R20, RZ, 0x10, R10.reuse ;  /* 0x00000010ff147819 */ /* 0x100fe4000001160a */
[----:B------:R-:W-:Y:S02]  /*10b20*/  SHF.R.U32.HI R22, RZ, 0x18, R10 ;  /* 0x00000018ff167819 */ /* 0x000fe4000001160a */
[----:B------:R-:W-:Y:S02]  /*10b30*/  PRMT R0, R15, 0x5410, R0 ;  /* 0x000054100f007816 */ /* 0x000fe40000000000 */
[----:B------:R-:W-:Y:S02]  /*10b40*/  PRMT R10, R11, 0x5410, R13 ;  /* 0x000054100b0a7816 */ /* 0x000fe4000000000d */
[----:B------:R-:W-:-:S02]  /*10b50*/  SHF.R.U32.HI R11, RZ, 0x8, R21 ;  /* 0x00000008ff0b7819 */ /* 0x000fc40000011615 */
[----:B------:R-:W-:Y:S02]  /*10b60*/  SHF.R.U32.HI R12, RZ, 0x8, R28 ;  /* 0x00000008ff0c7819 */ /* 0x000fe4000001161c */
[----:B------:R-:W-:Y:S02]  /*10b70*/  HSET2.LE.AND R0, R0, R166, PT ;  /* 0x000000a600007233 */ /* 0x000fe40003803000 */
[----:B------:R-:W-:Y:S02]  /*10b80*/  PRMT R11, R23, 0x5410, R11 ;  /* 0x00005410170b7816 */ /* 0x000fe4000000000b */
[----:B------:R-:W-:Y:S02]  /*10b90*/  LOP3.LUT R18, R231, R18, RZ, 0xc0, !PT ;  /* 0x00000012e7127212 */ /* 0x000fe400078ec0ff */
[----:B------:R-:W-:Y:S02]  /*10ba0*/  LOP3.LUT R19, R230, R19, RZ, 0xc0, !PT ;  /* 0x00000013e6137212 */ /* 0x000fe400078ec0ff */
[----:B------:R-:W-:-:S02]  /*10bb0*/  PRMT R21, R29, 0x5410, R12 ;  /* 0x000054101d157816 */ /* 0x000fc4000000000c */
[----:B------:R-:W-:Y:S02]  /*10bc0*/  LOP3.LUT R12, R14, 0xffff, RZ, 0xc0, !PT ;  /* 0x0000ffff0e0c7812 */ /* 0x000fe400078ec0ff */
[----:B------:R-:W-:Y:S02]  /*10bd0*/  LOP3.LUT R136, R225, R0, RZ, 0xc0, !PT ;  /* 0x00000000e1887212 */ /* 0x000fe400078ec0ff */
[----:B------:R-:W-:Y:S02]  /*10be0*/  HSET2.LE.AND R0, R11, R166, PT ;  /* 0x000000a60b007233 */ /* 0x000fe40003803000 */
[----:B------:R-:W-:Y:S01]  /*10bf0*/  LOP3.LUT R13, R20, 0xff, RZ, 0xc0, !PT ;  /* 0x000000ff140d7812 */ /* 0x000fe200078ec0ff */
[----:B------:R-:W-:Y:S01]  /*10c00*/  HMMA.16816.F32.BF16 R48, R16, R24, R48 ;  /* 0x000000181030723c */ /* 0x000fe20000041830 */
[----:B------:R-:W-:Y:S02]  /*10c10*/  LOP3.LUT R20, R14, 0xff, RZ, 0xc0, !PT ;  /* 0x000000ff0e147812 */ /* 0x000fe400078ec0ff */
[----:B------:R-:W-:-:S03]  /*10c20*/  SHF.R.U32.HI R11, RZ, 0x8, R12 ;  /* 0x00000008ff0b7819 */ /* 0x000fc6000001160c */
[----:B------:R-:W-:Y:S01]  /*10c30*/  HMMA.16816.F32.BF16 R40, R16, R26, R72 ;  /* 0x0000001a1028723c */ /* 0x000fe20000041848 */
[----:B------:R-:W1:Y:S01]  /*10c40*/  LDSM.16.MT88.4 R24, [R188+0x5c00] ;  /* 0x005c0000bc18783b */ /* 0x000e620000004200 */
[----:B------:R-:W-:Y:S02]  /*10c50*/  LOP3.LUT R138, R226, R0, RZ, 0xc0, !PT ;  /* 0x00000000e28a7212 */ /* 0x000fe400078ec0ff */
[----:B------:R-:W-:Y:S02]  /*10c60*/  PRMT R0, R20, 0x5410, R11 ;  /* 0x0000541014007816 */ /* 0x000fe4000000000b */
[--C-:B------:R-:W-:Y:S01]  /*10c70*/  HSET2.LE.AND R10, R10, R166.reuse, PT ;  /* 0x000000a60a0a7233 */ /* 0x100fe20003803000 */
[----:B------:R2:W-:Y:S01]  /*10c80*/  STL.64 [R1+0x58], R190 ;  /* 0x000058be01007387 */ /* 0x0005e20000100a00 */
[----:B------:R-:W-:Y:S02]  /*10c90*/  PRMT R13, R13, 0x5410, R22 ;  /* 0x000054100d0d7816 */ /* 0x000fe40000000016 */
[----:B------:R-:W-:Y:S01]  /*10ca0*/  HSET2.LE.AND R0, R0, R166, PT ;  /* 0x000000a600007233 */ /* 0x000fe20003803000 */
[----:B------:R3:W5:Y:S01]  /*10cb0*/  LDL.LU R197, [R1+0x3ec] ;  /* 0x0003ec0001c57983 */ /* 0x0007620000300800 */
[----:B------:R-:W-:-:S02]  /*10cc0*/  SHF.R.U32.HI R15, RZ, 0x10, R14 ;  /* 0x00000010ff0f7819 */ /* 0x000fc4000001160e */
[----:B------:R-:W-:Y:S01]  /*10cd0*/  LOP3.LUT R137, R213, R10, RZ, 0xc0, !PT ;  /* 0x0000000ad5897212 */ /* 0x000fe200078ec0ff */
[----:B------:R3:W5:Y:S01]  /*10ce0*/  LDL.LU R196, [R1+0x3e8] ;  /* 0x0003e80001c47983 */ /* 0x0007620000300800 */
[----:B------:R-:W-:-:S03]  /*10cf0*/  HSET2.LE.AND R10, R13, R166, PT ;  /* 0x000000a60d0a7233 */ /* 0x000fc60003803000 */
[----:B------:R3:W5:Y:S01]  /*10d00*/  LDL.LU.64 R194, [R1+0x3e0] ;  /* 0x0003e00001c27983 */ /* 0x0007620000300a00 */
[----:B------:R-:W-:-:S03]  /*10d10*/  LOP3.LUT R144, R240, R0, RZ, 0xc0, !PT ;  /* 0x00000000f0907212 */ /* 0x000fc600078ec0ff */
[----:B------:R3:W5:Y:S01]  /*10d20*/  LDL.LU.64 R192, [R1+0x3d8] ;  /* 0x0003d80001c07983 */ /* 0x0007620000300a00 */
[----:B------:R-:W-:Y:S02]  /*10d30*/  SHF.R.U32.HI R14, RZ, 0x18, R14 ;  /* 0x00000018ff0e7819 */ /* 0x000fe4000001160e */
[----:B------:R-:W-:Y:S02]  /*10d40*/  LOP3.LUT R12, R15, 0xff, RZ, 0xc0, !PT ;  /* 0x000000ff0f0c7812 */ /* 0x000fe400078ec0ff */
[----:B------:R-:W-:Y:S01]  /*10d50*/  IADD3 R0, P0, R4, -0x100, RZ ;  /* 0xffffff0004007810 */ /* 0x000fe20007f1e0ff */
[C---:B------:R-:W-:Y:S01]  /*10d60*/  HMMA.16816.F32.BF16 R156, R16.reuse, R32, R156 ;  /* 0x00000020109c723c */ /* 0x040fe2000004189c */
[----:B------:R-:W-:Y:S01]  /*10d70*/  LOP3.LUT R139, R224, R10, RZ, 0xc0, !PT ;  /* 0x0000000ae08b7212 */ /* 0x000fe200078ec0ff */
[----:B--2---:R3:W5:Y:S04]  /*10d80*/  LDL.LU.64 R190, [R1+0x3d0] ;  /* 0x0003d00001be7983 */ /* 0x0047680000300a00 */
[----:B------:R3:W5:Y:S01]  /*10d90*/  LDL.LU R189, [R1+0x3cc] ;  /* 0x0003cc0001bd7983 */ /* 0x0007620000300800 */
[----:B------:R-:W-:Y:S03]  /*10da0*/  HMMA.16816.F32.BF16 R16, R16, R34, R60 ;  /* 0x000000221010723c */ /* 0x000fe6000004183c */
[----:B------:R3:W5:Y:S01]  /*10db0*/  LDL.LU R170, [R1+0x3c8] ;  /* 0x0003c80001aa7983 */ /* 0x0007620000300800 */
[----:B------:R-:W-:-:S03]  /*10dc0*/  PRMT R10, R12, 0x5410, R14 ;  /* 0x000054100c0a7816 */ /* 0x000fc6000000000e */
[----:B------:R3:W5:Y:S01]  /*10dd0*/  LDL.LU R116, [R1+0x3c4] ;  /* 0x0003c40001747983 */ /* 0x0007620000300800 */
[----:B------:R-:W-:-:S03]  /*10de0*/  LOP3.LUT R12, R30, 0xff, RZ, 0xc0, !PT ;  /* 0x000000ff1e0c7812 */ /* 0x000fc600078ec0ff */
[----:B------:R3:W5:Y:S04]  /*10df0*/  LDL.LU R92, [R1+0x3c0] ;  /* 0x0003c000015c7983 */ /* 0x0007680000300800 */
[----:B------:R-:W-:Y:S04]  /*10e00*/  STL [R1+0x50], R172 ;  /* 0x000050ac01007387 */ /* 0x000fe80000100800 */
[----:B------:R2:W-:Y:S01]  /*10e10*/  STL [R1+0x68], R0 ;  /* 0x0000680001007387 */ /* 0x0005e20000100800 */
[----:B------:R-:W-:Y:S01]  /*10e20*/  PRMT R12, R12, 0x5410, R31 ;  /* 0x000054100c0c7816 */ /* 0x000fe2000000001f */
[----:B------:R-:W-:Y:S01]  /*10e30*/  IMAD.MOV.U32 R131, RZ, RZ, R244 ;  /* 0x000000ffff837224 */ /* 0x000fe200078e00f4 */
[----:B------:R-:W-:-:S02]  /*10e40*/  HSET2.LE.AND R11, R21, R166, PT ;  /* 0x000000a6150b7233 */ /* 0x000fc40003803000 */
[--C-:B------:R-:W-:Y:S02]  /*10e50*/  HSET2.LE.AND R10, R10, R166.reuse, PT ;  /* 0x000000a60a0a7233 */ /* 0x100fe40003803000 */
[----:B------:R-:W-:Y:S02]  /*10e60*/  HSET2.LE.AND R12, R12, R166, PT ;  /* 0x000000a60c0c7233 */ /* 0x000fe40003803000 */
[----:B------:R-:W-:Y:S02]  /*10e70*/  ISETP.GT.AND P1, PT, R172, R131, PT ;  /* 0x00000083ac00720c */ /* 0x000fe40003f24270 */
[----:B------:R-:W-:Y:S02]  /*10e80*/  LOP3.LUT R145, R235, R10, RZ, 0xc0, !PT ;  /* 0x0000000aeb917212 */ /* 0x000fe400078ec0ff */
[----:B--2---:R-:W-:-:S05]  /*10e90*/  IADD3.X R0, R5, -0x1, RZ, P0, !PT ;  /* 0xffffffff05007810 */ /* 0x004fca00007fe4ff */
[----:B------:R3:W-:Y:S01]  /*10ea0*/  STL [R1+0x54], R0 ;  /* 0x0000540001007387 */ /* 0x0007e20000100800 */
[----:B------:R-:W-:Y:S02]  /*10eb0*/  LOP3.LUT R146, R234, R11, RZ, 0xc0, !PT ;  /* 0x0000000bea927212 */ /* 0x000fe400078ec0ff */
[----:B------:R-:W-:Y:S01]  /*10ec0*/  LOP3.LUT R147, R227, R12, RZ, 0xc0, !PT ;  /* 0x0000000ce3937212 */ /* 0x000fe200078ec0ff */
[C---:B------:R-:W-:Y:S06]  /*10ed0*/  HMMA.16816.F32.BF16 R152, R136.reuse, R160, R152 ;  /* 0x000000a08898723c */ /* 0x040fec0000041898 */
[----:B------:R-:W-:Y:S06]  /*10ee0*/  HMMA.16816.F32.BF16 R148, R136, R162, R68 ;  /* 0x000000a28894723c */ /* 0x000fec0000041844 */
[----:B------:R-:W-:Y:S06]  /*10ef0*/  HMMA.16816.F32.BF16 R164, R144, R160, R48 ;  /* 0x000000a090a4723c */ /* 0x000fec0000041830 */
[----:B-1----:R-:W-:Y:S06]  /*10f00*/  HMMA.16816.F32.BF16 R140, R136, R24, R56 ;  /* 0x00000018888c723c */ /* 0x002fec0000041838 */
[C---:B------:R-:W-:Y:S06]  /*10f10*/  HMMA.16816.F32.BF16 R160, R144.reuse, R162, R40 ;  /* 0x000000a290a0723c */ /* 0x040fec0000041828 */
[----:B------:R-:W-:Y:S06]  /*10f20*/  HMMA.16816.F32.BF16 R156, R144, R24, R156 ;  /* 0x00000018909c723c */ /* 0x000fec000004189c */
[-C--:B------:R-:W-:Y:S06]  /*10f30*/  HMMA.16816.F32.BF16 R136, R136, R26.reuse, R52 ;  /* 0x0000001a8888723c */ /* 0x080fec0000041834 */
[----:B------:R-:W-:Y:S01]  /*10f40*/  HMMA.16816.F32.BF16 R144, R144, R26, R16 ;  /* 0x0000001a9090723c */ /* 0x000fe20000041810 */
[----:B------:R-:W-:-:S08]  /*10f50*/  NOP ;  /* 0x0000000000007918 */ /* 0x000fd00000000000 */
[----:B---3--:R-:W-:-:S15]  /*10f60*/  @!P1 BRA `(.L_x_1050) ;  /* 0x000000e400749947 */ /* 0x008fde0003800000 */
[----:B------:R-:W2:Y:S01]  /*10f70*/  LDL.LU R251, [R1+0x224] ;  /* 0x0002240001fb7983 */ /* 0x000ea20000300800 */
[----:B------:R-:W-:Y:S01]  /*10f80*/  VIADD R200, R248, 0xfffffffe ;  /* 0xfffffffef8c87836 */ /* 0x000fe20000000000 */
[----:B-----5:R-:W-:Y:S01]  /*10f90*/  ISETP.GE.AND P0, PT, R92, R116, PT ;  /* 0x000000745c00720c */ /* 0x020fe20003f06270 */
[----:B------:R-:W-:-:S04]  /*10fa0*/  DEPBAR.LE SB0, 0x0 ;  /* 0x000080000000791a */ /* 0x000fc80000000000 */
[----:B------:R-:W3:Y:S04]  /*10fb0*/  LDL.64 R246, [R1+0x380] ;  /* 0x0003800001f67983 */ /* 0x000ee80000100a00 */
[----:B------:R-:W3:Y:S04]  /*10fc0*/  LDL.LU R241, [R1+0x220] ;  /* 0x0002200001f17983 */ /* 0x000ee80000300800 */
[----:B------:R-:W4:Y:S04]  /*10fd0*/  LDL.64 R242, [R1+0x60] ;  /* 0x0000600001f27983 */ /* 0x000f280000100a00 */
[----:B------:R-:W4:Y:S01]  /*10fe0*/  LDL.64 R244, [R1+0xb8] ;  /* 0x0000b80001f47983 */ /* 0x000f220000100a00 */
[----:B------:R-:W-:Y:S01]  /*10ff0*/  SHF.R.S32.HI R0, RZ, 0x1f, R200 ;  /* 0x0000001fff007819 */ /* 0x000fe200000114c8 */
[----:B------:R-:W-:Y:S05]  /*11000*/  WARPSYNC.ALL ;  /* 0x0000000000007948 */ /* 0x000fea0003800000 */
[----:B------:R-:W-:Y:S01]  /*11010*/  BAR.SYNC.DEFER_BLOCKING 0x0 ;  /* 0x0000000000007b1d */ /* 0x000fe20000010000 */
[----:B------:R-:W-:-:S05]  /*11020*/  IMAD.SHL.U32 R252, R252, 0x2, RZ ;  /* 0x00000002fcfc7824 */ /* 0x000fca00078e00ff */
[----:B------:R-:W-:Y:S01]  /*11030*/  LOP3.LUT R252, R252, 0x6, RZ, 0xc0, !PT ;  /* 0x00000006fcfc7812 */ /* 0x000fe200078ec0ff */
[----:B------:R-:W-:Y:S01]  /*11040*/  BSSY B1, `(.L_x_1051) ;  /* 0x000027f000017945 */ /* 0x000fe20003800000 */
[----:B------:R-:W-:Y:S04]  /*11050*/  STL [R1+0x50], R200 ;  /* 0x000050c801007387 */ /* 0x000fe80000100800 */
[----:B------:R-:W-:Y:S04]  /*11060*/  @P0 STS [R210+0x4000], RZ ;  /* 0x004000ffd2000388 */ /* 0x000fe80000000800 */
[----:B------:R-:W-:Y:S04]  /*11070*/  @P0 STS [R210+0x4004], RZ ;  /* 0x004004ffd2000388 */ /* 0x000fe80000000800 */
[----:B------:R-:W-:Y:S01]  /*11080*/  @P0 STS.64 [R210+0x4008], RZ ;  /* 0x004008ffd2000388 */ /* 0x000fe20000000a00 */
[----:B--2---:R-:W-:-:S02]  /*11090*/  IMAD R12, R251, R200, RZ ;  /* 0x000000c8fb0c7224 */ /* 0x004fc400078e02ff */
[----:B---3--:R-:W-:-:S04]  /*110a0*/  IMAD.WIDE.U32 R10, R200, R241, R246 ;  /* 0x000000f1c80a7225 */ /* 0x008fc800078e00f6 */
[----:B------:R-:W-:Y:S01]  /*110b0*/  IMAD R13, R0, R241, R12 ;  /* 0x000000f1000d7224 */ /* 0x000fe200078e020c */
[CC--:B----4-:R-:W-:Y:S02]  /*110c0*/  @!P0 LEA R0, P4, R242.reuse, R10.reuse, 0x5 ;  /* 0x0000000af2008211 */ /* 0x0d0fe400078828ff */
[----:B------:R-:W-:Y:S01]  /*110d0*/  @!P0 LEA R12, P2, R242, R10, 0x6 ;  /* 0x0000000af20c8211 */ /* 0x000fe200078430ff */
[----:B------:R-:W-:Y:S01]  /*110e0*/  IMAD.IADD R11, R11, 0x1, R13 ;  /* 0x000000010b0b7824 */ /* 0x000fe200078e020d */
[-C--:B------:R-:W-:Y:S02]  /*110f0*/  @!P0 LEA R18, P5, R10, R244.reuse, 0x1 ;  /* 0x000000f40a128211 */ /* 0x080fe400078a08ff */
[----:B------:R-:W-:Y:S02]  /*11100*/  @!P0 LEA R16, P3, R0, R244, 0x1 ;  /* 0x000000f400108211 */ /* 0x000fe400078608ff */
[CCC-:B------:R-:W-:Y:S02]  /*11110*/  @!P0 LEA.HI.X R13, R242.reuse, R11.reuse, R243.reuse, 0x5, P4 ;  /* 0x0000000bf20d8211 */ /* 0x1c0fe400020f2cf3 */
[----:B------:R-:W-:-:S02]  /*11120*/  @!P0 LEA.HI.X R15, R242, R11, R243, 0x6, P2 ;  /* 0x0000000bf20f8211 */ /* 0x000fc400010f34f3 */
[-CC-:B------:R-:W-:Y:S01]  /*11130*/  @!P0 LEA.HI.X R19, R10, R245.reuse, R11.reuse, 0x1, P5 ;  /* 0x000000f50a138211 */ /* 0x180fe200028f0c0b */
[----:B------:R-:W-:Y:S01]  /*11140*/  @!P0 IMAD.WIDE.U32 R10, R242, 0x60, R10 ;  /* 0x00000060f20a8825 */ /* 0x000fe200078e000a */
[-C--:B------:R-:W-:Y:S02]  /*11150*/  @!P0 LEA.HI.X R17, R0, R245.reuse, R13, 0x1, P3 ;  /* 0x000000f500118211 */ /* 0x080fe400018f0c0d */
[CC--:B------:R-:W-:Y:S01]  /*11160*/  @!P0 LEA R14, P1, R12.reuse, R244.reuse, 0x1 ;  /* 0x000000f40c0e8211 */ /* 0x0c0fe200078208ff */
[----:B------:R-:W-:Y:S01]  /*11170*/  @!P0 IMAD R0, R243, 0x60, RZ ;  /* 0x00000060f3008824 */ /* 0x000fe200078e02ff */
[----:B------:R-:W-:Y:S01]  /*11180*/  @!PT LDS RZ, [RZ] ;  /* 0x00000000fffff984 */ /* 0x000fe20000000800 */
[----:B------:R-:W-:Y:S01]  /*11190*/  @!PT LDS RZ, [RZ] ;  /* 0x00000000fffff984 */ /* 0x000fe20000000800 */
[----:B------:R-:W-:Y:S01]  /*111a0*/  @!PT LDS RZ, [RZ] ;  /* 0x00000000fffff984 */ /* 0x000fe20000000800 */
[----:B------:R-:W-:Y:S02]  /*111b0*/  @!P0 LDGSTS.E.BYPASS.LTC128B.128 [R210+0x4000], desc[UR4][R18.64] ;  /* 0x0400000012d28fae */ /* 0x000fe4000b901d44 */
[-C--:B------:R-:W-:Y:S01]  /*111c0*/  @!P0 LEA.HI.X R15, R12, R245.reuse, R15, 0x1, P1 ;  /* 0x000000f50c0f8211 */ /* 0x080fe200008f0c0f */
[----:B------:R-:W-:Y:S01]  /*111d0*/  @!P0 IMAD.IADD R0, R0, 0x1, R11 ;  /* 0x0000000100008824 */ /* 0x000fe200078e020b */
[C---:B------:R-:W-:Y:S01]  /*111e0*/  @!P0 LEA R12, P1, R10.reuse, R244, 0x1 ;  /* 0x000000f40a0c8211 */ /* 0x040fe200078208ff */
[----:B------:R-:W-:Y:S03]  /*111f0*/  @P0 STS.128 [R210+0x4800], RZ ;  /* 0x004800ffd2000388 */ /* 0x000fe60000000c00 */
[----:B------:R-:W-:Y:S01]  /*11200*/  @!P0 LEA.HI.X R13, R10, R245, R0, 0x1, P1 ;  /* 0x000000f50a0d8211 */ /* 0x000fe200008f0c00 */
        /* <DEDUP_REMOVED lines=14> */
[----:B------:R-:W-:Y:S04]  /*112f0*/  LDSM.16.M88.4 R24, [R189] ;  /* 0x00000000bd18783b */ /* 0x000fe80000000200 */
[----:B------:R-:W3:Y:S04]  /*11300*/  LDSM.16.M88.4 R32, [R170+0x2000] ;  /* 0x00200000aa20783b */ /* 0x000ee80000000200 */
[----:B------:R-:W4:Y:S04]  /*11310*/  LDSM.16.M88.4 R20, [R189+0x1000] ;  /* 0x00100000bd14783b */ /* 0x000f280000000200 */
[----:B-1----:R-:W-:Y:S04]  /*11320*/  LDSM.16.M88.4 R16, [R190] ;  /* 0x00000000be10783b */ /* 0x002fe80000000200 */
[----:B------:R-:W1:Y:S04]  /*11330*/  LDSM.16.M88.4 R48, [R191] ;  /* 0x00000000bf30783b */ /* 0x000e680000000200 */
[----:B------:R-:W-:Y:S04]  /*11340*/  LDSM.16.M88.4 R28, [R170+0x2800] ;  /* 0x00280000aa1c783b */ /* 0x000fe80000000200 */
[----:B--2---:R-:W2:Y:S04]  /*11350*/  LDSM.16.M88.4 R12, [R190+0x1000] ;  /* 0x00100000be0c783b */ /* 0x004ea80000000200 */
[----:B------:R-:W2:Y:S04]  /*11360*/  LDSM.16.M88.4 R40, [R170+0x2400] ;  /* 0x00240000aa28783b */ /* 0x000ea80000000200 */
[----:B------:R-:W2:Y:S04]  /*11370*/  LDSM.16.M88.4 R64, [R170+0x2c00] ;  /* 0x002c0000aa40783b */ /* 0x000ea80000000200 */
[----:B------:R-:W-:Y:S04]  /*11380*/  LDSM.16.M88.4 R68, [R170+0x3800] ;  /* 0x00380000aa44783b */ /* 0x000fe80000000200 */
[----:B------:R-:W-:Y:S01]  /*11390*/  LDSM.16.M88.4 R60, [R196] ;  /* 0x00000000c43c783b */ /* 0x000fe20000000200 */
[-C--:B---3--:R-:W-:Y:S03]  /*113a0*/  HMMA.16816.F32.BF16 R44, R24, R32.reuse, RZ ;  /* 0x00000020182c723c */ /* 0x088fe600000418ff */
[----:B------:R-:W0:Y:S03]  /*113b0*/  LDGDEPBAR ;  /* 0x00000000000079af */ /* 0x000e260000000000 */
[C---:B----4-:R-:W-:Y:S06]  /*113c0*/  HMMA.16816.F32.BF16 R52, R20.reuse, R32, RZ ;  /* 0x000000201434723c */ /* 0x050fec00000418ff */
[-C--:B------:R-:W-:Y:S06]  /*113d0*/  HMMA.16816.F32.BF16 R120, R20, R34.reuse, RZ ;  /* 0x000000221478723c */ /* 0x080fec00000418ff */
[----:B------:R-:W-:Y:S06]  /*113e0*/  HMMA.16816.F32.BF16 R112, R24, R34, RZ ;  /* 0x000000221870723c */ /* 0x000fec00000418ff */
[-C--:B-1----:R-:W-:Y:S06]  /*113f0*/  HMMA.16816.F32.BF16 R56, R16, R48.reuse, R44 ;  /* 0x000000301038723c */ /* 0x082fec000004182c */
[----:B--2---:R-:W-:Y:S01]  /*11400*/  HMMA.16816.F32.BF16 R44, R12, R48, R52 ;  /* 0x000000300c2c723c */ /* 0x004fe20000041834 */
[----:B------:R-:W1:Y:S05]  /*11410*/  LDSM.16.M88.4 R52, [R197] ;  /* 0x00000000c534783b */ /* 0x000e6a0000000200 */
[C---:B------:R-:W-:Y:S06]  /*11420*/  HMMA.16816.F32.BF16 R72, R20.reuse, R28, RZ ;  /* 0x0000001c1448723c */ /* 0x040fec00000418ff */
[----:B------:R-:W-:Y:S06]  /*11430*/  HMMA.16816.F32.BF16 R100, R20, R42, RZ ;  /* 0x0000002a1464723c */ /* 0x000fec00000418ff */
[----:B------:R-:W-:Y:S01]  /*11440*/  IMAD.MOV.U32 R130, RZ, RZ, R56 ;  /* 0x000000ffff827224 */ /* 0x000fe200078e0038 */
[----:B------:R-:W-:Y:S01]  /*11450*/  HMMA.16816.F32.BF16 R84, R24, R28, RZ ;  /* 0x0000001c1854723c */ /* 0x000fe200000418ff */
[----:B------:R-:W-:-:S02]  /*11460*/  IMAD.MOV.U32 R117, RZ, RZ, R57 ;  /* 0x000000ffff757224 */ /* 0x000fc400078e0039 */
[----:B------:R-:W-:Y:S02]  /*11470*/  IMAD.MOV.U32 R95, RZ, RZ, R58 ;  /* 0x000000ffff5f7224 */ /* 0x000fe400078e003a */
[----:B------:R-:W-:Y:S01]  /*11480*/  IMAD.MOV.U32 R94, RZ, RZ, R59 ;  /* 0x000000ffff5e7224 */ /* 0x000fe200078e003b */
[----:B------:R-:W-:Y:S01]  /*11490*/  HMMA.16816.F32.BF16 R32, R20, R30, RZ ;  /* 0x0000001e1420723c */ /* 0x000fe200000418ff */
[----:B------:R-:W2:Y:S01]  /*114a0*/  LDSM.16.M88.4 R56, [R198] ;  /* 0x00000000c638783b */ /* 0x000ea20000000200 */
[----:B------:R-:W-:Y:S02]  /*114b0*/  IMAD.MOV.U32 R93, RZ, RZ, R44 ;  /* 0x000000ffff5d7224 */ /* 0x000fe400078e002c */
[----:B------:R-:W-:Y:S02]  /*114c0*/  IMAD.MOV.U32 R77, RZ, RZ, R45 ;  /* 0x000000ffff4d7224 */ /* 0x000fe400078e002d */
[----:B------:R-:W-:Y:S01]  /*114d0*/  HMMA.16816.F32.BF16 R108, R24, R40, RZ ;  /* 0x00000028186c723c */ /* 0x000fe200000418ff */
[----:B------:R-:W-:-:S02]  /*114e0*/  IMAD.MOV.U32 R76, RZ, RZ, R46 ;  /* 0x000000ffff4c7224 */ /* 0x000fc400078e002e */
[----:B------:R-:W-:Y:S02]  /*114f0*/  IMAD.MOV.U32 R11, RZ, RZ, R47 ;  /* 0x000000ffff0b7224 */ /* 0x000fe400078e002f */
[----:B------:R-:W-:Y:S01]  /*11500*/  LDSM.16.M88.4 R44, [R170+0x3000] ;  /* 0x00300000aa2c783b */ /* 0x000fe20000000200 */
[----:B------:R-:W-:Y:S06]  /*11510*/  HMMA.16816.F32.BF16 R104, R20, R40, RZ ;  /* 0x000000281468723c */ /* 0x000fec00000418ff */
[C---:B------:R-:W-:Y:S01]  /*11520*/  HMMA.16816.F32.BF16 R88, R24.reuse, R42, RZ ;  /* 0x0000002a1858723c */ /* 0x040fe200000418ff */
[----:B------:R-:W3:Y:S05]  /*11530*/  LDSM.16.M88.4 R40, [R170+0x3400] ;  /* 0x00340000aa28783b */ /* 0x000eea0000000200 */
[----:B------:R-:W-:Y:S06]  /*11540*/  HMMA.16816.F32.BF16 R28, R24, R30, RZ ;  /* 0x0000001e181c723c */ /* 0x000fec00000418ff */
[-C--:B------:R-:W-:Y:S06]  /*11550*/  HMMA.16816.F32.BF16 R248, R12, R50.reuse, R120 ;  /* 0x000000320cf8723c */ /* 0x080fec0000041878 */
[----:B------:R-:W-:Y:S01]  /*11560*/  HMMA.16816.F32.BF16 R224, R16, R50, R112 ;  /* 0x0000003210e0723c */ /* 0x000fe20000041870 */
[----:B------:R-:W4:Y:S05]  /*11570*/  LDSM.16.M88.4 R48, [R193] ;  /* 0x00000000c130783b */ /* 0x000f2a0000000200 */
[-C--:B------:R-:W-:Y:S06]  /*11580*/  HMMA.16816.F32.BF16 R96, R20, R64.reuse, RZ ;  /* 0x000000401460723c */ /* 0x080fec00000418ff */
[----:B------:R-:W-:Y:S06]  /*11590*/  HMMA.16816.F32.BF16 R80, R24, R64, RZ ;  /* 0x000000401850723c */ /* 0x000fec00000418ff */
[C---:B-1----:R-:W-:Y:S06]  /*115a0*/  HMMA.16816.F32.BF16 R176, R12.reuse, R52, R72 ;  /* 0x000000340cb0723c */ /* 0x042fec0000041848 */
[----:B--2---:R-:W-:Y:S06]  /*115b0*/  HMMA.16816.F32.BF16 R240, R12, R58, R100 ;  /* 0x0000003a0cf0723c */ /* 0x004fec0000041864 */
[C---:B------:R-:W-:Y:S06]  /*115c0*/  HMMA.16816.F32.BF16 R72, R24.reuse, R66, RZ ;  /* 0x000000421848723c */ /* 0x040fec00000418ff */
[----:B------:R-:W-:Y:S06]  /*115d0*/  HMMA.16816.F32.BF16 R100, R24, R68, RZ ;  /* 0x000000441864723c */ /* 0x000fec00000418ff */
[-C--:B------:R-:W-:Y:S01]  /*115e0*/  HMMA.16816.F32.BF16 R172, R16, R54.reuse, R28 ;  /* 0x0000003610ac723c */ /* 0x080fe2000004181c */
[----:B------:R-:W1:Y:S05]  /*115f0*/  LDSM.16.M88.4 R28, [R194] ;  /* 0x00000000c21c783b */ /* 0x000e6a0000000200 */
[C---:B------:R-:W-:Y:S01]  /*11600*/  HMMA.16816.F32.BF16 R184, R12.reuse, R54, R32 ;  /* 0x000000360cb8723c */ /* 0x040fe20000041820 */
[----:B------:R-:W2:Y:S05]  /*11610*/  LDSM.16.M88.4 R32, [R195] ;  /* 0x00000000c320783b */ /* 0x000eaa0000000200 */
[----:B------:R-:W-:Y:S06]  /*11620*/  HMMA.16816.F32.BF16 R124, R12, R60, R96 ;  /* 0x0000003c0c7c723c */ /* 0x000fec0000041860 */
[----:B---3--:R-:W-:Y:S06]  /*11630*/  HMMA.16816.F32.BF16 R96, R20, R40, RZ ;  /* 0x000000281460723c */ /* 0x008fec00000418ff */
[----:B------:R-:W-:Y:S06]  /*11640*/  HMMA.16816.F32.BF16 R132, R16, R60, R80 ;  /* 0x0000003c1084723c */ /* 0x000fec0000041850 */
[----:B------:R-:W-:Y:S06]  /*11650*/  HMMA.16816.F32.BF16 R80, R20, R66, RZ ;  /* 0x000000421450723c */ /* 0x000fec00000418ff */
[----:B------:R-:W-:Y:S06]  /*11660*/  HMMA.16816.F32.BF16 R64, R24, R44, RZ ;  /* 0x0000002c1840723c */ /* 0x000fec00000418ff */
[C---:B------:R-:W-:Y:S06]  /*11670*/  HMMA.16816.F32.BF16 R112, R16.reuse, R62, R72 ;  /* 0x0000003e1070723c */ /* 0x040fec0000041848 */
[C---:B----4-:R-:W-:Y:S06]  /*11680*/  HMMA.16816.F32.BF16 R72, R16.reuse, R48, R100 ;  /* 0x000000301048723c */ /* 0x050fec0000041864 */
[----:B------:R-:W-:Y:S01]  /*11690*/  HMMA.16816.F32.BF16 R244, R16, R56, R108 ;  /* 0x0000003810f4723c */ /* 0x000fe2000004186c */
[----:B------:R-:W-:-:S04]  /*116a0*/  IMAD.MOV.U32 R101, RZ, RZ, R200 ;  /* 0x000000ffff657224 */ /* 0x000fc800078e00c8 */
[----:B------:R-:W-:Y:S01]  /*116b0*/  IMAD R0, R101, 0x80, R252 ;  /* 0x0000008065007824 */ /* 0x000fe200078e02fc */
[----:B------:R-:W-:Y:S03]  /*116c0*/  HMMA.16816.F32.BF16 R232, R12, R56, R104 ;  /* 0x000000380ce8723c */ /* 0x000fe60000041868 */
[C---:B------:R-:W-:Y:S01]  /*116d0*/  VIADD R10, R0.reuse, 0x1 ;  /* 0x00000001000a7836 */ /* 0x040fe20000000000 */
[C---:B------:R-:W-:Y:S02]  /*116e0*/  ISETP.GE.AND P1, PT, R0.reuse, R205, PT ;  /* 0x000000cd0000720c */ /* 0x040fe40003f26270 */
[----:B------:R-:W-:Y:S01]  /*116f0*/  HMMA.16816.F32.BF16 R180, R16, R58, R88 ;  /* 0x0000003a10b4723c */ /* 0x000fe20000041858 */
[-C--:B------:R-:W-:Y:S02]  /*11700*/  ISETP.GE.AND P4, PT, R0, R204.reuse, PT ;  /* 0x000000cc0000720c */ /* 0x080fe40003f86270 */
[----:B------:R-:W-:-:S02]  /*11710*/  ISETP.GE.AND P3, PT, R10, R204, PT ;  /* 0x000000cc0a00720c */ /* 0x000fc40003f66270 */
[----:B------:R-:W-:Y:S01]  /*11720*/  ISETP.GE.AND P5, PT, R10, R205, PT ;  /* 0x000000cd0a00720c */ /* 0x000fe20003fa6270 */
[----:B------:R-:W-:Y:S01]  /*11730*/  HMMA.16816.F32.BF16 R228, R16, R52, R84 ;  /* 0x0000003410e4723c */ /* 0x000fe20000041854 */
[----:B------:R-:W-:Y:S02]  /*11740*/  ISETP.GE.OR P1, PT, R0, R209, !P1 ;  /* 0x000000d10000720c */ /* 0x000fe40004f26670 */
[C---:B------:R-:W-:Y:S02]  /*11750*/  ISETP.GE.OR P3, PT, R10.reuse, R208, !P3 ;  /* 0x000000d00a00720c */ /* 0x040fe40005f66670 */
[C---:B------:R-:W-:Y:S01]  /*11760*/  ISETP.GE.AND P2, PT, R10.reuse, R203, PT ;  /* 0x000000cb0a00720c */ /* 0x040fe20003f46270 */
[----:B------:R-:W-:Y:S01]  /*11770*/  HMMA.16816.F32.BF16 R56, R20, R44, RZ ;  /* 0x0000002c1438723c */ /* 0x000fe200000418ff */
[C---:B------:R-:W-:Y:S02]  /*11780*/  ISETP.GE.AND P6, PT, R10.reuse, R202, PT ;  /* 0x000000ca0a00720c */ /* 0x040fe40003fc6270 */
[----:B------:R-:W-:-:S02]  /*11790*/  ISETP.GE.OR P5, PT, R10, R209, !P5 ;  /* 0x000000d10a00720c */ /* 0x000fc40006fa6670 */
[C---:B------:R-:W-:Y:S01]  /*117a0*/  ISETP.GE.OR P2, PT, R10.reuse, R207, !P2 ;  /* 0x000000cf0a00720c */ /* 0x040fe20005746670 */
[-C--:B------:R-:W-:Y:S01]  /*117b0*/  HMMA.16816.F32.BF16 R52, R20, R46.reuse, RZ ;  /* 0x0000002e1434723c */ /* 0x080fe200000418ff */
[----:B------:R-:W-:Y:S01]  /*117c0*/  ISETP.GE.OR P6, PT, R10, R206, !P6 ;  /* 0x000000ce0a00720c */ /* 0x000fe200077c6670 */
[C---:B------:R-:W-:Y:S01]  /*117d0*/  VIADD R10, R0.reuse, 0x8 ;  /* 0x00000008000a7836 */ /* 0x040fe20000000000 */
[----:B------:R-:W-:Y:S02]  /*117e0*/  FSEL R213, R117, -INF , !P5 ;  /* 0xff80000075d57808 */ /* 0x000fe40006800000 */
[----:B------:R-:W-:Y:S01]  /*117f0*/  ISETP.GE.OR P4, PT, R0, R208, !P4 ;  /* 0x000000d00000720c */ /* 0x000fe20006786670 */
[----:B------:R-:W-:Y:S03]  /*11800*/  HMMA.16816.F32.BF16 R44, R24, R46, RZ ;  /* 0x0000002e182c723c */ /* 0x000fe600000418ff */
[----:B------:R-:W-:-:S02]  /*11810*/  FSEL R252, R95, -INF , !P4 ;  /* 0xff8000005ffc7808 */ /* 0x000fc40006000000 */
[C---:B------:R-:W-:Y:S01]  /*11820*/  ISETP.GE.AND P4, PT, R10.reuse, R205, PT ;  /* 0x000000cd0a00720c */ /* 0x040fe20003f86270 */
[----:B------:R-:W-:Y:S03]  /*11830*/  HMMA.16816.F32.BF16 R84, R24, R40, RZ ;  /* 0x000000281854723c */ /* 0x000fe600000418ff */
[----:B------:R-:W-:-:S03]  /*11840*/  ISETP.GE.OR P4, PT, R10, R209, !P4 ;  /* 0x000000d10a00720c */ /* 0x000fc60006786670 */
[----:B------:R-:W-:Y:S01]  /*11850*/  HMMA.16816.F32.BF16 R108, R20, R42, RZ ;  /* 0x0000002a146c723c */ /* 0x000fe200000418ff */
[----:B------:R-:W-:-:S05]  /*11860*/  FSEL R212, R224, -INF , !P4 ;  /* 0xff800000e0d47808 */ /* 0x000fca0006000000 */
[----:B------:R-:W-:Y:S06]  /*11870*/  HMMA.16816.F32.BF16 R104, R24, R42, RZ ;  /* 0x0000002a1868723c */ /* 0x000fec00000418ff */
[C---:B-1----:R-:W-:Y:S06]  /*11880*/  HMMA.16816.F32.BF16 R40, R12.reuse, R28, R96 ;  /* 0x0000001c0c28723c */ /* 0x042fec0000041860 */
[----:B------:R-:W-:Y:S01]  /*11890*/  HMMA.16816.F32.BF16 R120, R12, R62, R80 ;  /* 0x0000003e0c78723c */ /* 0x000fe20000041850 */
[----:B------:R-:W-:-:S02]  /*118a0*/  FSEL R98, R130, -INF , !P1 ;  /* 0xff80000082627808 */ /* 0x000fc40004800000 */
[----:B------:R-:W-:-:S03]  /*118b0*/  ISETP.GE.AND P1, PT, R0, R203, PT ;  /* 0x000000cb0000720c */ /* 0x000fc60003f26270 */
[----:B--2---:R-:W-:Y:S01]  /*118c0*/  HMMA.16816.F32.BF16 R60, R16, R32, R64 ;  /* 0x00000020103c723c */ /* 0x004fe20000041840 */
[----:B------:R-:W-:Y:S02]  /*118d0*/  ISETP.GE.OR P5, PT, R0, R207, !P1 ;  /* 0x000000cf0000720c */ /* 0x000fe40004fa6670 */
[----:B------:R-:W-:-:S03]  /*118e0*/  ISETP.GE.AND P1, PT, R10, R204, PT ;  /* 0x000000cc0a00720c */ /* 0x000fc60003f26270 */
[----:B------:R-:W-:Y:S01]  /*118f0*/  HMMA.16816.F32.BF16 R88, R20, R68, RZ ;  /* 0x000000441458723c */ /* 0x000fe200000418ff */
[----:B------:R-:W-:Y:S01]  /*11900*/  FSEL R67, R94, -INF , !P3 ;  /* 0xff8000005e437808 */ /* 0x000fe20005800000 */
[----:B------:R-:W-:Y:S01]  /*11910*/  IMAD.MOV.U32 R66, RZ, RZ, R75 ;  /* 0x000000ffff427224 */ /* 0x000fe200078e004b */
[----:B------:R-:W-:Y:S01]  /*11920*/  ISETP.GE.AND P3, PT, R0, R202, PT ;  /* 0x000000ca0000720c */ /* 0x000fe20003f66270 */
[----:B------:R-:W-:Y:S01]  /*11930*/  IMAD.MOV.U32 R65, RZ, RZ, R73 ;  /* 0x000000ffff417224 */ /* 0x000fe200078e0049 */
[C---:B------:R-:W-:Y:S01]  /*11940*/  ISETP.GE.OR P1, PT, R10.reuse, R208, !P1 ;  /* 0x000000d00a00720c */ /* 0x040fe20004f26670 */
[----:B------:R1:W-:Y:S01]  /*11950*/  STL [R1+0x10], R67 ;  /* 0x0000104301007387 */ /* 0x0003e20000100800 */
[----:B------:R-:W-:Y:S01]  /*11960*/  FSEL R68, R93, -INF , !P5 ;  /* 0xff8000005d447808 */ /* 0x000fe20006800000 */
[C---:B------:R-:W-:Y:S01]  /*11970*/  HMMA.16816.F32.BF16 R56, R12.reuse, R32, R56 ;  /* 0x000000200c38723c */ /* 0x040fe20000041838 */
[----:B------:R-:W-:Y:S01]  /*11980*/  ISETP.GE.AND P5, PT, R10, R203, PT ;  /* 0x000000cb0a00720c */ /* 0x000fe20003fa6270 */
[----:B------:R-:W-:Y:S01]  /*11990*/  IMAD.MOV.U32 R64, RZ, RZ, R74 ;  /* 0x000000ffff407224 */ /* 0x000fe200078e004a */
[----:B------:R-:W-:Y:S01]  /*119a0*/  ISETP.GE.OR P3, PT, R0, R206, !P3 ;  /* 0x000000ce0000720c */ /* 0x000fe20005f66670 */
[----:B------:R-:W-:Y:S01]  /*119b0*/  STL [R1+0x14], R68 ;  /* 0x0000144401007387 */ /* 0x000fe20000100800 */
[----:B------:R-:W-:Y:S01]  /*119c0*/  ISETP.GE.OR P5, PT, R10, R207, !P5 ;  /* 0x000000cf0a00720c */ /* 0x000fe20006fa6670 */
[----:B------:R-:W-:Y:S01]  /*119d0*/  HMMA.16816.F32.BF16 R52, R12, R34, R52 ;  /* 0x000000220c34723c */ /* 0x000fe20000041834 */
[----:B------:R-:W-:-:S02]  /*119e0*/  FSEL R76, R76, -INF , !P3 ;  /* 0xff8000004c4c7808 */ /* 0x000fc40005800000 */
[----:B------:R-:W-:-:S03]  /*119f0*/  FSEL R248, R248, -INF , !P5 ;  /* 0xff800000f8f87808 */ /* 0x000fc60006800000 */
[C---:B------:R-:W-:Y:S06]  /*11a00*/  HMMA.16816.F32.BF16 R44, R16.reuse, R34, R44 ;  /* 0x00000022102c723c */ /* 0x040fec000004182c */
[----:B------:R-:W-:Y:S01]  /*11a10*/  HMMA.16816.F32.BF16 R32, R16, R28, R84 ;  /* 0x0000001c1020723c */ /* 0x000fe20000041854 */
[----:B-1----:R-:W-:-:S05]  /*11a20*/  FSEL R67, R77, -INF , !P2 ;  /* 0xff8000004d437808 */ /* 0x002fca0005000000 */
[-C--:B------:R-:W-:Y:S01]  /*11a30*/  HMMA.16816.F32.BF16 R104, R16, R30.reuse, R104 ;  /* 0x0000001e1068723c */ /* 0x080fe20000041868 */
[C---:B------:R-:W-:Y:S02]  /*11a40*/  ISETP.GE.AND P2, PT, R10.reuse, R202, PT ;  /* 0x000000ca0a00720c */ /* 0x040fe40003f46270 */
[----:B------:R-:W-:Y:S01]  /*11a50*/  FSEL R87, R11, -INF , !P6 ;  /* 0xff8000000b577808 */ /* 0x000fe20007000000 */
[----:B------:R1:W-:Y:S01]  /*11a60*/  STL [R1+0x4], R67 ;  /* 0x0000044301007387 */ /* 0x0003e20000100800 */
[----:B------:R-:W-:Y:S01]  /*11a70*/  ISETP.GE.OR P2, PT, R10, R206, !P2 ;  /* 0x000000ce0a00720c */ /* 0x000fe20005746670 */
[----:B------:R-:W-:Y:S01]  /*11a80*/  VIADD R10, R0, 0x9 ;  /* 0x00000009000a7836 */ /* 0x000fe20000000000 */
[----:B------:R-:W-:Y:S01]  /*11a90*/  HMMA.16816.F32.BF16 R108, R12, R30, R108 ;  /* 0x0000001e0c6c723c */ /* 0x000fe2000004186c */
[----:B------:R-:W-:Y:S01]  /*11aa0*/  IMAD.MOV.U32 R11, RZ, RZ, R131 ;  /* 0x000000ffff0b7224 */ /* 0x000fe200078e0083 */
[----:B------:R-:W-:Y:S02]  /*11ab0*/  FSEL R86, R250, -INF , !P2 ;  /* 0xff800000fa567808 */ /* 0x000fe40005000000 */
[----:B------:R-:W-:-:S02]  /*11ac0*/  ISETP.GE.AND P6, PT, R10, R205, PT ;  /* 0x000000cd0a00720c */ /* 0x000fc40003fc6270 */
[C---:B------:R-:W-:Y:S01]  /*11ad0*/  ISETP.GE.AND P3, PT, R10.reuse, R204, PT ;  /* 0x000000cc0a00720c */ /* 0x040fe20003f66270 */
[----:B------:R-:W-:Y:S01]  /*11ae0*/  IMAD.MOV.U32 R31, RZ, RZ, R72 ;  /* 0x000000ffff1f7224 */ /* 0x000fe200078e0048 */
[C---:B------:R-:W-:Y:S01]  /*11af0*/  ISETP.GE.AND P4, PT, R10.reuse, R203, PT ;  /* 0x000000cb0a00720c */ /* 0x040fe20003f86270 */
[----:B------:R-:W-:Y:S01]  /*11b00*/  HMMA.16816.F32.BF16 R72, R12, R48, R88 ;  /* 0x000000300c48723c */ /* 0x000fe20000041858 */
[C---:B------:R-:W-:Y:S02]  /*11b10*/  ISETP.GE.OR P6, PT, R10.reuse, R209, !P6 ;  /* 0x000000d10a00720c */ /* 0x040fe400077c6670 */
[C---:B------:R-:W-:Y:S02]  /*11b20*/  ISETP.GE.OR P3, PT, R10.reuse, R208, !P3 ;  /* 0x000000d00a00720c */ /* 0x040fe40005f66670 */
[----:B------:R-:W-:Y:S02]  /*11b30*/  ISETP.GE.OR P4, PT, R10, R207, !P4 ;  /* 0x000000cf0a00720c */ /* 0x000fe40006786670 */
[----:B------:R-:W-:Y:S01]  /*11b40*/  FSEL R201, R225, -INF , !P6 ;  /* 0xff800000e1c97808 */ /* 0x000fe20007000000 */
[----:B------:R-:W-:Y:S01]  /*11b50*/  IMAD.MOV.U32 R30, RZ, RZ, R107 ;  /* 0x000000ffff1e7224 */ /* 0x000fe200078e006b */
[----:B------:R-:W-:Y:S01]  /*11b60*/  FSEL R227, R227, -INF , !P3 ;  /* 0xff800000e3e37808 */ /* 0x000fe20005800000 */
[----:B------:R-:W-:Y:S01]  /*11b70*/  IMAD.MOV.U32 R29, RZ, RZ, R106 ;  /* 0x000000ffff1d7224 */ /* 0x000fe200078e006a */
[----:B------:R-:W-:Y:S01]  /*11b80*/  FSEL R249, R249, -INF , !P4 ;  /* 0xff800000f9f97808 */ /* 0x000fe20006000000 */
[----:B------:R-:W-:Y:S01]  /*11b90*/  IMAD.MOV.U32 R28, RZ, RZ, R104 ;  /* 0x000000ffff1c7224 */ /* 0x000fe200078e0068 */
[----:B-1----:R-:W-:Y:S01]  /*11ba0*/  FSEL R67, R226, -INF , !P1 ;  /* 0xff800000e2437808 */ /* 0x002fe20004800000 */
[----:B------:R-:W-:Y:S01]  /*11bb0*/  IMAD.MOV.U32 R106, RZ, RZ, R105 ;  /* 0x000000ffff6a7224 */ /* 0x000fe200078e0069 */
[----:B------:R-:W-:-:S03]  /*11bc0*/  ISETP.GE.AND P1, PT, R10, R202, PT ;  /* 0x000000ca0a00720c */ /* 0x000fc60003f26270 */
[----:B------:R1:W-:Y:S01]  /*11bd0*/  STL [R1], R67 ;  /* 0x0000004301007387 */ /* 0x0003e20000100800 */
[----:B------:R-:W-:Y:S01]  /*11be0*/  ISETP.GE.OR P1, PT, R10, R206, !P1 ;  /* 0x000000ce0a00720c */ /* 0x000fe20004f26670 */
[----:B------:R-:W-:-:S03]  /*11bf0*/  VIADD R10, R0, 0x10 ;  /* 0x00000010000a7836 */ /* 0x000fc60000000000 */
[----:B------:R-:W-:Y:S01]  /*11c00*/  FSEL R85, R251, -INF , !P1 ;  /* 0xff800000fb557808 */ /* 0x000fe20004800000 */
[----:B------:R-:W-:Y:S01]  /*11c10*/  IMAD.MOV.U32 R49, RZ, RZ, R75 ;  /* 0x000000ffff317224 */ /* 0x000fe200078e004b */
[C---:B------:R-:W-:Y:S01]  /*11c20*/  ISETP.GE.AND P3, PT, R10.reuse, R205, PT ;  /* 0x000000cd0a00720c */ /* 0x040fe20003f66270 */
[----:B------:R-:W-:Y:S01]  /*11c30*/  IMAD.MOV.U32 R48, RZ, RZ, R74 ;  /* 0x000000ffff307224 */ /* 0x000fe200078e004a */
[C---:B------:R-:W-:Y:S01]  /*11c40*/  ISETP.GE.AND P5, PT, R10.reuse, R204, PT ;  /* 0x000000cc0a00720c */ /* 0x040fe20003fa6270 */
[----:B------:R-:W-:Y:S01]  /*11c50*/  IMAD.MOV.U32 R105, RZ, RZ, R72 ;  /* 0x000000ffff697224 */ /* 0x000fe200078e0048 */
[C---:B------:R-:W-:Y:S01]  /*11c60*/  ISETP.GE.AND P2, PT, R10.reuse, R203, PT ;  /* 0x000000cb0a00720c */ /* 0x040fe20003f46270 */
[----:B------:R-:W-:Y:S01]  /*11c70*/  IMAD.MOV.U32 R104, RZ, RZ, R73 ;  /* 0x000000ffff687224 */ /* 0x000fe200078e0049 */
[C---:B------:R-:W-:Y:S01]  /*11c80*/  ISETP.GE.AND P6, PT, R10.reuse, R202, PT ;  /* 0x000000ca0a00720c */ /* 0x040fe20003fc6270 */
[----:B------:R-:W-:Y:S01]  /*11c90*/  IMAD.MOV.U32 R250, RZ, RZ, R49 ;  /* 0x000000fffffa7224 */ /* 0x000fe200078e0031 */
[C---:B------:R-:W-:Y:S01]  /*11ca0*/  ISETP.GE.OR P3, PT, R10.reuse, R209, !P3 ;  /* 0x000000d10a00720c */ /* 0x040fe20005f66670 */
[----:B------:R-:W-:Y:S01]  /*11cb0*/  IMAD.MOV.U32 R251, RZ, RZ, R48 ;  /* 0x000000fffffb7224 */ /* 0x000fe200078e0030 */
[----:B------:R-:W-:-:S02]  /*11cc0*/  ISETP.GE.OR P5, PT, R10, R208, !P5 ;  /* 0x000000d00a00720c */ /* 0x000fc40006fa6670 */
[C---:B------:R-:W-:Y:S02]  /*11cd0*/  ISETP.GE.OR P2, PT, R10.reuse, R207, !P2 ;  /* 0x000000cf0a00720c */ /* 0x040fe40005746670 */
[----:B------:R-:W-:Y:S01]  /*11ce0*/  ISETP.GE.OR P6, PT, R10, R206, !P6 ;  /* 0x000000ce0a00720c */ /* 0x000fe200077c6670 */
[----:B------:R-:W-:Y:S01]  /*11cf0*/  VIADD R10, R0, 0x11 ;  /* 0x00000011000a7836 */ /* 0x000fe20000000000 */
[----:B------:R-:W-:Y:S02]  /*11d00*/  FSEL R200, R244, -INF , !P3 ;  /* 0xff800000f4c87808 */ /* 0x000fe40005800000 */
[----:B------:R-:W-:Y:S01]  /*11d10*/  FSEL R226, R246, -INF , !P5 ;  /* 0xff800000f6e27808 */ /* 0x000fe20006800000 */
[----:B------:R-:W-:Y:S01]  /*11d20*/  IMAD.MOV.U32 R246, RZ, RZ, R66 ;  /* 0x000000fffff67224 */ /* 0x000fe200078e0042 */
[C---:B------:R-:W-:Y:S02]  /*11d30*/  ISETP.GE.AND P4, PT, R10.reuse, R205, PT ;  /* 0x000000cd0a00720c */ /* 0x040fe40003f86270 */
[----:B------:R-:W-:-:S02]  /*11d40*/  ISETP.GE.AND P1, PT, R10, R204, PT ;  /* 0x000000cc0a00720c */ /* 0x000fc40003f26270 */
[C---:B------:R-:W-:Y:S02]  /*11d50*/  ISETP.GE.OR P4, PT, R10.reuse, R209, !P4 ;  /* 0x000000d10a00720c */ /* 0x040fe40006786670 */
[C---:B------:R-:W-:Y:S02]  /*11d60*/  ISETP.GE.AND P3, PT, R10.reuse, R203, PT ;  /* 0x000000cb0a00720c */ /* 0x040fe40003f66270 */
[----:B------:R-:W-:Y:S02]  /*11d70*/  FSEL R224, R245, -INF , !P4 ;  /* 0xff800000f5e07808 */ /* 0x000fe40006000000 */
[C---:B------:R-:W-:Y:S02]  /*11d80*/  ISETP.GE.AND P4, PT, R10.reuse, R202, PT ;  /* 0x000000ca0a00720c */ /* 0x040fe40003f86270 */
[C---:B------:R-:W-:Y:S02]  /*11d90*/  ISETP.GE.OR P1, PT, R10.reuse, R208, !P1 ;  /* 0x000000d00a00720c */ /* 0x040fe40004f26670 */
[----:B------:R-:W-:-:S02]  /*11da0*/  ISETP.GE.OR P3, PT, R10, R207, !P3 ;  /* 0x000000cf0a00720c */ /* 0x000fc40005f66670 */
[----:B------:R-:W-:Y:S01]  /*11db0*/  ISETP.GE.OR P4, PT, R10, R206, !P4 ;  /* 0x000000ce0a00720c */ /* 0x000fe20006786670 */
[----:B------:R-:W-:Y:S01]  /*11dc0*/  VIADD R10, R0, 0x18 ;  /* 0x00000018000a7836 */ /* 0x000fe20000000000 */
[----:B------:R-:W-:Y:S01]  /*11dd0*/  FSEL R225, R247, -INF , !P1 ;  /* 0xff800000f7e17808 */ /* 0x000fe20004800000 */
[----:B------:R-:W-:Y:S01]  /*11de0*/  IMAD.MOV.U32 R247, RZ, RZ, R65 ;  /* 0x000000fffff77224 */ /* 0x000fe200078e0041 */
[----:B------:R-:W-:Y:S02]  /*11df0*/  FSEL R244, R232, -INF , !P2 ;  /* 0xff800000e8f47808 */ /* 0x000fe40005000000 */
[----:B------:R-:W-:Y:S02]  /*11e00*/  FSEL R245, R233, -INF , !P3 ;  /* 0xff800000e9f57808 */ /* 0x000fe40005800000 */
[C---:B------:R-:W-:Y:S02]  /*11e10*/  ISETP.GE.AND P5, PT, R10.reuse, R205, PT ;  /* 0x000000cd0a00720c */ /* 0x040fe40003fa6270 */
[----:B------:R-:W-:-:S02]  /*11e20*/  ISETP.GE.AND P1, PT, R10, R204, PT ;  /* 0x000000cc0a00720c */ /* 0x000fc40003f26270 */
[C---:B------:R-:W-:Y:S02]  /*11e30*/  ISETP.GE.AND P2, PT, R10.reuse, R203, PT ;  /* 0x000000cb0a00720c */ /* 0x040fe40003f46270 */
[C---:B------:R-:W-:Y:S02]  /*11e40*/  ISETP.GE.AND P3, PT, R10.reuse, R202, PT ;  /* 0x000000ca0a00720c */ /* 0x040fe40003f66270 */
[C---:B------:R-:W-:Y:S02]  /*11e50*/  ISETP.GE.OR P5, PT, R10.reuse, R209, !P5 ;  /* 0x000000d10a00720c */ /* 0x040fe40006fa6670 */
[C---:B------:R-:W-:Y:S02]  /*11e60*/  ISETP.GE.OR P1, PT, R10.reuse, R208, !P1 ;  /* 0x000000d00a00720c */ /* 0x040fe40004f26670 */
[C---:B------:R-:W-:Y:S02]  /*11e70*/  ISETP.GE.OR P2, PT, R10.reuse, R207, !P2 ;  /* 0x000000cf0a00720c */ /* 0x040fe40005746670 */
[----:B------:R-:W-:Y:S01]  /*11e80*/  ISETP.GE.OR P3, PT, R10, R206, !P3 ;  /* 0x000000ce0a00720c */ /* 0x000fe20005f66670 */
[----:B------:R-:W-:Y:S01]  /*11e90*/  VIADD R10, R0, 0x19 ;  /* 0x00000019000a7836 */ /* 0x000fe20000000000 */
[----:B------:R-:W-:Y:S01]  /*11ea0*/  FSEL R84, R234, -INF , !P6 ;  /* 0xff800000ea547808 */ /* 0x000fe20007000000 */
[----:B------:R-:W-:Y:S01]  /*11eb0*/  IMAD.MOV.U32 R234, RZ, RZ, R64 ;  /* 0x000000ffffea7224 */ /* 0x000fe200078e0040 */
[----:B------:R-:W-:Y:S01]  /*11ec0*/  FSEL R83, R235, -INF , !P4 ;  /* 0xff800000eb537808 */ /* 0x000fe20006000000 */
[----:B------:R-:W-:Y:S01]  /*11ed0*/  IMAD.MOV.U32 R235, RZ, RZ, R31 ;  /* 0x000000ffffeb7224 */ /* 0x000fe200078e001f */
        /* <DEDUP_REMOVED lines=11> */
[----:B------:R-:W-:Y:S02]  /*11f90*/  FSEL R130, R181, -INF , !P6 ;  /* 0xff800000b5827808 */ /* 0x000fe40007000000 */
[----:B------:R-:W-:Y:S02]  /*11fa0*/  FSEL R183, R183, -INF , !P4 ;  /* 0xff800000b7b77808 */ /* 0x000fe40006000000 */
[----:B------:R-:W-:Y:S01]  /*11fb0*/  FSEL R233, R240, -INF , !P2 ;  /* 0xff800000f0e97808 */ /* 0x000fe20005000000 */
[----:B------:R-:W-:Y:S01]  /*11fc0*/  IMAD.MOV.U32 R240, RZ, RZ, R30 ;  /* 0x000000fffff07224 */ /* 0x000fe200078e001e */
[----:B------:R-:W-:Y:S01]  /*11fd0*/  FSEL R82, R242, -INF , !P3 ;  /* 0xff800000f2527808 */ /* 0x000fe20005800000 */
[----:B------:R-:W-:Y:S01]  /*11fe0*/  IMAD.MOV.U32 R242, RZ, RZ, R29 ;  /* 0x000000fffff27224 */ /* 0x000fe200078e001d */
[----:B------:R-:W-:-:S02]  /*11ff0*/  ISETP.GE.AND P4, PT, R10, R205, PT ;  /* 0x000000cd0a00720c */ /* 0x000fc40003f86270 */
[C---:B------:R-:W-:Y:S02]  /*12000*/  ISETP.GE.AND P2, PT, R10.reuse, R204, PT ;  /* 0x000000cc0a00720c */ /* 0x040fe40003f46270 */
[C---:B------:R-:W-:Y:S02]  /*12010*/  ISETP.GE.AND P3, PT, R10.reuse, R203, PT ;  /* 0x000000cb0a00720c */ /* 0x040fe40003f66270 */
[C---:B------:R-:W-:Y:S02]  /*12020*/  ISETP.GE.AND P6, PT, R10.reuse, R202, PT ;  /* 0x000000ca0a00720c */ /* 0x040fe40003fc6270 */
[C---:B------:R-:W-:Y:S02]  /*12030*/  ISETP.GE.OR P4, PT, R10.reuse, R209, !P4 ;  /* 0x000000d10a00720c */ /* 0x040fe40006786670 */
[C---:B------:R-:W-:Y:S02]  /*12040*/  ISETP.GE.OR P2, PT, R10.reuse, R208, !P2 ;  /* 0x000000d00a00720c */ /* 0x040fe40005746670 */
[----:B------:R-:W-:-:S02]  /*12050*/  ISETP.GE.OR P3, PT, R10, R207, !P3 ;  /* 0x000000cf0a00720c */ /* 0x000fc40005f66670 */
[----:B------:R-:W-:Y:S01]  /*12060*/  ISETP.GE.OR P6, PT, R10, R206, !P6 ;  /* 0x000000ce0a00720c */ /* 0x000fe200077c6670 */
[----:B------:R-:W-:Y:S01]  /*12070*/  VIADD R10, R0, 0x21 ;  /* 0x00000021000a7836 */ /* 0x000fe20000000000 */
[----:B------:R-:W-:Y:S01]  /*12080*/  FSEL R232, R241, -INF , !P5 ;  /* 0xff800000f1e87808 */ /* 0x000fe20006800000 */
[----:B------:R-:W-:Y:S01]  /*12090*/  IMAD.MOV.U32 R241, RZ, RZ, R28 ;  /* 0x000000fffff17224 */ /* 0x000fe200078e001c */
[----:B------:R-:W-:Y:S01]  /*120a0*/  FSEL R81, R243, -INF , !P1 ;  /* 0xff800000f3517808 */ /* 0x000fe20004800000 */
[----:B------:R-:W-:Y:S01]  /*120b0*/  LDSM.16.M88.4 R28, [R192] ;  /* 0x00000000c01c783b */ /* 0x000fe20000000200 */
[----:B------:R-:W-:Y:S02]  /*120c0*/  ISETP.GE.AND P5, PT, R10, R205, PT ;  /* 0x000000cd0a00720c */ /* 0x000fe40003fa6270 */
[----:B------:R-:W-:Y:S02]  /*120d0*/  FSEL R117, R228, -INF , !P4 ;  /* 0xff800000e4757808 */ /* 0x000fe40006000000 */
[----:B------:R-:W-:-:S02]  /*120e0*/  ISETP.GE.OR P5, PT, R10, R209, !P5 ;  /* 0x000000d10a00720c */ /* 0x000fc40006fa6670 */
[C---:B------:R-:W-:Y:S02]  /*120f0*/  ISETP.GE.AND P1, PT, R10.reuse, R204, PT ;  /* 0x000000cc0a00720c */ /* 0x040fe40003f26270 */
[----:B------:R-:W-:Y:S02]  /*12100*/  FSEL R107, R229, -INF , !P5 ;  /* 0xff800000e56b7808 */ /* 0x000fe40006800000 */
[C---:B------:R-:W-:Y:S02]  /*12110*/  ISETP.GE.AND P4, PT, R10.reuse, R203, PT ;  /* 0x000000cb0a00720c */ /* 0x040fe40003f86270 */
[C---:B------:R-:W-:Y:S02]  /*12120*/  ISETP.GE.AND P5, PT, R10.reuse, R202, PT ;  /* 0x000000ca0a00720c */ /* 0x040fe40003fa6270 */
[C---:B------:R-:W-:Y:S02]  /*12130*/  ISETP.GE.OR P1, PT, R10.reuse, R208, !P1 ;  /* 0x000000d00a00720c */ /* 0x040fe40004f26670 */
[----:B------:R-:W-:-:S02]  /*12140*/  ISETP.GE.OR P4, PT, R10, R207, !P4 ;  /* 0x000000cf0a00720c */ /* 0x000fc40006786670 */
[----:B------:R-:W-:Y:S01]  /*12150*/  ISETP.GE.OR P5, PT, R10, R206, !P5 ;  /* 0x000000ce0a00720c */ /* 0x000fe20006fa6670 */
[----:B------:R-:W-:Y:S01]  /*12160*/  VIADD R10, R0, 0x28 ;  /* 0x00000028000a7836 */ /* 0x000fe20000000000 */
        /* <DEDUP_REMOVED lines=81> */
[----:B-1----:R-:W-:Y:S02]  /*12680*/  FSEL R67, R122, -INF , !P5 ;  /* 0xff8000007a437808 */ /* 0x002fe40006800000 */
        /* <DEDUP_REMOVED lines=63> */
[C---:B------:R-:W-:Y:S02]  /*12a80*/  ISETP.GE.AND P4, PT, R10.reuse, R205, PT ;  /* 0x000000cd0a00720c */ /* 0x040fe40003f86270 */
[C---:B------:R-:W-:Y:S02]  /*12a90*/  ISETP.GE.AND P3, PT, R10.reuse, R204, PT ;  /* 0x000000cc0a00720c */ /* 0x040fe40003f66270 */
[----:B------:R-:W-:-:S02]  /*12aa0*/  ISETP.GE.OR P4, PT, R10, R209, !P4 ;  /* 0x000000d10a00720c */ /* 0x000fc40006786670 */
[----:B------:R-:W-:Y:S02]  /*12ab0*/  ISETP.GE.OR P3, PT, R10, R208, !P3 ;  /* 0x000000d00a00720c */ /* 0x000fe40005f66670 */
[----:B------:R-:W-:Y:S02]  /*12ac0*/  FSEL R88, R32, -INF , !P1 ;  /* 0xff80000020587808 */ /* 0x000fe40004800000 */
[----:B------:R-:W-:Y:S02]  /*12ad0*/  FSEL R53, R33, -INF , !P4 ;  /* 0xff80000021357808 */ /* 0x000fe40006000000 */
[----:B------:R-:W-:Y:S02]  /*12ae0*/  FSEL R103, R34, -INF , !P5 ;  /* 0xff80000022677808 */ /* 0x000fe40006800000 */
[----:B------:R-:W-:Y:S02]  /*12af0*/  FSEL R102, R35, -INF , !P3 ;  /* 0xff80000023667808 */ /* 0x000fe40005800000 */
[----:B------:R-:W1:Y:S01]  /*12b00*/  LDSM.16.M88.4 R32, [R170+0x3c00] ;  /* 0x003c0000aa20783b */ /* 0x000e620000000200 */
[----:B------:R-:W-:Y:S01]  /*12b10*/  ISETP.GE.AND P1, PT, R10, R203, PT ;  /* 0x000000cb0a00720c */ /* 0x000fe20003f26270 */
[----:B------:R-:W-:-:S04]  /*12b20*/  DEPBAR.LE SB0, 0x0 ;  /* 0x000080000000791a */ /* 0x000fc80000000000 */
[----:B------:R-:W-:Y:S01]  /*12b30*/  BAR.SYNC.DEFER_BLOCKING 0x0 ;  /* 0x0000000000007b1d */ /* 0x000fe20000010000 */
[C---:B------:R-:W-:Y:S02]  /*12b40*/  ISETP.GE.AND P4, PT, R10.reuse, R202, PT ;  /* 0x000000ca0a00720c */ /* 0x040fe40003f86270 */
[C---:B------:R-:W-:Y:S02]  /*12b50*/  ISETP.GE.OR P1, PT, R10.reuse, R207, !P1 ;  /* 0x000000cf0a00720c */ /* 0x040fe40004f26670 */
[----:B------:R-:W-:Y:S01]  /*12b60*/  ISETP.GE.OR P4, PT, R10, R206, !P4 ;  /* 0x000000ce0a00720c */ /* 0x000fe20006786670 */
        /* <DEDUP_REMOVED lines=15> */
[----:B------:R-:W-:Y:S01]  /*12c60*/  FSEL R48, R110, -INF , !P1 ;  /* 0xff8000006e307808 */ /* 0x000fe20004800000 */
[----:B-1----:R-:W-:Y:S01]  /*12c70*/  HMMA.16816.F32.BF16 R40, R20, R32, RZ ;  /* 0x000000201428723c */ /* 0x002fe200000418ff */
[----:B------:R-:W-:-:S02]  /*12c80*/  ISETP.GE.AND P4, PT, R10, R205, PT ;  /* 0x000000cd0a00720c */ /* 0x000fc40003f86270 */
[C---:B------:R-:W-:Y:S02]  /*12c90*/  ISETP.GE.AND P6, PT, R10.reuse, R204, PT ;  /* 0x000000cc0a00720c */ /* 0x040fe40003fc6270 */
[C---:B------:R-:W-:Y:S01]  /*12ca0*/  ISETP.GE.AND P2, PT, R10.reuse, R203, PT ;  /* 0x000000cb0a00720c */ /* 0x040fe20003f46270 */
[----:B------:R-:W-:Y:S01]  /*12cb0*/  HMMA.16816.F32.BF16 R44, R24, R32, RZ ;  /* 0x00000020182c723c */ /* 0x000fe200000418ff */
[C---:B------:R-:W-:Y:S02]  /*12cc0*/  ISETP.GE.AND P1, PT, R10.reuse, R202, PT ;  /* 0x000000ca0a00720c */ /* 0x040fe40003f26270 */
[C---:B------:R-:W-:Y:S02]  /*12cd0*/  ISETP.GE.OR P4, PT, R10.reuse, R209, !P4 ;  /* 0x000000d10a00720c */ /* 0x040fe40006786670 */
[C---:B------:R-:W-:Y:S02]  /*12ce0*/  ISETP.GE.OR P6, PT, R10.reuse, R208, !P6 ;  /* 0x000000d00a00720c */ /* 0x040fe400077c6670 */
[----:B------:R-:W-:-:S02]  /*12cf0*/  ISETP.GE.OR P2, PT, R10, R207, !P2 ;  /* 0x000000cf0a00720c */ /* 0x000fc40005746670 */
[----:B------:R-:W-:Y:S01]  /*12d00*/  ISETP.GE.OR P1, PT, R10, R206, !P1 ;  /* 0x000000ce0a00720c */ /* 0x000fe20004f26670 */
[----:B------:R-:W-:-:S08]  /*12d10*/  VIADD R10, R0, 0x60 ;  /* 0x00000060000a7836 */ /* 0x000fd00000000000 */
[----:B------:R-:W-:Y:S06]  /*12d20*/  HMMA.16816.F32.BF16 R56, R12, R28, R40 ;  /* 0x0000001c0c38723c */ /* 0x000fec0000041828 */
[-C--:B------:R-:W-:Y:S06]  /*12d30*/  HMMA.16816.F32.BF16 R40, R20, R70.reuse, RZ ;  /* 0x000000461428723c */ /* 0x080fec00000418ff */
[C---:B------:R-:W-:Y:S06]  /*12d40*/  HMMA.16816.F32.BF16 R68, R24.reuse, R70, RZ ;  /* 0x000000461844723c */ /* 0x040fec00000418ff */
[-C--:B------:R-:W-:Y:S06]  /*12d50*/  HMMA.16816.F32.BF16 R24, R24, R34.reuse, RZ ;  /* 0x000000221818723c */ /* 0x080fec00000418ff */
[----:B------:R-:W-:Y:S06]  /*12d60*/  HMMA.16816.F32.BF16 R20, R20, R34, RZ ;  /* 0x000000221414723c */ /* 0x000fec00000418ff */
[----:B------:R-:W-:Y:S01]  /*12d70*/  HMMA.16816.F32.BF16 R60, R16, R28, R44 ;  /* 0x0000001c103c723c */ /* 0x000fe2000004182c */
[----:B------:R-:W-:-:S02]  /*12d80*/  FSEL R35, R106, -INF , !P4 ;  /* 0xff8000006a237808 */ /* 0x000fc40006000000 */
[----:B------:R-:W-:Y:S02]  /*12d90*/  FSEL R106, R109, -INF , !P2 ;  /* 0xff8000006d6a7808 */ /* 0x000fe40005000000 */
[C---:B------:R-:W-:Y:S01]  /*12da0*/  ISETP.GE.AND P4, PT, R10.reuse, R203, PT ;  /* 0x000000cb0a00720c */ /* 0x040fe20003f86270 */
[-C--:B------:R-:W-:Y:S01]  /*12db0*/  HMMA.16816.F32.BF16 R40, R12, R50.reuse, R40 ;  /* 0x000000320c28723c */ /* 0x080fe20000041828 */
[----:B------:R-:W-:Y:S02]  /*12dc0*/  FSEL R44, R241, -INF , !P5 ;  /* 0xff800000f12c7808 */ /* 0x000fe40006800000 */
[C---:B------:R-:W-:Y:S02]  /*12dd0*/  ISETP.GE.AND P5, PT, R10.reuse, R205, PT ;  /* 0x000000cd0a00720c */ /* 0x040fe40003fa6270 */
[C---:B------:R-:W-:Y:S01]  /*12de0*/  ISETP.GE.AND P2, PT, R10.reuse, R202, PT ;  /* 0x000000ca0a00720c */ /* 0x040fe20003f46270 */
[----:B------:R-:W-:Y:S01]  /*12df0*/  HMMA.16816.F32.BF16 R68, R16, R50, R68 ;  /* 0x000000321044723c */ /* 0x000fe20000041844 */
[----:B------:R-:W-:-:S02]  /*12e00*/  ISETP.GE.OR P5, PT, R10, R209, !P5 ;  /* 0x000000d10a00720c */ /* 0x000fc40006fa6670 */
[C---:B------:R-:W-:Y:S02]  /*12e10*/  ISETP.GE.OR P4, PT, R10.reuse, R207, !P4 ;  /* 0x000000cf0a00720c */ /* 0x040fe40006786670 */
[----:B------:R-:W-:Y:S01]  /*12e20*/  ISETP.GE.OR P2, PT, R10, R206, !P2 ;  /* 0x000000ce0a00720c */ /* 0x000fe20005746670 */
[-C--:B------:R-:W-:Y:S01]  /*12e30*/  HMMA.16816.F32.BF16 R16, R16, R30.reuse, R24 ;  /* 0x0000001e1010723c */ /* 0x080fe20000041818 */
[----:B------:R-:W-:Y:S02]  /*12e40*/  FSEL R50, R242, -INF , !P3 ;  /* 0xff800000f2327808 */ /* 0x000fe40005800000 */
[C---:B------:R-:W-:Y:S02]  /*12e50*/  ISETP.GE.AND P3, PT, R10.reuse, R204, PT ;  /* 0x000000cc0a00720c */ /* 0x040fe40003f66270 */
[----:B------:R-:W-:Y:S01]  /*12e60*/  FSEL R28, R111, -INF , !P1 ;  /* 0xff8000006f1c7808 */ /* 0x000fe20004800000 */
[----:B------:R-:W-:Y:S01]  /*12e70*/  HMMA.16816.F32.BF16 R12, R12, R30, R20 ;  /* 0x0000001e0c0c723c */ /* 0x000fe20000041814 */
[----:B------:R-:W-:Y:S01]  /*12e80*/  ISETP.GE.OR P3, PT, R10, R208, !P3 ;  /* 0x000000d00a00720c */ /* 0x000fe20005f66670 */
[----:B------:R-:W-:Y:S01]  /*12e90*/  VIADD R10, R0, 0x61 ;  /* 0x00000061000a7836 */ /* 0x000fe20000000000 */
[----:B------:R-:W-:-:S02]  /*12ea0*/  FSEL R47, R240, -INF , !P6 ;  /* 0xff800000f02f7808 */ /* 0x000fc40007000000 */
[----:B------:R-:W-:Y:S02]  /*12eb0*/  FSEL R34, R235, -INF , !P5 ;  /* 0xff800000eb227808 */ /* 0x000fe40006800000 */
[----:B------:R-:W-:Y:S02]  /*12ec0*/  FSEL R46, R234, -INF , !P3 ;  /* 0xff800000ea2e7808 */ /* 0x000fe40005800000 */
[C---:B------:R-:W-:Y:S02]  /*12ed0*/  ISETP.GE.AND P6, PT, R10.reuse, R205, PT ;  /* 0x000000cd0a00720c */ /* 0x040fe40003fc6270 */
[C---:B------:R-:W-:Y:S02]  /*12ee0*/  ISETP.GE.AND P1, PT, R10.reuse, R204, PT ;  /* 0x000000cc0a00720c */ /* 0x040fe40003f26270 */
[C---:B------:R-:W-:Y:S02]  /*12ef0*/  ISETP.GE.AND P5, PT, R10.reuse, R203, PT ;  /* 0x000000cb0a00720c */ /* 0x040fe40003fa6270 */
[----:B------:R-:W-:-:S02]  /*12f00*/  ISETP.GE.AND P3, PT, R10, R202, PT ;  /* 0x000000ca0a00720c */ /* 0x000fc40003f66270 */
[C---:B------:R-:W-:Y:S02]  /*12f10*/  ISETP.GE.OR P6, PT, R10.reuse, R209, !P6 ;  /* 0x000000d10a00720c */ /* 0x040fe400077c6670 */
[C---:B------:R-:W-:Y:S02]  /*12f20*/  ISETP.GE.OR P1, PT, R10.reuse, R208, !P1 ;  /* 0x000000d00a00720c */ /* 0x040fe40004f26670 */
[C---:B------:R-:W-:Y:S02]  /*12f30*/  ISETP.GE.OR P5, PT, R10.reuse, R207, !P5 ;  /* 0x000000cf0a00720c */ /* 0x040fe40006fa6670 */
[----:B------:R-:W-:Y:S01]  /*12f40*/  ISETP.GE.OR P3, PT, R10, R206, !P3 ;  /* 0x000000ce0a00720c */ /* 0x000fe20005f66670 */
[----:B------:R-:W-:Y:S01]  /*12f50*/  VIADD R10, R0, 0x68 ;  /* 0x00000068000a7836 */ /* 0x000fe20000000000 */
[----:B------:R-:W-:Y:S02]  /*12f60*/  FSEL R33, R247, -INF , !P6 ;  /* 0xff800000f7217808 */ /* 0x000fe40007000000 */
[----:B------:R-:W-:-:S02]  /*12f70*/  FSEL R45, R246, -INF , !P1 ;  /* 0xff800000f62d7808 */ /* 0x000fc40004800000 */
[----:B------:R-:W-:Y:S02]  /*12f80*/  FSEL R105, R105, -INF , !P4 ;  /* 0xff80000069697808 */ /* 0x000fe40006000000 */
[----:B------:R-:W-:Y:S01]  /*12f90*/  FSEL R27, R251, -INF , !P2 ;  /* 0xff800000fb1b7808 */ /* 0x000fe20005000000 */
[----:B------:R-:W-:Y:S01]  /*12fa0*/  IMAD.MOV.U32 R251, RZ, RZ, R11 ;  /* 0x000000fffffb7224 */ /* 0x000fe200078e000b */
[----:B------:R-:W-:Y:S01]  /*12fb0*/  ISETP.GE.AND P1, PT, R10, R205, PT ;  /* 0x000000cd0a00720c */ /* 0x000fe20003f26270 */
[----:B------:R-:W-:Y:S01]  /*12fc0*/  VIADD R11, R0, 0x70 ;  /* 0x00000070000b7836 */ /* 0x000fe20000000000 */
        /* <DEDUP_REMOVED lines=9> */
[----:B------:R-:W-:Y:S01]  /*13060*/  FSEL R26, R250, -INF , !P3 ;  /* 0xff800000fa1a7808 */ /* 0x000fe20005800000 */
[----:B------:R-:W-:Y:S01]  /*13070*/  IMAD.MOV.U32 R250, RZ, RZ, R101 ;  /* 0x000000fffffa7224 */ /* 0x000fe200078e0065 */
[----:B------:R-:W-:-:S02]  /*13080*/  ISETP.GE.AND P1, PT, R10, R203, PT ;  /* 0x000000cb0a00720c */ /* 0x000fc40003f26270 */
[----:B------:R-:W-:Y:S02]  /*13090*/  FSEL R104, R104, -INF , !P5 ;  /* 0xff80000068687808 */ /* 0x000fe40006800000 */
[----:B------:R-:W-:Y:S02]  /*130a0*/  ISETP.GE.OR P1, PT, R10, R207, !P1 ;  /* 0x000000cf0a00720c */ /* 0x000fe40004f26670 */
[----:B------:R-:W-:Y:S02]  /*130b0*/  FSEL R101, R40, -INF , !P4 ;  /* 0xff80000028657808 */ /* 0x000fe40006000000 */
[C---:B------:R-:W-:Y:S02]  /*130c0*/  ISETP.GE.AND P3, PT, R10.reuse, R205, PT ;  /* 0x000000cd0a00720c */ /* 0x040fe40003f66270 */
[C---:B------:R-:W-:Y:S02]  /*130d0*/  ISETP.GE.AND P5, PT, R10.reuse, R204, PT ;  /* 0x000000cc0a00720c */ /* 0x040fe40003fa6270 */
[----:B------:R-:W-:-:S02]  /*130e0*/  ISETP.GE.AND P4, PT, R10, R202, PT ;  /* 0x000000ca0a00720c */ /* 0x000fc40003f86270 */
[----:B------:R-:W-:Y:S02]  /*130f0*/  FSEL R25, R42, -INF , !P2 ;  /* 0xff8000002a197808 */ /* 0x000fe40005000000 */
[----:B------:R-:W-:Y:S02]  /*13100*/  FSEL R68, R41, -INF , !P1 ;  /* 0xff80000029447808 */ /* 0x000fe40004800000 */
[C---:B------:R-:W-:Y:S02]  /*13110*/  ISETP.GE.AND P2, PT, R11.reuse, R205, PT ;  /* 0x000000cd0b00720c */ /* 0x040fe40003f46270 */
[----:B------:R-:W-:Y:S02]  /*13120*/  ISETP.GE.AND P1, PT, R11, R204, PT ;  /* 0x000000cc0b00720c */ /* 0x000fe40003f26270 */
[C---:B------:R-:W-:Y:S02]  /*13130*/  ISETP.GE.OR P3, PT, R10.reuse, R209, !P3 ;  /* 0x000000d10a00720c */ /* 0x040fe40005f66670 */
[----:B------:R-:W-:-:S02]  /*13140*/  ISETP.GE.OR P5, PT, R10, R208, !P5 ;  /* 0x000000d00a00720c */ /* 0x000fc40006fa6670 */
[----:B------:R-:W-:Y:S01]  /*13150*/  ISETP.GE.OR P4, PT, R10, R206, !P4 ;  /* 0x000000ce0a00720c */ /* 0x000fe20006786670 */
[----:B------:R-:W-:Y:S01]  /*13160*/  VIADD R10, R0, 0x71 ;  /* 0x00000071000a7836 */ /* 0x000fe20000000000 */
[C---:B------:R-:W-:Y:S02]  /*13170*/  ISETP.GE.OR P2, PT, R11.reuse, R209, !P2 ;  /* 0x000000d10b00720c */ /* 0x040fe40005746670 */
[----:B------:R-:W-:Y:S02]  /*13180*/  ISETP.GE.OR P1, PT, R11, R208, !P1 ;  /* 0x000000d00b00720c */ /* 0x000fe40004f26670 */
[----:B------:R-:W-:Y:S02]  /*13190*/  FSEL R24, R43, -INF , !P4 ;  /* 0xff8000002b187808 */ /* 0x000fe40006000000 */
[----:B------:R-:W-:Y:S02]  /*131a0*/  FSEL R31, R60, -INF , !P2 ;  /* 0xff8000003c1f7808 */ /* 0x000fe40005000000 */
[----:B------:R-:W-:-:S02]  /*131b0*/  FSEL R43, R62, -INF , !P1 ;  /* 0xff8000003e2b7808 */ /* 0x000fc40004800000 */
[C---:B------:R-:W-:Y:S02]  /*131c0*/  ISETP.GE.AND P4, PT, R11.reuse, R203, PT ;  /* 0x000000cb0b00720c */ /* 0x040fe40003f86270 */
[C---:B------:R-:W-:Y:S02]  /*131d0*/  ISETP.GE.AND P2, PT, R11.reuse, R202, PT ;  /* 0x000000ca0b00720c */ /* 0x040fe40003f46270 */
[C---:B------:R-:W-:Y:S02]  /*131e0*/  ISETP.GE.AND P1, PT, R10.reuse, R205, PT ;  /* 0x000000cd0a00720c */ /* 0x040fe40003f26270 */
[C---:B------:R-:W-:Y:S02]  /*131f0*/  ISETP.GE.OR P4, PT, R11.reuse, R207, !P4 ;  /* 0x000000cf0b00720c */ /* 0x040fe40006786670 */
[----:B------:R-:W-:Y:S02]  /*13200*/  ISETP.GE.OR P2, PT, R11, R206, !P2 ;  /* 0x000000ce0b00720c */ /* 0x000fe40005746670 */
[----:B------:R-:W-:-:S02]  /*13210*/  ISETP.GE.OR P1, PT, R10, R209, !P1 ;  /* 0x000000d10a00720c */ /* 0x000fc40004f26670 */
[----:B------:R-:W-:Y:S02]  /*13220*/  FSEL R60, R56, -INF , !P4 ;  /* 0xff800000383c7808 */ /* 0x000fe40006000000 */
[----:B------:R-:W-:Y:S02]  /*13230*/  FSEL R23, R58, -INF , !P2 ;  /* 0xff8000003a177808 */ /* 0x000fe40005000000 */
[----:B------:R-:W-:Y:S02]  /*13240*/  FSEL R30, R61, -INF , !P1 ;  /* 0xff8000003d1e7808 */ /* 0x000fe40004800000 */
[C---:B------:R-:W-:Y:S02]  /*13250*/  ISETP.GE.AND P4, PT, R10.reuse, R204, PT ;  /* 0x000000cc0a00720c */ /* 0x040fe40003f86270 */
[C---:B------:R-:W-:Y:S02]  /*13260*/  ISETP.GE.AND P2, PT, R10.reuse, R203, PT ;  /* 0x000000cb0a00720c */ /* 0x040fe40003f46270 */
[----:B------:R-:W-:-:S02]  /*13270*/  ISETP.GE.AND P1, PT, R10, R202, PT ;  /* 0x000000ca0a00720c */ /* 0x000fc40003f26270 */
[C---:B------:R-:W-:Y:S02]  /*13280*/  ISETP.GE.OR P4, PT, R10.reuse, R208, !P4 ;  /* 0x000000d00a00720c */ /* 0x040fe40006786670 */
[C---:B------:R-:W-:Y:S02]  /*13290*/  ISETP.GE.OR P2, PT, R10.reuse, R207, !P2 ;  /* 0x000000cf0a00720c */ /* 0x040fe40005746670 */
[----:B------:R-:W-:Y:S01]  /*132a0*/  ISETP.GE.OR P1, PT, R10, R206, !P1 ;  /* 0x000000ce0a00720c */ /* 0x000fe20004f26670 */
[C---:B------:R-:W-:Y:S01]  /*132b0*/  VIADD R10, R0.reuse, 0x78 ;  /* 0x00000078000a7836 */ /* 0x040fe20000000000 */
[----:B------:R-:W-:Y:S01]  /*132c0*/  FSEL R29, R69, -INF , !P3 ;  /* 0xff800000451d7808 */ /* 0x000fe20005800000 */
[----:B------:R-:W-:Y:S01]  /*132d0*/  VIADD R0, R0, 0x79 ;  /* 0x0000007900007836 */ /* 0x000fe20000000000 */
[----:B------:R-:W-:Y:S02]  /*132e0*/  FSEL R22, R59, -INF , !P1 ;  /* 0xff8000003b167808 */ /* 0x000fe40004800000 */
[----:B------:R-:W-:-:S02]  /*132f0*/  FSEL R57, R57, -INF , !P2 ;  /* 0xff80000039397808 */ /* 0x000fc40005000000 */
[-C--:B------:R-:W-:Y:S02]  /*13300*/  ISETP.GE.AND P1, PT, R0, R203.reuse, PT ;  /* 0x000000cb0000720c */ /* 0x080fe40003f26270 */
[----:B------:R-:W-:Y:S02]  /*13310*/  ISETP.GE.AND P3, PT, R10, R203, PT ;  /* 0x000000cb0a00720c */ /* 0x000fe40003f66270 */
[----:B------:R-:W-:Y:S02]  /*13320*/  ISETP.GE.OR P1, PT, R0, R207, !P1 ;  /* 0x000000cf0000720c */ /* 0x000fe40004f26670 */
[----:B------:R-:W-:Y:S02]  /*13330*/  ISETP.GE.AND P2, PT, R10, R202, PT ;  /* 0x000000ca0a00720c */ /* 0x000fe40003f46270 */
[----:B------:R-:W-:Y:S02]  /*13340*/  FSEL R51, R13, -INF , !P1 ;  /* 0xff8000000d337808 */ /* 0x000fe40004800000 */
[----:B------:R-:W-:-:S02]  /*13350*/  ISETP.GT.AND P1, PT, R250, R251, PT ;  /* 0x000000fbfa00720c */ /* 0x000fc40003f24270 */
[C---:B------:R-:W-:Y:S02]  /*13360*/  ISETP.GE.OR P3, PT, R10.reuse, R207, !P3 ;  /* 0x000000cf0a00720c */ /* 0x040fe40005f66670 */
[----:B------:R-:W-:Y:S02]  /*13370*/  ISETP.GE.OR P2, PT, R10, R206, !P2 ;  /* 0x000000ce0a00720c */ /* 0x000fe40005746670 */
[----:B------:R-:W-:Y:S02]  /*13380*/  FSEL R42, R63, -INF , !P4 ;  /* 0xff8000003f2a7808 */ /* 0x000fe40006000000 */
[----:B------:R-:W-:Y:S02]  /*13390*/  FSEL R41, R70, -INF , !P6 ;  /* 0xff80000046297808 */ /* 0x000fe40007000000 */
[----:B------:R-:W-:Y:S02]  /*133a0*/  FSEL R40, R71, -INF , !P5 ;  /* 0xff80000047287808 */ /* 0x000fe40006800000 */
[----:B------:R-:W-:-:S02]  /*133b0*/  FSEL R56, R12, -INF , !P3 ;  /* 0xff8000000c387808 */ /* 0x000fc40005800000 */
[----:B------:R-:W-:Y:S02]  /*133c0*/  FSEL R21, R14, -INF , !P2 ;  /* 0xff8000000e157808 */ /* 0x000fe40005000000 */
[CC--:B------:R-:W-:Y:S02]  /*133d0*/  ISETP.GE.AND P6, PT, R10.reuse, R205.reuse, PT ;  /* 0x000000cd0a00720c */ /* 0x0c0fe40003fc6270 */
[-C--:B------:R-:W-:Y:S02]  /*133e0*/  ISETP.GE.AND P4, PT, R10, R204.reuse, PT ;  /* 0x000000cc0a00720c */ /* 0x080fe40003f86270 */
[C---:B------:R-:W-:Y:S02]  /*133f0*/  ISETP.GE.AND P5, PT, R0.reuse, R205, PT ;  /* 0x000000cd0000720c */ /* 0x040fe40003fa6270 */
[C---:B------:R-:W-:Y:S02]  /*13400*/  ISETP.GE.AND P3, PT, R0.reuse, R204, PT ;  /* 0x000000cc0000720c */ /* 0x040fe40003f66270 */
[----:B------:R-:W-:-:S02]  /*13410*/  ISETP.GE.AND P2, PT, R0, R202, PT ;  /* 0x000000ca0000720c */ /* 0x000fc40003f46270 */
[CC--:B------:R-:W-:Y:S02]  /*13420*/  ISETP.GE.OR P6, PT, R10.reuse, R209.reuse, !P6 ;  /* 0x000000d10a00720c */ /* 0x0c0fe400077c6670 */
[-C--:B------:R-:W-:Y:S02]  /*13430*/  ISETP.GE.OR P4, PT, R10, R208.reuse, !P4 ;  /* 0x000000d00a00720c */ /* 0x080fe40006786670 */
[C---:B------:R-:W-:Y:S02]  /*13440*/  ISETP.GE.OR P5, PT, R0.reuse, R209, !P5 ;  /* 0x000000d10000720c */ /* 0x040fe40006fa6670 */
[C---:B------:R-:W-:Y:S02]  /*13450*/  ISETP.GE.OR P3, PT, R0.reuse, R208, !P3 ;  /* 0x000000d00000720c */ /* 0x040fe40005f66670 */
[----:B------:R-:W-:Y:S02]  /*13460*/  ISETP.GE.OR P2, PT, R0, R206, !P2 ;  /* 0x000000ce0000720c */ /* 0x000fe40005746670 */
[----:B------:R-:W-:-:S02]  /*13470*/  FSEL R16, R16, -INF , !P6 ;  /* 0xff80000010107808 */ /* 0x000fc40007000000 */
[----:B------:R-:W-:Y:S02]  /*13480*/  FSEL R20, R15, -INF , !P2 ;  /* 0xff8000000f147808 */ /* 0x000fe40005000000 */
[----:B------:R-:W-:Y:S02]  /*13490*/  FSEL R18, R18, -INF , !P4 ;  /* 0xff80000012127808 */ /* 0x000fe40006000000 */
[----:B------:R-:W-:Y:S02]  /*134a0*/  FSEL R17, R17, -INF , !P5 ;  /* 0xff80000011117808 */ /* 0x000fe40006800000 */
[----:B------:R-:W-:Y:S01]  /*134b0*/  FSEL R19, R19, -INF , !P3 ;  /* 0xff80000013137808 */ /* 0x000fe20005800000 */
[----:B------:R-:W-:Y:S06]  /*134c0*/  @!P1 BRA `(.L_x_1052) ;  /* 0x0000000000d89947 */ /* 0x000fec0003800000 */
[----:B------:R-:W2:Y:S04]  /*134d0*/  LDL.64 R240, [R1+0x378] ;  /* 0x0003780001f07983 */ /* 0x000ea80000100a00 */
[----:B------:R-:W3:Y:S04]  /*134e0*/  LDL.LU R235, [R1+0x22c] ;  /* 0x00022c0001eb7983 */ /* 0x000ee80000300800 */
[----:B------:R-:W2:Y:S04]  /*134f0*/  LDL.LU R234, [R1+0x228] ;  /* 0x0002280001ea7983 */ /* 0x000ea80000300800 */
[----:B------:R-:W4:Y:S04]  /*13500*/  LDL.64 R246, [R1+0x110] ;  /* 0x0001100001f67983 */ /* 0x000f280000100a00 */
[----:B------:R-:W5:Y:S04]  /*13510*/  LDL.64 R250, [R1+0x88] ;  /* 0x0000880001fa7983 */ /* 0x000f680000100a00 */
[----:B------:R-:W3:Y:S01]  /*13520*/  LDL.LU R242, [R1+0xa8] ;  /* 0x0000a80001f27983 */ /* 0x000ee20000300800 */
[----:B------:R-:W-:Y:S03]  /*13530*/  BSSY B0, `(.L_x_1053) ;  /* 0x000002e000007945 */ /* 0x000fe60003800000 */
[----:B------:R1:W-:Y:S04]  /*13540*/  @P0 STS [R210+0x2000], RZ ;  /* 0x002000ffd2000388 */ /* 0x0003e80000000800 */
[----:B------:R1:W-:Y:S04]  /*13550*/  @P0 STS [R210+0x2004], RZ ;  /* 0x002004ffd2000388 */ /* 0x0003e80000000800 */
[----:B------:R1:W-:Y:S01]  /*13560*/  @P0 STS.64 [R210+0x2008], RZ ;  /* 0x002008ffd2000388 */ /* 0x0003e20000000a00 */
[----:B---3--:R-:W-:-:S04]  /*13570*/  VIADD R0, R242, 0xfffffffd ;  /* 0xfffffffdf2007836 */ /* 0x008fc80000000000 */
[----:B--2---:R-:W-:-:S04]  /*13580*/  IMAD.WIDE.U32 R12, R0, R234, R240 ;  /* 0x000000ea000c7225 */ /* 0x004fc800078e00f0 */
[----:B------:R-:W-:Y:S01]  /*13590*/  IMAD R10, R235, R0, RZ ;  /* 0x00000000eb0a7224 */ /* 0x000fe200078e02ff */
[----:B------:R-:W-:Y:S02]  /*135a0*/  SHF.R.S32.HI R0, RZ, 0x1f, R0 ;  /* 0x0000001fff007819 */ /* 0x000fe40000011400 */
[----:B-----5:R-:W-:-:S03]  /*135b0*/  @!P0 LEA R14, P1, R12, R250, 0x1 ;  /* 0x000000fa0c0e8211 */ /* 0x020fc600078208ff */
[----:B------:R-:W-:Y:S01]  /*135c0*/  IMAD R10, R0, R234, R10 ;  /* 0x000000ea000a7224 */ /* 0x000fe200078e020a */
[----:B----4-:R-:W-:-:S03]  /*135d0*/  @!P0 LEA R0, P2, R246, R12, 0x5 ;  /* 0x0000000cf6008211 */ /* 0x010fc600078428ff */
[----:B------:R-:W-:-:S05]  /*135e0*/  IMAD.IADD R11, R13, 0x1, R10 ;  /* 0x000000010d0b7824 */ /* 0x000fca00078e020a */
[----:B------:R-:W-:-:S05]  /*135f0*/  @!P0 LEA.HI.X R15, R12, R251, R11, 0x1, P1 ;  /* 0x000000fb0c0f8211 */ /* 0x000fca00008f0c0b */
[----:B------:R-:W-:Y:S01]  /*13600*/  @!PT LDS RZ, [RZ] ;  /* 0x00000000fffff984 */ /* 0x000fe20000000800 */
[----:B------:R-:W-:Y:S01]  /*13610*/  @!PT LDS RZ, [RZ] ;  /* 0x00000000fffff984 */ /* 0x000fe20000000800 */
[----:B------:R-:W-:Y:S01]  /*13620*/  @!PT LDS RZ, [RZ] ;  /* 0x00000000fffff984 */ /* 0x000fe20000000800 */
[----:B------:R2:W-:Y:S04]  /*13630*/  @!P0 LDGSTS.E.BYPASS.LTC128B.128 [R210+0x2000], desc[UR4][R14.64] ;  /* 0x020000000ed28fae */ /* 0x0005e8000b901d44 */
[----:B------:R1:W-:Y:S01]  /*13640*/  @P0 STS.128 [R210+0x2800], RZ ;  /* 0x002800ffd2000388 */ /* 0x0003e20000000c00 */
[----:B--2---:R-:W-:Y:S02]  /*13650*/  @!P0 LEA R14, P1, R0, R250, 0x1 ;  /* 0x000000fa000e8211 */ /* 0x004fe400078208ff */
[----:B------:R-:W-:-:S04]  /*13660*/  @!P0 LEA.HI.X R15, R246, R11, R247, 0x5, P2 ;  /* 0x0000000bf60f8211 */ /* 0x000fc800010f2cf7 */
[----:B------:R-:W-:Y:S02]  /*13670*/  @!P0 LEA.HI.X R15, R0, R251, R15, 0x1, P1 ;  /* 0x000000fb000f8211 */ /* 0x000fe400008f0c0f */
[----:B------:R-:W-:-:S03]  /*13680*/  @!P0 LEA R0, P2, R246, R12, 0x6 ;  /* 0x0000000cf6008211 */ /* 0x000fc600078430ff */
[----:B------:R-:W-:Y:S01]  /*13690*/  @!PT LDS RZ, [RZ] ;  /* 0x00000000fffff984 */ /* 0x000fe20000000800 */
[----:B------:R-:W-:Y:S01]  /*136a0*/  @!PT LDS RZ, [RZ] ;  /* 0x00000000fffff984 */ /* 0x000fe20000000800 */
[----:B------:R-:W-:Y:S01]  /*136b0*/  @!PT LDS RZ, [RZ] ;  /* 0x00000000fffff984 */ /* 0x000fe20000000800 */
[----:B------:R2:W-:Y:S04]  /*136c0*/  @!P0 LDGSTS.E.BYPASS.LTC128B.128 [R210+0x2800], desc[UR4][R14.64] ;  /* 0x028000000ed28fae */ /* 0x0005e8000b901d44 */
[----:B------:R1:W-:Y:S01]  /*136d0*/  @P0 STS.128 [R210+0x3000], RZ ;  /* 0x003000ffd2000388 */ /* 0x0003e20000000c00 */
[----:B--2---:R-:W-:Y:S02]  /*136e0*/  @!P0 LEA R14, P1, R0, R250, 0x1 ;  /* 0x000000fa000e8211 */ /* 0x004fe400078208ff */
[----:B------:R-:W-:-:S04]  /*136f0*/  @!P0 LEA.HI.X R15, R246, R11, R247, 0x6, P2 ;  /* 0x0000000bf60f8211 */ /* 0x000fc800010f34f7 */
[----:B------:R-:W-:-:S05]  /*13700*/  @!P0 LEA.HI.X R15, R0, R251, R15, 0x1, P1 ;  /* 0x000000fb000f8211 */ /* 0x000fca00008f0c0f */
[----:B------:R-:W-:Y:S01]  /*13710*/  @!PT LDS RZ, [RZ] ;  /* 0x00000000fffff984 */ /* 0x000fe20000000800 */
[----:B------:R-:W-:Y:S01]  /*13720*/  @!PT LDS RZ, [RZ] ;  /* 0x00000000fffff984 */ /* 0x000fe20000000800 */
[----:B------:R-:W-:Y:S01]  /*13730*/  @!PT LDS RZ, [RZ] ;  /* 0x00000000fffff984 */ /* 0x000fe20000000800 */
[----:B------:R1:W-:Y:S04]  /*13740*/  @!P0 LDGSTS.E.BYPASS.LTC128B.128 [R210+0x3000], desc[UR4][R14.64] ;  /* 0x030000000ed28fae */ /* 0x0003e8000b901d44 */
        /* <DEDUP_REMOVED lines=12> */
.L_x_1054:
[----:B------:R-:W-:Y:S05]  /*13810*/  BSYNC B0 ;  /* 0x0000000000007941 */ /* 0x000fea0003800000 */
.L_x_1053:
[----:B------:R-:W0:Y:S02]  /*13820*/  LDGDEPBAR ;  /* 0x00000000000079af */ /* 0x000e240000000000 */
.L_x_1052:
[----:B------:R-:W-:Y:S05]  /*13830*/  BSYNC B1 ;  /* 0x0000000000017941 */ /* 0x000fea0003800000 */
.L_x_1051:
        /* <DEDUP_REMOVED lines=47> */
[----:B------:R-:W-:Y:S03]  /*13b30*/  STL.64 [R1+0x460], R2 ;  /* 0x0004600201007387 */ /* 0x000fe60000100a00 */
        /* <DEDUP_REMOVED lines=15> */
[----:B------:R-:W-:Y:S04]  /*13c30*/  STL [R1+0x400], R205 ;  /* 0x000400cd01007387 */ /* 0x000fe80000100800 */
[----:B--2---:R-:W2:Y:S04]  /*13c40*/  SHFL.BFLY PT, R10, R0, 0x2, 0x1f ;  /* 0x0c401f00000a7f89 */ /* 0x004ea800000e0000 */
[----:B------:R-:W-:Y:S04]  /*13c50*/  STL [R1+0x3fc], R204 ;  /* 0x0003fccc01007387 */ /* 0x000fe80000100800 */
[----:B------:R-:W-:Y:S04]  /*13c60*/  STL [R1+0x3f8], R203 ;  /* 0x0003f8cb01007387 */ /* 0x000fe80000100800 */
[----:B------:R-:W-:Y:S04]  /*13c70*/  STL [R1+0x3f4], R202 ;  /* 0x0003f4ca01007387 */ /* 0x000fe80000100800 */
[----:B------:R-:W-:Y:S04]  /*13c80*/  STL [R1+0x3f0], R198 ;  /* 0x0003f0c601007387 */ /* 0x000fe80000100800 */
[----:B------:R-:W-:Y:S01]  /*13c90*/  STL [R1+0x3ec], R197 ;  /* 0x0003ecc501007387 */ /* 0x000fe20000100800 */
[----:B--2---:R-:W-:-:S03]  /*13ca0*/  FMNMX.FTZ R0, R0, R10, !PT ;  /* 0x0000000a00007209 */ /* 0x004fc60007810000 */
[----:B------:R-:W-:Y:S04]  /*13cb0*/  STL [R1+0x3e8], R196 ;  /* 0x0003e8c401007387 */ /* 0x000fe80000100800 */
[----:B------:R-:W2:Y:S04]  /*13cc0*/  SHFL.BFLY PT, R10, R0, 0x1, 0x1f ;  /* 0x0c201f00000a7f89 */ /* 0x000ea800000e0000 */
[----:B------:R-:W-:Y:S04]  /*13cd0*/  STL [R1+0x3e4], R195 ;  /* 0x0003e4c301007387 */ /* 0x000fe80000100800 */
[----:B------:R-:W-:Y:S04]  /*13ce0*/  STL [R1+0x3e0], R194 ;  /* 0x0003e0c201007387 */ /* 0x000fe80000100800 */
[----:B------:R-:W-:Y:S04]  /*13cf0*/  STL [R1+0x3dc], R193 ;  /* 0x0003dcc101007387 */ /* 0x000fe80000100800 */
[----:B------:R-:W-:Y:S04]  /*13d00*/  STL [R1+0x3d8], R192 ;  /* 0x0003d8c001007387 */ /* 0x000fe80000100800 */
[----:B------:R-:W-:Y:S01]  /*13d10*/  STL [R1+0x3d4], R191 ;  /* 0x0003d4bf01007387 */ /* 0x000fe20000100800 */
[----:B--2---:R-:W-:-:S03]  /*13d20*/  FMNMX.FTZ R118, R0, R10, !PT ;  /* 0x0000000a00767209 */ /* 0x004fc60007810000 */
[----:B------:R-:W-:Y:S01]  /*13d30*/  STL [R1+0x3d0], R190 ;  /* 0x0003d0be01007387 */ /* 0x000fe20000100800 */
[----:B------:R-:W-:-:S03]  /*13d40*/  FSETP.NEU.FTZ.AND P0, PT, R118, -INF , PT ;  /* 0xff8000007600780b */ /* 0x000fc60003f1d000 */
[----:B------:R-:W-:Y:S01]  /*13d50*/  STL [R1+0x3cc], R189 ;  /* 0x0003ccbd01007387 */ /* 0x000fe20000100800 */
[----:B------:R-:W-:-:S03]  /*13d60*/  FSEL R0, R118, RZ, P0 ;  /* 0x000000ff76007208 */ /* 0x000fc60000000000 */
[----:B------:R-:W-:Y:S02]  /*13d70*/  STL [R1+0x3c8], R170 ;  /* 0x0003c8aa01007387 */ /* 0x000fe40000100800 */
[----:B------:R-:W-:Y:S02]  /*13d80*/  FADD.FTZ R12, R36, -R0 ;  /* 0x80000000240c7221 */ /* 0x000fe40000010000 */
[----:B------:R-:W-:Y:S04]  /*13d90*/  STL [R1+0x3c4], R116 ;  /* 0x0003c47401007387 */ /* 0x000fe80000100800 */
[----:B------:R-:W2:Y:S04]  /*13da0*/  LD.E R0, desc[UR4][R168.64+0xdc] ;  /* 0x0000dc04a8007980 */ /* 0x000ea8000c101900 */
[----:B------:R-:W-:Y:S04]  /*13db0*/  STL [R1+0x3c0], R92 ;  /* 0x0003c05c01007387 */ /* 0x000fe80000100800 */
[----:B------:R-:W-:Y:S04]  /*13dc0*/  STL [R1+0x41c], R168 ;  /* 0x00041ca801007387 */ /* 0x000fe80000100800 */
[----:B------:R-:W-:Y:S04]  /*13dd0*/  STL [R1+0x418], R169 ;  /* 0x000418a901007387 */ /* 0x000fe80000100800 */
[----:B------:R-:W-:Y:S01]  /*13de0*/  STL [R1+0x4f8], R118 ;  /* 0x0004f87601007387 */ /* 0x000fe20000100800 */
[----:B--2---:R-:W-:-:S05]  /*13df0*/  FMUL.FTZ R10, R0, R118 ;  /* 0x00000076000a7220 */ /* 0x004fca0000410000 */
[----:B------:R-:W-:-:S05]  /*13e00*/  FSEL R10, R10, RZ, P0 ;  /* 0x000000ff0a0a7208 */ /* 0x000fca0000000000 */
[-CC-:B------:R-:W-:Y:S01]  /*13e10*/  FFMA.FTZ R184, R75, R0.reuse, -R10.reuse ;  /* 0x000000004bb87223 */ /* 0x180fe2000001080a */
[-CC-:B------:R-:W-:Y:S01]  /*13e20*/  FFMA.FTZ R185, R74, R0.reuse, -R10.reuse ;  /* 0x000000004ab97223 */ /* 0x180fe2000001080a */
[-CC-:B------:R-:W-:Y:S01]  /*13e30*/  FFMA.FTZ R187, R73, R0.reuse, -R10.reuse ;  /* 0x0000000049bb7223 */ /* 0x180fe2000001080a */
[-CC-:B------:R-:W-:Y:S01]  /*13e40*/  FFMA.FTZ R237, R72, R0.reuse, -R10.reuse ;  /* 0x0000000048ed7223 */ /* 0x180fe2000001080a */
[-CC-:B------:R-:W-:Y:S01]  /*13e50*/  FFMA.FTZ R4, R67, R0.reuse, -R10.reuse ;  /* 0x0000000043047223 */ /* 0x180fe2000001080a */
[----:B------:R-:W-:Y:S01]  /*13e60*/  STL [R1+0x4e0], R184 ;  /* 0x0004e0b801007387 */ /* 0x000fe20000100800 */
[----:B------:R-:W-:-:S03]  /*13e70*/  FFMA.FTZ R3, R66, R0, -R10 ;  /* 0x0000000042037223 */ /* 0x000fc6000001080a */
[----:B------:R-:W-:Y:S01]  /*13e80*/  STL [R1+0x4e4], R185 ;  /* 0x0004e4b901007387 */ /* 0x000fe20000100800 */
[----:B------:R-:W-:-:S03]  /*13e90*/  FFMA.FTZ R2, R65, R0, -R10 ;  /* 0x0000000041027223 */ /* 0x000fc6000001080a */
[----:B------:R-:W-:Y:S04]  /*13ea0*/  STL [R1+0x4fc], R187 ;  /* 0x0004fcbb01007387 */ /* 0x000fe80000100800 */
[----:B------:R-:W-:Y:S04]  /*13eb0*/  STL [R1+0x4d0], R237 ;  /* 0x0004d0ed01007387 */ /* 0x000fe80000100800 */
[----:B------:R2:W-:Y:S04]  /*13ec0*/  STL [R1+0x174], R4 ;  /* 0x0001740401007387 */ /* 0x0005e80000100800 */
[----:B------:R3:W-:Y:S04]  /*13ed0*/  STL [R1+0x180], R3 ;  /* 0x0001800301007387 */ /* 0x0007e80000100800 */
[----:B------:R4:W-:Y:S01]  /*13ee0*/  STL [R1+0x1b0], R2 ;  /* 0x0001b00201007387 */ /* 0x0009e20000100800 */
[----:B--2---:R-:W-:-:S05]  /*13ef0*/  FFMA.FTZ R4, R64, R0, -R10 ;  /* 0x0000000040047223 */ /* 0x004fca000001080a */
[----:B------:R-:W-:Y:S04]  /*13f00*/  STL [R1+0x1bc], R4 ;  /* 0x0001bc0401007387 */ /* 0x000fe80000100800 */
[----:B------:R-:W2:Y:S01]  /*13f10*/  LDL.LU R13, [R1+0x318] ;  /* 0x00031800010d7983 */ /* 0x000ea20000300800 */
[-CC-:B---3--:R-:W-:Y:S01]  /*13f20*/  FFMA.FTZ R3, R54, R0.reuse, -R10.reuse ;  /* 0x0000000036037223 */ /* 0x188fe2000001080a */
[-CC-:B----4-:R-:W-:Y:S01]  /*13f30*/  FFMA.FTZ R2, R55, R0.reuse, -R10.reuse ;  /* 0x0000000037027223 */ /* 0x190fe2000001080a */
[-CC-:B------:R-:W-:Y:S01]  /*13f40*/  FFMA.FTZ R187, R52, R0.reuse, -R10.reuse ;  /* 0x0000000034bb7223 */ /* 0x180fe2000001080a */
[-CC-:B------:R-:W-:Y:S02]  /*13f50*/  FFMA.FTZ R178, R49, R0.reuse, -R10.reuse ;  /* 0x0000000031b27223 */ /* 0x180fe4000001080a */
[----:B------:R3:W-:Y:S01]  /*13f60*/  STL [R1+0x1c0], R3 ;  /* 0x0001c00301007387 */ /* 0x0007e20000100800 */
[----:B------:R-:W-:-:S03]  /*13f70*/  FFMA.FTZ R152, R27, R0, -R10 ;  /* 0x000000001b987223 */ /* 0x000fc6000001080a */
[----:B------:R4:W-:Y:S04]  /*13f80*/  STL [R1+0x1c4], R2 ;  /* 0x0001c40201007387 */ /* 0x0009e80000100800 */
[----:B------:R-:W-:Y:S04]  /*13f90*/  STL [R1+0x504], R187 ;  /* 0x000504bb01007387 */ /* 0x000fe80000100800 */
[----:B------:R-:W-:Y:S01]  /*13fa0*/  STL [R1+0x500], R178 ;  /* 0x000500b201007387 */ /* 0x000fe20000100800 */
[-CC-:B------:R-:W-:Y:S01]  /*13fb0*/  FFMA.FTZ R11, R76, R0.reuse, -R10.reuse ;  /* 0x000000004c0b7223 */ /* 0x180fe2000001080a */
[-CC-:B------:R-:W-:Y:S01]  /*13fc0*/  FFMA.FTZ R63, R87, R0.reuse, -R10.reuse ;  /* 0x00000000573f7223 */ /* 0x180fe2000001080a */
[-CC-:B------:R-:W-:Y:S01]  /*13fd0*/  FFMA.FTZ R62, R86, R0.reuse, -R10.reuse ;  /* 0x00000000563e7223 */ /* 0x180fe2000001080a */
[-CC-:B------:R-:W-:Y:S01]  /*13fe0*/  FFMA.FTZ R61, R85, R0.reuse, -R10.reuse ;  /* 0x00000000553d7223 */ /* 0x180fe2000001080a */
[-CC-:B------:R-:W-:Y:S01]  /*13ff0*/  FFMA.FTZ R109, R84, R0.reuse, -R10.reuse ;  /* 0x00000000546d7223 */ /* 0x180fe2000001080a */
[-CC-:B---3--:R-:W-:Y:S01]  /*14000*/  FFMA.FTZ R3, R48, R0.reuse, -R10.reuse ;  /* 0x0000000030037223 */ /* 0x188fe2000001080a */
[----:B----4-:R-:W-:-:S04]  /*14010*/  FFMA.FTZ R2, R28, R0, -R10 ;  /* 0x000000001c027223 */ /* 0x010fc8000001080a */
[----:B------:R-:W-:Y:S01]  /*14020*/  STL [R1+0x1d0], R3 ;  /* 0x0001d00301007387 */ /* 0x000fe20000100800 */
[-CC-:B------:R-:W-:Y:S01]  /*14030*/  FFMA.FTZ R83, R83, R0.reuse, -R10.reuse ;  /* 0x0000000053537223 */ /* 0x180fe2000001080a */
[-CC-:B------:R-:W-:Y:S02]  /*14040*/  FFMA.FTZ R110, R82, R0.reuse, -R10.reuse ;  /* 0x00000000526e7223 */ /* 0x180fe4000001080a */
[----:B------:R-:W-:Y:S01]  /*14050*/  STL [R1+0x4a0], R152 ;  /* 0x0004a09801007387 */ /* 0x000fe20000100800 */
[-CC-:B------:R-:W-:Y:S01]  /*14060*/  FFMA.FTZ R111, R81, R0.reuse, -R10.reuse ;  /* 0x00000000516f7223 */ /* 0x180fe2000001080a */
[-CC-:B------:R-:W-:Y:S01]  /*14070*/  FFMA.FTZ R186, R80, R0.reuse, -R10.reuse ;  /* 0x0000000050ba7223 */ /* 0x180fe2000001080a */
[-CC-:B------:R-:W-:Y:S01]  /*14080*/  FFMA.FTZ R230, R77, R0.reuse, -R10.reuse ;  /* 0x000000004de67223 */ /* 0x180fe2000001080a */
[----:B------:R3:W-:Y:S01]  /*14090*/  STL [R1+0x1d4], R2 ;  /* 0x0001d40201007387 */ /* 0x0007e20000100800 */
[-CC-:B------:R-:W-:Y:S01]  /*140a0*/  FFMA.FTZ R149, R26, R0.reuse, -R10.reuse ;  /* 0x000000001a957223 */ /* 0x180fe2000001080a */
[-CC-:B------:R-:W-:Y:S01]  /*140b0*/  FFMA.FTZ R191, R24, R0.reuse, -R10.reuse ;  /* 0x0000000018bf7223 */ /* 0x180fe2000001080a */
[-CC-:B------:R-:W-:Y:S01]  /*140c0*/  FFMA.FTZ R136, R23, R0.reuse, -R10.reuse ;  /* 0x0000000017887223 */ /* 0x180fe2000001080a */
[-CC-:B------:R-:W-:Y:S01]  /*140d0*/  FFMA.FTZ R137, R22, R0.reuse, -R10.reuse ;  /* 0x0000000016897223 */ /* 0x180fe2000001080a */
[-CC-:B------:R-:W-:Y:S01]  /*140e0*/  FFMA.FTZ R4, R21, R0.reuse, -R10.reuse ;  /* 0x0000000015047223 */ /* 0x180fe2000001080a */
[-CC-:B------:R-:W-:Y:S01]  /*140f0*/  FFMA.FTZ R6, R20, R0.reuse, -R10.reuse ;  /* 0x0000000014067223 */ /* 0x180fe2000001080a */
[----:B---3--:R-:W-:Y:S01]  /*14100*/  FFMA.FTZ R2, R25, R0, -R10 ;  /* 0x0000000019027223 */ /* 0x008fe2000001080a */
[----:B------:R-:W-:-:S06]  /*14110*/  FMUL.FTZ R10, R0, R12 ;  /* 0x0000000c000a7220 */ /* 0x000fcc0000410000 */
[----:B------:R-:W3:Y:S01]  /*14120*/  MUFU.EX2 R10, R10 ;  /* 0x0000000a000a7308 */ /* 0x000ee20000000800 */
[----:B------:R-:W-:Y:S04]  /*14130*/  STL [R1+0x4a4], R149 ;  /* 0x0004a49501007387 */ /* 0x000fe80000100800 */
[----:B------:R4:W-:Y:S04]  /*14140*/  STL [R1+0x1e4], R2 ;  /* 0x0001e40201007387 */ /* 0x0009e80000100800 */
[----:B------:R-:W-:Y:S04]  /*14150*/  STL [R1+0x4a8], R136 ;  /* 0x0004a88801007387 */ /* 0x000fe80000100800 */
[----:B------:R-:W-:Y:S01]  /*14160*/  STL [R1+0x4ac], R137 ;  /* 0x0004ac8901007387 */ /* 0x000fe20000100800 */
[-C--:B---3--:R-:W-:Y:S01]  /*14170*/  FMUL.FTZ R171, R154, R10.reuse ;  /* 0x0000000a9aab7220 */ /* 0x088fe20000410000 */
[-C--:B------:R-:W-:Y:S01]  /*14180*/  FMUL.FTZ R188, R155, R10.reuse ;  /* 0x0000000a9bbc7220 */ /* 0x080fe20000410000 */
[-C--:B------:R-:W-:Y:S01]  /*14190*/  FMUL.FTZ R3, R150, R10.reuse ;  /* 0x0000000a96037220 */ /* 0x080fe20000410000 */
[----:B------:R-:W-:Y:S04]  /*141a0*/  STL [R1+0x4b0], R4 ;  /* 0x0004b00401007387 */ /* 0x000fe80000100800 */
[----:B------:R-:W-:Y:S04]  /*141b0*/  STL [R1+0x4b4], R6 ;  /* 0x0004b40601007387 */ /* 0x000fe80000100800 */
[----:B------:R-:W-:Y:S01]  /*141c0*/  STL [R1+0x428], R171 ;  /* 0x000428ab01007387 */ /* 0x000fe20000100800 */
[----:B----4-:R-:W-:-:S03]  /*141d0*/  FMUL.FTZ R2, R151, R10 ;  /* 0x0000000a97027220 */ /* 0x010fc60000410000 */
[----:B------:R-:W-:Y:S04]  /*141e0*/  STL [R1+0x42c], R188 ;  /* 0x00042cbc01007387 */ /* 0x000fe80000100800 */
[----:B------:R3:W-:Y:S04]  /*141f0*/  STL [R1+0x168], R3 ;  /* 0x0001680301007387 */ /* 0x0007e80000100800 */
[----:B------:R4:W-:Y:S01]  /*14200*/  STL [R1+0x16c], R2 ;  /* 0x00016c0201007387 */ /* 0x0009e20000100800 */
[----:B---3--:R-:W-:-:S05]  /*14210*/  FMUL.FTZ R3, R138, R10 ;  /* 0x0000000a8a037220 */ /* 0x008fca0000410000 */
[----:B------:R-:W-:Y:S01]  /*14220*/  STL [R1+0x188], R3 ;  /* 0x0001880301007387 */ /* 0x000fe20000100800 */
[----:B----4-:R-:W-:-:S03]  /*14230*/  FMUL.FTZ R2, R139, R10 ;  /* 0x0000000a8b027220 */ /* 0x010fc60000410000 */
[----:B------:R-:W3:Y:S04]  /*14240*/  LDL.LU R59, [R1+0x338] ;  /* 0x00033800013b7983 */ /* 0x000ee80000300800 */
[----:B------:R-:W-:Y:S04]  /*14250*/  STL [R1+0x18c], R2 ;  /* 0x00018c0201007387 */ /* 0x000fe80000100800 */
[----:B------:R-:W4:Y:S04]  /*14260*/  LDL R58, [R1+0x10] ;  /* 0x00001000013a7983 */ /* 0x000f280000100800 */
[----:B-1----:R-:W4:Y:S01]  /*14270*/  LDL R14, [R1] ;  /* 0x00000000010e7983 */ /* 0x002f220000100800 */
[----:B------:R-:W2:Y:S01]  /*14280*/  MUFU.EX2 R80, R11 ;  /* 0x0000000b00507308 */ /* 0x000ea20000000800 */
[-C--:B------:R-:W-:Y:S01]  /*14290*/  FMUL.FTZ R7, R142, R10.reuse ;  /* 0x0000000a8e077220 */ /* 0x080fe20000410000 */
[-C--:B------:R-:W-:Y:S01]  /*142a0*/  FMUL.FTZ R116, R143, R10.reuse ;  /* 0x0000000a8f747220 */ /* 0x080fe20000410000 */
[----:B--2---:R-:W-:Y:S01]  /*142b0*/  FFMA.FTZ R49, R13, R10, R80 ;  /* 0x0000000a0d317223 */ /* 0x004fe20000010050 */
        /* <DEDUP_REMOVED lines=35> */
[----:B-1----:R-:W-:-:S04]  /*144f0*/  FMNMX.FTZ R169, R10, R11, !PT ;  /* 0x0000000b0aa97209 */ /* 0x002fc80007810000 */
[----:B------:R-:W-:-:S04]  /*14500*/  FSETP.NEU.FTZ.AND P0, PT, R169, -INF , PT ;  /* 0xff800000a900780b */ /* 0x000fc80003f1d000 */
[----:B------:R-:W-:-:S05]  /*14510*/  FSEL R10, R169, RZ, P0 ;  /* 0x000000ffa90a7208 */ /* 0x000fca0000000000 */
[----:B------:R-:W-:Y:S01]  /*14520*/  FADD.FTZ R11, R39, -R10 ;  /* 0x8000000a270b7221 */ /* 0x000fe20000010000 */
[----:B------:R-:W-:-:S03]  /*14530*/  FMUL.FTZ R10, R0, R169 ;  /* 0x000000a9000a7220 */ /* 0x000fc60000410000 */
[----:B------:R-:W-:Y:S02]  /*14540*/  FMUL.FTZ R11, R0, R11 ;  /* 0x0000000b000b7220 */ /* 0x000fe40000410000 */
[----:B------:R-:W-:-:S04]  /*14550*/  FSEL R10, R10, RZ, P0 ;  /* 0x000000ff0a0a7208 */ /* 0x000fc80000000000 */
[----:B------:R-:W1:Y:S01]  /*14560*/  MUFU.EX2 R11, R11 ;  /* 0x0000000b000b7308 */ /* 0x000e620000000800 */
[-CC-:B------:R-:W-:Y:S01]  /*14570*/  FFMA.FTZ R12, R98, R0.reuse, -R10.reuse ;  /* 0x00000000620c7223 */ /* 0x180fe2000001080a */
[-CC-:B------:R-:W-:Y:S01]  /*14580*/  FFMA.FTZ R13, R213, R0.reuse, -R10.reuse ;  /* 0x00000000d50d7223 */ /* 0x180fe2000001080a */
        /* <DEDUP_REMOVED lines=30> */
[----:B------:R-:W-:-:S02]  /*14770*/  FFMA.FTZ R185, R17, R0, -R10 ;  /* 0x0000000011b97223 */ /* 0x000fc4000001080a */
[----:B------:R-:W2:Y:S01]  /*14780*/  MUFU.EX2 R10, R13 ;  /* 0x0000000d000a7308 */ /* 0x000ea20000000800 */
[-C--:B-1----:R-:W-:Y:S01]  /*14790*/  FMUL.FTZ R171, R164, R11.reuse ;  /* 0x0000000ba4ab7220 */ /* 0x082fe20000410000 */
[----:B------:R-:W-:Y:S01]  /*147a0*/  STL [R1+0x508], R213 ;  /* 0x000508d501007387 */ /* 0x000fe20000100800 */
[-C--:B------:R-:W-:Y:S01]  /*147b0*/  FMUL.FTZ R188, R165, R11.reuse ;  /* 0x0000000ba5bc7220 */ /* 0x080fe20000410000 */
[-C--:B------:R-:W-:Y:S01]  /*147c0*/  FMUL.FTZ R210, R160, R11.reuse ;  /* 0x0000000ba0d27220 */ /* 0x080fe20000410000 */
[-C--:B------:R-:W-:Y:S01]  /*147d0*/  FMUL.FTZ R209, R161, R11.reuse ;  /* 0x0000000ba1d17220 */ /* 0x080fe20000410000 */
[----:B------:R-:W-:Y:S01]  /*147e0*/  STL [R1+0x50c], R212 ;  /* 0x00050cd401007387 */ /* 0x000fe20000100800 */
[-C--:B------:R-:W-:Y:S01]  /*147f0*/  FMUL.FTZ R206, R156, R11.reuse ;  /* 0x0000000b9cce7220 */ /* 0x080fe20000410000 */
[-C--:B------:R-:W-:Y:S01]  /*14800*/  FMUL.FTZ R205, R157, R11.reuse ;  /* 0x0000000b9dcd7220 */ /* 0x080fe20000410000 */
[-C--:B------:R-:W-:Y:S01]  /*14810*/  FMUL.FTZ R202, R144, R11.reuse ;  /* 0x0000000b90ca7220 */ /* 0x080fe20000410000 */
[----:B------:R-:W-:Y:S01]  /*14820*/  STL [R1+0x510], R200 ;  /* 0x000510c801007387 */ /* 0x000fe20000100800 */
[-C--:B------:R-:W-:Y:S01]  /*14830*/  FMUL.FTZ R198, R145, R11.reuse ;  /* 0x0000000b91c67220 */ /* 0x080fe20000410000 */
[----:B---3--:R-:W-:-:S02]  /*14840*/  FFMA.FTZ R11, R59, R11, R12 ;  /* 0x0000000b3b0b7223 */ /* 0x008fc4000001000c */
[----:B------:R-:W-:Y:S04]  /*14850*/  STL [R1+0x514], R235 ;  /* 0x000514eb01007387 */ /* 0x000fe80000100800 */
[----:B------:R-:W-:Y:S01]  /*14860*/  STL [R1+0x434], R171 ;  /* 0x000434ab01007387 */ /* 0x000fe20000100800 */
[----:B--2---:R-:W-:-:S03]  /*14870*/  FADD.FTZ R30, R10, R11 ;  /* 0x0000000b0a1e7221 */ /* 0x004fc60000010000 */
[----:B------:R-:W-:Y:S01]  /*14880*/  STL [R1+0x438], R188 ;  /* 0x000438bc01007387 */ /* 0x000fe20000100800 */
[----:B------:R-:W-:-:S03]  /*14890*/  F2FP.BF16.F32.PACK_AB R48, R10, R12 ;  /* 0x0000000c0a30723e */ /* 0x000fc600000010ff */
[----:B------:R-:W-:Y:S01]  /*148a0*/  STL [R1+0x430], R210 ;  /* 0x000430d201007387 */ /* 0x000fe20000100800 */
[----:B------:R-:W-:-:S03]  /*148b0*/  FMNMX.FTZ R10, R38, R252, !PT ;  /* 0x000000fc260a7209 */ /* 0x000fc60007810000 */
[----:B------:R-:W-:Y:S04]  /*148c0*/  STL [R1+0x43c], R209 ;  /* 0x00043cd101007387 */ /* 0x000fe80000100800 */
[----:B------:R-:W-:Y:S04]  /*148d0*/  STL [R1+0x440], R206 ;  /* 0x000440ce01007387 */ /* 0x000fe80000100800 */
[----:B------:R-:W-:Y:S01]  /*148e0*/  STL [R1+0x450], R202 ;  /* 0x000450ca01007387 */ /* 0x000fe20000100800 */
[----:B----4-:R-:W-:-:S03]  /*148f0*/  FMNMX.FTZ R10, R58, R10, !PT ;  /* 0x0000000a3a0a7209 */ /* 0x010fc60007810000 */
[----:B------:R-:W-:Y:S04]  /*14900*/  STL [R1+0x4b8], R198 ;  /* 0x0004b8c601007387 */ /* 0x000fe80000100800 */
[----:B------:R-:W-:Y:S04]  /*14910*/  STL [R1+0x4bc], R252 ;  /* 0x0004bcfc01007387 */ /* 0x000fe80000100800 */
[----:B------:R-:W2:Y:S04]  /*14920*/  LDL.LU R239, [R1+0x330] ;  /* 0x0003300001ef7983 */ /* 0x000ea80000300800 */
[----:B------:R-:W3:Y:S01]  /*14930*/  LDL R242, [R1+0x14] ;  /* 0x0000140001f27983 */ /* 0x000ee20000100800 */
[----:B------:R-:W-:-:S03]  /*14940*/  FMNMX.FTZ R10, R14, R10, !PT ;  /* 0x0000000a0e0a7209 */ /* 0x000fc60007810000 */
[----:B------:R-:W4:Y:S01]  /*14950*/  LDL R241, [R1+0x4] ;  /* 0x0000040001f17983 */ /* 0x000f220000100800 */
        /* <DEDUP_REMOVED lines=35> */
[----:B------:R-:W-:-:S04]  /*14b90*/  FADD.FTZ R11, R38, -R10 ;  /* 0x8000000a260b7221 */ /* 0x000fc80000010000 */
[----:B------:R-:W-:-:S06]  /*14ba0*/  FMUL.FTZ R11, R0, R11 ;  /* 0x0000000b000b7220 */ /* 0x000fcc0000410000 */
[----:B------:R-:W1:Y:S02]  /*14bb0*/  MUFU.EX2 R11, R11 ;  /* 0x0000000b000b7308 */ /* 0x000e640000000800 */
[-C--:B-1----:R-:W-:Y:S01]  /*14bc0*/  FMUL.FTZ R171, R166, R11.reuse ;  /* 0x0000000ba6ab7220 */ /* 0x082fe20000410000 */
[-C--:B------:R-:W-:Y:S01]  /*14bd0*/  FMUL.FTZ R168, R167, R11.reuse ;  /* 0x0000000ba7a87220 */ /* 0x080fe20000410000 */
[-C--:B------:R-:W-:Y:S01]  /*14be0*/  FMUL.FTZ R204, R158, R11.reuse ;  /* 0x0000000b9ecc7220 */ /* 0x080fe20000410000 */
[-C--:B------:R-:W-:Y:S01]  /*14bf0*/  FMUL.FTZ R197, R146, R11.reuse ;  /* 0x0000000b92c57220 */ /* 0x080fe20000410000 */
[----:B------:R-:W-:Y:S01]  /*14c00*/  FMUL.FTZ R196, R147, R11 ;  /* 0x0000000b93c47220 */ /* 0x000fe20000410000 */
[----:B------:R-:W-:Y:S04]  /*14c10*/  STL [R1+0x4c0], R171 ;  /* 0x0004c0ab01007387 */ /* 0x000fe80000100800 */
[----:B------:R-:W-:Y:S04]  /*14c20*/  STL [R1+0x4c4], R168 ;  /* 0x0004c4a801007387 */ /* 0x000fe80000100800 */
[----:B------:R-:W-:Y:S04]  /*14c30*/  STL.64 [R1+0x448], R204 ;  /* 0x000448cc01007387 */ /* 0x000fe80000100a00 */
[----:B------:R1:W-:Y:S04]  /*14c40*/  STL.64 [R1+0x458], R196 ;  /* 0x000458c401007387 */ /* 0x0003e80000100a00 */
[----:B------:R-:W2:Y:S04]  /*14c50*/  LDL.LU R195, [R1+0x31c] ;  /* 0x00031c0001c37983 */ /* 0x000ea80000300800 */
[----:B------:R-:W2:Y:S04]  /*14c60*/  LDL R9, [R1+0x50] ;  /* 0x0000500001097983 */ /* 0x000ea80000100800 */
[----:B------:R-:W2:Y:S04]  /*14c70*/  LDL.64 R2, [R1+0x108] ;  /* 0x0001080001027983 */ /* 0x000ea80000100a00 */
[----:B-1----:R-:W2:Y:S01]  /*14c80*/  LDL.LU.64 R196, [R1+0x248] ;  /* 0x0002480001c47983 */ /* 0x002ea20000300a00 */
[----:B------:R-:W-:-:S05]  /*14c90*/  FMUL.FTZ R10, R0, R92 ;  /* 0x0000005c000a7220 */ /* 0x000fca0000410000 */
[----:B------:R-:W-:-:S05]  /*14ca0*/  FSEL R10, R10, RZ, P0 ;  /* 0x000000ff0a0a7208 */ /* 0x000fca0000000000 */
        /* <DEDUP_REMOVED lines=32> */
[----:B---3--:R-:W-:-:S04]  /*14eb0*/  FMNMX.FTZ R10, R37, R242, !PT ;  /* 0x000000f2250a7209 */ /* 0x008fc80007810000 */
[----:B----4-:R-:W-:-:S04]  /*14ec0*/  FMNMX.FTZ R10, R241, R10, !PT ;  /* 0x0000000af10a7209 */ /* 0x010fc80007810000 */
        /* <DEDUP_REMOVED lines=24> */
[----:B------:R-:W2:Y:S03]  /*15050*/  MUFU.EX2 R12, R12 ;  /* 0x0000000c000c7308 */ /* 0x000ea60000000800 */
[----:B------:R-:W-:-:S04]  /*15060*/  FMNMX.FTZ R10, R101, R10, !PT ;  /* 0x0000000a650a7209 */ /* 0x000fc80007810000 */
[----:B------:R-:W-:Y:S01]  /*15070*/  FMNMX.FTZ R10, R68, R10, !PT ;  /* 0x0000000a440a7209 */ /* 0x000fe20007810000 */
[----:B------:R-:W1:Y:S03]  /*15080*/  MUFU.EX2 R13, R13 ;  /* 0x0000000d000d7308 */ /* 0x000e660000000800 */
[----:B------:R-:W-:-:S04]  /*15090*/  FMNMX.FTZ R10, R60, R10, !PT ;  /* 0x0000000a3c0a7209 */ /* 0x000fc80007810000 */
[----:B------:R-:W-:Y:S01]  /*150a0*/  FMNMX.FTZ R10, R57, R10, !PT ;  /* 0x0000000a390a7209 */ /* 0x000fe20007810000 */
[-C--:B------:R-:W-:Y:S01]  /*150b0*/  FMUL.FTZ R208, R162, R11.reuse ;  /* 0x0000000ba2d07220 */ /* 0x080fe20000410000 */
[-C--:B------:R-:W-:Y:S02]  /*150c0*/  FMUL.FTZ R207, R163, R11.reuse ;  /* 0x0000000ba3cf7220 */ /* 0x080fe40000410000 */
[----:B------:R-:W-:Y:S01]  /*150d0*/  FMNMX.FTZ R10, R56, R10, !PT ;  /* 0x0000000a380a7209 */ /* 0x000fe20007810000 */
[-C--:B------:R-:W-:Y:S01]  /*150e0*/  FMUL.FTZ R203, R159, R11.reuse ;  /* 0x0000000b9fcb7220 */ /* 0x080fe20000410000 */
[----:B--2---:R-:W-:Y:S02]  /*150f0*/  FFMA.FTZ R11, R239, R11, R12 ;  /* 0x0000000bef0b7223 */ /* 0x004fe4000001000c */
[----:B------:R-:W-:Y:S02]  /*15100*/  FMNMX.FTZ R10, R51, R10, !PT ;  /* 0x0000000a330a7209 */ /* 0x000fe40007810000 */
[----:B-1----:R-:W-:-:S03]  /*15110*/  FADD.FTZ R27, R13, R11 ;  /* 0x0000000b0d1b7221 */ /* 0x002fc60000010000 */
[----:B------:R-:W1:Y:S02]  /*15120*/  SHFL.BFLY PT, R11, R10, 0x2, 0x1f ;  /* 0x0c401f000a0b7f89 */ /* 0x000e6400000e0000 */
[----:B-1----:R-:W-:-:S05]  /*15130*/  FMNMX.FTZ R10, R10, R11, !PT ;  /* 0x0000000b0a0a7209 */ /* 0x002fca0007810000 */
[----:B------:R-:W1:Y:S01]  /*15140*/  SHFL.BFLY PT, R11, R10, 0x1, 0x1f ;  /* 0x0c201f000a0b7f89 */ /* 0x000e6200000e0000 */
[----:B------:R2:W-:Y:S01]  /*15150*/  MUFU.EX2 R26, R15 ;  /* 0x0000000f001a7308 */ /* 0x0005e20000000800 */
[----:B-1----:R-:W-:-:S04]  /*15160*/  FMNMX.FTZ R187, R10, R11, !PT ;  /* 0x0000000b0abb7209 */ /* 0x002fc80007810000 */
[----:B------:R-:W-:-:S04]  /*15170*/  FSETP.NEU.FTZ.AND P0, PT, R187, -INF , PT ;  /* 0xff800000bb00780b */ /* 0x000fc80003f1d000 */
[----:B------:R-:W-:-:S05]  /*15180*/  FSEL R10, R187, RZ, P0 ;  /* 0x000000ffbb0a7208 */ /* 0x000fca0000000000 */
[----:B--2---:R-:W-:Y:S01]  /*15190*/  FADD.FTZ R15, R37, -R10 ;  /* 0x8000000a250f7221 */ /* 0x004fe20000010000 */
[----:B------:R-:W-:Y:S01]  /*151a0*/  FMUL.FTZ R10, R0, R187 ;  /* 0x000000bb000a7220 */ /* 0x000fe20000410000 */
[----:B------:R1:W-:Y:S04]  /*151b0*/  MUFU.EX2 R24, R14 ;  /* 0x0000000e00187308 */ /* 0x0003e80000000800 */
[----:B------:R-:W-:Y:S01]  /*151c0*/  FSEL R10, R10, RZ, P0 ;  /* 0x000000ff0a0a7208 */ /* 0x000fe20000000000 */
[----:B------:R-:W-:Y:S01]  /*151d0*/  FMUL.FTZ R15, R0, R15 ;  /* 0x0000000f000f7220 */ /* 0x000fe20000410000 */
[----:B------:R-:W-:Y:S02]  /*151e0*/  F2FP.BF16.F32.PACK_AB R32, R13, R12 ;  /* 0x0000000c0d20723e */ /* 0x000fe400000010ff */
[----:B------:R-:W-:Y:S01]  /*151f0*/  MUFU.EX2 R19, R16 ;  /* 0x0000001000137308 */ /* 0x000fe20000000800 */
[-CC-:B------:R-:W-:Y:S01]  /*15200*/  FFMA.FTZ R13, R241, R0.reuse, -R10.reuse ;  /* 0x00000000f10d7223 */ /* 0x180fe2000001080a */
[----:B-1----:R-:W-:-:S06]  /*15210*/  FFMA.FTZ R14, R242, R0, -R10 ;  /* 0x00000000f20e7223 */ /* 0x002fcc000001080a */
[----:B------:R-:W-:Y:S08]  /*15220*/  MUFU.EX2 R175, R15 ;  /* 0x0000000f00af7308 */ /* 0x000ff00000000800 */
[----:B------:R-:W1:Y:S08]  /*15230*/  MUFU.EX2 R16, R14 ;  /* 0x0000000e00107308 */ /* 0x000e700000000800 */
[----:B------:R-:W2:Y:S01]  /*15240*/  MUFU.EX2 R14, R13 ;  /* 0x0000000d000e7308 */ /* 0x000ea20000000800 */
[-CC-:B------:R-:W-:Y:S01]  /*15250*/  FFMA.FTZ R12, R248, R0.reuse, -R10.reuse ;  /* 0x00000000f80c7223 */ /* 0x180fe2000001080a */
[-CC-:B------:R-:W-:Y:S01]  /*15260*/  FFMA.FTZ R33, R233, R0.reuse, -R10.reuse ;  /* 0x00000000e9217223 */ /* 0x180fe2000001080a */
[-CC-:B------:R-:W-:Y:S01]  /*15270*/  FFMA.FTZ R11, R249, R0.reuse, -R10.reuse ;  /* 0x00000000f90b7223 */ /* 0x180fe2000001080a */
[----:B------:R-:W-:-:S04]  /*15280*/  FFMA.FTZ R18, R244, R0, -R10 ;  /* 0x00000000f4127223 */ /* 0x000fc8000001080a */
[----:B------:R3:W4:Y:S01]  /*15290*/  MUFU.EX2 R23, R63 ;  /* 0x0000003f00177308 */ /* 0x0007220000000800 */
[-CC-:B------:R-:W-:Y:S01]  /*152a0*/  FFMA.FTZ R34, R232, R0.reuse, -R10.reuse ;  /* 0x00000000e8227223 */ /* 0x180fe2000001080a */
[-CC-:B------:R-:W-:Y:S01]  /*152b0*/  FFMA.FTZ R233, R177, R0.reuse, -R10.reuse ;  /* 0x00000000b1e97223 */ /* 0x180fe2000001080a */
[-CC-:B------:R-:W-:Y:S01]  /*152c0*/  FFMA.FTZ R239, R176, R0.reuse, -R10.reuse ;  /* 0x00000000b0ef7223 */ /* 0x180fe2000001080a */
[-CC-:B------:R-:W-:Y:S01]  /*152d0*/  FFMA.FTZ R241, R173, R0.reuse, -R10.reuse ;  /* 0x00000000adf17223 */ /* 0x180fe2000001080a */
[-CC-:B------:R-:W-:Y:S01]  /*152e0*/  FFMA.FTZ R242, R172, R0.reuse, -R10.reuse ;  /* 0x00000000acf27223 */ /* 0x180fe2000001080a */
[-CC-:B------:R-:W-:Y:S02]  /*152f0*/  FFMA.FTZ R168, R133, R0.reuse, -R10.reuse ;  /* 0x0000000085a87223 */ /* 0x180fe4000001080a */
        /* <DEDUP_REMOVED lines=8> */
[----:B------:R1:W-:Y:S01]  /*15380*/  MUFU.EX2 R31, R62 ;  /* 0x0000003e001f7308 */ /* 0x0003e20000000800 */
[-CC-:B---3--:R-:W-:Y:S01]  /*15390*/  FFMA.FTZ R63, R229, R0.reuse, -R10.reuse ;  /* 0x00000000e53f7223 */ /* 0x188fe2000001080a */
[-CC-:B------:R-:W-:Y:S01]  /*153a0*/  FFMA.FTZ R213, R108, R0.reuse, -R10.reuse ;  /* 0x000000006cd57223 */ /* 0x180fe2000001080a */
[-CC-:B------:R-:W-:Y:S01]  /*153b0*/  FFMA.FTZ R200, R106, R0.reuse, -R10.reuse ;  /* 0x000000006ac87223 */ /* 0x180fe2000001080a */
[-CC-:B------:R-:W-:Y:S01]  /*153c0*/  FFMA.FTZ R153, R105, R0.reuse, -R10.reuse ;  /* 0x0000000069997223 */ /* 0x180fe2000001080a */
[-CC-:B------:R-:W-:Y:S01]  /*153d0*/  FFMA.FTZ R148, R104, R0.reuse, -R10.reuse ;  /* 0x0000000068947223 */ /* 0x180fe2000001080a */
[-CC-:B------:R-:W-:Y:S01]  /*153e0*/  FFMA.FTZ R140, R101, R0.reuse, -R10.reuse ;  /* 0x00000000658c7223 */ /* 0x180fe2000001080a */
[-CC-:B------:R-:W-:Y:S01]  /*153f0*/  FFMA.FTZ R202, R68, R0.reuse, -R10.reuse ;  /* 0x0000000044ca7223 */ /* 0x180fe2000001080a */
[----:B------:R3:W-:Y:S01]  /*15400*/  MUFU.EX2 R28, R20 ;  /* 0x00000014001c7308 */ /* 0x0007e20000000800 */
[-CC-:B------:R-:W-:Y:S01]  /*15410*/  FFMA.FTZ R206, R60, R0.reuse, -R10.reuse ;  /* 0x000000003cce7223 */ /* 0x180fe2000001080a */
[-CC-:B------:R-:W-:Y:S01]  /*15420*/  FFMA.FTZ R141, R57, R0.reuse, -R10.reuse ;  /* 0x00000000398d7223 */ /* 0x180fe2000001080a */
[-CC-:B------:R-:W-:Y:S01]  /*15430*/  FFMA.FTZ R5, R56, R0.reuse, -R10.reuse ;  /* 0x0000000038057223 */ /* 0x180fe2000001080a */
[-CC-:B------:R-:W-:Y:S01]  /*15440*/  FFMA.FTZ R8, R51, R0.reuse, -R10.reuse ;  /* 0x0000000033087223 */ /* 0x180fe2000001080a */
[----:B-1----:R-:W-:-:S03]  /*15450*/  FFMA.FTZ R62, R228, R0, -R10 ;  /* 0x00000000e43e7223 */ /* 0x002fc6000001080a */
[----:B------:R2:W1:Y:S01]  /*15460*/  MUFU.EX2 R17, R12 ;  /* 0x0000000c00117308 */ /* 0x0004620000000800 */
[----:B---3--:R-:W-:Y:S01]  /*15470*/  FFMA.FTZ R20, R245, R0, -R10 ;  /* 0x00000000f5147223 */ /* 0x008fe2000001080a */
[----:B------:R-:W-:-:S06]  /*15480*/  FFMA.FTZ R0, R195, R175, R16 ;  /* 0x000000afc3007223 */ /* 0x000fcc0000010010 */
[----:B------:R3:W1:Y:S01]  /*15490*/  MUFU.EX2 R13, R11 ;  /* 0x0000000b000d7308 */ /* 0x0006620000000800 */
[C---:B--2---:R-:W-:Y:S01]  /*154a0*/  F2FP.BF16.F32.PACK_AB R12, R14.reuse, R16 ;  /* 0x000000100e0c723e */ /* 0x044fe200000010ff */
[----:B---3--:R-:W-:-:S06]  /*154b0*/  FADD.FTZ R11, R14, R0 ;  /* 0x000000000e0b7221 */ /* 0x008fcc0000010000 */
[----:B------:R2:W3:Y:S01]  /*154c0*/  MUFU.EX2 R14, R36 ;  /* 0x00000024000e7308 */ /* 0x0004e20000000800 */
[----:B------:R-:W-:Y:S01]  /*154d0*/  FADD.FTZ R0, R26, R30 ;  /* 0x0000001e1a007221 */ /* 0x000fe20000010000 */
[----:B----4-:R-:W-:-:S03]  /*154e0*/  F2FP.BF16.F32.PACK_AB R10, R23, R80 ;  /* 0x00000050170a723e */ /* 0x010fc600000010ff */
[----:B------:R-:W-:Y:S01]  /*154f0*/  FADD.FTZ R0, R22, R0 ;  /* 0x0000000016007221 */ /* 0x000fe20000010000 */
[C---:B------:R-:W-:Y:S02]  /*15500*/  PRMT R184, R10.reuse, 0x7610, R184 ;  /* 0x000076100ab87816 */ /* 0x040fe400000000b8 */
[----:B------:R-:W4:Y:S01]  /*15510*/  MUFU.EX2 R29, R61 ;  /* 0x0000003d001d7308 */ /* 0x000f220000000800 */
[----:B------:R-:W-:Y:S01]  /*15520*/  PRMT R198, R10, 0x7632, R198 ;  /* 0x000076320ac67816 */ /* 0x000fe200000000c6 */
[----:B------:R-:W-:Y:S01]  /*15530*/  FADD.FTZ R10, R24, R27 ;  /* 0x0000001b180a7221 */ /* 0x000fe20000010000 */
[C---:B------:R-:W-:Y:S01]  /*15540*/  PRMT R204, R12.reuse, 0x7610, R204 ;  /* 0x000076100ccc7816 */ /* 0x040fe200000000cc */
[----:B-1----:R-:W-:Y:S01]  /*15550*/  FADD.FTZ R11, R17, R11 ;  /* 0x0000000b110b7221 */ /* 0x002fe20000010000 */
[----:B------:R-:W-:Y:S01]  /*15560*/  PRMT R252, R12, 0x7632, R252 ;  /* 0x000076320cfc7816 */ /* 0x000fe200000000fc */
[----:B------:R-:W-:Y:S01]  /*15570*/  FADD.FTZ R12, R23, R49 ;  /* 0x00000031170c7221 */ /* 0x000fe20000010000 */
[----:B------:R-:W-:Y:S01]  /*15580*/  FADD.FTZ R0, R28, R0 ;  /* 0x000000001c007221 */ /* 0x000fe20000010000 */
[----:B--2---:R-:W-:-:S02]  /*15590*/  IMAD.MOV.U32 R36, RZ, RZ, R188 ;  /* 0x000000ffff247224 */ /* 0x004fc400078e00bc */
[----:B------:R-:W-:Y:S02]  /*155a0*/  IMAD.MOV.U32 R188, RZ, RZ, R7 ;  /* 0x000000ffffbc7224 */ /* 0x000fe400078e0007 */
[----:B------:R-:W-:Y:S01]  /*155b0*/  IMAD.SHL.U32 R7, R9, 0x4, RZ ;  /* 0x0000000409077824 */ /* 0x000fe200078e00ff */
[----:B------:R-:W1:Y:S01]  /*155c0*/  MUFU.EX2 R15, R21 ;  /* 0x00000015000f7308 */ /* 0x000e620000000800 */
[C---:B------:R-:W-:Y:S01]  /*155d0*/  FADD.FTZ R10, R19.reuse, R10 ;  /* 0x0000000a130a7221 */ /* 0x040fe20000010000 */
[----:B------:R-:W-:Y:S01]  /*155e0*/  F2FP.BF16.F32.PACK_AB R24, R19, R24 ;  /* 0x000000181318723e */ /* 0x000fe200000010ff */
[----:B------:R-:W-:Y:S01]  /*155f0*/  FADD.FTZ R30, R13, R11 ;  /* 0x0000000b0d1e7221 */ /* 0x000fe20000010000 */
[----:B---3--:R-:W-:Y:S01]  /*15600*/  FADD.FTZ R19, R14, R0 ;  /* 0x000000000e137221 */ /* 0x008fe20000010000 */
[----:B------:R-:W-:Y:S01]  /*15610*/  FADD.FTZ R11, R31, R12 ;  /* 0x0000000c1f0b7221 */ /* 0x000fe20000010000 */
[----:B------:R-:W-:Y:S02]  /*15620*/  LOP3.LUT R0, R3, R7, RZ, 0x3c, !PT ;  /* 0x0000000703007212 */ /* 0x000fe400078e3cff */
[----:B------:R-:W2:Y:S02]  /*15630*/  MUFU.EX2 R12, R25 ;  /* 0x00000019000c7308 */ /* 0x000ea40000000800 */
[----:B------:R-:W-:Y:S01]  /*15640*/  LOP3.LUT R0, R0, R129, RZ, 0x3c, !PT ;  /* 0x0000008100007212 */ /* 0x000fe200078e3cff */
[----:B----4-:R-:W-:Y:S01]  /*15650*/  FADD.FTZ R27, R29, R11 ;  /* 0x0000000b1d1b7221 */ /* 0x010fe20000010000 */
[----:B------:R-:W-:-:S02]  /*15660*/  F2FP.BF16.F32.PACK_AB R26, R22, R26 ;  /* 0x0000001a161a723e */ /* 0x000fc400000010ff */
[----:B------:R-:W-:Y:S02]  /*15670*/  F2FP.BF16.F32.PACK_AB R16, R13, R17 ;  /* 0x000000110d10723e */ /* 0x000fe400000010ff */
[----:B------:R-:W-:Y:S02]  /*15680*/  F2FP.BF16.F32.PACK_AB R13, R29, R31 ;  /* 0x0000001f1d0d723e */ /* 0x000fe400000010ff */
[----:B------:R-:W-:Y:S01]  /*15690*/  F2FP.BF16.F32.PACK_AB R22, R14, R28 ;  /* 0x0000001c0e16723e */ /* 0x000fe200000010ff */
[----:B------:R-:W-:-:S04]  /*156a0*/  IMAD.WIDE.U32 R28, R0, -0x326172a9, RZ ;  /* 0xcd9e8d57001c7825 */ /* 0x000fc800078e00ff */
[----:B-1----:R-:W-:Y:S01]  /*156b0*/  FADD.FTZ R10, R15, R10 ;  /* 0x0000000a0f0a7221 */ /* 0x002fe20000010000 */
[----:B------:R-:W-:-:S03]  /*156c0*/  LOP3.LUT R0, R29, R215, R196, 0x96, !PT ;  /* 0x000000d71d007212 */ /* 0x000fc600078e96c4 */
[----:B--2---:R-:W-:Y:S02]  /*156d0*/  FADD.FTZ R23, R12, R10 ;  /* 0x0000000a0c177221 */ /* 0x004fe40000010000 */
[----:B------:R-:W-:-:S05]  /*156e0*/  IMAD.WIDE.U32 R10, R0, -0x2daee0ad, RZ ;  /* 0xd2511f53000a7825 */ /* 0x000fca00078e00ff */
[----:B------:R-:W-:Y:S02]  /*156f0*/  LOP3.LUT R0, R11, R216, R238, 0x96, !PT ;  /* 0x000000d80b007212 */ /* 0x000fe400078e96ee */
[----:B------:R-:W-:Y:S02]  /*15700*/  LOP3.LUT R11, R79, R214, R28, 0x96, !PT ;  /* 0x000000d64f0b7212 */ /* 0x000fe400078e961c */
[C---:B------:R-:W-:Y:S02]  /*15710*/  PRMT R137, R13.reuse, 0x7610, R137 ;  /* 0x000076100d897816 */ /* 0x040fe40000000089 */
[----:B------:R-:W-:Y:S02]  /*15720*/  PRMT R136, R13, 0x7632, R136 ;  /* 0x000076320d887816 */ /* 0x000fe40000000088 */
[----:B------:R-:W-:Y:S01]  /*15730*/  F2FP.BF16.F32.PACK_AB R21, R12, R15 ;  /* 0x0000000f0c15723e */ /* 0x000fe200000010ff */
[----:B------:R-:W-:Y:S01]  /*15740*/  IMAD.WIDE.U32 R12, R11, -0x2daee0ad, RZ ;  /* 0xd2511f530b0c7825 */ /* 0x000fe200078e00ff */
[----:B------:R-:W-:-:S02]  /*15750*/  PRMT R6, R16, 0x7610, R6 ;  /* 0x0000761010067816 */ /* 0x000fc40000000006 */
[----:B------:R-:W-:Y:S01]  /*15760*/  PRMT R4, R16, 0x7632, R4 ;  /* 0x0000763210047816 */ /* 0x000fe20000000004 */
[----:B------:R-:W-:Y:S01]  /*15770*/  IMAD.WIDE.U32 R16, R0, -0x326172a9, RZ ;  /* 0xcd9e8d5700107825 */ /* 0x000fe200078e00ff */
[----:B------:R-:W-:-:S05]  /*15780*/  LOP3.LUT R0, R13, R221, R10, 0x96, !PT ;  /* 0x000000dd0d007212 */ /* 0x000fca00078e960a */
        /* <DEDUP_REMOVED lines=8> */
[----:B------:R-:W-:-:S05]  /*15810*/  IMAD.WIDE.U32 R10, R0, -0x326172a9, RZ ;  /* 0xcd9e8d57000a7825 */ /* 0x000fca00078e00ff */
[----:B------:R-:W-:-:S04]  /*15820*/  LOP3.LUT R0, R11, R222, R12, 0x96, !PT ;  /* 0x000000de0b007212 */ /* 0x000fc800078e960c */
[----:B------:R-:W-:-:S04]  /*15830*/  LOP3.LUT R12, R0, 0xff, RZ, 0xc0, !PT ;  /* 0x000000ff000c7812 */ /* 0x000fc800078ec0ff */
[----:B------:R-:W-:Y:S02]  /*15840*/  ISETP.GE.U32.AND P4, PT, R199, R12, PT ;  /* 0x0000000cc700720c */ /* 0x000fe40003f86070 */
[----:B------:R-:W-:-:S04]  /*15850*/  LOP3.LUT R12, R0, 0xffff, RZ, 0xc0, !PT ;  /* 0x0000ffff000c7812 */ /* 0x000fc800078ec0ff */
[----:B------:R-:W-:-:S04]  /*15860*/  SHF.R.U32.HI R12, RZ, 0x8, R12 ;  /* 0x00000008ff0c7819 */ /* 0x000fc8000001160c */
[----:B------:R-:W-:-:S04]  /*15870*/  LOP3.LUT R12, R12, 0xffff, RZ, 0xc0, !PT ;  /* 0x0000ffff0c0c7812 */ /* 0x000fc800078ec0ff */
[C---:B------:R-:W-:Y:S02]  /*15880*/  ISETP.GE.U32.AND P3, PT, R199.reuse, R12, PT ;  /* 0x0000000cc700720c */ /* 0x040fe40003f66070 */
[--C-:B------:R-:W-:Y:S02]  /*15890*/  SHF.R.U32.HI R12, RZ, 0x10, R0.reuse ;  /* 0x00000010ff0c7819 */ /* 0x100fe40000011600 */
[----:B------:R-:W-:Y:S02]  /*158a0*/  SHF.R.U32.HI R0, RZ, 0x18, R0 ;  /* 0x00000018ff007819 */ /* 0x000fe40000011600 */
[----:B------:R-:W-:Y:S02]  /*158b0*/  LOP3.LUT R12, R12, 0xff, RZ, 0xc0, !PT ;  /* 0x000000ff0c0c7812 */ /* 0x000fe400078ec0ff */
[----:B------:R-:W-:Y:S01]  /*158c0*/  ISETP.GE.U32.AND P0, PT, R199, R0, PT ;  /* 0x00000000c700720c */ /* 0x000fe20003f06070 */
[----:B------:R-:W1:Y:S01]  /*158d0*/  MUFU.EX2 R25, R18 ;  /* 0x0000001200197308 */ /* 0x000e620000000800 */
[----:B------:R-:W-:-:S02]  /*158e0*/  LOP3.LUT R0, R10, 0xff, RZ, 0xc0, !PT ;  /* 0x000000ff0a007812 */ /* 0x000fc400078ec0ff */
[----:B------:R-:W-:Y:S02]  /*158f0*/  ISETP.GE.U32.AND P5, PT, R199, R12, PT ;  /* 0x0000000cc700720c */ /* 0x000fe40003fa6070 */
[----:B------:R-:W-:-:S03]  /*15900*/  SHF.R.U32.HI R12, RZ, 0x10, R10 ;  /* 0x00000010ff0c7819 */ /* 0x000fc6000001160a */
[----:B------:R-:W2:Y:S01]  /*15910*/  MUFU.EX2 R31, R109 ;  /* 0x0000006d001f7308 */ /* 0x000ea20000000800 */
[----:B------:R-:W-:Y:S02]  /*15920*/  LOP3.LUT R15, R13, R218, R14, 0x96, !PT ;  /* 0x000000da0d0f7212 */ /* 0x000fe400078e960e */
[----:B------:R-:W-:Y:S02]  /*15930*/  ISETP.GE.U32.AND P2, PT, R199, R0, PT ;  /* 0x00000000c700720c */ /* 0x000fe40003f46070 */
[----:B------:R-:W-:Y:S02]  /*15940*/  LOP3.LUT R14, R10, 0xffff, RZ, 0xc0, !PT ;  /* 0x0000ffff0a0e7812 */ /* 0x000fe400078ec0ff */
[----:B------:R-:W-:Y:S01]  /*15950*/  SHF.R.U32.HI R0, RZ, 0x18, R10 ;  /* 0x00000018ff007819 */ /* 0x000fe2000001160a */
[----:B------:R-:W3:Y:S01]  /*15960*/  MUFU.EX2 R20, R20 ;  /* 0x0000001400147308 */ /* 0x000ee20000000800 */
[----:B------:R-:W-:-:S07]  /*15970*/  LOP3.LUT R10, R12, 0xff, RZ, 0xc0, !PT ;  /* 0x000000ff0c0a7812 */ /* 0x000fce00078ec0ff */
[----:B------:R-:W4:Y:S01]  /*15980*/  MUFU.EX2 R18, R83 ;  /* 0x0000005300127308 */ /* 0x000f220000000800 */
[----:B------:R-:W-:Y:S01]  /*15990*/  ISETP.GE.U32.AND P6, PT, R199, R10, PT ;  /* 0x0000000ac700720c */ /* 0x000fe20003fc6070 */
[----:B------:R-:W-:Y:S01]  /*159a0*/  IMAD.WIDE.U32 R10, R15, -0x2daee0ad, RZ ;  /* 0xd2511f530f0a7825 */ /* 0x000fe200078e00ff */
[----:B------:R-:W-:-:S03]  /*159b0*/  ISETP.GE.U32.AND P1, PT, R199, R0, PT ;  /* 0x00000000c700720c */ /* 0x000fc60003f26070 */
[----:B-1----:R-:W-:Y:S01]  /*159c0*/  FADD.FTZ R13, R25, R30 ;  /* 0x0000001e190d7221 */ /* 0x002fe20000010000 */
[----:B------:R-:W-:Y:S02]  /*159d0*/  LOP3.LUT R0, R11, R223, R16, 0x96, !PT ;  /* 0x000000df0b007212 */ /* 0x000fe400078e9610 */
[C---:B------:R-:W-:Y:S02]  /*159e0*/  LOP3.LUT R16, R10.reuse, 0xffff, RZ, 0xc0, !PT ;  /* 0x0000ffff0a107812 */ /* 0x040fe400078ec0ff */
[----:B------:R-:W-:Y:S02]  /*159f0*/  LOP3.LUT R12, R10, 0xff, RZ, 0xc0, !PT ;  /* 0x000000ff0a0c7812 */ /* 0x000fe400078ec0ff */
[--C-:B------:R-:W-:Y:S02]  /*15a00*/  SHF.R.U32.HI R15, RZ, 0x10, R10.reuse ;  /* 0x00000010ff0f7819 */ /* 0x100fe4000001160a */
[----:B------:R-:W-:Y:S01]  /*15a10*/  SHF.R.U32.HI R11, RZ, 0x18, R10 ;  /* 0x00000018ff0b7819 */ /* 0x000fe2000001160a */
[----:B--2---:R-:W-:Y:S01]  /*15a20*/  FADD.FTZ R10, R31, R27 ;  /* 0x0000001b1f0a7221 */ /* 0x004fe20000010000 */
[----:B------:R-:W-:Y:S01]  /*15a30*/  PRMT R61, R48, 0x7610, R61 ;  /* 0x00007610303d7816 */ /* 0x000fe2000000003d */
[----:B---3--:R-:W-:-:S02]  /*15a40*/  FADD.FTZ R17, R20, R13 ;  /* 0x0000000d14117221 */ /* 0x008fc40000010000 */
[----:B----4-:R-:W-:Y:S01]  /*15a50*/  FADD.FTZ R13, R18, R10 ;  /* 0x0000000a120d7221 */ /* 0x010fe20000010000 */
[----:B------:R-:W-:Y:S01]  /*15a60*/  SHF.R.U32.HI R10, RZ, 0x8, R14 ;  /* 0x00000008ff0a7819 */ /* 0x000fe2000001160e */
[----:B------:R-:W-:Y:S01]  /*15a70*/  @!P4 HFMA2.BF16_V2 R42, -RZ.H0_H0, RZ.H0_H0, -R61.H0_H0 ;  /* 0x200000ffff2ac231 */ /* 0x000fe2000034093d */
[----:B------:R-:W-:Y:S02]  /*15a80*/  PRMT R83, R48, 0x7632, R83 ;  /* 0x0000763230537816 */ /* 0x000fe40000000053 */
[----:B------:R-:W-:Y:S02]  /*15a90*/  LOP3.LUT R10, R10, 0xffff, RZ, 0xc0, !PT ;  /* 0x0000ffff0a0a7812 */ /* 0x000fe400078ec0ff */
[----:B------:R-:W-:Y:S02]  /*15aa0*/  F2FP.BF16.F32.PACK_AB R109, R18, R31 ;  /* 0x0000001f126d723e */ /* 0x000fe400000010ff */
[----:B------:R-:W-:Y:S01]  /*15ab0*/  PRMT R209, R61, 0x5410, R83 ;  /* 0x000054103dd17816 */ /* 0x000fe20000000053 */
[----:B------:R-:W1:Y:S01]  /*15ac0*/  MUFU.EX2 R18, R64 ;  /* 0x0000004000127308 */ /* 0x000e620000000800 */
[----:B------:R-:W-:-:S02]  /*15ad0*/  PRMT R81, R32, 0x7610, R81 ;  /* 0x0000761020517816 */ /* 0x000fc40000000051 */
[----:B------:R-:W-:Y:S02]  /*15ae0*/  @!P4 PRMT R61, R42, 0x5410, RZ ;  /* 0x000054102a3dc816 */ /* 0x000fe400000000ff */
[----:B------:R-:W-:Y:S02]  /*15af0*/  ISETP.GE.U32.AND P4, PT, R199, R10, PT ;  /* 0x0000000ac700720c */ /* 0x000fe40003f86070 */
[----:B------:R-:W-:Y:S01]  /*15b00*/  SHF.R.U32.HI R10, RZ, 0x10, R0 ;  /* 0x00000010ff0a7819 */ /* 0x000fe20000011600 */
[----:B------:R-:W-:Y:S01]  /*15b10*/  @!P5 HFMA2.BF16_V2 R41, -RZ.H0_H0, RZ.H0_H0, -R81.H0_H0 ;  /* 0x200000ffff29d231 */ /* 0x000fe20000340951 */
[----:B------:R-:W-:Y:S01]  /*15b20*/  PRMT R82, R32, 0x7632, R82 ;  /* 0x0000763220527816 */ /* 0x000fe20000000052 */
[----:B------:R-:W2:Y:S01]  /*15b30*/  MUFU.EX2 R14, R65 ;  /* 0x00000041000e7308 */ /* 0x000ea20000000800 */
[----:B------:R-:W-:Y:S01]  /*15b40*/  PRMT R80, R26, 0x7610, R80 ;  /* 0x000076101a507816 */ /* 0x000fe20000000050 */
[----:B------:R-:W-:Y:S01]  /*15b50*/  IMAD.MOV.U32 R210, RZ, RZ, R169 ;  /* 0x000000ffffd27224 */ /* 0x000fe200078e00a9 */
[----:B------:R-:W-:-:S02]  /*15b60*/  LOP3.LUT R10, R10, 0xff, RZ, 0xc0, !PT ;  /* 0x000000ff0a0a7812 */ /* 0x000fc400078ec0ff */
[----:B------:R-:W-:Y:S01]  /*15b70*/  PRMT R169, R81, 0x5410, R82 ;  /* 0x0000541051a97816 */ /* 0x000fe20000000052 */
[----:B------:R-:W-:Y:S01]  /*15b80*/  @!P2 HFMA2.BF16_V2 R43, -RZ.H0_H0, RZ.H0_H0, -R80.H0_H0 ;  /* 0x200000ffff2ba231 */ /* 0x000fe20000340950 */
[----:B------:R-:W-:Y:S01]  /*15b90*/  @!P5 PRMT R81, R41, 0x5410, RZ ;  /* 0x000054102951d816 */ /* 0x000fe200000000ff */
[----:B------:R-:W-:Y:S01]  /*15ba0*/  @!P0 HFMA2.BF16_V2 R37, -RZ.H0_H0, RZ.H0_H0, -R82.H0_H0 ;  /* 0x200000ffff258231 */ /* 0x000fe20000340952 */
[----:B------:R-:W-:Y:S02]  /*15bb0*/  PRMT R162, R26, 0x7632, R162 ;  /* 0x000076321aa27816 */ /* 0x000fe400000000a2 */
[----:B------:R-:W-:Y:S02]  /*15bc0*/  ISETP.GE.U32.AND P5, PT, R199, R10, PT ;  /* 0x0000000ac700720c */ /* 0x000fe40003fa6070 */
[----:B------:R-:W-:Y:S01]  /*15bd0*/  LOP3.LUT R10, R0, 0xff, RZ, 0xc0, !PT ;  /* 0x000000ff000a7812 */ /* 0x000fe200078ec0ff */
[----:B------:R-:W-:Y:S01]  /*15be0*/  @!P3 HFMA2.BF16_V2 R40, -RZ.H0_H0, RZ.H0_H0, -R83.H0_H0 ;  /* 0x200000ffff28b231 */ /* 0x000fe20000340953 */
[----:B------:R-:W-:Y:S01]  /*15bf0*/  PRMT R235, R80, 0x5410, R162 ;  /* 0x0000541050eb7816 */ /* 0x000fe200000000a2 */
[----:B------:R-:W-:Y:S01]  /*15c00*/  @!P4 HFMA2.BF16_V2 R45, -RZ.H0_H0, RZ.H0_H0, -R162.H0_H0 ;  /* 0x200000ffff2dc231 */ /* 0x000fe200003409a2 */
[----:B------:R-:W-:-:S02]  /*15c10*/  @!P2 PRMT R80, R43, 0x5410, RZ ;  /* 0x000054102b50a816 */ /* 0x000fc400000000ff */
[----:B------:R-:W-:Y:S02]  /*15c20*/  @!P0 PRMT R82, R37, 0x5410, RZ ;  /* 0x0000541025528816 */ /* 0x000fe400000000ff */
[C---:B------:R-:W-:Y:S02]  /*15c30*/  ISETP.GE.U32.AND P2, PT, R199.reuse, R10, PT ;  /* 0x0000000ac700720c */ /* 0x040fe40003f46070 */
[----:B------:R-:W-:Y:S02]  /*15c40*/  PRMT R161, R24, 0x7632, R161 ;  /* 0x0000763218a17816 */ /* 0x000fe400000000a1 */
[----:B------:R-:W-:Y:S01]  /*15c50*/  ISETP.GE.U32.AND P0, PT, R199, R11, PT ;  /* 0x0000000bc700720c */ /* 0x000fe20003f06070 */
[----:B-1----:R-:W-:Y:S01]  /*15c60*/  FADD.FTZ R11, R18, R19 ;  /* 0x00000013120b7221 */ /* 0x002fe20000010000 */
[----:B------:R-:W-:Y:S02]  /*15c70*/  SHF.R.U32.HI R10, RZ, 0x18, R0 ;  /* 0x00000018ff0a7819 */ /* 0x000fe40000011600 */
[----:B------:R-:W-:Y:S01]  /*15c80*/  LOP3.LUT R0, R0, 0xffff, RZ, 0xc0, !PT ;  /* 0x0000ffff00007812 */ /* 0x000fe200078ec0ff */
[----:B------:R-:W-:Y:S01]  /*15c90*/  @!P1 HFMA2.BF16_V2 R46, -RZ.H0_H0, RZ.H0_H0, -R161.H0_H0 ;  /* 0x200000ffff2e9231 */ /* 0x000fe200003409a1 */
[----:B------:R-:W-:-:S02]  /*15ca0*/  @!P3 PRMT R83, R40, 0x5410, RZ ;  /* 0x000054102853b816 */ /* 0x000fc400000000ff */
[----:B------:R-:W-:Y:S02]  /*15cb0*/  @!P4 PRMT R162, R45, 0x5410, RZ ;  /* 0x000054102da2c816 */ /* 0x000fe400000000ff */
[----:B------:R-:W-:Y:S02]  /*15cc0*/  PRMT R160, R24, 0x7610, R160 ;  /* 0x0000761018a07816 */ /* 0x000fe400000000a0 */
[C---:B------:R-:W-:Y:S01]  /*15cd0*/  ISETP.GE.U32.AND P3, PT, R199.reuse, R12, PT ;  /* 0x0000000cc700720c */ /* 0x040fe20003f66070 */
[C---:B--2---:R-:W-:Y:S01]  /*15ce0*/  FADD.FTZ R12, R14.reuse, R11 ;  /* 0x0000000b0e0c7221 */ /* 0x044fe20000010000 */
[----:B------:R-:W-:Y:S02]  /*15cf0*/  ISETP.GE.U32.AND P4, PT, R199, R10, PT ;  /* 0x0000000ac700720c */ /* 0x000fe40003f86070 */
[----:B------:R-:W-:Y:S01]  /*15d00*/  LOP3.LUT R10, R15, 0xff, RZ, 0xc0, !PT ;  /* 0x000000ff0f0a7812 */ /* 0x000fe200078ec0ff */
[----:B------:R-:W-:Y:S01]  /*15d10*/  IMAD.MOV.U32 R32, RZ, RZ, R92 ;  /* 0x000000ffff207224 */ /* 0x000fe200078e005c */
[----:B------:R-:W-:-:S02]  /*15d20*/  F2FP.BF16.F32.PACK_AB R11, R14, R18 ;  /* 0x000000120e0b723e */ /* 0x000fc400000010ff */
[----:B------:R-:W-:Y:S01]  /*15d30*/  SHF.R.U32.HI R0, RZ, 0x8, R0 ;  /* 0x00000008ff007819 */ /* 0x000fe20000011600 */
[----:B------:R-:W1:Y:S01]  /*15d40*/  MUFU.EX2 R14, R35 ;  /* 0x00000023000e7308 */ /* 0x000e620000000800 */
[----:B------:R-:W-:Y:S01]  /*15d50*/  PRMT R92, R160, 0x5410, R161 ;  /* 0x00005410a05c7816 */ /* 0x000fe200000000a1 */
[----:B------:R-:W-:Y:S01]  /*15d60*/  @!P6 HFMA2.BF16_V2 R47, -RZ.H0_H0, RZ.H0_H0, -R160.H0_H0 ;  /* 0x200000ffff2fe231 */ /* 0x000fe200003409a0 */
[----:B------:R-:W-:Y:S02]  /*15d70*/  @!P1 PRMT R161, R46, 0x5410, RZ ;  /* 0x000054102ea19816 */ /* 0x000fe400000000ff */
[----:B------:R-:W-:Y:S02]  /*15d80*/  ISETP.GE.U32.AND P1, PT, R199, R10, PT ;  /* 0x0000000ac700720c */ /* 0x000fe40003f26070 */
[----:B------:R-:W-:Y:S01]  /*15d90*/  LOP3.LUT R0, R0, 0xffff, RZ, 0xc0, !PT ;  /* 0x0000ffff00007812 */ /* 0x000fe200078ec0ff */
[----:B------:R-:W2:Y:S01]  /*15da0*/  MUFU.EX2 R10, R38 ;  /* 0x00000026000a7308 */ /* 0x000ea20000000800 */
[----:B------:R-:W-:-:S02]  /*15db0*/  PRMT R159, R22, 0x7610, R159 ;  /* 0x00007610169f7816 */ /* 0x000fc4000000009f */
[----:B------:R-:W-:Y:S02]  /*15dc0*/  @!P6 PRMT R160, R47, 0x5410, RZ ;  /* 0x000054102fa0e816 */ /* 0x000fe400000000ff */
[----:B------:R-:W-:Y:S02]  /*15dd0*/  ISETP.GE.U32.AND P6, PT, R199, R0, PT ;  /* 0x00000000c700720c */ /* 0x000fe40003fc6070 */
[----:B------:R-:W-:Y:S01]  /*15de0*/  SHF.R.U32.HI R0, RZ, 0x8, R16 ;  /* 0x00000008ff007819 */ /* 0x000fe20000011610 */
[----:B------:R-:W-:Y:S01]  /*15df0*/  @!P2 HFMA2.BF16_V2 R53, -RZ.H0_H0, RZ.H0_H0, -R159.H0_H0 ;  /* 0x200000ffff35a231 */ /* 0x000fe2000034099f */
[----:B------:R-:W-:Y:S01]  /*15e00*/  PRMT R158, R22, 0x7632, R158 ;  /* 0x00007632169e7816 */ /* 0x000fe2000000009e */
[----:B------:R-:W3:Y:S01]  /*15e10*/  MUFU.EX2 R16, R33 ;  /* 0x0000002100107308 */ /* 0x000ee20000000800 */
[----:B------:R-:W-:Y:S02]  /*15e20*/  LOP3.LUT R0, R0, 0xffff, RZ, 0xc0, !PT ;  /* 0x0000ffff00007812 */ /* 0x000fe400078ec0ff */
[----:B------:R-:W-:-:S02]  /*15e30*/  F2FP.BF16.F32.PACK_AB R49, R20, R25 ;  /* 0x000000191431723e */ /* 0x000fc400000010ff */
[----:B------:R-:W-:Y:S02]  /*15e40*/  PRMT R193, R159, 0x5410, R158 ;  /* 0x000054109fc17816 */ /* 0x000fe4000000009e */
[----:B------:R-:W-:Y:S01]  /*15e50*/  @!P2 PRMT R159, R53, 0x5410, RZ ;  /* 0x00005410359fa816 */ /* 0x000fe200000000ff */
[----:B------:R-:W4:Y:S01]  /*15e60*/  MUFU.EX2 R15, R34 ;  /* 0x00000022000f7308 */ /* 0x000f220000000800 */
[----:B------:R-:W-:Y:S01]  /*15e70*/  ISETP.GE.U32.AND P2, PT, R199, R0, PT ;  /* 0x00000000c700720c */ /* 0x000fe20003f46070 */
[----:B-1----:R-:W-:Y:S01]  /*15e80*/  FADD.FTZ R0, R14, R23 ;  /* 0x000000170e007221 */ /* 0x002fe20000010000 */
[----:B------:R-:W-:-:S05]  /*15e90*/  PRMT R155, R11, 0x7610, R155 ;  /* 0x000076100b9b7816 */ /* 0x000fca000000009b */
[----:B------:R-:W1:Y:S01]  /*15ea0*/  MUFU.EX2 R27, R110 ;  /* 0x0000006e001b7308 */ /* 0x000e620000000800 */
[----:B------:R-:W-:Y:S01]  /*15eb0*/  PRMT R154, R11, 0x7632, R154 ;  /* 0x000076320b9a7816 */ /* 0x000fe2000000009a */
[----:B--2---:R-:W-:-:S06]  /*15ec0*/  FADD.FTZ R11, R10, R0 ;  /* 0x000000000a0b7221 */ /* 0x004fcc0000010000 */
[----:B------:R-:W2:Y:S01]  /*15ed0*/  MUFU.EX2 R25, R67 ;  /* 0x0000004300197308 */ /* 0x000ea20000000800 */
[----:B------:R-:W-:-:S07]  /*15ee0*/  F2FP.BF16.F32.PACK_AB R0, R10, R14 ;  /* 0x0000000e0a00723e */ /* 0x000fce00000010ff */
[----:B------:R-:W2:Y:S01]  /*15ef0*/  MUFU.EX2 R20, R111 ;  /* 0x0000006f00147308 */ /* 0x000ea20000000800 */
[----:B------:R-:W-:-:S07]  /*15f00*/  PRMT R151, R0, 0x7610, R151 ;  /* 0x0000761000977816 */ /* 0x000fce0000000097 */
[----:B------:R-:W2:Y:S01]  /*15f10*/  MUFU.EX2 R19, R70 ;  /* 0x0000004600137308 */ /* 0x000ea20000000800 */
[----:B------:R-:W-:-:S07]  /*15f20*/  PRMT R150, R0, 0x7632, R150 ;  /* 0x0000763200967816 */ /* 0x000fce0000000096 */
[----:B------:R-:W2:Y:S01]  /*15f30*/  MUFU.EX2 R18, R39 ;  /* 0x0000002700127308 */ /* 0x000ea20000000800 */
[----:B---3--:R-:W-:-:S07]  /*15f40*/  FADD.FTZ R0, R16, R17 ;  /* 0x0000001110007221 */ /* 0x008fce0000010000 */
[----:B------:R-:W3:Y:S01]  /*15f50*/  MUFU.EX2 R26, R71 ;  /* 0x00000047001a7308 */ /* 0x000ee20000000800 */
[----:B----4-:R-:W-:-:S07]  /*15f60*/  FADD.FTZ R31, R15, R0 ;  /* 0x000000000f1f7221 */ /* 0x010fce0000010000 */
[----:B------:R-:W4:Y:S01]  /*15f70*/  MUFU.EX2 R14, R44 ;  /* 0x0000002c000e7308 */ /* 0x000f220000000800 */
[----:B-1----:R-:W-:Y:S01]  /*15f80*/  FADD.FTZ R0, R27, R13 ;  /* 0x0000000d1b007221 */ /* 0x002fe20000010000 */
[----:B--2---:R-:W-:-:S03]  /*15f90*/  FADD.FTZ R10, R25, R12 ;  /* 0x0000000c190a7221 */ /* 0x004fc60000010000 */
[----:B------:R-:W-:Y:S01]  /*15fa0*/  FADD.FTZ R30, R20, R0 ;  /* 0x00000000141e7221 */ /* 0x000fe20000010000 */
[----:B------:R-:W-:Y:S01]  /*15fb0*/  FADD.FTZ R10, R19, R10 ;  /* 0x0000000a130a7221 */ /* 0x000fe20000010000 */
[----:B------:R-:W-:-:S03]  /*15fc0*/  FADD.FTZ R0, R18, R11 ;  /* 0x0000000b12007221 */ /* 0x000fc60000010000 */
[----:B---3--:R-:W-:Y:S01]  /*15fd0*/  FADD.FTZ R11, R26, R10 ;  /* 0x0000000a1a0b7221 */ /* 0x008fe20000010000 */
[----:B------:R-:W1:Y:S01]  /*15fe0*/  MUFU.EX2 R13, R58 ;  /* 0x0000003a000d7308 */ /* 0x000e620000000800 */
[----:B----4-:R-:W-:Y:S01]  /*15ff0*/  FADD.FTZ R10, R14, R0 ;  /* 0x000000000e0a7221 */ /* 0x010fe20000010000 */
[----:B------:R-:W-:-:S06]  /*16000*/  VIADD R0, R7, 0x1 ;  /* 0x0000000107007836 */ /* 0x000fcc0000000000 */
[----:B------:R-:W2:Y:S01]  /*16010*/  MUFU.EX2 R24, R73 ;  /* 0x0000004900187308 */ /* 0x000ea20000000800 */
[----:B------:R-:W-:-:S07]  /*16020*/  LOP3.LUT R0, R3, R0, RZ, 0x3c, !PT ;  /* 0x0000000003007212 */ /* 0x000fce00078e3cff */
[----:B------:R-:W3:Y:S01]  /*16030*/  MUFU.EX2 R12, R59 ;  /* 0x0000003b000c7308 */ /* 0x000ee20000000800 */
[----:B------:R-:W-:-:S05]  /*16040*/  LOP3.LUT R0, R0, R129, RZ, 0x3c, !PT ;  /* 0x0000008100007212 */ /* 0x000fca00078e3cff */
[----:B------:R-:W-:-:S04]  /*16050*/  IMAD.WIDE.U32 R34, R0, -0x326172a9, RZ ;  /* 0xcd9e8d5700227825 */ /* 0x000fc800078e00ff */
[----:B-1----:R-:W-:Y:S01]  /*16060*/  FADD.FTZ R10, R13, R10 ;  /* 0x0000000a0d0a7221 */ /* 0x002fe20000010000 */
[----:B------:R-:W-:Y:S02]  /*16070*/  PRMT R157, R21, 0x7610, R157 ;  /* 0x00007610159d7816 */ /* 0x000fe4000000009d */
[----:B------:R-:W-:Y:S02]  /*16080*/  LOP3.LUT R0, R35, R215, R196, 0x96, !PT ;  /* 0x000000d723007212 */ /* 0x000fe400078e96c4 */
[----:B------:R-:W-:Y:S02]  /*16090*/  PRMT R156, R21, 0x7632, R156 ;  /* 0x00007632159c7816 */ /* 0x000fe4000000009c */
[----:B------:R-:W-:Y:S01]  /*160a0*/  F2FP.BF16.F32.PACK_AB R40, R20, R27 ;  /* 0x0000001b1428723e */ /* 0x000fe200000010ff */
[----:B--2---:R-:W-:Y:S01]  /*160b0*/  FADD.FTZ R20, R24, R11 ;  /* 0x0000000b18147221 */ /* 0x004fe20000010000 */
[----:B------:R-:W-:Y:S01]  /*160c0*/  F2FP.BF16.F32.PACK_AB R21, R14, R18 ;  /* 0x000000120e15723e */ /* 0x000fe200000010ff */
[----:B---3--:R-:W-:Y:S01]  /*160d0*/  FADD.FTZ R18, R12, R10 ;  /* 0x0000000a0c127221 */ /* 0x008fe20000010000 */
[----:B------:R-:W-:-:S05]  /*160e0*/  IMAD.WIDE.U32 R10, R0, -0x2daee0ad, RZ ;  /* 0xd2511f53000a7825 */ /* 0x000fca00078e00ff */
[----:B------:R-:W-:Y:S02]  /*160f0*/  LOP3.LUT R0, R11, R216, R238, 0x96, !PT ;  /* 0x000000d80b007212 */ /* 0x000fe400078e96ee */
[----:B------:R-:W-:Y:S02]  /*16100*/  LOP3.LUT R11, R79, R214, R34, 0x96, !PT ;  /* 0x000000d64f0b7212 */ /* 0x000fe400078e9622 */
[----:B------:R-:W-:-:S03]  /*16110*/  F2FP.BF16.F32.PACK_AB R22, R12, R13 ;  /* 0x0000000d0c16723e */ /* 0x000fc600000010ff */
[----:B------:R-:W-:Y:S01]  /*16120*/  IMAD.WIDE.U32 R12, R11, -0x2daee0ad, RZ ;  /* 0xd2511f530b0c7825 */ /* 0x000fe200078e00ff */
[----:B------:R-:W-:-:S03]  /*16130*/  F2FP.BF16.F32.PACK_AB R41, R15, R16 ;  /* 0x000000100f29723e */ /* 0x000fc600000010ff */
        /* <DEDUP_REMOVED lines=13> */
[----:B------:R-:W-:Y:S02]  /*16210*/  PRMT R192, R157, 0x5410, R156 ;  /* 0x000054109dc07816 */ /* 0x000fe4000000009c */
[----:B------:R-:W-:Y:S02]  /*16220*/  LOP3.LUT R12, R0, 0xff, RZ, 0xc0, !PT ;  /* 0x000000ff000c7812 */ /* 0x000fe400078ec0ff */
[----:B------:R-:W-:Y:S02]  /*16230*/  @!P4 PRMT R156, R50, 0x5410, RZ ;  /* 0x00005410329cc816 */ /* 0x000fe400000000ff */
[----:B------:R-:W-:Y:S02]  /*16240*/  ISETP.GE.U32.AND P4, PT, R199, R12, PT ;  /* 0x0000000cc700720c */ /* 0x000fe40003f86070 */
[----:B------:R-:W-:Y:S01]  /*16250*/  LOP3.LUT R12, R0, 0xffff, RZ, 0xc0, !PT ;  /* 0x0000ffff000c7812 */ /* 0x000fe200078ec0ff */
[----:B------:R-:W-:-:S03]  /*16260*/  @!P3 HFMA2.BF16_V2 R55, -RZ.H0_H0, RZ.H0_H0, -R155.H0_H0 ;  /* 0x200000ffff37b231 */ /* 0x000fc6000034099b */
[----:B------:R-:W-:Y:S02]  /*16270*/  SHF.R.U32.HI R12, RZ, 0x8, R12 ;  /* 0x00000008ff0c7819 */ /* 0x000fe4000001160c */
[----:B------:R-:W-:Y:S02]  /*16280*/  PRMT R195, R155, 0x5410, R154 ;  /* 0x000054109bc37816 */ /* 0x000fe4000000009a */
[----:B------:R-:W-:Y:S02]  /*16290*/  LOP3.LUT R12, R12, 0xffff, RZ, 0xc0, !PT ;  /* 0x0000ffff0c0c7812 */ /* 0x000fe400078ec0ff */
[----:B------:R-:W-:Y:S01]  /*162a0*/  @!P3 PRMT R155, R55, 0x5410, RZ ;  /* 0x00005410379bb816 */ /* 0x000fe200000000ff */
[----:B------:R-:W-:Y:S01]  /*162b0*/  @!P0 HFMA2.BF16_V2 R54, -RZ.H0_H0, RZ.H0_H0, -R150.H0_H0 ;  /* 0x200000ffff368231 */ /* 0x000fe20000340996 */
[----:B------:R-:W-:Y:S02]  /*162c0*/  ISETP.GE.U32.AND P3, PT, R199, R12, PT ;  /* 0x0000000cc700720c */ /* 0x000fe40003f66070 */
[--C-:B------:R-:W-:Y:S01]  /*162d0*/  SHF.R.U32.HI R12, RZ, 0x10, R0.reuse ;  /* 0x00000010ff0c7819 */ /* 0x100fe20000011600 */
[----:B------:R-:W-:Y:S01]  /*162e0*/  @!P5 HFMA2.BF16_V2 R51, -RZ.H0_H0, RZ.H0_H0, -R157.H0_H0 ;  /* 0x200000ffff33d231 */ /* 0x000fe2000034099d */
[----:B------:R-:W-:Y:S01]  /*162f0*/  SHF.R.U32.HI R0, RZ, 0x18, R0 ;  /* 0x00000018ff007819 */ /* 0x000fe20000011600 */
[----:B------:R-:W-:Y:S01]  /*16300*/  @!P2 HFMA2.BF16_V2 R57, -RZ.H0_H0, RZ.H0_H0, -R154.H0_H0 ;  /* 0x200000ffff39a231 */ /* 0x000fe2000034099a */
[----:B------:R-:W-:-:S02]  /*16310*/  PRMT R194, R151, 0x5410, R150 ;  /* 0x0000541097c27816 */ /* 0x000fc40000000096 */
[----:B------:R-:W-:Y:S02]  /*16320*/  LOP3.LUT R12, R12, 0xff, RZ, 0xc0, !PT ;  /* 0x000000ff0c0c7812 */ /* 0x000fe400078ec0ff */
[----:B------:R-:W-:Y:S02]  /*16330*/  @!P0 PRMT R150, R54, 0x5410, RZ ;  /* 0x0000541036968816 */ /* 0x000fe400000000ff */
[----:B------:R-:W-:Y:S02]  /*16340*/  F2FP.BF16.F32.PACK_AB R23, R19, R25 ;  /* 0x000000191317723e */ /* 0x000fe400000010ff */
[----:B------:R-:W-:Y:S01]  /*16350*/  ISETP.GE.U32.AND P0, PT, R199, R0, PT ;  /* 0x00000000c700720c */ /* 0x000fe20003f06070 */
[----:B------:R-:W1:Y:S01]  /*16360*/  MUFU.EX2 R25, R75 ;  /* 0x0000004b00197308 */ /* 0x000e620000000800 */
[----:B------:R-:W-:Y:S02]  /*16370*/  @!P5 PRMT R157, R51, 0x5410, RZ ;  /* 0x00005410339dd816 */ /* 0x000fe400000000ff */
[----:B------:R-:W-:-:S02]  /*16380*/  LOP3.LUT R0, R10, 0xff, RZ, 0xc0, !PT ;  /* 0x000000ff0a007812 */ /* 0x000fc400078ec0ff */
[----:B------:R-:W-:Y:S02]  /*16390*/  ISETP.GE.U32.AND P5, PT, R199, R12, PT ;  /* 0x0000000cc700720c */ /* 0x000fe40003fa6070 */
[----:B------:R-:W-:Y:S01]  /*163a0*/  SHF.R.U32.HI R12, RZ, 0x10, R10 ;  /* 0x00000010ff0c7819 */ /* 0x000fe2000001160a */
[----:B------:R-:W-:Y:S01]  /*163b0*/  @!P6 HFMA2.BF16_V2 R52, -RZ.H0_H0, RZ.H0_H0, -R158.H0_H0 ;  /* 0x200000ffff34e231 */ /* 0x000fe2000034099e */
[----:B------:R-:W-:Y:S01]  /*163c0*/  @!P2 PRMT R154, R57, 0x5410, RZ ;  /* 0x00005410399aa816 */ /* 0x000fe200000000ff */
[----:B------:R-:W2:Y:S01]  /*163d0*/  MUFU.EX2 R17, R77 ;  /* 0x0000004d00117308 */ /* 0x000ea20000000800 */
[----:B------:R-:W-:Y:S02]  /*163e0*/  LOP3.LUT R15, R13, R218, R14, 0x96, !PT ;  /* 0x000000da0d0f7212 */ /* 0x000fe400078e960e */
[----:B------:R-:W-:Y:S02]  /*163f0*/  ISETP.GE.U32.AND P2, PT, R199, R0, PT ;  /* 0x00000000c700720c */ /* 0x000fe40003f46070 */
[----:B------:R-:W-:-:S02]  /*16400*/  LOP3.LUT R14, R10, 0xffff, RZ, 0xc0, !PT ;  /* 0x0000ffff0a0e7812 */ /* 0x000fc400078ec0ff */
[----:B------:R-:W-:Y:S02]  /*16410*/  SHF.R.U32.HI R0, RZ, 0x18, R10 ;  /* 0x00000018ff007819 */ /* 0x000fe4000001160a */
[----:B------:R-:W-:Y:S02]  /*16420*/  LOP3.LUT R10, R12, 0xff, RZ, 0xc0, !PT ;  /* 0x000000ff0c0a7812 */ /* 0x000fe400078ec0ff */
[----:B------:R-:W-:Y:S02]  /*16430*/  @!P6 PRMT R158, R52, 0x5410, RZ ;  /* 0x00005410349ee816 */ /* 0x000fe400000000ff */
[----:B------:R-:W-:Y:S01]  /*16440*/  ISETP.GE.U32.AND P6, PT, R199, R10, PT ;  /* 0x0000000ac700720c */ /* 0x000fe20003fc6070 */
[----:B------:R-:W-:Y:S01]  /*16450*/  IMAD.WIDE.U32 R10, R15, -0x2daee0ad, RZ ;  /* 0xd2511f530f0a7825 */ /* 0x000fe200078e00ff */
[----:B------:R-:W3:Y:S01]  /*16460*/  MUFU.EX2 R27, R98 ;  /* 0x00000062001b7308 */ /* 0x000ee20000000800 */
[----:B------:R-:W-:Y:S02]  /*16470*/  PRMT R131, R23, 0x7610, R131 ;  /* 0x0000761017837816 */ /* 0x000fe40000000083 */
[----:B------:R-:W-:-:S02]  /*16480*/  LOP3.LUT R13, R10, 0xff, RZ, 0xc0, !PT ;  /* 0x000000ff0a0d7812 */ /* 0x000fc400078ec0ff */
[----:B------:R-:W-:Y:S02]  /*16490*/  LOP3.LUT R19, R10, 0xffff, RZ, 0xc0, !PT ;  /* 0x0000ffff0a137812 */ /* 0x000fe400078ec0ff */
[--C-:B------:R-:W-:Y:S02]  /*164a0*/  SHF.R.U32.HI R15, RZ, 0x10, R10.reuse ;  /* 0x00000010ff0f7819 */ /* 0x100fe4000001160a */
[----:B------:R-:W-:Y:S01]  /*164b0*/  SHF.R.U32.HI R12, RZ, 0x18, R10 ;  /* 0x00000018ff0c7819 */ /* 0x000fe2000001160a */
[----:B-1----:R-:W-:Y:S01]  /*164c0*/  FADD.FTZ R10, R25, R18 ;  /* 0x00000012190a7221 */ /* 0x002fe20000010000 */
[----:B------:R-:W-:-:S03]  /*164d0*/  @!P1 HFMA2.BF16_V2 R56, -RZ.H0_H0, RZ.H0_H0, -R151.H0_H0 ;  /* 0x200000ffff389231 */ /* 0x000fc60000340997 */
[----:B--2---:R-:W-:Y:S01]  /*164e0*/  FADD.FTZ R18, R17, R10 ;  /* 0x0000000a11127221 */ /* 0x004fe20000010000 */
[----:B------:R-:W-:Y:S01]  /*164f0*/  SHF.R.U32.HI R10, RZ, 0x8, R14 ;  /* 0x00000008ff0a7819 */ /* 0x000fe2000001160e */
[----:B------:R-:W-:Y:S01]  /*16500*/  @!P4 HFMA2.BF16_V2 R60, -RZ.H0_H0, RZ.H0_H0, -R131.H0_H0 ;  /* 0x200000ffff3cc231 */ /* 0x000fe20000340983 */
[----:B------:R-:W-:Y:S02]  /*16510*/  PRMT R130, R23, 0x7632, R130 ;  /* 0x0000763217827816 */ /* 0x000fe40000000082 */
[----:B------:R-:W-:Y:S02]  /*16520*/  @!P1 PRMT R151, R56, 0x5410, RZ ;  /* 0x0000541038979816 */ /* 0x000fe400000000ff */
[----:B------:R-:W-:Y:S02]  /*16530*/  ISETP.GE.U32.AND P1, PT, R199, R0, PT ;  /* 0x00000000c700720c */ /* 0x000fe40003f26070 */
[----:B------:R-:W-:Y:S02]  /*16540*/  LOP3.LUT R10, R10, 0xffff, RZ, 0xc0, !PT ;  /* 0x0000ffff0a0a7812 */ /* 0x000fe400078ec0ff */
[----:B------:R-:W-:-:S02]  /*16550*/  LOP3.LUT R0, R11, R223, R16, 0x96, !PT ;  /* 0x000000df0b007212 */ /* 0x000fc400078e9610 */
[----:B------:R-:W-:Y:S02]  /*16560*/  PRMT R189, R131, 0x5410, R130 ;  /* 0x0000541083bd7816 */ /* 0x000fe40000000082 */
[----:B------:R-:W-:Y:S02]  /*16570*/  PRMT R106, R21, 0x7610, R106 ;  /* 0x00007610156a7816 */ /* 0x000fe4000000006a */
[----:B------:R-:W-:Y:S02]  /*16580*/  F2FP.BF16.F32.PACK_AB R24, R24, R26 ;  /* 0x0000001a1818723e */ /* 0x000fe400000010ff */
[----:B------:R-:W-:Y:S01]  /*16590*/  @!P4 PRMT R131, R60, 0x5410, RZ ;  /* 0x000054103c83c816 */ /* 0x000fe200000000ff */
[----:B---3--:R-:W-:Y:S01]  /*165a0*/  FADD.FTZ R11, R27, R20 ;  /* 0x000000141b0b7221 */ /* 0x008fe20000010000 */
[----:B------:R-:W-:Y:S01]  /*165b0*/  ISETP.GE.U32.AND P4, PT, R199, R10, PT ;  /* 0x0000000ac700720c */ /* 0x000fe20003f86070 */
[----:B------:R1:W-:Y:S01]  /*165c0*/  MUFU.EX2 R20, R107 ;  /* 0x0000006b00147308 */ /* 0x0003e20000000800 */
[----:B------:R-:W-:Y:S01]  /*165d0*/  SHF.R.U32.HI R10, RZ, 0x10, R0 ;  /* 0x00000010ff0a7819 */ /* 0x000fe20000011600 */
[----:B------:R-:W-:Y:S01]  /*165e0*/  @!P5 HFMA2.BF16_V2 R69, -RZ.H0_H0, RZ.H0_H0, -R106.H0_H0 ;  /* 0x200000ffff45d231 */ /* 0x000fe2000034096a */
[----:B------:R-:W-:Y:S01]  /*165f0*/  PRMT R133, R24, 0x7610, R133 ;  /* 0x0000761018857816 */ /* 0x000fe20000000085 */
[----:B------:R-:W-:Y:S01]  /*16600*/  IMAD.MOV.U32 R205, RZ, RZ, R170 ;  /* 0x000000ffffcd7224 */ /* 0x000fe200078e00aa */
[----:B------:R-:W-:-:S03]  /*16610*/  LOP3.LUT R10, R10, 0xff, RZ, 0xc0, !PT ;  /* 0x000000ff0a0a7812 */ /* 0x000fc600078ec0ff */
[----:B------:R-:W2:Y:S01]  /*16620*/  MUFU.EX2 R26, R99 ;  /* 0x00000063001a7308 */ /* 0x000ea20000000800 */
[----:B------:R-:W-:Y:S01]  /*16630*/  F2FP.BF16.F32.PACK_AB R17, R17, R25 ;  /* 0x000000191111723e */ /* 0x000fe200000010ff */
[----:B------:R-:W-:Y:S01]  /*16640*/  @!P2 HFMA2.BF16_V2 R72, -RZ.H0_H0, RZ.H0_H0, -R133.H0_H0 ;  /* 0x200000ffff48a231 */ /* 0x000fe20000340985 */
[----:B------:R-:W-:Y:S02]  /*16650*/  PRMT R132, R24, 0x7632, R132 ;  /* 0x0000763218847816 */ /* 0x000fe40000000084 */
[----:B-1----:R-:W-:-:S03]  /*16660*/  PRMT R107, R21, 0x7632, R107 ;  /* 0x00007632156b7816 */ /* 0x002fc6000000006b */
[----:B------:R1:W-:Y:S01]  /*16670*/  MUFU.EX2 R25, R186 ;  /* 0x000000ba00197308 */ /* 0x0003e20000000800 */
[----:B------:R-:W-:Y:S02]  /*16680*/  PRMT R170, R106, 0x5410, R107 ;  /* 0x000054106aaa7816 */ /* 0x000fe4000000006b */
[----:B------:R-:W-:Y:S02]  /*16690*/  @!P5 PRMT R106, R69, 0x5410, RZ ;  /* 0x00005410456ad816 */ /* 0x000fe400000000ff */
[----:B------:R-:W-:Y:S02]  /*166a0*/  ISETP.GE.U32.AND P5, PT, R199, R10, PT ;  /* 0x0000000ac700720c */ /* 0x000fe40003fa6070 */
[----:B------:R-:W-:Y:S01]  /*166b0*/  LOP3.LUT R10, R0, 0xff, RZ, 0xc0, !PT ;  /* 0x000000ff000a7812 */ /* 0x000fe200078ec0ff */
[----:B------:R-:W3:Y:S01]  /*166c0*/  MUFU.EX2 R14, R117 ;  /* 0x00000075000e7308 */ /* 0x000ee20000000800 */
[----:B------:R-:W-:Y:S01]  /*166d0*/  @!P4 HFMA2.BF16_V2 R74, -RZ.H0_H0, RZ.H0_H0, -R132.H0_H0 ;  /* 0x200000ffff4ac231 */ /* 0x000fe20000340984 */
[----:B------:R-:W-:Y:S01]  /*166e0*/  PRMT R135, R22, 0x7632, R135 ;  /* 0x0000763216877816 */ /* 0x000fe20000000087 */
[----:B-1----:R-:W-:-:S02]  /*166f0*/  IMAD.MOV.U32 R186, RZ, RZ, R32 ;  /* 0x000000ffffba7224 */ /* 0x002fc400078e0020 */
[----:B------:R-:W-:Y:S02]  /*16700*/  IMAD.MOV.U32 R32, RZ, RZ, R36 ;  /* 0x000000ffff207224 */ /* 0x000fe400078e0024 */
[----:B------:R-:W-:Y:S01]  /*16710*/  IMAD.MOV.U32 R36, RZ, RZ, R191 ;  /* 0x000000ffff247224 */ /* 0x000fe200078e00bf */
[----:B------:R-:W-:Y:S02]  /*16720*/  PRMT R191, R133, 0x5410, R132 ;  /* 0x0000541085bf7816 */ /* 0x000fe40000000084 */
[----:B------:R-:W-:Y:S02]  /*16730*/  @!P2 PRMT R133, R72, 0x5410, RZ ;  /* 0x000054104885a816 */ /* 0x000fe400000000ff */
[----:B------:R-:W-:Y:S02]  /*16740*/  ISETP.GE.U32.AND P2, PT, R199, R10, PT ;  /* 0x0000000ac700720c */ /* 0x000fe40003f46070 */
[----:B------:R-:W-:Y:S02]  /*16750*/  SHF.R.U32.HI R10, RZ, 0x18, R0 ;  /* 0x00000018ff0a7819 */ /* 0x000fe40000011600 */
[----:B------:R-:W-:Y:S01]  /*16760*/  LOP3.LUT R0, R0, 0xffff, RZ, 0xc0, !PT ;  /* 0x0000ffff00007812 */ /* 0x000fe200078ec0ff */
[----:B------:R-:W-:Y:S01]  /*16770*/  @!P1 HFMA2.BF16_V2 R76, -RZ.H0_H0, RZ.H0_H0, -R135.H0_H0 ;  /* 0x200000ffff4c9231 */ /* 0x000fe20000340987 */
[----:B------:R-:W-:-:S02]  /*16780*/  @!P4 PRMT R132, R74, 0x5410, RZ ;  /* 0x000054104a84c816 */ /* 0x000fc400000000ff */
[----:B------:R-:W-:Y:S02]  /*16790*/  PRMT R134, R22, 0x7610, R134 ;  /* 0x0000761016867816 */ /* 0x000fe40000000086 */
[----:B------:R-:W-:Y:S02]  /*167a0*/  ISETP.GE.U32.AND P4, PT, R199, R10, PT ;  /* 0x0000000ac700720c */ /* 0x000fe40003f86070 */
[----:B------:R-:W-:Y:S01]  /*167b0*/  LOP3.LUT R10, R15, 0xff, RZ, 0xc0, !PT ;  /* 0x000000ff0f0a7812 */ /* 0x000fe200078ec0ff */
[C---:B--2---:R-:W-:Y:S01]  /*167c0*/  FADD.FTZ R11, R26.reuse, R11 ;  /* 0x0000000b1a0b7221 */ /* 0x044fe20000010000 */
[----:B------:R-:W-:Y:S01]  /*167d0*/  SHF.R.U32.HI R0, RZ, 0x8, R0 ;  /* 0x00000008ff007819 */ /* 0x000fe20000011600 */
[----:B------:R-:W-:Y:S01]  /*167e0*/  IMAD.MOV.U32 R37, RZ, RZ, R190 ;  /* 0x000000ffff257224 */ /* 0x000fe200078e00be */
[----:B------:R-:W1:Y:S01]  /*167f0*/  MUFU.EX2 R15, R94 ;  /* 0x0000005e000f7308 */ /* 0x000e620000000800 */
[----:B------:R-:W-:Y:S01]  /*16800*/  F2FP.BF16.F32.PACK_AB R16, R26, R27 ;  /* 0x0000001b1a10723e */ /* 0x000fe200000010ff */
[----:B------:R-:W-:Y:S01]  /*16810*/  @!P0 HFMA2.BF16_V2 R68, -RZ.H0_H0, RZ.H0_H0, -R107.H0_H0 ;  /* 0x200000ffff448231 */ /* 0x000fe2000034096b */
[----:B------:R-:W-:Y:S01]  /*16820*/  PRMT R190, R134, 0x5410, R135 ;  /* 0x0000541086be7816 */ /* 0x000fe20000000087 */
[----:B------:R-:W-:Y:S01]  /*16830*/  @!P6 HFMA2.BF16_V2 R84, -RZ.H0_H0, RZ.H0_H0, -R134.H0_H0 ;  /* 0x200000ffff54e231 */ /* 0x000fe20000340986 */
[----:B------:R-:W-:Y:S01]  /*16840*/  @!P1 PRMT R135, R76, 0x5410, RZ ;  /* 0x000054104c879816 */ /* 0x000fe200000000ff */
[----:B------:R-:W-:Y:S01]  /*16850*/  FADD.FTZ R11, R20, R11 ;  /* 0x0000000b140b7221 */ /* 0x000fe20000010000 */
[----:B------:R-:W-:Y:S01]  /*16860*/  ISETP.GE.U32.AND P1, PT, R199, R10, PT ;  /* 0x0000000ac700720c */ /* 0x000fe20003f26070 */
[----:B------:R2:W-:Y:S01]  /*16870*/  MUFU.EX2 R23, R143 ;  /* 0x0000008f00177308 */ /* 0x0005e20000000800 */
[----:B------:R-:W-:Y:S01]  /*16880*/  LOP3.LUT R0, R0, 0xffff, RZ, 0xc0, !PT ;  /* 0x0000ffff00007812 */ /* 0x000fe200078ec0ff */
[----:B------:R-:W-:Y:S01]  /*16890*/  @!P3 HFMA2.BF16_V2 R66, -RZ.H0_H0, RZ.H0_H0, -R130.H0_H0 ;  /* 0x200000ffff42b231 */ /* 0x000fe20000340982 */
[----:B------:R-:W-:-:S02]  /*168a0*/  @!P0 PRMT R107, R68, 0x5410, RZ ;  /* 0x00005410446b8816 */ /* 0x000fc400000000ff */
[----:B------:R-:W-:-:S03]  /*168b0*/  @!P6 PRMT R134, R84, 0x5410, RZ ;  /* 0x000054105486e816 */ /* 0x000fc600000000ff */
[----:B------:R-:W4:Y:S01]  /*168c0*/  MUFU.EX2 R10, R95 ;  /* 0x0000005f000a7308 */ /* 0x000f220000000800 */
[C---:B------:R-:W-:Y:S01]  /*168d0*/  ISETP.GE.U32.AND P0, PT, R199.reuse, R12, PT ;  /* 0x0000000cc700720c */ /* 0x040fe20003f06070 */
[----:B---3--:R-:W-:Y:S01]  /*168e0*/  FADD.FTZ R12, R14, R11 ;  /* 0x0000000b0e0c7221 */ /* 0x008fe20000010000 */
[----:B------:R-:W-:Y:S02]  /*168f0*/  ISETP.GE.U32.AND P6, PT, R199, R0, PT ;  /* 0x00000000c700720c */ /* 0x000fe40003fc6070 */
[----:B------:R-:W-:Y:S02]  /*16900*/  SHF.R.U32.HI R0, RZ, 0x8, R19 ;  /* 0x00000008ff007819 */ /* 0x000fe40000011613 */
[----:B--2---:R-:W-:Y:S01]  /*16910*/  PRMT R143, R16, 0x7610, R143 ;  /* 0x00007610108f7816 */ /* 0x004fe2000000008f */
[----:B------:R2:W-:Y:S01]  /*16920*/  MUFU.EX2 R24, R138 ;  /* 0x0000008a00187308 */ /* 0x0005e20000000800 */
[----:B------:R-:W-:Y:S01]  /*16930*/  F2FP.BF16.F32.PACK_AB R11, R14, R20 ;  /* 0x000000140e0b723e */ /* 0x000fe200000010ff */
[----:B------:R-:W-:-:S02]  /*16940*/  IMAD.MOV.U32 R27, RZ, RZ, R210 ;  /* 0x000000ffff1b7224 */ /* 0x000fc400078e00d2 */
[----:B------:R-:W-:Y:S01]  /*16950*/  @!P2 HFMA2.BF16_V2 R85, -RZ.H0_H0, RZ.H0_H0, -R143.H0_H0 ;  /* 0x200000ffff55a231 */ /* 0x000fe2000034098f */
[----:B------:R-:W-:Y:S01]  /*16960*/  @!P3 PRMT R130, R66, 0x5410, RZ ;  /* 0x000054104282b816 */ /* 0x000fe200000000ff */
[----:B------:R-:W-:Y:S02]  /*16970*/  IMAD.MOV.U32 R210, RZ, RZ, R188 ;  /* 0x000000ffffd27224 */ /* 0x000fe400078e00bc */
[----:B------:R-:W3:Y:S01]  /*16980*/  MUFU.EX2 R14, R63 ;  /* 0x0000003f000e7308 */ /* 0x000ee20000000800 */
[----:B------:R-:W-:Y:S01]  /*16990*/  LOP3.LUT R0, R0, 0xffff, RZ, 0xc0, !PT ;  /* 0x0000ffff00007812 */ /* 0x000fe200078ec0ff */
[----:B------:R-:W-:Y:S01]  /*169a0*/  IMAD.MOV.U32 R188, RZ, RZ, R116 ;  /* 0x000000ffffbc7224 */ /* 0x000fe200078e0074 */
[----:B------:R-:W-:Y:S02]  /*169b0*/  ISETP.GE.U32.AND P3, PT, R199, R13, PT ;  /* 0x0000000dc700720c */ /* 0x000fe40003f66070 */
[----:B--2---:R-:W-:-:S03]  /*169c0*/  PRMT R138, R16, 0x7632, R138 ;  /* 0x00007632108a7816 */ /* 0x004fc6000000008a */
[----:B------:R-:W2:Y:S01]  /*169d0*/  MUFU.EX2 R13, R62 ;  /* 0x0000003e000d7308 */ /* 0x000ea20000000800 */
[----:B------:R-:W-:Y:S02]  /*169e0*/  PRMT R116, R143, 0x5410, R138 ;  /* 0x000054108f747816 */ /* 0x000fe4000000008a */
[----:B------:R-:W-:Y:S02]  /*169f0*/  @!P2 PRMT R143, R85, 0x5410, RZ ;  /* 0x00005410558fa816 */ /* 0x000fe400000000ff */
[----:B------:R-:W-:Y:S01]  /*16a00*/  ISETP.GE.U32.AND P2, PT, R199, R0, PT ;  /* 0x00000000c700720c */ /* 0x000fe20003f46070 */
[----:B-1----:R-:W-:Y:S02]  /*16a10*/  FADD.FTZ R0, R15, R18 ;  /* 0x000000120f007221 */ /* 0x002fe40000010000 */
[----:B------:R-:W1:Y:S01]  /*16a20*/  MUFU.EX2 R20, R230 ;  /* 0x000000e600147308 */ /* 0x000e620000000800 */
[C---:B------:R-:W-:Y:S02]  /*16a30*/  PRMT R147, R11.reuse, 0x7610, R147 ;  /* 0x000076100b937816 */ /* 0x040fe40000000093 */
[----:B------:R-:W-:Y:S01]  /*16a40*/  PRMT R146, R11, 0x7632, R146 ;  /* 0x000076320b927816 */ /* 0x000fe20000000092 */
[C---:B----4-:R-:W-:Y:S01]  /*16a50*/  FADD.FTZ R11, R10.reuse, R0 ;  /* 0x000000000a0b7221 */ /* 0x050fe20000010000 */
[----:B------:R-:W-:-:S03]  /*16a60*/  F2FP.BF16.F32.PACK_AB R0, R10, R15 ;  /* 0x0000000f0a00723e */ /* 0x000fc600000010ff */
[----:B------:R-:W4:Y:S01]  /*16a70*/  MUFU.EX2 R21, R139 ;  /* 0x0000008b00157308 */ /* 0x000f220000000800 */
[----:B------:R-:W-:-:S07]  /*16a80*/  PRMT R145, R0, 0x7610, R145 ;  /* 0x0000761000917816 */ /* 0x000fce0000000091 */
[----:B------:R-:W4:Y:S01]  /*16a90*/  MUFU.EX2 R16, R96 ;  /* 0x0000006000107308 */ /* 0x000f220000000800 */
[----:B------:R-:W-:Y:S01]  /*16aa0*/  PRMT R144, R0, 0x7632, R144 ;  /* 0x0000763200907816 */ /* 0x000fe20000000090 */
[----:B---3--:R-:W-:-:S06]  /*16ab0*/  FADD.FTZ R0, R14, R31 ;  /* 0x0000001f0e007221 */ /* 0x008fcc0000010000 */
[----:B------:R-:W3:Y:S01]  /*16ac0*/  MUFU.EX2 R26, R142 ;  /* 0x0000008e001a7308 */ /* 0x000ee20000000800 */
[----:B------:R-:W-:-:S07]  /*16ad0*/  IMAD.MOV.U32 R19, RZ, RZ, R37 ;  /* 0x000000ffff137224 */ /* 0x000fce00078e0025 */
[----:B------:R-:W3:Y:S01]  /*16ae0*/  MUFU.EX2 R15, R97 ;  /* 0x00000061000f7308 */ /* 0x000ee20000000800 */
[----:B------:R-:W-:Y:S02]  /*16af0*/  IMAD.MOV.U32 R37, RZ, RZ, R32 ;  /* 0x000000ffff257224 */ /* 0x000fe400078e0020 */
[----:B--2---:R-:W-:Y:S01]  /*16b00*/  FADD.FTZ R32, R13, R0 ;  /* 0x000000000d207221 */ /* 0x004fe20000010000 */
[----:B------:R-:W-:Y:S01]  /*16b10*/  FADD.FTZ R0, R25, R30 ;  /* 0x0000001e19007221 */ /* 0x000fe20000010000 */
[----:B------:R-:W-:-:S03]  /*16b20*/  FADD.FTZ R10, R24, R12 ;  /* 0x0000000c180a7221 */ /* 0x000fc60000010000 */
[----:B-1----:R-:W-:Y:S01]  /*16b30*/  FADD.FTZ R31, R20, R0 ;  /* 0x00000000141f7221 */ /* 0x002fe20000010000 */
[----:B----4-:R-:W-:Y:S01]  /*16b40*/  FADD.FTZ R10, R21, R10 ;  /* 0x0000000a150a7221 */ /* 0x010fe20000010000 */
[----:B------:R-:W-:-:S03]  /*16b50*/  FADD.FTZ R0, R16, R11 ;  /* 0x0000000b10007221 */ /* 0x000fc60000010000 */
[----:B---3--:R-:W-:Y:S01]  /*16b60*/  FADD.FTZ R11, R26, R10 ;  /* 0x0000000a1a0b7221 */ /* 0x008fe20000010000 */
[----:B------:R-:W-:Y:S01]  /*16b70*/  F2FP.BF16.F32.PACK_AB R38, R13, R14 ;  /* 0x0000000e0d26723e */ /* 0x000fe200000010ff */
[----:B------:R-:W-:Y:S01]  /*16b80*/  FADD.FTZ R10, R15, R0 ;  /* 0x000000000f0a7221 */ /* 0x000fe20000010000 */
[----:B------:R-:W-:Y:S01]  /*16b90*/  VIADD R0, R7, 0x2 ;  /* 0x0000000207007836 */ /* 0x000fe20000000000 */
[----:B------:R-:W1:Y:S04]  /*16ba0*/  MUFU.EX2 R13, R100 ;  /* 0x00000064000d7308 */ /* 0x000e680000000800 */
[----:B------:R-:W-:-:S04]  /*16bb0*/  LOP3.LUT R0, R3, R0, RZ, 0x3c, !PT ;  /* 0x0000000003007212 */ /* 0x000fc800078e3cff */
[----:B------:R-:W2:Y:S01]  /*16bc0*/  MUFU.EX2 R12, R112 ;  /* 0x00000070000c7308 */ /* 0x000ea20000000800 */
[----:B------:R-:W-:Y:S01]  /*16bd0*/  LOP3.LUT R0, R0, R129, RZ, 0x3c, !PT ;  /* 0x0000008100007212 */ /* 0x000fe200078e3cff */
[----:B------:R-:W-:Y:S01]  /*16be0*/  IMAD.MOV.U32 R30, RZ, RZ, R37 ;  /* 0x000000ffff1e7224 */ /* 0x000fe200078e0025 */
[----:B------:R-:W-:Y:S01]  /*16bf0*/  F2FP.BF16.F32.PACK_AB R39, R20, R25 ;  /* 0x000000191427723e */ /* 0x000fe200000010ff */
[----:B------:R-:W-:Y:S02]  /*16c00*/  IMAD.MOV.U32 R25, RZ, RZ, R36 ;  /* 0x000000ffff197224 */ /* 0x000fe400078e0024 */
[----:B------:R-:W-:-:S04]  /*16c10*/  IMAD.WIDE.U32 R36, R0, -0x326172a9, RZ ;  /* 0xcd9e8d5700247825 */ /* 0x000fc800078e00ff */
[----:B-1----:R-:W-:Y:S01]  /*16c20*/  FADD.FTZ R10, R13, R10 ;  /* 0x0000000a0d0a7221 */ /* 0x002fe20000010000 */
[----:B------:R-:W-:Y:S01]  /*16c30*/  LOP3.LUT R0, R37, R215, R196, 0x96, !PT ;  /* 0x000000d725007212 */ /* 0x000fe200078e96c4 */
[----:B------:R-:W-:Y:S01]  /*16c40*/  FADD.FTZ R18, R23, R11 ;  /* 0x0000000b17127221 */ /* 0x000fe20000010000 */
[C---:B------:R-:W-:Y:S01]  /*16c50*/  PRMT R142, R17.reuse, 0x7610, R142 ;  /* 0x00007610118e7816 */ /* 0x040fe2000000008e */
[----:B--2---:R-:W-:Y:S02]  /*16c60*/  FADD.FTZ R20, R12, R10 ;  /* 0x0000000a0c147221 */ /* 0x004fe40000010000 */
[----:B------:R-:W-:Y:S01]  /*16c70*/  IMAD.WIDE.U32 R10, R0, -0x2daee0ad, RZ ;  /* 0xd2511f53000a7825 */ /* 0x000fe200078e00ff */
[----:B------:R-:W-:-:S03]  /*16c80*/  PRMT R139, R17, 0x7632, R139 ;  /* 0x00007632118b7816 */ /* 0x000fc6000000008b */
[----:B------:R-:W-:Y:S02]  /*16c90*/  @!P5 HFMA2.BF16_V2 R87, -RZ.H0_H0, RZ.H0_H0, -R142.H0_H0 ;  /* 0x200000ffff57d231 */ /* 0x000fe4000034098e */
[----:B------:R-:W-:Y:S01]  /*16ca0*/  IMAD.MOV.U32 R17, RZ, RZ, R92 ;  /* 0x000000ffff117224 */ /* 0x000fe200078e005c */
[----:B------:R-:W-:Y:S02]  /*16cb0*/  LOP3.LUT R0, R11, R216, R238, 0x96, !PT ;  /* 0x000000d80b007212 */ /* 0x000fe400078e96ee */
[----:B------:R-:W-:Y:S02]  /*16cc0*/  LOP3.LUT R11, R79, R214, R36, 0x96, !PT ;  /* 0x000000d64f0b7212 */ /* 0x000fe400078e9624 */
[----:B------:R-:W-:Y:S02]  /*16cd0*/  PRMT R92, R142, 0x5410, R139 ;  /* 0x000054108e5c7816 */ /* 0x000fe4000000008b */
[----:B------:R-:W-:Y:S01]  /*16ce0*/  @!P5 PRMT R142, R87, 0x5410, RZ ;  /* 0x00005410578ed816 */ /* 0x000fe200000000ff */
[----:B------:R-:W-:Y:S01]  /*16cf0*/  IMAD.MOV.U32 R87, RZ, RZ, R202 ;  /* 0x000000ffff577224 */ /* 0x000fe200078e00ca */
[----:B------:R-:W-:-:S02]  /*16d00*/  F2FP.BF16.F32.PACK_AB R21, R21, R24 ;  /* 0x000000181515723e */ /* 0x000fc400000010ff */
[----:B------:R-:W-:Y:S02]  /*16d10*/  F2FP.BF16.F32.PACK_AB R24, R23, R26 ;  /* 0x0000001a1718723e */ /* 0x000fe400000010ff */
[----:B------:R-:W-:Y:S01]  /*16d20*/  F2FP.BF16.F32.PACK_AB R23, R12, R13 ;  /* 0x0000000d0c17723e */ /* 0x000fe200000010ff */
[----:B------:R-:W-:Y:S01]  /*16d30*/  IMAD.WIDE.U32 R12, R11, -0x2daee0ad, RZ ;  /* 0xd2511f530b0c7825 */ /* 0x000fe200078e00ff */
[----:B------:R-:W-:-:S03]  /*16d40*/  F2FP.BF16.F32.PACK_AB R22, R15, R16 ;  /* 0x000000100f16723e */ /* 0x000fc600000010ff */
[----:B------:R-:W-:Y:S02]  /*16d50*/  IMAD.MOV.U32 R26, RZ, RZ, R87 ;  /* 0x000000ffff1a7224 */ /* 0x000fe400078e0057 */
[----:B------:R-:W-:Y:S02]  /*16d60*/  IMAD.MOV.U32 R87, RZ, RZ, R17 ;  /* 0x000000ffff577224 */ /* 0x000fe400078e0011 */
        /* <DEDUP_REMOVED lines=12> */
[----:B------:R-:W-:-:S04]  /*16e30*/  LOP3.LUT R0, R11, R222, R12, 0x96, !PT ;  /* 0x000000de0b007212 */ /* 0x000fc800078e960c */
[----:B------:R-:W-:Y:S02]  /*16e40*/  LOP3.LUT R12, R0, 0xff, RZ, 0xc0, !PT ;  /* 0x000000ff000c7812 */ /* 0x000fe400078ec0ff */
[----:B------:R-:W-:Y:S02]  /*16e50*/  @!P4 PRMT R139, R86, 0x5410, RZ ;  /* 0x00005410568bc816 */ /* 0x000fe400000000ff */
[----:B------:R-:W-:Y:S02]  /*16e60*/  ISETP.GE.U32.AND P4, PT, R199, R12, PT ;  /* 0x0000000cc700720c */ /* 0x000fe40003f86070 */
[----:B------:R-:W-:Y:S01]  /*16e70*/  LOP3.LUT R12, R0, 0xffff, RZ, 0xc0, !PT ;  /* 0x0000ffff000c7812 */ /* 0x000fe200078ec0ff */
[----:B------:R-:W-:-:S03]  /*16e80*/  @!P3 HFMA2.BF16_V2 R90, -RZ.H0_H0, RZ.H0_H0, -R147.H0_H0 ;  /* 0x200000ffff5ab231 */ /* 0x000fc60000340993 */
[----:B------:R-:W-:Y:S01]  /*16e90*/  SHF.R.U32.HI R12, RZ, 0x8, R12 ;  /* 0x00000008ff0c7819 */ /* 0x000fe2000001160c */
[----:B------:R-:W-:Y:S01]  /*16ea0*/  IMAD.MOV.U32 R230, RZ, RZ, R206 ;  /* 0x000000ffffe67224 */ /* 0x000fe200078e00ce */
[----:B------:R-:W-:Y:S02]  /*16eb0*/  PRMT R206, R147, 0x5410, R146 ;  /* 0x0000541093ce7816 */ /* 0x000fe40000000092 */
[----:B------:R-:W-:Y:S02]  /*16ec0*/  LOP3.LUT R12, R12, 0xffff, RZ, 0xc0, !PT ;  /* 0x0000ffff0c0c7812 */ /* 0x000fe400078ec0ff */
[----:B------:R-:W-:Y:S01]  /*16ed0*/  @!P3 PRMT R147, R90, 0x5410, RZ ;  /* 0x000054105a93b816 */ /* 0x000fe200000000ff */
[----:B------:R-:W-:Y:S01]  /*16ee0*/  @!P0 HFMA2.BF16_V2 R91, -RZ.H0_H0, RZ.H0_H0, -R144.H0_H0 ;  /* 0x200000ffff5b8231 */ /* 0x000fe20000340990 */
[----:B------:R-:W-:Y:S02]  /*16ef0*/  ISETP.GE.U32.AND P3, PT, R199, R12, PT ;  /* 0x0000000cc700720c */ /* 0x000fe40003f66070 */
[----:B------:R-:W-:Y:S01]  /*16f00*/  SHF.R.U32.HI R12, RZ, 0x10, R0 ;  /* 0x00000010ff0c7819 */ /* 0x000fe20000011600 */
[----:B------:R-:W-:Y:S01]  /*16f10*/  IMAD.MOV.U32 R86, RZ, RZ, R230 ;  /* 0x000000ffff567224 */ /* 0x000fe200078e00e6 */
[----:B------:R-:W-:Y:S01]  /*16f20*/  SHF.R.U32.HI R0, RZ, 0x18, R0 ;  /* 0x00000018ff007819 */ /* 0x000fe20000011600 */
[----:B------:R-:W-:Y:S01]  /*16f30*/  IMAD.MOV.U32 R230, RZ, RZ, R27 ;  /* 0x000000ffffe67224 */ /* 0x000fe200078e001b */
[----:B------:R-:W-:Y:S01]  /*16f40*/  PRMT R202, R145, 0x5410, R144 ;  /* 0x0000541091ca7816 */ /* 0x000fe20000000090 */
[----:B------:R-:W1:Y:S01]  /*16f50*/  MUFU.EX2 R27, R231 ;  /* 0x000000e7001b7308 */ /* 0x000e620000000800 */
[----:B------:R-:W-:Y:S01]  /*16f60*/  LOP3.LUT R12, R12, 0xff, RZ, 0xc0, !PT ;  /* 0x000000ff0c0c7812 */ /* 0x000fe200078ec0ff */
[----:B------:R-:W-:Y:S01]  /*16f70*/  @!P2 HFMA2.BF16_V2 R89, -RZ.H0_H0, RZ.H0_H0, -R146.H0_H0 ;  /* 0x200000ffff59a231 */ /* 0x000fe20000340992 */
[----:B------:R-:W-:-:S02]  /*16f80*/  @!P0 PRMT R144, R91, 0x5410, RZ ;  /* 0x000054105b908816 */ /* 0x000fc400000000ff */
[C---:B------:R-:W-:Y:S02]  /*16f90*/  ISETP.GE.U32.AND P0, PT, R199.reuse, R0, PT ;  /* 0x00000000c700720c */ /* 0x040fe40003f06070 */
[----:B------:R-:W-:Y:S02]  /*16fa0*/  LOP3.LUT R0, R10, 0xff, RZ, 0xc0, !PT ;  /* 0x000000ff0a007812 */ /* 0x000fe400078ec0ff */
[----:B------:R-:W-:Y:S02]  /*16fb0*/  ISETP.GE.U32.AND P5, PT, R199, R12, PT ;  /* 0x0000000cc700720c */ /* 0x000fe40003fa6070 */
[----:B------:R-:W-:Y:S01]  /*16fc0*/  SHF.R.U32.HI R12, RZ, 0x10, R10 ;  /* 0x00000010ff0c7819 */ /* 0x000fe2000001160a */
[----:B------:R-:W-:Y:S01]  /*16fd0*/  @!P6 HFMA2.BF16_V2 R88, -RZ.H0_H0, RZ.H0_H0, -R138.H0_H0 ;  /* 0x200000ffff58e231 */ /* 0x000fe2000034098a */
[----:B------:R-:W-:Y:S02]  /*16fe0*/  @!P2 PRMT R146, R89, 0x5410, RZ ;  /* 0x000054105992a816 */ /* 0x000fe400000000ff */
[----:B------:R-:W-:-:S02]  /*16ff0*/  LOP3.LUT R15, R13, R218, R14, 0x96, !PT ;  /* 0x000000da0d0f7212 */ /* 0x000fc400078e960e */
[C---:B------:R-:W-:Y:S02]  /*17000*/  ISETP.GE.U32.AND P2, PT, R199.reuse, R0, PT ;  /* 0x00000000c700720c */ /* 0x040fe40003f46070 */
[----:B------:R-:W-:Y:S02]  /*17010*/  LOP3.LUT R14, R10, 0xffff, RZ, 0xc0, !PT ;  /* 0x0000ffff0a0e7812 */ /* 0x000fe400078ec0ff */
[----:B------:R-:W-:Y:S02]  /*17020*/  SHF.R.U32.HI R0, RZ, 0x18, R10 ;  /* 0x00000018ff007819 */ /* 0x000fe4000001160a */
[----:B------:R-:W-:Y:S01]  /*17030*/  LOP3.LUT R10, R12, 0xff, RZ, 0xc0, !PT ;  /* 0x000000ff0c0a7812 */ /* 0x000fe200078ec0ff */
[----:B------:R-:W-:Y:S01]  /*17040*/  @!P1 HFMA2.BF16_V2 R93, -RZ.H0_H0, RZ.H0_H0, -R145.H0_H0 ;  /* 0x200000ffff5d9231 */ /* 0x000fe20000340991 */
[----:B------:R-:W-:Y:S02]  /*17050*/  @!P6 PRMT R138, R88, 0x5410, RZ ;  /* 0x00005410588ae816 */ /* 0x000fe400000000ff */
[----:B------:R-:W-:Y:S01]  /*17060*/  ISETP.GE.U32.AND P6, PT, R199, R10, PT ;  /* 0x0000000ac700720c */ /* 0x000fe20003fc6070 */
[----:B------:R-:W-:Y:S01]  /*17070*/  IMAD.WIDE.U32 R10, R15, -0x2daee0ad, RZ ;  /* 0xd2511f530f0a7825 */ /* 0x000fe200078e00ff */
[----:B------:R-:W-:-:S03]  /*17080*/  @!P1 PRMT R145, R93, 0x5410, RZ ;  /* 0x000054105d919816 */ /* 0x000fc600000000ff */
[----:B-1----:R-:W-:Y:S01]  /*17090*/  FADD.FTZ R12, R27, R18 ;  /* 0x000000121b0c7221 */ /* 0x002fe20000010000 */
[----:B------:R-:W-:Y:S01]  /*170a0*/  ISETP.GE.U32.AND P1, PT, R199, R0, PT ;  /* 0x00000000c700720c */ /* 0x000fe20003f26070 */
[----:B------:R-:W-:Y:S01]  /*170b0*/  IMAD.MOV.U32 R18, RZ, RZ, R19 ;  /* 0x000000ffff127224 */ /* 0x000fe200078e0013 */
[----:B------:R-:W-:Y:S02]  /*170c0*/  LOP3.LUT R0, R11, R223, R16, 0x96, !PT ;  /* 0x000000df0b007212 */ /* 0x000fe400078e9610 */
[C---:B------:R-:W-:Y:S02]  /*170d0*/  LOP3.LUT R19, R10.reuse, 0xffff, RZ, 0xc0, !PT ;  /* 0x0000ffff0a137812 */ /* 0x040fe400078ec0ff */
[----:B------:R-:W-:Y:S02]  /*170e0*/  LOP3.LUT R13, R10, 0xff, RZ, 0xc0, !PT ;  /* 0x000000ff0a0d7812 */ /* 0x000fe400078ec0ff */
[--C-:B------:R-:W-:Y:S02]  /*170f0*/  SHF.R.U32.HI R15, RZ, 0x10, R10.reuse ;  /* 0x00000010ff0f7819 */ /* 0x100fe4000001160a */
[----:B------:R-:W-:Y:S01]  /*17100*/  SHF.R.U32.HI R11, RZ, 0x18, R10 ;  /* 0x00000018ff0b7819 */ /* 0x000fe2000001160a */
[----:B------:R-:W-:-:S02]  /*17110*/  IMAD.MOV.U32 R10, RZ, RZ, R235 ;  /* 0x000000ffff0a7224 */ /* 0x000fc400078e00eb */
[----:B------:R-:W2:Y:S01]  /*17120*/  LDL.LU R235, [R1+0x514] ;  /* 0x0005140001eb7983 */ /* 0x000ea20000300800 */
[----:B------:R-:W-:Y:S02]  /*17130*/  IMAD.MOV.U32 R231, RZ, RZ, R25 ;  /* 0x000000ffffe77224 */ /* 0x000fe400078e0019 */
[----:B------:R1:W3:Y:S08]  /*17140*/  MUFU.EX2 R25, R234 ;  /* 0x000000ea00197308 */ /* 0x0002f00000000800 */
[----:B------:R-:W-:Y:S01]  /*17150*/  MUFU.EX2 R17, R124 ;  /* 0x0000007c00117308 */ /* 0x000fe20000000800 */
[----:B-1----:R-:W-:-:S07]  /*17160*/  IMAD.MOV.U32 R234, RZ, RZ, R26 ;  /* 0x000000ffffea7224 */ /* 0x002fce00078e001a */
[----:B------:R-:W1:Y:S01]  /*17170*/  MUFU.EX2 R26, R115 ;  /* 0x00000073001a7308 */ /* 0x000e620000000800 */
[----:B---3--:R-:W-:Y:S01]  /*17180*/  F2FP.BF16.F32.PACK_AB R16, R25, R27 ;  /* 0x0000001b1910723e */ /* 0x008fe200000010ff */
[----:B------:R-:W-:Y:S01]  /*17190*/  IMAD.MOV.U32 R27, RZ, RZ, R10 ;  /* 0x000000ffff1b7224 */ /* 0x000fe200078e000a */
[C---:B------:R-:W-:Y:S02]  /*171a0*/  PRMT R127, R21.reuse, 0x7610, R127 ;  /* 0x00007610157f7816 */ /* 0x040fe4000000007f */
[----:B------:R-:W-:Y:S01]  /*171b0*/  PRMT R126, R21, 0x7632, R126 ;  /* 0x00007632157e7816 */ /* 0x000fe2000000007e */
[----:B------:R-:W-:Y:S01]  /*171c0*/  IMAD.MOV.U32 R21, RZ, RZ, R18 ;  /* 0x000000ffff157224 */ /* 0x000fe200078e0012 */
[----:B------:R-:W-:Y:S01]  /*171d0*/  PRMT R125, R22, 0x7632, R125 ;  /* 0x00007632167d7816 */ /* 0x000fe2000000007d */
[----:B-1----:R-:W-:Y:S02]  /*171e0*/  FADD.FTZ R10, R26, R20 ;  /* 0x000000141a0a7221 */ /* 0x002fe40000010000 */
[----:B------:R-:W-:Y:S01]  /*171f0*/  @!P3 HFMA2.BF16_V2 R102, -RZ.H0_H0, RZ.H0_H0, -R126.H0_H0 ;  /* 0x200000ffff66b231 */ /* 0x000fe2000034097e */
[----:B------:R-:W-:Y:S01]  /*17200*/  PRMT R124, R22, 0x7610, R124 ;  /* 0x00007610167c7816 */ /* 0x000fe2000000007c */
[----:B------:R-:W-:-:S02]  /*17210*/  @!P4 HFMA2.BF16_V2 R101, -RZ.H0_H0, RZ.H0_H0, -R127.H0_H0 ;  /* 0x200000ffff65c231 */ /* 0x000fc4000034097f */
[C---:B------:R-:W-:Y:S01]  /*17220*/  FADD.FTZ R18, R17.reuse, R10 ;  /* 0x0000000a11127221 */ /* 0x040fe20000010000 */
[----:B------:R-:W-:Y:S01]  /*17230*/  IMAD.MOV.U32 R10, RZ, RZ, R200 ;  /* 0x000000ffff0a7224 */ /* 0x000fe200078e00c8 */
[----:B------:R-:W-:Y:S01]  /*17240*/  F2FP.BF16.F32.PACK_AB R17, R17, R26 ;  /* 0x0000001a1111723e */ /* 0x000fe200000010ff */
[----:B------:R-:W-:Y:S02]  /*17250*/  @!P0 HFMA2.BF16_V2 R103, -RZ.H0_H0, RZ.H0_H0, -R125.H0_H0 ;  /* 0x200000ffff678231 */ /* 0x000fe4000034097d */
[----:B------:R-:W-:Y:S01]  /*17260*/  FADD.FTZ R12, R25, R12 ;  /* 0x0000000c190c7221 */ /* 0x000fe20000010000 */
[----:B------:R-:W-:Y:S01]  /*17270*/  IMAD.MOV.U32 R26, RZ, RZ, R10 ;  /* 0x000000ffff1a7224 */ /* 0x000fe200078e000a */
[----:B------:R-:W-:Y:S01]  /*17280*/  SHF.R.U32.HI R10, RZ, 0x8, R14 ;  /* 0x00000008ff0a7819 */ /* 0x000fe2000001160e */
[----:B------:R-:W-:Y:S01]  /*17290*/  IMAD.MOV.U32 R14, RZ, RZ, R234 ;  /* 0x000000ffff0e7224 */ /* 0x000fe200078e00ea */
[----:B------:R-:W-:Y:S01]  /*172a0*/  PRMT R234, R127, 0x5410, R126 ;  /* 0x000054107fea7816 */ /* 0x000fe2000000007e */
[----:B------:R-:W3:Y:S01]  /*172b0*/  LDL.LU R20, [R1+0x16c] ;  /* 0x00016c0001147983 */ /* 0x000ee20000300800 */
[----:B------:R-:W-:-:S02]  /*172c0*/  @!P3 PRMT R126, R102, 0x5410, RZ ;  /* 0x00005410667eb816 */ /* 0x000fc400000000ff */
[----:B------:R-:W-:Y:S01]  /*172d0*/  LOP3.LUT R10, R10, 0xffff, RZ, 0xc0, !PT ;  /* 0x0000ffff0a0a7812 */ /* 0x000fe200078ec0ff */
[----:B------:R-:W-:Y:S01]  /*172e0*/  @!P5 HFMA2.BF16_V2 R104, -RZ.H0_H0, RZ.H0_H0, -R124.H0_H0 ;  /* 0x200000ffff68d231 */ /* 0x000fe2000034097c */
[----:B------:R-:W-:Y:S01]  /*172f0*/  ISETP.GE.U32.AND P3, PT, R199, R13, PT ;  /* 0x0000000dc700720c */ /* 0x000fe20003f66070 */
[----:B------:R-:W-:Y:S01]  /*17300*/  IMAD.MOV.U32 R13, RZ, RZ, R14 ;  /* 0x000000ffff0d7224 */ /* 0x000fe200078e000e */
[----:B------:R-:W-:Y:S01]  /*17310*/  @!P4 PRMT R127, R101, 0x5410, RZ ;  /* 0x00005410657fc816 */ /* 0x000fe200000000ff */
[----:B------:R1:W4:Y:S01]  /*17320*/  LDL.LU R200, [R1+0x510] ;  /* 0x0005100001c87983 */ /* 0x0003220000300800 */
[----:B------:R-:W-:Y:S01]  /*17330*/  ISETP.GE.U32.AND P4, PT, R199, R10, PT ;  /* 0x0000000ac700720c */ /* 0x000fe20003f86070 */
[----:B------:R-:W-:Y:S01]  /*17340*/  IMAD.MOV.U32 R10, RZ, RZ, R212 ;  /* 0x000000ffff0a7224 */ /* 0x000fe200078e00d4 */
[----:B------:R-:W-:Y:S01]  /*17350*/  PRMT R123, R24, 0x7610, R123 ;  /* 0x00007610187b7816 */ /* 0x000fe2000000007b */
[----:B------:R1:W4:Y:S02]  /*17360*/  LDL.LU R212, [R1+0x50c] ;  /* 0x00050c0001d47983 */ /* 0x0003240000300800 */
[----:B------:R-:W-:Y:S01]  /*17370*/  IMAD.MOV.U32 R22, RZ, RZ, R10 ;  /* 0x000000ffff167224 */ /* 0x000fe200078e000a */
[----:B------:R-:W-:-:S04]  /*17380*/  SHF.R.U32.HI R10, RZ, 0x10, R0 ;  /* 0x00000010ff0a7819 */ /* 0x000fc80000011600 */
[----:B------:R-:W-:Y:S01]  /*17390*/  LOP3.LUT R10, R10, 0xff, RZ, 0xc0, !PT ;  /* 0x000000ff0a0a7812 */ /* 0x000fe200078ec0ff */
[----:B------:R-:W-:Y:S01]  /*173a0*/  @!P2 HFMA2.BF16_V2 R105, -RZ.H0_H0, RZ.H0_H0, -R123.H0_H0 ;  /* 0x200000ffff69a231 */ /* 0x000fe2000034097b */
[----:B------:R-:W-:-:S05]  /*173b0*/  PRMT R122, R24, 0x7632, R122 ;  /* 0x00007632187a7816 */ /* 0x000fca000000007a */
[----:B------:R-:W-:Y:S01]  /*173c0*/  @!P4 HFMA2.BF16_V2 R108, -RZ.H0_H0, RZ.H0_H0, -R122.H0_H0 ;  /* 0x200000ffff6cc231 */ /* 0x000fe2000034097a */
[C---:B------:R-:W-:Y:S02]  /*173d0*/  PRMT R120, R23.reuse, 0x7610, R120 ;  /* 0x0000761017787816 */ /* 0x040fe40000000078 */
[----:B------:R-:W-:-:S03]  /*173e0*/  PRMT R121, R23, 0x7632, R121 ;  /* 0x0000763217797816 */ /* 0x000fc60000000079 */
[----:B------:R-:W-:Y:S01]  /*173f0*/  @!P6 HFMA2.BF16_V2 R114, -RZ.H0_H0, RZ.H0_H0, -R120.H0_H0 ;  /* 0x200000ffff72e231 */ /* 0x000fe20000340978 */
[----:B--2---:R2:W1:Y:S02]  /*17400*/  MUFU.EX2 R14, R235 ;  /* 0x000000eb000e7308 */ /* 0x0044640000000800 */
[----:B--2---:R-:W-:Y:S02]  /*17410*/  PRMT R235, R124, 0x5410, R125 ;  /* 0x000054107ceb7816 */ /* 0x004fe4000000007d */
[----:B------:R-:W-:Y:S02]  /*17420*/  @!P0 PRMT R125, R103, 0x5410, RZ ;  /* 0x00005410677d8816 */ /* 0x000fe400000000ff */
[----:B------:R-:W-:Y:S02]  /*17430*/  ISETP.GE.U32.AND P0, PT, R199, R11, PT ;  /* 0x0000000bc700720c */ /* 0x000fe40003f06070 */
[----:B------:R-:W2:Y:S01]  /*17440*/  MUFU.EX2 R11, R240 ;  /* 0x000000f0000b7308 */ /* 0x000ea20000000800 */
[----:B------:R-:W-:-:S02]  /*17450*/  @!P5 PRMT R124, R104, 0x5410, RZ ;  /* 0x00005410687cd816 */ /* 0x000fc400000000ff */
[----:B------:R-:W-:Y:S01]  /*17460*/  ISETP.GE.U32.AND P5, PT, R199, R10, PT ;  /* 0x0000000ac700720c */ /* 0x000fe20003fa6070 */
[----:B-1----:R-:W-:Y:S01]  /*17470*/  FADD.FTZ R10, R14, R12 ;  /* 0x0000000c0e0a7221 */ /* 0x002fe20000010000 */
[----:B------:R-:W-:-:S03]  /*17480*/  IMAD.MOV.U32 R12, RZ, RZ, R13 ;  /* 0x000000ffff0c7224 */ /* 0x000fc600078e000d */
[C---:B--2---:R-:W-:Y:S01]  /*17490*/  FADD.FTZ R13, R11.reuse, R10 ;  /* 0x0000000a0b0d7221 */ /* 0x044fe20000010000 */
[----:B------:R-:W-:Y:S01]  /*174a0*/  F2FP.BF16.F32.PACK_AB R11, R11, R14 ;  /* 0x0000000e0b0b723e */ /* 0x000fe200000010ff */
[----:B------:R-:W-:Y:S01]  /*174b0*/  IMAD.MOV.U32 R14, RZ, RZ, R234 ;  /* 0x000000ffff0e7224 */ /* 0x000fe200078e00ea */
[----:B------:R-:W-:Y:S02]  /*174c0*/  LOP3.LUT R10, R0, 0xff, RZ, 0xc0, !PT ;  /* 0x000000ff000a7812 */ /* 0x000fe400078ec0ff */
[----:B------:R-:W-:Y:S02]  /*174d0*/  PRMT R234, R123, 0x5410, R122 ;  /* 0x000054107bea7816 */ /* 0x000fe4000000007a */
[----:B------:R-:W-:Y:S02]  /*174e0*/  @!P2 PRMT R123, R105, 0x5410, RZ ;  /* 0x00005410697ba816 */ /* 0x000fe400000000ff */
[----:B------:R-:W-:Y:S01]  /*174f0*/  ISETP.GE.U32.AND P2, PT, R199, R10, PT ;  /* 0x0000000ac700720c */ /* 0x000fe20003f46070 */
[----:B------:R-:W-:Y:S01]  /*17500*/  IMAD.MOV.U32 R10, RZ, RZ, R213 ;  /* 0x000000ffff0a7224 */ /* 0x000fe200078e00d5 */
[----:B------:R-:W-:Y:S01]  /*17510*/  @!P4 PRMT R122, R108, 0x5410, RZ ;  /* 0x000054106c7ac816 */ /* 0x000fe200000000ff */
[----:B------:R1:W2:Y:S02]  /*17520*/  LDL.LU R213, [R1+0x508] ;  /* 0x0005080001d57983 */ /* 0x0002a40000300800 */
[----:B------:R-:W-:Y:S01]  /*17530*/  IMAD.MOV.U32 R108, RZ, RZ, R10 ;  /* 0x000000ffff6c7224 */ /* 0x000fe200078e000a */
[----:B------:R-:W-:-:S02]  /*17540*/  SHF.R.U32.HI R10, RZ, 0x18, R0 ;  /* 0x00000018ff0a7819 */ /* 0x000fc40000011600 */
[----:B------:R-:W-:Y:S02]  /*17550*/  LOP3.LUT R0, R0, 0xffff, RZ, 0xc0, !PT ;  /* 0x0000ffff00007812 */ /* 0x000fe400078ec0ff */
[----:B------:R-:W-:Y:S02]  /*17560*/  ISETP.GE.U32.AND P4, PT, R199, R10, PT ;  /* 0x0000000ac700720c */ /* 0x000fe40003f86070 */
[----:B------:R-:W-:Y:S02]  /*17570*/  SHF.R.U32.HI R0, RZ, 0x8, R0 ;  /* 0x00000008ff007819 */ /* 0x000fe40000011600 */
[----:B------:R-:W-:Y:S01]  /*17580*/  LOP3.LUT R10, R15, 0xff, RZ, 0xc0, !PT ;  /* 0x000000ff0f0a7812 */ /* 0x000fe200078ec0ff */
[----:B------:R-:W-:Y:S01]  /*17590*/  IMAD.MOV.U32 R15, RZ, RZ, R108 ;  /* 0x000000ffff0f7224 */ /* 0x000fe200078e006c */
[----:B------:R-:W-:Y:S01]  /*175a0*/  LOP3.LUT R0, R0, 0xffff, RZ, 0xc0, !PT ;  /* 0x0000ffff00007812 */ /* 0x000fe200078ec0ff */
[----:B------:R-:W-:Y:S02]  /*175b0*/  IMAD.MOV.U32 R108, RZ, RZ, R14 ;  /* 0x000000ffff6c7224 */ /* 0x000fe400078e000e */
[----:B------:R-:W-:Y:S01]  /*175c0*/  IMAD.MOV.U32 R14, RZ, RZ, R231 ;  /* 0x000000ffff0e7224 */ /* 0x000fe200078e00e7 */
[----:B------:R-:W-:-:S02]  /*175d0*/  PRMT R231, R120, 0x5410, R121 ;  /* 0x0000541078e77816 */ /* 0x000fc40000000079 */
[----:B------:R-:W-:Y:S02]  /*175e0*/  @!P6 PRMT R120, R114, 0x5410, RZ ;  /* 0x000054107278e816 */ /* 0x000fe400000000ff */
[----:B------:R-:W-:Y:S02]  /*175f0*/  ISETP.GE.U32.AND P6, PT, R199, R0, PT ;  /* 0x00000000c700720c */ /* 0x000fe40003fc6070 */
[----:B------:R-:W-:Y:S01]  /*17600*/  SHF.R.U32.HI R0, RZ, 0x8, R19 ;  /* 0x00000008ff007819 */ /* 0x000fe20000011613 */
[----:B------:R-:W-:Y:S02]  /*17610*/  IMAD.MOV.U32 R19, RZ, RZ, R187 ;  /* 0x000000ffff137224 */ /* 0x000fe400078e00bb */
[----:B------:R-:W4:Y:S01]  /*17620*/  LDL.LU R187, [R1+0x504] ;  /* 0x0005040001bb7983 */ /* 0x000f220000300800 */
[----:B------:R-:W-:Y:S01]  /*17630*/  @!P1 HFMA2.BF16_V2 R113, -RZ.H0_H0, RZ.H0_H0, -R121.H0_H0 ;  /* 0x200000ffff719231 */ /* 0x000fe20000340979 */
[C---:B------:R-:W-:Y:S02]  /*17640*/  PRMT R117, R16.reuse, 0x7610, R117 ;  /* 0x0000761010757816 */ /* 0x040fe40000000075 */
[----:B------:R-:W-:Y:S01]  /*17650*/  PRMT R115, R16, 0x7632, R115 ;  /* 0x0000763210737816 */ /* 0x000fe20000000073 */
[----:B------:R-:W-:Y:S01]  /*17660*/  IMAD.MOV.U32 R16, RZ, RZ, R12 ;  /* 0x000000ffff107224 */ /* 0x000fe200078e000c */
[----:B------:R-:W-:Y:S01]  /*17670*/  @!P1 PRMT R121, R113, 0x5410, RZ ;  /* 0x0000541071799816 */ /* 0x000fe200000000ff */
[----:B------:R-:W-:Y:S01]  /*17680*/  @!P2 HFMA2.BF16_V2 R163, -RZ.H0_H0, RZ.H0_H0, -R117.H0_H0 ;  /* 0x200000ffffa3a231 */ /* 0x000fe20000340975 */
[----:B------:R-:W-:Y:S01]  /*17690*/  ISETP.GE.U32.AND P1, PT, R199, R10, PT ;  /* 0x0000000ac700720c */ /* 0x000fe20003f26070 */
[----:B------:R-:W-:Y:S01]  /*176a0*/  IMAD.MOV.U32 R10, RZ, RZ, R21 ;  /* 0x000000ffff0a7224 */ /* 0x000fe200078e0015 */
[----:B------:R-:W-:Y:S01]  /*176b0*/  LOP3.LUT R0, R0, 0xffff, RZ, 0xc0, !PT ;  /* 0x0000ffff00007812 */ /* 0x000fe200078ec0ff */
[----:B------:R3:W1:Y:S01]  /*176c0*/  MUFU.EX2 R12, R180 ;  /* 0x000000b4000c7308 */ /* 0x0006620000000800 */
[----:B------:R-:W-:Y:S01]  /*176d0*/  @!P6 HFMA2.BF16_V2 R164, -RZ.H0_H0, RZ.H0_H0, -R115.H0_H0 ;  /* 0x200000ffffa4e231 */ /* 0x000fe20000340973 */
[----:B------:R-:W-:-:S02]  /*176e0*/  PRMT R114, R17, 0x7610, R114 ;  /* 0x0000761011727816 */ /* 0x000fc40000000072 */
[----:B------:R-:W-:-:S03]  /*176f0*/  PRMT R113, R17, 0x7632, R113 ;  /* 0x0000763211717816 */ /* 0x000fc60000000071 */
[----:B------:R-:W-:Y:S02]  /*17700*/  @!P5 HFMA2.BF16_V2 R165, -RZ.H0_H0, RZ.H0_H0, -R114.H0_H0 ;  /* 0x200000ffffa5d231 */ /* 0x000fe40000340972 */
[----:B---3--:R-:W-:Y:S01]  /*17710*/  IMAD.MOV.U32 R180, RZ, RZ, R16 ;  /* 0x000000ffffb47224 */ /* 0x008fe200078e0010 */
[----:B------:R-:W-:Y:S02]  /*17720*/  PRMT R16, R117, 0x5410, R115 ;  /* 0x0000541075107816 */ /* 0x000fe40000000073 */
[----:B------:R-:W-:Y:S02]  /*17730*/  @!P2 PRMT R117, R163, 0x5410, RZ ;  /* 0x00005410a375a816 */ /* 0x000fe400000000ff */
[----:B------:R-:W-:Y:S01]  /*17740*/  ISETP.GE.U32.AND P2, PT, R199, R0, PT ;  /* 0x00000000c700720c */ /* 0x000fe20003f46070 */
[----:B------:R-:W-:Y:S01]  /*17750*/  IMAD.MOV.U32 R0, RZ, RZ, R10 ;  /* 0x000000ffff007224 */ /* 0x000fe200078e000a */
[----:B------:R-:W-:Y:S01]  /*17760*/  @!P6 PRMT R115, R164, 0x5410, RZ ;  /* 0x00005410a473e816 */ /* 0x000fe200000000ff */
[----:B------:R3:W4:Y:S01]  /*17770*/  MUFU.EX2 R10, R182 ;  /* 0x000000b6000a7308 */ /* 0x0007220000000800 */
[----:B------:R-:W2:Y:S01]  /*17780*/  LDL.LU R163, [R1+0x1e4] ;  /* 0x0001e40001a37983 */ /* 0x000ea20000300800 */
[----:B---3--:R-:W-:-:S03]  /*17790*/  IMAD.MOV.U32 R182, RZ, RZ, R178 ;  /* 0x000000ffffb67224 */ /* 0x008fc600078e00b2 */
[----:B------:R-:W3:Y:S01]  /*177a0*/  LDL.LU R178, [R1+0x500] ;  /* 0x0005000001b27983 */ /* 0x000ee20000300800 */
[----:B------:R-:W-:Y:S02]  /*177b0*/  IMAD.MOV.U32 R164, RZ, RZ, R182 ;  /* 0x000000ffffa47224 */ /* 0x000fe400078e00b6 */
[----:B------:R-:W-:Y:S02]  /*177c0*/  IMAD.MOV.U32 R182, RZ, RZ, R19 ;  /* 0x000000ffffb67224 */ /* 0x000fe400078e0013 */
[----:B------:R1:W-:Y:S02]  /*177d0*/  MUFU.EX2 R19, R250 ;  /* 0x000000fa00137308 */ /* 0x0003e40000000800 */
[----:B-1----:R-:W-:Y:S01]  /*177e0*/  IMAD.MOV.U32 R250, RZ, RZ, R22 ;  /* 0x000000fffffa7224 */ /* 0x002fe200078e0016 */
[----:B------:R-:W-:Y:S02]  /*177f0*/  PRMT R22, R114, 0x5410, R113 ;  /* 0x0000541072167816 */ /* 0x000fe40000000071 */
[----:B------:R-:W-:Y:S01]  /*17800*/  @!P5 PRMT R114, R165, 0x5410, RZ ;  /* 0x00005410a572d816 */ /* 0x000fe200000000ff */
[----:B------:R-:W-:-:S02]  /*17810*/  IMAD.MOV.U32 R165, RZ, RZ, R26 ;  /* 0x000000ffffa57224 */ /* 0x000fc400078e001a */
[----:B------:R1:W-:Y:S02]  /*17820*/  MUFU.EX2 R26, R251 ;  /* 0x000000fb001a7308 */ /* 0x0003e40000000800 */
[----:B-1----:R-:W-:Y:S02]  /*17830*/  IMAD.MOV.U32 R251, RZ, RZ, R0 ;  /* 0x000000fffffb7224 */ /* 0x002fe400078e0000 */
[----:B------:R-:W-:Y:S01]  /*17840*/  FADD.FTZ R0, R12, R18 ;  /* 0x000000120c007221 */ /* 0x000fe20000010000 */
[----:B------:R-:W-:-:S03]  /*17850*/  IMAD.MOV.U32 R18, RZ, RZ, R20 ;  /* 0x000000ffff127224 */ /* 0x000fc600078e0014 */
[----:B------:R1:W-:Y:S01]  /*17860*/  MUFU.EX2 R20, R118 ;  /* 0x0000007600147308 */ /* 0x0003e20000000800 */
[----:B----4-:R-:W-:Y:S02]  /*17870*/  IMAD.MOV.U32 R17, RZ, RZ, R187 ;  /* 0x000000ffff117224 */ /* 0x010fe400078e00bb */
[----:B------:R-:W4:Y:S04]  /*17880*/  LDL.LU R187, [R1+0x4fc] ;  /* 0x0004fc0001bb7983 */ /* 0x000f280000300800 */
[----:B-1----:R-:W2:Y:S01]  /*17890*/  LDL.LU R118, [R1+0x4f8] ;  /* 0x0004f80001767983 */ /* 0x002ea20000300800 */
[C---:B------:R-:W-:Y:S02]  /*178a0*/  PRMT R112, R11.reuse, 0x7610, R112 ;  /* 0x000076100b707816 */ /* 0x040fe40000000070 */
[----:B------:R-:W-:Y:S01]  /*178b0*/  PRMT R111, R11, 0x7632, R111 ;  /* 0x000076320b6f7816 */ /* 0x000fe2000000006f */
[C---:B------:R-:W-:Y:S01]  /*178c0*/  FADD.FTZ R11, R10.reuse, R0 ;  /* 0x000000000a0b7221 */ /* 0x040fe20000010000 */
[----:B------:R-:W-:Y:S01]  /*178d0*/  F2FP.BF16.F32.PACK_AB R0, R10, R12 ;  /* 0x0000000c0a00723e */ /* 0x000fe200000010ff */
[----:B------:R-:W-:-:S02]  /*178e0*/  @!P3 HFMA2.BF16_V2 R167, -RZ.H0_H0, RZ.H0_H0, -R112.H0_H0 ;  /* 0x200000ffffa7b231 */ /* 0x000fc40000340970 */
[----:B------:R-:W-:Y:S01]  /*178f0*/  IMAD.MOV.U32 R12, RZ, RZ, R251 ;  /* 0x000000ffff0c7224 */ /* 0x000fe200078e00fb */
[----:B------:R-:W-:Y:S01]  /*17900*/  PRMT R110, R0, 0x7610, R110 ;  /* 0x00007610006e7816 */ /* 0x000fe2000000006e */
[----:B------:R-:W-:Y:S01]  /*17910*/  IMAD.MOV.U32 R251, RZ, RZ, R250 ;  /* 0x000000fffffb7224 */ /* 0x000fe200078e00fa */
[----:B------:R-:W-:Y:S01]  /*17920*/  PRMT R250, R112, 0x5410, R111 ;  /* 0x0000541070fa7816 */ /* 0x000fe2000000006f */
[----:B------:R1:W3:Y:S01]  /*17930*/  MUFU.EX2 R21, R247 ;  /* 0x000000f700157308 */ /* 0x0002e20000000800 */
[----:B------:R-:W-:Y:S01]  /*17940*/  @!P3 PRMT R112, R167, 0x5410, RZ ;  /* 0x00005410a770b816 */ /* 0x000fe200000000ff */
[----:B------:R-:W-:Y:S01]  /*17950*/  IMAD.MOV.U32 R167, RZ, RZ, R17 ;  /* 0x000000ffffa77224 */ /* 0x000fe200078e0011 */
[----:B------:R-:W-:Y:S01]  /*17960*/  PRMT R105, R0, 0x7632, R105 ;  /* 0x0000763200697816 */ /* 0x000fe20000000069 */
[----:B------:R-:W-:Y:S02]  /*17970*/  @!P1 HFMA2.BF16_V2 R174, -RZ.H0_H0, RZ.H0_H0, -R110.H0_H0 ;  /* 0x200000ffffae9231 */ /* 0x000fe4000034096e */
[----:B------:R-:W-:-:S02]  /*17980*/  VIADD R0, R7, 0x3 ;  /* 0x0000000307007836 */ /* 0x000fc40000000000 */
[----:B------:R1:W-:Y:S01]  /*17990*/  MUFU.EX2 R17, R201 ;  /* 0x000000c900117308 */ /* 0x0003e20000000800 */
[----:B------:R-:W-:Y:S01]  /*179a0*/  @!P0 HFMA2.BF16_V2 R173, -RZ.H0_H0, RZ.H0_H0, -R105.H0_H0 ;  /* 0x200000ffffad8231 */ /* 0x000fe20000340969 */
[----:B-1----:R-:W-:Y:S01]  /*179b0*/  PRMT R247, R204, 0x7610, R247 ;  /* 0x00007610ccf77816 */ /* 0x002fe200000000f7 */
[----:B------:R-:W-:-:S05]  /*179c0*/  IMAD.MOV.U32 R201, RZ, RZ, R16 ;  /* 0x000000ffffc97224 */ /* 0x000fca00078e0010 */
[----:B------:R1:W-:Y:S01]  /*179d0*/  MUFU.EX2 R16, R224 ;  /* 0x000000e000107308 */ /* 0x0003e20000000800 */
[----:B------:R-:W-:Y:S02]  /*179e0*/  LOP3.LUT R0, R129, R3, R0, 0x96, !PT ;  /* 0x0000000381007212 */ /* 0x000fe400078e9600 */
[----:B-1----:R-:W-:Y:S02]  /*179f0*/  PRMT R224, R247, 0x7610, R224 ;  /* 0x00007610f7e07816 */ /* 0x002fe400000000e0 */
[----:B------:R-:W-:Y:S02]  /*17a00*/  PRMT R247, R110, 0x5410, R105 ;  /* 0x000054106ef77816 */ /* 0x000fe40000000069 */
[----:B------:R-:W-:Y:S01]  /*17a10*/  @!P1 PRMT R110, R174, 0x5410, RZ ;  /* 0x00005410ae6e9816 */ /* 0x000fe200000000ff */
[----:B------:R-:W-:Y:S01]  /*17a20*/  IMAD.MOV.U32 R174, RZ, RZ, R18 ;  /* 0x000000ffffae7224 */ /* 0x000fe200078e0012 */
[----:B------:R-:W-:Y:S01]  /*17a30*/  @!P0 PRMT R105, R173, 0x5410, RZ ;  /* 0x00005410ad698816 */ /* 0x000fe200000000ff */
[----:B------:R1:W-:Y:S01]  /*17a40*/  MUFU.EX2 R18, R225 ;  /* 0x000000e100127308 */ /* 0x0003e20000000800 */
[----:B------:R-:W-:-:S02]  /*17a50*/  IMAD.MOV.U32 R173, RZ, RZ, R201 ;  /* 0x000000ffffad7224 */ /* 0x000fc400078e00c9 */
[----:B------:R-:W-:Y:S02]  /*17a60*/  IMAD.MOV.U32 R201, RZ, RZ, R164 ;  /* 0x000000ffffc97224 */ /* 0x000fe400078e00a4 */
[----:B------:R-:W-:Y:S02]  /*17a70*/  IMAD.MOV.U32 R164, RZ, RZ, R180 ;  /* 0x000000ffffa47224 */ /* 0x000fe400078e00b4 */
[----:B------:R-:W-:Y:S02]  /*17a80*/  IMAD.MOV.U32 R180, RZ, RZ, R14 ;  /* 0x000000ffffb47224 */ /* 0x000fe400078e000e */
[----:B-1----:R-:W-:Y:S02]  /*17a90*/  IMAD.MOV.U32 R225, RZ, RZ, R174 ;  /* 0x000000ffffe17224 */ /* 0x002fe400078e00ae */
[----:B------:R-:W-:Y:S02]  /*17aa0*/  IMAD.MOV.U32 R174, RZ, RZ, R167 ;  /* 0x000000ffffae7224 */ /* 0x000fe400078e00a7 */
[----:B------:R-:W-:-:S02]  /*17ab0*/  IMAD.MOV.U32 R167, RZ, RZ, R15 ;  /* 0x000000ffffa77224 */ /* 0x000fc400078e000f */
[----:B------:R-:W-:-:S04]  /*17ac0*/  IMAD.WIDE.U32 R14, R0, -0x326172a9, RZ ;  /* 0xcd9e8d57000e7825 */ /* 0x000fc800078e00ff */
[----:B------:R-:W-:Y:S02]  /*17ad0*/  @!P4 HFMA2.BF16_V2 R166, -RZ.H0_H0, RZ.H0_H0, -R113.H0_H0 ;  /* 0x200000ffffa6c231 */ /* 0x000fe40000340971 */
[----:B------:R-:W-:Y:S01]  /*17ae0*/  IMAD.MOV.U32 R0, RZ, RZ, R12 ;  /* 0x000000ffff007224 */ /* 0x000fe200078e000c */
[----:B------:R-:W-:Y:S02]  /*17af0*/  LOP3.LUT R12, R15, R215, R196, 0x96, !PT ;  /* 0x000000d70f0c7212 */ /* 0x000fe400078e96c4 */
[----:B------:R1:W3:Y:S01]  /*17b00*/  MUFU.EX2 R15, R226 ;  /* 0x000000e2000f7308 */ /* 0x0002e20000000800 */
[----:B------:R-:W-:Y:S01]  /*17b10*/  @!P4 PRMT R113, R166, 0x5410, RZ ;  /* 0x00005410a671c816 */ /* 0x000fe200000000ff */
[----:B------:R-:W-:Y:S02]  /*17b20*/  IMAD.MOV.U32 R166, RZ, RZ, R22 ;  /* 0x000000ffffa67224 */ /* 0x000fe400078e0016 */
[----:B------:R-:W-:Y:S01]  /*17b30*/  IMAD.MOV.U32 R22, RZ, RZ, R30 ;  /* 0x000000ffff167224 */ /* 0x000fe200078e001e */
[----:B-1----:R-:W-:-:S02]  /*17b40*/  PRMT R226, R224, 0x7610, R226 ;  /* 0x00007610e0e27816 */ /* 0x002fc400000000e2 */
[----:B---3--:R-:W-:Y:S02]  /*17b50*/  F2FP.BF16.F32.PACK_AB R24, R19, R21 ;  /* 0x000000151318723e */ /* 0x008fe400000010ff */
[----:B------:R-:W-:Y:S02]  /*17b60*/  LOP3.LUT R14, R79, R214, R14, 0x96, !PT ;  /* 0x000000d64f0e7212 */ /* 0x000fe400078e960e */
[----:B------:R-:W-:Y:S02]  /*17b70*/  F2FP.BF16.F32.PACK_AB R25, R15, R18 ;  /* 0x000000120f19723e */ /* 0x000fe400000010ff */
[----:B------:R-:W-:Y:S01]  /*17b80*/  F2FP.BF16.F32.PACK_AB R23, R16, R17 ;  /* 0x000000111017723e */ /* 0x000fe200000010ff */
[----:B------:R-:W-:Y:S02]  /*17b90*/  IMAD.MOV.U32 R30, RZ, RZ, R205 ;  /* 0x000000ffff1e7224 */ /* 0x000fe400078e00cd */
[----:B------:R-:W-:Y:S01]  /*17ba0*/  @!P2 HFMA2.BF16_V2 R172, -RZ.H0_H0, RZ.H0_H0, -R111.H0_H0 ;  /* 0x200000ffffaca231 */ /* 0x000fe2000034096f */
[----:B------:R-:W-:Y:S01]  /*17bb0*/  PRMT R104, R24, 0x7610, R104 ;  /* 0x0000761018687816 */ /* 0x000fe20000000068 */
[----:B------:R-:W3:Y:S03]  /*17bc0*/  LDL.LU.64 R204, [R1+0x58] ;  /* 0x0000580001cc7983 */ /* 0x000ee60000300a00 */
[----:B------:R-:W-:Y:S01]  /*17bd0*/  @!P2 PRMT R111, R172, 0x5410, RZ ;  /* 0x00005410ac6fa816 */ /* 0x000fe200000000ff */
[----:B------:R-:W1:Y:S01]  /*17be0*/  MUFU.EX2 R30, R30 ;  /* 0x0000001e001e7308 */ /* 0x000e620000000800 */
[----:B------:R-:W-:Y:S01]  /*17bf0*/  PRMT R103, R24, 0x7632, R103 ;  /* 0x0000763218677816 */ /* 0x000fe20000000067 */
[----:B------:R-:W-:-:S03]  /*17c00*/  IMAD.MOV.U32 R24, RZ, RZ, R251 ;  /* 0x000000ffff187224 */ /* 0x000fc600078e00fb */
[----:B------:R-:W-:Y:S01]  /*17c10*/  PRMT R251, R104, 0x5410, R103 ;  /* 0x0000541068fb7816 */ /* 0x000fe20000000067 */
[----:B--2---:R-:W-:Y:S02]  /*17c20*/  IMAD.MOV.U32 R10, RZ, RZ, R118 ;  /* 0x000000ffff0a7224 */ /* 0x004fe400078e0076 */
[----:B------:R-:W2:Y:S02]  /*17c30*/  LDL.LU R118, [R1+0x4f4] ;  /* 0x0004f40001767983 */ /* 0x000ea40000300800 */
[----:B------:R-:W-:Y:S02]  /*17c40*/  IMAD.MOV.U32 R224, RZ, RZ, R10 ;  /* 0x000000ffffe07224 */ /* 0x000fe400078e000a */
[----:B------:R-:W-:Y:S01]  /*17c50*/  FADD.FTZ R10, R21, R13 ;  /* 0x0000000d150a7221 */ /* 0x000fe20000010000 */
[----:B------:R-:W-:Y:S02]  /*17c60*/  IMAD.MOV.U32 R13, RZ, RZ, R0 ;  /* 0x000000ffff0d7224 */ /* 0x000fe400078e0000 */
[----:B------:R-:W-:Y:S01]  /*17c70*/  FADD.FTZ R0, R17, R11 ;  /* 0x0000000b11007221 */ /* 0x000fe20000010000 */
[----:B------:R-:W-:Y:S01]  /*17c80*/  FADD.FTZ R10, R19, R10 ;  /* 0x0000000a130a7221 */ /* 0x000fe20000010000 */
[----:B------:R-:W-:-:S02]  /*17c90*/  IMAD.MOV.U32 R11, RZ, RZ, R22 ;  /* 0x000000ffff0b7224 */ /* 0x000fc400078e0016 */
[----:B------:R-:W-:Y:S01]  /*17ca0*/  FADD.FTZ R0, R16, R0 ;  /* 0x0000000010007221 */ /* 0x000fe20000010000 */
[----:B------:R-:W-:Y:S01]  /*17cb0*/  FADD.FTZ R10, R26, R10 ;  /* 0x0000000a1a0a7221 */ /* 0x000fe20000010000 */
[----:B------:R-:W-:Y:S02]  /*17cc0*/  F2FP.BF16.F32.PACK_AB R26, R20, R26 ;  /* 0x0000001a141a723e */ /* 0x000fe400000010ff */
[----:B------:R-:W-:Y:S01]  /*17cd0*/  FADD.FTZ R0, R18, R0 ;  /* 0x0000000012007221 */ /* 0x000fe20000010000 */
[----:B------:R-:W-:Y:S01]  /*17ce0*/  FADD.FTZ R22, R20, R10 ;  /* 0x0000000a14167221 */ /* 0x000fe20000010000 */
[----:B------:R-:W-:Y:S02]  /*17cf0*/  IMAD.MOV.U32 R20, RZ, RZ, R11 ;  /* 0x000000ffff147224 */ /* 0x000fe400078e000b */
[----:B------:R-:W-:-:S04]  /*17d00*/  IMAD.WIDE.U32 R10, R12, -0x2daee0ad, RZ ;  /* 0xd2511f530c0a7825 */ /* 0x000fc800078e00ff */
[----:B------:R-:W-:Y:S01]  /*17d10*/  FADD.FTZ R21, R15, R0 ;  /* 0x000000000f157221 */ /* 0x000fe20000010000 */
[----:B------:R-:W-:Y:S01]  /*17d20*/  LOP3.LUT R0, R11, R216, R238, 0x96, !PT ;  /* 0x000000d80b007212 */ /* 0x000fe200078e96ee */
[----:B------:R-:W-:Y:S02]  /*17d30*/  IMAD.MOV.U32 R19, RZ, RZ, R13 ;  /* 0x000000ffff137224 */ /* 0x000fe400078e000d */
[----:B------:R-:W-:-:S04]  /*17d40*/  IMAD.WIDE.U32 R14, R14, -0x2daee0ad, RZ ;  /* 0xd2511f530e0e7825 */ /* 0x000fc800078e00ff */
[----:B------:R-:W-:-:S05]  /*17d50*/  IMAD.WIDE.U32 R12, R0, -0x326172a9, RZ ;  /* 0xcd9e8d57000c7825 */ /* 0x000fca00078e00ff */
[----:B------:R-:W-:Y:S02]  /*17d60*/  LOP3.LUT R0, R13, R211, R78, 0x96, !PT ;  /* 0x000000d30d007212 */ /* 0x000fe400078e964e */
[----:B------:R-:W-:-:S05]  /*17d70*/  LOP3.LUT R13, R15, R221, R10, 0x96, !PT ;  /* 0x000000dd0f0d7212 */ /* 0x000fca00078e960a */
[----:B------:R-:W-:-:S04]  /*17d80*/  IMAD.WIDE.U32 R16, R13, -0x326172a9, RZ ;  /* 0xcd9e8d570d107825 */ /* 0x000fc800078e00ff */
[----:B------:R-:W-:Y:S01]  /*17d90*/  IMAD.WIDE.U32 R10, R0, -0x2daee0ad, RZ ;  /* 0xd2511f53000a7825 */ /* 0x000fe200078e00ff */
[----:B------:R-:W-:-:S04]  /*17da0*/  LOP3.LUT R0, R17, R220, R12, 0x96, !PT ;  /* 0x000000dc11007212 */ /* 0x000fc800078e960c */
[----:B------:R-:W-:Y:S01]  /*17db0*/  LOP3.LUT R11, R11, R219, R14, 0x96, !PT ;  /* 0x000000db0b0b7212 */ /* 0x000fe200078e960e */
[----:B------:R-:W-:-:S05]  /*17dc0*/  IMAD.WIDE.U32 R14, R0, -0x2daee0ad, RZ ;  /* 0xd2511f53000e7825 */ /* 0x000fca00078e00ff */
        /* <DEDUP_REMOVED lines=13> */
[----:B------:R-:W-:Y:S02]  /*17ea0*/  LOP3.LUT R0, R10, 0xff, RZ, 0xc0, !PT ;  /* 0x000000ff0a007812 */ /* 0x000fe400078ec0ff */
[----:B------:R-:W-:Y:S01]  /*17eb0*/  PRMT R18, R226, 0x7610, R18 ;  /* 0x00007610e2127816 */ /* 0x000fe20000000012 */
[----:B------:R-:W-:Y:S01]  /*17ec0*/  IMAD.MOV.U32 R226, RZ, RZ, R166 ;  /* 0x000000ffffe27224 */ /* 0x000fe200078e00a6 */
[----:B------:R-:W-:Y:S01]  /*17ed0*/  ISETP.GE.U32.AND P2, PT, R199, R0, PT ;  /* 0x00000000c700720c */ /* 0x000fe20003f46070 */
[----:B------:R-:W-:Y:S01]  /*17ee0*/  IMAD.MOV.U32 R17, RZ, RZ, R20 ;  /* 0x000000ffff117224 */ /* 0x000fe200078e0014 */
[----:B------:R-:W-:Y:S01]  /*17ef0*/  SHF.R.U32.HI R0, RZ, 0x10, R10 ;  /* 0x00000010ff007819 */ /* 0x000fe2000001160a */
[----:B------:R-:W-:Y:S01]  /*17f00*/  IMAD.MOV.U32 R166, RZ, RZ, R27 ;  /* 0x000000ffffa67224 */ /* 0x000fe200078e001b */
[----:B------:R-:W-:Y:S01]  /*17f10*/  LOP3.LUT R20, R10, 0xffff, RZ, 0xc0, !PT ;  /* 0x0000ffff0a147812 */ /* 0x000fe200078ec0ff */
[----:B------:R-:W4:Y:S01]  /*17f20*/  MUFU.EX2 R27, R243 ;  /* 0x000000f3001b7308 */ /* 0x000f220000000800 */
[----:B------:R-:W-:-:S02]  /*17f30*/  LOP3.LUT R13, R13, R218, R16, 0x96, !PT ;  /* 0x000000da0d0d7212 */ /* 0x000fc400078e9610 */
[----:B------:R-:W-:Y:S02]  /*17f40*/  SHF.R.U32.HI R10, RZ, 0x18, R10 ;  /* 0x00000018ff0a7819 */ /* 0x000fe4000001160a */
[----:B------:R-:W-:Y:S02]  /*17f50*/  LOP3.LUT R0, R0, 0xff, RZ, 0xc0, !PT ;  /* 0x000000ff00007812 */ /* 0x000fe400078ec0ff */
[----:B------:R-:W-:Y:S01]  /*17f60*/  ISETP.GE.U32.AND P6, PT, R199, R10, PT ;  /* 0x0000000ac700720c */ /* 0x000fe20003fc6070 */
[----:B------:R3:W4:Y:S01]  /*17f70*/  MUFU.EX2 R16, R246 ;  /* 0x000000f600107308 */ /* 0x0007220000000800 */
[----:B------:R-:W-:Y:S01]  /*17f80*/  IMAD.WIDE.U32 R10, R13, -0x2daee0ad, RZ ;  /* 0xd2511f530d0a7825 */ /* 0x000fe200078e00ff */
[----:B------:R-:W-:Y:S02]  /*17f90*/  LOP3.LUT R12, R12, 0xff, RZ, 0xc0, !PT ;  /* 0x000000ff0c0c7812 */ /* 0x000fe400078ec0ff */
[----:B------:R-:W-:Y:S02]  /*17fa0*/  ISETP.GE.U32.AND P1, PT, R199, R0, PT ;  /* 0x00000000c700720c */ /* 0x000fe40003f26070 */
[----:B------:R-:W-:-:S02]  /*17fb0*/  LOP3.LUT R0, R11, R223, R14, 0x96, !PT ;  /* 0x000000df0b007212 */ /* 0x000fc400078e960e */
[----:B------:R-:W-:Y:S01]  /*17fc0*/  ISETP.GE.U32.AND P5, PT, R199, R12, PT ;  /* 0x0000000cc700720c */ /* 0x000fe20003fa6070 */
[----:B-1----:R-:W-:Y:S01]  /*17fd0*/  FADD.FTZ R12, R30, R22 ;  /* 0x000000161e0c7221 */ /* 0x002fe20000010000 */
[----:B------:R-:W-:Y:S01]  /*17fe0*/  PRMT R84, R18, 0x7610, R84 ;  /* 0x0000761012547816 */ /* 0x000fe20000000054 */
[----:B---3--:R-:W-:Y:S01]  /*17ff0*/  IMAD.MOV.U32 R246, RZ, RZ, R17 ;  /* 0x000000fffff67224 */ /* 0x008fe200078e0011 */
[----:B------:R-:W-:Y:S01]  /*18000*/  LOP3.LUT R17, R10, 0xffff, RZ, 0xc0, !PT ;  /* 0x0000ffff0a117812 */ /* 0x000fe200078ec0ff */
[----:B------:R-:W-:-:S04]  /*18010*/  IMAD.MOV.U32 R11, RZ, RZ, R19 ;  /* 0x000000ffff0b7224 */ /* 0x000fc800078e0013 */
[----:B------:R-:W-:Y:S02]  /*18020*/  IMAD.MOV.U32 R22, RZ, RZ, R11 ;  /* 0x000000ffff167224 */ /* 0x000fe400078e000b */
[--C-:B----4-:R-:W-:Y:S01]  /*18030*/  FADD.FTZ R11, R27, R21.reuse ;  /* 0x000000151b0b7221 */ /* 0x110fe20000010000 */
[----:B------:R-:W-:Y:S01]  /*18040*/  PRMT R21, R84, 0x7610, R21 ;  /* 0x0000761054157816 */ /* 0x000fe20000000015 */
[----:B------:R1:W3:Y:S02]  /*18050*/  MUFU.EX2 R15, R119 ;  /* 0x00000077000f7308 */ /* 0x0002e40000000800 */
[----:B------:R-:W-:Y:S01]  /*18060*/  FADD.FTZ R84, R16, R11 ;  /* 0x0000000b10547221 */ /* 0x000fe20000010000 */
[----:B------:R-:W-:Y:S01]  /*18070*/  SHF.R.U32.HI R11, RZ, 0x8, R20 ;  /* 0x00000008ff0b7819 */ /* 0x000fe20000011614 */
[----:B------:R-:W-:Y:S02]  /*18080*/  IMAD.MOV.U32 R20, RZ, RZ, R178 ;  /* 0x000000ffff147224 */ /* 0x000fe400078e00b2 */
[----:B------:R-:W-:-:S05]  /*18090*/  @!P4 HFMA2.BF16_V2 R176, -RZ.H0_H0, RZ.H0_H0, -R104.H0_H0 ;  /* 0x200000ffffb0c231 */ /* 0x000fca0000340968 */
[----:B------:R-:W-:Y:S01]  /*180a0*/  @!P4 PRMT R104, R176, 0x5410, RZ ;  /* 0x00005410b068c816 */ /* 0x000fe200000000ff */
[----:B-1----:R-:W4:Y:S04]  /*180b0*/  LDL.LU R119, [R1+0x4f0] ;  /* 0x0004f00001777983 */ /* 0x002f280000300800 */
[----:B------:R1:W2:Y:S01]  /*180c0*/  LDL.LU R178, [R1+0x4ec] ;  /* 0x0004ec0001b27983 */ /* 0x0002a20000300800 */
[----:B------:R-:W-:Y:S02]  /*180d0*/  PRMT R176, R21, 0x7610, R176 ;  /* 0x0000761015b07816 */ /* 0x000fe400000000b0 */
[----:B------:R3:W1:Y:S02]  /*180e0*/  MUFU.EX2 R21, R179 ;  /* 0x000000b300157308 */ /* 0x0006640000000800 */
[----:B---3--:R3:W3:Y:S01]  /*180f0*/  LDL.LU R179, [R1+0x4e8] ;  /* 0x0004e80001b37983 */ /* 0x0086e20000300800 */
[----:B------:R-:W-:Y:S01]  /*18100*/  LOP3.LUT R11, R11, 0xffff, RZ, 0xc0, !PT ;  /* 0x0000ffff0b0b7812 */ /* 0x000fe200078ec0ff */
[----:B------:R-:W-:Y:S01]  /*18110*/  @!P3 HFMA2.BF16_V2 R177, -RZ.H0_H0, RZ.H0_H0, -R103.H0_H0 ;  /* 0x200000ffffb1b231 */ /* 0x000fe20000340967 */
[----:B------:R-:W-:-:S02]  /*18120*/  PRMT R102, R23, 0x7632, R102 ;  /* 0x0000763217667816 */ /* 0x000fc40000000066 */
[----:B------:R-:W-:Y:S02]  /*18130*/  ISETP.GE.U32.AND P4, PT, R199, R11, PT ;  /* 0x0000000bc700720c */ /* 0x000fe40003f86070 */
[----:B------:R-:W-:Y:S02]  /*18140*/  LOP3.LUT R13, R10, 0xff, RZ, 0xc0, !PT ;  /* 0x000000ff0a0d7812 */ /* 0x000fe400078ec0ff */
[----:B------:R-:W-:Y:S01]  /*18150*/  PRMT R11, R176, 0x7610, R11 ;  /* 0x00007610b00b7816 */ /* 0x000fe2000000000b */
[----:B------:R-:W-:Y:S01]  /*18160*/  IMAD.MOV.U32 R176, RZ, RZ, R20 ;  /* 0x000000ffffb07224 */ /* 0x000fe200078e0014 */
[----:B------:R-:W-:Y:S01]  /*18170*/  PRMT R101, R23, 0x7610, R101 ;  /* 0x0000761017657816 */ /* 0x000fe20000000065 */
[----:B------:R1:W3:Y:S01]  /*18180*/  MUFU.EX2 R20, R185 ;  /* 0x000000b900147308 */ /* 0x0002e20000000800 */
[----:B------:R-:W-:Y:S02]  /*18190*/  SHF.R.U32.HI R14, RZ, 0x10, R10 ;  /* 0x00000010ff0e7819 */ /* 0x000fe4000001160a */
[----:B------:R-:W-:-:S02]  /*181a0*/  @!P3 PRMT R103, R177, 0x5410, RZ ;  /* 0x00005410b167b816 */ /* 0x000fc400000000ff */
[----:B------:R-:W-:Y:S02]  /*181b0*/  SHF.R.U32.HI R10, RZ, 0x18, R10 ;  /* 0x00000018ff0a7819 */ /* 0x000fe4000001160a */
[----:B------:R-:W-:Y:S01]  /*181c0*/  ISETP.GE.U32.AND P3, PT, R199, R13, PT ;  /* 0x0000000dc700720c */ /* 0x000fe20003f66070 */
[----:B------:R-:W-:Y:S01]  /*181d0*/  IMAD.MOV.U32 R13, RZ, RZ, R246 ;  /* 0x000000ffff0d7224 */ /* 0x000fe200078e00f6 */
[----:B------:R-:W-:Y:S01]  /*181e0*/  PRMT R246, R101, 0x5410, R102 ;  /* 0x0000541065f67816 */ /* 0x000fe20000000066 */
[----:B------:R-:W-:Y:S01]  /*181f0*/  FADD.FTZ R12, R15, R12 ;  /* 0x0000000c0f0c7221 */ /* 0x000fe20000010000 */
[----:B------:R-:W-:-:S03]  /*18200*/  PRMT R243, R11, 0x7610, R243 ;  /* 0x000076100bf37816 */ /* 0x000fc600000000f3 */
[----:B-1----:R-:W-:Y:S01]  /*18210*/  FADD.FTZ R11, R21, R12 ;  /* 0x0000000c150b7221 */ /* 0x002fe20000010000 */
[----:B------:R-:W4:Y:S01]  /*18220*/  LDL.LU R185, [R1+0x4e4] ;  /* 0x0004e40001b97983 */ /* 0x000f220000300800 */
[----:B--2---:R-:W-:-:S05]  /*18230*/  @!P0 HFMA2.BF16_V2 R178, -RZ.H0_H0, RZ.H0_H0, -R102.H0_H0 ;  /* 0x200000ffffb28231 */ /* 0x004fca0000340966 */
[----:B------:R-:W-:Y:S02]  /*18240*/  @!P0 PRMT R102, R178, 0x5410, RZ ;  /* 0x00005410b2668816 */ /* 0x000fe400000000ff */
[----:B------:R-:W-:Y:S02]  /*18250*/  ISETP.GE.U32.AND P0, PT, R199, R10, PT ;  /* 0x0000000ac700720c */ /* 0x000fe40003f06070 */
[----:B------:R-:W-:-:S04]  /*18260*/  SHF.R.U32.HI R10, RZ, 0x10, R0 ;  /* 0x00000010ff0a7819 */ /* 0x000fc80000011600 */
[----:B------:R-:W-:Y:S01]  /*18270*/  LOP3.LUT R10, R10, 0xff, RZ, 0xc0, !PT ;  /* 0x000000ff0a0a7812 */ /* 0x000fe200078ec0ff */
[----:B---3--:R-:W-:-:S05]  /*18280*/  @!P5 HFMA2.BF16_V2 R179, -RZ.H0_H0, RZ.H0_H0, -R101.H0_H0 ;  /* 0x200000ffffb3d231 */ /* 0x008fca0000340965 */
[----:B------:R-:W-:Y:S02]  /*18290*/  @!P5 PRMT R101, R179, 0x5410, RZ ;  /* 0x00005410b365d816 */ /* 0x000fe400000000ff */
[----:B------:R-:W-:Y:S02]  /*182a0*/  ISETP.GE.U32.AND P5, PT, R199, R10, PT ;  /* 0x0000000ac700720c */ /* 0x000fe40003fa6070 */
[----:B------:R-:W-:Y:S01]  /*182b0*/  PRMT R10, R184, 0x7610, R10 ;  /* 0x00007610b80a7816 */ /* 0x000fe2000000000a */
[----:B------:R-:W-:-:S05]  /*182c0*/  FADD.FTZ R184, R20, R11 ;  /* 0x0000000b14b87221 */ /* 0x000fca0000010000 */
[----:B------:R1:W-:Y:S04]  /*182d0*/  STL [R1+0x338], R184 ;  /* 0x000338b801007387 */ /* 0x0003e80000100800 */
[----:B-1----:R-:W2:Y:S01]  /*182e0*/  LDL.LU R184, [R1+0x4e0] ;  /* 0x0004e00001b87983 */ /* 0x002ea20000300800 */
[----:B------:R-:W-:Y:S02]  /*182f0*/  PRMT R100, R26, 0x7610, R100 ;  /* 0x000076101a647816 */ /* 0x000fe40000000064 */
[----:B------:R-:W-:Y:S02]  /*18300*/  F2FP.BF16.F32.PACK_AB R11, R20, R21 ;  /* 0x00000015140b723e */ /* 0x000fe400000010ff */
[----:B------:R-:W-:Y:S01]  /*18310*/  PRMT R99, R26, 0x7632, R99 ;  /* 0x000076321a637816 */ /* 0x000fe20000000063 */
[----:B------:R-:W-:Y:S01]  /*18320*/  @!P2 HFMA2.BF16_V2 R181, -RZ.H0_H0, RZ.H0_H0, -R100.H0_H0 ;  /* 0x200000ffffb5a231 */ /* 0x000fe20000340964 */
[----:B------:R-:W-:-:S02]  /*18330*/  PRMT R21, R10, 0x7610, R21 ;  /* 0x000076100a157816 */ /* 0x000fc40000000015 */
[----:B------:R-:W-:Y:S02]  /*18340*/  LOP3.LUT R10, R0, 0xff, RZ, 0xc0, !PT ;  /* 0x000000ff000a7812 */ /* 0x000fe400078ec0ff */
[----:B------:R-:W-:Y:S02]  /*18350*/  PRMT R20, R243, 0x7610, R20 ;  /* 0x00007610f3147816 */ /* 0x000fe40000000014 */
[----:B------:R-:W-:Y:S02]  /*18360*/  PRMT R243, R100, 0x5410, R99 ;  /* 0x0000541064f37816 */ /* 0x000fe40000000063 */
[----:B------:R-:W-:Y:S02]  /*18370*/  @!P2 PRMT R100, R181, 0x5410, RZ ;  /* 0x00005410b564a816 */ /* 0x000fe400000000ff */
[----:B------:R-:W-:Y:S02]  /*18380*/  ISETP.GE.U32.AND P2, PT, R199, R10, PT ;  /* 0x0000000ac700720c */ /* 0x000fe40003f46070 */
[----:B------:R-:W-:-:S02]  /*18390*/  PRMT R10, R21, 0x7610, R10 ;  /* 0x00007610150a7816 */ /* 0x000fc4000000000a */
[----:B------:R-:W-:Y:S02]  /*183a0*/  PRMT R178, R20, 0x7610, R178 ;  /* 0x0000761014b27816 */ /* 0x000fe400000000b2 */
[----:B----4-:R-:W-:Y:S08]  /*183b0*/  MUFU.EX2 R20, R185 ;  /* 0x000000b900147308 */ /* 0x010ff00000000800 */
[----:B--2---:R1:W-:Y:S02]  /*183c0*/  MUFU.EX2 R21, R184 ;  /* 0x000000b800157308 */ /* 0x0043e40000000800 */
[----:B-1----:R1:W2:Y:S04]  /*183d0*/  LDL.LU R184, [R1+0x4dc] ;  /* 0x0004dc0001b87983 */ /* 0x0022a80000300800 */
[----:B------:R1:W3:Y:S01]  /*183e0*/  LDL.LU R185, [R1+0x4d8] ;  /* 0x0004d80001b97983 */ /* 0x0002e20000300800 */
[----:B------:R-:W-:-:S02]  /*183f0*/  PRMT R240, R10, 0x7610, R240 ;  /* 0x000076100af07816 */ /* 0x000fc400000000f0 */
[----:B------:R-:W-:Y:S02]  /*18400*/  SHF.R.U32.HI R10, RZ, 0x18, R0 ;  /* 0x00000018ff0a7819 */ /* 0x000fe40000011600 */
[----:B------:R-:W-:Y:S01]  /*18410*/  PRMT R12, R178, 0x7610, R12 ;  /* 0x00007610b20c7816 */ /* 0x000fe2000000000c */
[----:B------:R-:W-:Y:S01]  /*18420*/  IMAD.MOV.U32 R178, RZ, RZ, R13 ;  /* 0x000000ffffb27224 */ /* 0x000fe200078e000d */
[----:B------:R-:W-:Y:S01]  /*18430*/  LOP3.LUT R0, R0, 0xffff, RZ, 0xc0, !PT ;  /* 0x0000ffff00007812 */ /* 0x000fe200078ec0ff */
[----:B------:R-:W-:Y:S01]  /*18440*/  IMAD.MOV.U32 R13, RZ, RZ, R22 ;  /* 0x000000ffff0d7224 */ /* 0x000fe200078e0016 */
[C---:B------:R-:W-:Y:S01]  /*18450*/  PRMT R97, R25.reuse, 0x7632, R97 ;  /* 0x0000763219617816 */ /* 0x040fe20000000061 */
[----:B------:R4:W-:Y:S01]  /*18460*/  MUFU.EX2 R22, R187 ;  /* 0x000000bb00167308 */ /* 0x0009e20000000800 */
[----:B------:R-:W-:Y:S02]  /*18470*/  SHF.R.U32.HI R0, RZ, 0x8, R0 ;  /* 0x00000008ff007819 */ /* 0x000fe40000011600 */
[----:B------:R-:W-:-:S02]  /*18480*/  PRMT R98, R25, 0x7610, R98 ;  /* 0x0000761019627816 */ /* 0x000fc40000000062 */
[----:B------:R-:W-:Y:S02]  /*18490*/  LOP3.LUT R0, R0, 0xffff, RZ, 0xc0, !PT ;  /* 0x0000ffff00007812 */ /* 0x000fe400078ec0ff */
[----:B------:R-:W-:Y:S02]  /*184a0*/  PRMT R23, R240, 0x7610, R23 ;  /* 0x00007610f0177816 */ /* 0x000fe40000000017 */
[----:B------:R-:W-:Y:S01]  /*184b0*/  PRMT R85, R12, 0x7610, R85 ;  /* 0x000076100c557816 */ /* 0x000fe20000000055 */
[----:B----4-:R1:W4:Y:S01]  /*184c0*/  LDL.LU R187, [R1+0x4d4] ;  /* 0x0004d40001bb7983 */ /* 0x0103220000300800 */
[----:B------:R-:W-:Y:S01]  /*184d0*/  PRMT R240, R98, 0x5410, R97 ;  /* 0x0000541062f07816 */ /* 0x000fe20000000061 */
[----:B------:R-:W-:-:S05]  /*184e0*/  @!P4 HFMA2.BF16_V2 R183, -RZ.H0_H0, RZ.H0_H0, -R99.H0_H0 ;  /* 0x200000ffffb7c231 */ /* 0x000fca0000340963 */
[----:B------:R-:W-:Y:S02]  /*184f0*/  @!P4 PRMT R99, R183, 0x5410, RZ ;  /* 0x00005410b763c816 */ /* 0x000fe400000000ff */
[----:B------:R-:W-:Y:S02]  /*18500*/  PRMT R183, R23, 0x7610, R183 ;  /* 0x0000761017b77816 */ /* 0x000fe400000000b7 */
[----:B------:R-:W-:Y:S02]  /*18510*/  ISETP.GE.U32.AND P4, PT, R199, R10, PT ;  /* 0x0000000ac700720c */ /* 0x000fe40003f86070 */
[----:B------:R-:W-:Y:S02]  /*18520*/  LOP3.LUT R10, R14, 0xff, RZ, 0xc0, !PT ;  /* 0x000000ff0e0a7812 */ /* 0x000fe400078ec0ff */
[----:B------:R-:W-:Y:S01]  /*18530*/  PRMT R14, R183, 0x7610, R14 ;  /* 0x00007610b70e7816 */ /* 0x000fe2000000000e */
[----:B------:R-:W-:Y:S02]  /*18540*/  IMAD.MOV.U32 R183, RZ, RZ, R176 ;  /* 0x000000ffffb77224 */ /* 0x000fe400078e00b0 */
[----:B------:R-:W-:-:S02]  /*18550*/  IMAD.MOV.U32 R176, RZ, RZ, R24 ;  /* 0x000000ffffb07224 */ /* 0x000fc400078e0018 */
[----:B------:R-:W-:Y:S02]  /*18560*/  IMAD.MOV.U32 R24, RZ, RZ, R201 ;  /* 0x000000ffff187224 */ /* 0x000fe400078e00c9 */
[----:B------:R-:W-:Y:S02]  /*18570*/  IMAD.MOV.U32 R201, RZ, RZ, R86 ;  /* 0x000000ffffc97224 */ /* 0x000fe400078e0056 */
[----:B------:R-:W-:Y:S01]  /*18580*/  MUFU.EX2 R86, R236 ;  /* 0x000000ec00567308 */ /* 0x000fe20000000800 */
[----:B---3--:R-:W-:-:S05]  /*18590*/  @!P6 HFMA2.BF16_V2 R185, -RZ.H0_H0, RZ.H0_H0, -R97.H0_H0 ;  /* 0x200000ffffb9e231 */ /* 0x008fca0000340961 */
[----:B------:R-:W-:Y:S02]  /*185a0*/  @!P6 PRMT R97, R185, 0x5410, RZ ;  /* 0x00005410b961e816 */ /* 0x000fe400000000ff */
[----:B------:R-:W-:Y:S02]  /*185b0*/  ISETP.GE.U32.AND P6, PT, R199, R0, PT ;  /* 0x00000000c700720c */ /* 0x000fe40003fc6070 */
[--C-:B------:R-:W-:Y:S02]  /*185c0*/  SHF.R.U32.HI R0, RZ, 0x8, R17.reuse ;  /* 0x00000008ff007819 */ /* 0x100fe40000011611 */
[----:B------:R-:W-:Y:S02]  /*185d0*/  PRMT R17, R85, 0x7610, R17 ;  /* 0x0000761055117816 */ /* 0x000fe40000000011 */
[----:B------:R3:W-:Y:S02]  /*185e0*/  MUFU.EX2 R85, R237 ;  /* 0x000000ed00557308 */ /* 0x0007e40000000800 */
[----:B---3--:R-:W3:Y:S04]  /*185f0*/  LDL.LU R237, [R1+0x4d0] ;  /* 0x0004d00001ed7983 */ /* 0x008ee80000300800 */
[----:B------:R-:W3:Y:S01]  /*18600*/  LDL.LU R236, [R1+0x4cc] ;  /* 0x0004cc0001ec7983 */ /* 0x000ee20000300800 */
[----:B--2---:R-:W-:Y:S01]  /*18610*/  @!P1 HFMA2.BF16_V2 R184, -RZ.H0_H0, RZ.H0_H0, -R98.H0_H0 ;  /* 0x200000ffffb89231 */ /* 0x004fe20000340962 */
[----:B------:R-:W-:Y:S01]  /*18620*/  MUFU.EX2 R12, R239 ;  /* 0x000000ef000c7308 */ /* 0x000fe20000000800 */
[----:B------:R-:W-:-:S03]  /*18630*/  F2FP.BF16.F32.PACK_AB R15, R15, R30 ;  /* 0x0000001e0f0f723e */ /* 0x000fc600000010ff */
[----:B------:R-:W-:Y:S01]  /*18640*/  @!P1 PRMT R98, R184, 0x5410, RZ ;  /* 0x00005410b8629816 */ /* 0x000fe200000000ff */
[----:B------:R-:W-:-:S03]  /*18650*/  IMAD.MOV.U32 R184, RZ, RZ, R13 ;  /* 0x000000ffffb87224 */ /* 0x000fc600078e000d */
[----:B------:R-:W2:Y:S01]  /*18660*/  MUFU.EX2 R13, R233 ;  /* 0x000000e9000d7308 */ /* 0x000ea20000000800 */
[C---:B------:R-:W-:Y:S02]  /*18670*/  PRMT R96, R15.reuse, 0x7610, R96 ;  /* 0x000076100f607816 */ /* 0x040fe40000000060 */
[----:B------:R-:W-:Y:S01]  /*18680*/  PRMT R95, R15, 0x7632, R95 ;  /* 0x000076320f5f7816 */ /* 0x000fe2000000005f */
[----:B------:R-:W-:Y:S02]  /*18690*/  IMAD.MOV.U32 R23, RZ, RZ, R174 ;  /* 0x000000ffff177224 */ /* 0x000fe400078e00ae */
[----:B----4-:R-:W-:Y:S01]  /*186a0*/  @!P2 HFMA2.BF16_V2 R187, -RZ.H0_H0, RZ.H0_H0, -R96.H0_H0 ;  /* 0x200000ffffbba231 */ /* 0x010fe20000340960 */
[----:B------:R-:W-:Y:S01]  /*186b0*/  LOP3.LUT R0, R0, 0xffff, RZ, 0xc0, !PT ;  /* 0x0000ffff00007812 */ /* 0x000fe200078ec0ff */
[----:B------:R-:W-:Y:S01]  /*186c0*/  IMAD.MOV.U32 R174, RZ, RZ, R87 ;  /* 0x000000ffffae7224 */ /* 0x000fe200078e0057 */
[----:B------:R-:W-:Y:S02]  /*186d0*/  PRMT R15, R14, 0x7610, R15 ;  /* 0x000076100e0f7816 */ /* 0x000fe4000000000f */
[----:B------:R-:W-:Y:S01]  /*186e0*/  PRMT R87, R96, 0x5410, R95 ;  /* 0x0000541060577816 */ /* 0x000fe2000000005f */
[----:B------:R-:W4:Y:S01]  /*186f0*/  MUFU.EX2 R14, R241 ;  /* 0x000000f1000e7308 */ /* 0x000f220000000800 */
[----:B------:R-:W-:-:S02]  /*18700*/  @!P2 PRMT R96, R187, 0x5410, RZ ;  /* 0x00005410bb60a816 */ /* 0x000fc400000000ff */
[C---:B------:R-:W-:Y:S02]  /*18710*/  ISETP.GE.U32.AND P1, PT, R199.reuse, R10, PT ;  /* 0x0000000ac700720c */ /* 0x040fe40003f26070 */
[----:B------:R-:W-:Y:S01]  /*18720*/  ISETP.GE.U32.AND P2, PT, R199, R0, PT ;  /* 0x00000000c700720c */ /* 0x000fe20003f46070 */
[----:B--2---:R-:W-:Y:S01]  /*18730*/  FADD.FTZ R0, R13, R32 ;  /* 0x000000200d007221 */ /* 0x004fe20000010000 */
[----:B------:R-:W-:Y:S02]  /*18740*/  PRMT R10, R17, 0x7610, R10 ;  /* 0x00007610110a7816 */ /* 0x000fe4000000000a */
[----:B------:R-:W-:Y:S02]  /*18750*/  F2FP.BF16.F32.PACK_AB R26, R12, R13 ;  /* 0x0000000d0c1a723e */ /* 0x000fe400000010ff */
[----:B------:R-:W2:Y:S01]  /*18760*/  MUFU.EX2 R13, R242 ;  /* 0x000000f2000d7308 */ /* 0x000ea20000000800 */
[----:B------:R-:W-:Y:S01]  /*18770*/  PRMT R233, R10, 0x7610, R233 ;  /* 0x000076100ae97816 */ /* 0x000fe200000000e9 */
[----:B------:R-:W-:Y:S01]  /*18780*/  FADD.FTZ R10, R12, R0 ;  /* 0x000000000c0a7221 */ /* 0x000fe20000010000 */
[----:B------:R-:W-:Y:S01]  /*18790*/  FADD.FTZ R0, R21, R31 ;  /* 0x0000001f15007221 */ /* 0x000fe20000010000 */
[----:B------:R-:W-:-:S02]  /*187a0*/  PRMT R91, R11, 0x7610, R91 ;  /* 0x000076100b5b7816 */ /* 0x000fc4000000005b */
[----:B------:R-:W-:Y:S01]  /*187b0*/  PRMT R90, R11, 0x7632, R90 ;  /* 0x000076320b5a7816 */ /* 0x000fe2000000005a */
[----:B------:R-:W-:Y:S01]  /*187c0*/  FADD.FTZ R11, R20, R0 ;  /* 0x00000000140b7221 */ /* 0x000fe20000010000 */
[----:B------:R-:W-:Y:S01]  /*187d0*/  F2FP.BF16.F32.PACK_AB R0, R86, R85 ;  /* 0x000000555600723e */ /* 0x000fe200000010ff */
[----:B----4-:R-:W-:Y:S01]  /*187e0*/  FADD.FTZ R10, R14, R10 ;  /* 0x0000000a0e0a7221 */ /* 0x010fe20000010000 */
[----:B------:R-:W-:Y:S02]  /*187f0*/  LOP3.LUT R18, R29, R215, R204, 0x96, !PT ;  /* 0x000000d71d127212 */ /* 0x000fe400078e96cc */
[----:B------:R-:W-:Y:S02]  /*18800*/  F2FP.BF16.F32.PACK_AB R29, R20, R21 ;  /* 0x00000015141d723e */ /* 0x000fe400000010ff */
[C---:B------:R-:W-:Y:S02]  /*18810*/  PRMT R89, R0.reuse, 0x7610, R89 ;  /* 0x0000761000597816 */ /* 0x040fe40000000059 */
[----:B------:R-:W-:Y:S01]  /*18820*/  PRMT R88, R0, 0x7632, R88 ;  /* 0x0000763200587816 */ /* 0x000fe20000000058 */
[----:B------:R-:W-:Y:S01]  /*18830*/  FADD.FTZ R0, R22, R11 ;  /* 0x0000000b16007221 */ /* 0x000fe20000010000 */
[----:B--2---:R-:W-:Y:S01]  /*18840*/  FADD.FTZ R20, R13, R10 ;  /* 0x0000000a0d147221 */ /* 0x004fe20000010000 */
[----:B------:R-:W-:Y:S01]  /*18850*/  F2FP.BF16.F32.PACK_AB R16, R16, R27 ;  /* 0x0000001b1010723e */ /* 0x000fe200000010ff */
[----:B------:R-:W-:Y:S01]  /*18860*/  IMAD.WIDE.U32 R10, R18, -0x2daee0ad, RZ ;  /* 0xd2511f53120a7825 */ /* 0x000fe200078e00ff */
[----:B------:R-:W-:-:S02]  /*18870*/  LOP3.LUT R19, R119, R214, R28, 0x96, !PT ;  /* 0x000000d677137212 */ /* 0x000fc400078e961c */
[C---:B------:R-:W-:Y:S02]  /*18880*/  PRMT R94, R16.reuse, 0x7610, R94 ;  /* 0x00007610105e7816 */ /* 0x040fe4000000005e */
[----:B------:R-:W-:Y:S02]  /*18890*/  PRMT R93, R16, 0x7632, R93 ;  /* 0x00007632105d7816 */ /* 0x000fe4000000005d */
[----:B------:R-:W-:Y:S02]  /*188a0*/  PRMT R16, R15, 0x7610, R16 ;  /* 0x000076100f107816 */ /* 0x000fe40000000010 */
[----:B------:R-:W-:Y:S01]  /*188b0*/  F2FP.BF16.F32.PACK_AB R30, R13, R14 ;  /* 0x0000000e0d1e723e */ /* 0x000fe200000010ff */
[----:B------:R-:W-:-:S04]  /*188c0*/  IMAD.WIDE.U32 R14, R19, -0x2daee0ad, RZ ;  /* 0xd2511f53130e7825 */ /* 0x000fc800078e00ff */
[----:B------:R-:W-:Y:S02]  /*188d0*/  @!P6 HFMA2.BF16_V2 R200, -RZ.H0_H0, RZ.H0_H0, -R95.H0_H0 ;  /* 0x200000ffffc8e231 */ /* 0x000fe4000034095f */
[----:B------:R-:W-:Y:S01]  /*188e0*/  IMAD.MOV.U32 R17, RZ, RZ, R184 ;  /* 0x000000ffff117224 */ /* 0x000fe200078e00b8 */
[----:B------:R-:W-:Y:S02]  /*188f0*/  PRMT R19, R16, 0x7610, R19 ;  /* 0x0000761010137816 */ /* 0x000fe40000000013 */
[----:B------:R-:W-:Y:S01]  /*18900*/  @!P6 PRMT R95, R200, 0x5410, RZ ;  /* 0x00005410c85fe816 */ /* 0x000fe200000000ff */
[----:B------:R-:W-:Y:S02]  /*18910*/  IMAD.MOV.U32 R200, RZ, RZ, R17 ;  /* 0x000000ffffc87224 */ /* 0x000fe400078e0011 */
[----:B------:R-:W-:Y:S02]  /*18920*/  @!P4 HFMA2.BF16_V2 R212, -RZ.H0_H0, RZ.H0_H0, -R93.H0_H0 ;  /* 0x200000ffffd4c231 */ /* 0x000fe4000034095d */
[----:B------:R-:W-:-:S02]  /*18930*/  IMAD.MOV.U32 R184, RZ, RZ, R24 ;  /* 0x000000ffffb87224 */ /* 0x000fc400078e0018 */
[----:B------:R-:W-:Y:S02]  /*18940*/  IMAD.MOV.U32 R24, RZ, RZ, R201 ;  /* 0x000000ffff187224 */ /* 0x000fe400078e00c9 */
[----:B------:R-:W-:Y:S01]  /*18950*/  IMAD.MOV.U32 R201, RZ, RZ, R108 ;  /* 0x000000ffffc97224 */ /* 0x000fe200078e006c */
[----:B------:R-:W-:Y:S02]  /*18960*/  PRMT R108, R94, 0x5410, R93 ;  /* 0x000054105e6c7816 */ /* 0x000fe4000000005d */
[----:B------:R-:W-:Y:S01]  /*18970*/  @!P4 PRMT R93, R212, 0x5410, RZ ;  /* 0x00005410d45dc816 */ /* 0x000fe200000000ff */
[----:B------:R-:W-:Y:S01]  /*18980*/  @!P3 HFMA2.BF16_V2 R228, -RZ.H0_H0, RZ.H0_H0, -R91.H0_H0 ;  /* 0x200000ffffe4b231 */ /* 0x000fe2000034095b */
[----:B------:R-:W-:Y:S02]  /*18990*/  PRMT R177, R233, 0x7610, R177 ;  /* 0x00007610e9b17816 */ /* 0x000fe400000000b1 */
[----:B------:R-:W-:Y:S01]  /*189a0*/  PRMT R233, R91, 0x5410, R90 ;  /* 0x000054105be97816 */ /* 0x000fe2000000005a */
[----:B------:R-:W-:Y:S01]  /*189b0*/  @!P0 HFMA2.BF16_V2 R229, -RZ.H0_H0, RZ.H0_H0, -R88.H0_H0 ;  /* 0x200000ffffe58231 */ /* 0x000fe20000340958 */
[----:B------:R-:W-:Y:S01]  /*189c0*/  @!P3 PRMT R91, R228, 0x5410, RZ ;  /* 0x00005410e45bb816 */ /* 0x000fe200000000ff */
[----:B------:R-:W-:Y:S01]  /*189d0*/  @!P2 HFMA2.BF16_V2 R227, -RZ.H0_H0, RZ.H0_H0, -R90.H0_H0 ;  /* 0x200000ffffe3a231 */ /* 0x000fe2000034095a */
[----:B------:R-:W-:Y:S01]  /*189e0*/  PRMT R239, R89, 0x5410, R88 ;  /* 0x0000541059ef7816 */ /* 0x000fe20000000058 */
[----:B------:R-:W-:Y:S01]  /*189f0*/  @!P5 HFMA2.BF16_V2 R213, -RZ.H0_H0, RZ.H0_H0, -R94.H0_H0 ;  /* 0x200000ffffd5d231 */ /* 0x000fe2000034095e */
[----:B------:R-:W-:-:S02]  /*18a00*/  @!P0 PRMT R88, R229, 0x5410, RZ ;  /* 0x00005410e5588816 */ /* 0x000fc400000000ff */
[----:B------:R-:W-:Y:S01]  /*18a10*/  PRMT R179, R177, 0x7610, R179 ;  /* 0x00007610b1b37816 */ /* 0x000fe200000000b3 */
[----:B------:R-:W-:Y:S01]  /*18a20*/  IMAD.MOV.U32 R177, RZ, RZ, R23 ;  /* 0x000000ffffb17224 */ /* 0x000fe200078e0017 */
[----:B------:R-:W-:Y:S01]  /*18a30*/  @!P2 PRMT R90, R227, 0x5410, RZ ;  /* 0x00005410e35aa816 */ /* 0x000fe200000000ff */
[----:B------:R-:W-:Y:S01]  /*18a40*/  IMAD.MOV.U32 R23, RZ, RZ, R24 ;  /* 0x000000ffff177224 */ /* 0x000fe200078e0018 */
[----:B------:R-:W-:Y:S01]  /*18a50*/  @!P5 PRMT R94, R213, 0x5410, RZ ;  /* 0x00005410d55ed816 */ /* 0x000fe200000000ff */
[----:B------:R-:W-:Y:S01]  /*18a60*/  MUFU.EX2 R24, R168 ;  /* 0x000000a800187308 */ /* 0x000fe20000000800 */
[----:B------:R-:W-:Y:S01]  /*18a70*/  @!P1 HFMA2.BF16_V2 R232, -RZ.H0_H0, RZ.H0_H0, -R89.H0_H0 ;  /* 0x200000ffffe89231 */ /* 0x000fe20000340959 */
[----:B------:R-:W-:Y:S02]  /*18a80*/  PRMT R64, R252, 0x7610, R64 ;  /* 0x00007610fc407816 */ /* 0x000fe40000000040 */
[----:B------:R-:W-:Y:S02]  /*18a90*/  PRMT R63, R198, 0x7610, R63 ;  /* 0x00007610c63f7816 */ /* 0x000fe4000000003f */
[----:B------:R-:W-:-:S02]  /*18aa0*/  @!P1 PRMT R89, R232, 0x5410, RZ ;  /* 0x00005410e8599816 */ /* 0x000fc400000000ff */
[----:B------:R-:W-:Y:S02]  /*18ab0*/  PRMT R77, R6, 0x7610, R77 ;  /* 0x00007610064d7816 */ /* 0x000fe4000000004d */
[----:B------:R-:W-:Y:S01]  /*18ac0*/  PRMT R76, R4, 0x7610, R76 ;  /* 0x00007610044c7816 */ /* 0x000fe2000000004c */
[----:B---3--:R-:W2:Y:S02]  /*18ad0*/  MUFU.EX2 R12, R237 ;  /* 0x000000ed000c7308 */ /* 0x008ea40000000800 */
[C---:B--2---:R-:W-:Y:S01]  /*18ae0*/  FADD.FTZ R21, R12.reuse, R0 ;  /* 0x000000000c157221 */ /* 0x044fe20000010000 */
[----:B------:R-:W-:Y:S01]  /*18af0*/  LOP3.LUT R0, R11, R216, R236, 0x96, !PT ;  /* 0x000000d80b007212 */ /* 0x000fe200078e96ec */
[----:B------:R-:W2:Y:S01]  /*18b00*/  LDL.LU R237, [R1+0x4c8] ;  /* 0x0004c80001ed7983 */ /* 0x000ea20000300800 */
[----:B------:R-:W-:-:S03]  /*18b10*/  F2FP.BF16.F32.PACK_AB R31, R12, R22 ;  /* 0x000000160c1f723e */ /* 0x000fc600000010ff */
[----:B------:R-:W-:Y:S01]  /*18b20*/  IMAD.WIDE.U32 R12, R0, -0x326172a9, RZ ;  /* 0xcd9e8d57000c7825 */ /* 0x000fe200078e00ff */
[----:B------:R-:W-:Y:S01]  /*18b30*/  LOP3.LUT R0, R15, R221, R10, 0x96, !PT ;  /* 0x000000dd0f007212 */ /* 0x000fe200078e960a */
[----:B------:R-:W3:Y:S03]  /*18b40*/  LDL.LU R168, [R1+0x4c4] ;  /* 0x0004c40001a87983 */ /* 0x000ee60000300800 */
[----:B------:R-:W-:Y:S01]  /*18b50*/  LOP3.LUT R11, R13, R211, R118, 0x96, !PT ;  /* 0x000000d30d0b7212 */ /* 0x000fe200078e9676 */
        /* <DEDUP_REMOVED lines=18> */
[----:B------:R-:W-:Y:S02]  /*18c80*/  ISETP.GE.U32.AND P0, PT, R199, R0, PT ;  /* 0x00000000c700720c */ /* 0x000fe40003f06070 */
[----:B------:R-:W-:-:S02]  /*18c90*/  LOP3.LUT R0, R10, 0xff, RZ, 0xc0, !PT ;  /* 0x000000ff0a007812 */ /* 0x000fc400078ec0ff */
[C---:B------:R-:W-:Y:S02]  /*18ca0*/  ISETP.GE.U32.AND P5, PT, R199.reuse, R12, PT ;  /* 0x0000000cc700720c */ /* 0x040fe40003fa6070 */
[----:B------:R-:W-:Y:S02]  /*18cb0*/  ISETP.GE.U32.AND P2, PT, R199, R0, PT ;  /* 0x00000000c700720c */ /* 0x000fe40003f46070 */
[----:B------:R-:W-:Y:S01]  /*18cc0*/  PRMT R22, R179, 0x7610, R22 ;  /* 0x00007610b3167816 */ /* 0x000fe20000000016 */
[----:B------:R-:W-:Y:S01]  /*18cd0*/  IMAD.MOV.U32 R179, RZ, RZ, R177 ;  /* 0x000000ffffb37224 */ /* 0x000fe200078e00b1 */
[--C-:B------:R-:W-:Y:S01]  /*18ce0*/  SHF.R.U32.HI R0, RZ, 0x18, R10.reuse ;  /* 0x00000018ff007819 */ /* 0x100fe2000001160a */
[----:B------:R-:W-:Y:S01]  /*18cf0*/  IMAD.MOV.U32 R177, RZ, RZ, R23 ;  /* 0x000000ffffb17224 */ /* 0x000fe200078e0017 */
[----:B------:R-:W-:Y:S01]  /*18d00*/  SHF.R.U32.HI R12, RZ, 0x10, R10 ;  /* 0x00000010ff0c7819 */ /* 0x000fe2000001160a */
[----:B------:R-:W4:Y:S01]  /*18d10*/  LDL.LU R23, [R1+0x174] ;  /* 0x0001740001177983 */ /* 0x000f220000300800 */
[----:B------:R-:W-:Y:S01]  /*18d20*/  ISETP.GE.U32.AND P6, PT, R199, R0, PT ;  /* 0x00000000c700720c */ /* 0x000fe20003fc6070 */
[----:B------:R1:W1:Y:S01]  /*18d30*/  MUFU.EX2 R15, R171 ;  /* 0x000000ab000f7308 */ /* 0x0002620000000800 */
[----:B------:R-:W-:-:S02]  /*18d40*/  LOP3.LUT R0, R12, 0xff, RZ, 0xc0, !PT ;  /* 0x000000ff0c007812 */ /* 0x000fc400078ec0ff */
[----:B------:R-:W-:Y:S01]  /*18d50*/  PRMT R12, R22, 0x7610, R12 ;  /* 0x00007610160c7816 */ /* 0x000fe2000000000c */
[----:B-1----:R-:W3:Y:S04]  /*18d60*/  LDL.LU R171, [R1+0x4c0] ;  /* 0x0004c00001ab7983 */ /* 0x002ee80000300800 */
[----:B------:R-:W2:Y:S01]  /*18d70*/  LDL.LU R22, [R1+0x180] ;  /* 0x0001800001167983 */ /* 0x000ea20000300800 */
[--C-:B------:R-:W-:Y:S02]  /*18d80*/  LOP3.LUT R13, R13, R218, R16.reuse, 0x96, !PT ;  /* 0x000000da0d0d7212 */ /* 0x100fe400078e9610 */
[----:B------:R-:W-:Y:S01]  /*18d90*/  PRMT R16, R19, 0x7610, R16 ;  /* 0x0000761013107816 */ /* 0x000fe20000000010 */
[----:B------:R1:W3:Y:S01]  /*18da0*/  LDL.LU R252, [R1+0x4bc] ;  /* 0x0004bc0001fc7983 */ /* 0x0002e20000300800 */
[----:B------:R-:W-:Y:S01]  /*18db0*/  LOP3.LUT R19, R10, 0xffff, RZ, 0xc0, !PT ;  /* 0x0000ffff0a137812 */ /* 0x000fe200078ec0ff */
[----:B------:R-:W-:Y:S01]  /*18dc0*/  IMAD.WIDE.U32 R10, R13, -0x2daee0ad, RZ ;  /* 0xd2511f530d0a7825 */ /* 0x000fe200078e00ff */
[----:B------:R-:W-:Y:S01]  /*18dd0*/  ISETP.GE.U32.AND P1, PT, R199, R0, PT ;  /* 0x00000000c700720c */ /* 0x000fe20003f26070 */
[----:B------:R-:W3:Y:S01]  /*18de0*/  LDL.LU R198, [R1+0x4b8] ;  /* 0x0004b80001c67983 */ /* 0x000ee20000300800 */
[----:B------:R-:W-:-:S02]  /*18df0*/  PRMT R18, R16, 0x7610, R18 ;  /* 0x0000761010127816 */ /* 0x000fc40000000012 */
[----:B------:R-:W-:Y:S01]  /*18e00*/  LOP3.LUT R0, R11, R223, R14, 0x96, !PT ;  /* 0x000000df0b007212 */ /* 0x000fe200078e960e */
[----:B------:R-:W3:Y:S01]  /*18e10*/  LDL.LU R6, [R1+0x4b4] ;  /* 0x0004b40001067983 */ /* 0x000ee20000300800 */
[C---:B------:R-:W-:Y:S02]  /*18e20*/  LOP3.LUT R16, R10.reuse, 0xffff, RZ, 0xc0, !PT ;  /* 0x0000ffff0a107812 */ /* 0x040fe400078ec0ff */
[----:B------:R-:W-:Y:S01]  /*18e30*/  LOP3.LUT R13, R10, 0xff, RZ, 0xc0, !PT ;  /* 0x000000ff0a0d7812 */ /* 0x000fe200078ec0ff */
[----:B------:R-:W3:Y:S01]  /*18e40*/  LDL.LU R4, [R1+0x4b0] ;  /* 0x0004b00001047983 */ /* 0x000ee20000300800 */
[--C-:B------:R-:W-:Y:S02]  /*18e50*/  SHF.R.U32.HI R14, RZ, 0x10, R10.reuse ;  /* 0x00000010ff0e7819 */ /* 0x100fe4000001160a */
[----:B------:R-:W-:Y:S01]  /*18e60*/  SHF.R.U32.HI R11, RZ, 0x18, R10 ;  /* 0x00000018ff0b7819 */ /* 0x000fe2000001160a */
[----:B------:R-:W-:Y:S02]  /*18e70*/  FADD.FTZ R10, R24, R20 ;  /* 0x00000014180a7221 */ /* 0x000fe40000010000 */
[----:B------:R1:W3:Y:S01]  /*18e80*/  LDL.LU.S16 R20, [R1] ;  /* 0x0000000001147983 */ /* 0x0002e20000300600 */
[----:B------:R-:W-:Y:S01]  /*18e90*/  PRMT R17, R12, 0x7610, R17 ;  /* 0x000076100c117816 */ /* 0x000fe20000000011 */
[----:B------:R-:W-:Y:S01]  /*18ea0*/  FADD.FTZ R12, R15, R10 ;  /* 0x0000000a0f0c7221 */ /* 0x000fe20000010000 */
[----:B------:R-:W-:-:S02]  /*18eb0*/  PRMT R187, R18, 0x7610, R187 ;  /* 0x0000761012bb7816 */ /* 0x000fc400000000bb */
[----:B------:R-:W-:Y:S02]  /*18ec0*/  PRMT R242, R17, 0x7610, R242 ;  /* 0x0000761011f27816 */ /* 0x000fe400000000f2 */
[----:B------:R-:W-:Y:S02]  /*18ed0*/  F2FP.BF16.F32.PACK_AB R24, R15, R24 ;  /* 0x000000180f18723e */ /* 0x000fe400000010ff */
[----:B------:R-:W-:Y:S02]  /*18ee0*/  PRMT R65, R242, 0x7610, R65 ;  /* 0x00007610f2417816 */ /* 0x000fe40000000041 */
[----:B------:R-:W-:Y:S01]  /*18ef0*/  PRMT R241, R187, 0x7610, R241 ;  /* 0x00007610bbf17816 */ /* 0x000fe200000000f1 */
[----:B------:R-:W-:Y:S02]  /*18f00*/  IMAD.MOV.U32 R187, RZ, RZ, R184 ;  /* 0x000000ffffbb7224 */ /* 0x000fe400078e00b8 */
[----:B------:R-:W-:Y:S02]  /*18f10*/  IMAD.MOV.U32 R184, RZ, RZ, R183 ;  /* 0x000000ffffb87224 */ /* 0x000fe400078e00b7 */
[----:B------:R-:W-:-:S02]  /*18f20*/  @!P4 HFMA2.BF16_V2 R244, -RZ.H0_H0, RZ.H0_H0, -R65.H0_H0 ;  /* 0x200000fffff4c231 */ /* 0x000fc40000340941 */
[----:B------:R-:W-:Y:S02]  /*18f30*/  IMAD.MOV.U32 R183, RZ, RZ, R179 ;  /* 0x000000ffffb77224 */ /* 0x000fe400078e00b3 */
[----:B------:R-:W-:Y:S02]  /*18f40*/  IMAD.MOV.U32 R179, RZ, RZ, R178 ;  /* 0x000000ffffb37224 */ /* 0x000fe400078e00b2 */
[----:B------:R-:W-:Y:S02]  /*18f50*/  IMAD.MOV.U32 R178, RZ, RZ, R225 ;  /* 0x000000ffffb27224 */ /* 0x000fe400078e00e1 */
[----:B------:R-:W-:Y:S01]  /*18f60*/  IMAD.MOV.U32 R225, RZ, RZ, R166 ;  /* 0x000000ffffe17224 */ /* 0x000fe200078e00a6 */
[----:B------:R-:W-:Y:S02]  /*18f70*/  PRMT R166, R65, 0x5410, R64 ;  /* 0x0000541041a67816 */ /* 0x000fe40000000040 */
[----:B------:R-:W-:Y:S02]  /*18f80*/  @!P4 PRMT R65, R244, 0x5410, RZ ;  /* 0x00005410f441c816 */ /* 0x000fe400000000ff */
[----:B------:R-:W-:-:S02]  /*18f90*/  PRMT R75, R137, 0x7610, R75 ;  /* 0x00007610894b7816 */ /* 0x000fc4000000004b */
[----:B------:R-:W3:Y:S01]  /*18fa0*/  LDL.LU R137, [R1+0x4ac] ;  /* 0x0004ac0001897983 */ /* 0x000ee20000300800 */
[----:B----4-:R-:W4:Y:S08]  /*18fb0*/  MUFU.EX2 R23, R23 ;  /* 0x0000001700177308 */ /* 0x010f300000000800 */
[----:B--2---:R-:W2:Y:S01]  /*18fc0*/  MUFU.EX2 R22, R22 ;  /* 0x0000001600167308 */ /* 0x004ea20000000800 */
[----:B----4-:R-:W-:-:S04]  /*18fd0*/  FADD.FTZ R10, R23, R21 ;  /* 0x00000015170a7221 */ /* 0x010fc80000010000 */
[----:B--2---:R-:W-:Y:S01]  /*18fe0*/  FADD.FTZ R15, R22, R10 ;  /* 0x0000000a160f7221 */ /* 0x004fe20000010000 */
[----:B------:R-:W-:-:S04]  /*18ff0*/  SHF.R.U32.HI R10, RZ, 0x8, R19 ;  /* 0x00000008ff0a7819 */ /* 0x000fc80000011613 */
[----:B------:R-:W-:-:S04]  /*19000*/  LOP3.LUT R10, R10, 0xffff, RZ, 0xc0, !PT ;  /* 0x0000ffff0a0a7812 */ /* 0x000fc800078ec0ff */
[----:B------:R-:W-:Y:S02]  /*19010*/  ISETP.GE.U32.AND P4, PT, R199, R10, PT ;  /* 0x0000000ac700720c */ /* 0x000fe40003f86070 */
[----:B------:R-:W-:-:S11]  /*19020*/  F2FP.BF16.F32.PACK_AB R25, R22, R23 ;  /* 0x000000171619723e */ /* 0x000fd600000010ff */
[----:B---3--:R-:W-:-:S05]  /*19030*/  @!P4 HFMA2.BF16_V2 R20, -RZ.H0_H0, RZ.H0_H0, -R76.H0_H0 ;  /* 0x200000ffff14c231 */ /* 0x008fca000034094c */
[----:B------:R-:W-:Y:S02]  /*19040*/  PRMT R22, R20, 0x7610, R22 ;  /* 0x0000761014167816 */ /* 0x000fe40000000016 */
[----:B------:R1:W2:Y:S01]  /*19050*/  LDL.LU.S16 R20, [R1+0x4] ;  /* 0x0000040001147983 */ /* 0x0002a20000300600 */
[----:B------:R3:W4:Y:S01]  /*19060*/  MUFU.EX2 R19, R187 ;  /* 0x000000bb00137308 */ /* 0x0007220000000800 */
[----:B------:R-:W-:Y:S02]  /*19070*/  PRMT R62, R241, 0x7610, R62 ;  /* 0x00007610f13e7816 */ /* 0x000fe4000000003e */
[----:B------:R-:W-:-:S03]  /*19080*/  SHF.R.U32.HI R10, RZ, 0x10, R0 ;  /* 0x00000010ff0a7819 */ /* 0x000fc60000011600 */
[----:B------:R-:W-:Y:S01]  /*19090*/  @!P5 HFMA2.BF16_V2 R249, -RZ.H0_H0, RZ.H0_H0, -R62.H0_H0 ;  /* 0x200000fffff9d231 */ /* 0x000fe2000034093e */
[----:B------:R-:W-:Y:S01]  /*190a0*/  LOP3.LUT R10, R10, 0xff, RZ, 0xc0, !PT ;  /* 0x000000ff0a0a7812 */ /* 0x000fe200078ec0ff */
[----:B---3--:R-:W-:Y:S02]  /*190b0*/  IMAD.MOV.U32 R187, RZ, RZ, R184 ;  /* 0x000000ffffbb7224 */ /* 0x008fe400078e00b8 */
[----:B------:R-:W-:Y:S02]  /*190c0*/  IMAD.MOV.U32 R184, RZ, RZ, R183 ;  /* 0x000000ffffb87224 */ /* 0x000fe400078e00b7 */
[----:B------:R-:W-:Y:S02]  /*190d0*/  IMAD.MOV.U32 R183, RZ, RZ, R179 ;  /* 0x000000ffffb77224 */ /* 0x000fe400078e00b3 */
[----:B------:R-:W-:Y:S02]  /*190e0*/  IMAD.MOV.U32 R179, RZ, RZ, R178 ;  /* 0x000000ffffb37224 */ /* 0x000fe400078e00b2 */
[----:B------:R-:W-:Y:S01]  /*190f0*/  IMAD.MOV.U32 R178, RZ, RZ, R165 ;  /* 0x000000ffffb27224 */ /* 0x000fe200078e00a5 */
[----:B------:R-:W-:-:S02]  /*19100*/  PRMT R165, R62, 0x5410, R63 ;  /* 0x000054103ea57816 */ /* 0x000fc4000000003f */
[----:B------:R-:W-:Y:S02]  /*19110*/  @!P5 PRMT R62, R249, 0x5410, RZ ;  /* 0x00005410f93ed816 */ /* 0x000fe400000000ff */
[----:B------:R-:W-:Y:S01]  /*19120*/  ISETP.GE.U32.AND P5, PT, R199, R10, PT ;  /* 0x0000000ac700720c */ /* 0x000fe20003fa6070 */
[----:B----4-:R-:W-:Y:S01]  /*19130*/  FADD.FTZ R10, R19, R12 ;  /* 0x0000000c130a7221 */ /* 0x010fe20000010000 */
[----:B------:R-:W-:Y:S01]  /*19140*/  PRMT R74, R136, 0x7610, R74 ;  /* 0x00007610884a7816 */ /* 0x000fe2000000004a */
[----:B------:R-:W-:Y:S01]  /*19150*/  IMAD.MOV.U32 R241, RZ, RZ, R178 ;  /* 0x000000fffff17224 */ /* 0x000fe200078e00b2 */
[----:B------:R-:W3:Y:S01]  /*19160*/  LDL.LU R136, [R1+0x4a8] ;  /* 0x0004a80001887983 */ /* 0x000ee20000300800 */
[----:B------:R-:W-:Y:S01]  /*19170*/  IMAD.MOV.U32 R178, RZ, RZ, R163 ;  /* 0x000000ffffb27224 */ /* 0x000fe200078e00a3 */
[----:B------:R-:W-:Y:S01]  /*19180*/  PRMT R163, R75, 0x5410, R74 ;  /* 0x000054104ba37816 */ /* 0x000fe2000000004a */
[----:B--2---:R-:W-:-:S05]  /*19190*/  @!P1 HFMA2.BF16_V2 R20, -RZ.H0_H0, RZ.H0_H0, -R75.H0_H0 ;  /* 0x200000ffff149231 */ /* 0x004fca000034094b */
[----:B------:R-:W-:Y:S02]  /*191a0*/  PRMT R12, R20, 0x7610, R12 ;  /* 0x00007610140c7816 */ /* 0x000fe4000000000c */
[----:B------:R-:W2:Y:S02]  /*191b0*/  LDL.LU R20, [R1+0x1b0] ;  /* 0x0001b00001147983 */ /* 0x000ea40000300800 */
[----:B------:R-:W-:Y:S02]  /*191c0*/  @!P1 PRMT R75, R12, 0x5410, RZ ;  /* 0x000054100c4b9816 */ /* 0x000fe400000000ff */
[----:B------:R1:W4:Y:S01]  /*191d0*/  LDL.LU.S16 R12, [R1+0xc] ;  /* 0x00000c00010c7983 */ /* 0x0003220000300600 */
[----:B------:R-:W-:Y:S02]  /*191e0*/  @!P3 HFMA2.BF16_V2 R245, -RZ.H0_H0, RZ.H0_H0, -R64.H0_H0 ;  /* 0x200000fffff5b231 */ /* 0x000fe40000340940 */
[----:B------:R-:W-:Y:S01]  /*191f0*/  @!P0 HFMA2.BF16_V2 R248, -RZ.H0_H0, RZ.H0_H0, -R63.H0_H0 ;  /* 0x200000fffff88231 */ /* 0x000fe2000034093f */
[----:B------:R-:W3:Y:S02]  /*19200*/  LDL.LU R242, [R1+0x1bc] ;  /* 0x0001bc0001f27983 */ /* 0x000ee40000300800 */
[----:B------:R-:W-:-:S02]  /*19210*/  @!P3 PRMT R64, R245, 0x5410, RZ ;  /* 0x00005410f540b816 */ /* 0x000fc400000000ff */
[C---:B------:R-:W-:Y:S02]  /*19220*/  ISETP.GE.U32.AND P3, PT, R199.reuse, R13, PT ;  /* 0x0000000dc700720c */ /* 0x040fe40003f66070 */
[----:B------:R1:W1:Y:S01]  /*19230*/  MUFU.EX2 R13, R200 ;  /* 0x000000c8000d7308 */ /* 0x0002620000000800 */
[----:B------:R-:W-:Y:S01]  /*19240*/  @!P0 PRMT R63, R248, 0x5410, RZ ;  /* 0x00005410f83f8816 */ /* 0x000fe200000000ff */
[----:B------:R-:W-:Y:S01]  /*19250*/  @!P2 HFMA2.BF16_V2 R252, -RZ.H0_H0, RZ.H0_H0, -R77.H0_H0 ;  /* 0x200000fffffca231 */ /* 0x000fe2000034094d */
[----:B------:R-:W-:Y:S01]  /*19260*/  ISETP.GE.U32.AND P0, PT, R199, R11, PT ;  /* 0x0000000bc700720c */ /* 0x000fe20003f06070 */
[----:B-1----:R-:W-:Y:S02]  /*19270*/  IMAD.MOV.U32 R200, RZ, RZ, R187 ;  /* 0x000000ffffc87224 */ /* 0x002fe400078e00bb */
[----:B------:R-:W-:Y:S01]  /*19280*/  FADD.FTZ R11, R13, R10 ;  /* 0x0000000a0d0b7221 */ /* 0x000fe20000010000 */
[----:B------:R-:W-:Y:S01]  /*19290*/  IMAD.MOV.U32 R187, RZ, RZ, R184 ;  /* 0x000000ffffbb7224 */ /* 0x000fe200078e00b8 */
[----:B------:R-:W-:Y:S01]  /*192a0*/  LOP3.LUT R10, R0, 0xff, RZ, 0xc0, !PT ;  /* 0x000000ff000a7812 */ /* 0x000fe200078ec0ff */
[----:B------:R-:W-:-:S02]  /*192b0*/  IMAD.MOV.U32 R184, RZ, RZ, R179 ;  /* 0x000000ffffb87224 */ /* 0x000fc400078e00b3 */
[----:B------:R-:W-:Y:S02]  /*192c0*/  IMAD.MOV.U32 R179, RZ, RZ, R167 ;  /* 0x000000ffffb37224 */ /* 0x000fe400078e00a7 */
[----:B------:R-:W-:Y:S01]  /*192d0*/  IMAD.MOV.U32 R167, RZ, RZ, R164 ;  /* 0x000000ffffa77224 */ /* 0x000fe200078e00a4 */
[----:B------:R-:W-:Y:S02]  /*192e0*/  PRMT R164, R77, 0x5410, R76 ;  /* 0x000054104da47816 */ /* 0x000fe4000000004c */
[----:B------:R-:W-:Y:S02]  /*192f0*/  @!P2 PRMT R77, R252, 0x5410, RZ ;  /* 0x00005410fc4da816 */ /* 0x000fe400000000ff */
[----:B------:R-:W-:Y:S02]  /*19300*/  ISETP.GE.U32.AND P2, PT, R199, R10, PT ;  /* 0x0000000ac700720c */ /* 0x000fe40003f46070 */
[----:B------:R-:W-:Y:S02]  /*19310*/  SHF.R.U32.HI R10, RZ, 0x18, R0 ;  /* 0x00000018ff0a7819 */ /* 0x000fe40000011600 */
[----:B------:R-:W-:-:S02]  /*19320*/  LOP3.LUT R0, R0, 0xffff, RZ, 0xc0, !PT ;  /* 0x0000ffff00007812 */ /* 0x000fc400078ec0ff */
[----:B------:R-:W-:Y:S02]  /*19330*/  @!P4 PRMT R76, R22, 0x5410, RZ ;  /* 0x00005410164cc816 */ /* 0x000fe400000000ff */
[C---:B------:R-:W-:Y:S02]  /*19340*/  ISETP.GE.U32.AND P4, PT, R199.reuse, R10, PT ;  /* 0x0000000ac700720c */ /* 0x040fe40003f86070 */
[----:B------:R-:W-:Y:S02]  /*19350*/  LOP3.LUT R10, R14, 0xff, RZ, 0xc0, !PT ;  /* 0x000000ff0e0a7812 */ /* 0x000fe400078ec0ff */
[----:B------:R-:W-:Y:S02]  /*19360*/  SHF.R.U32.HI R0, RZ, 0x8, R0 ;  /* 0x00000008ff007819 */ /* 0x000fe40000011600 */
[----:B------:R-:W-:Y:S02]  /*19370*/  ISETP.GE.U32.AND P1, PT, R199, R10, PT ;  /* 0x0000000ac700720c */ /* 0x000fe40003f26070 */
[----:B------:R-:W-:Y:S01]  /*19380*/  LOP3.LUT R0, R0, 0xffff, RZ, 0xc0, !PT ;  /* 0x0000ffff00007812 */ /* 0x000fe200078ec0ff */
[----:B----4-:R-:W-:-:S05]  /*19390*/  @!P6 HFMA2.BF16_V2 R12, -RZ.H0_H0, RZ.H0_H0, -R74.H0_H0 ;  /* 0x200000ffff0ce231 */ /* 0x010fca000034094a */
[----:B------:R-:W-:-:S04]  /*193a0*/  PRMT R10, R12, 0x7610, R10 ;  /* 0x000076100c0a7816 */ /* 0x000fc8000000000a */
[----:B------:R-:W-:Y:S02]  /*193b0*/  @!P6 PRMT R74, R10, 0x5410, RZ ;  /* 0x000054100a4ae816 */ /* 0x000fe400000000ff */
[----:B------:R-:W-:Y:S02]  /*193c0*/  ISETP.GE.U32.AND P6, PT, R199, R0, PT ;  /* 0x00000000c700720c */ /* 0x000fe40003fc6070 */
[----:B------:R1:W4:Y:S01]  /*193d0*/  LDL.LU.S16 R0, [R1+0x10] ;  /* 0x0000100001007983 */ /* 0x0003220000300600 */
[C---:B------:R-:W-:Y:S01]  /*193e0*/  PRMT R73, R49.reuse, 0x7610, R73 ;  /* 0x0000761031497816 */ /* 0x040fe20000000049 */
[----:B--2---:R2:W1:Y:S01]  /*193f0*/  MUFU.EX2 R12, R20 ;  /* 0x00000014000c7308 */ /* 0x0044620000000800 */
[----:B------:R-:W-:-:S07]  /*19400*/  PRMT R72, R49, 0x7632, R72 ;  /* 0x0000763231487816 */ /* 0x000fce0000000048 */
[----:B---3--:R3:W1:Y:S01]  /*19410*/  MUFU.EX2 R10, R242 ;  /* 0x000000f2000a7308 */ /* 0x0086620000000800 */
[----:B--2---:R-:W2:Y:S01]  /*19420*/  LDL.LU R20, [R1+0x1c0] ;  /* 0x0001c00001147983 */ /* 0x004ea20000300800 */
[----:B---3--:R-:W-:Y:S01]  /*19430*/  IMAD.MOV.U32 R242, RZ, RZ, R176 ;  /* 0x000000fffff27224 */ /* 0x008fe200078e00b0 */
[----:B------:R-:W-:Y:S01]  /*19440*/  PRMT R176, R73, 0x5410, R72 ;  /* 0x0000541049b07816 */ /* 0x000fe20000000048 */
[----:B----4-:R-:W-:-:S05]  /*19450*/  @!P2 HFMA2.BF16_V2 R0, -RZ.H0_H0, RZ.H0_H0, -R73.H0_H0 ;  /* 0x200000ffff00a231 */ /* 0x010fca0000340949 */
[----:B------:R-:W-:Y:S02]  /*19460*/  PRMT R21, R0, 0x7610, R21 ;  /* 0x0000761000157816 */ /* 0x000fe40000000015 */
[----:B------:R-:W-:Y:S02]  /*19470*/  SHF.R.U32.HI R0, RZ, 0x8, R16 ;  /* 0x00000008ff007819 */ /* 0x000fe40000011610 */
[----:B------:R3:W4:Y:S04]  /*19480*/  LDL.LU.S16 R16, [R1+0x14] ;  /* 0x0000140001107983 */ /* 0x0007280000300600 */
[----:B------:R3:W2:Y:S01]  /*19490*/  LDL.LU.S16 R22, [R1+0x1c] ;  /* 0x00001c0001167983 */ /* 0x0006a20000300600 */
[----:B------:R-:W-:-:S03]  /*194a0*/  @!P2 PRMT R73, R21, 0x5410, RZ ;  /* 0x000054101549a816 */ /* 0x000fc600000000ff */
[----:B------:R3:W3:Y:S01]  /*194b0*/  LDL.LU.S16 R21, [R1+0x18] ;  /* 0x0000180001157983 */ /* 0x0006e20000300600 */
[C---:B------:R-:W-:Y:S02]  /*194c0*/  PRMT R71, R109.reuse, 0x7610, R71 ;  /* 0x000076106d477816 */ /* 0x040fe40000000047 */
[----:B------:R-:W-:Y:S02]  /*194d0*/  PRMT R70, R109, 0x7632, R70 ;  /* 0x000076326d467816 */ /* 0x000fe40000000046 */
[----:B------:R-:W-:Y:S02]  /*194e0*/  F2FP.BF16.F32.PACK_AB R33, R13, R19 ;  /* 0x000000130d21723e */ /* 0x000fe400000010ff */
[----:B------:R-:W-:-:S04]  /*194f0*/  LOP3.LUT R0, R0, 0xffff, RZ, 0xc0, !PT ;  /* 0x0000ffff00007812 */ /* 0x000fc800078ec0ff */
[----:B------:R-:W-:Y:S01]  /*19500*/  ISETP.GE.U32.AND P2, PT, R199, R0, PT ;  /* 0x00000000c700720c */ /* 0x000fe20003f46070 */
[----:B----4-:R-:W-:Y:S02]  /*19510*/  @!P6 HFMA2.BF16_V2 R16, -RZ.H0_H0, RZ.H0_H0, -R72.H0_H0 ;  /* 0x200000ffff10e231 */ /* 0x010fe40000340948 */
[----:B--2---:R-:W-:-:S03]  /*19520*/  @!P5 HFMA2.BF16_V2 R22, -RZ.H0_H0, RZ.H0_H0, -R71.H0_H0 ;  /* 0x200000ffff16d231 */ /* 0x004fc60000340947 */
[----:B------:R-:W-:Y:S02]  /*19530*/  PRMT R14, R16, 0x7610, R14 ;  /* 0x00007610100e7816 */ /* 0x000fe4000000000e */
[----:B------:R2:W4:Y:S01]  /*19540*/  MUFU.EX2 R16, R20 ;  /* 0x0000001400107308 */ /* 0x0005220000000800 */
[----:B------:R-:W-:Y:S01]  /*19550*/  PRMT R13, R22, 0x7610, R13 ;  /* 0x00007610160d7816 */ /* 0x000fe2000000000d */
[----:B---3--:R-:W-:Y:S01]  /*19560*/  @!P4 HFMA2.BF16_V2 R21, -RZ.H0_H0, RZ.H0_H0, -R70.H0_H0 ;  /* 0x200000ffff15c231 */ /* 0x008fe20000340946 */
[----:B------:R-:W-:-:S05]  /*19570*/  @!P6 PRMT R72, R14, 0x5410, RZ ;  /* 0x000054100e48e816 */ /* 0x000fca00000000ff */
[----:B------:R3:W-:Y:S01]  /*19580*/  MUFU.EX2 R14, R149 ;  /* 0x00000095000e7308 */ /* 0x0007e20000000800 */
[----:B--2---:R-:W-:Y:S02]  /*19590*/  IMAD.MOV.U32 R20, RZ, RZ, R242 ;  /* 0x000000ffff147224 */ /* 0x004fe400078e00f2 */
[----:B------:R-:W-:Y:S02]  /*195a0*/  IMAD.MOV.U32 R242, RZ, RZ, R200 ;  /* 0x000000fffff27224 */ /* 0x000fe400078e00c8 */
[----:B------:R-:W-:Y:S02]  /*195b0*/  IMAD.MOV.U32 R200, RZ, RZ, R187 ;  /* 0x000000ffffc87224 */ /* 0x000fe400078e00bb */
[----:B------:R-:W-:Y:S02]  /*195c0*/  IMAD.MOV.U32 R187, RZ, RZ, R183 ;  /* 0x000000ffffbb7224 */ /* 0x000fe400078e00b7 */
[----:B------:R-:W-:Y:S01]  /*195d0*/  IMAD.MOV.U32 R183, RZ, RZ, R226 ;  /* 0x000000ffffb77224 */ /* 0x000fe200078e00e2 */
[----:B---3--:R-:W2:Y:S01]  /*195e0*/  LDL.LU R149, [R1+0x4a4] ;  /* 0x0004a40001957983 */ /* 0x008ea20000300800 */
[----:B------:R-:W-:-:S02]  /*195f0*/  IMAD.MOV.U32 R226, RZ, RZ, R173 ;  /* 0x000000ffffe27224 */ /* 0x000fc400078e00ad */
[----:B------:R-:W-:Y:S01]  /*19600*/  IMAD.MOV.U32 R173, RZ, RZ, R174 ;  /* 0x000000ffffad7224 */ /* 0x000fe200078e00ae */
[----:B------:R-:W-:Y:S02]  /*19610*/  PRMT R174, R71, 0x5410, R70 ;  /* 0x0000541047ae7816 */ /* 0x000fe40000000046 */
[----:B------:R-:W-:Y:S02]  /*19620*/  @!P5 PRMT R71, R13, 0x5410, RZ ;  /* 0x000054100d47d816 */ /* 0x000fe400000000ff */
[----:B------:R3:W4:Y:S01]  /*19630*/  MUFU.EX2 R13, R152 ;  /* 0x00000098000d7308 */ /* 0x0007220000000800 */
[----:B------:R-:W-:Y:S01]  /*19640*/  PRMT R0, R21, 0x7610, R0 ;  /* 0x0000761015007816 */ /* 0x000fe20000000000 */
[----:B------:R-:W-:Y:S02]  /*19650*/  IMAD.MOV.U32 R21, RZ, RZ, R200 ;  /* 0x000000ffff157224 */ /* 0x000fe400078e00c8 */
[----:B------:R-:W-:Y:S02]  /*19660*/  IMAD.MOV.U32 R200, RZ, RZ, R183 ;  /* 0x000000ffffc87224 */ /* 0x000fe400078e00b7 */
[----:B------:R-:W-:-:S02]  /*19670*/  IMAD.MOV.U32 R22, RZ, RZ, R187 ;  /* 0x000000ffff167224 */ /* 0x000fc400078e00bb */
[----:B------:R-:W-:Y:S02]  /*19680*/  IMAD.MOV.U32 R183, RZ, RZ, R173 ;  /* 0x000000ffffb77224 */ /* 0x000fe400078e00ad */
[----:B------:R-:W-:Y:S01]  /*19690*/  IMAD.MOV.U32 R187, RZ, RZ, R167 ;  /* 0x000000ffffbb7224 */ /* 0x000fe200078e00a7 */
[----:B---3--:R-:W3:Y:S04]  /*196a0*/  LDL.LU R152, [R1+0x4a0] ;  /* 0x0004a00001987983 */ /* 0x008ee80000300800 */
[----:B------:R-:W2:Y:S04]  /*196b0*/  LDL.LU R245, [R1+0x1c4] ;  /* 0x0001c40001f57983 */ /* 0x000ea80000300800 */
[----:B------:R2:W3:Y:S04]  /*196c0*/  LDL.LU.S16 R252, [R1+0x38] ;  /* 0x0000380001fc7983 */ /* 0x0004e80000300600 */
[----:B------:R2:W3:Y:S04]  /*196d0*/  LDL.LU.S16 R249, [R1+0x30] ;  /* 0x0000300001f97983 */ /* 0x0004e80000300600 */
[----:B------:R2:W3:Y:S04]  /*196e0*/  LDL.LU.S16 R173, [R1+0x48] ;  /* 0x0000480001ad7983 */ /* 0x0004e80000300600 */
[----:B------:R2:W3:Y:S01]  /*196f0*/  LDL.LU.S16 R167, [R1+0x40] ;  /* 0x0000400001a77983 */ /* 0x0004e20000300600 */
[----:B------:R-:W-:-:S02]  /*19700*/  PRMT R66, R40, 0x7632, R66 ;  /* 0x0000763228427816 */ /* 0x000fc40000000042 */
[----:B------:R-:W-:Y:S02]  /*19710*/  PRMT R67, R40, 0x7610, R67 ;  /* 0x0000761028437816 */ /* 0x000fe40000000043 */
[----:B------:R-:W-:Y:S01]  /*19720*/  @!P4 PRMT R70, R0, 0x5410, RZ ;  /* 0x000054100046c816 */ /* 0x000fe200000000ff */
[----:B-1----:R-:W-:Y:S01]  /*19730*/  FADD.FTZ R0, R12, R15 ;  /* 0x0000000f0c007221 */ /* 0x002fe20000010000 */
[C---:B------:R-:W-:Y:S02]  /*19740*/  PRMT R68, R41.reuse, 0x7632, R68 ;  /* 0x0000763229447816 */ /* 0x040fe40000000044 */
[C---:B------:R-:W-:Y:S01]  /*19750*/  F2FP.BF16.F32.PACK_AB R32, R10.reuse, R12 ;  /* 0x0000000c0a20723e */ /* 0x040fe200000010ff */
[----:B------:R-:W-:Y:S01]  /*19760*/  FADD.FTZ R0, R10, R0 ;  /* 0x000000000a007221 */ /* 0x000fe20000010000 */
[----:B------:R-:W-:Y:S02]  /*19770*/  PRMT R69, R41, 0x7610, R69 ;  /* 0x0000761029457816 */ /* 0x000fe40000000045 */
[----:B------:R-:W-:Y:S01]  /*19780*/  LOP3.LUT R17, R35, R215, R204, 0x96, !PT ;  /* 0x000000d723117212 */ /* 0x000fe200078e96cc */
[----:B----4-:R-:W-:Y:S01]  /*19790*/  FADD.FTZ R0, R16, R0 ;  /* 0x0000000010007221 */ /* 0x010fe20000010000 */
[----:B------:R-:W-:-:S02]  /*197a0*/  LOP3.LUT R18, R119, R214, R34, 0x96, !PT ;  /* 0x000000d677127212 */ /* 0x000fc400078e9622 */
[----:B------:R-:W-:Y:S01]  /*197b0*/  F2FP.BF16.F32.PACK_AB R34, R13, R14 ;  /* 0x0000000e0d22723e */ /* 0x000fe200000010ff */
[----:B--2---:R-:W1:Y:S01]  /*197c0*/  MUFU.EX2 R12, R245 ;  /* 0x000000f5000c7308 */ /* 0x004e620000000800 */
[----:B---3--:R-:W-:Y:S02]  /*197d0*/  @!P3 HFMA2.BF16_V2 R252, -RZ.H0_H0, RZ.H0_H0, -R69.H0_H0 ;  /* 0x200000fffffcb231 */ /* 0x008fe40000340945 */
[----:B------:R-:W-:Y:S02]  /*197e0*/  @!P2 HFMA2.BF16_V2 R249, -RZ.H0_H0, RZ.H0_H0, -R68.H0_H0 ;  /* 0x200000fffff9a231 */ /* 0x000fe40000340944 */
[----:B------:R-:W-:Y:S02]  /*197f0*/  @!P1 HFMA2.BF16_V2 R173, -RZ.H0_H0, RZ.H0_H0, -R67.H0_H0 ;  /* 0x200000ffffad9231 */ /* 0x000fe40000340943 */
[----:B------:R-:W-:-:S03]  /*19800*/  @!P0 HFMA2.BF16_V2 R167, -RZ.H0_H0, RZ.H0_H0, -R66.H0_H0 ;  /* 0x200000ffffa78231 */ /* 0x000fc60000340942 */
[----:B------:R-:W-:Y:S02]  /*19810*/  PRMT R15, R173, 0x7610, R15 ;  /* 0x00007610ad0f7816 */ /* 0x000fe4000000000f */
[----:B------:R-:W-:Y:S02]  /*19820*/  PRMT R10, R167, 0x7610, R10 ;  /* 0x00007610a70a7816 */ /* 0x000fe4000000000a */
[----:B------:R-:W-:Y:S02]  /*19830*/  PRMT R173, R67, 0x5410, R66 ;  /* 0x0000541043ad7816 */ /* 0x000fe40000000042 */
[----:B------:R-:W-:Y:S02]  /*19840*/  PRMT R19, R249, 0x7610, R19 ;  /* 0x00007610f9137816 */ /* 0x000fe40000000013 */
[----:B------:R-:W-:Y:S01]  /*19850*/  @!P0 PRMT R66, R10, 0x5410, RZ ;  /* 0x000054100a428816 */ /* 0x000fe200000000ff */
[----:B------:R-:W-:Y:S01]  /*19860*/  FADD.FTZ R10, R14, R11 ;  /* 0x0000000b0e0a7221 */ /* 0x000fe20000010000 */
[----:B------:R-:W-:-:S02]  /*19870*/  PRMT R167, R69, 0x5410, R68 ;  /* 0x0000541045a77816 */ /* 0x000fc40000000044 */
[----:B------:R-:W-:Y:S02]  /*19880*/  PRMT R23, R252, 0x7610, R23 ;  /* 0x00007610fc177816 */ /* 0x000fe40000000017 */
[----:B------:R-:W-:Y:S01]  /*19890*/  @!P2 PRMT R68, R19, 0x5410, RZ ;  /* 0x000054101344a816 */ /* 0x000fe200000000ff */
[----:B------:R-:W-:Y:S01]  /*198a0*/  FADD.FTZ R19, R13, R10 ;  /* 0x0000000a0d137221 */ /* 0x000fe20000010000 */
[----:B------:R-:W-:Y:S01]  /*198b0*/  IMAD.WIDE.U32 R10, R17, -0x2daee0ad, RZ ;  /* 0xd2511f53110a7825 */ /* 0x000fe200078e00ff */
[----:B------:R-:W-:-:S03]  /*198c0*/  @!P3 PRMT R69, R23, 0x5410, RZ ;  /* 0x000054101745b816 */ /* 0x000fc600000000ff */
[----:B------:R-:W-:Y:S02]  /*198d0*/  IMAD.MOV.U32 R23, RZ, RZ, R20 ;  /* 0x000000ffff177224 */ /* 0x000fe400078e0014 */
[C---:B-1----:R-:W-:Y:S01]  /*198e0*/  FADD.FTZ R20, R12.reuse, R0 ;  /* 0x000000000c147221 */ /* 0x042fe20000010000 */
[----:B------:R-:W-:Y:S02]  /*198f0*/  LOP3.LUT R0, R11, R216, R236, 0x96, !PT ;  /* 0x000000d80b007212 */ /* 0x000fe400078e96ec */
[----:B------:R-:W-:Y:S02]  /*19900*/  F2FP.BF16.F32.PACK_AB R35, R12, R16 ;  /* 0x000000100c23723e */ /* 0x000fe400000010ff */
[----:B------:R-:W-:Y:S01]  /*19910*/  @!P1 PRMT R67, R15, 0x5410, RZ ;  /* 0x000054100f439816 */ /* 0x000fe200000000ff */
[----:B------:R-:W-:-:S04]  /*19920*/  IMAD.WIDE.U32 R12, R0, -0x326172a9, RZ ;  /* 0xcd9e8d57000c7825 */ /* 0x000fc800078e00ff */
[----:B------:R-:W-:Y:S01]  /*19930*/  IMAD.WIDE.U32 R14, R18, -0x2daee0ad, RZ ;  /* 0xd2511f53120e7825 */ /* 0x000fe200078e00ff */
[----:B------:R-:W-:-:S04]  /*19940*/  LOP3.LUT R0, R13, R211, R118, 0x96, !PT ;  /* 0x000000d30d007212 */ /* 0x000fc800078e9676 */
[----:B------:R-:W-:Y:S01]  /*19950*/  LOP3.LUT R13, R15, R221, R10, 0x96, !PT ;  /* 0x000000dd0f0d7212 */ /* 0x000fe200078e960a */
[----:B------:R-:W-:-:S04]  /*19960*/  IMAD.WIDE.U32 R10, R0, -0x2daee0ad, RZ ;  /* 0xd2511f53000a7825 */ /* 0x000fc800078e00ff */
[----:B------:R-:W-:Y:S01]  /*19970*/  IMAD.WIDE.U32 R16, R13, -0x326172a9, RZ ;  /* 0xcd9e8d570d107825 */ /* 0x000fe200078e00ff */
[----:B------:R-:W-:-:S04]  /*19980*/  LOP3.LUT R11, R11, R219, R14, 0x96, !PT ;  /* 0x000000db0b0b7212 */ /* 0x000fc800078e960e */
[----:B------:R-:W-:-:S05]  /*19990*/  LOP3.LUT R0, R17, R220, R12, 0x96, !PT ;  /* 0x000000dc11007212 */ /* 0x000fca00078e960c */
        /* <DEDUP_REMOVED lines=13> */
[----:B------:R-:W-:Y:S02]  /*19a70*/  LOP3.LUT R13, R13, R218, R16, 0x96, !PT ;  /* 0x000000da0d0d7212 */ /* 0x000fe400078e9610 */
[----:B------:R-:W-:Y:S01]  /*19a80*/  MUFU.EX2 R16, R22 ;  /* 0x0000001600107308 */ /* 0x000fe20000000800 */
[----:B------:R-:W-:Y:S02]  /*19a90*/  ISETP.GE.U32.AND P0, PT, R199, R0, PT ;  /* 0x00000000c700720c */ /* 0x000fe40003f06070 */
[----:B------:R-:W-:-:S02]  /*19aa0*/  LOP3.LUT R0, R10, 0xff, RZ, 0xc0, !PT ;  /* 0x000000ff0a007812 */ /* 0x000fc400078ec0ff */
[----:B------:R-:W-:-:S03]  /*19ab0*/  LOP3.LUT R12, R12, 0xff, RZ, 0xc0, !PT ;  /* 0x000000ff0c0c7812 */ /* 0x000fc600078ec0ff */
[----:B------:R-:W-:Y:S01]  /*19ac0*/  MUFU.EX2 R22, R21 ;  /* 0x0000001500167308 */ /* 0x000fe20000000800 */
[C---:B------:R-:W-:Y:S02]  /*19ad0*/  ISETP.GE.U32.AND P2, PT, R199.reuse, R0, PT ;  /* 0x00000000c700720c */ /* 0x040fe40003f46070 */
[----:B------:R-:W-:-:S05]  /*19ae0*/  ISETP.GE.U32.AND P5, PT, R199, R12, PT ;  /* 0x0000000cc700720c */ /* 0x000fca0003fa6070 */
[----:B------:R-:W1:Y:S01]  /*19af0*/  MUFU.EX2 R23, R23 ;  /* 0x0000001700177308 */ /* 0x000e620000000800 */
[----:B------:R-:W-:-:S07]  /*19b00*/  SHF.R.U32.HI R0, RZ, 0x18, R10 ;  /* 0x00000018ff007819 */ /* 0x000fce000001160a */
[----:B------:R2:W3:Y:S01]  /*19b10*/  MUFU.EX2 R21, R242 ;  /* 0x000000f200157308 */ /* 0x0004e20000000800 */
[----:B------:R-:W-:Y:S02]  /*19b20*/  SHF.R.U32.HI R12, RZ, 0x10, R10 ;  /* 0x00000010ff0c7819 */ /* 0x000fe4000001160a */
[----:B------:R-:W-:Y:S01]  /*19b30*/  LOP3.LUT R17, R10, 0xffff, RZ, 0xc0, !PT ;  /* 0x0000ffff0a117812 */ /* 0x000fe200078ec0ff */
[----:B------:R-:W-:Y:S01]  /*19b40*/  IMAD.WIDE.U32 R10, R13, -0x2daee0ad, RZ ;  /* 0xd2511f530d0a7825 */ /* 0x000fe200078e00ff */
[----:B------:R-:W-:Y:S02]  /*19b50*/  ISETP.GE.U32.AND P6, PT, R199, R0, PT ;  /* 0x00000000c700720c */ /* 0x000fe40003fc6070 */
[----:B------:R-:W-:Y:S01]  /*19b60*/  LOP3.LUT R0, R12, 0xff, RZ, 0xc0, !PT ;  /* 0x000000ff0c007812 */ /* 0x000fe200078ec0ff */
[----:B--2---:R-:W-:Y:S02]  /*19b70*/  IMAD.MOV.U32 R242, RZ, RZ, R241 ;  /* 0x000000fffff27224 */ /* 0x004fe400078e00f1 */
[----:B------:R-:W-:-:S02]  /*19b80*/  IMAD.MOV.U32 R241, RZ, RZ, R187 ;  /* 0x000000fffff17224 */ /* 0x000fc400078e00bb */
[----:B------:R-:W-:Y:S02]  /*19b90*/  IMAD.MOV.U32 R187, RZ, RZ, R183 ;  /* 0x000000ffffbb7224 */ /* 0x000fe400078e00b7 */
[----:B------:R-:W-:Y:S02]  /*19ba0*/  IMAD.MOV.U32 R183, RZ, RZ, R180 ;  /* 0x000000ffffb77224 */ /* 0x000fe400078e00b4 */
[----:B------:R2:W4:Y:S01]  /*19bb0*/  LDL.LU.S16 R180, [R1+0x7c] ;  /* 0x00007c0001b47983 */ /* 0x0005220000300600 */
[----:B------:R-:W-:Y:S02]  /*19bc0*/  ISETP.GE.U32.AND P1, PT, R199, R0, PT ;  /* 0x00000000c700720c */ /* 0x000fe40003f26070 */
[----:B------:R-:W-:Y:S01]  /*19bd0*/  LOP3.LUT R0, R11, R223, R14, 0x96, !PT ;  /* 0x000000df0b007212 */ /* 0x000fe200078e960e */
[----:B------:R2:W2:Y:S01]  /*19be0*/  LDL.LU.S16 R245, [R1+0x80] ;  /* 0x0000800001f57983 */ /* 0x0004a20000300600 */
[C---:B------:R-:W-:Y:S02]  /*19bf0*/  LOP3.LUT R15, R10.reuse, 0xffff, RZ, 0xc0, !PT ;  /* 0x0000ffff0a0f7812 */ /* 0x040fe400078ec0ff */
[----:B------:R-:W-:-:S02]  /*19c00*/  LOP3.LUT R12, R10, 0xff, RZ, 0xc0, !PT ;  /* 0x000000ff0a0c7812 */ /* 0x000fc400078ec0ff */
[--C-:B------:R-:W-:Y:S02]  /*19c10*/  SHF.R.U32.HI R14, RZ, 0x10, R10.reuse ;  /* 0x00000010ff0e7819 */ /* 0x100fe4000001160a */
[----:B------:R-:W-:Y:S01]  /*19c20*/  SHF.R.U32.HI R11, RZ, 0x18, R10 ;  /* 0x00000018ff0b7819 */ /* 0x000fe2000001160a */
[----:B-1----:R-:W-:-:S04]  /*19c30*/  FADD.FTZ R10, R23, R19 ;  /* 0x00000013170a7221 */ /* 0x002fc80000010000 */
[----:B------:R-:W-:Y:S01]  /*19c40*/  FADD.FTZ R13, R16, R10 ;  /* 0x0000000a100d7221 */ /* 0x000fe20000010000 */
[----:B------:R-:W-:Y:S01]  /*19c50*/  FADD.FTZ R10, R22, R20 ;  /* 0x00000014160a7221 */ /* 0x000fe20000010000 */
[----:B------:R-:W-:-:S03]  /*19c60*/  F2FP.BF16.F32.PACK_AB R27, R16, R23 ;  /* 0x00000017101b723e */ /* 0x000fc600000010ff */
[----:B---3--:R-:W-:Y:S01]  /*19c70*/  FADD.FTZ R16, R21, R10 ;  /* 0x0000000a15107221 */ /* 0x008fe20000010000 */
[----:B------:R-:W-:Y:S02]  /*19c80*/  SHF.R.U32.HI R10, RZ, 0x8, R17 ;  /* 0x00000008ff0a7819 */ /* 0x000fe40000011611 */
[----:B------:R1:W3:Y:S01]  /*19c90*/  LDL.LU.S16 R17, [R1+0x84] ;  /* 0x0000840001117983 */ /* 0x0002e20000300600 */
[C---:B------:R-:W-:Y:S02]  /*19ca0*/  PRMT R54, R38.reuse, 0x7610, R54 ;  /* 0x0000761026367816 */ /* 0x040fe40000000036 */
[----:B------:R-:W-:Y:S02]  /*19cb0*/  PRMT R53, R38, 0x7632, R53 ;  /* 0x0000763226357816 */ /* 0x000fe40000000035 */
[----:B------:R-:W-:Y:S02]  /*19cc0*/  PRMT R55, R39, 0x7632, R55 ;  /* 0x0000763227377816 */ /* 0x000fe40000000037 */
[----:B------:R-:W-:-:S02]  /*19cd0*/  LOP3.LUT R10, R10, 0xffff, RZ, 0xc0, !PT ;  /* 0x0000ffff0a0a7812 */ /* 0x000fc400078ec0ff */
[----:B------:R-:W-:Y:S01]  /*19ce0*/  PRMT R56, R39, 0x7610, R56 ;  /* 0x0000761027387816 */ /* 0x000fe20000000038 */
[----:B----4-:R-:W-:-:S05]  /*19cf0*/  @!P4 HFMA2.BF16_V2 R180, -RZ.H0_H0, RZ.H0_H0, -R54.H0_H0 ;  /* 0x200000ffffb4c231 */ /* 0x010fca0000340936 */
[----:B------:R-:W-:Y:S02]  /*19d00*/  PRMT R229, R180, 0x7610, R229 ;  /* 0x00007610b4e57816 */ /* 0x000fe400000000e5 */
[----:B------:R-:W-:Y:S02]  /*19d10*/  PRMT R180, R54, 0x5410, R53 ;  /* 0x0000541036b47816 */ /* 0x000fe40000000035 */
[----:B------:R-:W-:Y:S02]  /*19d20*/  @!P4 PRMT R54, R229, 0x5410, RZ ;  /* 0x00005410e536c816 */ /* 0x000fe400000000ff */
[----:B------:R1:W4:Y:S01]  /*19d30*/  LDL.LU.S16 R229, [R1+0x94] ;  /* 0x0000940001e57983 */ /* 0x0003220000300600 */
[----:B------:R-:W-:Y:S01]  /*19d40*/  ISETP.GE.U32.AND P4, PT, R199, R10, PT ;  /* 0x0000000ac700720c */ /* 0x000fe20003f86070 */
[----:B---3--:R-:W-:-:S05]  /*19d50*/  @!P0 HFMA2.BF16_V2 R17, -RZ.H0_H0, RZ.H0_H0, -R55.H0_H0 ;  /* 0x200000ffff118231 */ /* 0x008fca0000340937 */
[----:B------:R-:W-:Y:S02]  /*19d60*/  PRMT R10, R17, 0x7610, R10 ;  /* 0x00007610110a7816 */ /* 0x000fe4000000000a */
[----:B------:R3:W1:Y:S02]  /*19d70*/  MUFU.EX2 R17, R179 ;  /* 0x000000b300117308 */ /* 0x0006640000000800 */
[----:B---3--:R-:W-:Y:S02]  /*19d80*/  PRMT R179, R56, 0x5410, R55 ;  /* 0x0000541038b37816 */ /* 0x008fe40000000037 */
[----:B------:R-:W-:Y:S02]  /*19d90*/  @!P0 PRMT R55, R10, 0x5410, RZ ;  /* 0x000054100a378816 */ /* 0x000fe400000000ff */
[----:B------:R-:W-:Y:S02]  /*19da0*/  ISETP.GE.U32.AND P0, PT, R199, R11, PT ;  /* 0x0000000bc700720c */ /* 0x000fe40003f06070 */
[----:B------:R3:W3:Y:S01]  /*19db0*/  LDL.LU.S16 R11, [R1+0x98] ;  /* 0x00009800010b7983 */ /* 0x0006e20000300600 */
[----:B--2---:R-:W-:Y:S01]  /*19dc0*/  @!P3 HFMA2.BF16_V2 R245, -RZ.H0_H0, RZ.H0_H0, -R53.H0_H0 ;  /* 0x200000fffff5b231 */ /* 0x004fe20000340935 */
[----:B------:R-:W-:-:S04]  /*19dd0*/  PRMT R50, R26, 0x7610, R50 ;  /* 0x000076101a327816 */ /* 0x000fc80000000032 */
[----:B------:R-:W-:Y:S02]  /*19de0*/  PRMT R232, R245, 0x7610, R232 ;  /* 0x00007610f5e87816 */ /* 0x000fe400000000e8 */
[----:B------:R-:W-:Y:S02]  /*19df0*/  PRMT R49, R26, 0x7632, R49 ;  /* 0x000076321a317816 */ /* 0x000fe40000000031 */
[----:B------:R-:W-:Y:S02]  /*19e00*/  @!P3 PRMT R53, R232, 0x5410, RZ ;  /* 0x00005410e835b816 */ /* 0x000fe400000000ff */
[----:B------:R-:W-:Y:S02]  /*19e10*/  ISETP.GE.U32.AND P3, PT, R199, R12, PT ;  /* 0x0000000cc700720c */ /* 0x000fe40003f66070 */
[----:B------:R2:W1:Y:S02]  /*19e20*/  MUFU.EX2 R12, R242 ;  /* 0x000000f2000c7308 */ /* 0x0004640000000800 */
[----:B--2---:R-:W-:-:S02]  /*19e30*/  IMAD.MOV.U32 R242, RZ, RZ, R241 ;  /* 0x000000fffff27224 */ /* 0x004fc400078e00f1 */
[----:B------:R-:W-:Y:S02]  /*19e40*/  IMAD.MOV.U32 R241, RZ, RZ, R184 ;  /* 0x000000fffff17224 */ /* 0x000fe400078e00b8 */
[----:B------:R-:W-:Y:S01]  /*19e50*/  IMAD.MOV.U32 R184, RZ, RZ, R178 ;  /* 0x000000ffffb87224 */ /* 0x000fe200078e00b2 */
[----:B------:R-:W-:Y:S01]  /*19e60*/  PRMT R178, R50, 0x5410, R49 ;  /* 0x0000541032b27816 */ /* 0x000fe20000000031 */
[----:B----4-:R-:W-:-:S05]  /*19e70*/  @!P5 HFMA2.BF16_V2 R229, -RZ.H0_H0, RZ.H0_H0, -R56.H0_H0 ;  /* 0x200000ffffe5d231 */ /* 0x010fca0000340938 */
[----:B------:R-:W-:-:S04]  /*19e80*/  PRMT R227, R229, 0x7610, R227 ;  /* 0x00007610e5e37816 */ /* 0x000fc800000000e3 */
[----:B------:R-:W-:Y:S02]  /*19e90*/  @!P5 PRMT R56, R227, 0x5410, RZ ;  /* 0x00005410e338d816 */ /* 0x000fe400000000ff */
[----:B------:R2:W4:Y:S01]  /*19ea0*/  LDL.LU.S16 R227, [R1+0xa0] ;  /* 0x0000a00001e37983 */ /* 0x0005220000300600 */
[----:B---3--:R-:W-:-:S05]  /*19eb0*/  @!P2 HFMA2.BF16_V2 R11, -RZ.H0_H0, RZ.H0_H0, -R50.H0_H0 ;  /* 0x200000ffff0ba231 */ /* 0x008fca0000340932 */
[----:B------:R-:W-:-:S04]  /*19ec0*/  PRMT R181, R11, 0x7610, R181 ;  /* 0x000076100bb57816 */ /* 0x000fc800000000b5 */
[----:B------:R-:W-:Y:S01]  /*19ed0*/  @!P2 PRMT R50, R181, 0x5410, RZ ;  /* 0x00005410b532a816 */ /* 0x000fe200000000ff */
[----:B------:R-:W-:Y:S02]  /*19ee0*/  IMAD.MOV.U32 R181, RZ, RZ, R177 ;  /* 0x000000ffffb57224 */ /* 0x000fe400078e00b1 */
[----:B------:R2:W3:Y:S01]  /*19ef0*/  LDL.LU.S16 R177, [R1+0xac] ;  /* 0x0000ac0001b17983 */ /* 0x0004e20000300600 */
[----:B------:R-:W-:-:S04]  /*19f00*/  SHF.R.U32.HI R10, RZ, 0x10, R0 ;  /* 0x00000010ff0a7819 */ /* 0x000fc80000011600 */
[----:B------:R-:W-:-:S04]  /*19f10*/  LOP3.LUT R10, R10, 0xff, RZ, 0xc0, !PT ;  /* 0x000000ff0a0a7812 */ /* 0x000fc800078ec0ff */
[----:B------:R-:W-:Y:S01]  /*19f20*/  ISETP.GE.U32.AND P5, PT, R199, R10, PT ;  /* 0x0000000ac700720c */ /* 0x000fe20003fa6070 */
[----:B-1----:R-:W-:Y:S01]  /*19f30*/  FADD.FTZ R10, R17, R13 ;  /* 0x0000000d110a7221 */ /* 0x002fe20000010000 */
[----:B------:R-:W-:-:S03]  /*19f40*/  F2FP.BF16.F32.PACK_AB R26, R12, R17 ;  /* 0x000000110c1a723e */ /* 0x000fc600000010ff */
[----:B------:R-:W-:Y:S01]  /*19f50*/  FADD.FTZ R11, R12, R10 ;  /* 0x0000000a0c0b7221 */ /* 0x000fe20000010000 */
[----:B------:R-:W-:Y:S02]  /*19f60*/  PRMT R52, R29, 0x7610, R52 ;  /* 0x000076101d347816 */ /* 0x000fe40000000034 */
[----:B------:R-:W-:Y:S02]  /*19f70*/  F2FP.BF16.F32.PACK_AB R28, R21, R22 ;  /* 0x00000016151c723e */ /* 0x000fe400000010ff */
[----:B------:R-:W-:Y:S01]  /*19f80*/  PRMT R51, R29, 0x7632, R51 ;  /* 0x000076321d337816 */ /* 0x000fe20000000033 */
[----:B----4-:R-:W-:-:S05]  /*19f90*/  @!P4 HFMA2.BF16_V2 R227, -RZ.H0_H0, RZ.H0_H0, -R49.H0_H0 ;  /* 0x200000ffffe3c231 */ /* 0x010fca0000340931 */
[----:B------:R-:W-:-:S04]  /*19fa0*/  PRMT R12, R227, 0x7610, R12 ;  /* 0x00007610e30c7816 */ /* 0x000fc8000000000c */
[----:B------:R-:W-:Y:S02]  /*19fb0*/  @!P4 PRMT R49, R12, 0x5410, RZ ;  /* 0x000054100c31c816 */ /* 0x000fe400000000ff */
[----:B------:R2:W4:Y:S01]  /*19fc0*/  LDL.LU.S16 R12, [R1+0xb0] ;  /* 0x0000b000010c7983 */ /* 0x0005220000300600 */
[----:B------:R-:W-:Y:S02]  /*19fd0*/  IMAD.MOV.U32 R227, RZ, RZ, R242 ;  /* 0x000000ffffe37224 */ /* 0x000fe400078e00f2 */
[----:B------:R-:W-:Y:S01]  /*19fe0*/  IMAD.MOV.U32 R242, RZ, RZ, R241 ;  /* 0x000000fffff27224 */ /* 0x000fe200078e00f1 */
[----:B------:R-:W2:Y:S01]  /*19ff0*/  LDL.LU R232, [R1+0x1d0] ;  /* 0x0001d00001e87983 */ /* 0x000ea20000300800 */
[----:B------:R-:W-:-:S03]  /*1a000*/  IMAD.MOV.U32 R241, RZ, RZ, R184 ;  /* 0x000000fffff17224 */ /* 0x000fc600078e00b8 */
[----:B------:R-:W2:Y:S04]  /*1a010*/  LDL.LU R184, [R1+0x1d4] ;  /* 0x0001d40001b87983 */ /* 0x000ea80000300800 */
[----:B------:R1:W2:Y:S01]  /*1a020*/  LDL.LU.S16 R229, [R1+0xc4] ;  /* 0x0000c40001e57983 */ /* 0x0002a20000300600 */
[----:B---3--:R-:W-:-:S05]  /*1a030*/  @!P1 HFMA2.BF16_V2 R177, -RZ.H0_H0, RZ.H0_H0, -R52.H0_H0 ;  /* 0x200000ffffb19231 */ /* 0x008fca0000340934 */
[----:B------:R-:W-:Y:S02]  /*1a040*/  PRMT R21, R177, 0x7610, R21 ;  /* 0x00007610b1157816 */ /* 0x000fe40000000015 */
[----:B------:R-:W-:Y:S02]  /*1a050*/  PRMT R177, R52, 0x5410, R51 ;  /* 0x0000541034b17816 */ /* 0x000fe40000000033 */
[----:B------:R-:W-:Y:S02]  /*1a060*/  @!P1 PRMT R52, R21, 0x5410, RZ ;  /* 0x0000541015349816 */ /* 0x000fe400000000ff */
[----:B------:R1:W3:Y:S01]  /*1a070*/  LDL.LU.S16 R21, [R1+0xc8] ;  /* 0x0000c80001157983 */ /* 0x0002e20000300600 */
[----:B------:R-:W-:-:S04]  /*1a080*/  LOP3.LUT R10, R0, 0xff, RZ, 0xc0, !PT ;  /* 0x000000ff000a7812 */ /* 0x000fc800078ec0ff */
[C---:B------:R-:W-:Y:S02]  /*1a090*/  ISETP.GE.U32.AND P2, PT, R199.reuse, R10, PT ;  /* 0x0000000ac700720c */ /* 0x040fe40003f46070 */
[----:B------:R-:W-:Y:S02]  /*1a0a0*/  SHF.R.U32.HI R10, RZ, 0x18, R0 ;  /* 0x00000018ff0a7819 */ /* 0x000fe40000011600 */
[----:B------:R-:W-:Y:S02]  /*1a0b0*/  LOP3.LUT R0, R0, 0xffff, RZ, 0xc0, !PT ;  /* 0x0000ffff00007812 */ /* 0x000fe400078ec0ff */
[----:B------:R-:W-:Y:S02]  /*1a0c0*/  ISETP.GE.U32.AND P4, PT, R199, R10, PT ;  /* 0x0000000ac700720c */ /* 0x000fe40003f86070 */
[----:B------:R-:W-:Y:S02]  /*1a0d0*/  LOP3.LUT R10, R14, 0xff, RZ, 0xc0, !PT ;  /* 0x000000ff0e0a7812 */ /* 0x000fe400078ec0ff */
[----:B------:R-:W-:-:S02]  /*1a0e0*/  SHF.R.U32.HI R0, RZ, 0x8, R0 ;  /* 0x00000008ff007819 */ /* 0x000fc40000011600 */
[----:B------:R-:W-:Y:S02]  /*1a0f0*/  PRMT R46, R30, 0x7610, R46 ;  /* 0x000076101e2e7816 */ /* 0x000fe4000000002e */
[----:B------:R-:W-:Y:S02]  /*1a100*/  ISETP.GE.U32.AND P1, PT, R199, R10, PT ;  /* 0x0000000ac700720c */ /* 0x000fe40003f26070 */
[----:B------:R-:W-:Y:S02]  /*1a110*/  LOP3.LUT R0, R0, 0xffff, RZ, 0xc0, !PT ;  /* 0x0000ffff00007812 */ /* 0x000fe400078ec0ff */
[----:B------:R-:W-:Y:S01]  /*1a120*/  PRMT R45, R30, 0x7632, R45 ;  /* 0x000076321e2d7816 */ /* 0x000fe2000000002d */
[----:B----4-:R-:W-:-:S05]  /*1a130*/  @!P6 HFMA2.BF16_V2 R12, -RZ.H0_H0, RZ.H0_H0, -R51.H0_H0 ;  /* 0x200000ffff0ce231 */ /* 0x010fca0000340933 */
[----:B------:R-:W-:-:S04]  /*1a140*/  PRMT R10, R12, 0x7610, R10 ;  /* 0x000076100c0a7816 */ /* 0x000fc8000000000a */
[----:B------:R-:W-:Y:S01]  /*1a150*/  @!P6 PRMT R51, R10, 0x5410, RZ ;  /* 0x000054100a33e816 */ /* 0x000fe200000000ff */
[----:B--2---:R-:W-:Y:S01]  /*1a160*/  @!P2 HFMA2.BF16_V2 R229, -RZ.H0_H0, RZ.H0_H0, -R46.H0_H0 ;  /* 0x200000ffffe5a231 */ /* 0x004fe2000034092e */
[----:B------:R-:W-:Y:S01]  /*1a170*/  ISETP.GE.U32.AND P6, PT, R199, R0, PT ;  /* 0x00000000c700720c */ /* 0x000fe20003fc6070 */
[----:B------:R2:W-:Y:S03]  /*1a180*/  MUFU.EX2 R10, R184 ;  /* 0x000000b8000a7308 */ /* 0x0005e60000000800 */
[----:B------:R-:W-:Y:S02]  /*1a190*/  PRMT R22, R229, 0x7610, R22 ;  /* 0x00007610e5167816 */ /* 0x000fe40000000016 */
[----:B--2---:R-:W-:Y:S02]  /*1a1a0*/  PRMT R184, R46, 0x5410, R45 ;  /* 0x000054102eb87816 */ /* 0x004fe4000000002d */
[----:B------:R-:W-:-:S02]  /*1a1b0*/  @!P2 PRMT R46, R22, 0x5410, RZ ;  /* 0x00005410162ea816 */ /* 0x000fc400000000ff */
[----:B------:R1:W2:Y:S03]  /*1a1c0*/  LDL.LU.S16 R22, [R1+0xd0] ;  /* 0x0000d00001167983 */ /* 0x0002a60000300600 */
[----:B---3--:R-:W-:-:S05]  /*1a1d0*/  @!P6 HFMA2.BF16_V2 R21, -RZ.H0_H0, RZ.H0_H0, -R45.H0_H0 ;  /* 0x200000ffff15e231 */ /* 0x008fca000034092d */
[----:B------:R-:W-:Y:S02]  /*1a1e0*/  PRMT R14, R21, 0x7610, R14 ;  /* 0x00007610150e7816 */ /* 0x000fe4000000000e */
[----:B------:R1:W3:Y:S01]  /*1a1f0*/  LDL.LU.S16 R21, [R1+0xcc] ;  /* 0x0000cc0001157983 */ /* 0x0002e20000300600 */
[C---:B------:R-:W-:Y:S02]  /*1a200*/  PRMT R48, R31.reuse, 0x7610, R48 ;  /* 0x000076101f307816 */ /* 0x040fe40000000030 */
[----:B------:R-:W-:Y:S01]  /*1a210*/  PRMT R47, R31, 0x7632, R47 ;  /* 0x000076321f2f7816 */ /* 0x000fe2000000002f */
[----:B------:R4:W1:Y:S01]  /*1a220*/  MUFU.EX2 R12, R232 ;  /* 0x000000e8000c7308 */ /* 0x0008620000000800 */
[----:B------:R-:W-:Y:S01]  /*1a230*/  SHF.R.U32.HI R0, RZ, 0x8, R15 ;  /* 0x00000008ff007819 */ /* 0x000fe2000001160f */
[----:B------:R-:W-:Y:S01]  /*1a240*/  IMAD.MOV.U32 R229, RZ, RZ, R241 ;  /* 0x000000ffffe57224 */ /* 0x000fe200078e00f1 */
[----:B------:R-:W-:Y:S01]  /*1a250*/  @!P6 PRMT R45, R14, 0x5410, RZ ;  /* 0x000054100e2de816 */ /* 0x000fe200000000ff */
[----:B------:R-:W-:Y:S01]  /*1a260*/  IMAD.MOV.U32 R245, RZ, RZ, R227 ;  /* 0x000000fffff57224 */ /* 0x000fe200078e00e3 */
[----:B------:R-:W-:Y:S01]  /*1a270*/  LOP3.LUT R0, R0, 0xffff, RZ, 0xc0, !PT ;  /* 0x0000ffff00007812 */ /* 0x000fe200078ec0ff */
[----:B------:R-:W-:-:S02]  /*1a280*/  IMAD.MOV.U32 R241, RZ, RZ, R226 ;  /* 0x000000fffff17224 */ /* 0x000fc400078e00e2 */
[----:B------:R1:W3:Y:S01]  /*1a290*/  MUFU.EX2 R15, R152 ;  /* 0x00000098000f7308 */ /* 0x0002e20000000800 */
[----:B------:R-:W-:Y:S02]  /*1a2a0*/  IMAD.MOV.U32 R227, RZ, RZ, R187 ;  /* 0x000000ffffe37224 */ /* 0x000fe400078e00bb */
[----:B------:R-:W-:Y:S02]  /*1a2b0*/  IMAD.MOV.U32 R226, RZ, RZ, R182 ;  /* 0x000000ffffe27224 */ /* 0x000fe400078e00b6 */
[----:B----4-:R-:W-:Y:S01]  /*1a2c0*/  IMAD.MOV.U32 R232, RZ, RZ, R183 ;  /* 0x000000ffffe87224 */ /* 0x010fe200078e00b7 */
[----:B------:R-:W-:Y:S02]  /*1a2d0*/  PRMT R183, R48, 0x5410, R47 ;  /* 0x0000541030b77816 */ /* 0x000fe4000000002f */
[----:B------:R4:W-:Y:S01]  /*1a2e0*/  MUFU.EX2 R14, R153 ;  /* 0x00000099000e7308 */ /* 0x0009e20000000800 */
[----:B------:R-:W-:Y:S01]  /*1a2f0*/  IMAD.MOV.U32 R187, RZ, RZ, R181 ;  /* 0x000000ffffbb7224 */ /* 0x000fe200078e00b5 */
[----:B------:R-:W-:Y:S01]  /*1a300*/  ISETP.GE.U32.AND P2, PT, R199, R0, PT ;  /* 0x00000000c700720c */ /* 0x000fe20003f46070 */
[----:B-1----:R-:W3:Y:S04]  /*1a310*/  LDL.LU R152, [R1+0x49c] ;  /* 0x00049c0001987983 */ /* 0x002ee80000300800 */
[----:B----4-:R-:W4:Y:S01]  /*1a320*/  LDL.LU R153, [R1+0x498] ;  /* 0x0004980001997983 */ /* 0x010f220000300800 */
[----:B--2---:R-:W-:-:S05]  /*1a330*/  @!P5 HFMA2.BF16_V2 R22, -RZ.H0_H0, RZ.H0_H0, -R48.H0_H0 ;  /* 0x200000ffff16d231 */ /* 0x004fca0000340930 */
[----:B------:R-:W-:-:S04]  /*1a340*/  PRMT R13, R22, 0x7610, R13 ;  /* 0x00007610160d7816 */ /* 0x000fc8000000000d */
[----:B------:R-:W-:Y:S02]  /*1a350*/  @!P5 PRMT R48, R13, 0x5410, RZ ;  /* 0x000054100d30d816 */ /* 0x000fe400000000ff */
[----:B------:R1:W2:Y:S01]  /*1a360*/  MUFU.EX2 R13, R148 ;  /* 0x00000094000d7308 */ /* 0x0002a20000000800 */
[----:B---3--:R-:W-:-:S05]  /*1a370*/  @!P4 HFMA2.BF16_V2 R21, -RZ.H0_H0, RZ.H0_H0, -R47.H0_H0 ;  /* 0x200000ffff15c231 */ /* 0x008fca000034092f */
[----:B------:R-:W-:Y:S01]  /*1a380*/  PRMT R0, R21, 0x7610, R0 ;  /* 0x0000761015007816 */ /* 0x000fe20000000000 */
[----:B-1----:R-:W3:Y:S04]  /*1a390*/  LDL.LU R148, [R1+0x494] ;  /* 0x0004940001947983 */ /* 0x002ee80000300800 */
[----:B------:R1:W4:Y:S04]  /*1a3a0*/  LDL.LU.S16 R182, [R1+0xd8] ;  /* 0x0000d80001b67983 */ /* 0x0003280000300600 */
[----:B------:R1:W3:Y:S04]  /*1a3b0*/  LDL.LU.S16 R181, [R1+0xd4] ;  /* 0x0000d40001b57983 */ /* 0x0002e80000300600 */
[----:B------:R1:W3:Y:S04]  /*1a3c0*/  LDL.LU.S16 R22, [R1+0xe0] ;  /* 0x0000e00001167983 */ /* 0x0002e80000300600 */
[----:B------:R1:W3:Y:S01]  /*1a3d0*/  LDL.LU.S16 R21, [R1+0xdc] ;  /* 0x0000dc0001157983 */ /* 0x0002e20000300600 */
[----:B------:R-:W-:-:S02]  /*1a3e0*/  PRMT R43, R25, 0x7632, R43 ;  /* 0x00007632192b7816 */ /* 0x000fc4000000002b */
[----:B------:R-:W-:Y:S02]  /*1a3f0*/  PRMT R42, R24, 0x7610, R42 ;  /* 0x00007610182a7816 */ /* 0x000fe4000000002a */
[----:B------:R-:W-:Y:S01]  /*1a400*/  @!P4 PRMT R47, R0, 0x5410, RZ ;  /* 0x00005410002fc816 */ /* 0x000fe200000000ff */
[----:B------:R-:W-:Y:S01]  /*1a410*/  FADD.FTZ R0, R12, R16 ;  /* 0x000000100c007221 */ /* 0x000fe20000010000 */
[----:B------:R-:W-:Y:S02]  /*1a420*/  PRMT R41, R24, 0x7632, R41 ;  /* 0x0000763218297816 */ /* 0x000fe40000000029 */
[C---:B------:R-:W-:Y:S02]  /*1a430*/  F2FP.BF16.F32.PACK_AB R23, R10.reuse, R12 ;  /* 0x0000000c0a17723e */ /* 0x040fe400000010ff */
[----:B------:R-:W1:Y:S01]  /*1a440*/  MUFU.EX2 R12, R149 ;  /* 0x00000095000c7308 */ /* 0x000e620000000800 */
[----:B------:R-:W-:Y:S01]  /*1a450*/  FADD.FTZ R0, R10, R0 ;  /* 0x000000000a007221 */ /* 0x000fe20000010000 */
[----:B------:R-:W-:-:S02]  /*1a460*/  PRMT R44, R25, 0x7610, R44 ;  /* 0x00007610192c7816 */ /* 0x000fc4000000002c */
[----:B------:R-:W-:Y:S01]  /*1a470*/  LOP3.LUT R18, R37, R215, R204, 0x96, !PT ;  /* 0x000000d725127212 */ /* 0x000fe200078e96cc */
[----:B------:R-:W-:Y:S01]  /*1a480*/  FADD.FTZ R0, R15, R0 ;  /* 0x000000000f007221 */ /* 0x000fe20000010000 */
[----:B------:R-:W-:Y:S02]  /*1a490*/  LOP3.LUT R19, R119, R214, R36, 0x96, !PT ;  /* 0x000000d677137212 */ /* 0x000fe400078e9624 */
[----:B--2---:R-:W-:Y:S02]  /*1a4a0*/  F2FP.BF16.F32.PACK_AB R24, R13, R14 ;  /* 0x0000000e0d18723e */ /* 0x004fe400000010ff */
[----:B-1----:R-:W-:Y:S01]  /*1a4b0*/  F2FP.BF16.F32.PACK_AB R60, R12, R15 ;  /* 0x0000000f0c3c723e */ /* 0x002fe200000010ff */
[----:B------:R-:W2:Y:S01]  /*1a4c0*/  LDL.LU R149, [R1+0x490] ;  /* 0x0004900001957983 */ /* 0x000ea20000300800 */
[----:B----4-:R-:W-:Y:S02]  /*1a4d0*/  @!P3 HFMA2.BF16_V2 R182, -RZ.H0_H0, RZ.H0_H0, -R42.H0_H0 ;  /* 0x200000ffffb6b231 */ /* 0x010fe4000034092a */
[----:B---3--:R-:W-:-:S03]  /*1a4e0*/  @!P2 HFMA2.BF16_V2 R181, -RZ.H0_H0, RZ.H0_H0, -R41.H0_H0 ;  /* 0x200000ffffb5a231 */ /* 0x008fc60000340929 */
[----:B------:R-:W-:Y:S01]  /*1a4f0*/  PRMT R20, R182, 0x7610, R20 ;  /* 0x00007610b6147816 */ /* 0x000fe20000000014 */
[----:B------:R-:W-:Y:S01]  /*1a500*/  @!P0 HFMA2.BF16_V2 R21, -RZ.H0_H0, RZ.H0_H0, -R43.H0_H0 ;  /* 0x200000ffff158231 */ /* 0x000fe2000034092b */
[----:B------:R-:W-:-:S04]  /*1a510*/  PRMT R182, R44, 0x5410, R43 ;  /* 0x000054102cb67816 */ /* 0x000fc8000000002b */
[----:B------:R-:W-:Y:S02]  /*1a520*/  PRMT R10, R21, 0x7610, R10 ;  /* 0x00007610150a7816 */ /* 0x000fe4000000000a */
[----:B------:R-:W-:Y:S02]  /*1a530*/  PRMT R17, R181, 0x7610, R17 ;  /* 0x00007610b5117816 */ /* 0x000fe40000000011 */
[----:B------:R-:W-:Y:S01]  /*1a540*/  @!P0 PRMT R43, R10, 0x5410, RZ ;  /* 0x000054100a2b8816 */ /* 0x000fe200000000ff */
[----:B------:R-:W-:Y:S01]  /*1a550*/  FADD.FTZ R10, R14, R11 ;  /* 0x0000000b0e0a7221 */ /* 0x000fe20000010000 */
[----:B------:R-:W-:Y:S02]  /*1a560*/  PRMT R181, R42, 0x5410, R41 ;  /* 0x000054102ab57816 */ /* 0x000fe40000000029 */
[----:B------:R-:W-:Y:S01]  /*1a570*/  @!P3 PRMT R42, R20, 0x5410, RZ ;  /* 0x00005410142ab816 */ /* 0x000fe200000000ff */
[----:B------:R-:W-:Y:S01]  /*1a580*/  FADD.FTZ R20, R13, R10 ;  /* 0x0000000a0d147221 */ /* 0x000fe20000010000 */
[----:B------:R-:W-:-:S04]  /*1a590*/  IMAD.WIDE.U32 R10, R18, -0x2daee0ad, RZ ;  /* 0xd2511f53120a7825 */ /* 0x000fc800078e00ff */
[----:B------:R-:W-:Y:S01]  /*1a5a0*/  FADD.FTZ R21, R12, R0 ;  /* 0x000000000c157221 */ /* 0x000fe20000010000 */
[----:B------:R-:W-:Y:S01]  /*1a5b0*/  LOP3.LUT R0, R11, R216, R236, 0x96, !PT ;  /* 0x000000d80b007212 */ /* 0x000fe200078e96ec */
[----:B------:R-:W-:-:S04]  /*1a5c0*/  @!P1 HFMA2.BF16_V2 R22, -RZ.H0_H0, RZ.H0_H0, -R44.H0_H0 ;  /* 0x200000ffff169231 */ /* 0x000fc8000034092c */
[----:B------:R-:W-:-:S04]  /*1a5d0*/  IMAD.WIDE.U32 R12, R0, -0x326172a9, RZ ;  /* 0xcd9e8d57000c7825 */ /* 0x000fc800078e00ff */
[----:B------:R-:W-:Y:S01]  /*1a5e0*/  IMAD.WIDE.U32 R14, R19, -0x2daee0ad, RZ ;  /* 0xd2511f53130e7825 */ /* 0x000fe200078e00ff */
[----:B------:R-:W-:Y:S02]  /*1a5f0*/  LOP3.LUT R0, R13, R211, R118, 0x96, !PT ;  /* 0x000000d30d007212 */ /* 0x000fe400078e9676 */
[----:B------:R-:W-:Y:S02]  /*1a600*/  PRMT R16, R22, 0x7610, R16 ;  /* 0x0000761016107816 */ /* 0x000fe40000000010 */
[----:B------:R-:W-:Y:S01]  /*1a610*/  LOP3.LUT R13, R15, R221, R10, 0x96, !PT ;  /* 0x000000dd0f0d7212 */ /* 0x000fe200078e960a */
[----:B------:R-:W-:Y:S01]  /*1a620*/  IMAD.WIDE.U32 R10, R0, -0x2daee0ad, RZ ;  /* 0xd2511f53000a7825 */ /* 0x000fe200078e00ff */
[----:B------:R-:W-:Y:S02]  /*1a630*/  @!P2 PRMT R41, R17, 0x5410, RZ ;  /* 0x000054101129a816 */ /* 0x000fe400000000ff */
[----:B------:R-:W-:Y:S01]  /*1a640*/  @!P1 PRMT R44, R16, 0x5410, RZ ;  /* 0x00005410102c9816 */ /* 0x000fe200000000ff */
[----:B------:R-:W-:Y:S01]  /*1a650*/  IMAD.WIDE.U32 R16, R13, -0x326172a9, RZ ;  /* 0xcd9e8d570d107825 */ /* 0x000fe200078e00ff */
[----:B------:R-:W-:Y:S01]  /*1a660*/  LOP3.LUT R11, R11, R219, R14, 0x96, !PT ;  /* 0x000000db0b0b7212 */ /* 0x000fe200078e960e */
[----:B------:R1:W3:Y:S03]  /*1a670*/  MUFU.EX2 R22, R140 ;  /* 0x0000008c00167308 */ /* 0x0002e60000000800 */
[----:B------:R-:W-:Y:S01]  /*1a680*/  LOP3.LUT R0, R17, R220, R12, 0x96, !PT ;  /* 0x000000dc11007212 */ /* 0x000fe200078e960c */
[----:B------:R-:W-:-:S04]  /*1a690*/  IMAD.WIDE.U32 R12, R11, -0x326172a9, RZ ;  /* 0xcd9e8d570b0c7825 */ /* 0x000fc800078e00ff */
[----:B------:R4:W-:Y:S01]  /*1a6a0*/  MUFU.EX2 R18, R232 ;  /* 0x000000e800127308 */ /* 0x0009e20000000800 */
[----:B------:R-:W-:Y:S01]  /*1a6b0*/  LOP3.LUT R13, R13, R218, R16, 0x96, !PT ;  /* 0x000000da0d0d7212 */ /* 0x000fe200078e9610 */
[----:B-1----:R-:W2:Y:S06]  /*1a6c0*/  LDL.LU R140, [R1+0x48c] ;  /* 0x00048c00018c7983 */ /* 0x002eac0000300800 */
[----:B------:R1:W3:Y:S01]  /*1a6d0*/  MUFU.EX2 R19, R229 ;  /* 0x000000e500137308 */ /* 0x0002e20000000800 */
[----:B----4-:R-:W-:Y:S02]  /*1a6e0*/  IMAD.MOV.U32 R232, RZ, RZ, R200 ;  /* 0x000000ffffe87224 */ /* 0x010fe400078e00c8 */
[----:B------:R4:W4:Y:S05]  /*1a6f0*/  LDL.LU.S16 R200, [R1+0xec] ;  /* 0x0000ec0001c87983 */ /* 0x00092a0000300600 */
[----:B------:R3:W3:Y:S01]  /*1a700*/  MUFU.EX2 R16, R245 ;  /* 0x000000f500107308 */ /* 0x0006e20000000800 */
[----:B-1----:R-:W-:-:S02]  /*1a710*/  IMAD.MOV.U32 R229, RZ, RZ, R227 ;  /* 0x000000ffffe57224 */ /* 0x002fc400078e00e3 */
[----:B------:R-:W-:Y:S01]  /*1a720*/  IMAD.MOV.U32 R227, RZ, RZ, R242 ;  /* 0x000000ffffe37224 */ /* 0x000fe200078e00f2 */
[----:B---3--:R1:W3:Y:S04]  /*1a730*/  LDL.LU.S16 R245, [R1+0xf0] ;  /* 0x0000f00001f57983 */ /* 0x0082e80000300600 */
[----:B------:R1:W2:Y:S01]  /*1a740*/  LDL.LU.S16 R242, [R1+0xf4] ;  /* 0x0000f40001f27983 */ /* 0x0002a20000300600 */
[----:B------:R-:W-:-:S05]  /*1a750*/  IMAD.WIDE.U32 R14, R0, -0x2daee0ad, RZ ;  /* 0xd2511f53000e7825 */ /* 0x000fca00078e00ff */
        /* <DEDUP_REMOVED lines=12> */
[C---:B------:R-:W-:Y:S02]  /*1a820*/  LOP3.LUT R0, R10.reuse, 0xff, RZ, 0xc0, !PT ;  /* 0x000000ff0a007812 */ /* 0x040fe400078ec0ff */
[----:B------:R-:W-:Y:S02]  /*1a830*/  LOP3.LUT R17, R10, 0xffff, RZ, 0xc0, !PT ;  /* 0x0000ffff0a117812 */ /* 0x000fe400078ec0ff */
[----:B------:R-:W-:Y:S02]  /*1a840*/  ISETP.GE.U32.AND P2, PT, R199, R0, PT ;  /* 0x00000000c700720c */ /* 0x000fe40003f46070 */
[--C-:B------:R-:W-:Y:S02]  /*1a850*/  SHF.R.U32.HI R0, RZ, 0x10, R10.reuse ;  /* 0x00000010ff007819 */ /* 0x100fe4000001160a */
[----:B------:R-:W-:-:S02]  /*1a860*/  SHF.R.U32.HI R10, RZ, 0x18, R10 ;  /* 0x00000018ff0a7819 */ /* 0x000fc4000001160a */
[----:B------:R-:W-:Y:S02]  /*1a870*/  LOP3.LUT R0, R0, 0xff, RZ, 0xc0, !PT ;  /* 0x000000ff00007812 */ /* 0x000fe400078ec0ff */
[----:B------:R-:W-:Y:S01]  /*1a880*/  ISETP.GE.U32.AND P6, PT, R199, R10, PT ;  /* 0x0000000ac700720c */ /* 0x000fe20003fc6070 */
[----:B------:R-:W-:Y:S01]  /*1a890*/  IMAD.WIDE.U32 R10, R13, -0x2daee0ad, RZ ;  /* 0xd2511f530d0a7825 */ /* 0x000fe200078e00ff */
[----:B------:R-:W-:Y:S02]  /*1a8a0*/  LOP3.LUT R12, R12, 0xff, RZ, 0xc0, !PT ;  /* 0x000000ff0c0c7812 */ /* 0x000fe400078ec0ff */
[C---:B------:R-:W-:Y:S02]  /*1a8b0*/  ISETP.GE.U32.AND P1, PT, R199.reuse, R0, PT ;  /* 0x00000000c700720c */ /* 0x040fe40003f26070 */
[----:B------:R-:W-:Y:S01]  /*1a8c0*/  ISETP.GE.U32.AND P5, PT, R199, R12, PT ;  /* 0x0000000cc700720c */ /* 0x000fe20003fa6070 */
[----:B------:R-:W-:Y:S01]  /*1a8d0*/  FADD.FTZ R12, R22, R20 ;  /* 0x00000014160c7221 */ /* 0x000fe20000010000 */
[----:B------:R-:W-:-:S02]  /*1a8e0*/  LOP3.LUT R0, R11, R223, R14, 0x96, !PT ;  /* 0x000000df0b007212 */ /* 0x000fc400078e960e */
[C---:B------:R-:W-:Y:S02]  /*1a8f0*/  LOP3.LUT R15, R10.reuse, 0xffff, RZ, 0xc0, !PT ;  /* 0x0000ffff0a0f7812 */ /* 0x040fe400078ec0ff */
[----:B------:R-:W-:Y:S02]  /*1a900*/  LOP3.LUT R13, R10, 0xff, RZ, 0xc0, !PT ;  /* 0x000000ff0a0d7812 */ /* 0x000fe400078ec0ff */
[--C-:B------:R-:W-:Y:S02]  /*1a910*/  SHF.R.U32.HI R14, RZ, 0x10, R10.reuse ;  /* 0x00000010ff0e7819 */ /* 0x100fe4000001160a */
[----:B------:R-:W-:Y:S01]  /*1a920*/  SHF.R.U32.HI R11, RZ, 0x18, R10 ;  /* 0x00000018ff0b7819 */ /* 0x000fe2000001160a */
[----:B------:R-:W-:Y:S01]  /*1a930*/  FADD.FTZ R10, R19, R21 ;  /* 0x00000015130a7221 */ /* 0x000fe20000010000 */
[----:B------:R-:W-:Y:S01]  /*1a940*/  PRMT R38, R33, 0x7610, R38 ;  /* 0x0000761021267816 */ /* 0x000fe20000000026 */
[C---:B------:R-:W-:Y:S01]  /*1a950*/  FADD.FTZ R12, R16.reuse, R12 ;  /* 0x0000000c100c7221 */ /* 0x040fe20000010000 */
[----:B------:R-:W-:Y:S01]  /*1a960*/  F2FP.BF16.F32.PACK_AB R20, R16, R22 ;  /* 0x000000161014723e */ /* 0x000fe200000010ff */
[----:B------:R-:W-:Y:S01]  /*1a970*/  FADD.FTZ R16, R18, R10 ;  /* 0x0000000a12107221 */ /* 0x000fe20000010000 */
[----:B------:R-:W-:-:S02]  /*1a980*/  SHF.R.U32.HI R10, RZ, 0x8, R17 ;  /* 0x00000008ff0a7819 */ /* 0x000fc40000011611 */
[----:B------:R-:W-:Y:S02]  /*1a990*/  PRMT R37, R33, 0x7632, R37 ;  /* 0x0000763221257816 */ /* 0x000fe40000000025 */
[----:B------:R-:W-:Y:S02]  /*1a9a0*/  PRMT R39, R32, 0x7632, R39 ;  /* 0x0000763220277816 */ /* 0x000fe40000000027 */
[----:B------:R-:W-:Y:S02]  /*1a9b0*/  LOP3.LUT R10, R10, 0xffff, RZ, 0xc0, !PT ;  /* 0x0000ffff0a0a7812 */ /* 0x000fe400078ec0ff */
[----:B------:R-:W-:Y:S01]  /*1a9c0*/  PRMT R40, R32, 0x7610, R40 ;  /* 0x0000761020287816 */ /* 0x000fe20000000028 */
[----:B----4-:R-:W-:-:S05]  /*1a9d0*/  @!P4 HFMA2.BF16_V2 R200, -RZ.H0_H0, RZ.H0_H0, -R38.H0_H0 ;  /* 0x200000ffffc8c231 */ /* 0x010fca0000340926 */
[----:B------:R-:W-:Y:S02]  /*1a9e0*/  PRMT R248, R200, 0x7610, R248 ;  /* 0x00007610c8f87816 */ /* 0x000fe400000000f8 */
[----:B------:R-:W-:Y:S02]  /*1a9f0*/  PRMT R200, R38, 0x5410, R37 ;  /* 0x0000541026c87816 */ /* 0x000fe40000000025 */
[----:B------:R-:W-:Y:S02]  /*1aa00*/  @!P4 PRMT R38, R248, 0x5410, RZ ;  /* 0x00005410f826c816 */ /* 0x000fe400000000ff */
[----:B------:R-:W-:Y:S02]  /*1aa10*/  ISETP.GE.U32.AND P4, PT, R199, R10, PT ;  /* 0x0000000ac700720c */ /* 0x000fe40003f86070 */
[----:B------:R1:W4:Y:S01]  /*1aa20*/  LDL.LU.S16 R10, [R1+0xf8] ;  /* 0x0000f800010a7983 */ /* 0x0003220000300600 */
[----:B---3--:R-:W-:Y:S02]  /*1aa30*/  @!P3 HFMA2.BF16_V2 R245, -RZ.H0_H0, RZ.H0_H0, -R37.H0_H0 ;  /* 0x200000fffff5b231 */ /* 0x008fe40000340925 */
[----:B--2---:R-:W-:-:S03]  /*1aa40*/  @!P0 HFMA2.BF16_V2 R242, -RZ.H0_H0, RZ.H0_H0, -R39.H0_H0 ;  /* 0x200000fffff28231 */ /* 0x004fc60000340927 */
[----:B------:R-:W-:Y:S02]  /*1aa50*/  PRMT R17, R245, 0x7610, R17 ;  /* 0x00007610f5117816 */ /* 0x000fe40000000011 */
[----:B------:R-:W-:Y:S01]  /*1aa60*/  PRMT R228, R242, 0x7610, R228 ;  /* 0x00007610f2e47816 */ /* 0x000fe200000000e4 */
[----:B------:R-:W-:Y:S02]  /*1aa70*/  IMAD.MOV.U32 R242, RZ, RZ, R241 ;  /* 0x000000fffff27224 */ /* 0x000fe400078e00f1 */
[----:B------:R-:W-:Y:S01]  /*1aa80*/  IMAD.MOV.U32 R241, RZ, RZ, R226 ;  /* 0x000000fffff17224 */ /* 0x000fe200078e00e2 */
[----:B------:R-:W-:Y:S01]  /*1aa90*/  @!P3 PRMT R37, R17, 0x5410, RZ ;  /* 0x000054101125b816 */ /* 0x000fe200000000ff */
[----:B------:R-:W-:Y:S01]  /*1aaa0*/  IMAD.MOV.U32 R226, RZ, RZ, R186 ;  /* 0x000000ffffe27224 */ /* 0x000fe200078e00ba */
[----:B------:R-:W-:Y:S01]  /*1aab0*/  ISETP.GE.U32.AND P3, PT, R199, R13, PT ;  /* 0x0000000dc700720c */ /* 0x000fe20003f66070 */
[----:B------:R1:W2:Y:S01]  /*1aac0*/  LDL.LU.S16 R186, [R1+0x100] ;  /* 0x0001000001ba7983 */ /* 0x0002a20000300600 */
[----:B------:R3:W2:Y:S08]  /*1aad0*/  MUFU.EX2 R17, R187 ;  /* 0x000000bb00117308 */ /* 0x0006b00000000800 */
[----:B------:R1:W2:Y:S01]  /*1aae0*/  MUFU.EX2 R13, R141 ;  /* 0x0000008d000d7308 */ /* 0x0002a20000000800 */
[----:B---3--:R-:W-:-:S02]  /*1aaf0*/  PRMT R187, R40, 0x5410, R39 ;  /* 0x0000541028bb7816 */ /* 0x008fc40000000027 */
[----:B------:R-:W-:Y:S01]  /*1ab00*/  @!P0 PRMT R39, R228, 0x5410, RZ ;  /* 0x00005410e4278816 */ /* 0x000fe200000000ff */
[----:B-1----:R-:W3:Y:S04]  /*1ab10*/  LDL.LU R141, [R1+0x488] ;  /* 0x00048800018d7983 */ /* 0x002ee80000300800 */
[----:B------:R1:W3:Y:S01]  /*1ab20*/  LDL.LU.S16 R228, [R1+0x104] ;  /* 0x0001040001e47983 */ /* 0x0002e20000300600 */
[----:B------:R-:W-:Y:S02]  /*1ab30*/  ISETP.GE.U32.AND P0, PT, R199, R11, PT ;  /* 0x0000000bc700720c */ /* 0x000fe40003f06070 */
[----:B------:R-:W-:Y:S01]  /*1ab40*/  PRMT R33, R34, 0x7632, R33 ;  /* 0x0000763222217816 */ /* 0x000fe20000000021 */
[----:B----4-:R-:W-:-:S05]  /*1ab50*/  @!P5 HFMA2.BF16_V2 R10, -RZ.H0_H0, RZ.H0_H0, -R40.H0_H0 ;  /* 0x200000ffff0ad231 */ /* 0x010fca0000340928 */
[----:B------:R-:W-:Y:S02]  /*1ab60*/  PRMT R11, R10, 0x7610, R11 ;  /* 0x000076100a0b7816 */ /* 0x000fe4000000000b */
[----:B------:R-:W-:-:S04]  /*1ab70*/  SHF.R.U32.HI R10, RZ, 0x10, R0 ;  /* 0x00000010ff0a7819 */ /* 0x000fc80000011600 */
[----:B------:R-:W-:Y:S02]  /*1ab80*/  LOP3.LUT R10, R10, 0xff, RZ, 0xc0, !PT ;  /* 0x000000ff0a0a7812 */ /* 0x000fe400078ec0ff */
[----:B------:R-:W-:Y:S01]  /*1ab90*/  @!P5 PRMT R40, R11, 0x5410, RZ ;  /* 0x000054100b28d816 */ /* 0x000fe200000000ff */
[----:B--2---:R-:W-:Y:S01]  /*1aba0*/  @!P2 HFMA2.BF16_V2 R186, -RZ.H0_H0, RZ.H0_H0, -R34.H0_H0 ;  /* 0x200000ffffbaa231 */ /* 0x004fe20000340922 */
[----:B------:R-:W-:Y:S01]  /*1abb0*/  ISETP.GE.U32.AND P5, PT, R199, R10, PT ;  /* 0x0000000ac700720c */ /* 0x000fe20003fa6070 */
[----:B------:R-:W-:-:S03]  /*1abc0*/  FADD.FTZ R10, R17, R12 ;  /* 0x0000000c110a7221 */ /* 0x000fc60000010000 */
[----:B------:R-:W-:Y:S02]  /*1abd0*/  PRMT R185, R186, 0x7610, R185 ;  /* 0x00007610bab97816 */ /* 0x000fe400000000b9 */
[----:B------:R-:W-:Y:S02]  /*1abe0*/  PRMT R186, R34, 0x5410, R33 ;  /* 0x0000541022ba7816 */ /* 0x000fe40000000021 */
[----:B------:R-:W-:Y:S02]  /*1abf0*/  @!P2 PRMT R34, R185, 0x5410, RZ ;  /* 0x00005410b922a816 */ /* 0x000fe400000000ff */
[----:B------:R1:W2:Y:S01]  /*1ac00*/  LDL.LU.S16 R185, [R1+0x11c] ;  /* 0x00011c0001b97983 */ /* 0x0002a20000300600 */
[----:B---3--:R-:W-:-:S05]  /*1ac10*/  @!P4 HFMA2.BF16_V2 R228, -RZ.H0_H0, RZ.H0_H0, -R33.H0_H0 ;  /* 0x200000ffffe4c231 */ /* 0x008fca0000340921 */
[----:B------:R-:W-:Y:S01]  /*1ac20*/  PRMT R12, R228, 0x7610, R12 ;  /* 0x00007610e40c7816 */ /* 0x000fe2000000000c */
[----:B------:R-:W-:Y:S02]  /*1ac30*/  IMAD.MOV.U32 R228, RZ, RZ, R242 ;  /* 0x000000ffffe47224 */ /* 0x000fe400078e00f2 */
[----:B------:R-:W-:Y:S02]  /*1ac40*/  IMAD.MOV.U32 R242, RZ, RZ, R224 ;  /* 0x000000fffff27224 */ /* 0x000fe400078e00e0 */
[----:B------:R1:W3:Y:S01]  /*1ac50*/  LDL.LU.S16 R224, [R1+0x120] ;  /* 0x0001200001e07983 */ /* 0x0002e20000300600 */
[----:B------:R-:W-:-:S03]  /*1ac60*/  @!P4 PRMT R33, R12, 0x5410, RZ ;  /* 0x000054100c21c816 */ /* 0x000fc600000000ff */
[----:B------:R1:W4:Y:S01]  /*1ac70*/  LDL.LU.S16 R12, [R1+0x124] ;  /* 0x00012400010c7983 */ /* 0x0003220000300600 */
[----:B------:R-:W-:Y:S01]  /*1ac80*/  FADD.FTZ R11, R13, R10 ;  /* 0x0000000a0d0b7221 */ /* 0x000fe20000010000 */
[----:B------:R-:W-:Y:S02]  /*1ac90*/  LOP3.LUT R10, R0, 0xff, RZ, 0xc0, !PT ;  /* 0x000000ff000a7812 */ /* 0x000fe400078ec0ff */
[C---:B------:R-:W-:Y:S02]  /*1aca0*/  PRMT R36, R35.reuse, 0x7610, R36 ;  /* 0x0000761023247816 */ /* 0x040fe40000000024 */
[----:B------:R-:W-:Y:S02]  /*1acb0*/  PRMT R35, R35, 0x7632, R35 ;  /* 0x0000763223237816 */ /* 0x000fe40000000023 */
[----:B------:R-:W-:Y:S02]  /*1acc0*/  ISETP.GE.U32.AND P2, PT, R199, R10, PT ;  /* 0x0000000ac700720c */ /* 0x000fe40003f46070 */
[----:B------:R-:W-:-:S02]  /*1acd0*/  SHF.R.U32.HI R10, RZ, 0x18, R0 ;  /* 0x00000018ff0a7819 */ /* 0x000fc40000011600 */
[----:B------:R-:W-:Y:S02]  /*1ace0*/  LOP3.LUT R0, R0, 0xffff, RZ, 0xc0, !PT ;  /* 0x0000ffff00007812 */ /* 0x000fe400078ec0ff */
[----:B------:R-:W-:Y:S02]  /*1acf0*/  F2FP.BF16.F32.PACK_AB R59, R13, R17 ;  /* 0x000000110d3b723e */ /* 0x000fe400000010ff */
[----:B------:R-:W-:Y:S02]  /*1ad00*/  PRMT R30, R27, 0x7610, R30 ;  /* 0x000076101b1e7816 */ /* 0x000fe4000000001e */
[----:B------:R-:W-:Y:S02]  /*1ad10*/  SHF.R.U32.HI R0, RZ, 0x8, R0 ;  /* 0x00000008ff007819 */ /* 0x000fe40000011600 */
[----:B------:R-:W-:Y:S02]  /*1ad20*/  ISETP.GE.U32.AND P4, PT, R199, R10, PT ;  /* 0x0000000ac700720c */ /* 0x000fe40003f86070 */
[----:B------:R-:W-:-:S02]  /*1ad30*/  LOP3.LUT R10, R14, 0xff, RZ, 0xc0, !PT ;  /* 0x000000ff0e0a7812 */ /* 0x000fc400078ec0ff */
[----:B------:R-:W-:Y:S02]  /*1ad40*/  LOP3.LUT R0, R0, 0xffff, RZ, 0xc0, !PT ;  /* 0x0000ffff00007812 */ /* 0x000fe400078ec0ff */
[----:B------:R-:W-:Y:S01]  /*1ad50*/  PRMT R29, R27, 0x7632, R29 ;  /* 0x000076321b1d7816 */ /* 0x000fe2000000001d */
[----:B--2---:R-:W-:-:S05]  /*1ad60*/  @!P1 HFMA2.BF16_V2 R185, -RZ.H0_H0, RZ.H0_H0, -R36.H0_H0 ;  /* 0x200000ffffb99231 */ /* 0x004fca0000340924 */
[----:B------:R-:W-:Y:S02]  /*1ad70*/  PRMT R244, R185, 0x7610, R244 ;  /* 0x00007610b9f47816 */ /* 0x000fe400000000f4 */
[----:B------:R-:W-:Y:S02]  /*1ad80*/  PRMT R185, R36, 0x5410, R35 ;  /* 0x0000541024b97816 */ /* 0x000fe40000000023 */
[----:B------:R-:W-:Y:S02]  /*1ad90*/  @!P1 PRMT R36, R244, 0x5410, RZ ;  /* 0x00005410f4249816 */ /* 0x000fe400000000ff */
[----:B------:R-:W-:Y:S01]  /*1ada0*/  ISETP.GE.U32.AND P1, PT, R199, R10, PT ;  /* 0x0000000ac700720c */ /* 0x000fe20003f26070 */
[----:B---3--:R-:W-:-:S05]  /*1adb0*/  @!P6 HFMA2.BF16_V2 R224, -RZ.H0_H0, RZ.H0_H0, -R35.H0_H0 ;  /* 0x200000ffffe0e231 */ /* 0x008fca0000340923 */
[----:B------:R-:W-:Y:S01]  /*1adc0*/  PRMT R13, R224, 0x7610, R13 ;  /* 0x00007610e00d7816 */ /* 0x000fe2000000000d */
[----:B----4-:R-:W-:-:S03]  /*1add0*/  @!P2 HFMA2.BF16_V2 R12, -RZ.H0_H0, RZ.H0_H0, -R30.H0_H0 ;  /* 0x200000ffff0ca231 */ /* 0x010fc6000034091e */
[----:B------:R-:W-:Y:S02]  /*1ade0*/  @!P6 PRMT R35, R13, 0x5410, RZ ;  /* 0x000054100d23e816 */ /* 0x000fe400000000ff */
[----:B------:R2:W3:Y:S01]  /*1adf0*/  MUFU.EX2 R13, R136 ;  /* 0x00000088000d7308 */ /* 0x0004e20000000800 */
[----:B------:R-:W-:Y:S02]  /*1ae00*/  ISETP.GE.U32.AND P6, PT, R199, R0, PT ;  /* 0x00000000c700720c */ /* 0x000fe40003fc6070 */
[----:B------:R-:W-:Y:S02]  /*1ae10*/  PRMT R10, R12, 0x7610, R10 ;  /* 0x000076100c0a7816 */ /* 0x000fe4000000000a */
[----:B------:R-:W-:-:S04]  /*1ae20*/  SHF.R.U32.HI R0, RZ, 0x8, R15 ;  /* 0x00000008ff007819 */ /* 0x000fc8000001160f */
[----:B------:R-:W-:Y:S01]  /*1ae30*/  LOP3.LUT R0, R0, 0xffff, RZ, 0xc0, !PT ;  /* 0x0000ffff00007812 */ /* 0x000fe200078ec0ff */
[----:B--2---:R-:W2:Y:S04]  /*1ae40*/  LDL.LU R136, [R1+0x484] ;  /* 0x0004840001887983 */ /* 0x004ea80000300800 */
[----:B------:R1:W4:Y:S04]  /*1ae50*/  LDL.LU.S16 R245, [R1+0x128] ;  /* 0x0001280001f57983 */ /* 0x0003280000300600 */
[----:B------:R1:W3:Y:S04]  /*1ae60*/  LDL.LU.S16 R244, [R1+0x130] ;  /* 0x0001300001f47983 */ /* 0x0002e80000300600 */
[----:B------:R1:W2:Y:S01]  /*1ae70*/  LDL.LU.S16 R12, [R1+0x12c] ;  /* 0x00012c00010c7983 */ /* 0x0002a20000300600 */
[----:B------:R-:W-:-:S02]  /*1ae80*/  PRMT R224, R30, 0x5410, R29 ;  /* 0x000054101ee07816 */ /* 0x000fc4000000001d */
[----:B------:R-:W-:Y:S02]  /*1ae90*/  @!P2 PRMT R30, R10, 0x5410, RZ ;  /* 0x000054100a1ea816 */ /* 0x000fe400000000ff */
[----:B------:R-:W-:Y:S02]  /*1aea0*/  ISETP.GE.U32.AND P2, PT, R199, R0, PT ;  /* 0x00000000c700720c */ /* 0x000fe40003f46070 */
[----:B------:R1:W3:Y:S04]  /*1aeb0*/  LDL.LU.S16 R0, [R1+0x138] ;  /* 0x0001380001007983 */ /* 0x0002e80000300600 */
[----:B------:R1:W3:Y:S01]  /*1aec0*/  LDL.LU.S16 R10, [R1+0x134] ;  /* 0x00013400010a7983 */ /* 0x0002e20000300600 */
[C---:B------:R-:W-:Y:S02]  /*1aed0*/  PRMT R31, R28.reuse, 0x7632, R31 ;  /* 0x000076321c1f7816 */ /* 0x040fe4000000001f */
[----:B------:R-:W-:-:S02]  /*1aee0*/  PRMT R32, R28, 0x7610, R32 ;  /* 0x000076101c207816 */ /* 0x000fc40000000020 */
[----:B------:R-:W-:Y:S01]  /*1aef0*/  PRMT R25, R26, 0x7632, R25 ;  /* 0x000076321a197816 */ /* 0x000fe20000000019 */
[----:B----4-:R-:W-:Y:S02]  /*1af00*/  @!P6 HFMA2.BF16_V2 R245, -RZ.H0_H0, RZ.H0_H0, -R29.H0_H0 ;  /* 0x200000fffff5e231 */ /* 0x010fe4000034091d */
[----:B--2---:R-:W-:-:S05]  /*1af10*/  @!P4 HFMA2.BF16_V2 R12, -RZ.H0_H0, RZ.H0_H0, -R31.H0_H0 ;  /* 0x200000ffff0cc231 */ /* 0x004fca000034091f */
[----:B------:R-:W-:Y:S02]  /*1af20*/  PRMT R17, R12, 0x7610, R17 ;  /* 0x000076100c117816 */ /* 0x000fe40000000011 */
[----:B------:R2:W4:Y:S01]  /*1af30*/  MUFU.EX2 R12, R137 ;  /* 0x00000089000c7308 */ /* 0x0005220000000800 */
[----:B---3--:R-:W-:Y:S02]  /*1af40*/  @!P3 HFMA2.BF16_V2 R0, -RZ.H0_H0, RZ.H0_H0, -R26.H0_H0 ;  /* 0x200000ffff00b231 */ /* 0x008fe4000034091a */
[----:B------:R-:W-:Y:S02]  /*1af50*/  @!P5 HFMA2.BF16_V2 R244, -RZ.H0_H0, RZ.H0_H0, -R32.H0_H0 ;  /* 0x200000fffff4d231 */ /* 0x000fe40000340920 */
[----:B------:R-:W-:Y:S01]  /*1af60*/  @!P2 HFMA2.BF16_V2 R10, -RZ.H0_H0, RZ.H0_H0, -R25.H0_H0 ;  /* 0x200000ffff0aa231 */ /* 0x000fe20000340919 */
[----:B------:R-:W-:Y:S02]  /*1af70*/  PRMT R213, R245, 0x7610, R213 ;  /* 0x00007610f5d57816 */ /* 0x000fe400000000d5 */
[----:B------:R-:W-:Y:S01]  /*1af80*/  PRMT R109, R0, 0x7610, R109 ;  /* 0x00007610006d7816 */ /* 0x000fe2000000006d */
[----:B------:R-:W-:Y:S01]  /*1af90*/  FADD.FTZ R0, R13, R16 ;  /* 0x000000100d007221 */ /* 0x000fe20000010000 */
[----:B------:R-:W-:-:S02]  /*1afa0*/  PRMT R212, R244, 0x7610, R212 ;  /* 0x00007610f4d47816 */ /* 0x000fc400000000d4 */
[----:B------:R-:W-:Y:S02]  /*1afb0*/  PRMT R16, R10, 0x7610, R16 ;  /* 0x000076100a107816 */ /* 0x000fe40000000010 */
[----:B------:R-:W-:Y:S02]  /*1afc0*/  @!P6 PRMT R29, R213, 0x5410, RZ ;  /* 0x00005410d51de816 */ /* 0x000fe400000000ff */
[----:B------:R-:W-:Y:S01]  /*1afd0*/  PRMT R213, R32, 0x5410, R31 ;  /* 0x0000541020d57816 */ /* 0x000fe2000000001f */
[----:B--2---:R-:W2:Y:S01]  /*1afe0*/  LDL.LU R137, [R1+0x480] ;  /* 0x0004800001897983 */ /* 0x004ea20000300800 */
[----:B------:R-:W-:Y:S02]  /*1aff0*/  @!P5 PRMT R32, R212, 0x5410, RZ ;  /* 0x00005410d420d816 */ /* 0x000fe400000000ff */
[----:B------:R-:W-:Y:S02]  /*1b000*/  @!P4 PRMT R31, R17, 0x5410, RZ ;  /* 0x00005410111fc816 */ /* 0x000fe400000000ff */
[----:B------:R-:W-:Y:S01]  /*1b010*/  PRMT R212, R26, 0x5410, R25 ;  /* 0x000054101ad47816 */ /* 0x000fe20000000019 */
[----:B------:R3:W-:Y:S01]  /*1b020*/  MUFU.EX2 R17, R4 ;  /* 0x0000000400117308 */ /* 0x0007e20000000800 */
[----:B------:R-:W-:Y:S01]  /*1b030*/  @!P2 PRMT R25, R16, 0x5410, RZ ;  /* 0x000054101019a816 */ /* 0x000fe200000000ff */
[C---:B----4-:R-:W-:Y:S01]  /*1b040*/  FADD.FTZ R10, R12.reuse, R0 ;  /* 0x000000000c0a7221 */ /* 0x050fe20000010000 */
[----:B------:R-:W-:-:S05]  /*1b050*/  F2FP.BF16.F32.PACK_AB R58, R12, R13 ;  /* 0x0000000d0c3a723e */ /* 0x000fca00000010ff */
[----:B------:R4:W1:Y:S01]  /*1b060*/  MUFU.EX2 R16, R5 ;  /* 0x0000000500107308 */ /* 0x0008620000000800 */
[----:B---3--:R-:W3:Y:S04]  /*1b070*/  LDL.LU R4, [R1+0x47c] ;  /* 0x00047c0001047983 */ /* 0x008ee80000300800 */
[----:B----4-:R-:W3:Y:S04]  /*1b080*/  LDL.LU R5, [R1+0x478] ;  /* 0x0004780001057983 */ /* 0x010ee80000300800 */
[----:B------:R4:W4:Y:S04]  /*1b090*/  LDL.LU.S16 R12, [R1+0x140] ;  /* 0x00014000010c7983 */ /* 0x0009280000300600 */
[----:B------:R2:W2:Y:S01]  /*1b0a0*/  LDL.LU.S16 R0, [R1+0x144] ;  /* 0x0001440001007983 */ /* 0x0004a20000300600 */
[----:B------:R-:W-:-:S02]  /*1b0b0*/  PRMT R28, R23, 0x7610, R28 ;  /* 0x00007610171c7816 */ /* 0x000fc4000000001c */
[----:B------:R-:W-:Y:S01]  /*1b0c0*/  PRMT R27, R23, 0x7632, R27 ;  /* 0x00007632171b7816 */ /* 0x000fe2000000001b */
[----:B------:R-:W1:Y:S01]  /*1b0d0*/  MUFU.EX2 R13, R6 ;  /* 0x00000006000d7308 */ /* 0x000e620000000800 */
[----:B------:R-:W-:Y:S02]  /*1b0e0*/  IMAD.MOV.U32 R244, RZ, RZ, R227 ;  /* 0x000000fffff47224 */ /* 0x000fe400078e00e3 */
[----:B------:R-:W-:Y:S02]  /*1b0f0*/  IMAD.MOV.U32 R227, RZ, RZ, R226 ;  /* 0x000000ffffe37224 */ /* 0x000fe400078e00e2 */
[----:B------:R-:W-:Y:S02]  /*1b100*/  IMAD.MOV.U32 R226, RZ, RZ, R225 ;  /* 0x000000ffffe27224 */ /* 0x000fe400078e00e1 */
[----:B------:R-:W-:Y:S01]  /*1b110*/  IMAD.MOV.U32 R225, RZ, RZ, R201 ;  /* 0x000000ffffe17224 */ /* 0x000fe200078e00c9 */
[----:B------:R-:W-:Y:S01]  /*1b120*/  PRMT R201, R28, 0x5410, R27 ;  /* 0x000054101cc97816 */ /* 0x000fe2000000001b */
[----:B-1----:R-:W-:Y:S01]  /*1b130*/  FADD.FTZ R11, R16, R11 ;  /* 0x0000000b100b7221 */ /* 0x002fe20000010000 */
[----:B------:R-:W-:-:S04]  /*1b140*/  FADD.FTZ R10, R17, R10 ;  /* 0x0000000a110a7221 */ /* 0x000fc80000010000 */
[C---:B------:R-:W-:Y:S01]  /*1b150*/  FADD.FTZ R10, R13.reuse, R10 ;  /* 0x0000000a0d0a7221 */ /* 0x040fe20000010000 */
[----:B------:R-:W-:Y:S02]  /*1b160*/  F2FP.BF16.F32.PACK_AB R172, R13, R17 ;  /* 0x000000110dac723e */ /* 0x000fe400000010ff */
[----:B------:R-:W-:Y:S01]  /*1b170*/  @!P3 PRMT R26, R109, 0x5410, RZ ;  /* 0x000054106d1ab816 */ /* 0x000fe200000000ff */
[----:B------:R-:W-:Y:S01]  /*1b180*/  IMAD.MOV.U32 R245, RZ, RZ, R244 ;  /* 0x000000fffff57224 */ /* 0x000fe200078e00f4 */
[----:B------:R-:W-:Y:S01]  /*1b190*/  PRMT R22, R24, 0x7610, R22 ;  /* 0x0000761018167816 */ /* 0x000fe20000000016 */
[----:B------:R-:W-:Y:S02]  /*1b1a0*/  IMAD.MOV.U32 R244, RZ, RZ, R227 ;  /* 0x000000fffff47224 */ /* 0x000fe400078e00e3 */
[----:B------:R-:W-:Y:S02]  /*1b1b0*/  IMAD.MOV.U32 R227, RZ, RZ, R225 ;  /* 0x000000ffffe37224 */ /* 0x000fe400078e00e1 */
[----:B------:R-:W-:Y:S01]  /*1b1c0*/  FMUL.FTZ R249, R153, R175 ;  /* 0x000000af99f97220 */ /* 0x000fe20000410000 */
[----:B------:R-:W-:-:S02]  /*1b1d0*/  IMAD.MOV.U32 R109, RZ, RZ, R226 ;  /* 0x000000ffff6d7224 */ /* 0x000fc400078e00e2 */
[-C--:B------:R-:W-:Y:S01]  /*1b1e0*/  FMUL.FTZ R248, R140, R175.reuse ;  /* 0x000000af8cf87220 */ /* 0x080fe20000410000 */
[----:B------:R-:W-:Y:S02]  /*1b1f0*/  IMAD.MOV.U32 R225, RZ, RZ, R210 ;  /* 0x000000ffffe17224 */ /* 0x000fe400078e00d2 */
[-C--:B------:R-:W-:Y:S01]  /*1b200*/  FMUL.FTZ R210, R149, R175.reuse ;  /* 0x000000af95d27220 */ /* 0x080fe20000410000 */
[----:B------:R-:W-:Y:S02]  /*1b210*/  IMAD.MOV.U32 R252, RZ, RZ, R188 ;  /* 0x000000fffffc7224 */ /* 0x000fe400078e00bc */
[-C--:B------:R-:W-:Y:S01]  /*1b220*/  FMUL.FTZ R188, R148, R175.reuse ;  /* 0x000000af94bc7220 */ /* 0x080fe20000410000 */
[----:B------:R-:W-:Y:S01]  /*1b230*/  FMUL.FTZ R226, R136, R175 ;  /* 0x000000af88e27220 */ /* 0x000fe20000410000 */
[----:B------:R-:W-:Y:S02]  /*1b240*/  PRMT R21, R24, 0x7632, R21 ;  /* 0x0000763218157816 */ /* 0x000fe40000000015 */
[----:B------:R-:W-:-:S02]  /*1b250*/  PRMT R24, R60, 0x7610, R24 ;  /* 0x000076103c187816 */ /* 0x000fc40000000018 */
[----:B------:R-:W-:Y:S01]  /*1b260*/  PRMT R23, R60, 0x7632, R23 ;  /* 0x000076323c177816 */ /* 0x000fe20000000017 */
[----:B------:R-:W-:-:S03]  /*1b270*/  IMAD.MOV.U32 R60, RZ, RZ, R226 ;  /* 0x000000ffff3c7224 */ /* 0x000fc600078e00e2 */
[----:B------:R-:W-:Y:S01]  /*1b280*/  PRMT R226, R24, 0x5410, R23 ;  /* 0x0000541018e27816 */ /* 0x000fe20000000017 */
[----:B----4-:R-:W-:Y:S02]  /*1b290*/  @!P1 HFMA2.BF16_V2 R12, -RZ.H0_H0, RZ.H0_H0, -R28.H0_H0 ;  /* 0x200000ffff0c9231 */ /* 0x010fe4000034091c */
[----:B--2---:R-:W-:-:S03]  /*1b2a0*/  @!P0 HFMA2.BF16_V2 R0, -RZ.H0_H0, RZ.H0_H0, -R27.H0_H0 ;  /* 0x200000ffff008231 */ /* 0x004fc6000034091b */
[----:B------:R-:W-:Y:S02]  /*1b2b0*/  PRMT R15, R12, 0x7610, R15 ;  /* 0x000076100c0f7816 */ /* 0x000fe4000000000f */
[----:B------:R-:W1:Y:S01]  /*1b2c0*/  MUFU.EX2 R12, R8 ;  /* 0x00000008000c7308 */ /* 0x000e620000000800 */
[----:B------:R-:W-:Y:S02]  /*1b2d0*/  PRMT R14, R0, 0x7610, R14 ;  /* 0x00007610000e7816 */ /* 0x000fe4000000000e */
[----:B------:R-:W-:-:S04]  /*1b2e0*/  LEA R0, R9, 0x3, 0x2 ;  /* 0x0000000309007811 */ /* 0x000fc800078e10ff */
[----:B------:R-:W-:Y:S02]  /*1b2f0*/  LOP3.LUT R0, R129, R3, R0, 0x96, !PT ;  /* 0x0000000381007212 */ /* 0x000fe400078e9600 */
[----:B------:R-:W-:Y:S02]  /*1b300*/  @!P1 PRMT R28, R15, 0x5410, RZ ;  /* 0x000054100f1c9816 */ /* 0x000fe400000000ff */
[----:B------:R-:W-:Y:S01]  /*1b310*/  @!P0 PRMT R27, R14, 0x5410, RZ ;  /* 0x000054100e1b8816 */ /* 0x000fe200000000ff */
[----:B------:R-:W-:-:S04]  /*1b320*/  IMAD.WIDE.U32 R14, R0, -0x326172a9, RZ ;  /* 0xcd9e8d57000e7825 */ /* 0x000fc800078e00ff */
[----:B-1----:R-:W-:Y:S01]  /*1b330*/  FADD.FTZ R11, R12, R11 ;  /* 0x0000000b0c0b7221 */ /* 0x002fe20000010000 */
[----:B------:R-:W2:Y:S01]  /*1b340*/  LDL.LU R8, [R1+0x474] ;  /* 0x0004740001087983 */ /* 0x000ea20000300800 */
[----:B------:R-:W-:-:S03]  /*1b350*/  LOP3.LUT R0, R15, R215, R204, 0x96, !PT ;  /* 0x000000d70f007212 */ /* 0x000fc600078e96cc */
[----:B------:R-:W2:Y:S04]  /*1b360*/  LDL.LU R9, [R1+0x470] ;  /* 0x0004700001097983 */ /* 0x000ea80000300800 */
[----:B------:R-:W4:Y:S04]  /*1b370*/  LDL.LU R6, [R1+0x46c] ;  /* 0x00046c0001067983 */ /* 0x000f280000300800 */
[----:B------:R-:W-:Y:S04]  /*1b380*/  STL [R1+0x31c], R11 ;  /* 0x00031c0b01007387 */ /* 0x000fe80000100800 */
[----:B------:R1:W-:Y:S01]  /*1b390*/  STL [R1+0x318], R10 ;  /* 0x0003180a01007387 */ /* 0x0003e20000100800 */
[----:B------:R-:W-:-:S02]  /*1b3a0*/  LOP3.LUT R14, R119, R214, R14, 0x96, !PT ;  /* 0x000000d6770e7212 */ /* 0x000fc400078e960e */
[----:B------:R-:W-:-:S03]  /*1b3b0*/  F2FP.BF16.F32.PACK_AB R57, R12, R16 ;  /* 0x000000100c39723e */ /* 0x000fc600000010ff */
[----:B------:R-:W-:-:S04]  /*1b3c0*/  IMAD.WIDE.U32 R14, R14, -0x2daee0ad, RZ ;  /* 0xd2511f530e0e7825 */ /* 0x000fc800078e00ff */
[----:B-1----:R-:W-:-:S05]  /*1b3d0*/  IMAD.WIDE.U32 R10, R0, -0x2daee0ad, RZ ;  /* 0xd2511f53000a7825 */ /* 0x002fca00078e00ff */
[----:B------:R-:W-:-:S05]  /*1b3e0*/  LOP3.LUT R0, R11, R216, R236, 0x96, !PT ;  /* 0x000000d80b007212 */ /* 0x000fca00078e96ec */
[----:B------:R-:W-:-:S05]  /*1b3f0*/  IMAD.WIDE.U32 R12, R0, -0x326172a9, RZ ;  /* 0xcd9e8d57000c7825 */ /* 0x000fca00078e00ff */
[----:B------:R-:W-:Y:S02]  /*1b400*/  LOP3.LUT R0, R13, R211, R118, 0x96, !PT ;  /* 0x000000d30d007212 */ /* 0x000fe400078e9676 */
[----:B------:R-:W-:-:S03]  /*1b410*/  LOP3.LUT R13, R15, R221, R10, 0x96, !PT ;  /* 0x000000dd0f0d7212 */ /* 0x000fc600078e960a */
[----:B------:R-:W-:-:S05]  /*1b420*/  IMAD.WIDE.U32 R10, R0, -0x2daee0ad, RZ ;  /* 0xd2511f53000a7825 */ /* 0x000fca00078e00ff */
[----:B------:R-:W-:Y:S01]  /*1b430*/  LOP3.LUT R11, R11, R219, R14, 0x96, !PT ;  /* 0x000000db0b0b7212 */ /* 0x000fe200078e960e */
[----:B------:R-:W-:-:S05]  /*1b440*/  IMAD.WIDE.U32 R14, R13, -0x326172a9, RZ ;  /* 0xcd9e8d570d0e7825 */ /* 0x000fca00078e00ff */
        /* <DEDUP_REMOVED lines=14> */
[----:B------:R-:W-:Y:S02]  /*1b530*/  ISETP.GE.U32.AND P1, PT, R199, R0, PT ;  /* 0x00000000c700720c */ /* 0x000fe40003f26070 */
[----:B------:R-:W-:-:S04]  /*1b540*/  LOP3.LUT R0, R10, 0xff, RZ, 0xc0, !PT ;  /* 0x000000ff0a007812 */ /* 0x000fc800078ec0ff */
[----:B------:R-:W-:Y:S02]  /*1b550*/  ISETP.GE.U32.AND P3, PT, R199, R0, PT ;  /* 0x00000000c700720c */ /* 0x000fe40003f66070 */
[--C-:B------:R-:W-:Y:S02]  /*1b560*/  SHF.R.U32.HI R0, RZ, 0x10, R10.reuse ;  /* 0x00000010ff007819 */ /* 0x100fe4000001160a */
[----:B------:R-:W-:Y:S02]  /*1b570*/  LOP3.LUT R11, R10, 0xffff, RZ, 0xc0, !PT ;  /* 0x0000ffff0a0b7812 */ /* 0x000fe400078ec0ff */
[----:B------:R-:W-:Y:S02]  /*1b580*/  SHF.R.U32.HI R10, RZ, 0x18, R10 ;  /* 0x00000018ff0a7819 */ /* 0x000fe4000001160a */
[----:B------:R-:W-:Y:S02]  /*1b590*/  LOP3.LUT R12, R12, 0xff, RZ, 0xc0, !PT ;  /* 0x000000ff0c0c7812 */ /* 0x000fe400078ec0ff */
[----:B------:R-:W-:-:S02]  /*1b5a0*/  LOP3.LUT R0, R0, 0xff, RZ, 0xc0, !PT ;  /* 0x000000ff00007812 */ /* 0x000fc400078ec0ff */
[----:B------:R-:W-:Y:S01]  /*1b5b0*/  LOP3.LUT R14, R13, R218, R14, 0x96, !PT ;  /* 0x000000da0d0e7212 */ /* 0x000fe200078e960e */
[-C--:B------:R-:W-:Y:S01]  /*1b5c0*/  FMUL.FTZ R13, R141, R175.reuse ;  /* 0x000000af8d0d7220 */ /* 0x080fe20000410000 */
[C---:B------:R-:W-:Y:S01]  /*1b5d0*/  ISETP.GE.U32.AND P5, PT, R199.reuse, R10, PT ;  /* 0x0000000ac700720c */ /* 0x040fe20003fa6070 */
[-C--:B------:R-:W-:Y:S01]  /*1b5e0*/  FMUL.FTZ R10, R152, R175.reuse ;  /* 0x000000af980a7220 */ /* 0x080fe20000410000 */
[----:B------:R-:W-:Y:S01]  /*1b5f0*/  ISETP.GE.U32.AND P4, PT, R199, R12, PT ;  /* 0x0000000cc700720c */ /* 0x000fe20003f86070 */
[----:B------:R-:W-:Y:S01]  /*1b600*/  FMUL.FTZ R12, R137, R175 ;  /* 0x000000af890c7220 */ /* 0x000fe20000410000 */
[----:B------:R-:W-:Y:S01]  /*1b610*/  ISETP.GE.U32.AND P6, PT, R199, R0, PT ;  /* 0x00000000c700720c */ /* 0x000fe20003fc6070 */
[----:B------:R-:W-:Y:S01]  /*1b620*/  IMAD.MOV.U32 R175, RZ, RZ, R13 ;  /* 0x000000ffffaf7224 */ /* 0x000fe200078e000d */
[----:B------:R-:W-:Y:S01]  /*1b630*/  SHF.R.U32.HI R0, RZ, 0x8, R11 ;  /* 0x00000008ff007819 */ /* 0x000fe2000001160b */
[----:B------:R-:W-:Y:S01]  /*1b640*/  FADD.FTZ R13, R85, R84 ;  /* 0x00000054550d7221 */ /* 0x000fe20000010000 */
[----:B------:R-:W-:-:S02]  /*1b650*/  @!P0 HFMA2.BF16_V2 R118, -RZ.H0_H0, RZ.H0_H0, -R22.H0_H0 ;  /* 0x200000ffff768231 */ /* 0x000fc40000340916 */
[----:B------:R-:W-:Y:S01]  /*1b660*/  IMAD.MOV.U32 R84, RZ, RZ, R10 ;  /* 0x000000ffff547224 */ /* 0x000fe200078e000a */
[----:B------:R-:W-:Y:S01]  /*1b670*/  LOP3.LUT R0, R0, 0xffff, RZ, 0xc0, !PT ;  /* 0x0000ffff00007812 */ /* 0x000fe200078ec0ff */
[----:B------:R-:W-:-:S04]  /*1b680*/  IMAD.WIDE.U32 R10, R14, -0x2daee0ad, RZ ;  /* 0xd2511f530e0a7825 */ /* 0x000fc800078e00ff */
[----:B------:R-:W-:Y:S01]  /*1b690*/  IMAD.MOV.U32 R85, RZ, RZ, R227 ;  /* 0x000000ffff557224 */ /* 0x000fe200078e00e3 */
[----:B------:R-:W-:Y:S02]  /*1b6a0*/  PRMT R227, R22, 0x5410, R21 ;  /* 0x0000541016e37816 */ /* 0x000fe40000000015 */
[----:B------:R-:W-:Y:S02]  /*1b6b0*/  @!P0 PRMT R22, R118, 0x5410, RZ ;  /* 0x0000541076168816 */ /* 0x000fe400000000ff */
[----:B------:R-:W-:Y:S02]  /*1b6c0*/  ISETP.GE.U32.AND P0, PT, R199, R0, PT ;  /* 0x00000000c700720c */ /* 0x000fe40003f06070 */
[----:B------:R-:W-:Y:S01]  /*1b6d0*/  LOP3.LUT R0, R11, R223, R16, 0x96, !PT ;  /* 0x000000df0b007212 */ /* 0x000fe200078e9610 */
[----:B------:R-:W-:Y:S02]  /*1b6e0*/  IMAD.MOV.U32 R118, RZ, RZ, R12 ;  /* 0x000000ffff767224 */ /* 0x000fe400078e000c */
[----:B------:R-:W-:Y:S01]  /*1b6f0*/  @!P2 HFMA2.BF16_V2 R119, -RZ.H0_H0, RZ.H0_H0, -R21.H0_H0 ;  /* 0x200000ffff77a231 */ /* 0x000fe20000340915 */
[----:B------:R-:W-:Y:S01]  /*1b700*/  SHF.R.U32.HI R12, RZ, 0x10, R0 ;  /* 0x00000010ff0c7819 */ /* 0x000fe20000011600 */
[----:B------:R-:W-:-:S03]  /*1b710*/  @!P4 HFMA2.BF16_V2 R137, -RZ.H0_H0, RZ.H0_H0, -R24.H0_H0 ;  /* 0x200000ffff89c231 */ /* 0x000fc60000340918 */
[----:B------:R-:W-:Y:S01]  /*1b720*/  LOP3.LUT R12, R12, 0xff, RZ, 0xc0, !PT ;  /* 0x000000ff0c0c7812 */ /* 0x000fe200078ec0ff */
[----:B------:R-:W-:Y:S01]  /*1b730*/  @!P3 HFMA2.BF16_V2 R140, -RZ.H0_H0, RZ.H0_H0, -R20.H0_H0 ;  /* 0x200000ffff8cb231 */ /* 0x000fe20000340914 */
[----:B------:R-:W-:Y:S02]  /*1b740*/  @!P2 PRMT R21, R119, 0x5410, RZ ;  /* 0x000054107715a816 */ /* 0x000fe400000000ff */
[----:B------:R-:W-:Y:S01]  /*1b750*/  ISETP.GE.U32.AND P2, PT, R199, R12, PT ;  /* 0x0000000cc700720c */ /* 0x000fe20003f46070 */
[----:B------:R-:W-:Y:S01]  /*1b760*/  FADD.FTZ R12, R86, R13 ;  /* 0x0000000d560c7221 */ /* 0x000fe20000010000 */
[C---:B------:R-:W-:Y:S01]  /*1b770*/  PRMT R17, R20.reuse, 0x7632, R17 ;  /* 0x0000763214117816 */ /* 0x040fe20000000011 */
[----:B------:R-:W-:Y:S01]  /*1b780*/  IMAD.MOV.U32 R86, RZ, RZ, R225 ;  /* 0x000000ffff567224 */ /* 0x000fe200078e00e1 */
[----:B------:R-:W-:Y:S01]  /*1b790*/  @!P4 PRMT R24, R137, 0x5410, RZ ;  /* 0x000054108918c816 */ /* 0x000fe200000000ff */
[----:B------:R-:W-:Y:S01]  /*1b7a0*/  IMAD.MOV.U32 R137, RZ, RZ, R248 ;  /* 0x000000ffff897224 */ /* 0x000fe200078e00f8 */
[----:B------:R-:W-:Y:S01]  /*1b7b0*/  PRMT R225, R20, 0x5410, R17 ;  /* 0x0000541014e17816 */ /* 0x000fe20000000011 */
[----:B------:R-:W-:Y:S01]  /*1b7c0*/  IMAD.MOV.U32 R248, RZ, RZ, R232 ;  /* 0x000000fffff87224 */ /* 0x000fe200078e00e8 */
[----:B------:R-:W-:Y:S01]  /*1b7d0*/  @!P3 PRMT R20, R140, 0x5410, RZ ;  /* 0x000054108c14b816 */ /* 0x000fe200000000ff */
[----:B------:R1:W-:Y:S01]  /*1b7e0*/  STL [R1+0x330], R12 ;  /* 0x0003300c01007387 */ /* 0x0003e20000100800 */
[----:B------:R-:W-:-:S02]  /*1b7f0*/  IMAD.MOV.U32 R140, RZ, RZ, R252 ;  /* 0x000000ffff8c7224 */ /* 0x000fc400078e00fc */
[----:B------:R-:W-:Y:S02]  /*1b800*/  IMAD.MOV.U32 R232, RZ, RZ, R230 ;  /* 0x000000ffffe87224 */ /* 0x000fe400078e00e6 */
[----:B------:R-:W-:Y:S01]  /*1b810*/  IMAD.MOV.U32 R252, RZ, RZ, R229 ;  /* 0x000000fffffc7224 */ /* 0x000fe200078e00e5 */
[----:B------:R2:W3:Y:S04]  /*1b820*/  LDL.LU.S16 R230, [R1+0x190] ;  /* 0x0001900001e67983 */ /* 0x0004e80000300600 */
[----:B------:R2:W2:Y:S01]  /*1b830*/  LDL.LU.S16 R229, [R1+0x198] ;  /* 0x0001980001e57983 */ /* 0x0004a20000300600 */
[----:B------:R-:W-:-:S05]  /*1b840*/  @!P0 HFMA2.BF16_V2 R141, -RZ.H0_H0, RZ.H0_H0, -R17.H0_H0 ;  /* 0x200000ffff8d8231 */ /* 0x000fca0000340911 */
[----:B------:R-:W-:Y:S02]  /*1b850*/  @!P0 PRMT R17, R141, 0x5410, RZ ;  /* 0x000054108d118816 */ /* 0x000fe400000000ff */
[----:B------:R2:W4:Y:S01]  /*1b860*/  LDL.LU.S16 R141, [R1+0x19c] ;  /* 0x00019c00018d7983 */ /* 0x0005220000300600 */
[----:B-1----:R-:W-:-:S04]  /*1b870*/  LOP3.LUT R12, R0, 0xff, RZ, 0xc0, !PT ;  /* 0x000000ff000c7812 */ /* 0x002fc800078ec0ff */
[----:B------:R-:W-:Y:S02]  /*1b880*/  ISETP.GE.U32.AND P4, PT, R199, R12, PT ;  /* 0x0000000cc700720c */ /* 0x000fe40003f86070 */
[----:B------:R-:W-:Y:S02]  /*1b890*/  SHF.R.U32.HI R12, RZ, 0x18, R0 ;  /* 0x00000018ff0c7819 */ /* 0x000fe40000011600 */
[----:B------:R-:W-:-:S04]  /*1b8a0*/  LOP3.LUT R0, R0, 0xffff, RZ, 0xc0, !PT ;  /* 0x0000ffff00007812 */ /* 0x000fc800078ec0ff */
[----:B------:R-:W-:-:S04]  /*1b8b0*/  SHF.R.U32.HI R0, RZ, 0x8, R0 ;  /* 0x00000008ff007819 */ /* 0x000fc80000011600 */
[----:B------:R-:W-:Y:S01]  /*1b8c0*/  LOP3.LUT R0, R0, 0xffff, RZ, 0xc0, !PT ;  /* 0x0000ffff00007812 */ /* 0x000fe200078ec0ff */
[----:B------:R-:W-:-:S03]  /*1b8d0*/  @!P1 HFMA2.BF16_V2 R136, -RZ.H0_H0, RZ.H0_H0, -R23.H0_H0 ;  /* 0x200000ffff889231 */ /* 0x000fc60000340917 */
[C---:B------:R-:W-:Y:S02]  /*1b8e0*/  ISETP.GE.U32.AND P3, PT, R199.reuse, R0, PT ;  /* 0x00000000c700720c */ /* 0x040fe40003f66070 */
[----:B------:R-:W-:Y:S02]  /*1b8f0*/  LOP3.LUT R0, R10, 0xff, RZ, 0xc0, !PT ;  /* 0x000000ff0a007812 */ /* 0x000fe400078ec0ff */
[----:B------:R-:W-:Y:S02]  /*1b900*/  @!P1 PRMT R23, R136, 0x5410, RZ ;  /* 0x0000541088179816 */ /* 0x000fe400000000ff */
[C---:B------:R-:W-:Y:S02]  /*1b910*/  ISETP.GE.U32.AND P0, PT, R199.reuse, R0, PT ;  /* 0x00000000c700720c */ /* 0x040fe40003f06070 */
[----:B------:R-:W-:Y:S02]  /*1b920*/  ISETP.GE.U32.AND P1, PT, R199, R12, PT ;  /* 0x0000000cc700720c */ /* 0x000fe40003f26070 */
[----:B------:R-:W-:-:S02]  /*1b930*/  F2FP.BF16.F32.PACK_AB R19, R18, R19 ;  /* 0x000000131213723e */ /* 0x000fc400000010ff */
[----:B------:R-:W-:Y:S02]  /*1b940*/  PRMT R12, R57, 0x7610, R12 ;  /* 0x00007610390c7816 */ /* 0x000fe4000000000c */
[----:B------:R-:W-:Y:S02]  /*1b950*/  PRMT R18, R19, 0x7632, R18 ;  /* 0x0000763213127816 */ /* 0x000fe40000000012 */
[----:B------:R-:W-:Y:S02]  /*1b960*/  PRMT R15, R58, 0x7632, R15 ;  /* 0x000076323a0f7816 */ /* 0x000fe4000000000f */
[----:B------:R-:W-:Y:S01]  /*1b970*/  LOP3.LUT R11, R10, 0xffff, RZ, 0xc0, !PT ;  /* 0x0000ffff0a0b7812 */ /* 0x000fe200078ec0ff */
[----:B------:R-:W-:Y:S02]  /*1b980*/  @!P5 HFMA2.BF16_V2 R148, -RZ.H0_H0, RZ.H0_H0, -R18.H0_H0 ;  /* 0x200000ffff94d231 */ /* 0x000fe40000340912 */
[----:B------:R-:W-:Y:S02]  /*1b990*/  IMAD.MOV.U32 R136, RZ, RZ, R175 ;  /* 0x000000ffff887224 */ /* 0x000fe400078e00af */
[----:B------:R-:W-:Y:S01]  /*1b9a0*/  @!P6 HFMA2.BF16_V2 R149, -RZ.H0_H0, RZ.H0_H0, -R19.H0_H0 ;  /* 0x200000ffff95e231 */ /* 0x000fe20000340913 */
[----:B------:R-:W-:-:S02]  /*1b9b0*/  SHF.R.U32.HI R11, RZ, 0x8, R11 ;  /* 0x00000008ff0b7819 */ /* 0x000fc4000001160b */
[----:B------:R-:W-:Y:S02]  /*1b9c0*/  PRMT R175, R19, 0x5410, R18 ;  /* 0x0000541013af7816 */ /* 0x000fe40000000012 */
[----:B------:R-:W-:Y:S02]  /*1b9d0*/  @!P5 PRMT R18, R148, 0x5410, RZ ;  /* 0x000054109412d816 */ /* 0x000fe400000000ff */
[----:B------:R-:W-:Y:S02]  /*1b9e0*/  PRMT R0, R57, 0x7632, R0 ;  /* 0x0000763239007816 */ /* 0x000fe40000000000 */
[----:B------:R-:W-:Y:S02]  /*1b9f0*/  @!P6 PRMT R19, R149, 0x5410, RZ ;  /* 0x000054109513e816 */ /* 0x000fe400000000ff */
[----:B------:R-:W-:Y:S02]  /*1ba00*/  LOP3.LUT R11, R11, 0xffff, RZ, 0xc0, !PT ;  /* 0x0000ffff0b0b7812 */ /* 0x000fe400078ec0ff */
[C---:B------:R-:W-:Y:S01]  /*1ba10*/  PRMT R14, R59.reuse, 0x7610, R14 ;  /* 0x000076103b0e7816 */ /* 0x040fe2000000000e */
[----:B------:R-:W-:Y:S01]  /*1ba20*/  IMAD.MOV.U32 R119, RZ, RZ, R60 ;  /* 0x000000ffff777224 */ /* 0x000fe200078e003c */
[----:B------:R-:W-:Y:S01]  /*1ba30*/  PRMT R13, R59, 0x7632, R13 ;  /* 0x000076323b0d7816 */ /* 0x000fe2000000000d */
[----:B------:R-:W-:Y:S01]  /*1ba40*/  IMAD.MOV.U32 R60, RZ, RZ, R245 ;  /* 0x000000ffff3c7224 */ /* 0x000fe200078e00f5 */
[----:B------:R-:W-:Y:S01]  /*1ba50*/  PRMT R16, R58, 0x7610, R16 ;  /* 0x000076103a107816 */ /* 0x000fe20000000010 */
[----:B------:R-:W-:-:S02]  /*1ba60*/  @!P4 HFMA2.BF16_V2 R153, -RZ.H0_H0, RZ.H0_H0, -R14.H0_H0 ;  /* 0x200000ffff99c231 */ /* 0x000fc4000034090e */
[----:B------:R-:W-:Y:S01]  /*1ba70*/  IMAD.MOV.U32 R245, RZ, RZ, R228 ;  /* 0x000000fffff57224 */ /* 0x000fe200078e00e4 */
[----:B------:R-:W-:Y:S02]  /*1ba80*/  PRMT R228, R14, 0x5410, R13 ;  /* 0x000054100ee47816 */ /* 0x000fe4000000000d */
[----:B------:R-:W-:Y:S02]  /*1ba90*/  @!P4 PRMT R14, R153, 0x5410, RZ ;  /* 0x00005410990ec816 */ /* 0x000fe400000000ff */
[----:B------:R1:W4:Y:S01]  /*1baa0*/  LDL.LU.S16 R153, [R1+0x194] ;  /* 0x0001940001997983 */ /* 0x0003220000300600 */
[----:B---3--:R-:W-:Y:S02]  /*1bab0*/  @!P1 HFMA2.BF16_V2 R230, -RZ.H0_H0, RZ.H0_H0, -R15.H0_H0 ;  /* 0x200000ffffe69231 */ /* 0x008fe4000034090f */
[----:B--2---:R-:W-:-:S03]  /*1bac0*/  @!P0 HFMA2.BF16_V2 R229, -RZ.H0_H0, RZ.H0_H0, -R12.H0_H0 ;  /* 0x200000ffffe58231 */ /* 0x004fc6000034090c */
[----:B------:R-:W-:Y:S02]  /*1bad0*/  PRMT R149, R230, 0x7610, R149 ;  /* 0x00007610e6957816 */ /* 0x000fe40000000095 */
[----:B------:R-:W-:Y:S02]  /*1bae0*/  PRMT R148, R229, 0x7610, R148 ;  /* 0x00007610e5947816 */ /* 0x000fe40000000094 */
[----:B------:R-:W-:Y:S02]  /*1baf0*/  PRMT R230, R12, 0x5410, R0 ;  /* 0x000054100ce67816 */ /* 0x000fe40000000000 */
[----:B------:R-:W-:Y:S02]  /*1bb00*/  @!P0 PRMT R12, R148, 0x5410, RZ ;  /* 0x00005410940c8816 */ /* 0x000fe400000000ff */
[----:B------:R-:W-:Y:S02]  /*1bb10*/  ISETP.GE.U32.AND P0, PT, R199, R11, PT ;  /* 0x0000000bc700720c */ /* 0x000fe40003f06070 */
[----:B------:R-:W-:-:S02]  /*1bb20*/  PRMT R229, R16, 0x5410, R15 ;  /* 0x0000541010e57816 */ /* 0x000fc4000000000f */
[----:B------:R-:W-:Y:S02]  /*1bb30*/  @!P1 PRMT R15, R149, 0x5410, RZ ;  /* 0x00005410950f9816 */ /* 0x000fe400000000ff */
[----:B------:R-:W2:Y:S07]  /*1bb40*/  LDL R149, [R1+0x368] ;  /* 0x0003680001957983 */ /* 0x000eae0000100800 */
[----:B----4-:R-:W-:-:S05]  /*1bb50*/  @!P0 HFMA2.BF16_V2 R141, -RZ.H0_H0, RZ.H0_H0, -R0.H0_H0 ;  /* 0x200000ffff8d8231 */ /* 0x010fca0000340900 */
[----:B------:R-:W-:Y:S01]  /*1bb60*/  PRMT R59, R141, 0x7610, R59 ;  /* 0x000076108d3b7816 */ /* 0x000fe2000000003b */
[----:B------:R-:W-:Y:S02]  /*1bb70*/  IMAD.MOV.U32 R141, RZ, RZ, R60 ;  /* 0x000000ffff8d7224 */ /* 0x000fe400078e003c */
[----:B------:R1:W3:Y:S01]  /*1bb80*/  LDL.LU.S16 R60, [R1+0x1a4] ;  /* 0x0001a400013c7983 */ /* 0x0002e20000300600 */
[----:B------:R-:W-:-:S03]  /*1bb90*/  @!P0 PRMT R0, R59, 0x5410, RZ ;  /* 0x000054103b008816 */ /* 0x000fc600000000ff */
[----:B------:R1:W4:Y:S01]  /*1bba0*/  LDL.LU.S16 R59, [R1+0x1a0] ;  /* 0x0001a000013b7983 */ /* 0x0003220000300600 */
[--C-:B------:R-:W-:Y:S02]  /*1bbb0*/  SHF.R.U32.HI R11, RZ, 0x10, R10.reuse ;  /* 0x00000010ff0b7819 */ /* 0x100fe4000001160a */
[----:B------:R-:W-:Y:S02]  /*1bbc0*/  SHF.R.U32.HI R10, RZ, 0x18, R10 ;  /* 0x00000018ff0a7819 */ /* 0x000fe4000001160a */
[----:B------:R-:W-:Y:S02]  /*1bbd0*/  LOP3.LUT R11, R11, 0xff, RZ, 0xc0, !PT ;  /* 0x000000ff0b0b7812 */ /* 0x000fe400078ec0ff */
[C---:B------:R-:W-:Y:S02]  /*1bbe0*/  ISETP.GE.U32.AND P0, PT, R199.reuse, R10, PT ;  /* 0x0000000ac700720c */ /* 0x040fe40003f06070 */
[----:B------:R-:W-:Y:S01]  /*1bbf0*/  ISETP.GE.U32.AND P1, PT, R199, R11, PT ;  /* 0x0000000bc700720c */ /* 0x000fe20003f26070 */
[----:B------:R1:W-:Y:S10]  /*1bc00*/  ST.E.U16 desc[UR4][R4.64+-0x100], R61 ;  /* 0xffff003d04007985 */ /* 0x0003f4000c101504 */
[----:B------:R-:W-:-:S02]  /*1bc10*/  @P0 PRMT R10, R172, 0x7632, R10 ;  /* 0x00007632ac0a0816 */ /* 0x000fc4000000000a */
[----:B------:R-:W-:Y:S01]  /*1bc20*/  @P1 PRMT R11, R172, 0x7610, R11 ;  /* 0x00007610ac0b1816 */ /* 0x000fe2000000000b */
[----:B-1----:R-:W-:-:S05]  /*1bc30*/  VIADD R61, R7, 0x1 ;  /* 0x00000001073d7836 */ /* 0x002fca0000000000 */
[----:B------:R-:W-:Y:S01]  /*1bc40*/  LOP3.LUT R61, R129, R3, R61, 0x96, !PT ;  /* 0x00000003813d7212 */ /* 0x000fe200078e963d */
[--C-:B---3--:R-:W-:Y:S02]  /*1bc50*/  @!P1 HFMA2.BF16_V2 R60, -RZ.H0_H0, RZ.H0_H0, -R172.reuse.H0_H0 ;  /* 0x200000ffff3c9231 */ /* 0x108fe400003409ac */
[----:B----4-:R-:W-:-:S03]  /*1bc60*/  @!P0 HFMA2.BF16_V2 R59, -RZ.H0_H0, RZ.H0_H0, -R172.H1_H1 ;  /* 0x200000ffff3b8231 */ /* 0x010fc600003609ac */
[----:B------:R-:W-:Y:S02]  /*1bc70*/  PRMT R58, R60, 0x7610, R58 ;  /* 0x000076103c3a7816 */ /* 0x000fe4000000003a */
[----:B------:R-:W-:Y:S01]  /*1bc80*/  PRMT R57, R59, 0x7610, R57 ;  /* 0x000076103b397816 */ /* 0x000fe20000000039 */
[----:B------:R-:W-:-:S03]  /*1bc90*/  VIADD R59, R7, 0x3 ;  /* 0x00000003073b7836 */ /* 0x000fc60000000000 */
[----:B------:R-:W-:Y:S01]  /*1bca0*/  @!P0 PRMT R10, R57, 0x5410, RZ ;  /* 0x00005410390a8816 */ /* 0x000fe200000000ff */
[----:B------:R-:W-:Y:S01]  /*1bcb0*/  VIADD R57, R7, 0x2 ;  /* 0x0000000207397836 */ /* 0x000fe20000000000 */
[----:B------:R-:W-:Y:S02]  /*1bcc0*/  @!P1 PRMT R11, R58, 0x5410, RZ ;  /* 0x000054103a0b9816 */ /* 0x000fe400000000ff */
[CC--:B------:R-:W-:Y:S02]  /*1bcd0*/  LOP3.LUT R58, R129.reuse, R3.reuse, R7, 0x96, !PT ;  /* 0x00000003813a7212 */ /* 0x0c0fe400078e9607 */
[----:B------:R-:W3:Y:S01]  /*1bce0*/  LDL.LU R7, [R1+0x468] ;  /* 0x0004680001077983 */ /* 0x000ee20000300800 */
[CC--:B------:R-:W-:Y:S02]  /*1bcf0*/  LOP3.LUT R59, R129.reuse, R3.reuse, R59, 0x96, !PT ;  /* 0x00000003813b7212 */ /* 0x0c0fe400078e963b */
[----:B------:R-:W-:Y:S02]  /*1bd00*/  LOP3.LUT R60, R129, R3, R57, 0x96, !PT ;  /* 0x00000003813c7212 */ /* 0x000fe400078e9639 */
[----:B------:R-:W4:Y:S01]  /*1bd10*/  LDL.LU.64 R2, [R1+0x460] ;  /* 0x0004600001027983 */ /* 0x000f220000300a00 */
[----:B------:R-:W-:-:S02]  /*1bd20*/  @!P3 HFMA2.BF16_V2 R152, -RZ.H0_H0, RZ.H0_H0, -R13.H0_H0 ;  /* 0x200000ffff98b231 */ /* 0x000fc4000034090d */
[----:B------:R-:W-:-:S03]  /*1bd30*/  @!P2 HFMA2.BF16_V2 R153, -RZ.H0_H0, RZ.H0_H0, -R16.H0_H0 ;  /* 0x200000ffff99a231 */ /* 0x000fc60000340910 */
[----:B------:R-:W-:Y:S02]  /*1bd40*/  @!P3 PRMT R13, R152, 0x5410, RZ ;  /* 0x00005410980db816 */ /* 0x000fe400000000ff */
[----:B------:R-:W-:Y:S01]  /*1bd50*/  PRMT R152, R153, 0x7610, R152 ;  /* 0x0000761099987816 */ /* 0x000fe20000000098 */
[----:B------:R-:W-:Y:S01]  /*1bd60*/  ST.E.U16 desc[UR4][R4.64+-0xfe], R83 ;  /* 0xffff025304007985 */ /* 0x000fe2000c101504 */
[----:B--2---:R-:W-:Y:S01]  /*1bd70*/  LOP3.LUT R57, R237, R149, R128, 0x96, !PT ;  /* 0x00000095ed397212 */ /* 0x004fe200078e9680 */
[----:B------:R-:W-:Y:S01]  /*1bd80*/  IMAD.MOV.U32 R148, RZ, RZ, R141 ;  /* 0x000000ffff947224 */ /* 0x000fe200078e008d */
[----:B------:R-:W-:Y:S01]  /*1bd90*/  @!P2 PRMT R16, R152, 0x5410, RZ ;  /* 0x000054109810a816 */ /* 0x000fe200000000ff */
[----:B------:R-:W-:Y:S01]  /*1bda0*/  ST.E.U16 desc[UR4][R8.64+-0x100], R81 ;  /* 0xffff005108007985 */ /* 0x000fe2000c101504 */
[----:B------:R-:W-:-:S03]  /*1bdb0*/  IMAD.MOV.U32 R129, RZ, RZ, R252 ;  /* 0x000000ffff817224 */ /* 0x000fc600078e00fc */
[----:B------:R1:W-:Y:S01]  /*1bdc0*/  ST.E.U16 desc[UR4][R8.64+-0xfe], R82 ;  /* 0xffff025208007985 */ /* 0x0003e2000c101504 */
        /* <DEDUP_REMOVED lines=9> */
[----:B------:R-:W-:-:S04]  /*1be60*/  IMAD.WIDE.U32 R108, R57, -0x326172a9, RZ ;  /* 0xcd9e8d57396c7825 */ /* 0x000fc800078e00ff */
[----:B------:R-:W-:-:S04]  /*1be70*/  IMAD.WIDE.U32 R84, R60, -0x326172a9, RZ ;  /* 0xcd9e8d573c547825 */ /* 0x000fc800078e00ff */
[----:B-1----:R-:W-:-:S04]  /*1be80*/  IMAD.WIDE.U32 R82, R61, -0x326172a9, RZ ;  /* 0xcd9e8d573d527825 */ /* 0x002fc800078e00ff */
[----:B------:R-:W-:Y:S01]  /*1be90*/  IMAD.WIDE.U32 R86, R59, -0x326172a9, RZ ;  /* 0xcd9e8d573b567825 */ /* 0x000fe200078e00ff */
[-C--:B------:R-:W-:Y:S02]  /*1bea0*/  LOP3.LUT R60, R83, R215.reuse, R196, 0x96, !PT ;  /* 0x000000d7533c7212 */ /* 0x080fe400078e96c4 */
[-C--:B------:R-:W-:Y:S02]  /*1beb0*/  LOP3.LUT R81, R85, R215.reuse, R204, 0x96, !PT ;  /* 0x000000d755517212 */ /* 0x080fe400078e96cc */
[-C--:B------:R-:W-:Y:S01]  /*1bec0*/  LOP3.LUT R61, R87, R215.reuse, R196, 0x96, !PT ;  /* 0x000000d7573d7212 */ /* 0x080fe200078e96c4 */
[----:B---3--:R-:W-:Y:S04]  /*1bed0*/  ST.E.U16 desc[UR4][R6.64+-0x100], R65 ;  /* 0xffff004106007985 */ /* 0x008fe8000c101504 */
[----:B------:R-:W-:Y:S04]  /*1bee0*/  ST.E.U16 desc[UR4][R6.64+-0xfe], R64 ;  /* 0xffff024006007985 */ /* 0x000fe8000c101504 */
[----:B----4-:R-:W-:Y:S04]  /*1bef0*/  ST.E.U16 desc[UR4][R2.64+-0x100], R62 ;  /* 0xffff003e02007985 */ /* 0x010fe8000c101504 */
[----:B------:R1:W-:Y:S04]  /*1bf00*/  ST.E.U16 desc[UR4][R2.64+-0xfe], R63 ;  /* 0xffff023f02007985 */ /* 0x0003e8000c101504 */
[----:B------:R2:W-:Y:S04]  /*1bf10*/  ST.E.U16 desc[UR4][R4.64+-0xf0], R80 ;  /* 0xffff105004007985 */ /* 0x0005e8000c101504 */
[----:B------:R3:W-:Y:S04]  /*1bf20*/  ST.E.U16 desc[UR4][R4.64+-0xee], R162 ;  /* 0xffff12a204007985 */ /* 0x0007e8000c101504 */
[----:B------:R-:W-:Y:S04]  /*1bf30*/  ST.E.U16 desc[UR4][R8.64+-0xf0], R160 ;  /* 0xffff10a008007985 */ /* 0x000fe8000c101504 */
[----:B------:R4:W-:Y:S01]  /*1bf40*/  ST.E.U16 desc[UR4][R8.64+-0xee], R161 ;  /* 0xffff12a108007985 */ /* 0x0009e2000c101504 */
[----:B-1----:R-:W-:Y:S01]  /*1bf50*/  IMAD.WIDE.U32 R62, R58, -0x326172a9, RZ ;  /* 0xcd9e8d573a3e7825 */ /* 0x002fe200078e00ff */
[----:B--2---:R-:W-:-:S04]  /*1bf60*/  LOP3.LUT R80, R83, R215, R204, 0x96, !PT ;  /* 0x000000d753507212 */ /* 0x004fc800078e96cc */
[CC--:B------:R-:W-:Y:S02]  /*1bf70*/  LOP3.LUT R65, R63.reuse, R215.reuse, R196, 0x96, !PT ;  /* 0x000000d73f417212 */ /* 0x0c0fe400078e96c4 */
[-C--:B------:R-:W-:Y:S02]  /*1bf80*/  LOP3.LUT R58, R63, R215.reuse, R204, 0x96, !PT ;  /* 0x000000d73f3a7212 */ /* 0x080fe400078e96cc */
[-CC-:B------:R-:W-:Y:S02]  /*1bf90*/  LOP3.LUT R64, R79, R214.reuse, R62.reuse, 0x96, !PT ;  /* 0x000000d64f407212 */ /* 0x180fe400078e963e */
[-C--:B------:R-:W-:Y:S02]  /*1bfa0*/  LOP3.LUT R57, R109, R214.reuse, R62, 0x96, !PT ;  /* 0x000000d66d397212 */ /* 0x080fe400078e963e */
[----:B------:R-:W-:Y:S01]  /*1bfb0*/  LOP3.LUT R63, R85, R215, R196, 0x96, !PT ;  /* 0x000000d7553f7212 */ /* 0x000fe200078e96c4 */
[----:B------:R-:W-:Y:S01]  /*1bfc0*/  IMAD.MOV.U32 R85, RZ, RZ, R202 ;  /* 0x000000ffff557224 */ /* 0x000fe200078e00ca */
[----:B------:R-:W2:Y:S01]  /*1bfd0*/  LDL.LU.64 R196, [R1+0x458] ;  /* 0x0004580001c47983 */ /* 0x000ea20000300a00 */
[----:B------:R-:W-:-:S02]  /*1bfe0*/  LOP3.LUT R62, R79, R214, R84, 0x96, !PT ;  /* 0x000000d64f3e7212 */ /* 0x000fc400078e9654 */
[----:B------:R-:W-:Y:S01]  /*1bff0*/  LOP3.LUT R83, R109, R214, R84, 0x96, !PT ;  /* 0x000000d66d537212 */ /* 0x000fe200078e9654 */
[----:B------:R-:W2:Y:S01]  /*1c000*/  LDL.LU R202, [R1+0x450] ;  /* 0x0004500001ca7983 */ /* 0x000ea20000300800 */
[----:B------:R-:W-:Y:S01]  /*1c010*/  LOP3.LUT R84, R87, R215, R204, 0x96, !PT ;  /* 0x000000d757547212 */ /* 0x000fe200078e96cc */
[----:B------:R-:W-:Y:S02]  /*1c020*/  IMAD.MOV.U32 R87, RZ, RZ, R206 ;  /* 0x000000ffff577224 */ /* 0x000fe400078e00ce */
[----:B------:R-:W2:Y:S01]  /*1c030*/  LDL.LU.64 R204, [R1+0x448] ;  /* 0x0004480001cc7983 */ /* 0x000ea20000300a00 */
[----:B---3--:R-:W-:-:S03]  /*1c040*/  IMAD.MOV.U32 R162, RZ, RZ, R209 ;  /* 0x000000ffffa27224 */ /* 0x008fc600078e00d1 */
[----:B------:R-:W3:Y:S01]  /*1c050*/  LDL.LU R206, [R1+0x440] ;  /* 0x0004400001ce7983 */ /* 0x000ee20000300800 */
[----:B----4-:R-:W-:-:S03]  /*1c060*/  IMAD.MOV.U32 R161, RZ, RZ, R188 ;  /* 0x000000ffffa17224 */ /* 0x010fc600078e00bc */
[----:B------:R-:W4:Y:S04]  /*1c070*/  LDL.LU R209, [R1+0x43c] ;  /* 0x00043c0001d17983 */ /* 0x000f280000300800 */
[----:B------:R-:W2:Y:S04]  /*1c080*/  LDL.LU R160, [R1+0x168] ;  /* 0x0001680001a07983 */ /* 0x000ea80000300800 */
[----:B------:R1:W-:Y:S04]  /*1c090*/  ST.E.U16 desc[UR4][R6.64+-0xf0], R77 ;  /* 0xffff104d06007985 */ /* 0x0003e8000c101504 */
[----:B------:R-:W3:Y:S01]  /*1c0a0*/  LDL.LU R188, [R1+0x438] ;  /* 0x0004380001bc7983 */ /* 0x000ee20000300800 */
[----:B-1----:R-:W-:-:S03]  /*1c0b0*/  IMAD.MOV.U32 R77, RZ, RZ, R171 ;  /* 0x000000ffff4d7224 */ /* 0x002fc600078e00ab */
[----:B------:R-:W4:Y:S04]  /*1c0c0*/  LDL.LU R171, [R1+0x434] ;  /* 0x0004340001ab7983 */ /* 0x000f280000300800 */
[----:B------:R1:W-:Y:S04]  /*1c0d0*/  ST.E.U16 desc[UR4][R6.64+-0xee], R76 ;  /* 0xffff124c06007985 */ /* 0x0003e8000c101504 */
[----:B------:R1:W-:Y:S04]  /*1c0e0*/  ST.E.U16 desc[UR4][R2.64+-0xf0], R75 ;  /* 0xffff104b02007985 */ /* 0x0003e8000c101504 */
[----:B------:R1:W-:Y:S04]  /*1c0f0*/  ST.E.U16 desc[UR4][R2.64+-0xee], R74 ;  /* 0xffff124a02007985 */ /* 0x0003e8000c101504 */
[----:B------:R3:W-:Y:S04]  /*1c100*/  ST.E.U16 desc[UR4][R4.64+-0xe0], R159 ;  /* 0xffff209f04007985 */ /* 0x0007e8000c101504 */
[----:B------:R4:W-:Y:S04]  /*1c110*/  ST.E.U16 desc[UR4][R4.64+-0xde], R158 ;  /* 0xffff229e04007985 */ /* 0x0009e8000c101504 */
[----:B-1----:R-:W2:Y:S04]  /*1c120*/  LDL.LU R76, [R1+0x188] ;  /* 0x00018800014c7983 */ /* 0x002ea80000300800 */
[----:B------:R-:W2:Y:S01]  /*1c130*/  LDL.LU R75, [R1+0x18c] ;  /* 0x00018c00014b7983 */ /* 0x000ea20000300800 */
[----:B------:R-:W-:-:S03]  /*1c140*/  IMAD.MOV.U32 R74, RZ, RZ, R210 ;  /* 0x000000ffff4a7224 */ /* 0x000fc600078e00d2 */
[----:B------:R-:W2:Y:S01]  /*1c150*/  LDL.LU R210, [R1+0x430] ;  /* 0x0004300001d27983 */ /* 0x000ea20000300800 */
[----:B---3--:R-:W-:-:S03]  /*1c160*/  IMAD.MOV.U32 R159, RZ, RZ, R188 ;  /* 0x000000ffff9f7224 */ /* 0x008fc600078e00bc */
[----:B------:R-:W3:Y:S01]  /*1c170*/  LDL.LU R188, [R1+0x42c] ;  /* 0x00042c0001bc7983 */ /* 0x000ee20000300800 */
[----:B----4-:R-:W-:-:S03]  /*1c180*/  IMAD.MOV.U32 R158, RZ, RZ, R171 ;  /* 0x000000ffff9e7224 */ /* 0x010fc600078e00ab */
[----:B------:R-:W4:Y:S04]  /*1c190*/  LDL.LU R171, [R1+0x428] ;  /* 0x0004280001ab7983 */ /* 0x000f280000300800 */
[----:B------:R-:W-:Y:S04]  /*1c1a0*/  ST.E.U16 desc[UR4][R8.64+-0xe0], R157 ;  /* 0xffff209d08007985 */ /* 0x000fe8000c101504 */
        /* <DEDUP_REMOVED lines=38> */
[----:B------:R3:W-:Y:S02]  /*1c410*/  ST.E.U16 desc[UR4][R4.64+-0x90], R147 ;  /* 0xffff709304007985 */ /* 0x0007e4000c101504 */
[----:B---3--:R-:W-:-:S02]  /*1c420*/  IMAD.MOV.U32 R147, RZ, RZ, R188 ;  /* 0x000000ffff937224 */ /* 0x008fc400078e00bc */
[----:B----4-:R-:W-:Y:S02]  /*1c430*/  IMAD.MOV.U32 R146, RZ, RZ, R171 ;  /* 0x000000ffff927224 */ /* 0x010fe400078e00ab */
[----:B------:R-:W3:Y:S04]  /*1c440*/  LDL.LU R171, [R1+0x424] ;  /* 0x0004240001ab7983 */ /* 0x000ee80000300800 */
[----:B------:R-:W4:Y:S01]  /*1c450*/  LDL.LU R188, [R1+0x420] ;  /* 0x0004200001bc7983 */ /* 0x000f220000300800 */
[----:B------:R-:W-:Y:S01]  /*1c460*/  LOP3.LUT R59, R79, R214, R82, 0x96, !PT ;  /* 0x000000d64f3b7212 */ /* 0x000fe200078e9652 */
[----:B--2---:R-:W-:Y:S02]  /*1c470*/  IMAD.MOV.U32 R156, RZ, RZ, R160 ;  /* 0x000000ffff9c7224 */ /* 0x004fe400078e00a0 */
[----:B------:R-:W-:-:S02]  /*1c480*/  IMAD.MOV.U32 R73, RZ, RZ, R128 ;  /* 0x000000ffff497224 */ /* 0x000fc400078e0080 */
[----:B------:R-:W-:Y:S02]  /*1c490*/  IMAD.MOV.U32 R160, RZ, RZ, R129 ;  /* 0x000000ffffa07224 */ /* 0x000fe400078e0081 */
[----:B------:R-:W-:-:S04]  /*1c4a0*/  IMAD.WIDE.U32 R68, R65, -0x2daee0ad, RZ ;  /* 0xd2511f5341447825 */ /* 0x000fc800078e00ff */
[----:B------:R-:W-:-:S04]  /*1c4b0*/  IMAD.WIDE.U32 R106, R64, -0x2daee0ad, RZ ;  /* 0xd2511f53406a7825 */ /* 0x000fc800078e00ff */
[----:B------:R-:W-:-:S04]  /*1c4c0*/  IMAD.WIDE.U32 R64, R60, -0x2daee0ad, RZ ;  /* 0xd2511f533c407825 */ /* 0x000fc800078e00ff */
[----:B------:R-:W-:Y:S01]  /*1c4d0*/  IMAD.WIDE.U32 R128, R59, -0x2daee0ad, RZ ;  /* 0xd2511f533b807825 */ /* 0x000fe200078e00ff */
[----:B------:R-:W-:-:S03]  /*1c4e0*/  LOP3.LUT R71, R65, R216, R238, 0x96, !PT ;  /* 0x000000d841477212 */ /* 0x000fc600078e96ee */
[----:B------:R-:W-:Y:S01]  /*1c4f0*/  IMAD.WIDE.U32 R66, R58, -0x2daee0ad, RZ ;  /* 0xd2511f533a427825 */ /* 0x000fe200078e00ff */
[-C--:B------:R-:W-:Y:S02]  /*1c500*/  LOP3.LUT R58, R107, R221.reuse, R68, 0x96, !PT ;  /* 0x000000dd6b3a7212 */ /* 0x080fe400078e9644 */
[----:B------:R-:W-:Y:S01]  /*1c510*/  LOP3.LUT R70, R129, R221, R64, 0x96, !PT ;  /* 0x000000dd81467212 */ /* 0x000fe200078e9640 */
[----:B------:R-:W-:Y:S02]  /*1c520*/  IMAD.MOV.U32 R130, RZ, RZ, R137 ;  /* 0x000000ffff827224 */ /* 0x000fe400078e0089 */
[----:B------:R-:W-:Y:S02]  /*1c530*/  IMAD.MOV.U32 R107, RZ, RZ, R136 ;  /* 0x000000ffff6b7224 */ /* 0x000fe400078e0088 */
[----:B------:R-:W-:Y:S01]  /*1c540*/  IMAD.WIDE.U32 R64, R63, -0x2daee0ad, RZ ;  /* 0xd2511f533f407825 */ /* 0x000fe200078e00ff */
[----:B------:R-:W-:-:S03]  /*1c550*/  LOP3.LUT R82, R109, R214, R82, 0x96, !PT ;  /* 0x000000d66d527212 */ /* 0x000fc600078e9652 */
[----:B------:R-:W-:-:S04]  /*1c560*/  IMAD.WIDE.U32 R136, R62, -0x2daee0ad, RZ ;  /* 0xd2511f533e887825 */ /* 0x000fc800078e00ff */
[----:B------:R-:W-:Y:S01]  /*1c570*/  IMAD.WIDE.U32 R62, R61, -0x2daee0ad, RZ ;  /* 0xd2511f533d3e7825 */ /* 0x000fe200078e00ff */
[----:B------:R-:W-:-:S03]  /*1c580*/  LOP3.LUT R72, R69, R216, R238, 0x96, !PT ;  /* 0x000000d845487212 */ /* 0x000fc600078e96ee */
[----:B------:R-:W-:Y:S02]  /*1c590*/  IMAD.MOV.U32 R157, RZ, RZ, R74 ;  /* 0x000000ffff9d7224 */ /* 0x000fe400078e004a */
[----:B------:R-:W-:Y:S01]  /*1c5a0*/  IMAD.MOV.U32 R155, RZ, RZ, R75 ;  /* 0x000000ffff9b7224 */ /* 0x000fe200078e004b */
[-C--:B------:R-:W-:Y:S01]  /*1c5b0*/  LOP3.LUT R60, R65, R216.reuse, R238, 0x96, !PT ;  /* 0x000000d8413c7212 */ /* 0x080fe200078e96ee */
[----:B------:R-:W-:Y:S01]  /*1c5c0*/  IMAD.WIDE.U32 R74, R57, -0x2daee0ad, RZ ;  /* 0xd2511f53394a7825 */ /* 0x000fe200078e00ff */
[-C--:B------:R-:W-:Y:S02]  /*1c5d0*/  LOP3.LUT R57, R67, R216.reuse, R236, 0x96, !PT ;  /* 0x000000d843397212 */ /* 0x080fe400078e96ec */
[----:B------:R-:W-:Y:S01]  /*1c5e0*/  LOP3.LUT R63, R63, R216, R238, 0x96, !PT ;  /* 0x000000d83f3f7212 */ /* 0x000fe200078e96ee */
[----:B------:R-:W-:Y:S02]  /*1c5f0*/  IMAD.MOV.U32 R67, RZ, RZ, R119 ;  /* 0x000000ffff437224 */ /* 0x000fe400078e0077 */
[----:B------:R-:W-:-:S02]  /*1c600*/  IMAD.MOV.U32 R238, RZ, RZ, R118 ;  /* 0x000000ffffee7224 */ /* 0x000fc400078e0076 */
[----:B------:R-:W-:Y:S01]  /*1c610*/  IMAD.WIDE.U32 R54, R80, -0x2daee0ad, RZ ;  /* 0xd2511f5350367825 */ /* 0x000fe200078e00ff */
[----:B------:R-:W-:-:S03]  /*1c620*/  LOP3.LUT R79, R79, R214, R86, 0x96, !PT ;  /* 0x000000d64f4f7212 */ /* 0x000fc600078e9656 */
[----:B------:R-:W-:Y:S01]  /*1c630*/  IMAD.WIDE.U32 R118, R82, -0x2daee0ad, RZ ;  /* 0xd2511f5352767825 */ /* 0x000fe200078e00ff */
[----:B------:R-:W-:-:S03]  /*1c640*/  LOP3.LUT R86, R109, R214, R86, 0x96, !PT ;  /* 0x000000d66d567212 */ /* 0x000fc600078e9656 */
[----:B------:R-:W-:Y:S01]  /*1c650*/  IMAD.MOV.U32 R131, RZ, RZ, R161 ;  /* 0x000000ffff837224 */ /* 0x000fe200078e00a1 */
[-C--:B------:R-:W-:Y:S01]  /*1c660*/  LOP3.LUT R59, R75, R221.reuse, R66, 0x96, !PT ;  /* 0x000000dd4b3b7212 */ /* 0x080fe200078e9642 */
[----:B------:R-:W-:Y:S02]  /*1c670*/  IMAD.MOV.U32 R161, RZ, RZ, R149 ;  /* 0x000000ffffa17224 */ /* 0x000fe400078e0095 */
[----:B------:R-:W-:Y:S01]  /*1c680*/  IMAD.MOV.U32 R149, RZ, RZ, R141 ;  /* 0x000000ffff957224 */ /* 0x000fe200078e008d */
[----:B------:R-:W-:Y:S01]  /*1c690*/  LOP3.LUT R61, R55, R216, R236, 0x96, !PT ;  /* 0x000000d8373d7212 */ /* 0x000fe200078e96ec */
[----:B------:R-:W-:Y:S01]  /*1c6a0*/  IMAD.MOV.U32 R75, RZ, RZ, R107 ;  /* 0x000000ffff4b7224 */ /* 0x000fe200078e006b */
[----:B------:R-:W-:Y:S01]  /*1c6b0*/  LOP3.LUT R66, R119, R221, R54, 0x96, !PT ;  /* 0x000000dd77427212 */ /* 0x000fe200078e9636 */
[----:B------:R-:W-:Y:S02]  /*1c6c0*/  IMAD.MOV.U32 R107, RZ, RZ, R130 ;  /* 0x000000ffff6b7224 */ /* 0x000fe400078e0082 */
[----:B------:R-:W-:-:S02]  /*1c6d0*/  IMAD.MOV.U32 R154, RZ, RZ, R76 ;  /* 0x000000ffff9a7224 */ /* 0x000fc400078e004c */
[----:B------:R-:W-:Y:S02]  /*1c6e0*/  IMAD.MOV.U32 R130, RZ, RZ, R131 ;  /* 0x000000ffff827224 */ /* 0x000fe400078e0083 */
[----:B------:R-:W-:-:S04]  /*1c6f0*/  IMAD.WIDE.U32 R54, R84, -0x2daee0ad, RZ ;  /* 0xd2511f5354367825 */ /* 0x000fc800078e00ff */
[----:B------:R-:W-:Y:S02]  /*1c700*/  IMAD.MOV.U32 R76, RZ, RZ, R140 ;  /* 0x000000ffff4c7224 */ /* 0x000fe400078e008c */
[----:B------:R-:W-:-:S04]  /*1c710*/  IMAD.WIDE.U32 R68, R81, -0x2daee0ad, RZ ;  /* 0xd2511f5351447825 */ /* 0x000fc800078e00ff */
[----:B------:R-:W-:Y:S02]  /*1c720*/  IMAD.MOV.U32 R131, RZ, RZ, R148 ;  /* 0x000000ffff837224 */ /* 0x000fe400078e0094 */
[----:B------:R-:W-:Y:S02]  /*1c730*/  IMAD.MOV.U32 R84, RZ, RZ, R149 ;  /* 0x000000ffff547224 */ /* 0x000fe400078e0095 */
[----:B------:R-:W-:Y:S01]  /*1c740*/  IMAD.WIDE.U32 R148, R86, -0x2daee0ad, RZ ;  /* 0xd2511f5356947825 */ /* 0x000fe200078e00ff */
[-C--:B------:R-:W-:Y:S01]  /*1c750*/  LOP3.LUT R65, R69, R216.reuse, R236, 0x96, !PT ;  /* 0x000000d845417212 */ /* 0x080fe200078e96ec */
[----:B------:R-:W-:Y:S02]  /*1c760*/  ST.E.U16 desc[UR4][R8.64+-0x90], R145 ;  /* 0xffff709108007985 */ /* 0x000fe4000c101504 */
[----:B------:R-:W-:Y:S01]  /*1c770*/  IMAD.MOV.U32 R86, RZ, RZ, R76 ;  /* 0x000000ffff567224 */ /* 0x000fe200078e004c */
[----:B------:R-:W-:Y:S01]  /*1c780*/  LOP3.LUT R76, R55, R216, R236, 0x96, !PT ;  /* 0x000000d8374c7212 */ /* 0x000fe200078e96ec */
[----:B------:R-:W-:Y:S01]  /*1c790*/  IMAD.MOV.U32 R237, RZ, RZ, R75 ;  /* 0x000000ffffed7224 */ /* 0x000fe200078e004b */
[----:B------:R-:W-:Y:S01]  /*1c7a0*/  ST.E.U16 desc[UR4][R8.64+-0x8e], R144 ;  /* 0xffff729008007985 */ /* 0x000fe2000c101504 */
[----:B------:R-:W-:Y:S01]  /*1c7b0*/  IMAD.WIDE.U32 R140, R83, -0x2daee0ad, RZ ;  /* 0xd2511f53538c7825 */ /* 0x000fe200078e00ff */
[----:B------:R-:W-:-:S02]  /*1c7c0*/  LOP3.LUT R75, R149, R221, R54, 0x96, !PT ;  /* 0x000000dd954b7212 */ /* 0x000fc400078e9636 */
[----:B------:R-:W-:Y:S01]  /*1c7d0*/  ST.E.U16 desc[UR4][R6.64+-0x90], R42 ;  /* 0xffff702a06007985 */ /* 0x000fe2000c101504 */
[----:B------:R-:W-:Y:S02]  /*1c7e0*/  IMAD.MOV.U32 R236, RZ, RZ, R107 ;  /* 0x000000ffffec7224 */ /* 0x000fe400078e006b */
[----:B------:R-:W-:Y:S01]  /*1c7f0*/  IMAD.MOV.U32 R107, RZ, RZ, R73 ;  /* 0x000000ffff6b7224 */ /* 0x000fe200078e0049 */
[----:B------:R-:W-:Y:S01]  /*1c800*/  ST.E.U16 desc[UR4][R6.64+-0x8e], R41 ;  /* 0xffff722906007985 */ /* 0x000fe2000c101504 */
[----:B------:R-:W-:Y:S01]  /*1c810*/  IMAD.WIDE.U32 R54, R72, -0x326172a9, RZ ;  /* 0xcd9e8d5748367825 */ /* 0x000fe200078e00ff */
[----:B------:R-:W-:Y:S02]  /*1c820*/  LOP3.LUT R64, R137, R221, R64, 0x96, !PT ;  /* 0x000000dd89407212 */ /* 0x000fe400078e9640 */
[----:B------:R-:W-:Y:S01]  /*1c830*/  ST.E.U16 desc[UR4][R2.64+-0x90], R44 ;  /* 0xffff702c02007985 */ /* 0x000fe2000c101504 */
[----:B------:R-:W-:-:S03]  /*1c840*/  IMAD.WIDE.U32 R50, R57, -0x326172a9, RZ ;  /* 0xcd9e8d5739327825 */ /* 0x000fc600078e00ff */
[----:B------:R-:W-:Y:S01]  /*1c850*/  ST.E.U16 desc[UR4][R2.64+-0x8e], R43 ;  /* 0xffff722b02007985 */ /* 0x000fe2000c101504 */
[----:B------:R-:W-:-:S03]  /*1c860*/  IMAD.WIDE.U32 R72, R59, -0x326172a9, RZ ;  /* 0xcd9e8d573b487825 */ /* 0x000fc600078e00ff */
[----:B------:R-:W-:Y:S01]  /*1c870*/  ST.E.U16 desc[UR4][R4.64+-0x80], R127 ;  /* 0xffff807f04007985 */ /* 0x000fe2000c101504 */
[----:B------:R-:W-:-:S03]  /*1c880*/  IMAD.MOV.U32 R83, RZ, RZ, R67 ;  /* 0x000000ffff537224 */ /* 0x000fc600078e0043 */
[----:B------:R-:W-:Y:S01]  /*1c890*/  ST.E.U16 desc[UR4][R4.64+-0x7e], R126 ;  /* 0xffff827e04007985 */ /* 0x000fe2000c101504 */
[----:B------:R-:W-:Y:S01]  /*1c8a0*/  IMAD.WIDE.U32 R52, R71, -0x326172a9, RZ ;  /* 0xcd9e8d5747347825 */ /* 0x000fe200078e00ff */
[----:B------:R-:W-:Y:S02]  /*1c8b0*/  LOP3.LUT R67, R141, R221, R68, 0x96, !PT ;  /* 0x000000dd8d437212 */ /* 0x000fe400078e9644 */
[----:B------:R-:W-:Y:S01]  /*1c8c0*/  ST.E.U16 desc[UR4][R8.64+-0x80], R124 ;  /* 0xffff807c08007985 */ /* 0x000fe2000c101504 */
[----:B------:R-:W-:-:S03]  /*1c8d0*/  IMAD.MOV.U32 R129, RZ, RZ, R130 ;  /* 0x000000ffff817224 */ /* 0x000fc600078e0082 */
[----:B------:R-:W-:Y:S01]  /*1c8e0*/  ST.E.U16 desc[UR4][R8.64+-0x7e], R125 ;  /* 0xffff827d08007985 */ /* 0x000fe2000c101504 */
[----:B------:R-:W-:-:S03]  /*1c8f0*/  IMAD.MOV.U32 R71, RZ, RZ, R131 ;  /* 0x000000ffff477224 */ /* 0x000fc600078e0083 */
[----:B------:R-:W-:Y:S01]  /*1c900*/  ST.E.U16 desc[UR4][R6.64+-0x80], R38 ;  /* 0xffff802606007985 */ /* 0x000fe2000c101504 */
[----:B------:R-:W-:-:S03]  /*1c910*/  IMAD.WIDE.U32 R68, R58, -0x326172a9, RZ ;  /* 0xcd9e8d573a447825 */ /* 0x000fc600078e00ff */
[----:B------:R-:W-:Y:S01]  /*1c920*/  ST.E.U16 desc[UR4][R6.64+-0x7e], R37 ;  /* 0xffff822506007985 */ /* 0x000fe2000c101504 */
[----:B------:R-:W-:Y:S01]  /*1c930*/  IMAD.WIDE.U32 R130, R70, -0x326172a9, RZ ;  /* 0xcd9e8d5746827825 */ /* 0x000fe200078e00ff */
[----:B------:R-:W-:Y:S02]  /*1c940*/  LOP3.LUT R58, R51, R211, R108, 0x96, !PT ;  /* 0x000000d3333a7212 */ /* 0x000fe400078e966c */
[----:B------:R-:W-:Y:S01]  /*1c950*/  ST.E.U16 desc[UR4][R2.64+-0x80], R40 ;  /* 0xffff802802007985 */ /* 0x000fe2000c101504 */
[----:B------:R-:W-:Y:S01]  /*1c960*/  IMAD.MOV.U32 R70, RZ, RZ, R156 ;  /* 0x000000ffff467224 */ /* 0x000fe200078e009c */
[----:B------:R-:W-:Y:S02]  /*1c970*/  LOP3.LUT R57, R73, R220, R50, 0x96, !PT ;  /* 0x000000dc49397212 */ /* 0x000fe400078e9632 */
[----:B------:R-:W-:Y:S01]  /*1c980*/  ST.E.U16 desc[UR4][R2.64+-0x7e], R39 ;  /* 0xffff822702007985 */ /* 0x000fe2000c101504 */
[----:B------:R-:W-:-:S03]  /*1c990*/  IMAD.MOV.U32 R143, RZ, RZ, R157 ;  /* 0x000000ffff8f7224 */ /* 0x000fc600078e009d */
        /* <DEDUP_REMOVED lines=32> */
[----:B------:R-:W-:-:S03]  /*1cba0*/  IMAD.MOV.U32 R63, RZ, RZ, R129 ;  /* 0x000000ffff3f7224 */ /* 0x000fc600078e0081 */
[----:B------:R-:W-:Y:S01]  /*1cbb0*/  ST.E.U16 desc[UR4][R6.64+-0x50], R26 ;  /* 0xffffb01a06007985 */ /* 0x000fe2000c101504 */
[----:B------:R-:W-:-:S03]  /*1cbc0*/  IMAD.MOV.U32 R79, RZ, RZ, R107 ;  /* 0x000000ffff4f7224 */ /* 0x000fc600078e006b */
[----:B------:R-:W-:Y:S01]  /*1cbd0*/  ST.E.U16 desc[UR4][R6.64+-0x4e], R25 ;  /* 0xffffb21906007985 */ /* 0x000fe2000c101504 */
[----:B------:R-:W-:Y:S01]  /*1cbe0*/  IMAD.WIDE.U32 R52, R61, -0x326172a9, RZ ;  /* 0xcd9e8d573d347825 */ /* 0x000fe200078e00ff */
[----:B------:R-:W-:Y:S02]  /*1cbf0*/  LOP3.LUT R107, R51, R211, R108, 0x96, !PT ;  /* 0x000000d3336b7212 */ /* 0x000fe400078e966c */
[----:B------:R-:W-:Y:S01]  /*1cc00*/  ST.E.U16 desc[UR4][R2.64+-0x50], R28 ;  /* 0xffffb01c02007985 */ /* 0x000fe2000c101504 */
[----:B------:R-:W-:Y:S01]  /*1cc10*/  IMAD.WIDE.U32 R132, R66, -0x326172a9, RZ ;  /* 0xcd9e8d5742847825 */ /* 0x000fe200078e00ff */
[----:B------:R-:W-:Y:S02]  /*1cc20*/  LOP3.LUT R129, R135, R220, R50, 0x96, !PT ;  /* 0x000000dc87817212 */ /* 0x000fe400078e9632 */
        /* <DEDUP_REMOVED lines=31> */
[----:B------:R-:W-:Y:S04]  /*1ce20*/  ST.E.U16 desc[UR4][R6.64+-0x1e], R13 ;  /* 0xffffe20d06007985 */ /* 0x000fe8000c101504 */
[----:B------:R-:W-:Y:S04]  /*1ce30*/  ST.E.U16 desc[UR4][R2.64+-0x20], R16 ;  /* 0xffffe01002007985 */ /* 0x000fe8000c101504 */
[----:B------:R1:W-:Y:S04]  /*1ce40*/  ST.E.U16 desc[UR4][R2.64+-0x1e], R15 ;  /* 0xffffe20f02007985 */ /* 0x0003e8000c101504 */
[----:B------:R-:W-:Y:S04]  /*1ce50*/  ST.E.U16 desc[UR4][R4.64+-0x10], R91 ;  /* 0xfffff05b04007985 */ /* 0x000fe8000c101504 */
[----:B------:R-:W-:Y:S04]  /*1ce60*/  ST.E.U16 desc[UR4][R4.64+-0xe], R90 ;  /* 0xfffff25a04007985 */ /* 0x000fe8000c101504 */
[----:B------:R-:W-:Y:S04]  /*1ce70*/  ST.E.U16 desc[UR4][R8.64+-0x10], R89 ;  /* 0xfffff05908007985 */ /* 0x000fe8000c101504 */
[----:B------:R2:W-:Y:S04]  /*1ce80*/  ST.E.U16 desc[UR4][R8.64+-0xe], R88 ;  /* 0xfffff25808007985 */ /* 0x0005e8000c101504 */
[----:B------:R-:W-:Y:S04]  /*1ce90*/  ST.E.U16 desc[UR4][R6.64+-0x10], R12 ;  /* 0xfffff00c06007985 */ /* 0x000fe8000c101504 */
[----:B------:R2:W-:Y:S04]  /*1cea0*/  ST.E.U16 desc[UR4][R6.64+-0xe], R0 ;  /* 0xfffff20006007985 */ /* 0x0005e8000c101504 */
[----:B------:R-:W-:Y:S01]  /*1ceb0*/  ST.E.U16 desc[UR4][R2.64+-0x10], R11 ;  /* 0xfffff00b02007985 */ /* 0x000fe2000c101504 */
[----:B-1----:R-:W-:-:S03]  /*1cec0*/  IMAD.WIDE.U32 R14, R46, -0x326172a9, RZ ;  /* 0xcd9e8d572e0e7825 */ /* 0x002fc600078e00ff */
[----:B------:R1:W-:Y:S04]  /*1ced0*/  ST.E.U16 desc[UR4][R2.64+-0xe], R10 ;  /* 0xfffff20a02007985 */ /* 0x0003e8000c101504 */
[----:B---3--:R-:W3:Y:S04]  /*1cee0*/  LDSM.16.MT88.4 R20, [R171+0x4000] ;  /* 0x00400000ab14783b */ /* 0x008ee80000004200 */
[----:B----4-:R-:W4:Y:S01]  /*1cef0*/  LDSM.16.MT88.4 R24, [R188+0x4000] ;  /* 0x00400000bc18783b */ /* 0x010f220000004200 */
[----:B--2---:R-:W-:-:S04]  /*1cf00*/  IMAD.WIDE.U32 R8, R49, -0x326172a9, RZ ;  /* 0xcd9e8d5731087825 */ /* 0x004fc800078e00ff */
[----:B------:R-:W-:Y:S02]  /*1cf10*/  IMAD.MOV.U32 R145, RZ, RZ, R249 ;  /* 0x000000ffff917224 */ /* 0x000fe400078e00f9 */
[----:B------:R-:W-:Y:S01]  /*1cf20*/  IMAD.WIDE.U32 R6, R45, -0x326172a9, RZ ;  /* 0xcd9e8d572d067825 */ /* 0x000fe200078e00ff */
[----:B------:R-:W-:Y:S01]  /*1cf30*/  LOP3.LUT R28, R9, R218, R68, 0x96, !PT ;  /* 0x000000da091c7212 */ /* 0x000fe200078e9644 */
[----:B------:R-:W-:Y:S03]  /*1cf40*/  LDSM.16.MT88.4 R32, [R188+0x4400] ;  /* 0x00440000bc20783b */ /* 0x000fe60000004200 */
[----:B------:R-:W-:Y:S02]  /*1cf50*/  LOP3.LUT R0, R7, R222, R14, 0x96, !PT ;  /* 0x000000de07007212 */ /* 0x000fe400078e960e */
[C---:B------:R-:W-:Y:S02]  /*1cf60*/  LOP3.LUT R7, R6.reuse, 0xffff, RZ, 0xc0, !PT ;  /* 0x0000ffff06077812 */ /* 0x040fe400078ec0ff */
[----:B------:R-:W-:-:S02]  /*1cf70*/  LOP3.LUT R16, R6, 0xff, RZ, 0xc0, !PT ;  /* 0x000000ff06107812 */ /* 0x000fc400078ec0ff */
[--C-:B------:R-:W-:Y:S02]  /*1cf80*/  SHF.R.U32.HI R9, RZ, 0x10, R6.reuse ;  /* 0x00000010ff097819 */ /* 0x100fe40000011606 */
[----:B------:R-:W-:Y:S02]  /*1cf90*/  SHF.R.U32.HI R14, RZ, 0x18, R6 ;  /* 0x00000018ff0e7819 */ /* 0x000fe40000011606 */
[----:B------:R-:W-:Y:S01]  /*1cfa0*/  LOP3.LUT R6, R0, 0xffff, RZ, 0xc0, !PT ;  /* 0x0000ffff00067812 */ /* 0x000fe200078ec0ff */
[----:B-1----:R-:W-:Y:S01]  /*1cfb0*/  IMAD.WIDE.U32 R2, R52, -0x326172a9, RZ ;  /* 0xcd9e8d5734027825 */ /* 0x002fe200078e00ff */
[----:B------:R-:W-:Y:S02]  /*1cfc0*/  SHF.R.U32.HI R13, RZ, 0x8, R7 ;  /* 0x00000008ff0d7819 */ /* 0x000fe40000011607 */
        /* <DEDUP_REMOVED lines=8> */
[----:B------:R-:W-:Y:S02]  /*1d050*/  LOP3.LUT R0, R3, R222, R8, 0x96, !PT ;  /* 0x000000de03007212 */ /* 0x000fe400078e9608 */
[----:B------:R-:W-:Y:S02]  /*1d060*/  PRMT R7, R16, 0x5410, R13 ;  /* 0x0000541010077816 */ /* 0x000fe4000000000d */
[----:B------:R-:W-:Y:S02]  /*1d070*/  PRMT R8, R12, 0x5410, R14 ;  /* 0x000054100c087816 */ /* 0x000fe4000000000e */
[----:B------:R-:W-:Y:S02]  /*1d080*/  PRMT R9, R9, 0x5410, R10 ;  /* 0x0000541009097816 */ /* 0x000fe4000000000a */
[----:B------:R-:W-:Y:S02]  /*1d090*/  LOP3.LUT R13, R2, 0xffff, RZ, 0xc0, !PT ;  /* 0x0000ffff020d7812 */ /* 0x000fe400078ec0ff */
[----:B------:R-:W-:-:S02]  /*1d0a0*/  HSET2.LE.AND R3, R6, R249, PT ;  /* 0x000000f906037233 */ /* 0x000fc40003803000 */
[--C-:B------:R-:W-:Y:S02]  /*1d0b0*/  HSET2.LE.AND R6, R7, R249.reuse, PT ;  /* 0x000000f907067233 */ /* 0x100fe40003803000 */
[--C-:B------:R-:W-:Y:S02]  /*1d0c0*/  HSET2.LE.AND R7, R8, R249.reuse, PT ;  /* 0x000000f908077233 */ /* 0x100fe40003803000 */
[----:B------:R-:W-:Y:S02]  /*1d0d0*/  LOP3.LUT R17, R2, 0xff, RZ, 0xc0, !PT ;  /* 0x000000ff02117812 */ /* 0x000fe400078ec0ff */
[--C-:B------:R-:W-:Y:S02]  /*1d0e0*/  SHF.R.U32.HI R14, RZ, 0x10, R2.reuse ;  /* 0x00000010ff0e7819 */ /* 0x100fe40000011602 */
[----:B------:R-:W-:Y:S02]  /*1d0f0*/  SHF.R.U32.HI R16, RZ, 0x18, R2 ;  /* 0x00000018ff107819 */ /* 0x000fe40000011602 */
[----:B------:R-:W-:-:S02]  /*1d100*/  HSET2.LE.AND R9, R9, R249, PT ;  /* 0x000000f909097233 */ /* 0x000fc40003803000 */
[----:B------:R-:W-:Y:S02]  /*1d110*/  LOP3.LUT R2, R0, 0xffff, RZ, 0xc0, !PT ;  /* 0x0000ffff00027812 */ /* 0x000fe400078ec0ff */
[----:B------:R-:W-:Y:S02]  /*1d120*/  LOP3.LUT R62, R151, R221, R62, 0x96, !PT ;  /* 0x000000dd973e7212 */ /* 0x000fe400078e963e */
[----:B------:R-:W-:Y:S02]  /*1d130*/  LOP3.LUT R8, R166, R3, RZ, 0xc0, !PT ;  /* 0x00000003a6087212 */ /* 0x000fe400078ec0ff */
[----:B------:R-:W-:Y:S02]  /*1d140*/  SHF.R.U32.HI R3, RZ, 0x10, R0 ;  /* 0x00000010ff037819 */ /* 0x000fe40000011600 */
[----:B------:R-:W-:Y:S02]  /*1d150*/  LOP3.LUT R11, R163, R7, RZ, 0xc0, !PT ;  /* 0x00000007a30b7212 */ /* 0x000fe400078ec0ff */
[----:B------:R-:W-:Y:S01]  /*1d160*/  LOP3.LUT R14, R14, 0xff, RZ, 0xc0, !PT ;  /* 0x000000ff0e0e7812 */ /* 0x000fe200078ec0ff */
[----:B------:R-:W-:Y:S01]  /*1d170*/  IMAD.MOV.U32 R144, RZ, RZ, R79 ;  /* 0x000000ffff907224 */ /* 0x000fe200078e004f */
[----:B------:R-:W-:-:S02]  /*1d180*/  LOP3.LUT R12, R0, 0xff, RZ, 0xc0, !PT ;  /* 0x000000ff000c7812 */ /* 0x000fc400078ec0ff */
[----:B------:R-:W-:Y:S01]  /*1d190*/  SHF.R.U32.HI R7, RZ, 0x8, R2 ;  /* 0x00000008ff077819 */ /* 0x000fe20000011602 */
[----:B------:R-:W-:Y:S01]  /*1d1a0*/  IMAD.WIDE.U32 R138, R62, -0x326172a9, RZ ;  /* 0xcd9e8d573e8a7825 */ /* 0x000fe200078e00ff */
[----:B------:R-:W-:Y:S02]  /*1d1b0*/  LOP3.LUT R10, R164, R6, RZ, 0xc0, !PT ;  /* 0x00000006a40a7212 */ /* 0x000fe400078ec0ff */
[----:B------:R-:W-:Y:S02]  /*1d1c0*/  LOP3.LUT R9, R165, R9, RZ, 0xc0, !PT ;  /* 0x00000009a5097212 */ /* 0x000fe400078ec0ff */
[----:B------:R-:W-:Y:S02]  /*1d1d0*/  LOP3.LUT R2, R3, 0xff, RZ, 0xc0, !PT ;  /* 0x000000ff03027812 */ /* 0x000fe400078ec0ff */
[----:B------:R-:W-:Y:S02]  /*1d1e0*/  SHF.R.U32.HI R6, RZ, 0x18, R0 ;  /* 0x00000018ff067819 */ /* 0x000fe40000011600 */
[----:B------:R-:W-:-:S02]  /*1d1f0*/  PRMT R3, R14, 0x5410, R16 ;  /* 0x000054100e037816 */ /* 0x000fc40000000010 */
[----:B------:R-:W-:Y:S02]  /*1d200*/  PRMT R7, R12, 0x5410, R7 ;  /* 0x000054100c077816 */ /* 0x000fe40000000007 */
[----:B------:R-:W-:Y:S01]  /*1d210*/  SHF.R.U32.HI R13, RZ, 0x8, R13 ;  /* 0x00000008ff0d7819 */ /* 0x000fe2000001160d */
[----:B------:R-:W-:Y:S01]  /*1d220*/  IMAD.MOV.U32 R40, RZ, RZ, R63 ;  /* 0x000000ffff287224 */ /* 0x000fe200078e003f */
[-C--:B------:R-:W-:Y:S01]  /*1d230*/  LOP3.LUT R109, R55, R211.reuse, R78, 0x96, !PT ;  /* 0x000000d3376d7212 */ /* 0x080fe200078e964e */
[----:B------:R-:W-:Y:S01]  /*1d240*/  IMAD.MOV.U32 R41, RZ, RZ, R143 ;  /* 0x000000ffff297224 */ /* 0x000fe200078e008f */
[----:B------:R-:W-:Y:S01]  /*1d250*/  LOP3.LUT R131, R139, R220, R54, 0x96, !PT ;  /* 0x000000dc8b837212 */ /* 0x000fe200078e9636 */
[----:B------:R-:W-:Y:S01]  /*1d260*/  IMAD.MOV.U32 R42, RZ, RZ, R70 ;  /* 0x000000ffff2a7224 */ /* 0x000fe200078e0046 */
[----:B------:R-:W-:Y:S01]  /*1d270*/  LOP3.LUT R64, R53, R211, R108, 0x96, !PT ;  /* 0x000000d335407212 */ /* 0x000fe200078e966c */
[----:B------:R-:W-:Y:S01]  /*1d280*/  IMAD.MOV.U32 R43, RZ, RZ, R71 ;  /* 0x000000ffff2b7224 */ /* 0x000fe200078e0047 */
[----:B------:R-:W-:Y:S01]  /*1d290*/  PRMT R6, R2, 0x5410, R6 ;  /* 0x0000541002067816 */ /* 0x000fe20000000006 */
[----:B---3--:R-:W-:Y:S01]  /*1d2a0*/  HMMA.16816.F32.BF16 R52, R8, R20, R144 ;  /* 0x000000140834723c */ /* 0x008fe20000041890 */
[--C-:B------:R-:W-:Y:S01]  /*1d2b0*/  HSET2.LE.AND R2, R3, R249.reuse, PT ;  /* 0x000000f903027233 */ /* 0x100fe20003803000 */
[----:B------:R-:W-:Y:S01]  /*1d2c0*/  IMAD.MOV.U32 R124, RZ, RZ, R236 ;  /* 0x000000ffff7c7224 */ /* 0x000fe200078e00ec */
[----:B------:R-:W-:Y:S01]  /*1d2d0*/  PRMT R0, R17, 0x5410, R13 ;  /* 0x0000541011007816 */ /* 0x000fe2000000000d */
[----:B------:R-:W-:Y:S01]  /*1d2e0*/  IMAD.MOV.U32 R125, RZ, RZ, R237 ;  /* 0x000000ffff7d7224 */ /* 0x000fe200078e00ed */
[----:B------:R-:W-:Y:S01]  /*1d2f0*/  HSET2.LE.AND R3, R7, R249, PT ;  /* 0x000000f907037233 */ /* 0x000fe20003803000 */
[----:B------:R-:W-:Y:S01]  /*1d300*/  IMAD.MOV.U32 R126, RZ, RZ, R86 ;  /* 0x000000ffff7e7224 */ /* 0x000fe200078e0056 */
[----:B------:R-:W-:Y:S01]  /*1d310*/  LOP3.LUT R12, R15, R218, R72, 0x96, !PT ;  /* 0x000000da0f0c7212 */ /* 0x000fe200078e9648 */
[----:B------:R-:W-:-:S02]  /*1d320*/  IMAD.MOV.U32 R127, RZ, RZ, R84 ;  /* 0x000000ffff7f7224 */ /* 0x000fc400078e0054 */
[----:B------:R-:W-:Y:S02]  /*1d330*/  IMAD.MOV.U32 R144, RZ, RZ, R83 ;  /* 0x000000ffff907224 */ /* 0x000fe400078e0053 */
[----:B------:R-:W-:Y:S02]  /*1d340*/  IMAD.MOV.U32 R145, RZ, RZ, R238 ;  /* 0x000000ffff917224 */ /* 0x000fe400078e00ee */
[----:B------:R-:W-:Y:S02]  /*1d350*/  IMAD.MOV.U32 R146, RZ, RZ, R154 ;  /* 0x000000ffff927224 */ /* 0x000fe400078e009a */
[----:B------:R-:W-:Y:S01]  /*1d360*/  IMAD.MOV.U32 R147, RZ, RZ, R155 ;  /* 0x000000ffff937224 */ /* 0x000fe200078e009b */
[----:B------:R-:W-:Y:S01]  /*1d370*/  HSET2.LE.AND R0, R0, R249, PT ;  /* 0x000000f900007233 */ /* 0x000fe20003803000 */
[----:B------:R-:W-:Y:S01]  /*1d380*/  HMMA.16816.F32.BF16 R48, R8, R22, R40 ;  /* 0x000000160830723c */ /* 0x000fe20000041828 */
[----:B------:R-:W-:Y:S02]  /*1d390*/  LOP3.LUT R19, R160, R2, RZ, 0xc0, !PT ;  /* 0x00000002a0137212 */ /* 0x000fe400078ec0ff */
[----:B------:R-:W-:Y:S01]  /*1d3a0*/  LOP3.LUT R16, R162, R3, RZ, 0xc0, !PT ;  /* 0x00000003a2107212 */ /* 0x000fe200078ec0ff */
[----:B------:R-:W-:-:S02]  /*1d3b0*/  IMAD.WIDE.U32 R2, R12, -0x2daee0ad, RZ ;  /* 0xd2511f530c027825 */ /* 0x000fc400078e00ff */
[----:B----4-:R-:W-:Y:S02]  /*1d3c0*/  HMMA.16816.F32.BF16 R44, R8, R24, R124 ;  /* 0x00000018082c723c */ /* 0x010fe4000004187c */
[----:B------:R-:W-:Y:S01]  /*1d3d0*/  IMAD.WIDE.U32 R98, R75, -0x326172a9, RZ ;  /* 0xcd9e8d574b627825 */ /* 0x000fe200078e00ff */
[----:B------:R-:W-:-:S03]  /*1d3e0*/  LOP3.LUT R18, R161, R0, RZ, 0xc0, !PT ;  /* 0x00000000a1127212 */ /* 0x000fc600078ec0ff */
[----:B------:R-:W-:Y:S01]  /*1d3f0*/  HMMA.16816.F32.BF16 R40, R8, R26, R144 ;  /* 0x0000001a0828723c */ /* 0x000fe20000041890 */
[----:B------:R-:W-:-:S06]  /*1d400*/  LOP3.LUT R0, R3, R223, R56, 0x96, !PT ;  /* 0x000000df03007212 */ /* 0x000fcc00078e9638 */
[----:B------:R-:W-:Y:S01]  /*1d410*/  IMAD.WIDE.U32 R8, R76, -0x326172a9, RZ ;  /* 0xcd9e8d574c087825 */ /* 0x000fe200078e00ff */
[----:B------:R-:W-:Y:S02]  /*1d420*/  HSET2.LE.AND R6, R6, R249, PT ;  /* 0x000000f906067233 */ /* 0x000fe40003803000 */
[C---:B------:R-:W-:Y:S02]  /*1d430*/  LOP3.LUT R14, R2.reuse, 0xff, RZ, 0xc0, !PT ;  /* 0x000000ff020e7812 */ /* 0x040fe400078ec0ff */
[----:B------:R-:W-:Y:S02]  /*1d440*/  LOP3.LUT R93, R99, R220, R8, 0x96, !PT ;  /* 0x000000dc635d7212 */ /* 0x000fe400078e9608 */
[----:B------:R-:W-:Y:S02]  /*1d450*/  LOP3.LUT R8, R2, 0xffff, RZ, 0xc0, !PT ;  /* 0x0000ffff02087812 */ /* 0x000fe400078ec0ff */
[--C-:B------:R-:W-:Y:S02]  /*1d460*/  SHF.R.U32.HI R11, RZ, 0x10, R2.reuse ;  /* 0x00000010ff0b7819 */ /* 0x100fe40000011602 */
[----:B------:R-:W-:-:S02]  /*1d470*/  SHF.R.U32.HI R13, RZ, 0x18, R2 ;  /* 0x00000018ff0d7819 */ /* 0x000fc40000011602 */
[----:B------:R-:W-:Y:S02]  /*1d480*/  LOP3.LUT R2, R0, 0xffff, RZ, 0xc0, !PT ;  /* 0x0000ffff00027812 */ /* 0x000fe400078ec0ff */
[----:B------:R-:W-:Y:S02]  /*1d490*/  SHF.R.U32.HI R3, RZ, 0x10, R0 ;  /* 0x00000010ff037819 */ /* 0x000fe40000011600 */
[----:B------:R-:W-:Y:S02]  /*1d4a0*/  LOP3.LUT R96, R9, R211, R108, 0x96, !PT ;  /* 0x000000d309607212 */ /* 0x000fe400078e966c */
[----:B------:R-:W-:Y:S01]  /*1d4b0*/  LOP3.LUT R17, R169, R6, RZ, 0xc0, !PT ;  /* 0x00000006a9117212 */ /* 0x000fe200078ec0ff */
[----:B------:R-:W-:Y:S01]  /*1d4c0*/  IMAD.WIDE.U32 R6, R28, -0x2daee0ad, RZ ;  /* 0xd2511f531c067825 */ /* 0x000fe200078e00ff */
[----:B------:R-:W-:Y:S01]  /*1d4d0*/  LOP3.LUT R10, R0, 0xff, RZ, 0xc0, !PT ;  /* 0x000000ff000a7812 */ /* 0x000fe200078ec0ff */
[----:B------:R-:W1:Y:S01]  /*1d4e0*/  LDSM.16.MT88.4 R28, [R171+0x4400] ;  /* 0x00440000ab1c783b */ /* 0x000e620000004200 */
[----:B------:R-:W-:-:S02]  /*1d4f0*/  SHF.R.U32.HI R9, RZ, 0x18, R0 ;  /* 0x00000018ff097819 */ /* 0x000fc40000011600 */
[----:B------:R-:W-:Y:S02]  /*1d500*/  SHF.R.U32.HI R0, RZ, 0x8, R2 ;  /* 0x00000008ff007819 */ /* 0x000fe40000011602 */
[----:B------:R-:W-:Y:S02]  /*1d510*/  LOP3.LUT R2, R3, 0xff, RZ, 0xc0, !PT ;  /* 0x000000ff03027812 */ /* 0x000fe400078ec0ff */
[----:B------:R-:W-:Y:S02]  /*1d520*/  SHF.R.U32.HI R8, RZ, 0x8, R8 ;  /* 0x00000008ff087819 */ /* 0x000fe40000011608 */
[----:B------:R-:W-:Y:S02]  /*1d530*/  LOP3.LUT R11, R11, 0xff, RZ, 0xc0, !PT ;  /* 0x000000ff0b0b7812 */ /* 0x000fe400078ec0ff */
[----:B------:R-:W-:Y:S02]  /*1d540*/  PRMT R0, R10, 0x5410, R0 ;  /* 0x000054100a007816 */ /* 0x000fe40000000000 */
[----:B------:R-:W-:Y:S01]  /*1d550*/  PRMT R2, R2, 0x5410, R9 ;  /* 0x0000541002027816 */ /* 0x000fe20000000009 */
[----:B------:R-:W-:Y:S01]  /*1d560*/  IMAD.MOV.U32 R124, RZ, RZ, R158 ;  /* 0x000000ffff7c7224 */ /* 0x000fe200078e009e */
[----:B------:R-:W-:Y:S01]  /*1d570*/  PRMT R3, R14, 0x5410, R8 ;  /* 0x000054100e037816 */ /* 0x000fe20000000008 */
[----:B------:R-:W-:Y:S01]  /*1d580*/  IMAD.MOV.U32 R125, RZ, RZ, R159 ;  /* 0x000000ffff7d7224 */ /* 0x000fe200078e009f */
[----:B------:R-:W-:Y:S01]  /*1d590*/  PRMT R8, R11, 0x5410, R13 ;  /* 0x000054100b087816 */ /* 0x000fe2000000000d */
[----:B------:R-:W-:Y:S01]  /*1d5a0*/  IMAD.MOV.U32 R126, RZ, RZ, R77 ;  /* 0x000000ffff7e7224 */ /* 0x000fe200078e004d */
[--C-:B------:R-:W-:Y:S01]  /*1d5b0*/  HSET2.LE.AND R0, R0, R249.reuse, PT ;  /* 0x000000f900007233 */ /* 0x100fe20003803000 */
[----:B------:R-:W-:Y:S01]  /*1d5c0*/  IMAD.MOV.U32 R127, RZ, RZ, R168 ;  /* 0x000000ffff7f7224 */ /* 0x000fe200078e00a8 */
[----:B------:R-:W-:Y:S01]  /*1d5d0*/  HSET2.LE.AND R2, R2, R249, PT ;  /* 0x000000f902027233 */ /* 0x000fe20003803000 */
[----:B------:R-:W-:Y:S01]  /*1d5e0*/  IMAD.MOV.U32 R144, RZ, RZ, R210 ;  /* 0x000000ffff907224 */ /* 0x000fe200078e00d2 */
[----:B------:R-:W-:Y:S01]  /*1d5f0*/  LOP3.LUT R12, R7, R223, R60, 0x96, !PT ;  /* 0x000000df070c7212 */ /* 0x000fe200078e963c */
[----:B------:R-:W-:-:S02]  /*1d600*/  IMAD.MOV.U32 R145, RZ, RZ, R209 ;  /* 0x000000ffff917224 */ /* 0x000fc400078e00d1 */
[----:B------:R-:W-:Y:S02]  /*1d610*/  IMAD.MOV.U32 R146, RZ, RZ, R208 ;  /* 0x000000ffff927224 */ /* 0x000fe400078e00d0 */
[----:B------:R-:W-:Y:S01]  /*1d620*/  IMAD.MOV.U32 R147, RZ, RZ, R207 ;  /* 0x000000ffff937224 */ /* 0x000fe200078e00cf */
[----:B------:R-:W-:Y:S01]  /*1d630*/  LOP3.LUT R13, R6, 0xffff, RZ, 0xc0, !PT ;  /* 0x0000ffff060d7812 */ /* 0x000fe200078ec0ff */
[----:B------:R-:W-:Y:S01]  /*1d640*/  IMAD.WIDE.U32 R36, R59, -0x2daee0ad, RZ ;  /* 0xd2511f533b247825 */ /* 0x000fe200078e00ff */
[--C-:B------:R-:W-:Y:S01]  /*1d650*/  HSET2.LE.AND R3, R3, R249.reuse, PT ;  /* 0x000000f903037233 */ /* 0x100fe20003803000 */
[----:B------:R2:W5:Y:S01]  /*1d660*/  LDL.LU R168, [R1+0x41c] ;  /* 0x00041c0001a87983 */ /* 0x0005620000300800 */
[----:B------:R-:W-:Y:S01]  /*1d670*/  HSET2.LE.AND R7, R8, R249, PT ;  /* 0x000000f908077233 */ /* 0x000fe20003803000 */
[C---:B------:R-:W-:Y:S01]  /*1d680*/  HMMA.16816.F32.BF16 R56, R16.reuse, R20, R124 ;  /* 0x000000141038723c */ /* 0x040fe2000004187c */
[----:B------:R-:W-:Y:S01]  /*1d690*/  LOP3.LUT R8, R176, R0, RZ, 0xc0, !PT ;  /* 0x00000000b0087212 */ /* 0x000fe200078ec0ff */
[----:B------:R-:W-:Y:S01]  /*1d6a0*/  IMAD.MOV.U32 R162, RZ, RZ, R87 ;  /* 0x000000ffffa27224 */ /* 0x000fe200078e0057 */
[----:B------:R-:W-:Y:S01]  /*1d6b0*/  LOP3.LUT R9, R174, R2, RZ, 0xc0, !PT ;  /* 0x00000002ae097212 */ /* 0x000fe200078ec0ff */
[----:B------:R-:W-:Y:S01]  /*1d6c0*/  IMAD.WIDE.U32 R14, R64, -0x2daee0ad, RZ ;  /* 0xd2511f53400e7825 */ /* 0x000fe200078e00ff */
[----:B------:R-:W-:Y:S01]  /*1d6d0*/  LOP3.LUT R0, R12, 0xffff, RZ, 0xc0, !PT ;  /* 0x0000ffff0c007812 */ /* 0x000fe200078ec0ff */
[----:B------:R-:W-:Y:S01]  /*1d6e0*/  HMMA.16816.F32.BF16 R60, R16, R22, R144 ;  /* 0x00000016103c723c */ /* 0x000fe20000041890 */
[----:B------:R-:W-:Y:S01]  /*1d6f0*/  SHF.R.U32.HI R20, RZ, 0x10, R6 ;  /* 0x00000010ff147819 */ /* 0x000fe20000011606 */
[----:B------:R-:W-:Y:S01]  /*1d700*/  IMAD.WIDE.U32 R90, R119, -0x2daee0ad, RZ ;  /* 0xd2511f53775a7825 */ /* 0x000fe200078e00ff */
[----:B------:R-:W-:Y:S01]  /*1d710*/  SHF.R.U32.HI R2, RZ, 0x10, R12 ;  /* 0x00000010ff027819 */ /* 0x000fe2000001160c */
[----:B------:R2:W5:Y:S01]  /*1d720*/  LDL.LU R169, [R1+0x418] ;  /* 0x0004180001a97983 */ /* 0x0005620000300800 */
[----:B------:R-:W-:-:S02]  /*1d730*/  SHF.R.U32.HI R21, RZ, 0x18, R6 ;  /* 0x00000018ff157819 */ /* 0x000fc40000011606 */
[----:B------:R-:W-:Y:S02]  /*1d740*/  LOP3.LUT R22, R6, 0xff, RZ, 0xc0, !PT ;  /* 0x000000ff06167812 */ /* 0x000fe400078ec0ff */
[----:B------:R-:W-:Y:S02]  /*1d750*/  LOP3.LUT R10, R167, R3, RZ, 0xc0, !PT ;  /* 0x00000003a70a7212 */ /* 0x000fe400078ec0ff */
[----:B------:R-:W-:Y:S01]  /*1d760*/  LOP3.LUT R11, R173, R7, RZ, 0xc0, !PT ;  /* 0x00000007ad0b7212 */ /* 0x000fe200078ec0ff */
[----:B------:R-:W-:Y:S01]  /*1d770*/  IMAD.MOV.U32 R124, RZ, RZ, R206 ;  /* 0x000000ffff7c7224 */ /* 0x000fe200078e00ce */
[----:B------:R-:W-:Y:S01]  /*1d780*/  SHF.R.U32.HI R3, RZ, 0x8, R13 ;  /* 0x00000008ff037819 */ /* 0x000fe2000001160d */
[----:B------:R-:W-:Y:S01]  /*1d790*/  IMAD.MOV.U32 R125, RZ, RZ, R205 ;  /* 0x000000ffff7d7224 */ /* 0x000fe200078e00cd */
[----:B------:R-:W-:Y:S01]  /*1d7a0*/  LOP3.LUT R7, R12, 0xff, RZ, 0xc0, !PT ;  /* 0x000000ff0c077812 */ /* 0x000fe200078ec0ff */
        /* <DEDUP_REMOVED lines=12> */
[----:B------:R-:W-:Y:S01]  /*1d870*/  IMAD.MOV.U32 R87, RZ, RZ, R85 ;  /* 0x000000ffff577224 */ /* 0x000fe200078e0055 */
[----:B------:R-:W-:-:S02]  /*1d880*/  PRMT R3, R13, 0x5410, R21 ;  /* 0x000054100d037816 */ /* 0x000fc40000000015 */
[----:B------:R-:W-:Y:S01]  /*1d890*/  LOP3.LUT R37, R37, R219, R128, 0x96, !PT ;  /* 0x000000db25257212 */ /* 0x000fe200078e9680 */
[----:B------:R-:W-:Y:S01]  /*1d8a0*/  IMAD.MOV.U32 R160, RZ, RZ, R162 ;  /* 0x000000ffffa07224 */ /* 0x000fe200078e00a2 */
[----:B------:R-:W-:Y:S01]  /*1d8b0*/  PRMT R6, R2, 0x5410, R12 ;  /* 0x0000541002067816 */ /* 0x000fe2000000000c */
[----:B------:R-:W-:Y:S01]  /*1d8c0*/  IMAD.WIDE.U32 R84, R80, -0x2daee0ad, RZ ;  /* 0xd2511f5350547825 */ /* 0x000fe200078e00ff */
[--C-:B------:R-:W-:Y:S01]  /*1d8d0*/  HSET2.LE.AND R2, R3, R249.reuse, PT ;  /* 0x000000f903027233 */ /* 0x100fe20003803000 */
[C---:B------:R-:W-:Y:S01]  /*1d8e0*/  HMMA.16816.F32.BF16 R72, R16.reuse, R24, R124 ;  /* 0x000000181048723c */ /* 0x040fe2000004187c */
[--C-:B------:R-:W-:Y:S01]  /*1d8f0*/  HSET2.LE.AND R3, R7, R249.reuse, PT ;  /* 0x000000f907037233 */ /* 0x100fe20003803000 */
[----:B------:R-:W-:Y:S01]  /*1d900*/  IMAD.WIDE.U32 R94, R131, -0x2daee0ad, RZ ;  /* 0xd2511f53835e7825 */ /* 0x000fe200078e00ff */
[----:B------:R-:W-:Y:S01]  /*1d910*/  HSET2.LE.AND R6, R6, R249, PT ;  /* 0x000000f906067233 */ /* 0x000fe20003803000 */
[----:B------:R2:W5:Y:S02]  /*1d920*/  LDL.LU R210, [R1+0x414] ;  /* 0x0004140001d27983 */ /* 0x0005640000300800 */
[----:B------:R-:W-:Y:S01]  /*1d930*/  HMMA.16816.F32.BF16 R68, R16, R26, R144 ;  /* 0x0000001a1044723c */ /* 0x000fe20000041890 */
[----:B------:R-:W-:Y:S01]  /*1d940*/  LOP3.LUT R12, R193, R3, RZ, 0xc0, !PT ;  /* 0x00000003c10c7212 */ /* 0x000fe200078ec0ff */
[----:B------:R-:W-:Y:S01]  /*1d950*/  IMAD.MOV.U32 R162, RZ, RZ, R87 ;  /* 0x000000ffffa27224 */ /* 0x000fe200078e0057 */
[----:B------:R-:W-:-:S03]  /*1d960*/  LOP3.LUT R13, R192, R6, RZ, 0xc0, !PT ;  /* 0x00000006c00d7212 */ /* 0x000fc600078ec0ff */
[----:B-1----:R-:W-:Y:S01]  /*1d970*/  HMMA.16816.F32.BF16 R76, R8, R28, R52 ;  /* 0x0000001c084c723c */ /* 0x002fe20000041834 */
[----:B------:R-:W-:-:S05]  /*1d980*/  LOP3.LUT R16, R85, R217, R14, 0x96, !PT ;  /* 0x000000d955107212 */ /* 0x000fca00078e960e */
[C---:B------:R-:W-:Y:S01]  /*1d990*/  HMMA.16816.F32.BF16 R64, R8.reuse, R30, R48 ;  /* 0x0000001e0840723c */ /* 0x040fe20000041830 */
[----:B------:R-:W-:Y:S01]  /*1d9a0*/  LOP3.LUT R17, R15, R219, R118, 0x96, !PT ;  /* 0x000000db0f117212 */ /* 0x000fe200078e9676 */
[----:B------:R-:W-:Y:S01]  /*1d9b0*/  IMAD.WIDE.U32 R6, R37, -0x326172a9, RZ ;  /* 0xcd9e8d5725067825 */ /* 0x000fe200078e00ff */
[----:B------:R-:W-:Y:S01]  /*1d9c0*/  LOP3.LUT R15, R194, R2, RZ, 0xc0, !PT ;  /* 0x00000002c20f7212 */ /* 0x000fe200078ec0ff */
[----:B------:R-:W1:Y:S01]  /*1d9d0*/  LDSM.16.MT88.4 R24, [R171+0x4800] ;  /* 0x00480000ab18783b */ /* 0x000e620000004200 */
[----:B------:R-:W-:Y:S01]  /*1d9e0*/  HSET2.LE.AND R0, R0, R249, PT ;  /* 0x000000f900007233 */ /* 0x000fe20003803000 */
[----:B------:R-:W-:Y:S01]  /*1d9f0*/  IMAD.WIDE.U32 R2, R16, -0x326172a9, RZ ;  /* 0xcd9e8d5710027825 */ /* 0x000fe200078e00ff */
[----:B------:R-:W-:Y:S01]  /*1da00*/  LOP3.LUT R21, R7, R218, R130, 0x96, !PT ;  /* 0x000000da07157212 */ /* 0x000fe200078e9682 */
[----:B------:R-:W-:Y:S01]  /*1da10*/  HMMA.16816.F32.BF16 R40, R8, R34, R40 ;  /* 0x000000220828723c */ /* 0x000fe20000041828 */
[----:B------:R2:W5:Y:S01]  /*1da20*/  LDL.LU R209, [R1+0x410] ;  /* 0x0004100001d17983 */ /* 0x0005620000300800 */
[----:B------:R-:W-:Y:S01]  /*1da30*/  IMAD.WIDE.U32 R18, R17, -0x326172a9, RZ ;  /* 0xcd9e8d5711127825 */ /* 0x000fe200078e00ff */
[----:B------:R-:W-:-:S03]  /*1da40*/  LOP3.LUT R14, R195, R0, RZ, 0xc0, !PT ;  /* 0x00000000c30e7212 */ /* 0x000fc600078ec0ff */
[----:B------:R-:W-:Y:S01]  /*1da50*/  IMAD.WIDE.U32 R86, R82, -0x2daee0ad, RZ ;  /* 0xd2511f5352567825 */ /* 0x000fe200078e00ff */
[----:B------:R-:W-:Y:S01]  /*1da60*/  LOP3.LUT R7, R2, 0xffff, RZ, 0xc0, !PT ;  /* 0x0000ffff02077812 */ /* 0x000fe200078ec0ff */
[----:B------:R-:W-:Y:S01]  /*1da70*/  HMMA.16816.F32.BF16 R52, R8, R32, R44 ;  /* 0x000000200834723c */ /* 0x000fe2000004182c */
[----:B------:R-:W-:Y:S01]  /*1da80*/  LOP3.LUT R0, R3, R222, R18, 0x96, !PT ;  /* 0x000000de03007212 */ /* 0x000fe200078e9612 */
[----:B------:R-:W-:Y:S01]  /*1da90*/  IMAD.WIDE.U32 R22, R81, -0x2daee0ad, RZ ;  /* 0xd2511f5351167825 */ /* 0x000fe200078e00ff */
[----:B------:R-:W-:Y:S01]  /*1daa0*/  SHF.R.U32.HI R17, RZ, 0x8, R7 ;  /* 0x00000008ff117819 */ /* 0x000fe20000011607 */
[----:B------:R2:W5:Y:S03]  /*1dab0*/  LDL.LU R208, [R1+0x40c] ;  /* 0x00040c0001d07983 */ /* 0x0005660000300800 */
[----:B------:R-:W-:Y:S02]  /*1dac0*/  LOP3.LUT R8, R87, R217, R36, 0x96, !PT ;  /* 0x000000d957087212 */ /* 0x000fe400078e9624 */
[----:B------:R-:W-:Y:S01]  /*1dad0*/  SHF.R.U32.HI R9, RZ, 0x10, R2 ;  /* 0x00000010ff097819 */ /* 0x000fe20000011602 */
[----:B------:R-:W3:Y:S01]  /*1dae0*/  LDSM.16.MT88.4 R36, [R188+0x4800] ;  /* 0x00480000bc24783b */ /* 0x000ee20000004200 */
[----:B------:R-:W-:-:S02]  /*1daf0*/  LOP3.LUT R7, R0, 0xffff, RZ, 0xc0, !PT ;  /* 0x0000ffff00077812 */ /* 0x000fc400078ec0ff */
[----:B------:R-:W-:Y:S01]  /*1db00*/  LOP3.LUT R20, R2, 0xff, RZ, 0xc0, !PT ;  /* 0x000000ff02147812 */ /* 0x000fe200078ec0ff */
[C---:B------:R-:W-:Y:S01]  /*1db10*/  HMMA.16816.F32.BF16 R48, R12.reuse, R28, R56 ;  /* 0x0000001c0c30723c */ /* 0x040fe20000041838 */
[----:B------:R-:W-:Y:S01]  /*1db20*/  SHF.R.U32.HI R18, RZ, 0x18, R2 ;  /* 0x00000018ff127819 */ /* 0x000fe20000011602 */
[----:B------:R-:W-:Y:S01]  /*1db30*/  IMAD.WIDE.U32 R2, R8, -0x326172a9, RZ ;  /* 0xcd9e8d5708027825 */ /* 0x000fe200078e00ff */
[----:B------:R-:W-:Y:S01]  /*1db40*/  LOP3.LUT R10, R9, 0xff, RZ, 0xc0, !PT ;  /* 0x000000ff090a7812 */ /* 0x000fe200078ec0ff */
[----:B------:R2:W5:Y:S01]  /*1db50*/  LDL.LU R207, [R1+0x408] ;  /* 0x0004080001cf7983 */ /* 0x0005620000300800 */
[----:B------:R-:W-:Y:S02]  /*1db60*/  LOP3.LUT R16, R0, 0xff, RZ, 0xc0, !PT ;  /* 0x000000ff00107812 */ /* 0x000fe400078ec0ff */
[--C-:B------:R-:W-:Y:S02]  /*1db70*/  SHF.R.U32.HI R8, RZ, 0x10, R0.reuse ;  /* 0x00000010ff087819 */ /* 0x100fe40000011600 */
[----:B------:R-:W-:Y:S01]  /*1db80*/  SHF.R.U32.HI R11, RZ, 0x18, R0 ;  /* 0x00000018ff0b7819 */ /* 0x000fe20000011600 */
[----:B------:R-:W-:Y:S01]  /*1db90*/  HMMA.16816.F32.BF16 R60, R12, R30, R60 ;  /* 0x0000001e0c3c723c */ /* 0x000fe2000004183c */
[----:B------:R-:W-:-:S05]  /*1dba0*/  SHF.R.U32.HI R9, RZ, 0x8, R7 ;  /* 0x00000008ff097819 */ /* 0x000fca0000011607 */
[C---:B------:R-:W-:Y:S01]  /*1dbb0*/  HMMA.16816.F32.BF16 R44, R12.reuse, R34, R68 ;  /* 0x000000220c2c723c */ /* 0x040fe20000041844 */
[----:B------:R-:W-:Y:S02]  /*1dbc0*/  LOP3.LUT R0, R3, R222, R6, 0x96, !PT ;  /* 0x000000de03007212 */ /* 0x000fe400078e9606 */
[----:B------:R-:W-:Y:S02]  /*1dbd0*/  LOP3.LUT R89, R23, R219, R136, 0x96, !PT ;  /* 0x000000db17597212 */ /* 0x000fe400078e9688 */
[----:B------:R-:W-:Y:S01]  /*1dbe0*/  LOP3.LUT R87, R91, R217, R22, 0x96, !PT ;  /* 0x000000d95b577212 */ /* 0x000fe200078e9616 */
[----:B------:R-:W-:Y:S01]  /*1dbf0*/  HMMA.16816.F32.BF16 R56, R12, R32, R72 ;  /* 0x000000200c38723c */ /* 0x000fe20000041848 */
[----:B------:R-:W-:Y:S01]  /*1dc00*/  LOP3.LUT R8, R8, 0xff, RZ, 0xc0, !PT ;  /* 0x000000ff08087812 */ /* 0x000fe200078ec0ff */
[----:B------:R-:W-:Y:S01]  /*1dc10*/  LDSM.16.MT88.4 R32, [R188+0x4c00] ;  /* 0x004c0000bc20783b */ /* 0x000fe20000004200 */
[----:B------:R-:W-:Y:S02]  /*1dc20*/  PRMT R6, R16, 0x5410, R9 ;  /* 0x0000541010067816 */ /* 0x000fe40000000009 */
[----:B------:R-:W-:Y:S01]  /*1dc30*/  PRMT R7, R20, 0x5410, R17 ;  /* 0x0000541014077816 */ /* 0x000fe20000000011 */
[----:B------:R-:W-:Y:S01]  /*1dc40*/  IMAD.WIDE.U32 R28, R107, -0x2daee0ad, RZ ;  /* 0xd2511f536b1c7825 */ /* 0x000fe200078e00ff */
[----:B------:R-:W-:Y:S01]  /*1dc50*/  PRMT R10, R10, 0x5410, R18 ;  /* 0x000054100a0a7816 */ /* 0x000fe20000000012 */
[----:B------:R2:W5:Y:S01]  /*1dc60*/  LDL.LU R206, [R1+0x404] ;  /* 0x0004040001ce7983 */ /* 0x0005620000300800 */
[----:B------:R-:W-:-:S02]  /*1dc70*/  PRMT R8, R8, 0x5410, R11 ;  /* 0x0000541008087816 */ /* 0x000fc4000000000b */
[C---:B------:R-:W-:Y:S01]  /*1dc80*/  LOP3.LUT R16, R2.reuse, 0xffff, RZ, 0xc0, !PT ;  /* 0x0000ffff02107812 */ /* 0x040fe200078ec0ff */
[----:B------:R-:W-:Y:S01]  /*1dc90*/  IMAD.WIDE.U32 R30, R109, -0x2daee0ad, RZ ;  /* 0xd2511f536d1e7825 */ /* 0x000fe200078e00ff */
[--C-:B------:R-:W-:Y:S01]  /*1dca0*/  HSET2.LE.AND R3, R6, R249.reuse, PT ;  /* 0x000000f906037233 */ /* 0x100fe20003803000 */
[----:B------:R2:W5:Y:S01]  /*1dcb0*/  LDL.LU R205, [R1+0x400] ;  /* 0x0004000001cd7983 */ /* 0x0005620000300800 */
[--C-:B------:R-:W-:Y:S02]  /*1dcc0*/  HSET2.LE.AND R6, R7, R249.reuse, PT ;  /* 0x000000f907067233 */ /* 0x100fe40003803000 */
[----:B------:R-:W-:Y:S01]  /*1dcd0*/  HSET2.LE.AND R7, R10, R249, PT ;  /* 0x000000f90a077233 */ /* 0x000fe20003803000 */
[----:B------:R2:W5:Y:S01]  /*1dce0*/  LDL.LU R204, [R1+0x3fc] ;  /* 0x0003fc0001cc7983 */ /* 0x0005620000300800 */
[----:B------:R-:W-:Y:S02]  /*1dcf0*/  LOP3.LUT R20, R2, 0xff, RZ, 0xc0, !PT ;  /* 0x000000ff02147812 */ /* 0x000fe400078ec0ff */
[--C-:B------:R-:W-:Y:S01]  /*1dd00*/  SHF.R.U32.HI R17, RZ, 0x10, R2.reuse ;  /* 0x00000010ff117819 */ /* 0x100fe20000011602 */
[----:B------:R2:W5:Y:S01]  /*1dd10*/  LDL.LU R203, [R1+0x3f8] ;  /* 0x0003f80001cb7983 */ /* 0x0005620000300800 */
[----:B------:R-:W-:-:S02]  /*1dd20*/  SHF.R.U32.HI R18, RZ, 0x18, R2 ;  /* 0x00000018ff127819 */ /* 0x000fc40000011602 */
[----:B------:R-:W-:Y:S01]  /*1dd30*/  HSET2.LE.AND R9, R8, R249, PT ;  /* 0x000000f908097233 */ /* 0x000fe20003803000 */
[----:B------:R2:W5:Y:S01]  /*1dd40*/  LDL.LU R202, [R1+0x3f4] ;  /* 0x0003f40001ca7983 */ /* 0x0005620000300800 */
[----:B------:R-:W-:Y:S02]  /*1dd50*/  LOP3.LUT R2, R0, 0xffff, RZ, 0xc0, !PT ;  /* 0x0000ffff00027812 */ /* 0x000fe400078ec0ff */
[----:B------:R-:W-:Y:S01]  /*1dd60*/  LOP3.LUT R8, R180, R3, RZ, 0xc0, !PT ;  /* 0x00000003b4087212 */ /* 0x000fe200078ec0ff */
[----:B------:R2:W5:Y:S01]  /*1dd70*/  LDL.LU R198, [R1+0x3f0] ;  /* 0x0003f00001c67983 */ /* 0x0005620000300800 */
[----:B------:R-:W-:Y:S02]  /*1dd80*/  SHF.R.U32.HI R3, RZ, 0x10, R0 ;  /* 0x00000010ff037819 */ /* 0x000fe40000011600 */
[----:B------:R-:W-:Y:S01]  /*1dd90*/  LOP3.LUT R11, R177, R7, RZ, 0xc0, !PT ;  /* 0x00000007b10b7212 */ /* 0x000fe200078ec0ff */
[----:B------:R2:W5:Y:S01]  /*1dda0*/  LDL.LU R197, [R1+0x3ec] ;  /* 0x0003ec0001c57983 */ /* 0x0005620000300800 */
[----:B------:R-:W-:-:S02]  /*1ddb0*/  LOP3.LUT R14, R17, 0xff, RZ, 0xc0, !PT ;  /* 0x000000ff110e7812 */ /* 0x000fc400078ec0ff */
[----:B------:R-:W-:Y:S01]  /*1ddc0*/  LOP3.LUT R12, R0, 0xff, RZ, 0xc0, !PT ;  /* 0x000000ff000c7812 */ /* 0x000fe200078ec0ff */
[----:B------:R2:W5:Y:S01]  /*1ddd0*/  LDL.LU R196, [R1+0x3e8] ;  /* 0x0003e80001c47983 */ /* 0x0005620000300800 */
[----:B------:R-:W-:Y:S02]  /*1dde0*/  SHF.R.U32.HI R7, RZ, 0x8, R2 ;  /* 0x00000008ff077819 */ /* 0x000fe40000011602 */
[----:B------:R-:W-:Y:S01]  /*1ddf0*/  LOP3.LUT R10, R178, R6, RZ, 0xc0, !PT ;  /* 0x00000006b20a7212 */ /* 0x000fe200078ec0ff */
[----:B------:R2:W5:Y:S01]  /*1de00*/  LDL.LU R195, [R1+0x3e4] ;  /* 0x0003e40001c37983 */ /* 0x0005620000300800 */
[----:B------:R-:W-:Y:S02]  /*1de10*/  LOP3.LUT R2, R3, 0xff, RZ, 0xc0, !PT ;  /* 0x000000ff03027812 */ /* 0x000fe400078ec0ff */
[----:B------:R-:W-:Y:S01]  /*1de20*/  SHF.R.U32.HI R6, RZ, 0x18, R0 ;  /* 0x00000018ff067819 */ /* 0x000fe20000011600 */
[----:B------:R2:W5:Y:S01]  /*1de30*/  LDL.LU R194, [R1+0x3e0] ;  /* 0x0003e00001c27983 */ /* 0x0005620000300800 */
[----:B------:R-:W-:-:S02]  /*1de40*/  PRMT R3, R14, 0x5410, R18 ;  /* 0x000054100e037816 */ /* 0x000fc40000000012 */
[----:B------:R-:W-:Y:S01]  /*1de50*/  PRMT R7, R12, 0x5410, R7 ;  /* 0x000054100c077816 */ /* 0x000fe20000000007 */
[----:B------:R2:W5:Y:S01]  /*1de60*/  LDL.LU R193, [R1+0x3dc] ;  /* 0x0003dc0001c17983 */ /* 0x0005620000300800 */
[----:B------:R-:W-:Y:S02]  /*1de70*/  SHF.R.U32.HI R13, RZ, 0x8, R16 ;  /* 0x00000008ff0d7819 */ /* 0x000fe40000011610 */
[----:B------:R-:W-:Y:S01]  /*1de80*/  PRMT R6, R2, 0x5410, R6 ;  /* 0x0000541002067816 */ /* 0x000fe20000000006 */
[----:B------:R2:W5:Y:S01]  /*1de90*/  LDL.LU R192, [R1+0x3d8] ;  /* 0x0003d80001c07983 */ /* 0x0005620000300800 */
[--C-:B------:R-:W-:Y:S02]  /*1dea0*/  HSET2.LE.AND R2, R3, R249.reuse, PT ;  /* 0x000000f903027233 */ /* 0x100fe40003803000 */
[----:B------:R-:W-:Y:S02]  /*1deb0*/  PRMT R0, R20, 0x5410, R13 ;  /* 0x0000541014007816 */ /* 0x000fe4000000000d */
[----:B------:R-:W-:-:S02]  /*1dec0*/  HSET2.LE.AND R3, R7, R249, PT ;  /* 0x000000f907037233 */ /* 0x000fc40003803000 */
[----:B------:R-:W-:Y:S02]  /*1ded0*/  LOP3.LUT R12, R19, R218, R132, 0x96, !PT ;  /* 0x000000da130c7212 */ /* 0x000fe400078e9684 */
[----:B------:R-:W-:Y:S02]  /*1dee0*/  LOP3.LUT R9, R179, R9, RZ, 0xc0, !PT ;  /* 0x00000009b3097212 */ /* 0x000fe400078ec0ff */
[--C-:B------:R-:W-:Y:S02]  /*1def0*/  HSET2.LE.AND R0, R0, R249.reuse, PT ;  /* 0x000000f900007233 */ /* 0x100fe40003803000 */
[----:B------:R-:W-:Y:S02]  /*1df00*/  LOP3.LUT R19, R190, R2, RZ, 0xc0, !PT ;  /* 0x00000002be137212 */ /* 0x000fe400078ec0ff */
[----:B------:R-:W-:Y:S01]  /*1df10*/  LOP3.LUT R16, R189, R3, RZ, 0xc0, !PT ;  /* 0x00000003bd107212 */ /* 0x000fe200078ec0ff */
[----:B------:R-:W-:Y:S01]  /*1df20*/  IMAD.WIDE.U32 R2, R12, -0x2daee0ad, RZ ;  /* 0xd2511f530c027825 */ /* 0x000fe200078e00ff */
[----:B------:R-:W-:-:S02]  /*1df30*/  HSET2.LE.AND R6, R6, R249, PT ;  /* 0x000000f906067233 */ /* 0x000fc40003803000 */
[----:B------:R-:W-:Y:S01]  /*1df40*/  LOP3.LUT R18, R191, R0, RZ, 0xc0, !PT ;  /* 0x00000000bf127212 */ /* 0x000fe200078ec0ff */
[----:B-1----:R-:W-:Y:S01]  /*1df50*/  HMMA.16816.F32.BF16 R80, R8, R24, R76 ;  /* 0x000000180850723c */ /* 0x002fe2000004184c */
[----:B------:R-:W-:Y:S01]  /*1df60*/  LOP3.LUT R0, R3, R223, R84, 0x96, !PT ;  /* 0x000000df03007212 */ /* 0x000fe200078e9654 */
[----:B------:R2:W5:Y:S01]  /*1df70*/  LDL.LU R191, [R1+0x3d4] ;  /* 0x0003d40001bf7983 */ /* 0x0005620000300800 */
[----:B------:R-:W-:-:S03]  /*1df80*/  LOP3.LUT R3, R2, 0xffff, RZ, 0xc0, !PT ;  /* 0x0000ffff02037812 */ /* 0x000fc600078ec0ff */
[----:B------:R-:W-:Y:S01]  /*1df90*/  HMMA.16816.F32.BF16 R72, R8, R26, R64 ;  /* 0x0000001a0848723c */ /* 0x000fe20000041840 */
[----:B------:R-:W-:Y:S02]  /*1dfa0*/  LOP3.LUT R14, R2, 0xff, RZ, 0xc0, !PT ;  /* 0x000000ff020e7812 */ /* 0x000fe400078ec0ff */
[----:B------:R-:W-:-:S03]  /*1dfb0*/  SHF.R.U32.HI R13, RZ, 0x18, R2 ;  /* 0x00000018ff0d7819 */ /* 0x000fc60000011602 */
[C---:B---3--:R-:W-:Y:S01]  /*1dfc0*/  HMMA.16816.F32.BF16 R52, R8.reuse, R36, R52 ;  /* 0x000000240834723c */ /* 0x048fe20000041834 */
[----:B------:R-:W-:Y:S01]  /*1dfd0*/  LOP3.LUT R17, R170, R6, RZ, 0xc0, !PT ;  /* 0x00000006aa117212 */ /* 0x000fe200078ec0ff */
[----:B------:R-:W-:Y:S01]  /*1dfe0*/  IMAD.WIDE.U32 R6, R21, -0x2daee0ad, RZ ;  /* 0xd2511f5315067825 */ /* 0x000fe200078e00ff */
[-C--:B------:R-:W-:Y:S01]  /*1dff0*/  LOP3.LUT R29, R29, R219.reuse, R140, 0x96, !PT ;  /* 0x000000db1d1d7212 */ /* 0x080fe200078e968c */
[----:B------:R-:W1:Y:S02]  /*1e000*/  LDSM.16.MT88.4 R20, [R171+0x4c00] ;  /* 0x004c0000ab14783b */ /* 0x000e640000004200 */
[----:B------:R-:W-:Y:S01]  /*1e010*/  HMMA.16816.F32.BF16 R40, R8, R38, R40 ;  /* 0x000000260828723c */ /* 0x000fe20000041828 */
[----:B------:R-:W-:Y:S01]  /*1e020*/  IMAD.WIDE.U32 R84, R129, -0x2daee0ad, RZ ;  /* 0xd2511f5381547825 */ /* 0x000fe200078e00ff */
[----:B------:R-:W-:Y:S01]  /*1e030*/  LOP3.LUT R88, R31, R219, R150, 0x96, !PT ;  /* 0x000000db1f587212 */ /* 0x000fe200078e9696 */
[----:B------:R2:W5:Y:S04]  /*1e040*/  LDL.LU R190, [R1+0x3d0] ;  /* 0x0003d00001be7983 */ /* 0x0005680000300800 */
[----:B------:R-:W-:Y:S01]  /*1e050*/  SHF.R.U32.HI R8, RZ, 0x10, R2 ;  /* 0x00000010ff087819 */ /* 0x000fe20000011602 */
[----:B------:R-:W-:Y:S01]  /*1e060*/  HMMA.16816.F32.BF16 R48, R16, R24, R48 ;  /* 0x000000181030723c */ /* 0x000fe20000041830 */
[----:B------:R-:W-:Y:S01]  /*1e070*/  LOP3.LUT R2, R0, 0xffff, RZ, 0xc0, !PT ;  /* 0x0000ffff00027812 */ /* 0x000fe200078ec0ff */
[----:B------:R2:W5:Y:S01]  /*1e080*/  LDL.LU R189, [R1+0x3cc] ;  /* 0x0003cc0001bd7983 */ /* 0x0005620000300800 */
[----:B------:R-:W-:-:S02]  /*1e090*/  SHF.R.U32.HI R11, RZ, 0x8, R3 ;  /* 0x00000008ff0b7819 */ /* 0x000fc40000011603 */
[----:B------:R-:W-:Y:S01]  /*1e0a0*/  LOP3.LUT R10, R8, 0xff, RZ, 0xc0, !PT ;  /* 0x000000ff080a7812 */ /* 0x000fe200078ec0ff */
[----:B------:R-:W-:Y:S01]  /*1e0b0*/  HMMA.16816.F32.BF16 R68, R16, R26, R60 ;  /* 0x0000001a1044723c */ /* 0x000fe2000004183c */
[--C-:B------:R-:W-:Y:S01]  /*1e0c0*/  SHF.R.U32.HI R3, RZ, 0x10, R0.reuse ;  /* 0x00000010ff037819 */ /* 0x100fe20000011600 */
[----:B------:R2:W5:Y:S01]  /*1e0d0*/  LDL.LU R170, [R1+0x3c8] ;  /* 0x0003c80001aa7983 */ /* 0x0005620000300800 */
[----:B------:R-:W-:Y:S02]  /*1e0e0*/  LOP3.LUT R9, R0, 0xff, RZ, 0xc0, !PT ;  /* 0x000000ff00097812 */ /* 0x000fe400078ec0ff */
[----:B------:R-:W-:Y:S02]  /*1e0f0*/  SHF.R.U32.HI R8, RZ, 0x18, R0 ;  /* 0x00000018ff087819 */ /* 0x000fe40000011600 */
[----:B------:R-:W-:Y:S02]  /*1e100*/  SHF.R.U32.HI R0, RZ, 0x8, R2 ;  /* 0x00000008ff007819 */ /* 0x000fe40000011602 */
[----:B------:R-:W-:-:S02]  /*1e110*/  LOP3.LUT R2, R3, 0xff, RZ, 0xc0, !PT ;  /* 0x000000ff03027812 */ /* 0x000fc400078ec0ff */
[----:B------:R-:W-:Y:S02]  /*1e120*/  PRMT R0, R9, 0x5410, R0 ;  /* 0x0000541009007816 */ /* 0x000fe40000000000 */
[----:B------:R-:W-:Y:S02]  /*1e130*/  PRMT R10, R10, 0x5410, R13 ;  /* 0x000054100a0a7816 */ /* 0x000fe4000000000d */
[----:B------:R-:W-:Y:S02]  /*1e140*/  PRMT R2, R2, 0x5410, R8 ;  /* 0x0000541002027816 */ /* 0x000fe40000000008 */
[----:B------:R-:W-:Y:S02]  /*1e150*/  HSET2.LE.AND R0, R0, R249, PT ;  /* 0x000000f900007233 */ /* 0x000fe40003803000 */
[----:B------:R-:W-:Y:S02]  /*1e160*/  PRMT R3, R14, 0x5410, R11 ;  /* 0x000054100e037816 */ /* 0x000fe4000000000b */
[----:B------:R-:W-:-:S02]  /*1e170*/  LOP3.LUT R12, R7, R223, R86, 0x96, !PT ;  /* 0x000000df070c7212 */ /* 0x000fc400078e9656 */
[----:B------:R-:W-:Y:S02]  /*1e180*/  LOP3.LUT R14, R6, 0xffff, RZ, 0xc0, !PT ;  /* 0x0000ffff060e7812 */ /* 0x000fe400078ec0ff */
[--C-:B------:R-:W-:Y:S02]  /*1e190*/  HSET2.LE.AND R2, R2, R249.reuse, PT ;  /* 0x000000f902027233 */ /* 0x100fe40003803000 */
[--C-:B------:R-:W-:Y:S02]  /*1e1a0*/  HSET2.LE.AND R7, R10, R249.reuse, PT ;  /* 0x000000f90a077233 */ /* 0x100fe40003803000 */
[----:B------:R-:W-:Y:S02]  /*1e1b0*/  LOP3.LUT R8, R184, R0, RZ, 0xc0, !PT ;  /* 0x00000000b8087212 */ /* 0x000fe400078ec0ff */
[----:B------:R-:W-:Y:S02]  /*1e1c0*/  SHF.R.U32.HI R15, RZ, 0x10, R6 ;  /* 0x00000010ff0f7819 */ /* 0x000fe40000011606 */
[----:B------:R-:W-:-:S02]  /*1e1d0*/  HSET2.LE.AND R3, R3, R249, PT ;  /* 0x000000f903037233 */ /* 0x000fc40003803000 */
[----:B------:R-:W-:Y:S02]  /*1e1e0*/  LOP3.LUT R0, R12, 0xffff, RZ, 0xc0, !PT ;  /* 0x0000ffff0c007812 */ /* 0x000fe400078ec0ff */
[----:B------:R-:W-:Y:S02]  /*1e1f0*/  LOP3.LUT R24, R6, 0xff, RZ, 0xc0, !PT ;  /* 0x000000ff06187812 */ /* 0x000fe400078ec0ff */
[----:B------:R-:W-:Y:S02]  /*1e200*/  SHF.R.U32.HI R13, RZ, 0x18, R6 ;  /* 0x00000018ff0d7819 */ /* 0x000fe40000011606 */
[----:B------:R-:W-:Y:S02]  /*1e210*/  LOP3.LUT R9, R183, R2, RZ, 0xc0, !PT ;  /* 0x00000002b7097212 */ /* 0x000fe400078ec0ff */
[----:B------:R-:W-:Y:S02]  /*1e220*/  LOP3.LUT R11, R182, R7, RZ, 0xc0, !PT ;  /* 0x00000007b60b7212 */ /* 0x000fe400078ec0ff */
[----:B------:R-:W-:-:S02]  /*1e230*/  SHF.R.U32.HI R7, RZ, 0x8, R14 ;  /* 0x00000008ff077819 */ /* 0x000fc4000001160e */
[----:B------:R-:W-:Y:S02]  /*1e240*/  LOP3.LUT R6, R15, 0xff, RZ, 0xc0, !PT ;  /* 0x000000ff0f067812 */ /* 0x000fe400078ec0ff */
[----:B------:R-:W-:Y:S02]  /*1e250*/  SHF.R.U32.HI R2, RZ, 0x8, R0 ;  /* 0x00000008ff027819 */ /* 0x000fe40000011600 */
[----:B------:R-:W-:Y:S02]  /*1e260*/  LOP3.LUT R10, R181, R3, RZ, 0xc0, !PT ;  /* 0x00000003b50a7212 */ /* 0x000fe400078ec0ff */
[----:B------:R-:W-:Y:S02]  /*1e270*/  SHF.R.U32.HI R0, RZ, 0x10, R12 ;  /* 0x00000010ff007819 */ /* 0x000fe4000001160c */
[----:B------:R-:W-:Y:S02]  /*1e280*/  LOP3.LUT R3, R12, 0xff, RZ, 0xc0, !PT ;  /* 0x000000ff0c037812 */ /* 0x000fe400078ec0ff */
[----:B------:R-:W-:-:S02]  /*1e290*/  PRMT R14, R24, 0x5410, R7 ;  /* 0x00005410180e7816 */ /* 0x000fc40000000007 */
[----:B------:R-:W-:Y:S02]  /*1e2a0*/  PRMT R13, R6, 0x5410, R13 ;  /* 0x00005410060d7816 */ /* 0x000fe4000000000d */
[----:B------:R-:W-:Y:S02]  /*1e2b0*/  SHF.R.U32.HI R7, RZ, 0x18, R12 ;  /* 0x00000018ff077819 */ /* 0x000fe4000001160c */
[----:B------:R-:W-:Y:S02]  /*1e2c0*/  LOP3.LUT R6, R0, 0xff, RZ, 0xc0, !PT ;  /* 0x000000ff00067812 */ /* 0x000fe400078ec0ff */
[----:B------:R-:W-:Y:S02]  /*1e2d0*/  PRMT R3, R3, 0x5410, R2 ;  /* 0x0000541003037816 */ /* 0x000fe40000000002 */
[----:B------:R-:W-:Y:S01]  /*1e2e0*/  PRMT R6, R6, 0x5410, R7 ;  /* 0x0000541006067816 */ /* 0x000fe20000000007 */
[----:B------:R-:W-:Y:S01]  /*1e2f0*/  HMMA.16816.F32.BF16 R76, R16, R36, R56 ;  /* 0x00000024104c723c */ /* 0x000fe20000041838 */
[----:B------:R-:W-:-:S02]  /*1e300*/  HSET2.LE.AND R2, R13, R249, PT ;  /* 0x000000f90d027233 */ /* 0x000fc40003803000 */
[----:B------:R-:W-:-:S03]  /*1e310*/  HSET2.LE.AND R3, R3, R249, PT ;  /* 0x000000f903037233 */ /* 0x000fc60003803000 */
[----:B------:R-:W-:Y:S01]  /*1e320*/  HMMA.16816.F32.BF16 R64, R16, R38, R44 ;  /* 0x000000261040723c */ /* 0x000fe2000004182c */
[--C-:B------:R-:W-:Y:S01]  /*1e330*/  HSET2.LE.AND R6, R6, R249.reuse, PT ;  /* 0x000000f906067233 */ /* 0x100fe20003803000 */
[----:B------:R-:W-:Y:S01]  /*1e340*/  LDSM.16.MT88.4 R36, [R188+0x5000] ;  /* 0x00500000bc24783b */ /* 0x000fe20000004200 */
[----:B------:R-:W-:-:S04]  /*1e350*/  HSET2.LE.AND R0, R14, R249, PT ;  /* 0x000000f90e007233 */ /* 0x000fc80003803000 */
[----:B------:R-:W-:Y:S02]  /*1e360*/  LOP3.LUT R16, R85, R217, R28, 0x96, !PT ;  /* 0x000000d955107212 */ /* 0x000fe400078e961c */
[----:B------:R-:W-:Y:S02]  /*1e370*/  LOP3.LUT R15, R162, R2, RZ, 0xc0, !PT ;  /* 0x00000002a20f7212 */ /* 0x000fe400078ec0ff */
[----:B------:R-:W-:Y:S01]  /*1e380*/  LOP3.LUT R12, R116, R3, RZ, 0xc0, !PT ;  /* 0x00000003740c7212 */ /* 0x000fe200078ec0ff */
[----:B------:R-:W-:Y:S01]  /*1e390*/  IMAD.WIDE.U32 R2, R16, -0x326172a9, RZ ;  /* 0xcd9e8d5710027825 */ /* 0x000fe200078e00ff */
[----:B-1----:R-:W-:Y:S01]  /*1e3a0*/  HMMA.16816.F32.BF16 R60, R8, R20, R80 ;  /* 0x00000014083c723c */ /* 0x002fe20000041850 */
[----:B------:R-:W-:Y:S01]  /*1e3b0*/  LOP3.LUT R13, R92, R6, RZ, 0xc0, !PT ;  /* 0x000000065c0d7212 */ /* 0x000fe200078ec0ff */
[----:B------:R2:W5:Y:S01]  /*1e3c0*/  LDL.LU R116, [R1+0x3c4] ;  /* 0x0003c40001747983 */ /* 0x0005620000300800 */
[----:B------:R-:W-:Y:S01]  /*1e3d0*/  IMAD.WIDE.U32 R6, R96, -0x2daee0ad, RZ ;  /* 0xd2511f5360067825 */ /* 0x000fe200078e00ff */
[----:B------:R-:W-:-:S03]  /*1e3e0*/  LOP3.LUT R14, R160, R0, RZ, 0xc0, !PT ;  /* 0x00000000a00e7212 */ /* 0x000fc600078ec0ff */
[----:B------:R-:W-:Y:S01]  /*1e3f0*/  IMAD.WIDE.U32 R82, R93, -0x2daee0ad, RZ ;  /* 0xd2511f535d527825 */ /* 0x000fe200078e00ff */
[----:B------:R-:W-:-:S03]  /*1e400*/  LOP3.LUT R0, R2, 0xffff, RZ, 0xc0, !PT ;  /* 0x0000ffff02007812 */ /* 0x000fc600078ec0ff */
[----:B------:R-:W-:Y:S01]  /*1e410*/  IMAD.WIDE.U32 R18, R29, -0x326172a9, RZ ;  /* 0xcd9e8d571d127825 */ /* 0x000fe200078e00ff */
[----:B------:R-:W-:Y:S01]  /*1e420*/  LOP3.LUT R80, R83, R217, R6, 0x96, !PT ;  /* 0x000000d953507212 */ /* 0x000fe200078e9606 */
[----:B------:R-:W-:Y:S01]  /*1e430*/  HMMA.16816.F32.BF16 R24, R8, R34, R40 ;  /* 0x000000220818723c */ /* 0x000fe20000041828 */
[----:B------:R-:W-:-:S05]  /*1e440*/  SHF.R.U32.HI R6, RZ, 0x8, R0 ;  /* 0x00000008ff067819 */ /* 0x000fca0000011600 */
[----:B------:R-:W-:Y:S01]  /*1e450*/  HMMA.16816.F32.BF16 R56, R8, R22, R72 ;  /* 0x000000160838723c */ /* 0x000fe20000041848 */
[----:B------:R-:W-:-:S05]  /*1e460*/  LOP3.LUT R0, R3, R222, R18, 0x96, !PT ;  /* 0x000000de03007212 */ /* 0x000fca00078e9612 */
[----:B------:R-:W-:Y:S01]  /*1e470*/  HMMA.16816.F32.BF16 R44, R8, R32, R52 ;  /* 0x00000020082c723c */ /* 0x000fe20000041834 */
[----:B------:R-:W-:Y:S01]  /*1e480*/  LOP3.LUT R40, R95, R217, R30, 0x96, !PT ;  /* 0x000000d95f287212 */ /* 0x000fe200078e961e */
[----:B------:R-:W-:Y:S01]  /*1e490*/  IMAD.WIDE.U32 R16, R89, -0x326172a9, RZ ;  /* 0xcd9e8d5759107825 */ /* 0x000fe200078e00ff */
[----:B------:R-:W-:Y:S01]  /*1e4a0*/  SHF.R.U32.HI R3, RZ, 0x10, R2 ;  /* 0x00000010ff037819 */ /* 0x000fe20000011602 */
[----:B------:R-:W1:Y:S01]  /*1e4b0*/  LDSM.16.MT88.4 R28, [R171+0x5000] ;  /* 0x00500000ab1c783b */ /* 0x000e620000004200 */
[----:B------:R-:W-:Y:S02]  /*1e4c0*/  LOP3.LUT R41, R7, R219, R148, 0x96, !PT ;  /* 0x000000db07297212 */ /* 0x000fe400078e9694 */
[----:B------:R-:W-:Y:S01]  /*1e4d0*/  LOP3.LUT R7, R2, 0xff, RZ, 0xc0, !PT ;  /* 0x000000ff02077812 */ /* 0x000fe200078ec0ff */
[----:B------:R-:W-:Y:S01]  /*1e4e0*/  IMAD.MOV.U32 R162, RZ, RZ, R152 ;  /* 0x000000ffffa27224 */ /* 0x000fe200078e0098 */
[----:B------:R-:W-:Y:S01]  /*1e4f0*/  SHF.R.U32.HI R9, RZ, 0x18, R2 ;  /* 0x00000018ff097819 */ /* 0x000fe20000011602 */
[----:B------:R2:W5:Y:S01]  /*1e500*/  LDL.LU R92, [R1+0x3c0] ;  /* 0x0003c000015c7983 */ /* 0x0005620000300800 */
[----:B------:R-:W-:-:S02]  /*1e510*/  LOP3.LUT R10, R3, 0xff, RZ, 0xc0, !PT ;  /* 0x000000ff030a7812 */ /* 0x000fc400078ec0ff */
[C---:B------:R-:W-:Y:S02]  /*1e520*/  LOP3.LUT R2, R0.reuse, 0xffff, RZ, 0xc0, !PT ;  /* 0x0000ffff00027812 */ /* 0x040fe400078ec0ff */
[----:B------:R-:W-:Y:S02]  /*1e530*/  SHF.R.U32.HI R3, RZ, 0x10, R0 ;  /* 0x00000010ff037819 */ /* 0x000fe40000011600 */
[----:B------:R-:W-:Y:S02]  /*1e540*/  PRMT R11, R7, 0x5410, R6 ;  /* 0x00005410070b7816 */ /* 0x000fe40000000006 */
[----:B------:R-:W-:Y:S02]  /*1e550*/  LOP3.LUT R8, R0, 0xff, RZ, 0xc0, !PT ;  /* 0x000000ff00087812 */ /* 0x000fe400078ec0ff */
[----:B------:R-:W-:Y:S02]  /*1e560*/  SHF.R.U32.HI R7, RZ, 0x18, R0 ;  /* 0x00000018ff077819 */ /* 0x000fe40000011600 */
[----:B------:R-:W-:-:S02]  /*1e570*/  SHF.R.U32.HI R6, RZ, 0x8, R2 ;  /* 0x00000008ff067819 */ /* 0x000fc40000011602 */
[----:B------:R-:W-:Y:S01]  /*1e580*/  LOP3.LUT R0, R3, 0xff, RZ, 0xc0, !PT ;  /* 0x000000ff03007812 */ /* 0x000fe200078ec0ff */
[----:B------:R-:W-:Y:S01]  /*1e590*/  IMAD.WIDE.U32 R2, R87, -0x326172a9, RZ ;  /* 0xcd9e8d5757027825 */ /* 0x000fe200078e00ff */
[----:B------:R-:W-:Y:S02]  /*1e5a0*/  PRMT R6, R8, 0x5410, R6 ;  /* 0x0000541008067816 */ /* 0x000fe40000000006 */
[----:B------:R-:W-:Y:S02]  /*1e5b0*/  PRMT R10, R10, 0x5410, R9 ;  /* 0x000054100a0a7816 */ /* 0x000fe40000000009 */
[----:B------:R-:W-:Y:S02]  /*1e5c0*/  PRMT R9, R0, 0x5410, R7 ;  /* 0x0000541000097816 */ /* 0x000fe40000000007 */
[----:B------:R-:W-:Y:S02]  /*1e5d0*/  LOP3.LUT R0, R3, R222, R16, 0x96, !PT ;  /* 0x000000de03007212 */ /* 0x000fe400078e9610 */
[----:B------:R-:W-:-:S02]  /*1e5e0*/  LOP3.LUT R16, R2, 0xffff, RZ, 0xc0, !PT ;  /* 0x0000ffff02107812 */ /* 0x000fc400078ec0ff */
[--C-:B------:R-:W-:Y:S01]  /*1e5f0*/  HSET2.LE.AND R3, R6, R249.reuse, PT ;  /* 0x000000f906037233 */ /* 0x100fe20003803000 */
[----:B------:R-:W-:Y:S01]  /*1e600*/  HMMA.16816.F32.BF16 R48, R12, R20, R48 ;  /* 0x000000140c30723c */ /* 0x000fe20000041830 */
[--C-:B------:R-:W-:Y:S02]  /*1e610*/  HSET2.LE.AND R7, R10, R249.reuse, PT ;  /* 0x000000f90a077233 */ /* 0x100fe40003803000 */
[--C-:B------:R-:W-:Y:S02]  /*1e620*/  SHF.R.U32.HI R18, RZ, 0x10, R2.reuse ;  /* 0x00000010ff127819 */ /* 0x100fe40000011602 */
[----:B------:R-:W-:Y:S02]  /*1e630*/  HSET2.LE.AND R6, R11, R249, PT ;  /* 0x000000f90b067233 */ /* 0x000fe40003803000 */
[----:B------:R-:W-:Y:S02]  /*1e640*/  LOP3.LUT R21, R2, 0xff, RZ, 0xc0, !PT ;  /* 0x000000ff02157812 */ /* 0x000fe400078ec0ff */
[----:B------:R-:W-:-:S02]  /*1e650*/  SHF.R.U32.HI R20, RZ, 0x18, R2 ;  /* 0x00000018ff147819 */ /* 0x000fc40000011602 */
[----:B------:R-:W-:Y:S01]  /*1e660*/  LOP3.LUT R2, R0, 0xffff, RZ, 0xc0, !PT ;  /* 0x0000ffff00027812 */ /* 0x000fe200078ec0ff */
[C---:B------:R-:W-:Y:S01]  /*1e670*/  HMMA.16816.F32.BF16 R52, R12.reuse, R22, R68 ;  /* 0x000000160c34723c */ /* 0x040fe20000041844 */
[----:B------:R-:W-:Y:S02]  /*1e680*/  LOP3.LUT R8, R200, R3, RZ, 0xc0, !PT ;  /* 0x00000003c8087212 */ /* 0x000fe400078ec0ff */
[----:B------:R-:W-:Y:S02]  /*1e690*/  SHF.R.U32.HI R3, RZ, 0x10, R0 ;  /* 0x00000010ff037819 */ /* 0x000fe40000011600 */
[----:B------:R-:W-:Y:S01]  /*1e6a0*/  LOP3.LUT R11, R185, R7, RZ, 0xc0, !PT ;  /* 0x00000007b90b7212 */ /* 0x000fe200078ec0ff */
[----:B------:R-:W-:Y:S01]  /*1e6b0*/  HMMA.16816.F32.BF16 R76, R12, R32, R76 ;  /* 0x000000200c4c723c */ /* 0x000fe2000004184c */
[----:B------:R-:W-:-:S05]  /*1e6c0*/  SHF.R.U32.HI R7, RZ, 0x8, R2 ;  /* 0x00000008ff077819 */ /* 0x000fca0000011602 */
[----:B------:R-:W-:Y:S01]  /*1e6d0*/  HMMA.16816.F32.BF16 R72, R12, R34, R64 ;  /* 0x000000220c48723c */ /* 0x000fe20000041840 */
[----:B------:R-:W-:Y:S01]  /*1e6e0*/  LOP3.LUT R10, R186, R6, RZ, 0xc0, !PT ;  /* 0x00000006ba0a7212 */ /* 0x000fe200078ec0ff */
[----:B------:R-:W-:Y:S01]  /*1e6f0*/  IMAD.MOV.U32 R160, RZ, RZ, R153 ;  /* 0x000000ffffa07224 */ /* 0x000fe200078e0099 */
[----:B------:R-:W-:Y:S01]  /*1e700*/  LOP3.LUT R2, R3, 0xff, RZ, 0xc0, !PT ;  /* 0x000000ff03027812 */ /* 0x000fe200078ec0ff */
[----:B------:R-:W-:Y:S03]  /*1e710*/  LDSM.16.MT88.4 R32, [R188+0x5400] ;  /* 0x00540000bc20783b */ /* 0x000fe60000004200 */
[----:B------:R-:W-:Y:S02]  /*1e720*/  LOP3.LUT R14, R18, 0xff, RZ, 0xc0, !PT ;  /* 0x000000ff120e7812 */ /* 0x000fe400078ec0ff */
[----:B------:R-:W-:Y:S02]  /*1e730*/  LOP3.LUT R12, R0, 0xff, RZ, 0xc0, !PT ;  /* 0x000000ff000c7812 */ /* 0x000fe400078ec0ff */
[----:B------:R-:W-:-:S02]  /*1e740*/  SHF.R.U32.HI R6, RZ, 0x18, R0 ;  /* 0x00000018ff067819 */ /* 0x000fc40000011600 */
[----:B------:R-:W-:Y:S02]  /*1e750*/  PRMT R3, R14, 0x5410, R20 ;  /* 0x000054100e037816 */ /* 0x000fe40000000014 */
[--C-:B------:R-:W-:Y:S02]  /*1e760*/  HSET2.LE.AND R9, R9, R249.reuse, PT ;  /* 0x000000f909097233 */ /* 0x100fe40003803000 */
[----:B------:R-:W-:Y:S02]  /*1e770*/  PRMT R7, R12, 0x5410, R7 ;  /* 0x000054100c077816 */ /* 0x000fe40000000007 */
[----:B------:R-:W-:Y:S02]  /*1e780*/  SHF.R.U32.HI R13, RZ, 0x8, R16 ;  /* 0x00000008ff0d7819 */ /* 0x000fe40000011610 */
[----:B------:R-:W-:Y:S02]  /*1e790*/  PRMT R6, R2, 0x5410, R6 ;  /* 0x0000541002067816 */ /* 0x000fe40000000006 */
[----:B------:R-:W-:-:S02]  /*1e7a0*/  HSET2.LE.AND R2, R3, R249, PT ;  /* 0x000000f903027233 */ /* 0x000fc40003803000 */
[----:B------:R-:W-:Y:S02]  /*1e7b0*/  LOP3.LUT R9, R187, R9, RZ, 0xc0, !PT ;  /* 0x00000009bb097212 */ /* 0x000fe400078ec0ff */
[----:B------:R-:W-:Y:S02]  /*1e7c0*/  PRMT R0, R21, 0x5410, R13 ;  /* 0x0000541015007816 */ /* 0x000fe4000000000d */
[--C-:B------:R-:W-:Y:S02]  /*1e7d0*/  HSET2.LE.AND R3, R7, R249.reuse, PT ;  /* 0x000000f907037233 */ /* 0x100fe40003803000 */
[----:B------:R-:W-:Y:S02]  /*1e7e0*/  LOP3.LUT R16, R19, R218, R134, 0x96, !PT ;  /* 0x000000da13107212 */ /* 0x000fe400078e9686 */
[--C-:B------:R-:W-:Y:S02]  /*1e7f0*/  HSET2.LE.AND R6, R6, R249.reuse, PT ;  /* 0x000000f906067233 */ /* 0x100fe40003803000 */
[----:B------:R-:W-:-:S02]  /*1e800*/  HSET2.LE.AND R0, R0, R249, PT ;  /* 0x000000f900007233 */ /* 0x000fc40003803000 */
[----:B------:R-:W-:Y:S02]  /*1e810*/  LOP3.LUT R15, R231, R2, RZ, 0xc0, !PT ;  /* 0x00000002e70f7212 */ /* 0x000fe400078ec0ff */
[----:B------:R-:W-:Y:S01]  /*1e820*/  LOP3.LUT R12, R160, R3, RZ, 0xc0, !PT ;  /* 0x00000003a00c7212 */ /* 0x000fe200078ec0ff */
[----:B------:R-:W-:Y:S01]  /*1e830*/  IMAD.WIDE.U32 R2, R16, -0x2daee0ad, RZ ;  /* 0xd2511f5310027825 */ /* 0x000fe200078e00ff */
[C---:B-1----:R-:W-:Y:S01]  /*1e840*/  HMMA.16816.F32.BF16 R152, R8.reuse, R28, R60 ;  /* 0x0000001c0898723c */ /* 0x042fe2000004183c */
[----:B------:R-:W-:Y:S02]  /*1e850*/  LOP3.LUT R13, R235, R6, RZ, 0xc0, !PT ;  /* 0x00000006eb0d7212 */ /* 0x000fe400078ec0ff */
[----:B------:R-:W-:Y:S01]  /*1e860*/  IMAD.WIDE.U32 R6, R40, -0x326172a9, RZ ;  /* 0xcd9e8d5728067825 */ /* 0x000fe200078e00ff */
[----:B------:R-:W-:Y:S02]  /*1e870*/  LOP3.LUT R14, R234, R0, RZ, 0xc0, !PT ;  /* 0x00000000ea0e7212 */ /* 0x000fe400078ec0ff */
[----:B------:R-:W-:Y:S01]  /*1e880*/  HMMA.16816.F32.BF16 R64, R8, R30, R56 ;  /* 0x0000001e0840723c */ /* 0x000fe20000041838 */
[----:B------:R-:W-:-:S05]  /*1e890*/  LOP3.LUT R0, R3, R223, R84, 0x96, !PT ;  /* 0x000000df03007212 */ /* 0x000fca00078e9654 */
[C---:B------:R-:W-:Y:S06]  /*1e8a0*/  HMMA.16816.F32.BF16 R60, R8.reuse, R36, R44 ;  /* 0x00000024083c723c */ /* 0x040fec000004182c */
[----:B------:R-:W-:Y:S01]  /*1e8b0*/  HMMA.16816.F32.BF16 R68, R8, R38, R24 ;  /* 0x000000260844723c */ /* 0x000fe20000041818 */
[----:B------:R-:W-:Y:S01]  /*1e8c0*/  LOP3.LUT R18, R2, 0xffff, RZ, 0xc0, !PT ;  /* 0x0000ffff02127812 */ /* 0x000fe200078ec0ff */
[----:B------:R-:W1:Y:S05]  /*1e8d0*/  LDSM.16.MT88.4 R24, [R171+0x5400] ;  /* 0x00540000ab18783b */ /* 0x000e6a0000004200 */
[----:B------:R-:W-:Y:S01]  /*1e8e0*/  IMAD.WIDE.U32 R8, R88, -0x326172a9, RZ ;  /* 0xcd9e8d5758087825 */ /* 0x000fe200078e00ff */
[----:B------:R-:W-:-:S02]  /*1e8f0*/  LOP3.LUT R10, R17, R218, R156, 0x96, !PT ;  /* 0x000000da110a7212 */ /* 0x000fc400078e969c */
[----:B------:R-:W-:Y:S02]  /*1e900*/  LOP3.LUT R17, R7, R222, R8, 0x96, !PT ;  /* 0x000000de07117212 */ /* 0x000fe400078e9608 */
[----:B------:R-:W-:Y:S02]  /*1e910*/  LOP3.LUT R8, R0, 0xffff, RZ, 0xc0, !PT ;  /* 0x0000ffff00087812 */ /* 0x000fe400078ec0ff */
[----:B------:R-:W-:Y:S02]  /*1e920*/  LOP3.LUT R42, R9, R218, R138, 0x96, !PT ;  /* 0x000000da092a7212 */ /* 0x000fe400078e968a */
[----:B------:R-:W-:Y:S02]  /*1e930*/  LOP3.LUT R21, R2, 0xff, RZ, 0xc0, !PT ;  /* 0x000000ff02157812 */ /* 0x000fe400078ec0ff */
[--C-:B------:R-:W-:Y:S02]  /*1e940*/  SHF.R.U32.HI R19, RZ, 0x10, R2.reuse ;  /* 0x00000010ff137819 */ /* 0x100fe40000011602 */
[----:B------:R-:W-:Y:S01]  /*1e950*/  SHF.R.U32.HI R20, RZ, 0x18, R2 ;  /* 0x00000018ff147819 */ /* 0x000fe20000011602 */
[----:B------:R-:W-:Y:S01]  /*1e960*/  IMAD.WIDE.U32 R2, R10, -0x2daee0ad, RZ ;  /* 0xd2511f530a027825 */ /* 0x000fe200078e00ff */
[----:B------:R-:W-:-:S02]  /*1e970*/  SHF.R.U32.HI R9, RZ, 0x10, R0 ;  /* 0x00000010ff097819 */ /* 0x000fc40000011600 */
[----:B------:R-:W-:Y:S02]  /*1e980*/  LOP3.LUT R16, R0, 0xff, RZ, 0xc0, !PT ;  /* 0x000000ff00107812 */ /* 0x000fe400078ec0ff */
[----:B------:R-:W-:Y:S02]  /*1e990*/  SHF.R.U32.HI R10, RZ, 0x8, R8 ;  /* 0x00000008ff0a7819 */ /* 0x000fe40000011608 */
[----:B------:R-:W-:Y:S02]  /*1e9a0*/  SHF.R.U32.HI R18, RZ, 0x8, R18 ;  /* 0x00000008ff127819 */ /* 0x000fe40000011612 */
[----:B------:R-:W-:Y:S02]  /*1e9b0*/  LOP3.LUT R8, R9, 0xff, RZ, 0xc0, !PT ;  /* 0x000000ff09087812 */ /* 0x000fe400078ec0ff */
[----:B------:R-:W-:Y:S02]  /*1e9c0*/  SHF.R.U32.HI R11, RZ, 0x18, R0 ;  /* 0x00000018ff0b7819 */ /* 0x000fe40000011600 */
[----:B------:R-:W-:-:S02]  /*1e9d0*/  PRMT R9, R16, 0x5410, R10 ;  /* 0x0000541010097816 */ /* 0x000fc4000000000a */
[----:B------:R-:W-:Y:S02]  /*1e9e0*/  PRMT R18, R21, 0x5410, R18 ;  /* 0x0000541015127816 */ /* 0x000fe40000000012 */
[----:B------:R-:W-:Y:S02]  /*1e9f0*/  LOP3.LUT R19, R19, 0xff, RZ, 0xc0, !PT ;  /* 0x000000ff13137812 */ /* 0x000fe400078ec0ff */
[----:B------:R-:W-:Y:S02]  /*1ea00*/  LOP3.LUT R0, R3, R223, R90, 0x96, !PT ;  /* 0x000000df03007212 */ /* 0x000fe400078e965a */
[----:B------:R-:W-:Y:S02]  /*1ea10*/  PRMT R8, R8, 0x5410, R11 ;  /* 0x0000541008087816 */ /* 0x000fe4000000000b */
[----:B------:R-:W-:Y:S02]  /*1ea20*/  LOP3.LUT R16, R2, 0xffff, RZ, 0xc0, !PT ;  /* 0x0000ffff02107812 */ /* 0x000fe400078ec0ff */
[----:B------:R-:W-:-:S02]  /*1ea30*/  HSET2.LE.AND R3, R9, R249, PT ;  /* 0x000000f909037233 */ /* 0x000fc40003803000 */
[----:B------:R-:W-:Y:S02]  /*1ea40*/  PRMT R19, R19, 0x5410, R20 ;  /* 0x0000541013137816 */ /* 0x000fe40000000014 */
[--C-:B------:R-:W-:Y:S02]  /*1ea50*/  HSET2.LE.AND R10, R18, R249.reuse, PT ;  /* 0x000000f9120a7233 */ /* 0x100fe40003803000 */
[----:B------:R-:W-:Y:S02]  /*1ea60*/  LOP3.LUT R21, R2, 0xff, RZ, 0xc0, !PT ;  /* 0x000000ff02157812 */ /* 0x000fe400078ec0ff */
[--C-:B------:R-:W-:Y:S02]  /*1ea70*/  SHF.R.U32.HI R20, RZ, 0x10, R2.reuse ;  /* 0x00000010ff147819 */ /* 0x100fe40000011602 */
[----:B------:R-:W-:Y:S02]  /*1ea80*/  HSET2.LE.AND R9, R8, R249, PT ;  /* 0x000000f908097233 */ /* 0x000fe40003803000 */
[----:B------:R-:W-:-:S02]  /*1ea90*/  SHF.R.U32.HI R18, RZ, 0x18, R2 ;  /* 0x00000018ff127819 */ /* 0x000fc40000011602 */
[----:B------:R-:W-:Y:S02]  /*1eaa0*/  LOP3.LUT R8, R224, R3, RZ, 0xc0, !PT ;  /* 0x00000003e0087212 */ /* 0x000fe400078ec0ff */
[----:B------:R-:W-:Y:S01]  /*1eab0*/  LOP3.LUT R2, R0, 0xffff, RZ, 0xc0, !PT ;  /* 0x0000ffff00027812 */ /* 0x000fe200078ec0ff */
[----:B------:R-:W-:Y:S01]  /*1eac0*/  HMMA.16816.F32.BF16 R48, R12, R28, R48 ;  /* 0x0000001c0c30723c */ /* 0x000fe20000041830 */
[----:B------:R-:W-:-:S05]  /*1ead0*/  SHF.R.U32.HI R3, RZ, 0x10, R0 ;  /* 0x00000010ff037819 */ /* 0x000fca0000011600 */
[C---:B------:R-:W-:Y:S06]  /*1eae0*/  HMMA.16816.F32.BF16 R52, R12.reuse, R30, R52 ;  /* 0x0000001e0c34723c */ /* 0x040fec0000041834 */
[C---:B------:R-:W-:Y:S06]  /*1eaf0*/  HMMA.16816.F32.BF16 R56, R12.reuse, R36, R76 ;  /* 0x000000240c38723c */ /* 0x040fec000004184c */
[----:B------:R-:W-:Y:S01]  /*1eb00*/  HMMA.16816.F32.BF16 R44, R12, R38, R72 ;  /* 0x000000260c2c723c */ /* 0x000fe20000041848 */
[----:B------:R-:W-:Y:S01]  /*1eb10*/  HSET2.LE.AND R11, R19, R249, PT ;  /* 0x000000f9130b7233 */ /* 0x000fe20003803000 */
[----:B------:R-:W-:Y:S01]  /*1eb20*/  IMAD.WIDE.U32 R40, R41, -0x326172a9, RZ ;  /* 0xcd9e8d5729287825 */ /* 0x000fe200078e00ff */
[----:B------:R-:W-:Y:S01]  /*1eb30*/  LOP3.LUT R9, R213, R9, RZ, 0xc0, !PT ;  /* 0x00000009d5097212 */ /* 0x000fe200078ec0ff */
[----:B------:R-:W3:Y:S03]  /*1eb40*/  LDSM.16.MT88.4 R28, [R171+0x5800] ;  /* 0x00580000ab1c783b */ /* 0x000ee60000004200 */
[----:B------:R-:W-:-:S02]  /*1eb50*/  SHF.R.U32.HI R14, RZ, 0x8, R16 ;  /* 0x00000008ff0e7819 */ /* 0x000fc40000011610 */
[----:B------:R-:W-:Y:S02]  /*1eb60*/  SHF.R.U32.HI R13, RZ, 0x8, R2 ;  /* 0x00000008ff0d7819 */ /* 0x000fe40000011602 */
[----:B------:R-:W-:Y:S02]  /*1eb70*/  LOP3.LUT R16, R20, 0xff, RZ, 0xc0, !PT ;  /* 0x000000ff14107812 */ /* 0x000fe400078ec0ff */
[----:B------:R-:W-:Y:S02]  /*1eb80*/  LOP3.LUT R15, R0, 0xff, RZ, 0xc0, !PT ;  /* 0x000000ff000f7812 */ /* 0x000fe400078ec0ff */
[----:B------:R-:W-:Y:S02]  /*1eb90*/  SHF.R.U32.HI R12, RZ, 0x18, R0 ;  /* 0x00000018ff0c7819 */ /* 0x000fe40000011600 */
[----:B------:R-:W-:Y:S02]  /*1eba0*/  LOP3.LUT R2, R3, 0xff, RZ, 0xc0, !PT ;  /* 0x000000ff03027812 */ /* 0x000fe400078ec0ff */
[----:B------:R-:W-:-:S02]  /*1ebb0*/  PRMT R0, R21, 0x5410, R14 ;  /* 0x0000541015007816 */ /* 0x000fc4000000000e */
[----:B------:R-:W-:Y:S02]  /*1ebc0*/  PRMT R3, R16, 0x5410, R18 ;  /* 0x0000541010037816 */ /* 0x000fe40000000012 */
[----:B------:R-:W-:Y:S02]  /*1ebd0*/  PRMT R13, R15, 0x5410, R13 ;  /* 0x000054100f0d7816 */ /* 0x000fe4000000000d */
[----:B------:R-:W-:Y:S02]  /*1ebe0*/  PRMT R2, R2, 0x5410, R12 ;  /* 0x0000541002027816 */ /* 0x000fe4000000000c */
[--C-:B------:R-:W-:Y:S02]  /*1ebf0*/  HSET2.LE.AND R0, R0, R249.reuse, PT ;  /* 0x000000f900007233 */ /* 0x100fe40003803000 */
[--C-:B------:R-:W-:Y:S02]  /*1ec00*/  HSET2.LE.AND R12, R3, R249.reuse, PT ;  /* 0x000000f9030c7233 */ /* 0x100fe40003803000 */
[----:B------:R-:W-:-:S02]  /*1ec10*/  HSET2.LE.AND R13, R13, R249, PT ;  /* 0x000000f90d0d7233 */ /* 0x000fc40003803000 */
[----:B------:R-:W-:Y:S01]  /*1ec20*/  HSET2.LE.AND R14, R2, R249, PT ;  /* 0x000000f9020e7233 */ /* 0x000fe20003803000 */
[----:B------:R-:W-:Y:S01]  /*1ec30*/  IMAD.WIDE.U32 R2, R80, -0x326172a9, RZ ;  /* 0xcd9e8d5750027825 */ /* 0x000fe200078e00ff */
[----:B------:R-:W-:Y:S02]  /*1ec40*/  LOP3.LUT R10, R212, R10, RZ, 0xc0, !PT ;  /* 0x0000000ad40a7212 */ /* 0x000fe400078ec0ff */
[----:B------:R-:W-:Y:S02]  /*1ec50*/  LOP3.LUT R11, R201, R11, RZ, 0xc0, !PT ;  /* 0x0000000bc90b7212 */ /* 0x000fe400078ec0ff */
[----:B------:R-:W-:Y:S02]  /*1ec60*/  LOP3.LUT R22, R250, R0, RZ, 0xc0, !PT ;  /* 0x00000000fa167212 */ /* 0x000fe400078ec0ff */
[----:B------:R-:W-:Y:S02]  /*1ec70*/  LOP3.LUT R23, R247, R12, RZ, 0xc0, !PT ;  /* 0x0000000cf7177212 */ /* 0x000fe400078ec0ff */
[----:B------:R-:W-:-:S02]  /*1ec80*/  LOP3.LUT R20, R162, R13, RZ, 0xc0, !PT ;  /* 0x0000000da2147212 */ /* 0x000fc400078ec0ff */
[----:B------:R-:W-:Y:S01]  /*1ec90*/  LOP3.LUT R21, R252, R14, RZ, 0xc0, !PT ;  /* 0x0000000efc157212 */ /* 0x000fe200078ec0ff */
[----:B-1----:R-:W-:Y:S01]  /*1eca0*/  HMMA.16816.F32.BF16 R152, R8, R24, R152 ;  /* 0x000000180898723c */ /* 0x002fe20000041898 */
[----:B------:R-:W-:Y:S01]  /*1ecb0*/  LOP3.LUT R0, R3, R222, R40, 0x96, !PT ;  /* 0x000000de03007212 */ /* 0x000fe200078e9628 */
[----:B------:R-:W-:Y:S01]  /*1ecc0*/  LDSM.16.MT88.4 R160, [R171+0x5c00] ;  /* 0x005c0000aba0783b */ /* 0x000fe20000004200 */
[----:B------:R-:W-:-:S03]  /*1ecd0*/  LOP3.LUT R13, R2, 0xff, RZ, 0xc0, !PT ;  /* 0x000000ff020d7812 */ /* 0x000fc600078ec0ff */
[----:B------:R-:W-:Y:S01]  /*1ece0*/  HMMA.16816.F32.BF16 R64, R8, R26, R64 ;  /* 0x0000001a0840723c */ /* 0x000fe20000041840 */
[----:B------:R-:W-:-:S05]  /*1ecf0*/  SHF.R.U32.HI R12, RZ, 0x18, R2 ;  /* 0x00000018ff0c7819 */ /* 0x000fca0000011602 */
[C---:B------:R-:W-:Y:S06]  /*1ed00*/  HMMA.16816.F32.BF16 R48, R20.reuse, R24, R48 ;  /* 0x000000181430723c */ /* 0x040fec0000041830 */
[----:B------:R-:W-:Y:S01]  /*1ed10*/  HMMA.16816.F32.BF16 R52, R20, R26, R52 ;  /* 0x0000001a1434723c */ /* 0x000fe20000041834 */
[----:B------:R-:W1:Y:S05]  /*1ed20*/  LDSM.16.MT88.4 R24, [R188+0x5800] ;  /* 0x00580000bc18783b */ /* 0x000e6a0000004200 */
[C---:B------:R-:W-:Y:S06]  /*1ed30*/  HMMA.16816.F32.BF16 R60, R8.reuse, R32, R60 ;  /* 0x00000020083c723c */ /* 0x040fec000004183c */
[----:B------:R-:W-:Y:S07]  /*1ed40*/  HMMA.16816.F32.BF16 R36, R8, R34, R68 ;  /* 0x000000220824723c */ /* 0x000fee0000041844 */
[----:B------:R-:W-:-:S02]  /*1ed50*/  LOP3.LUT R10, R2, 0xffff, RZ, 0xc0, !PT ;  /* 0x0000ffff020a7812 */ /* 0x000fc400078ec0ff */
[----:B------:R-:W-:Y:S02]  /*1ed60*/  SHF.R.U32.HI R11, RZ, 0x10, R2 ;  /* 0x00000010ff0b7819 */ /* 0x000fe40000011602 */
[C---:B------:R-:W-:Y:S02]  /*1ed70*/  LOP3.LUT R2, R0.reuse, 0xffff, RZ, 0xc0, !PT ;  /* 0x0000ffff00027812 */ /* 0x040fe400078ec0ff */
[----:B------:R-:W-:Y:S02]  /*1ed80*/  LOP3.LUT R8, R0, 0xff, RZ, 0xc0, !PT ;  /* 0x000000ff00087812 */ /* 0x000fe400078ec0ff */
[----:B------:R-:W-:Y:S02]  /*1ed90*/  SHF.R.U32.HI R3, RZ, 0x10, R0 ;  /* 0x00000010ff037819 */ /* 0x000fe40000011600 */
[----:B------:R-:W-:Y:S02]  /*1eda0*/  SHF.R.U32.HI R2, RZ, 0x8, R2 ;  /* 0x00000008ff027819 */ /* 0x000fe40000011602 */
[----:B------:R-:W-:-:S02]  /*1edb0*/  SHF.R.U32.HI R9, RZ, 0x18, R0 ;  /* 0x00000018ff097819 */ /* 0x000fc40000011600 */
[----:B------:R-:W-:Y:S02]  /*1edc0*/  SHF.R.U32.HI R10, RZ, 0x8, R10 ;  /* 0x00000008ff0a7819 */ /* 0x000fe4000001160a */
[----:B------:R-:W-:Y:S02]  /*1edd0*/  LOP3.LUT R11, R11, 0xff, RZ, 0xc0, !PT ;  /* 0x000000ff0b0b7812 */ /* 0x000fe400078ec0ff */
[----:B------:R-:W-:Y:S02]  /*1ede0*/  LOP3.LUT R0, R3, 0xff, RZ, 0xc0, !PT ;  /* 0x000000ff03007812 */ /* 0x000fe400078ec0ff */
[----:B------:R-:W-:Y:S02]  /*1edf0*/  PRMT R8, R8, 0x5410, R2 ;  /* 0x0000541008087816 */ /* 0x000fe40000000002 */
[----:B------:R-:W-:Y:S02]  /*1ee00*/  PRMT R10, R13, 0x5410, R10 ;  /* 0x000054100d0a7816 */ /* 0x000fe4000000000a */
[----:B------:R-:W-:-:S02]  /*1ee10*/  PRMT R11, R11, 0x5410, R12 ;  /* 0x000054100b0b7816 */ /* 0x000fc4000000000c */
[----:B------:R-:W-:Y:S02]  /*1ee20*/  PRMT R0, R0, 0x5410, R9 ;  /* 0x0000541000007816 */ /* 0x000fe40000000009 */
[--C-:B------:R-:W-:Y:S02]  /*1ee30*/  HSET2.LE.AND R8, R8, R249.reuse, PT ;  /* 0x000000f908087233 */ /* 0x100fe40003803000 */
[--C-:B------:R-:W-:Y:S02]  /*1ee40*/  HSET2.LE.AND R10, R10, R249.reuse, PT ;  /* 0x000000f90a0a7233 */ /* 0x100fe40003803000 */
[--C-:B------:R-:W-:Y:S02]  /*1ee50*/  HSET2.LE.AND R9, R0, R249.reuse, PT ;  /* 0x000000f900097233 */ /* 0x100fe40003803000 */
[----:B------:R-:W-:Y:S02]  /*1ee60*/  HSET2.LE.AND R11, R11, R249, PT ;  /* 0x000000f90b0b7233 */ /* 0x000fe40003803000 */
[----:B------:R-:W-:-:S02]  /*1ee70*/  LOP3.LUT R18, R6, 0xffff, RZ, 0xc0, !PT ;  /* 0x0000ffff06127812 */ /* 0x000fc400078ec0ff */
[----:B------:R-:W-:Y:S02]  /*1ee80*/  LOP3.LUT R12, R227, R8, RZ, 0xc0, !PT ;  /* 0x00000008e30c7212 */ /* 0x000fe400078ec0ff */
[----:B------:R-:W-:Y:S02]  /*1ee90*/  LOP3.LUT R8, R17, 0xffff, RZ, 0xc0, !PT ;  /* 0x0000ffff11087812 */ /* 0x000fe400078ec0ff */
[----:B------:R-:W-:Y:S02]  /*1eea0*/  LOP3.LUT R43, R41, R218, R98, 0x96, !PT ;  /* 0x000000da292b7212 */ /* 0x000fe400078e9662 */
[----:B------:R-:W-:Y:S02]  /*1eeb0*/  LOP3.LUT R14, R225, R10, RZ, 0xc0, !PT ;  /* 0x0000000ae10e7212 */ /* 0x000fe400078ec0ff */
[----:B------:R-:W-:Y:S02]  /*1eec0*/  LOP3.LUT R13, R226, R9, RZ, 0xc0, !PT ;  /* 0x00000009e20d7212 */ /* 0x000fe400078ec0ff */
[----:B------:R-:W-:-:S02]  /*1eed0*/  LOP3.LUT R15, R175, R11, RZ, 0xc0, !PT ;  /* 0x0000000baf0f7212 */ /* 0x000fc400078ec0ff */
[----:B------:R-:W-:Y:S02]  /*1eee0*/  SHF.R.U32.HI R10, RZ, 0x8, R18 ;  /* 0x00000008ff0a7819 */ /* 0x000fe40000011612 */
[----:B------:R-:W-:Y:S02]  /*1eef0*/  LOP3.LUT R18, R17, 0xff, RZ, 0xc0, !PT ;  /* 0x000000ff11127812 */ /* 0x000fe400078ec0ff */
[--C-:B------:R-:W-:Y:S02]  /*1ef00*/  SHF.R.U32.HI R9, RZ, 0x10, R17.reuse ;  /* 0x00000010ff097819 */ /* 0x100fe40000011611 */
[----:B------:R-:W-:Y:S01]  /*1ef10*/  SHF.R.U32.HI R11, RZ, 0x8, R8 ;  /* 0x00000008ff0b7819 */ /* 0x000fe20000011608 */
[----:B------:R-:W-:Y:S01]  /*1ef20*/  IMAD.WIDE.U32 R2, R43, -0x2daee0ad, RZ ;  /* 0xd2511f532b027825 */ /* 0x000fe200078e00ff */
[----:B------:R-:W-:Y:S02]  /*1ef30*/  SHF.R.U32.HI R19, RZ, 0x10, R6 ;  /* 0x00000010ff137819 */ /* 0x000fe40000011606 */
[----:B------:R-:W-:-:S02]  /*1ef40*/  SHF.R.U32.HI R17, RZ, 0x18, R17 ;  /* 0x00000018ff117819 */ /* 0x000fc40000011611 */
[----:B------:R-:W-:Y:S02]  /*1ef50*/  LOP3.LUT R8, R9, 0xff, RZ, 0xc0, !PT ;  /* 0x000000ff09087812 */ /* 0x000fe400078ec0ff */
[----:B------:R-:W-:Y:S02]  /*1ef60*/  PRMT R11, R18, 0x5410, R11 ;  /* 0x00005410120b7816 */ /* 0x000fe4000000000b */
[----:B------:R-:W-:Y:S01]  /*1ef70*/  LOP3.LUT R0, R3, R223, R82, 0x96, !PT ;  /* 0x000000df03007212 */ /* 0x000fe200078e9652 */
[C---:B------:R-:W-:Y:S01]  /*1ef80*/  HMMA.16816.F32.BF16 R56, R20.reuse, R32, R56 ;  /* 0x000000201438723c */ /* 0x040fe20000041838 */
[----:B------:R-:W-:Y:S02]  /*1ef90*/  SHF.R.U32.HI R40, RZ, 0x18, R6 ;  /* 0x00000018ff287819 */ /* 0x000fe40000011606 */
[----:B------:R-:W-:Y:S02]  /*1efa0*/  LOP3.LUT R19, R19, 0xff, RZ, 0xc0, !PT ;  /* 0x000000ff13137812 */ /* 0x000fe400078ec0ff */
[----:B------:R-:W-:Y:S01]  /*1efb0*/  PRMT R8, R8, 0x5410, R17 ;  /* 0x0000541008087816 */ /* 0x000fe20000000011 */
[----:B------:R-:W-:Y:S01]  /*1efc0*/  HMMA.16816.F32.BF16 R44, R20, R34, R44 ;  /* 0x00000022142c723c */ /* 0x000fe2000004182c */
[----:B------:R-:W-:-:S02]  /*1efd0*/  LOP3.LUT R18, R2, 0xffff, RZ, 0xc0, !PT ;  /* 0x0000ffff02127812 */ /* 0x000fc400078ec0ff */
[----:B------:R-:W-:Y:S02]  /*1efe0*/  HSET2.LE.AND R3, R11, R249, PT ;  /* 0x000000f90b037233 */ /* 0x000fe40003803000 */
[----:B------:R-:W-:Y:S01]  /*1eff0*/  LOP3.LUT R41, R6, 0xff, RZ, 0xc0, !PT ;  /* 0x000000ff06297812 */ /* 0x000fe200078ec0ff */
[----:B------:R-:W-:Y:S01]  /*1f000*/  IMAD.WIDE.U32 R6, R42, -0x2daee0ad, RZ ;  /* 0xd2511f532a067825 */ /* 0x000fe200078e00ff */
[----:B------:R-:W-:Y:S02]  /*1f010*/  LOP3.LUT R21, R2, 0xff, RZ, 0xc0, !PT ;  /* 0x000000ff02157812 */ /* 0x000fe400078ec0ff */
[--C-:B------:R-:W-:Y:S02]  /*1f020*/  SHF.R.U32.HI R20, RZ, 0x10, R2.reuse ;  /* 0x00000010ff147819 */ /* 0x100fe40000011602 */
[----:B------:R-:W-:Y:S02]  /*1f030*/  SHF.R.U32.HI R17, RZ, 0x18, R2 ;  /* 0x00000018ff117819 */ /* 0x000fe40000011602 */
[----:B------:R-:W-:-:S02]  /*1f040*/  LOP3.LUT R2, R0, 0xffff, RZ, 0xc0, !PT ;  /* 0x0000ffff00027812 */ /* 0x000fc400078ec0ff */
[----:B------:R-:W-:Y:S02]  /*1f050*/  PRMT R19, R19, 0x5410, R40 ;  /* 0x0000541013137816 */ /* 0x000fe40000000028 */
[----:B------:R-:W-:Y:S01]  /*1f060*/  HSET2.LE.AND R9, R8, R249, PT ;  /* 0x000000f908097233 */ /* 0x000fe20003803000 */
[C---:B---3--:R-:W-:Y:S01]  /*1f070*/  HMMA.16816.F32.BF16 R152, R12.reuse, R28, R152 ;  /* 0x0000001c0c98723c */ /* 0x048fe20000041898 */
[----:B------:R-:W-:Y:S02]  /*1f080*/  LOP3.LUT R8, R251, R3, RZ, 0xc0, !PT ;  /* 0x00000003fb087212 */ /* 0x000fe400078ec0ff */
[----:B------:R-:W-:Y:S02]  /*1f090*/  LOP3.LUT R3, R0, 0xff, RZ, 0xc0, !PT ;  /* 0x000000ff00037812 */ /* 0x000fe400078ec0ff */
[----:B------:R-:W-:Y:S01]  /*1f0a0*/  SHF.R.U32.HI R2, RZ, 0x8, R2 ;  /* 0x00000008ff027819 */ /* 0x000fe20000011602 */
[----:B------:R-:W-:Y:S01]  /*1f0b0*/  HMMA.16816.F32.BF16 R64, R12, R30, R64 ;  /* 0x0000001e0c40723c */ /* 0x000fe20000041840 */
[----:B------:R-:W-:-:S02]  /*1f0c0*/  LOP3.LUT R16, R7, R223, R94, 0x96, !PT ;  /* 0x000000df07107212 */ /* 0x000fc400078e965e */
[----:B------:R-:W-:-:S03]  /*1f0d0*/  HSET2.LE.AND R11, R19, R249, PT ;  /* 0x000000f9130b7233 */ /* 0x000fc60003803000 */
[----:B-1----:R-:W-:Y:S01]  /*1f0e0*/  HMMA.16816.F32.BF16 R60, R12, R24, R60 ;  /* 0x000000180c3c723c */ /* 0x002fe2000004183c */
[----:B------:R-:W-:-:S05]  /*1f0f0*/  SHF.R.U32.HI R19, RZ, 0x18, R6 ;  /* 0x00000018ff137819 */ /* 0x000fca0000011606 */
[----:B------:R-:W-:Y:S01]  /*1f100*/  HMMA.16816.F32.BF16 R36, R12, R26, R36 ;  /* 0x0000001a0c24723c */ /* 0x000fe20000041824 */
[----:B------:R-:W-:-:S06]  /*1f110*/  PRMT R10, R41, 0x5410, R10 ;  /* 0x00005410290a7816 */ /* 0x000fcc000000000a */
[----:B------:R-:W-:Y:S02]  /*1f120*/  LOP3.LUT R13, R6, 0xffff, RZ, 0xc0, !PT ;  /* 0x0000ffff060d7812 */ /* 0x000fe400078ec0ff */
[----:B------:R-:W-:Y:S02]  /*1f130*/  SHF.R.U32.HI R12, RZ, 0x8, R18 ;  /* 0x00000008ff0c7819 */ /* 0x000fe40000011612 */
[----:B------:R-:W-:Y:S02]  /*1f140*/  LOP3.LUT R7, R20, 0xff, RZ, 0xc0, !PT ;  /* 0x000000ff14077812 */ /* 0x000fe400078ec0ff */
[----:B------:R-:W-:Y:S02]  /*1f150*/  LOP3.LUT R14, R6, 0xff, RZ, 0xc0, !PT ;  /* 0x000000ff060e7812 */ /* 0x000fe400078ec0ff */
[----:B------:R-:W-:Y:S02]  /*1f160*/  SHF.R.U32.HI R18, RZ, 0x10, R6 ;  /* 0x00000010ff127819 */ /* 0x000fe40000011606 */
[----:B------:R-:W-:-:S02]  /*1f170*/  PRMT R6, R3, 0x5410, R2 ;  /* 0x0000541003067816 */ /* 0x000fc40000000002 */
[----:B------:R-:W-:Y:S02]  /*1f180*/  PRMT R15, R21, 0x5410, R12 ;  /* 0x00005410150f7816 */ /* 0x000fe4000000000c */
[--C-:B------:R-:W-:Y:S01]  /*1f190*/  SHF.R.U32.HI R2, RZ, 0x10, R0.reuse ;  /* 0x00000010ff027819 */ /* 0x100fe20000011600 */
[----:B------:R-:W1:Y:S01]  /*1f1a0*/  LDSM.16.MT88.4 R20, [R188+0x5c00] ;  /* 0x005c0000bc14783b */ /* 0x000e620000004200 */
[----:B------:R-:W-:Y:S02]  /*1f1b0*/  PRMT R12, R7, 0x5410, R17 ;  /* 0x00005410070c7816 */ /* 0x000fe40000000011 */
[----:B------:R-:W-:Y:S02]  /*1f1c0*/  LOP3.LUT R3, R2, 0xff, RZ, 0xc0, !PT ;  /* 0x000000ff02037812 */ /* 0x000fe400078ec0ff */
[----:B------:R-:W-:Y:S02]  /*1f1d0*/  SHF.R.U32.HI R7, RZ, 0x18, R0 ;  /* 0x00000018ff077819 */ /* 0x000fe40000011600 */
[--C-:B------:R-:W-:Y:S01]  /*1f1e0*/  HSET2.LE.AND R2, R6, R249.reuse, PT ;  /* 0x000000f906027233 */ /* 0x100fe20003803000 */
[----:B------:R-:W-:Y:S01]  /*1f1f0*/  IMAD.MOV.U32 R6, RZ, RZ, R172 ;  /* 0x000000ffff067224 */ /* 0x000fe200078e00ac */
[----:B------:R-:W-:-:S02]  /*1f200*/  HSET2.LE.AND R10, R10, R249, PT ;  /* 0x000000f90a0a7233 */ /* 0x000fc40003803000 */
[----:B------:R-:W-:Y:S02]  /*1f210*/  HSET2.LE.AND R0, R12, R249, PT ;  /* 0x000000f90c007233 */ /* 0x000fe40003803000 */
[----:B------:R-:W-:Y:S02]  /*1f220*/  PRMT R3, R3, 0x5410, R7 ;  /* 0x0000541003037816 */ /* 0x000fe40000000007 */
[----:B------:R-:W-:Y:S02]  /*1f230*/  LOP3.LUT R9, R246, R9, RZ, 0xc0, !PT ;  /* 0x00000009f6097212 */ /* 0x000fe400078ec0ff */
[----:B------:R-:W-:Y:S02]  /*1f240*/  LOP3.LUT R10, R243, R10, RZ, 0xc0, !PT ;  /* 0x0000000af30a7212 */ /* 0x000fe400078ec0ff */
[----:B------:R-:W-:Y:S02]  /*1f250*/  LOP3.LUT R11, R240, R11, RZ, 0xc0, !PT ;  /* 0x0000000bf00b7212 */ /* 0x000fe400078ec0ff */
[----:B------:R-:W-:-:S02]  /*1f260*/  SHF.R.U32.HI R13, RZ, 0x8, R13 ;  /* 0x00000008ff0d7819 */ /* 0x000fc4000001160d */
[----:B------:R-:W-:Y:S02]  /*1f270*/  LOP3.LUT R139, R6, R0, RZ, 0xc0, !PT ;  /* 0x00000000068b7212 */ /* 0x000fe400078ec0ff */
[----:B------:R-:W-:Y:S02]  /*1f280*/  LOP3.LUT R6, R16, 0xffff, RZ, 0xc0, !PT ;  /* 0x0000ffff10067812 */ /* 0x000fe400078ec0ff */
[----:B------:R-:W-:Y:S02]  /*1f290*/  SHF.R.U32.HI R7, RZ, 0x10, R16 ;  /* 0x00000010ff077819 */ /* 0x000fe40000011610 */
[----:B------:R-:W-:Y:S02]  /*1f2a0*/  HSET2.LE.AND R0, R3, R249, PT ;  /* 0x000000f903007233 */ /* 0x000fe40003803000 */
[----:B------:R-:W-:Y:S02]  /*1f2b0*/  PRMT R14, R14, 0x5410, R13 ;  /* 0x000054100e0e7816 */ /* 0x000fe4000000000d */
[----:B------:R-:W-:-:S02]  /*1f2c0*/  LOP3.LUT R136, R228, R2, RZ, 0xc0, !PT ;  /* 0x00000002e4887212 */ /* 0x000fc400078ec0ff */
[----:B------:R-:W-:Y:S02]  /*1f2d0*/  LOP3.LUT R13, R16, 0xff, RZ, 0xc0, !PT ;  /* 0x000000ff100d7812 */ /* 0x000fe400078ec0ff */
[----:B------:R-:W-:Y:S02]  /*1f2e0*/  HSET2.LE.AND R2, R15, R249, PT ;  /* 0x000000f90f027233 */ /* 0x000fe40003803000 */
[----:B------:R-:W-:Y:S01]  /*1f2f0*/  SHF.R.U32.HI R6, RZ, 0x8, R6 ;  /* 0x00000008ff067819 */ /* 0x000fe20000011606 */
[C---:B------:R-:W-:Y:S01]  /*1f300*/  HMMA.16816.F32.BF16 R164, R8.reuse, R28, R48 ;  /* 0x0000001c08a4723c */ /* 0x040fe20000041830 */
[----:B------:R-:W-:Y:S02]  /*1f310*/  SHF.R.U32.HI R12, RZ, 0x18, R16 ;  /* 0x00000018ff0c7819 */ /* 0x000fe40000011610 */
[----:B------:R-:W-:Y:S02]  /*1f320*/  LOP3.LUT R3, R7, 0xff, RZ, 0xc0, !PT ;  /* 0x000000ff07037812 */ /* 0x000fe400078ec0ff */
[----:B------:R-:W-:Y:S01]  /*1f330*/  LOP3.LUT R137, R229, R0, RZ, 0xc0, !PT ;  /* 0x00000000e5897212 */ /* 0x000fe200078ec0ff */
[----:B------:R-:W-:Y:S01]  /*1f340*/  HMMA.16816.F32.BF16 R28, R8, R30, R52 ;  /* 0x0000001e081c723c */ /* 0x000fe20000041834 */
[----:B------:R-:W-:-:S02]  /*1f350*/  PRMT R0, R13, 0x5410, R6 ;  /* 0x000054100d007816 */ /* 0x000fc40000000006 */
[----:B------:R-:W-:-:S03]  /*1f360*/  LOP3.LUT R138, R230, R2, RZ, 0xc0, !PT ;  /* 0x00000002e68a7212 */ /* 0x000fc600078ec0ff */
[----:B------:R-:W-:Y:S01]  /*1f370*/  HMMA.16816.F32.BF16 R156, R8, R24, R56 ;  /* 0x00000018089c723c */ /* 0x000fe20000041838 */
[----:B------:R-:W-:Y:S02]  /*1f380*/  LOP3.LUT R6, R18, 0xff, RZ, 0xc0, !PT ;  /* 0x000000ff12067812 */ /* 0x000fe400078ec0ff */
[----:B------:R-:W-:-:S03]  /*1f390*/  PRMT R2, R3, 0x5410, R12 ;  /* 0x0000541003027816 */ /* 0x000fc6000000000c */
[----:B------:R-:W-:Y:S01]  /*1f3a0*/  HMMA.16816.F32.BF16 R8, R8, R26, R44 ;  /* 0x0000001a0808723c */ /* 0x000fe2000004182c */
[----:B------:R-:W-:Y:S02]  /*1f3b0*/  PRMT R6, R6, 0x5410, R19 ;  /* 0x0000541006067816 */ /* 0x000fe40000000013 */
[--C-:B------:R-:W-:Y:S02]  /*1f3c0*/  HSET2.LE.AND R2, R2, R249.reuse, PT ;  /* 0x000000f902027233 */ /* 0x100fe40003803000 */
[--C-:B------:R-:W-:Y:S02]  /*1f3d0*/  HSET2.LE.AND R3, R14, R249.reuse, PT ;  /* 0x000000f90e037233 */ /* 0x100fe40003803000 */
[--C-:B------:R-:W-:Y:S02]  /*1f3e0*/  HSET2.LE.AND R0, R0, R249.reuse, PT ;  /* 0x000000f900007233 */ /* 0x100fe40003803000 */
[----:B------:R-:W-:Y:S02]  /*1f3f0*/  HSET2.LE.AND R6, R6, R249, PT ;  /* 0x000000f906067233 */ /* 0x000fe40003803000 */
[----:B------:R-:W-:-:S02]  /*1f400*/  LOP3.LUT R145, R245, R2, RZ, 0xc0, !PT ;  /* 0x00000002f5917212 */ /* 0x000fc400078ec0ff */
[----:B------:R-:W-:Y:S02]  /*1f410*/  IADD3 R2, P0, R4, -0x200, RZ ;  /* 0xfffffe0004027810 */ /* 0x000fe40007f1e0ff */
[----:B------:R-:W-:Y:S02]  /*1f420*/  LOP3.LUT R144, R248, R0, RZ, 0xc0, !PT ;  /* 0x00000000f8907212 */ /* 0x000fe400078ec0ff */
[----:B------:R-:W-:Y:S02]  /*1f430*/  LOP3.LUT R146, R233, R3, RZ, 0xc0, !PT ;  /* 0x00000003e9927212 */ /* 0x000fe400078ec0ff */
[----:B------:R-:W-:Y:S02]  /*1f440*/  LOP3.LUT R147, R239, R6, RZ, 0xc0, !PT ;  /* 0x00000006ef937212 */ /* 0x000fe400078ec0ff */
[----:B------:R-:W-:Y:S01]  /*1f450*/  IADD3.X R0, R5, -0x1, RZ, P0, !PT ;  /* 0xffffffff05007810 */ /* 0x000fe200007fe4ff */
[----:B------:R2:W-:Y:S01]  /*1f460*/  STL [R1+0x68], R2 ;  /* 0x0000680201007387 */ /* 0x0005e20000100800 */
[C---:B------:R-:W-:Y:S03]  /*1f470*/  HMMA.16816.F32.BF16 R152, R136.reuse, R160, R152 ;  /* 0x000000a08898723c */ /* 0x040fe60000041898 */
[----:B------:R2:W-:Y:S03]  /*1f480*/  STL [R1+0x54], R0 ;  /* 0x0000540001007387 */ /* 0x0005e60000100800 */
[----:B------:R-:W-:Y:S06]  /*1f490*/  HMMA.16816.F32.BF16 R148, R136, R162, R64 ;  /* 0x000000a28894723c */ /* 0x000fec0000041840 */
[C---:B------:R-:W-:Y:S06]  /*1f4a0*/  HMMA.16816.F32.BF16 R164, R144.reuse, R160, R164 ;  /* 0x000000a090a4723c */ /* 0x040fec00000418a4 */
[C---:B------:R-:W-:Y:S06]  /*1f4b0*/  HMMA.16816.F32.BF16 R160, R144.reuse, R162, R28 ;  /* 0x000000a290a0723c */ /* 0x040fec000004181c */
[C---:B-1----:R-:W-:Y:S06]  /*1f4c0*/  HMMA.16816.F32.BF16 R156, R144.reuse, R20, R156 ;  /* 0x00000014909c723c */ /* 0x042fec000004189c */
[----:B------:R-:W-:Y:S06]  /*1f4d0*/  HMMA.16816.F32.BF16 R144, R144, R22, R8 ;  /* 0x000000169090723c */ /* 0x000fec0000041808 */
[C---:B------:R-:W-:Y:S06]  /*1f4e0*/  HMMA.16816.F32.BF16 R140, R136.reuse, R20, R60 ;  /* 0x00000014888c723c */ /* 0x040fec000004183c */
[----:B------:R-:W-:Y:S07]  /*1f4f0*/  HMMA.16816.F32.BF16 R136, R136, R22, R36 ;  /* 0x000000168888723c */ /* 0x000fee0000041824 */
[----:B------:R-:W-:-:S02]  /*1f500*/  IMAD.MOV.U32 R38, RZ, RZ, R244 ;  /* 0x000000ffff267224 */ /* 0x000fc400078e00f4 */
[----:B------:R-:W-:Y:S02]  /*1f510*/  IMAD.MOV.U32 R39, RZ, RZ, R232 ;  /* 0x000000ffff277224 */ /* 0x000fe400078e00e8 */
[----:B------:R-:W-:Y:S02]  /*1f520*/  IMAD.MOV.U32 R36, RZ, RZ, R242 ;  /* 0x000000ffff247224 */ /* 0x000fe400078e00f2 */
[----:B--2---:R-:W-:-:S11]  /*1f530*/  IMAD.MOV.U32 R37, RZ, RZ, R241 ;  /* 0x000000ffff257224 */ /* 0x004fd600078e00f1 */
.L_x_1050:
[----:B------:R-:W2:Y:S04]  /*1f540*/  LDL R2, [R1+0x370] ;  /* 0x0003700001027983 */ /* 0x000ea80000100800 */
[----:B------:R-:W2:Y:S02]  /*1f550*/  LDL R0, [R1+0x50] ;  /* 0x0000500001007983 */ /* 0x000ea40000100800 */
[----:B--2---:R-:W-:-:S13]  /*1f560*/  ISETP.GT.AND P0, PT, R0, R2, PT ;  /* 0x000000020000720c */ /* 0x004fda0003f04270 */
[----:B------:R-:W-:Y:S05]  /*1f570*/  @!P0 BRA `(.L_x_1055) ;  /* 0x000000f000148947 */ /* 0x000fea0003800000 */
[----:B------:R-:W2:Y:S04]  /*1f580*/  LDL.LU R6, [R1+0x290] ;  /* 0x0002900001067983 */ /* 0x000ea80000300800 */
[----:B------:R-:W3:Y:S04]  /*1f590*/  LDL.LU R4, [R1+0x294] ;  /* 0x0002940001047983 */ /* 0x000ee80000300800 */
[----:B------:R-:W4:Y:S04]  /*1f5a0*/  LDL.LU R5, [R1+0x1a8] ;  /* 0x0001a80001057983 */ /* 0x000f280000300800 */
[----:B------:R-:W4:Y:S01]  /*1f5b0*/  LDL.64 R10, [R1+0x110] ;  /* 0x00011000010a7983 */ /* 0x000f220000100a00 */
[----:B-----5:R-:W-:Y:S01]  /*1f5c0*/  ISETP.GE.AND P4, PT, R92, R116, PT ;  /* 0x000000745c00720c */ /* 0x020fe20003f86270 */
[----:B------:R-:W-:Y:S01]  /*1f5d0*/  IMAD.MOV.U32 R133, RZ, RZ, R38 ;  /* 0x000000ffff857224 */ /* 0x000fe200078e0026 */
[----:B------:R-:W-:Y:S01]  /*1f5e0*/  MOV R135, R36 ;  /* 0x0000002400877202 */ /* 0x000fe20000000f00 */
[----:B------:R-:W-:-:S02]  /*1f5f0*/  IMAD.MOV.U32 R132, RZ, RZ, R39 ;  /* 0x000000ffff847224 */ /* 0x000fc400078e0027 */
[----:B------:R-:W-:Y:S01]  /*1f600*/  IMAD.MOV.U32 R134, RZ, RZ, R37 ;  /* 0x000000ffff867224 */ /* 0x000fe200078e0025 */
[----:B--2---:R-:W-:Y:S02]  /*1f610*/  SHF.R.S32.HI R2, RZ, 0x1f, R6 ;  /* 0x0000001fff027819 */ /* 0x004fe40000011406 */
[----:B---3--:R-:W-:Y:S02]  /*1f620*/  SHF.R.S32.HI R0, RZ, 0x1f, R4 ;  /* 0x0000001fff007819 */ /* 0x008fe40000011404 */
[C---:B------:R-:W-:Y:S01]  /*1f630*/  SHF.L.U64.HI R7, R6.reuse, 0x1, R2 ;  /* 0x0000000106077819 */ /* 0x040fe20000010202 */
[----:B----4-:R-:W-:Y:S01]  /*1f640*/  IMAD R3, R5, 0x38, R6 ;  /* 0x0000003805037824 */ /* 0x010fe200078e0206 */
[----:B------:R-:W-:Y:S02]  /*1f650*/  SHF.L.U32 R6, R6, 0x1, RZ ;  /* 0x0000000106067819 */ /* 0x000fe400000006ff */
[C---:B------:R-:W-:Y:S01]  /*1f660*/  SHF.L.U64.HI R2, R4.reuse, 0x1, R0 ;  /* 0x0000000104027819 */ /* 0x040fe20000010200 */
[----:B------:R-:W-:Y:S01]  /*1f670*/  IMAD.SHL.U32 R0, R4, 0x2, RZ ;  /* 0x0000000204007824 */ /* 0x000fe200078e00ff */
[----:B------:R-:W-:Y:S01]  /*1f680*/  STL [R1+0x360], R7 ;  /* 0x0003600701007387 */ /* 0x000fe20000100800 */
[----:B------:R-:W-:-:S02]  /*1f690*/  IMAD R4, R11, 0x60, RZ ;  /* 0x000000600b047824 */ /* 0x000fc400078e02ff */
[----:B------:R-:W-:Y:S01]  /*1f6a0*/  IMAD.WIDE.U32 R8, R10, 0x60, RZ ;  /* 0x000000600a087825 */ /* 0x000fe200078e00ff */
[----:B------:R1:W-:Y:S04]  /*1f6b0*/  STL [R1+0x364], R6 ;  /* 0x0003640601007387 */ /* 0x0003e80000100800 */
[----:B------:R2:W-:Y:S04]  /*1f6c0*/  STL [R1+0x358], R2 ;  /* 0x0003580201007387 */ /* 0x0005e80000100800 */
[----:B------:R3:W-:Y:S01]  /*1f6d0*/  STL [R1+0x35c], R0 ;  /* 0x00035c0001007387 */ /* 0x0007e20000100800 */
[----:B-1----:R-:W-:Y:S01]  /*1f6e0*/  IMAD.WIDE.U32 R6, R5, 0x70, RZ ;  /* 0x0000007005067825 */ /* 0x002fe200078e00ff */
[----:B--2---:R-:W-:-:S04]  /*1f6f0*/  SHF.R.S32.HI R2, RZ, 0x1f, R5 ;  /* 0x0000001fff027819 */ /* 0x004fc80000011405 */
[----:B------:R-:W-:Y:S01]  /*1f700*/  STL.64 [R1+0x340], R6 ;  /* 0x0003400601007387 */ /* 0x000fe20000100a00 */
[C---:B------:R-:W-:Y:S01]  /*1f710*/  SHF.L.U64.HI R5, R10.reuse, 0x6, R11 ;  /* 0x000000060a057819 */ /* 0x040fe2000001020b */
[----:B------:R-:W-:Y:S01]  /*1f720*/  IMAD.SHL.U32 R10, R10, 0x40, RZ ;  /* 0x000000400a0a7824 */ /* 0x000fe200078e00ff */
[----:B---3--:R-:W-:Y:S01]  /*1f730*/  IADD3 R0, R3, 0x1, RZ ;  /* 0x0000000103007810 */ /* 0x008fe20007ffe0ff */
[----:B------:R-:W-:Y:S02]  /*1f740*/  IMAD R2, R2, 0x70, RZ ;  /* 0x0000007002027824 */ /* 0x000fe400078e02ff */
[----:B------:R1:W-:Y:S01]  /*1f750*/  STL [R1+0x3bc], R5 ;  /* 0x0003bc0501007387 */ /* 0x0003e20000100800 */
[----:B------:R-:W-:-:S03]  /*1f760*/  SHF.R.S32.HI R3, RZ, 0x1f, R0 ;  /* 0x0000001fff037819 */ /* 0x000fc60000011400 */
[----:B------:R2:W-:Y:S04]  /*1f770*/  STL.64 [R1+0x3b0], R8 ;  /* 0x0003b00801007387 */ /* 0x0005e80000100a00 */
[----:B------:R2:W-:Y:S01]  /*1f780*/  STL [R1+0x3b8], R10 ;  /* 0x0003b80a01007387 */ /* 0x0005e20000100800 */
[----:B-1----:R-:W-:Y:S02]  /*1f790*/  IADD3 R5, R4, R9, RZ ;  /* 0x0000000904057210 */ /* 0x002fe40007ffe0ff */
[C---:B------:R-:W-:Y:S01]  /*1f7a0*/  SHF.L.U64.HI R4, R0.reuse, 0x1, R3 ;  /* 0x0000000100047819 */ /* 0x040fe20000010203 */
[----:B------:R-:W-:Y:S01]  /*1f7b0*/  IMAD.SHL.U32 R3, R0, 0x2, RZ ;  /* 0x0000000200037824 */ /* 0x000fe200078e00ff */
[----:B------:R-:W-:Y:S01]  /*1f7c0*/  IADD3 R0, R7, R2, RZ ;  /* 0x0000000207007210 */ /* 0x000fe20007ffe0ff */
[----:B------:R2:W-:Y:S04]  /*1f7d0*/  STL [R1+0x354], R5 ;  /* 0x0003540501007387 */ /* 0x0005e80000100800 */
[----:B------:R2:W-:Y:S04]  /*1f7e0*/  STL [R1+0x350], R4 ;  /* 0x0003500401007387 */ /* 0x0005e80000100800 */
[----:B------:R2:W-:Y:S04]  /*1f7f0*/  STL [R1+0x348], R0 ;  /* 0x0003480001007387 */ /* 0x0005e80000100800 */
[----:B------:R2:W-:Y:S02]  /*1f800*/  STL [R1+0x34c], R3 ;  /* 0x00034c0301007387 */ /* 0x0005e40000100800 */
.L_x_1058:
[----:B-12---:R-:W2:Y:S01]  /*1f810*/  LDL R0, [R1+0x50] ;  /* 0x0000500001007983 */ /* 0x006ea20000100800 */
[----:B------:R-:W-:Y:S04]  /*1f820*/  DEPBAR.LE SB0, 0x0 ;  /* 0x000080000000791a */ /* 0x000fe80000000000 */
[----:B------:R-:W3:Y:S01]  /*1f830*/  LDL.64 R18, [R1+0x60] ;  /* 0x0000600001127983 */ /* 0x000ee20000100a00 */
[----:B------:R-:W-:Y:S05]  /*1f840*/  WARPSYNC.ALL ;  /* 0x0000000000007948 */ /* 0x000fea0003800000 */
[----:B------:R-:W4:Y:S01]  /*1f850*/  LDL.64 R6, [R1+0x380] ;  /* 0x0003800001067983 */ /* 0x000f220000100a00 */
[----:B------:R-:W-:Y:S05]  /*1f860*/  BSSY B0, `(.L_x_1056) ;  /* 0x0000335000007945 */ /* 0x000fea0003800000 */
[----:B------:R-:W4:Y:S06]  /*1f870*/  LDL.64 R2, [R1+0x388] ;  /* 0x0003880001027983 */ /* 0x000f2c0000100a00 */
[----:B-----5:R-:W5:Y:S01]  /*1f880*/  LDL.64 R16, [R1+0xb8] ;  /* 0x0000b80001107983 */ /* 0x020f620000100a00 */
[----:B------:R-:W-:Y:S06]  /*1f890*/  BAR.SYNC.DEFER_BLOCKING 0x0 ;  /* 0x0000000000007b1d */ /* 0x000fec0000010000 */
[----:B------:R-:W-:Y:S06]  /*1f8a0*/  @P4 STS.64 [R210+0x4008], RZ ;  /* 0x004008ffd2004388 */ /* 0x000fec0000000a00 */
[----:B------:R-:W-:Y:S04]  /*1f8b0*/  @P4 STS [R210+0x4000], RZ ;  /* 0x004000ffd2004388 */ /* 0x000fe80000000800 */
[----:B------:R-:W-:Y:S01]  /*1f8c0*/  @P4 STS [R210+0x4004], RZ ;  /* 0x004004ffd2004388 */ /* 0x000fe20000000800 */
[----:B------:R-:W1:Y:S01]  /*1f8d0*/  S2R R201, SR_TID.X ;  /* 0x0000000000c97919 */ /* 0x000e620000002100 */
[--C-:B---3--:R-:W-:Y:S01]  /*1f8e0*/  SHF.L.U64.HI R14, R18, 0x6, R19.reuse ;  /* 0x00000006120e7819 */ /* 0x108fe20000010213 */
[----:B--2---:R-:W-:Y:S01]  /*1f8f0*/  VIADD R237, R0, 0xffffffff ;  /* 0xffffffff00ed7836 */ /* 0x004fe20000000000 */
[C---:B------:R-:W-:Y:S01]  /*1f900*/  SHF.L.U64.HI R0, R18.reuse, 0x7, R19 ;  /* 0x0000000712007819 */ /* 0x040fe20000010213 */
[C---:B------:R-:W-:Y:S02]  /*1f910*/  IMAD.SHL.U32 R5, R18.reuse, 0x80, RZ ;  /* 0x0000008012057824 */ /* 0x040fe400078e00ff */
[----:B------:R-:W-:Y:S01]  /*1f920*/  IMAD.WIDE.U32 R12, R18, 0x60, RZ ;  /* 0x00000060120c7825 */ /* 0x000fe200078e00ff */
[----:B------:R-:W-:Y:S03]  /*1f930*/  SHF.R.S32.HI R4, RZ, 0x1f, R237 ;  /* 0x0000001fff047819 */ /* 0x000fe600000114ed */
[----:B------:R-:W-:Y:S02]  /*1f940*/  IMAD R0, R0, R237, RZ ;  /* 0x000000ed00007224 */ /* 0x000fe400078e02ff */
[----:B------:R-:W-:Y:S02]  /*1f950*/  IMAD R9, R19, 0x60, RZ ;  /* 0x0000006013097824 */ /* 0x000fe400078e02ff */
[----:B----4-:R-:W-:Y:S02]  /*1f960*/  IMAD.MOV.U32 R3, RZ, RZ, R7 ;  /* 0x000000ffff037224 */ /* 0x010fe400078e0007 */
[----:B------:R-:W-:Y:S02]  /*1f970*/  IMAD.SHL.U32 R7, R18, 0x40, RZ ;  /* 0x0000004012077824 */ /* 0x000fe400078e00ff */
[-C--:B------:R-:W-:Y:S04]  /*1f980*/  IMAD.WIDE.U32 R2, R237, R5.reuse, R2 ;  /* 0x00000005ed027225 */ /* 0x080fe800078e0002 */
[----:B------:R-:W-:Y:S01]  /*1f990*/  IMAD R0, R4, R5, R0 ;  /* 0x0000000504007224 */ /* 0x000fe200078e0200 */
[----:B------:R-:W-:Y:S01]  /*1f9a0*/  @!P4 LEA R5, P0, R18, R2, 0x5 ;  /* 0x000000021205c211 */ /* 0x000fe200078028ff */
[----:B------:R-:W-:Y:S01]  /*1f9b0*/  IMAD.IADD R9, R9, 0x1, R13 ;  /* 0x0000000109097824 */ /* 0x000fe200078e020d */
[----:B-----5:R-:W-:Y:S01]  /*1f9c0*/  @!P4 LEA R10, P6, R2, R16, 0x1 ;  /* 0x00000010020ac211 */ /* 0x020fe200078c08ff */
[----:B------:R-:W-:Y:S01]  /*1f9d0*/  IMAD.IADD R0, R3, 0x1, R0 ;  /* 0x0000000103007824 */ /* 0x000fe200078e0200 */
[----:B------:R-:W-:Y:S02]  /*1f9e0*/  @!P4 IADD3 R12, P1, R12, R2, RZ ;  /* 0x000000020c0cc210 */ /* 0x000fe40007f3e0ff */
[C---:B------:R-:W-:Y:S02]  /*1f9f0*/  @!P4 LEA R8, P5, R5.reuse, R16, 0x1 ;  /* 0x000000100508c211 */ /* 0x040fe400078a08ff */
[----:B------:R-:W-:Y:S01]  /*1fa00*/  @!P4 LEA.HI.X R13, R18, R0, R19, 0x5, P0 ;  /* 0x00000000120dc211 */ /* 0x000fe200000f2c13 */
[----:B------:R-:W-:Y:S01]  /*1fa10*/  @!P4 IMAD.X R3, R0, 0x1, R9, P1 ;  /* 0x000000010003c824 */ /* 0x000fe200008e0609 */
[-C--:B------:R-:W-:Y:S02]  /*1fa20*/  @!P4 LEA.HI.X R11, R2, R17.reuse, R0, 0x1, P6 ;  /* 0x00000011020bc211 */ /* 0x080fe400030f0c00 */
[-C--:B------:R-:W-:Y:S02]  /*1fa30*/  @!P4 LEA.HI.X R9, R5, R17.reuse, R13, 0x1, P5 ;  /* 0x000000110509c211 */ /* 0x080fe400028f0c0d */
[----:B------:R-:W-:Y:S01]  /*1fa40*/  @!P4 IADD3 R7, P3, R7, R2, RZ ;  /* 0x000000020707c210 */ /* 0x000fe20007f7e0ff */
[----:B------:R-:W-:Y:S01]  /*1fa50*/  @!PT LDS RZ, [RZ] ;  /* 0x00000000fffff984 */ /* 0x000fe20000000800 */
[----:B------:R-:W-:Y:S01]  /*1fa60*/  @!PT LDS RZ, [RZ] ;  /* 0x00000000fffff984 */ /* 0x000fe20000000800 */
[----:B------:R-:W-:Y:S01]  /*1fa70*/  @!PT LDS RZ, [RZ] ;  /* 0x00000000fffff984 */ /* 0x000fe20000000800 */
[----:B------:R-:W-:Y:S01]  /*1fa80*/  @!P4 LDGSTS.E.BYPASS.LTC128B.128 [R210+0x4000], desc[UR4][R10.64] ;  /* 0x040000000ad2cfae */ /* 0x000fe2000b901d44 */
[-C--:B------:R-:W-:Y:S02]  /*1fa90*/  @!P4 LEA R4, P0, R12, R16.reuse, 0x1 ;  /* 0x000000100c04c211 */ /* 0x080fe400078008ff */
[----:B------:R-:W-:Y:S01]  /*1faa0*/  @!P4 LEA R6, P2, R7, R16, 0x1 ;  /* 0x000000100706c211 */ /* 0x000fe200078408ff */
[----:B------:R-:W-:Y:S01]  /*1fab0*/  @!P4 IMAD.X R14, R0, 0x1, R14, P3 ;  /* 0x00000001000ec824 */ /* 0x000fe200018e060e */
[-C--:B------:R-:W-:Y:S01]  /*1fac0*/  @!P4 LEA.HI.X R5, R12, R17.reuse, R3, 0x1, P0 ;  /* 0x000000110c05c211 */ /* 0x080fe200000f0c03 */
[----:B-1----:R-:W-:Y:S02]  /*1fad0*/  IMAD.SHL.U32 R0, R201, 0x2, RZ ;  /* 0x00000002c9007824 */ /* 0x002fe400078e00ff */
[----:B------:R-:W-:Y:S01]  /*1fae0*/  @P4 STS.128 [R210+0x4800], RZ ;  /* 0x004800ffd2004388 */ /* 0x000fe20000000c00 */
[----:B------:R-:W-:Y:S02]  /*1faf0*/  @!P4 LEA.HI.X R7, R7, R17, R14, 0x1, P2 ;  /* 0x000000110707c211 */ /* 0x000fe400010f0c0e */
[----:B------:R-:W-:Y:S05]  /*1fb00*/  LOP3.LUT R0, R0, 0x6, RZ, 0xc0, !PT ;  /* 0x0000000600007812 */ /* 0x000fea00078ec0ff */
[----:B------:R-:W-:Y:S01]  /*1fb10*/  @!PT LDS RZ, [RZ] ;  /* 0x00000000fffff984 */ /* 0x000fe20000000800 */
[----:B------:R-:W-:Y:S01]  /*1fb20*/  @!PT LDS RZ, [RZ] ;  /* 0x00000000fffff984 */ /* 0x000fe20000000800 */
[----:B------:R-:W-:Y:S01]  /*1fb30*/  @!PT LDS RZ, [RZ] ;  /* 0x00000000fffff984 */ /* 0x000fe20000000800 */
[----:B------:R-:W-:Y:S01]  /*1fb40*/  @!P4 LDGSTS.E.BYPASS.LTC128B.128 [R210+0x4800], desc[UR4][R8.64] ;  /* 0x0480000008d2cfae */ /* 0x000fe2000b901d44 */
[----:B------:R-:W-:Y:S04]  /*1fb50*/  IMAD R201, R237, 0x80, R0 ;  /* 0x00000080edc97824 */ /* 0x000fe800078e0200 */
[C---:B------:R-:W-:Y:S01]  /*1fb60*/  VIADD R0, R201.reuse, 0x1 ;  /* 0x00000001c9007836 */ /* 0x040fe20000000000 */
[CC--:B------:R-:W-:Y:S01]  /*1fb70*/  ISETP.GE.AND P6, PT, R201.reuse, R205.reuse, PT ;  /* 0x000000cdc900720c */ /* 0x0c0fe20003fc6270 */
[C---:B------:R-:W-:Y:S01]  /*1fb80*/  VIADD R2, R201.reuse, 0x9 ;  /* 0x00000009c9027836 */ /* 0x040fe20000000000 */
[CC--:B------:R-:W-:Y:S01]  /*1fb90*/  ISETP.GE.AND P3, PT, R201.reuse, R204.reuse, PT ;  /* 0x000000ccc900720c */ /* 0x0c0fe20003f66270 */
[----:B------:R-:W-:Y:S01]  /*1fba0*/  @P4 STS.128 [R210+0x5000], RZ ;  /* 0x005000ffd2004388 */ /* 0x000fe20000000c00 */
[C---:B------:R-:W-:Y:S02]  /*1fbb0*/  ISETP.GE.AND P5, PT, R0.reuse, R205, PT ;  /* 0x000000cd0000720c */ /* 0x040fe40003fa6270 */
[C---:B------:R-:W-:Y:S02]  /*1fbc0*/  ISETP.GE.AND P2, PT, R0.reuse, R204, PT ;  /* 0x000000cc0000720c */ /* 0x040fe40003f46270 */
[C---:B------:R-:W-:Y:S02]  /*1fbd0*/  ISETP.GE.OR P5, PT, R0.reuse, R209, !P5 ;  /* 0x000000d10000720c */ /* 0x040fe40006fa6670 */
[C---:B------:R-:W-:Y:S01]  /*1fbe0*/  ISETP.GE.AND P1, PT, R0.reuse, R203, PT ;  /* 0x000000cb0000720c */ /* 0x040fe20003f26270 */
[----:B------:R-:W-:Y:S01]  /*1fbf0*/  @!PT LDS RZ, [RZ] ;  /* 0x00000000fffff984 */ /* 0x000fe20000000800 */
[----:B------:R-:W-:Y:S01]  /*1fc00*/  @!PT LDS RZ, [RZ] ;  /* 0x00000000fffff984 */ /* 0x000fe20000000800 */
[----:B------:R-:W-:Y:S01]  /*1fc10*/  @!PT LDS RZ, [RZ] ;  /* 0x00000000fffff984 */ /* 0x000fe20000000800 */
[----:B------:R-:W-:Y:S01]  /*1fc20*/  @!P4 LDGSTS.E.BYPASS.LTC128B.128 [R210+0x5000], desc[UR4][R6.64] ;  /* 0x0500000006d2cfae */ /* 0x000fe2000b901d44 */
[C---:B------:R-:W-:Y:S02]  /*1fc30*/  ISETP.GE.AND P0, PT, R0.reuse, R202, PT ;  /* 0x000000ca0000720c */ /* 0x040fe40003f06270 */
[C---:B------:R-:W-:Y:S02]  /*1fc40*/  ISETP.GE.OR P2, PT, R0.reuse, R208, !P2 ;  /* 0x000000d00000720c */ /* 0x040fe40005746670 */
[C---:B------:R-:W-:Y:S02]  /*1fc50*/  ISETP.GE.OR P1, PT, R0.reuse, R207, !P1 ;  /* 0x000000cf0000720c */ /* 0x040fe40004f26670 */
[----:B------:R-:W-:Y:S01]  /*1fc60*/  ISETP.GE.OR P0, PT, R0, R206, !P0 ;  /* 0x000000ce0000720c */ /* 0x000fe20004706670 */
[----:B------:R-:W-:Y:S01]  /*1fc70*/  @P4 STS.128 [R210+0x5800], RZ ;  /* 0x005800ffd2004388 */ /* 0x000fe20000000c00 */
[C---:B------:R-:W-:Y:S01]  /*1fc80*/  ISETP.GE.OR P6, PT, R201.reuse, R209, !P6 ;  /* 0x000000d1c900720c */ /* 0x040fe200077c6670 */
[C---:B------:R-:W-:Y:S01]  /*1fc90*/  VIADD R0, R201.reuse, 0x8 ;  /* 0x00000008c9007836 */ /* 0x040fe20000000000 */
[----:B------:R-:W-:Y:S05]  /*1fca0*/  ISETP.GE.OR P3, PT, R201, R208, !P3 ;  /* 0x000000d0c900720c */ /* 0x000fea0005f66670 */
        /* <DEDUP_REMOVED lines=60> */
[----:B------:R-:W-:Y:S01]  /*20070*/  ISETP.GE.AND P0, PT, R2, R202, PT ;  /* 0x000000ca0200720c */ /* 0x000fe20003f06270 */
[-C--:B-1----:R-:W-:Y:S03]  /*20080*/  HMMA.16816.F32.BF16 R20, R176, R172.reuse, R20 ;  /* 0x000000acb014723c */ /* 0x082fe60000041814 */
[----:B------:R-:W-:Y:S02]  /*20090*/  FSEL R224, R10, -INF , !P5 ;  /* 0xff8000000ae07808 */ /* 0x000fe40006800000 */
[----:B------:R-:W-:Y:S01]  /*200a0*/  ISETP.GE.OR P0, PT, R2, R206, !P0 ;  /* 0x000000ce0200720c */ /* 0x000fe20004706670 */
[C---:B------:R-:W-:Y:S04]  /*200b0*/  HMMA.16816.F32.BF16 R24, R184.reuse, R172, R24 ;  /* 0x000000acb818723c */ /* 0x040fe80000041818 */
[C---:B------:R-:W-:Y:S02]  /*200c0*/  ISETP.GE.AND P5, PT, R0.reuse, R204, PT ;  /* 0x000000cc0000720c */ /* 0x040fe40003fa6270 */
[----:B------:R-:W-:Y:S01]  /*200d0*/  FSEL R15, R15, -INF , !P0 ;  /* 0xff8000000f0f7808 */ /* 0x000fe20004000000 */
[----:B------:R-:W-:Y:S01]  /*200e0*/  IMAD.MOV.U32 R173, RZ, RZ, R3 ;  /* 0x000000ffffad7224 */ /* 0x000fe200078e0003 */
[----:B------:R-:W-:Y:S01]  /*200f0*/  ISETP.GE.OR P5, PT, R0, R208, !P5 ;  /* 0x000000d00000720c */ /* 0x000fe20006fa6670 */
[-C--:B------:R-:W-:Y:S03]  /*20100*/  HMMA.16816.F32.BF16 R28, R184, R174.reuse, R28 ;  /* 0x000000aeb81c723c */ /* 0x080fe6000004181c */
[----:B------:R-:W-:Y:S01]  /*20110*/  FSEL R4, R18, -INF , !P5 ;  /* 0xff80000012047808 */ /* 0x000fe20006800000 */
[----:B------:R-:W-:Y:S01]  /*20120*/  IMAD.MOV.U32 R18, RZ, RZ, R224 ;  /* 0x000000ffff127224 */ /* 0x000fe200078e00e0 */
[----:B------:R-:W-:Y:S01]  /*20130*/  FSEL R212, R6, -INF , !P3 ;  /* 0xff80000006d47808 */ /* 0x000fe20005800000 */
[C---:B------:R-:W-:Y:S02]  /*20140*/  HMMA.16816.F32.BF16 R32, R176.reuse, R174, R32 ;  /* 0x000000aeb020723c */ /* 0x040fe40000041820 */
[----:B------:R-:W-:Y:S02]  /*20150*/  STL [R1+0xc], R4 ;  /* 0x00000c0401007387 */ /* 0x000fe40000100800 */
[CC--:B------:R-:W-:Y:S02]  /*20160*/  ISETP.GE.AND P3, PT, R0.reuse, R203.reuse, PT ;  /* 0x000000cb0000720c */ /* 0x0c0fe40003f66270 */
[----:B------:R-:W-:Y:S01]  /*20170*/  FSEL R225, R7, -INF , !P2 ;  /* 0xff80000007e17808 */ /* 0x000fe20005000000 */
[----:B------:R-:W2:Y:S01]  /*20180*/  LDL R3, [R1+0x33c] ;  /* 0x00033c0001037983 */ /* 0x000ea20000100800 */
[C---:B------:R-:W-:Y:S02]  /*20190*/  ISETP.GE.AND P2, PT, R0.reuse, R202, PT ;  /* 0x000000ca0000720c */ /* 0x040fe40003f46270 */
[C---:B------:R-:W-:Y:S01]  /*201a0*/  ISETP.GE.AND P6, PT, R201.reuse, R203, PT ;  /* 0x000000cbc900720c */ /* 0x040fe20003fc6270 */
[----:B------:R-:W1:Y:S01]  /*201b0*/  LDSM.16.M88.4 R4, [R197] ;  /* 0x00000000c504783b */ /* 0x000e620000000200 */
[CC--:B------:R-:W-:Y:S02]  /*201c0*/  ISETP.GE.OR P3, PT, R0.reuse, R207.reuse, !P3 ;  /* 0x000000cf0000720c */ /* 0x0c0fe40005f66670 */
[----:B------:R-:W-:Y:S02]  /*201d0*/  ISETP.GE.OR P6, PT, R201, R207, !P6 ;  /* 0x000000cfc900720c */ /* 0x000fe400077c6670 */
[----:B------:R-:W-:Y:S02]  /*201e0*/  ISETP.GE.OR P2, PT, R0, R206, !P2 ;  /* 0x000000ce0000720c */ /* 0x000fe40005746670 */
[----:B------:R-:W-:Y:S01]  /*201f0*/  FSEL R180, R8, -INF , !P6 ;  /* 0xff80000008b47808 */ /* 0x000fe20007000000 */
[----:B------:R-:W3:Y:S01]  /*20200*/  LDL.64 R174, [R1+0x108] ;  /* 0x0001080001ae7983 */ /* 0x000ee20000100a00 */
[----:B------:R-:W-:Y:S02]  /*20210*/  FSEL R182, R12, -INF , !P3 ;  /* 0xff8000000cb67808 */ /* 0x000fe40005800000 */
[----:B------:R-:W-:Y:S02]  /*20220*/  FSEL R183, R9, -INF , !P1 ;  /* 0xff80000009b77808 */ /* 0x000fe40004800000 */
[----:B------:R-:W-:Y:S01]  /*20230*/  FSEL R12, R14, -INF , !P2 ;  /* 0xff8000000e0c7808 */ /* 0x000fe20005000000 */
[----:B------:R-:W4:Y:S01]  /*20240*/  LDSM.16.M88.4 R8, [R196] ;  /* 0x00000000c408783b */ /* 0x000f220000000200 */
[C---:B------:R-:W-:Y:S02]  /*20250*/  ISETP.GE.AND P1, PT, R2.reuse, R203, PT ;  /* 0x000000cb0200720c */ /* 0x040fe40003f26270 */
[CC--:B------:R-:W-:Y:S02]  /*20260*/  ISETP.GE.AND P3, PT, R2.reuse, R205.reuse, PT ;  /* 0x000000cd0200720c */ /* 0x0c0fe40003f66270 */
[----:B------:R-:W-:Y:S02]  /*20270*/  ISETP.GE.AND P2, PT, R2, R204, PT ;  /* 0x000000cc0200720c */ /* 0x000fe40003f46270 */
[----:B------:R-:W-:Y:S02]  /*20280*/  ISETP.GE.AND P6, PT, R0, R205, PT ;  /* 0x000000cd0000720c */ /* 0x000fe40003fc6270 */
[C---:B------:R-:W-:Y:S02]  /*20290*/  ISETP.GE.OR P1, PT, R2.reuse, R207, !P1 ;  /* 0x000000cf0200720c */ /* 0x040fe40004f26670 */
[CC--:B------:R-:W-:Y:S02]  /*202a0*/  ISETP.GE.OR P3, PT, R2.reuse, R209.reuse, !P3 ;  /* 0x000000d10200720c */ /* 0x0c0fe40005f66670 */
[----:B------:R-:W-:Y:S01]  /*202b0*/  ISETP.GE.OR P2, PT, R2, R208, !P2 ;  /* 0x000000d00200720c */ /* 0x000fe20005746670 */
[C---:B------:R-:W-:Y:S01]  /*202c0*/  VIADD R2, R201.reuse, 0x10 ;  /* 0x00000010c9027836 */ /* 0x040fe20000000000 */
[----:B------:R-:W-:Y:S01]  /*202d0*/  ISETP.GE.OR P6, PT, R0, R209, !P6 ;  /* 0x000000d10000720c */ /* 0x000fe200077c6670 */
[----:B------:R-:W-:Y:S01]  /*202e0*/  VIADD R0, R201, 0x11 ;  /* 0x00000011c9007836 */ /* 0x000fe20000000000 */
[----:B------:R-:W-:Y:S02]  /*202f0*/  FSEL R226, R13, -INF , !P1 ;  /* 0xff8000000de27808 */ /* 0x000fe40004800000 */
[----:B------:R-:W-:Y:S02]  /*20300*/  FSEL R252, R16, -INF , !P6 ;  /* 0xff80000010fc7808 */ /* 0x000fe40007000000 */
[C---:B------:R-:W-:Y:S02]  /*20310*/  ISETP.GE.AND P1, PT, R2.reuse, R205, PT ;  /* 0x000000cd0200720c */ /* 0x040fe40003f26270 */
[C---:B------:R-:W-:Y:S02]  /*20320*/  ISETP.GE.AND P0, PT, R2.reuse, R204, PT ;  /* 0x000000cc0200720c */ /* 0x040fe40003f06270 */
[C---:B------:R-:W-:Y:S01]  /*20330*/  ISETP.GE.AND P6, PT, R2.reuse, R203, PT ;  /* 0x000000cb0200720c */ /* 0x040fe20003fc6270 */
[-C--:B-1----:R-:W-:Y:S03]  /*20340*/  HMMA.16816.F32.BF16 R36, R176, R4.reuse, R36 ;  /* 0x00000004b024723c */ /* 0x082fe60000041824 */
[----:B------:R-:W-:Y:S02]  /*20350*/  ISETP.GE.AND P5, PT, R2, R202, PT ;  /* 0x000000ca0200720c */ /* 0x000fe40003fa6270 */
[----:B------:R-:W-:Y:S01]  /*20360*/  FSEL R248, R17, -INF , !P3 ;  /* 0xff80000011f87808 */ /* 0x000fe20005800000 */
[C---:B------:R-:W-:Y:S04]  /*20370*/  HMMA.16816.F32.BF16 R40, R184.reuse, R4, R40 ;  /* 0x00000004b828723c */ /* 0x040fe80000041828 */
[C---:B------:R-:W-:Y:S01]  /*20380*/  ISETP.GE.AND P3, PT, R0.reuse, R205, PT ;  /* 0x000000cd0000720c */ /* 0x040fe20003f66270 */
[----:B------:R-:W-:Y:S01]  /*20390*/  IMAD.MOV.U32 R17, RZ, RZ, R225 ;  /* 0x000000ffff117224 */ /* 0x000fe200078e00e1 */
[----:B------:R-:W-:Y:S01]  /*203a0*/  FSEL R19, R19, -INF , !P2 ;  /* 0xff80000013137808 */ /* 0x000fe20005000000 */
[-C--:B------:R-:W-:Y:S03]  /*203b0*/  HMMA.16816.F32.BF16 R44, R184, R6.reuse, R44 ;  /* 0x00000006b82c723c */ /* 0x080fe6000004182c */
[----:B------:R-:W-:Y:S02]  /*203c0*/  ISETP.GE.AND P2, PT, R0, R204, PT ;  /* 0x000000cc0000720c */ /* 0x000fe40003f46270 */
[C---:B------:R-:W-:Y:S01]  /*203d0*/  ISETP.GE.OR P1, PT, R2.reuse, R209, !P1 ;  /* 0x000000d10200720c */ /* 0x040fe20004f26670 */
[C---:B------:R-:W-:Y:S01]  /*203e0*/  HMMA.16816.F32.BF16 R48, R176.reuse, R6, R48 ;  /* 0x00000006b030723c */ /* 0x040fe20000041830 */
[----:B------:R-:W1:Y:S03]  /*203f0*/  LDSM.16.M88.4 R4, [R195] ;  /* 0x00000000c304783b */ /* 0x000e660000000200 */
[C---:B------:R-:W-:Y:S02]  /*20400*/  ISETP.GE.OR P0, PT, R2.reuse, R208, !P0 ;  /* 0x000000d00200720c */ /* 0x040fe40004706670 */
[C---:B------:R-:W-:Y:S01]  /*20410*/  ISETP.GE.OR P6, PT, R2.reuse, R207, !P6 ;  /* 0x000000cf0200720c */ /* 0x040fe200077c6670 */
[-C--:B----4-:R-:W-:Y:S03]  /*20420*/  HMMA.16816.F32.BF16 R52, R176, R8.reuse, R52 ;  /* 0x00000008b034723c */ /* 0x090fe60000041834 */
[----:B------:R-:W-:Y:S01]  /*20430*/  ISETP.GE.OR P5, PT, R2, R206, !P5 ;  /* 0x000000ce0200720c */ /* 0x000fe20006fa6670 */
[----:B------:R-:W-:Y:S01]  /*20440*/  VIADD R2, R201, 0x18 ;  /* 0x00000018c9027836 */ /* 0x000fe20000000000 */
[C---:B------:R-:W-:Y:S01]  /*20450*/  ISETP.GE.OR P3, PT, R0.reuse, R209, !P3 ;  /* 0x000000d10000720c */ /* 0x040fe20005f66670 */
[C---:B------:R-:W-:Y:S04]  /*20460*/  HMMA.16816.F32.BF16 R56, R184.reuse, R8, R56 ;  /* 0x00000008b838723c */ /* 0x040fe80000041838 */
[----:B------:R-:W-:Y:S02]  /*20470*/  ISETP.GE.OR P2, PT, R0, R208, !P2 ;  /* 0x000000d00000720c */ /* 0x000fe40005746670 */
[----:B------:R-:W-:Y:S01]  /*20480*/  FSEL R247, R20, -INF , !P1 ;  /* 0xff80000014f77808 */ /* 0x000fe20004800000 */
[-C--:B------:R-:W-:Y:S03]  /*20490*/  HMMA.16816.F32.BF16 R60, R184, R10.reuse, R60 ;  /* 0x0000000ab83c723c */ /* 0x080fe6000004183c */
[-C--:B------:R-:W-:Y:S01]  /*204a0*/  ISETP.GE.AND P1, PT, R0, R203.reuse, PT ;  /* 0x000000cb0000720c */ /* 0x080fe20003f26270 */
[----:B------:R-:W-:Y:S01]  /*204b0*/  IMAD.MOV.U32 R20, RZ, RZ, R226 ;  /* 0x000000ffff147224 */ /* 0x000fe200078e00e2 */
[----:B------:R-:W-:Y:S01]  /*204c0*/  FSEL R22, R22, -INF , !P0 ;  /* 0xff80000016167808 */ /* 0x000fe20004000000 */
[C---:B------:R-:W-:Y:S01]  /*204d0*/  HMMA.16816.F32.BF16 R64, R176.reuse, R10, R64 ;  /* 0x0000000ab040723c */ /* 0x040fe20000041840 */
[----:B------:R-:W4:Y:S03]  /*204e0*/  LDSM.16.M88.4 R8, [R194] ;  /* 0x00000000c208783b */ /* 0x000f260000000200 */
[-C--:B------:R-:W-:Y:S02]  /*204f0*/  ISETP.GE.AND P0, PT, R0, R202.reuse, PT ;  /* 0x000000ca0000720c */ /* 0x080fe40003f06270 */
[----:B------:R-:W-:Y:S02]  /*20500*/  FSEL R243, R21, -INF , !P3 ;  /* 0xff80000015f37808 */ /* 0x000fe40005800000 */
[----:B------:R-:W-:Y:S02]  /*20510*/  FSEL R251, R23, -INF , !P2 ;  /* 0xff80000017fb7808 */ /* 0x000fe40005000000 */
[C---:B------:R-:W-:Y:S01]  /*20520*/  ISETP.GE.AND P3, PT, R2.reuse, R203, PT ;  /* 0x000000cb0200720c */ /* 0x040fe20003f66270 */
[----:B------:R-:W5:Y:S01]  /*20530*/  LDL R23, [R1+0x3a0] ;  /* 0x0003a00001177983 */ /* 0x000f620000100800 */
[----:B------:R-:W-:Y:S02]  /*20540*/  ISETP.GE.AND P2, PT, R2, R202, PT ;  /* 0x000000ca0200720c */ /* 0x000fe40003f46270 */
[CC--:B------:R-:W-:Y:S01]  /*20550*/  ISETP.GE.OR P1, PT, R0.reuse, R207.reuse, !P1 ;  /* 0x000000cf0000720c */ /* 0x0c0fe20004f26670 */
[-C--:B-1----:R-:W-:Y:S03]  /*20560*/  HMMA.16816.F32.BF16 R68, R176, R4.reuse, R68 ;  /* 0x00000004b044723c */ /* 0x082fe60000041844 */
[-C--:B------:R-:W-:Y:S01]  /*20570*/  ISETP.GE.OR P0, PT, R0, R206.reuse, !P0 ;  /* 0x000000ce0000720c */ /* 0x080fe20004706670 */
[----:B------:R-:W-:Y:S01]  /*20580*/  VIADD R0, R201, 0x19 ;  /* 0x00000019c9007836 */ /* 0x000fe20000000000 */
[C---:B------:R-:W-:Y:S01]  /*20590*/  ISETP.GE.OR P3, PT, R2.reuse, R207, !P3 ;  /* 0x000000cf0200720c */ /* 0x040fe20005f66670 */
[C---:B------:R-:W-:Y:S04]  /*205a0*/  HMMA.16816.F32.BF16 R72, R184.reuse, R4, R72 ;  /* 0x00000004b848723c */ /* 0x040fe80000041848 */
[----:B------:R-:W-:Y:S02]  /*205b0*/  ISETP.GE.OR P2, PT, R2, R206, !P2 ;  /* 0x000000ce0200720c */ /* 0x000fe40005746670 */
[----:B------:R-:W-:Y:S01]  /*205c0*/  FSEL R250, R25, -INF , !P1 ;  /* 0xff80000019fa7808 */ /* 0x000fe20004800000 */
[-C--:B------:R-:W-:Y:S03]  /*205d0*/  HMMA.16816.F32.BF16 R76, R184, R6.reuse, R76 ;  /* 0x00000006b84c723c */ /* 0x080fe6000004184c */
[C---:B------:R-:W-:Y:S02]  /*205e0*/  ISETP.GE.AND P1, PT, R0.reuse, R203, PT ;  /* 0x000000cb0000720c */ /* 0x040fe40003f26270 */
[----:B------:R-:W-:Y:S01]  /*205f0*/  FSEL R14, R27, -INF , !P0 ;  /* 0xff8000001b0e7808 */ /* 0x000fe20004000000 */
[C---:B------:R-:W-:Y:S01]  /*20600*/  HMMA.16816.F32.BF16 R80, R176.reuse, R6, R80 ;  /* 0x00000006b050723c */ /* 0x040fe20000041850 */
[----:B------:R-:W1:Y:S03]  /*20610*/  LDSM.16.M88.4 R4, [R193] ;  /* 0x00000000c104783b */ /* 0x000e660000000200 */
[----:B------:R-:W-:Y:S02]  /*20620*/  ISETP.GE.AND P0, PT, R0, R202, PT ;  /* 0x000000ca0000720c */ /* 0x000fe40003f06270 */
[----:B------:R-:W-:Y:S01]  /*20630*/  FSEL R249, R28, -INF , !P3 ;  /* 0xff8000001cf97808 */ /* 0x000fe20005800000 */
[-C--:B----4-:R-:W-:Y:S03]  /*20640*/  HMMA.16816.F32.BF16 R84, R176, R8.reuse, R84 ;  /* 0x00000008b054723c */ /* 0x090fe60000041854 */
[----:B------:R-:W-:Y:S02]  /*20650*/  ISETP.GE.AND P3, PT, R0, R205, PT ;  /* 0x000000cd0000720c */ /* 0x000fe40003f66270 */
[----:B------:R-:W-:Y:S01]  /*20660*/  FSEL R172, R30, -INF , !P2 ;  /* 0xff8000001eac7808 */ /* 0x000fe20005000000 */
[C---:B------:R-:W-:Y:S04]  /*20670*/  HMMA.16816.F32.BF16 R88, R184.reuse, R8, R88 ;  /* 0x00000008b858723c */ /* 0x040fe80000041858 */
[C---:B------:R-:W-:Y:S02]  /*20680*/  ISETP.GE.AND P2, PT, R0.reuse, R204, PT ;  /* 0x000000cc0000720c */ /* 0x040fe40003f46270 */
[C---:B------:R-:W-:Y:S01]  /*20690*/  ISETP.GE.OR P1, PT, R0.reuse, R207, !P1 ;  /* 0x000000cf0000720c */ /* 0x040fe20004f26670 */
[-C--:B------:R-:W-:Y:S03]  /*206a0*/  HMMA.16816.F32.BF16 R92, R184, R10.reuse, R92 ;  /* 0x0000000ab85c723c */ /* 0x080fe6000004185c */
[C---:B------:R-:W-:Y:S02]  /*206b0*/  ISETP.GE.OR P0, PT, R0.reuse, R206, !P0 ;  /* 0x000000ce0000720c */ /* 0x040fe40004706670 */
[C---:B------:R-:W-:Y:S01]  /*206c0*/  ISETP.GE.OR P3, PT, R0.reuse, R209, !P3 ;  /* 0x000000d10000720c */ /* 0x040fe20005f66670 */
[C---:B------:R-:W-:Y:S01]  /*206d0*/  HMMA.16816.F32.BF16 R96, R176.reuse, R10, R96 ;  /* 0x0000000ab060723c */ /* 0x040fe20000041860 */
[----:B------:R-:W4:Y:S01]  /*206e0*/  LDSM.16.M88.4 R8, [R192] ;  /* 0x00000000c008783b */ /* 0x000f220000000200 */
[----:B------:R-:W-:Y:S04]  /*206f0*/  DEPBAR.LE SB0, 0x0 ;  /* 0x000080000000791a */ /* 0x000fe80000000000 */
[----:B------:R-:W-:Y:S01]  /*20700*/  ISETP.GE.OR P2, PT, R0, R208, !P2 ;  /* 0x000000d00000720c */ /* 0x000fe20005746670 */
[----:B------:R-:W-:Y:S01]  /*20710*/  VIADD R0, R201, 0x21 ;  /* 0x00000021c9007836 */ /* 0x000fe20000000000 */
[----:B------:R-:W-:Y:S01]  /*20720*/  FSEL R232, R33, -INF , !P3 ;  /* 0xff80000021e87808 */ /* 0x000fe20005800000 */
[----:B------:R-:W-:Y:S02]  /*20730*/  BAR.SYNC.DEFER_BLOCKING 0x0 ;  /* 0x0000000000007b1d */ /* 0x000fe40000010000 */
[----:B------:R-:W-:Y:S02]  /*20740*/  FSEL R21, R24, -INF , !P6 ;  /* 0xff80000018157808 */ /* 0x000fe40007000000 */
[-C--:B------:R-:W-:Y:S02]  /*20750*/  ISETP.GE.AND P3, PT, R0, R205.reuse, PT ;  /* 0x000000cd0000720c */ /* 0x080fe40003f66270 */
[----:B------:R-:W-:Y:S01]  /*20760*/  FSEL R13, R26, -INF , !P5 ;  /* 0xff8000001a0d7808 */ /* 0x000fe20006800000 */
[-C--:B-1----:R-:W-:Y:S05]  /*20770*/  HMMA.16816.F32.BF16 R100, R176, R4.reuse, R100 ;  /* 0x00000004b064723c */ /* 0x082fea0000041864 */
[C---:B------:R-:W-:Y:S01]  /*20780*/  ISETP.GE.AND P6, PT, R2.reuse, R205, PT ;  /* 0x000000cd0200720c */ /* 0x040fe20003fc6270 */
[C---:B------:R-:W-:Y:S04]  /*20790*/  HMMA.16816.F32.BF16 R104, R184.reuse, R4, R104 ;  /* 0x00000004b868723c */ /* 0x040fe80000041868 */
[----:B------:R-:W-:Y:S02]  /*207a0*/  ISETP.GE.AND P5, PT, R2, R204, PT ;  /* 0x000000cc0200720c */ /* 0x000fe40003fa6270 */
[-C--:B------:R-:W-:Y:S01]  /*207b0*/  ISETP.GE.OR P3, PT, R0, R209.reuse, !P3 ;  /* 0x000000d10000720c */ /* 0x080fe20005f66670 */
[-C--:B------:R-:W-:Y:S03]  /*207c0*/  HMMA.16816.F32.BF16 R108, R184, R6.reuse, R108 ;  /* 0x00000006b86c723c */ /* 0x080fe6000004186c */
[C---:B------:R-:W-:Y:S01]  /*207d0*/  ISETP.GE.OR P6, PT, R2.reuse, R209, !P6 ;  /* 0x000000d10200720c */ /* 0x040fe200077c6670 */
[----:B------:R-:W5:Y:S01]  /*207e0*/  LDL R5, [R1+0x368] ;  /* 0x0003680001057983 */ /* 0x000f620000100800 */
[----:B------:R-:W-:Y:S01]  /*207f0*/  ISETP.GE.OR P5, PT, R2, R208, !P5 ;  /* 0x000000d00200720c */ /* 0x000fe20006fa6670 */
[----:B------:R-:W-:Y:S01]  /*20800*/  VIADD R2, R201, 0x20 ;  /* 0x00000020c9027836 */ /* 0x000fe20000000000 */
[----:B------:R-:W-:Y:S01]  /*20810*/  FSEL R229, R37, -INF , !P3 ;  /* 0xff80000025e57808 */ /* 0x000fe20005800000 */
[C---:B------:R-:W-:Y:S01]  /*20820*/  HMMA.16816.F32.BF16 R112, R176.reuse, R6, R112 ;  /* 0x00000006b070723c */ /* 0x040fe20000041870 */
[----:B------:R-:W1:Y:S03]  /*20830*/  S2R R37, SR_TID.X ;  /* 0x0000000000257919 */ /* 0x000e660000002100 */
[----:B------:R-:W-:Y:S02]  /*20840*/  FSEL R16, R31, -INF , !P0 ;  /* 0xff8000001f107808 */ /* 0x000fe40004000000 */
[C---:B------:R-:W-:Y:S01]  /*20850*/  ISETP.GE.AND P0, PT, R2.reuse, R204, PT ;  /* 0x000000cc0200720c */ /* 0x040fe20003f06270 */
[-C--:B----4-:R-:W-:Y:S03]  /*20860*/  HMMA.16816.F32.BF16 R116, R176, R8.reuse, R116 ;  /* 0x00000008b074723c */ /* 0x090fe60000041874 */
[C---:B------:R-:W-:Y:S02]  /*20870*/  ISETP.GE.OR P0, PT, R2.reuse, R208, !P0 ;  /* 0x000000d00200720c */ /* 0x040fe40004706670 */
[----:B------:R-:W-:Y:S01]  /*20880*/  FSEL R245, R29, -INF , !P1 ;  /* 0xff8000001df57808 */ /* 0x000fe20004800000 */
[C---:B------:R-:W-:Y:S04]  /*20890*/  HMMA.16816.F32.BF16 R120, R184.reuse, R8, R120 ;  /* 0x00000008b878723c */ /* 0x040fe80000041878 */
[----:B------:R-:W-:Y:S02]  /*208a0*/  ISETP.GE.AND P1, PT, R2, R205, PT ;  /* 0x000000cd0200720c */ /* 0x000fe40003f26270 */
[----:B------:R-:W-:Y:S01]  /*208b0*/  FSEL R238, R38, -INF , !P0 ;  /* 0xff80000026ee7808 */ /* 0x000fe20004000000 */
[-C--:B------:R-:W-:Y:S01]  /*208c0*/  HMMA.16816.F32.BF16 R124, R184, R10.reuse, R124 ;  /* 0x0000000ab87c723c */ /* 0x080fe2000004187c */
[----:B------:R-:W4:Y:S02]  /*208d0*/  S2R R38, SR_CTAID.X ;  /* 0x0000000000267919 */ /* 0x000f240000002500 */
[----:B------:R-:W-:Y:S02]  /*208e0*/  ISETP.GE.OR P1, PT, R2, R209, !P1 ;  /* 0x000000d10200720c */ /* 0x000fe40004f26670 */
[----:B------:R-:W-:Y:S01]  /*208f0*/  FSEL R235, R32, -INF , !P6 ;  /* 0xff80000020eb7808 */ /* 0x000fe20007000000 */
[----:B------:R-:W-:Y:S04]  /*20900*/  HMMA.16816.F32.BF16 R128, R176, R10, R128 ;  /* 0x0000000ab080723c */ /* 0x000fe80000041880 */
[----:B------:R-:W-:Y:S02]  /*20910*/  ISETP.GE.AND P6, PT, R2, R203, PT ;  /* 0x000000cb0200720c */ /* 0x000fe40003fc6270 */
[----:B------:R-:W-:Y:S01]  /*20920*/  FSEL R230, R36, -INF , !P1 ;  /* 0xff80000024e67808 */ /* 0x000fe20004800000 */
[----:B------:R-:W-:Y:S01]  /*20930*/  IMAD.MOV.U32 R179, RZ, RZ, R14 ;  /* 0x000000ffffb37224 */ /* 0x000fe200078e000e */
[----:B------:R-:W-:Y:S01]  /*20940*/  FSEL R240, R34, -INF , !P5 ;  /* 0xff80000022f07808 */ /* 0x000fe20006800000 */
[----:B------:R-:W4:Y:S01]  /*20950*/  LDL R36, [R1+0x36c] ;  /* 0x00036c0001247983 */ /* 0x000f220000100800 */
[----:B------:R-:W-:Y:S01]  /*20960*/  ISETP.GE.AND P5, PT, R2, R202, PT ;  /* 0x000000ca0200720c */ /* 0x000fe20003fa6270 */
[----:B------:R-:W-:Y:S01]  /*20970*/  IMAD.MOV.U32 R177, RZ, RZ, R15 ;  /* 0x000000ffffb17224 */ /* 0x000fe200078e000f */
[----:B------:R-:W-:Y:S01]  /*20980*/  FSEL R239, R35, -INF , !P2 ;  /* 0xff80000023ef7808 */ /* 0x000fe20005000000 */
[----:B------:R-:W-:Y:S01]  /*20990*/  IMAD.MOV.U32 R178, RZ, RZ, R13 ;  /* 0x000000ffffb27224 */ /* 0x000fe200078e000d */
[----:B------:R-:W-:Y:S02]  /*209a0*/  ISETP.GE.AND P2, PT, R0, R204, PT ;  /* 0x000000cc0000720c */ /* 0x000fe40003f46270 */
[C---:B------:R-:W-:Y:S02]  /*209b0*/  ISETP.GE.OR P6, PT, R2.reuse, R207, !P6 ;  /* 0x000000cf0200720c */ /* 0x040fe400077c6670 */
[----:B------:R-:W-:Y:S01]  /*209c0*/  ISETP.GE.OR P5, PT, R2, R206, !P5 ;  /* 0x000000ce0200720c */ /* 0x000fe20006fa6670 */
[----:B------:R-:W-:Y:S01]  /*209d0*/  VIADD R2, R201, 0x28 ;  /* 0x00000028c9027836 */ /* 0x000fe20000000000 */
[C---:B------:R-:W-:Y:S02]  /*209e0*/  ISETP.GE.OR P2, PT, R0.reuse, R208, !P2 ;  /* 0x000000d00000720c */ /* 0x040fe40005746670 */
[CC--:B------:R-:W-:Y:S02]  /*209f0*/  ISETP.GE.AND P1, PT, R0.reuse, R203.reuse, PT ;  /* 0x000000cb0000720c */ /* 0x0c0fe40003f26270 */
[-C--:B------:R-:W-:Y:S02]  /*20a00*/  ISETP.GE.AND P0, PT, R0, R202.reuse, PT ;  /* 0x000000ca0000720c */ /* 0x080fe40003f06270 */
[----:B------:R-:W-:Y:S02]  /*20a10*/  FSEL R234, R39, -INF , !P2 ;  /* 0xff80000027ea7808 */ /* 0x000fe40005000000 */
[C---:B------:R-:W-:Y:S02]  /*20a20*/  ISETP.GE.AND P3, PT, R2.reuse, R203, PT ;  /* 0x000000cb0200720c */ /* 0x040fe40003f66270 */
[----:B------:R-:W-:Y:S02]  /*20a30*/  ISETP.GE.AND P2, PT, R2, R202, PT ;  /* 0x000000ca0200720c */ /* 0x000fe40003f46270 */
[CC--:B------:R-:W-:Y:S02]  /*20a40*/  ISETP.GE.OR P1, PT, R0.reuse, R207.reuse, !P1 ;  /* 0x000000cf0000720c */ /* 0x0c0fe40004f26670 */
[-C--:B------:R-:W-:Y:S01]  /*20a50*/  ISETP.GE.OR P0, PT, R0, R206.reuse, !P0 ;  /* 0x000000ce0000720c */ /* 0x080fe20004706670 */
[----:B------:R-:W-:Y:S01]  /*20a60*/  VIADD R0, R201, 0x29 ;  /* 0x00000029c9007836 */ /* 0x000fe20000000000 */
[C---:B------:R-:W-:Y:S02]  /*20a70*/  ISETP.GE.OR P3, PT, R2.reuse, R207, !P3 ;  /* 0x000000cf0200720c */ /* 0x040fe40005f66670 */
        /* <DEDUP_REMOVED lines=10> */
[C---:B------:R-:W-:Y:S02]  /*20b20*/  ISETP.GE.OR P1, PT, R0.reuse, R207, !P1 ;  /* 0x000000cf0000720c */ /* 0x040fe40004f26670 */
        /* <DEDUP_REMOVED lines=9> */
[C---:B------:R-:W-:Y:S02]  /*20bc0*/  ISETP.GE.AND P5, PT, R2.reuse, R204, PT ;  /* 0x000000cc0200720c */ /* 0x040fe40003fa6270 */
[----:B------:R-:W-:Y:S02]  /*20bd0*/  FSEL R44, R55, -INF , !P2 ;  /* 0xff800000372c7808 */ /* 0x000fe40005000000 */
[C---:B------:R-:W-:Y:S02]  /*20be0*/  ISETP.GE.OR P6, PT, R2.reuse, R209, !P6 ;  /* 0x000000d10200720c */ /* 0x040fe400077c6670 */
[----:B------:R-:W-:Y:S01]  /*20bf0*/  ISETP.GE.OR P5, PT, R2, R208, !P5 ;  /* 0x000000d00200720c */ /* 0x000fe20006fa6670 */
[----:B------:R-:W-:Y:S01]  /*20c00*/  VIADD R2, R201, 0x30 ;  /* 0x00000030c9027836 */ /* 0x000fe20000000000 */
[----:B------:R-:W-:Y:S02]  /*20c10*/  FSEL R228, R45, -INF , !P1 ;  /* 0xff8000002de47808 */ /* 0x000fe40004800000 */
[----:B------:R-:W-:Y:S02]  /*20c20*/  FSEL R241, R47, -INF , !P0 ;  /* 0xff8000002ff17808 */ /* 0x000fe40004000000 */
[C---:B------:R-:W-:Y:S01]  /*20c30*/  ISETP.GE.AND P1, PT, R2.reuse, R205, PT ;  /* 0x000000cd0200720c */ /* 0x040fe20003f26270 */
[----:B--2---:R-:W-:Y:S01]  /*20c40*/  IMAD.WIDE.U32 R8, R3, -0x326172a9, RZ ;  /* 0xcd9e8d5703087825 */ /* 0x004fe200078e00ff */
[C---:B------:R-:W-:Y:S02]  /*20c50*/  ISETP.GE.AND P0, PT, R2.reuse, R204, PT ;  /* 0x000000cc0200720c */ /* 0x040fe40003f06270 */
[C---:B------:R-:W-:Y:S02]  /*20c60*/  ISETP.GE.OR P1, PT, R2.reuse, R209, !P1 ;  /* 0x000000d10200720c */ /* 0x040fe40004f26670 */
[----:B------:R-:W-:Y:S02]  /*20c70*/  ISETP.GE.OR P0, PT, R2, R208, !P0 ;  /* 0x000000d00200720c */ /* 0x000fe40004706670 */
[----:B------:R-:W-:Y:S02]  /*20c80*/  FSEL R48, R48, -INF , !P6 ;  /* 0xff80000030307808 */ /* 0x000fe40007000000 */
[----:B------:R-:W-:Y:S02]  /*20c90*/  FSEL R50, R50, -INF , !P5 ;  /* 0xff80000032327808 */ /* 0x000fe40006800000 */
[C---:B------:R-:W-:Y:S01]  /*20ca0*/  ISETP.GE.AND P6, PT, R2.reuse, R203, PT ;  /* 0x000000cb0200720c */ /* 0x040fe20003fc6270 */
[----:B---3--:R-:W-:Y:S01]  /*20cb0*/  IMAD.MOV.U32 R174, RZ, RZ, R183 ;  /* 0x000000ffffae7224 */ /* 0x008fe200078e00b7 */
        /* <DEDUP_REMOVED lines=8> */
[-C--:B------:R-:W-:Y:S01]  /*20d40*/  ISETP.GE.OR P5, PT, R2, R206.reuse, !P5 ;  /* 0x000000ce0200720c */ /* 0x080fe20006fa6670 */
[C---:B------:R-:W-:Y:S01]  /*20d50*/  VIADD R2, R201.reuse, 0x38 ;  /* 0x00000038c9027836 */ /* 0x040fe20000000000 */
        /* <DEDUP_REMOVED lines=10> */
[----:B------:R-:W-:Y:S02]  /*20e00*/  ISETP.GE.AND P5, PT, R2, R204, PT ;  /* 0x000000cc0200720c */ /* 0x000fe40003fa6270 */
[----:B------:R-:W-:Y:S01]  /*20e10*/  FSEL R43, R57, -INF , !P1 ;  /* 0xff800000392b7808 */ /* 0x000fe20004800000 */
[----:B------:R-:W-:Y:S01]  /*20e20*/  IMAD.MOV.U32 R57, RZ, RZ, R172 ;  /* 0x000000ffff397224 */ /* 0x000fe200078e00ac */
        /* <DEDUP_REMOVED lines=9> */
[----:B------:R-:W-:Y:S01]  /*20ec0*/  FSEL R224, R62, -INF , !P2 ;  /* 0xff8000003ee07808 */ /* 0x000fe20005000000 */
[----:B------:R-:W-:Y:S01]  /*20ed0*/  IMAD.MOV.U32 R62, RZ, RZ, R16 ;  /* 0x000000ffff3e7224 */ /* 0x000fe200078e0010 */
        /* <DEDUP_REMOVED lines=10> */
[----:B-1----:R-:W-:Y:S02]  /*20f80*/  SHF.R.S32.HI R226, RZ, 0x1f, R37 ;  /* 0x0000001fffe27819 */ /* 0x002fe40000011425 */
[----:B------:R-:W-:Y:S02]  /*20f90*/  FSEL R29, R68, -INF , !P1 ;  /* 0xff800000441d7808 */ /* 0x000fe40004800000 */
[----:B------:R-:W-:Y:S02]  /*20fa0*/  ISETP.GE.AND P1, PT, R0, R203, PT ;  /* 0x000000cb0000720c */ /* 0x000fe40003f26270 */
[----:B------:R-:W-:Y:S01]  /*20fb0*/  LEA.HI R226, R226, R37, RZ, 0x5 ;  /* 0x00000025e2e27211 */ /* 0x000fe200078f28ff */
[----:B------:R-:W-:Y:S01]  /*20fc0*/  IMAD.MOV.U32 R37, RZ, RZ, R21 ;  /* 0x000000ffff257224 */ /* 0x000fe200078e0015 */
[----:B------:R-:W-:Y:S01]  /*20fd0*/  ISETP.GE.OR P1, PT, R0, R207, !P1 ;  /* 0x000000cf0000720c */ /* 0x000fe20004f26670 */
[----:B------:R-:W-:Y:S01]  /*20fe0*/  IMAD.MOV.U32 R21, RZ, RZ, R19 ;  /* 0x000000ffff157224 */ /* 0x000fe200078e0013 */
[----:B------:R-:W-:Y:S01]  /*20ff0*/  SHF.R.S32.HI R226, RZ, 0x5, R226 ;  /* 0x00000005ffe27819 */ /* 0x000fe200000114e2 */
[----:B-----5:R-:W-:Y:S01]  /*21000*/  IMAD.WIDE.U32 R184, R23, -0x2daee0ad, RZ ;  /* 0xd2511f5317b87825 */ /* 0x020fe200078e00ff */
[----:B------:R-:W-:Y:S02]  /*21010*/  FSEL R28, R73, -INF , !P1 ;  /* 0xff800000491c7808 */ /* 0x000fe40004800000 */
[----:B------:R-:W-:Y:S01]  /*21020*/  FSEL R47, R63, -INF , !P0 ;  /* 0xff8000003f2f7808 */ /* 0x000fe20004000000 */
[----:B----4-:R-:W-:Y:S01]  /*21030*/  IMAD R226, R38, 0x8, R226 ;  /* 0x0000000826e27824 */ /* 0x010fe200078e02e2 */
[----:B------:R-:W-:Y:S01]  /*21040*/  ISETP.GE.AND P0, PT, R2, R204, PT ;  /* 0x000000cc0200720c */ /* 0x000fe20003f06270 */
[----:B------:R-:W-:Y:S01]  /*21050*/  IMAD.MOV.U32 R38, RZ, RZ, R20 ;  /* 0x000000ffff267224 */ /* 0x000fe200078e0014 */
[----:B------:R-:W-:Y:S01]  /*21060*/  FSEL R64, R64, -INF , !P6 ;  /* 0xff80000040407808 */ /* 0x000fe20007000000 */
[----:B------:R-:W-:Y:S01]  /*21070*/  IMAD.WIDE.U32 R40, R226, -0x326172a9, RZ ;  /* 0xcd9e8d57e2287825 */ /* 0x000fe200078e00ff */
[----:B------:R-:W-:Y:S02]  /*21080*/  ISETP.GE.OR P0, PT, R2, R208, !P0 ;  /* 0x000000d00200720c */ /* 0x000fe40004706670 */
[----:B------:R-:W-:Y:S01]  /*21090*/  FSEL R66, R66, -INF , !P5 ;  /* 0xff80000042427808 */ /* 0x000fe20006800000 */
[----:B------:R-:W-:Y:S01]  /*210a0*/  IMAD.SHL.U32 R226, R237, 0x4, RZ ;  /* 0x00000004ede27824 */ /* 0x000fe200078e00ff */
[C---:B------:R-:W-:Y:S01]  /*210b0*/  ISETP.GE.AND P6, PT, R2.reuse, R203, PT ;  /* 0x000000cb0200720c */ /* 0x040fe20003fc6270 */
[----:B------:R-:W-:Y:S01]  /*210c0*/  STL.64 [R1+0x320], R40 ;  /* 0x0003202801007387 */ /* 0x000fe20000100a00 */
[----:B------:R-:W-:Y:S01]  /*210d0*/  ISETP.GE.AND P5, PT, R2, R202, PT ;  /* 0x000000ca0200720c */ /* 0x000fe20003fa6270 */
[----:B------:R-:W-:Y:S01]  /*210e0*/  IMAD.MOV.U32 R20, RZ, RZ, R213 ;  /* 0x000000ffff147224 */ /* 0x000fe200078e00d5 */
[----:B------:R-:W-:Y:S01]  /*210f0*/  FSEL R65, R65, -INF , !P3 ;  /* 0xff80000041417808 */ /* 0x000fe20005800000 */
[----:B------:R-:W-:Y:S01]  /*21100*/  IMAD.MOV.U32 R19, RZ, RZ, R212 ;  /* 0x000000ffff137224 */ /* 0x000fe200078e00d4 */
[----:B------:R-:W-:Y:S01]  /*21110*/  FSEL R67, R67, -INF , !P2 ;  /* 0xff80000043437808 */ /* 0x000fe20005000000 */
[----:B------:R1:W-:Y:S01]  /*21120*/  STL.64 [R1+0x328], R8 ;  /* 0x0003280801007387 */ /* 0x0003e20000100a00 */
[----:B------:R-:W-:Y:S01]  /*21130*/  FSEL R70, R70, -INF , !P0 ;  /* 0xff80000046467808 */ /* 0x000fe20004000000 */
[----:B------:R-:W-:Y:S01]  /*21140*/  IMAD.MOV.U32 R23, RZ, RZ, R22 ;  /* 0x000000ffff177224 */ /* 0x000fe200078e0016 */
[C---:B------:R-:W-:Y:S01]  /*21150*/  ISETP.GE.AND P3, PT, R0.reuse, R205, PT ;  /* 0x000000cd0000720c */ /* 0x040fe20003f66270 */
[----:B------:R-:W-:Y:S01]  /*21160*/  IMAD.MOV.U32 R22, RZ, RZ, R181 ;  /* 0x000000ffff167224 */ /* 0x000fe200078e00b5 */
[C---:B------:R-:W-:Y:S01]  /*21170*/  ISETP.GE.AND P2, PT, R0.reuse, R204, PT ;  /* 0x000000cc0000720c */ /* 0x040fe20003f46270 */
[----:B------:R-:W2:Y:S01]  /*21180*/  LDL R55, [R1+0xc] ;  /* 0x00000c0001377983 */ /* 0x000ea20000100800 */
[----:B------:R-:W-:Y:S01]  /*21190*/  ISETP.GE.AND P0, PT, R0, R202, PT ;  /* 0x000000ca0000720c */ /* 0x000fe20003f06270 */
[----:B------:R-:W-:Y:S01]  /*211a0*/  IMAD.MOV.U32 R54, RZ, RZ, R21 ;  /* 0x000000ffff367224 */ /* 0x000fe200078e0015 */
[C---:B------:R-:W-:Y:S01]  /*211b0*/  ISETP.GE.OR P6, PT, R2.reuse, R207, !P6 ;  /* 0x000000cf0200720c */ /* 0x040fe200077c6670 */
[----:B------:R-:W3:Y:S01]  /*211c0*/  LDL R73, [R1+0x370] ;  /* 0x0003700001497983 */ /* 0x000ee20000100800 */
[----:B------:R-:W-:Y:S01]  /*211d0*/  ISETP.GE.OR P5, PT, R2, R206, !P5 ;  /* 0x000000ce0200720c */ /* 0x000fe20006fa6670 */
[C---:B------:R-:W-:Y:S01]  /*211e0*/  VIADD R2, R201.reuse, 0x48 ;  /* 0x00000048c9027836 */ /* 0x040fe20000000000 */
[C---:B------:R-:W-:Y:S01]  /*211f0*/  ISETP.GE.OR P3, PT, R0.reuse, R209, !P3 ;  /* 0x000000d10000720c */ /* 0x040fe20005f66670 */
[----:B------:R-:W-:Y:S01]  /*21200*/  IMAD.MOV.U32 R58, RZ, RZ, R20 ;  /* 0x000000ffff3a7224 */ /* 0x000fe200078e0014 */
[C---:B------:R-:W-:Y:S01]  /*21210*/  ISETP.GE.OR P2, PT, R0.reuse, R208, !P2 ;  /* 0x000000d00000720c */ /* 0x040fe20005746670 */
[----:B------:R-:W-:Y:S01]  /*21220*/  IMAD.MOV.U32 R42, RZ, RZ, R22 ;  /* 0x000000ffff2a7224 */ /* 0x000fe200078e0016 */
[----:B------:R-:W-:Y:S01]  /*21230*/  ISETP.GE.OR P0, PT, R0, R206, !P0 ;  /* 0x000000ce0000720c */ /* 0x000fe20004706670 */
[----:B------:R-:W-:Y:S01]  /*21240*/  VIADD R0, R201, 0x49 ;  /* 0x00000049c9007836 */ /* 0x000fe20000000000 */
        /* <DEDUP_REMOVED lines=8> */
[C---:B------:R-:W-:Y:S02]  /*212d0*/  ISETP.GE.AND P3, PT, R2.reuse, R203, PT ;  /* 0x000000cb0200720c */ /* 0x040fe40003f66270 */
[C---:B------:R-:W-:Y:S02]  /*212e0*/  ISETP.GE.AND P2, PT, R2.reuse, R202, PT ;  /* 0x000000ca0200720c */ /* 0x040fe40003f46270 */
[C---:B------:R-:W-:Y:S02]  /*212f0*/  ISETP.GE.AND P6, PT, R2.reuse, R205, PT ;  /* 0x000000cd0200720c */ /* 0x040fe40003fc6270 */
[----:B------:R-:W-:Y:S02]  /*21300*/  ISETP.GE.AND P5, PT, R2, R204, PT ;  /* 0x000000cc0200720c */ /* 0x000fe40003fa6270 */
[----:B------:R-:W-:Y:S01]  /*21310*/  FSEL R32, R75, -INF , !P0 ;  /* 0xff8000004b207808 */ /* 0x000fe20004000000 */
[----:B------:R-:W-:Y:S01]  /*21320*/  IMAD.MOV.U32 R75, RZ, RZ, R38 ;  /* 0x000000ffff4b7224 */ /* 0x000fe200078e0026 */
        /* <DEDUP_REMOVED lines=9> */
[----:B------:R-:W-:Y:S01]  /*213c0*/  FSEL R27, R76, -INF , !P3 ;  /* 0xff8000004c1b7808 */ /* 0x000fe20005800000 */
[----:B------:R-:W-:Y:S01]  /*213d0*/  IMAD.MOV.U32 R76, RZ, RZ, R18 ;  /* 0x000000ffff4c7224 */ /* 0x000fe200078e0012 */
[----:B------:R-:W-:Y:S01]  /*213e0*/  FSEL R31, R78, -INF , !P2 ;  /* 0xff8000004e1f7808 */ /* 0x000fe20005000000 */
[----:B------:R-:W-:Y:S01]  /*213f0*/  IMAD.MOV.U32 R78, RZ, RZ, R173 ;  /* 0x000000ffff4e7224 */ /* 0x000fe200078e00ad */
[CC--:B------:R-:W-:Y:S02]  /*21400*/  ISETP.GE.AND P3, PT, R0.reuse, R205.reuse, PT ;  /* 0x000000cd0000720c */ /* 0x0c0fe40003f66270 */
[-C--:B------:R-:W-:Y:S02]  /*21410*/  ISETP.GE.AND P2, PT, R0, R204.reuse, PT ;  /* 0x000000cc0000720c */ /* 0x080fe40003f46270 */
[----:B------:R-:W-:Y:S02]  /*21420*/  FSEL R77, R77, -INF , !P1 ;  /* 0xff8000004d4d7808 */ /* 0x000fe40004800000 */
        /* <DEDUP_REMOVED lines=20> */
[C---:B------:R-:W-:Y:S02]  /*21570*/  ISETP.GE.OR P6, PT, R2.reuse, R207, !P6 ;  /* 0x000000cf0200720c */ /* 0x040fe400077c6670 */
[----:B------:R-:W-:Y:S01]  /*21580*/  ISETP.GE.OR P5, PT, R2, R206, !P5 ;  /* 0x000000ce0200720c */ /* 0x000fe20006fa6670 */
[C---:B------:R-:W-:Y:S01]  /*21590*/  VIADD R2, R201.reuse, 0x58 ;  /* 0x00000058c9027836 */ /* 0x040fe20000000000 */
        /* <DEDUP_REMOVED lines=25> */
[----:B------:R-:W-:Y:S02]  /*21730*/  FSEL R92, R92, -INF , !P3 ;  /* 0xff8000005c5c7808 */ /* 0x000fe40005800000 */
[----:B------:R-:W-:Y:S02]  /*21740*/  FSEL R24, R94, -INF , !P2 ;  /* 0xff8000005e187808 */ /* 0x000fe40005000000 */
        /* <DEDUP_REMOVED lines=17> */
[CC--:B------:R-:W-:Y:S02]  /*21860*/  ISETP.GE.AND P1, PT, R0.reuse, R203.reuse, PT ;  /* 0x000000cb0000720c */ /* 0x0c0fe40003f26270 */
[-C--:B------:R-:W-:Y:S02]  /*21870*/  ISETP.GE.AND P0, PT, R0, R202.reuse, PT ;  /* 0x000000ca0000720c */ /* 0x080fe40003f06270 */
[----:B------:R-:W-:Y:S02]  /*21880*/  FSEL R96, R96, -INF , !P6 ;  /* 0xff80000060607808 */ /* 0x000fe40007000000 */
[----:B------:R-:W-:Y:S02]  /*21890*/  FSEL R98, R98, -INF , !P5 ;  /* 0xff80000062627808 */ /* 0x000fe40006800000 */
[C---:B------:R-:W-:Y:S02]  /*218a0*/  ISETP.GE.AND P6, PT, R2.reuse, R203, PT ;  /* 0x000000cb0200720c */ /* 0x040fe40003fc6270 */
[----:B------:R-:W-:Y:S02]  /*218b0*/  ISETP.GE.AND P5, PT, R2, R202, PT ;  /* 0x000000ca0200720c */ /* 0x000fe40003fa6270 */
[C---:B------:R-:W-:Y:S02]  /*218c0*/  ISETP.GE.OR P3, PT, R0.reuse, R209, !P3 ;  /* 0x000000d10000720c */ /* 0x040fe40005f66670 */
[C---:B------:R-:W-:Y:S02]  /*218d0*/  ISETP.GE.OR P2, PT, R0.reuse, R208, !P2 ;  /* 0x000000d00000720c */ /* 0x040fe40005746670 */
[CC--:B------:R-:W-:Y:S02]  /*218e0*/  ISETP.GE.OR P1, PT, R0.reuse, R207.reuse, !P1 ;  /* 0x000000cf0000720c */ /* 0x0c0fe40004f26670 */
[-C--:B------:R-:W-:Y:S01]  /*218f0*/  ISETP.GE.OR P0, PT, R0, R206.reuse, !P0 ;  /* 0x000000ce0000720c */ /* 0x080fe20004706670 */
[C---:B------:R-:W-:Y:S01]  /*21900*/  VIADD R0, R201.reuse, 0x68 ;  /* 0x00000068c9007836 */ /* 0x040fe20000000000 */
[C---:B------:R-:W-:Y:S02]  /*21910*/  ISETP.GE.OR P6, PT, R2.reuse, R207, !P6 ;  /* 0x000000cf0200720c */ /* 0x040fe400077c6670 */
[----:B------:R-:W-:Y:S01]  /*21920*/  ISETP.GE.OR P5, PT, R2, R206, !P5 ;  /* 0x000000ce0200720c */ /* 0x000fe20006fa6670 */
[----:B------:R-:W-:Y:S01]  /*21930*/  VIADD R2, R201, 0x69 ;  /* 0x00000069c9027836 */ /* 0x000fe20000000000 */
[----:B------:R-:W-:Y:S02]  /*21940*/  FSEL R101, R101, -INF , !P3 ;  /* 0xff80000065657808 */ /* 0x000fe40005800000 */
[----:B------:R-:W-:Y:S02]  /*21950*/  FSEL R103, R103, -INF , !P2 ;  /* 0xff80000067677808 */ /* 0x000fe40005000000 */
[C---:B------:R-:W-:Y:S02]  /*21960*/  ISETP.GE.AND P3, PT, R0.reuse, R203, PT ;  /* 0x000000cb0000720c */ /* 0x040fe40003f66270 */
[----:B------:R-:W-:Y:S02]  /*21970*/  ISETP.GE.AND P2, PT, R0, R202, PT ;  /* 0x000000ca0000720c */ /* 0x000fe40003f46270 */
        /* <DEDUP_REMOVED lines=28> */
[-C--:B------:R-:W-:Y:S02]  /*21b40*/  ISETP.GE.OR P2, PT, R2, R208.reuse, !P2 ;  /* 0x000000d00200720c */ /* 0x080fe40005746670 */
[----:B------:R-:W-:Y:S02]  /*21b50*/  LOP3.LUT R2, R36, R9, RZ, 0x3c, !PT ;  /* 0x0000000924027212 */ /* 0x000fe400078e3cff */
[C---:B------:R-:W-:Y:S02]  /*21b60*/  ISETP.GE.OR P1, PT, R0.reuse, R209, !P1 ;  /* 0x000000d10000720c */ /* 0x040fe40004f26670 */
[----:B------:R-:W-:Y:S01]  /*21b70*/  ISETP.GE.OR P0, PT, R0, R208, !P0 ;  /* 0x000000d00000720c */ /* 0x000fe20004706670 */
[----:B------:R-:W-:Y:S01]  /*21b80*/  IMAD.WIDE.U32 R212, R2, -0x2daee0ad, RZ ;  /* 0xd2511f5302d47825 */ /* 0x000fe200078e00ff */
[C---:B------:R-:W-:Y:S02]  /*21b90*/  ISETP.GE.OR P6, PT, R0.reuse, R207, !P6 ;  /* 0x000000cf0000720c */ /* 0x040fe400077c6670 */
[----:B------:R-:W-:Y:S01]  /*21ba0*/  ISETP.GE.OR P5, PT, R0, R206, !P5 ;  /* 0x000000ce0000720c */ /* 0x000fe20006fa6670 */
[----:B------:R-:W-:Y:S01]  /*21bb0*/  VIADD R0, R201, 0x71 ;  /* 0x00000071c9007836 */ /* 0x000fe20000000000 */
[----:B------:R-:W-:Y:S01]  /*21bc0*/  LOP3.LUT R3, R36, R41, RZ, 0x3c, !PT ;  /* 0x0000002924037212 */ /* 0x000fe200078e3cff */
[----:B------:R-:W-:Y:S01]  /*21bd0*/  IMAD.MOV.U32 R36, RZ, RZ, R182 ;  /* 0x000000ffff247224 */ /* 0x000fe200078e00b6 */
[----:B------:R-:W-:Y:S01]  /*21be0*/  LOP3.LUT R4, R175, R226, RZ, 0x3c, !PT ;  /* 0x000000e2af047212 */ /* 0x000fe200078e3cff */
[----:B------:R-:W-:Y:S01]  /*21bf0*/  IMAD.MOV.U32 R175, RZ, RZ, R180 ;  /* 0x000000ffffaf7224 */ /* 0x000fe200078e00b4 */
[----:B------:R-:W-:Y:S01]  /*21c00*/  FSEL R113, R113, -INF , !P3 ;  /* 0xff80000071717808 */ /* 0x000fe20005800000 */
[----:B------:R-:W-:Y:S01]  /*21c10*/  IMAD.WIDE.U32 R186, R3, -0x2daee0ad, RZ ;  /* 0xd2511f5303ba7825 */ /* 0x000fe200078e00ff */
[----:B------:R-:W-:Y:S02]  /*21c20*/  FSEL R115, R115, -INF , !P2 ;  /* 0xff80000073737808 */ /* 0x000fe40005000000 */
        /* <DEDUP_REMOVED lines=8> */
[----:B------:R-:W-:Y:S02]  /*21cb0*/  LOP3.LUT R2, R4, R185, RZ, 0x3c, !PT ;  /* 0x000000b904027212 */ /* 0x000fe400078e3cff */
[--C-:B------:R-:W-:Y:S02]  /*21cc0*/  LOP3.LUT R182, R213, R5, R184.reuse, 0x96, !PT ;  /* 0x00000005d5b67212 */ /* 0x100fe400078e96b8 */
[----:B------:R-:W-:Y:S01]  /*21cd0*/  ISETP.GE.OR P3, PT, R0, R209, !P3 ;  /* 0x000000d10000720c */ /* 0x000fe20005f66670 */
[----:B------:R-:W-:Y:S01]  /*21ce0*/  IMAD.WIDE.U32 R2, R2, -0x326172a9, RZ ;  /* 0xcd9e8d5702027825 */ /* 0x000fe200078e00ff */
[C---:B------:R-:W-:Y:S02]  /*21cf0*/  ISETP.GE.OR P2, PT, R0.reuse, R208, !P2 ;  /* 0x000000d00000720c */ /* 0x040fe40005746670 */
[----:B------:R-:W-:Y:S01]  /*21d00*/  ISETP.GE.OR P1, PT, R0, R207, !P1 ;  /* 0x000000cf0000720c */ /* 0x000fe20004f26670 */
[----:B------:R-:W-:Y:S01]  /*21d10*/  IMAD.WIDE.U32 R182, R182, -0x326172a9, RZ ;  /* 0xcd9e8d57b6b67825 */ /* 0x000fe200078e00ff */
[----:B------:R-:W-:Y:S02]  /*21d20*/  ISETP.GE.OR P0, PT, R0, R206, !P0 ;  /* 0x000000ce0000720c */ /* 0x000fe40004706670 */
[----:B------:R-:W-:Y:S01]  /*21d30*/  LOP3.LUT R180, R187, R5, R184, 0x96, !PT ;  /* 0x00000005bbb47212 */ /* 0x000fe200078e96b8 */
[----:B------:R-:W-:Y:S01]  /*21d40*/  VIADD R0, R201, 0x78 ;  /* 0x00000078c9007836 */ /* 0x000fe20000000000 */
[----:B------:R-:W-:Y:S02]  /*21d50*/  FSEL R117, R117, -INF , !P3 ;  /* 0xff80000075757808 */ /* 0x000fe40005800000 */
[----:B------:R-:W-:Y:S01]  /*21d60*/  FSEL R119, R119, -INF , !P2 ;  /* 0xff80000077777808 */ /* 0x000fe20005000000 */
[----:B------:R-:W-:Y:S01]  /*21d70*/  IMAD.WIDE.U32 R180, R180, -0x326172a9, RZ ;  /* 0xcd9e8d57b4b47825 */ /* 0x000fe200078e00ff */
[----:B------:R-:W-:Y:S02]  /*21d80*/  FSEL R120, R120, -INF , !P6 ;  /* 0xff80000078787808 */ /* 0x000fe40007000000 */
[----:B------:R-:W-:Y:S02]  /*21d90*/  FSEL R122, R122, -INF , !P5 ;  /* 0xff8000007a7a7808 */ /* 0x000fe40006800000 */
[C---:B------:R-:W-:Y:S02]  /*21da0*/  ISETP.GE.AND P3, PT, R0.reuse, R203, PT ;  /* 0x000000cb0000720c */ /* 0x040fe40003f66270 */
[C---:B------:R-:W-:Y:S02]  /*21db0*/  ISETP.GE.AND P2, PT, R0.reuse, R202, PT ;  /* 0x000000ca0000720c */ /* 0x040fe40003f46270 */
[C---:B------:R-:W-:Y:S02]  /*21dc0*/  ISETP.GE.AND P6, PT, R0.reuse, R205, PT ;  /* 0x000000cd0000720c */ /* 0x040fe40003fc6270 */
[----:B------:R-:W-:Y:S02]  /*21dd0*/  ISETP.GE.AND P5, PT, R0, R204, PT ;  /* 0x000000cc0000720c */ /* 0x000fe40003fa6270 */
[CC--:B------:R-:W-:Y:S02]  /*21de0*/  LOP3.LUT R4, R3.reuse, R215.reuse, R40, 0x96, !PT ;  /* 0x000000d703047212 */ /* 0x0c0fe400078e9628 */
[----:B------:R-:W-:Y:S02]  /*21df0*/  LOP3.LUT R3, R3, R215, R8, 0x96, !PT ;  /* 0x000000d703037212 */ /* 0x000fe400078e9608 */
[--C-:B------:R-:W-:Y:S01]  /*21e00*/  LOP3.LUT R6, R183, R214, R2.reuse, 0x96, !PT ;  /* 0x000000d6b7067212 */ /* 0x100fe200078e9602 */
[----:B------:R-:W-:Y:S01]  /*21e10*/  IMAD.WIDE.U32 R4, R4, -0x2daee0ad, RZ ;  /* 0xd2511f5304047825 */ /* 0x000fe200078e00ff */
[C---:B------:R-:W-:Y:S02]  /*21e20*/  ISETP.GE.OR P3, PT, R0.reuse, R207, !P3 ;  /* 0x000000cf0000720c */ /* 0x040fe40005f66670 */
[----:B------:R-:W-:Y:S01]  /*21e30*/  ISETP.GE.OR P2, PT, R0, R206, !P2 ;  /* 0x000000ce0000720c */ /* 0x000fe20005746670 */
[----:B------:R-:W-:Y:S01]  /*21e40*/  IMAD.WIDE.U32 R20, R6, -0x2daee0ad, RZ ;  /* 0xd2511f5306147825 */ /* 0x000fe200078e00ff */
[C---:B------:R-:W-:Y:S02]  /*21e50*/  ISETP.GE.OR P6, PT, R0.reuse, R209, !P6 ;  /* 0x000000d10000720c */ /* 0x040fe400077c6670 */
[----:B------:R-:W-:Y:S01]  /*21e60*/  ISETP.GE.OR P5, PT, R0, R208, !P5 ;  /* 0x000000d00000720c */ /* 0x000fe20006fa6670 */
[----:B------:R-:W-:Y:S01]  /*21e70*/  VIADD R0, R201, 0x79 ;  /* 0x00000079c9007836 */ /* 0x000fe20000000000 */
[----:B------:R-:W-:Y:S01]  /*21e80*/  LOP3.LUT R7, R181, R214, R2, 0x96, !PT ;  /* 0x000000d6b5077212 */ /* 0x000fe200078e9602 */
[----:B------:R-:W-:Y:S01]  /*21e90*/  IMAD.WIDE.U32 R2, R3, -0x2daee0ad, RZ ;  /* 0xd2511f5303027825 */ /* 0x000fe200078e00ff */
        /* <DEDUP_REMOVED lines=9> */
[----:B------:R-:W-:Y:S02]  /*21f30*/  LOP3.LUT R7, R3, R216, R212, 0x96, !PT ;  /* 0x000000d803077212 */ /* 0x000fe400078e96d4 */
[----:B------:R-:W-:Y:S02]  /*21f40*/  LOP3.LUT R14, R21, R221, R2, 0x96, !PT ;  /* 0x000000dd150e7212 */ /* 0x000fe400078e9602 */
[----:B------:R-:W-:Y:S02]  /*21f50*/  FMNMX.FTZ R3, R58, R132, !PT ;  /* 0x000000843a037209 */ /* 0x000fe40007810000 */
[C---:B------:R-:W-:Y:S02]  /*21f60*/  ISETP.GE.OR P1, PT, R0.reuse, R207, !P1 ;  /* 0x000000cf0000720c */ /* 0x040fe40004f26670 */
[C---:B------:R-:W-:Y:S02]  /*21f70*/  ISETP.GE.OR P0, PT, R0.reuse, R206, !P0 ;  /* 0x000000ce0000720c */ /* 0x040fe40004706670 */
[C---:B------:R-:W-:Y:S02]  /*21f80*/  ISETP.GE.OR P3, PT, R0.reuse, R209, !P3 ;  /* 0x000000d10000720c */ /* 0x040fe40005f66670 */
[----:B------:R-:W-:Y:S02]  /*21f90*/  ISETP.GE.OR P2, PT, R0, R208, !P2 ;  /* 0x000000d00000720c */ /* 0x000fe40005746670 */
[----:B------:R-:W-:Y:S02]  /*21fa0*/  FMNMX.FTZ R2, R68, R133, !PT ;  /* 0x0000008544027209 */ /* 0x000fe40007810000 */
[----:B------:R-:W-:Y:S02]  /*21fb0*/  LOP3.LUT R15, R23, R221, R4, 0x96, !PT ;  /* 0x000000dd170f7212 */ /* 0x000fe400078e9604 */
        /* <DEDUP_REMOVED lines=108> */
[----:B------:R-:W-:Y:S02]  /*22680*/  FMNMX.FTZ R3, R115, R3, !PT ;  /* 0x0000000373037209 */ /* 0x000fe40007810000 */
[----:B------:R-:W-:Y:S02]  /*22690*/  FMNMX.FTZ R2, R109, R2, !PT ;  /* 0x000000026d027209 */ /* 0x000fe40007810000 */
[----:B------:R-:W-:Y:S02]  /*226a0*/  FMNMX.FTZ R0, R111, R0, !PT ;  /* 0x000000006f007209 */ /* 0x000fe40007810000 */
[----:B---3--:R-:W-:Y:S02]  /*226b0*/  ISETP.GT.AND P0, PT, R237, R73, PT ;  /* 0x00000049ed00720c */ /* 0x008fe40003f04270 */
        /* <DEDUP_REMOVED lines=8> */
[----:B------:R-:W-:Y:S02]  /*22740*/  FMNMX.FTZ R2, R121, R2, !PT ;  /* 0x0000000279027209 */ /* 0x000fe40007810000 */
[----:B------:R-:W-:Y:S02]  /*22750*/  FMNMX.FTZ R0, R123, R0, !PT ;  /* 0x000000007b007209 */ /* 0x000fe40007810000 */
[----:B------:R-:W-:Y:S02]  /*22760*/  FSEL R125, R125, -INF , !P1 ;  /* 0xff8000007d7d7808 */ /* 0x000fe40004800000 */
[----:B------:R-:W-:Y:S02]  /*22770*/  FSEL R129, R129, -INF , !P3 ;  /* 0xff80000081817808 */ /* 0x000fe40005800000 */
[----:B------:R-:W-:Y:S02]  /*22780*/  FSEL R131, R131, -INF , !P2 ;  /* 0xff80000083837808 */ /* 0x000fe40005000000 */
[----:B------:R-:W-:Y:S02]  /*22790*/  FMNMX.FTZ R39, R128, R39, !PT ;  /* 0x0000002780277209 */ /* 0x000fe40007810000 */
[----:B------:R-:W-:Y:S02]  /*227a0*/  FMNMX.FTZ R3, R130, R3, !PT ;  /* 0x0000000382037209 */ /* 0x000fe40007810000 */
[----:B------:R-:W-:Y:S02]  /*227b0*/  FMNMX.FTZ R2, R124, R2, !PT ;  /* 0x000000027c027209 */ /* 0x000fe40007810000 */
[----:B------:R-:W-:Y:S02]  /*227c0*/  FMNMX.FTZ R0, R126, R0, !PT ;  /* 0x000000007e007209 */ /* 0x000fe40007810000 */
[----:B-1----:R-:W-:Y:S02]  /*227d0*/  LOP3.LUT R8, R5, R216, R186, 0x96, !PT ;  /* 0x000000d805087212 */ /* 0x002fe400078e96ba */
[----:B------:R-:W-:Y:S02]  /*227e0*/  FMNMX.FTZ R39, R129, R39, !PT ;  /* 0x0000002781277209 */ /* 0x000fe40007810000 */
[----:B------:R-:W-:Y:S02]  /*227f0*/  FMNMX.FTZ R38, R131, R3, !PT ;  /* 0x0000000383267209 */ /* 0x000fe40007810000 */
[----:B------:R-:W-:Y:S02]  /*22800*/  FMNMX.FTZ R37, R125, R2, !PT ;  /* 0x000000027d257209 */ /* 0x000fe40007810000 */
[----:B------:R-:W-:Y:S01]  /*22810*/  FMNMX.FTZ R36, R127, R0, !PT ;  /* 0x000000007f247209 */ /* 0x000fe20007810000 */
[----:B------:R-:W-:Y:S06]  /*22820*/  @!P0 BRA `(.L_x_1057) ;  /* 0x0000000000e08947 */ /* 0x000fec0003800000 */
[----:B------:R-:W2:Y:S04]  /*22830*/  LDL.LU R13, [R1+0x50] ;  /* 0x00005000010d7983 */ /* 0x000ea80000300800 */
[----:B------:R-:W3:Y:S04]  /*22840*/  LDL.64 R18, [R1+0x378] ;  /* 0x0003780001127983 */ /* 0x000ee80000100a00 */
[----:B------:R-:W4:Y:S04]  /*22850*/  LDL.64 R16, [R1+0x390] ;  /* 0x0003900001107983 */ /* 0x000f280000100a00 */
[----:B------:R-:W5:Y:S04]  /*22860*/  LDL.64 R40, [R1+0x110] ;  /* 0x0001100001287983 */ /* 0x000f680000100a00 */
[----:B------:R-:W5:Y:S04]  /*22870*/  LDL.64 R10, [R1+0x88] ;  /* 0x00008800010a7983 */ /* 0x000f680000100a00 */
[----:B------:R-:W5:Y:S04]  /*22880*/  LDL R9, [R1+0x354] ;  /* 0x0003540001097983 */ /* 0x000f680000100800 */
[----:B------:R1:W-:Y:S04]  /*22890*/  @P4 STS [R210+0x2000], RZ ;  /* 0x002000ffd2004388 */ /* 0x0003e80000000800 */
[----:B------:R1:W-:Y:S04]  /*228a0*/  @P4 STS [R210+0x2004], RZ ;  /* 0x002004ffd2004388 */ /* 0x0003e80000000800 */
[----:B------:R1:W-:Y:S04]  /*228b0*/  @P4 STS.64 [R210+0x2008], RZ ;  /* 0x002008ffd2004388 */ /* 0x0003e80000000a00 */
[----:B---3--:R-:W3:Y:S01]  /*228c0*/  LDL R18, [R1+0x3b8] ;  /* 0x0003b80001127983 */ /* 0x008ee20000100800 */
[----:B--2---:R-:W-:Y:S02]  /*228d0*/  VIADD R0, R13, 0xfffffffe ;  /* 0xfffffffe0d007836 */ /* 0x004fe40000000000 */
[----:B------:R-:W-:Y:S01]  /*228e0*/  IMAD.MOV.U32 R3, RZ, RZ, R19 ;  /* 0x000000ffff037224 */ /* 0x000fe200078e0013 */
[----:B------:R-:W2:Y:S01]  /*228f0*/  LDL R13, [R1+0x3bc] ;  /* 0x0003bc00010d7983 */ /* 0x000ea20000100800 */
[----:B----4-:R-:W-:Y:S01]  /*22900*/  IMAD.MOV.U32 R2, RZ, RZ, R16 ;  /* 0x000000ffff027224 */ /* 0x010fe200078e0010 */
[----:B------:R-:W-:Y:S02]  /*22910*/  SHF.R.S32.HI R5, RZ, 0x1f, R0 ;  /* 0x0000001fff057819 */ /* 0x000fe40000011400 */
[----:B------:R-:W4:Y:S01]  /*22920*/  LDL.64 R16, [R1+0x3b0] ;  /* 0x0003b00001107983 */ /* 0x000f220000100a00 */
[C---:B-----5:R-:W-:Y:S01]  /*22930*/  SHF.L.U64.HI R4, R40.reuse, 0x7, R41 ;  /* 0x0000000728047819 */ /* 0x060fe20000010229 */
[----:B------:R-:W-:Y:S04]  /*22940*/  IMAD.SHL.U32 R6, R40, 0x80, RZ ;  /* 0x0000008028067824 */ /* 0x000fe800078e00ff */
[----:B------:R-:W-:Y:S02]  /*22950*/  IMAD R4, R4, R0, RZ ;  /* 0x0000000004047224 */ /* 0x000fe400078e02ff */
[-C--:B------:R-:W-:Y:S04]  /*22960*/  IMAD.WIDE.U32 R2, R0, R6.reuse, R2 ;  /* 0x0000000600027225 */ /* 0x080fe800078e0002 */
[----:B------:R-:W-:Y:S01]  /*22970*/  IMAD R0, R5, R6, R4 ;  /* 0x0000000605007224 */ /* 0x000fe200078e0204 */
[----:B------:R-:W-:Y:S03]  /*22980*/  @!P4 LEA R4, P0, R2, R10, 0x1 ;  /* 0x0000000a0204c211 */ /* 0x000fe600078008ff */
[----:B------:R-:W-:Y:S01]  /*22990*/  IMAD.IADD R0, R3, 0x1, R0 ;  /* 0x0000000103007824 */ /* 0x000fe200078e0200 */
[----:B------:R-:W-:Y:S04]  /*229a0*/  @!P4 LEA R3, P1, R40, R2, 0x5 ;  /* 0x000000022803c211 */ /* 0x000fe800078228ff */
[-C--:B------:R-:W-:Y:S05]  /*229b0*/  @!P4 LEA.HI.X R5, R2, R11.reuse, R0, 0x1, P0 ;  /* 0x0000000b0205c211 */ /* 0x080fea00000f0c00 */
[----:B------:R-:W-:Y:S01]  /*229c0*/  @!PT LDS RZ, [RZ] ;  /* 0x00000000fffff984 */ /* 0x000fe20000000800 */
[----:B------:R-:W-:Y:S01]  /*229d0*/  @!PT LDS RZ, [RZ] ;  /* 0x00000000fffff984 */ /* 0x000fe20000000800 */
[----:B------:R-:W-:Y:S01]  /*229e0*/  @!PT LDS RZ, [RZ] ;  /* 0x00000000fffff984 */ /* 0x000fe20000000800 */
[----:B------:R5:W-:Y:S04]  /*229f0*/  @!P4 LDGSTS.E.BYPASS.LTC128B.128 [R210+0x2000], desc[UR4][R4.64] ;  /* 0x0200000004d2cfae */ /* 0x000be8000b901d44 */
[----:B------:R1:W-:Y:S01]  /*22a00*/  @P4 STS.128 [R210+0x2800], RZ ;  /* 0x002800ffd2004388 */ /* 0x0003e20000000c00 */
[C---:B-----5:R-:W-:Y:S02]  /*22a10*/  @!P4 LEA R4, P0, R3.reuse, R10, 0x1 ;  /* 0x0000000a0304c211 */ /* 0x060fe400078008ff */
[----:B------:R-:W-:Y:S04]  /*22a20*/  @!P4 LEA.HI.X R5, R40, R0, R41, 0x5, P1 ;  /* 0x000000002805c211 */ /* 0x000fe800008f2c29 */
[-C--:B------:R-:W-:Y:S05]  /*22a30*/  @!P4 LEA.HI.X R5, R3, R11.reuse, R5, 0x1, P0 ;  /* 0x0000000b0305c211 */ /* 0x080fea00000f0c05 */
[----:B------:R-:W-:Y:S01]  /*22a40*/  @!PT LDS RZ, [RZ] ;  /* 0x00000000fffff984 */ /* 0x000fe20000000800 */
[----:B------:R-:W-:Y:S01]  /*22a50*/  @!PT LDS RZ, [RZ] ;  /* 0x00000000fffff984 */ /* 0x000fe20000000800 */
[----:B------:R-:W-:Y:S01]  /*22a60*/  @!PT LDS RZ, [RZ] ;  /* 0x00000000fffff984 */ /* 0x000fe20000000800 */
[----:B------:R5:W-:Y:S04]  /*22a70*/  @!P4 LDGSTS.E.BYPASS.LTC128B.128 [R210+0x2800], desc[UR4][R4.64] ;  /* 0x0280000004d2cfae */ /* 0x000be8000b901d44 */
[----:B------:R1:W-:Y:S01]  /*22a80*/  @P4 STS.128 [R210+0x3000], RZ ;  /* 0x003000ffd2004388 */ /* 0x0003e20000000c00 */
[----:B---3--:R-:W-:Y:S04]  /*22a90*/  @!P4 IADD3 R3, P1, R18, R2, RZ ;  /* 0x000000021203c210 */ /* 0x008fe80007f3e0ff */
[C---:B-----5:R-:W-:Y:S01]  /*22aa0*/  @!P4 LEA R4, P0, R3.reuse, R10, 0x1 ;  /* 0x0000000a0304c211 */ /* 0x060fe200078008ff */
[----:B--2---:R-:W-:Y:S05]  /*22ab0*/  @!P4 IMAD.X R5, R0, 0x1, R13, P1 ;  /* 0x000000010005c824 */ /* 0x004fea00008e060d */
[-C--:B------:R-:W-:Y:S02]  /*22ac0*/  @!P4 LEA.HI.X R5, R3, R11.reuse, R5, 0x1, P0 ;  /* 0x0000000b0305c211 */ /* 0x080fe400000f0c05 */
[----:B----4-:R-:W-:Y:S03]  /*22ad0*/  @!P4 IADD3 R3, P1, R16, R2, RZ ;  /* 0x000000021003c210 */ /* 0x010fe60007f3e0ff */
[----:B------:R-:W-:Y:S01]  /*22ae0*/  @!PT LDS RZ, [RZ] ;  /* 0x00000000fffff984 */ /* 0x000fe20000000800 */
[----:B------:R-:W-:Y:S01]  /*22af0*/  @!PT LDS RZ, [RZ] ;  /* 0x00000000fffff984 */ /* 0x000fe20000000800 */
[----:B------:R-:W-:Y:S01]  /*22b00*/  @!PT LDS RZ, [RZ] ;  /* 0x00000000fffff984 */ /* 0x000fe20000000800 */
[----:B------:R1:W-:Y:S01]  /*22b10*/  @!P4 LDGSTS.E.BYPASS.LTC128B.128 [R210+0x3000], desc[UR4][R4.64] ;  /* 0x0300000004d2cfae */ /* 0x0003e2000b901d44 */
[C---:B------:R-:W-:Y:S01]  /*22b20*/  @!P4 LEA R2, P0, R3.reuse, R10, 0x1 ;  /* 0x0000000a0302c211 */ /* 0x040fe200078008ff */
[----:B------:R-:W-:Y:S02]  /*22b30*/  @!P4 IMAD.X R0, R0, 0x1, R9, P1 ;  /* 0x000000010000c824 */ /* 0x000fe400008e0609 */
[----:B------:R1:W-:Y:S03]  /*22b40*/  @P4 STS.128 [R210+0x3800], RZ ;  /* 0x003800ffd2004388 */ /* 0x0003e60000000c00 */
[----:B------:R-:W-:Y:S05]  /*22b50*/  @!P4 LEA.HI.X R3, R3, R11, R0, 0x1, P0 ;  /* 0x0000000b0303c211 */ /* 0x000fea00000f0c00 */
[----:B------:R-:W-:Y:S01]  /*22b60*/  @!PT LDS RZ, [RZ] ;  /* 0x00000000fffff984 */ /* 0x000fe20000000800 */
[----:B------:R-:W-:Y:S01]  /*22b70*/  @!PT LDS RZ, [RZ] ;  /* 0x00000000fffff984 */ /* 0x000fe20000000800 */
[----:B------:R-:W-:Y:S01]  /*22b80*/  @!PT LDS RZ, [RZ] ;  /* 0x00000000fffff984 */ /* 0x000fe20000000800 */
[----:B------:R1:W-:Y:S04]  /*22b90*/  @!P4 LDGSTS.E.BYPASS.LTC128B.128 [R210+0x3800], desc[UR4][R2.64] ;  /* 0x0380000002d2cfae */ /* 0x0003e8000b901d44 */
[----:B------:R-:W0:Y:S02]  /*22ba0*/  LDGDEPBAR ;  /* 0x00000000000079af */ /* 0x000e240000000000 */
.L_x_1057:
[----:B------:R-:W-:Y:S05]  /*22bb0*/  BSYNC B0 ;  /* 0x0000000000007941 */ /* 0x000fea0003800000 */
.L_x_1056:
[----:B------:R-:W-:Y:S01]  /*22bc0*/  LOP3.LUT R200, R200, 0xfffeffff, RZ, 0xc0, !PT ;  /* 0xfffeffffc8c87812 */ /* 0x000fe200078ec0ff */
[----:B------:R-:W2:Y:S01]  /*22bd0*/  LDL R176, [R1+0x360] ;  /* 0x0003600001b07983 */ /* 0x000ea20000100800 */
[----:B-1----:R-:W-:Y:S03]  /*22be0*/  IMAD.WIDE.U32 R2, R14, -0x326172a9, RZ ;  /* 0xcd9e8d570e027825 */ /* 0x002fe600078e00ff */
[----:B------:R-:W-:Y:S01]  /*22bf0*/  @P4 LOP3.LUT R200, R200, 0x10000, RZ, 0xfc, !PT ;  /* 0x00010000c8c84812 */ /* 0x000fe200078efcff */
[----:B------:R-:W3:Y:S01]  /*22c00*/  LDL R61, [R1+0x34c] ;  /* 0x00034c00013d7983 */ /* 0x000ee20000100800 */
[----:B------:R-:W-:Y:S03]  /*22c10*/  IMAD.WIDE.U32 R4, R7, -0x326172a9, RZ ;  /* 0xcd9e8d5707047825 */ /* 0x000fe600078e00ff */
[----:B------:R-:W-:Y:S01]  /*22c20*/  LOP3.LUT R200, R200, 0x7fffffff, RZ, 0xc0, !PT ;  /* 0x7fffffffc8c87812 */ /* 0x000fe200078ec0ff */
[----:B------:R-:W4:Y:S01]  /*22c30*/  LDL R60, [R1+0x350] ;  /* 0x00035000013c7983 */ /* 0x000f220000100800 */
[----:B------:R-:W-:Y:S01]  /*22c40*/  LOP3.LUT R0, R5, R211, R182, 0x96, !PT ;  /* 0x000000d305007212 */ /* 0x000fe200078e96b6 */
[----:B------:R-:W-:Y:S01]  /*22c50*/  IMAD.WIDE.U32 R6, R15, -0x326172a9, RZ ;  /* 0xcd9e8d570f067825 */ /* 0x000fe200078e00ff */
[-C--:B------:R-:W-:Y:S01]  /*22c60*/  LOP3.LUT R4, R3, R220.reuse, R4, 0x96, !PT ;  /* 0x000000dc03047212 */ /* 0x080fe200078e9604 */
[----:B------:R1:W-:Y:S02]  /*22c70*/  STL [R1+0x418], R237 ;  /* 0x000418ed01007387 */ /* 0x0003e40000100800 */
[----:B------:R-:W-:Y:S02]  /*22c80*/  IMAD.WIDE.U32 R14, R0, -0x2daee0ad, RZ ;  /* 0xd2511f53000e7825 */ /* 0x000fe400078e00ff */
[----:B------:R-:W2:Y:S02]  /*22c90*/  LDL.LU R174, [R1+0x54] ;  /* 0x0000540001ae7983 */ /* 0x000ea40000300800 */
[----:B------:R-:W-:Y:S01]  /*22ca0*/  IMAD.WIDE.U32 R18, R4, -0x2daee0ad, RZ ;  /* 0xd2511f5304127825 */ /* 0x000fe200078e00ff */
[----:B------:R-:W-:Y:S01]  /*22cb0*/  LOP3.LUT R0, R15, R219, R20, 0x96, !PT ;  /* 0x000000db0f007212 */ /* 0x000fe200078e9614 */
[----:B------:R-:W3:Y:S02]  /*22cc0*/  LDL.LU R173, [R1+0x68] ;  /* 0x0000680001ad7983 */ /* 0x000ee40000300800 */
[----:B------:R-:W-:Y:S01]  /*22cd0*/  IMAD.WIDE.U32 R8, R8, -0x326172a9, RZ ;  /* 0xcd9e8d5708087825 */ /* 0x000fe200078e00ff */
[----:B------:R-:W-:Y:S01]  /*22ce0*/  LOP3.LUT R4, R19, R217, R14, 0x96, !PT ;  /* 0x000000d913047212 */ /* 0x000fe200078e960e */
[----:B------:R-:W4:Y:S03]  /*22cf0*/  LDL R172, [R1+0x364] ;  /* 0x0003640001ac7983 */ /* 0x000f260000100800 */
[----:B------:R-:W-:Y:S01]  /*22d00*/  LOP3.LUT R9, R9, R211, R180, 0x96, !PT ;  /* 0x000000d309097212 */ /* 0x000fe200078e96b4 */
[----:B------:R1:W-:Y:S01]  /*22d10*/  STL [R1+0x414], R171 ;  /* 0x000414ab01007387 */ /* 0x0003e20000100800 */
[----:B------:R-:W-:Y:S01]  /*22d20*/  LOP3.LUT R8, R7, R220, R8, 0x96, !PT ;  /* 0x000000dc07087212 */ /* 0x000fe200078e9608 */
[----:B------:R-:W-:Y:S02]  /*22d30*/  IMAD.WIDE.U32 R4, R4, -0x326172a9, RZ ;  /* 0xcd9e8d5704047825 */ /* 0x000fe400078e00ff */
[----:B------:R1:W-:Y:S02]  /*22d40*/  STL [R1+0x410], R188 ;  /* 0x000410bc01007387 */ /* 0x0003e40000100800 */
[----:B------:R-:W-:Y:S02]  /*22d50*/  IMAD.WIDE.U32 R16, R9, -0x2daee0ad, RZ ;  /* 0xd2511f5309107825 */ /* 0x000fe400078e00ff */
[----:B------:R1:W-:Y:S02]  /*22d60*/  STL [R1+0x40c], R210 ;  /* 0x00040cd201007387 */ /* 0x0003e40000100800 */
[----:B-1----:R-:W-:Y:S01]  /*22d70*/  IMAD.MOV.U32 R237, RZ, RZ, R12 ;  /* 0x000000ffffed7224 */ /* 0x002fe200078e000c */
[----:B------:R-:W-:Y:S01]  /*22d80*/  LOP3.LUT R3, R17, R219, R22, 0x96, !PT ;  /* 0x000000db11037212 */ /* 0x000fe200078e9616 */
[----:B------:R1:W-:Y:S01]  /*22d90*/  STL [R1+0x408], R209 ;  /* 0x000408d101007387 */ /* 0x0003e20000100800 */
[----:B------:R-:W-:Y:S03]  /*22da0*/  IMAD.WIDE.U32 R40, R8, -0x2daee0ad, RZ ;  /* 0xd2511f5308287825 */ /* 0x000fe600078e00ff */
[----:B------:R1:W-:Y:S02]  /*22db0*/  STL [R1+0x404], R208 ;  /* 0x000404d001007387 */ /* 0x0003e40000100800 */
[----:B------:R-:W-:Y:S02]  /*22dc0*/  LOP3.LUT R8, R41, R217, R16, 0x96, !PT ;  /* 0x000000d929087212 */ /* 0x000fe400078e9610 */
[----:B------:R-:W-:Y:S01]  /*22dd0*/  LOP3.LUT R16, R4, 0xffff, RZ, 0xc0, !PT ;  /* 0x0000ffff04107812 */ /* 0x000fe200078ec0ff */
[----:B------:R1:W-:Y:S02]  /*22de0*/  STL [R1+0x400], R207 ;  /* 0x000400cf01007387 */ /* 0x0003e40000100800 */
[----:B------:R-:W-:Y:S02]  /*22df0*/  IMAD.WIDE.U32 R8, R8, -0x326172a9, RZ ;  /* 0xcd9e8d5708087825 */ /* 0x000fe400078e00ff */
[----:B------:R1:W-:Y:S02]  /*22e00*/  STL [R1+0x3fc], R206 ;  /* 0x0003fcce01007387 */ /* 0x0003e40000100800 */
[----:B------:R-:W-:Y:S01]  /*22e10*/  IMAD.MOV.U32 R171, RZ, RZ, R57 ;  /* 0x000000ffffab7224 */ /* 0x000fe200078e0039 */
[C---:B------:R-:W-:Y:S01]  /*22e20*/  LOP3.LUT R187, R8.reuse, 0xff, RZ, 0xc0, !PT ;  /* 0x000000ff08bb7812 */ /* 0x040fe200078ec0ff */
[----:B------:R-:W1:Y:S01]  /*22e30*/  SHFL.BFLY PT, R13, R36, 0x2, 0x1f ;  /* 0x0c401f00240d7f89 */ /* 0x000e6200000e0000 */
[----:B------:R-:W-:Y:S01]  /*22e40*/  SHF.R.U32.HI R15, RZ, 0x10, R8 ;  /* 0x00000010ff0f7819 */ /* 0x000fe20000011608 */
[----:B------:R-:W-:Y:S01]  /*22e50*/  IMAD.MOV.U32 R188, RZ, RZ, R179 ;  /* 0x000000ffffbc7224 */ /* 0x000fe200078e00b3 */
[----:B------:R-:W-:Y:S05]  /*22e60*/  LOP3.LUT R21, R8, 0xffff, RZ, 0xc0, !PT ;  /* 0x0000ffff08157812 */ /* 0x000fea00078ec0ff */
[----:B------:R1:W-:Y:S01]  /*22e70*/  STL [R1+0x3f8], R205 ;  /* 0x0003f8cd01007387 */ /* 0x0003e20000100800 */
[----:B------:R-:W-:Y:S03]  /*22e80*/  IMAD.MOV.U32 R210, RZ, RZ, R178 ;  /* 0x000000ffffd27224 */ /* 0x000fe600078e00b2 */
[----:B------:R1:W-:Y:S02]  /*22e90*/  STL [R1+0x3f4], R204 ;  /* 0x0003f4cc01007387 */ /* 0x0003e40000100800 */
[----:B-1----:R-:W-:Y:S02]  /*22ea0*/  IMAD.MOV.U32 R209, RZ, RZ, R177 ;  /* 0x000000ffffd17224 */ /* 0x002fe400078e00b1 */
[----:B------:R-:W-:Y:S01]  /*22eb0*/  STL [R1+0x3f0], R198 ;  /* 0x0003f0c601007387 */ /* 0x000fe20000100800 */
[----:B------:R-:W-:Y:S02]  /*22ec0*/  IMAD.MOV.U32 R208, RZ, RZ, R237 ;  /* 0x000000ffffd07224 */ /* 0x000fe400078e00ed */
[----:B------:R-:W-:Y:S01]  /*22ed0*/  IMAD.MOV.U32 R237, RZ, RZ, R62 ;  /* 0x000000ffffed7224 */ /* 0x000fe200078e003e */
[----:B------:R1:W-:Y:S01]  /*22ee0*/  STL.64 [R1+0x3e8], R202 ;  /* 0x0003e8ca01007387 */ /* 0x0003e20000100a00 */
[----:B------:R-:W-:Y:S02]  /*22ef0*/  IMAD.MOV.U32 R207, RZ, RZ, R78 ;  /* 0x000000ffffcf7224 */ /* 0x000fe400078e004e */
[----:B------:R-:W-:Y:S03]  /*22f00*/  IMAD.MOV.U32 R206, RZ, RZ, R208 ;  /* 0x000000ffffce7224 */ /* 0x000fe600078e00d0 */
[----:B------:R-:W1:Y:S01]  /*22f10*/  SHFL.BFLY PT, R12, R37, 0x2, 0x1f ;  /* 0x0c401f00250c7f89 */ /* 0x000e6200000e0000 */
[----:B------:R-:W-:Y:S01]  /*22f20*/  IMAD.MOV.U32 R208, RZ, RZ, R76 ;  /* 0x000000ffffd07224 */ /* 0x000fe200078e004c */
[----:B------:R-:W-:Y:S06]  /*22f30*/  FMNMX.FTZ R36, R36, R13, !PT ;  /* 0x0000000d24247209 */ /* 0x000fec0007810000 */
[----:B------:R-:W-:Y:S01]  /*22f40*/  STL [R1+0x3e4], R197 ;  /* 0x0003e4c501007387 */ /* 0x000fe20000100800 */
[----:B------:R-:W-:Y:S03]  /*22f50*/  IMAD.MOV.U32 R205, RZ, RZ, R69 ;  /* 0x000000ffffcd7224 */ /* 0x000fe600078e0045 */
[----:B------:R-:W1:Y:S01]  /*22f60*/  SHFL.BFLY PT, R10, R39, 0x2, 0x1f ;  /* 0x0c401f00270a7f89 */ /* 0x000e6200000e0000 */
[----:B------:R-:W-:Y:S07]  /*22f70*/  IMAD.MOV.U32 R204, RZ, RZ, R68 ;  /* 0x000000ffffcc7224 */ /* 0x000fee00078e0044 */
[----:B------:R-:W1:Y:S08]  /*22f80*/  SHFL.BFLY PT, R11, R38, 0x2, 0x1f ;  /* 0x0c401f00260b7f89 */ /* 0x000e7000000e0000 */
[----:B------:R1:W-:Y:S04]  /*22f90*/  STL [R1+0x3e0], R196 ;  /* 0x0003e0c401007387 */ /* 0x0003e80000100800 */
[----:B------:R-:W-:Y:S01]  /*22fa0*/  STL [R1+0x3dc], R195 ;  /* 0x0003dcc301007387 */ /* 0x000fe20000100800 */
[----:B-1----:R-:W-:Y:S01]  /*22fb0*/  LOP3.LUT R202, R4, 0xff, RZ, 0xc0, !PT ;  /* 0x000000ff04ca7812 */ /* 0x002fe200078ec0ff */
[----:B------:R-:W-:Y:S01]  /*22fc0*/  IMAD.MOV.U32 R203, RZ, RZ, R206 ;  /* 0x000000ffffcb7224 */ /* 0x000fe200078e00ce */
[----:B------:R-:W-:Y:S01]  /*22fd0*/  FMNMX.FTZ R37, R37, R12, !PT ;  /* 0x0000000c25257209 */ /* 0x000fe20007810000 */
[----:B------:R-:W1:Y:S01]  /*22fe0*/  SHFL.BFLY PT, R14, R36, 0x1, 0x1f ;  /* 0x0c201f00240e7f89 */ /* 0x000e6200000e0000 */
[----:B------:R-:W-:Y:S07]  /*22ff0*/  IMAD.WIDE.U32 R12, R3, -0x326172a9, RZ ;  /* 0xcd9e8d57030c7825 */ /* 0x000fee00078e00ff */
[----:B------:R-:W-:Y:S01]  /*23000*/  STL [R1+0x3d8], R194 ;  /* 0x0003d8c201007387 */ /* 0x000fe20000100800 */
[----:B------:R-:W-:Y:S01]  /*23010*/  IMAD.MOV.U32 R206, RZ, RZ, R210 ;  /* 0x000000ffffce7224 */ /* 0x000fe200078e00d2 */
[----:B------:R-:W-:Y:S01]  /*23020*/  LOP3.LUT R6, R13, R218, R6, 0x96, !PT ;  /* 0x000000da0d067212 */ /* 0x000fe200078e9606 */
[----:B------:R-:W-:Y:S01]  /*23030*/  IMAD.MOV.U32 R210, RZ, RZ, R171 ;  /* 0x000000ffffd27224 */ /* 0x000fe200078e00ab */
[----:B------:R-:W-:Y:S01]  /*23040*/  FMNMX.FTZ R39, R39, R10, !PT ;  /* 0x0000000a27277209 */ /* 0x000fe20007810000 */
[----:B------:R1:W-:Y:S01]  /*23050*/  STL.64 [R1+0x3d0], R192 ;  /* 0x0003d0c001007387 */ /* 0x0003e20000100a00 */
[----:B------:R-:W-:Y:S01]  /*23060*/  SHF.R.U32.HI R13, RZ, 0x10, R4 ;  /* 0x00000010ff0d7819 */ /* 0x000fe20000011604 */
[----:B------:R-:W-:Y:S01]  /*23070*/  IMAD.MOV.U32 R197, RZ, RZ, R205 ;  /* 0x000000ffffc57224 */ /* 0x000fe200078e00cd */
[----:B------:R-:W-:Y:S01]  /*23080*/  FMNMX.FTZ R38, R38, R11, !PT ;  /* 0x0000000b26267209 */ /* 0x000fe20007810000 */
[----:B------:R-:W-:Y:S02]  /*23090*/  IMAD.WIDE.U32 R10, R0, -0x326172a9, RZ ;  /* 0xcd9e8d57000a7825 */ /* 0x000fe400078e00ff */
[----:B------:R-:W-:Y:S02]  /*230a0*/  STL [R1+0x3cc], R189 ;  /* 0x0003ccbd01007387 */ /* 0x000fe40000100800 */
[----:B------:R-:W-:Y:S01]  /*230b0*/  IMAD.MOV.U32 R196, RZ, RZ, R204 ;  /* 0x000000ffffc47224 */ /* 0x000fe200078e00cc */
[----:B------:R-:W-:Y:S01]  /*230c0*/  LOP3.LUT R2, R11, R218, R2, 0x96, !PT ;  /* 0x000000da0b027212 */ /* 0x000fe200078e9602 */
[----:B------:R-:W-:Y:S01]  /*230d0*/  STL [R1+0x3c8], R170 ;  /* 0x0003c8aa01007387 */ /* 0x000fe20000100800 */
[-C--:B------:R-:W-:Y:S01]  /*230e0*/  LOP3.LUT R11, R9, R222.reuse, R12, 0x96, !PT ;  /* 0x000000de090b7212 */ /* 0x080fe200078e960c */
[----:B------:R-:W-:Y:S01]  /*230f0*/  IMAD.MOV.U32 R205, RZ, RZ, R209 ;  /* 0x000000ffffcd7224 */ /* 0x000fe200078e00d1 */
[----:B------:R-:W-:Y:S01]  /*23100*/  LOP3.LUT R10, R5, R222, R10, 0x96, !PT ;  /* 0x000000de050a7212 */ /* 0x000fe200078e960a */
[----:B------:R1:W-:Y:S01]  /*23110*/  STL.64 [R1+0x3c0], R190 ;  /* 0x0003c0be01007387 */ /* 0x0003e20000100a00 */
[----:B------:R-:W-:Y:S01]  /*23120*/  SHF.R.U32.HI R12, RZ, 0x18, R4 ;  /* 0x00000018ff0c7819 */ /* 0x000fe20000011604 */
[----:B------:R-:W-:Y:S01]  /*23130*/  IMAD.WIDE.U32 R4, R6, -0x2daee0ad, RZ ;  /* 0xd2511f5306047825 */ /* 0x000fe200078e00ff */
[----:B-1----:R-:W-:Y:S02]  /*23140*/  FMNMX.FTZ R36, R36, R14, !PT ;  /* 0x0000000e24247209 */ /* 0x002fe40007810000 */
[----:B------:R-:W-:Y:S01]  /*23150*/  SHF.R.U32.HI R17, RZ, 0x18, R11 ;  /* 0x00000018ff117819 */ /* 0x000fe2000001160b */
[----:B------:R-:W4:Y:S01]  /*23160*/  LDL R14, [R1+0x35c] ;  /* 0x00035c00010e7983 */ /* 0x000f220000100800 */
[-C--:B------:R-:W-:Y:S01]  /*23170*/  LOP3.LUT R40, R5, R223.reuse, R40, 0x96, !PT ;  /* 0x000000df05287212 */ /* 0x080fe200078e9628 */
[----:B------:R-:W-:Y:S01]  /*23180*/  IMAD.MOV.U32 R209, RZ, RZ, R188 ;  /* 0x000000ffffd17224 */ /* 0x000fe200078e00bc */
[----:B------:R-:W-:Y:S01]  /*23190*/  LOP3.LUT R213, R4, 0xffff, RZ, 0xc0, !PT ;  /* 0x0000ffff04d57812 */ /* 0x000fe200078ec0ff */
[----:B------:R-:W1:Y:S01]  /*231a0*/  SHFL.BFLY PT, R0, R39, 0x1, 0x1f ;  /* 0x0c201f0027007f89 */ /* 0x000e6200000e0000 */
[----:B------:R-:W-:Y:S02]  /*231b0*/  FSETP.NEU.FTZ.AND P0, PT, R36, -INF , PT ;  /* 0xff8000002400780b */ /* 0x000fe40003f1d000 */
[----:B------:R-:W-:Y:S05]  /*231c0*/  SHF.R.U32.HI R193, RZ, 0x18, R8 ;  /* 0x00000018ffc17819 */ /* 0x000fea0000011608 */
[----:B------:R-:W4:Y:S01]  /*231d0*/  LDL R5, [R1+0x358] ;  /* 0x0003580001057983 */ /* 0x000f220000100800 */
[----:B------:R-:W-:Y:S01]  /*231e0*/  LOP3.LUT R184, R4, 0xff, RZ, 0xc0, !PT ;  /* 0x000000ff04b87812 */ /* 0x000fe200078ec0ff */
[----:B------:R-:W-:Y:S01]  /*231f0*/  IMAD.WIDE.U32 R8, R2, -0x2daee0ad, RZ ;  /* 0xd2511f5302087825 */ /* 0x000fe200078e00ff */
[--C-:B------:R-:W-:Y:S01]  /*23200*/  SHF.R.U32.HI R63, RZ, 0x18, R4.reuse ;  /* 0x00000018ff3f7819 */ /* 0x100fe20000011604 */
[----:B------:R-:W1:Y:S01]  /*23210*/  SHFL.BFLY PT, R7, R37, 0x1, 0x1f ;  /* 0x0c201f0025077f89 */ /* 0x000e6200000e0000 */
[----:B------:R-:W-:Y:S02]  /*23220*/  SHF.R.U32.HI R201, RZ, 0x10, R4 ;  /* 0x00000010ffc97819 */ /* 0x000fe40000011604 */
[C---:B------:R-:W-:Y:S05]  /*23230*/  LOP3.LUT R57, R8.reuse, 0xff, RZ, 0xc0, !PT ;  /* 0x000000ff08397812 */ /* 0x040fea00078ec0ff */
[----:B------:R-:W1:Y:S01]  /*23240*/  SHFL.BFLY PT, R3, R38, 0x1, 0x1f ;  /* 0x0c201f0026037f89 */ /* 0x000e6200000e0000 */
[----:B------:R-:W-:Y:S02]  /*23250*/  SHF.R.U32.HI R62, RZ, 0x18, R8 ;  /* 0x00000018ff3e7819 */ /* 0x000fe40000011608 */
[----:B------:R-:W-:Y:S05]  /*23260*/  LOP3.LUT R59, R9, R223, R18, 0x96, !PT ;  /* 0x000000df093b7212 */ /* 0x000fea00078e9612 */
[----:B------:R-:W4:Y:S01]  /*23270*/  LDL.64 R22, [R1+0x340] ;  /* 0x0003400001167983 */ /* 0x000f220000100a00 */
[----:B------:R-:W-:Y:S02]  /*23280*/  LOP3.LUT R190, R8, 0xffff, RZ, 0xc0, !PT ;  /* 0x0000ffff08be7812 */ /* 0x000fe400078ec0ff */
[----:B------:R-:W-:Y:S02]  /*23290*/  LOP3.LUT R191, R15, 0xff, RZ, 0xc0, !PT ;  /* 0x000000ff0fbf7812 */ /* 0x000fe400078ec0ff */
[----:B------:R-:W-:Y:S02]  /*232a0*/  LOP3.LUT R19, R10, 0xff, RZ, 0xc0, !PT ;  /* 0x000000ff0a137812 */ /* 0x000fe400078ec0ff */
[----:B-1----:R-:W-:Y:S04]  /*232b0*/  FMNMX.FTZ R39, R39, R0, !PT ;  /* 0x0000000027277209 */ /* 0x002fe80007810000 */
[----:B------:R-:W-:Y:S02]  /*232c0*/  FSETP.NEU.FTZ.AND P3, PT, R39, -INF , PT ;  /* 0xff8000002700780b */ /* 0x000fe40003f7d000 */
[----:B------:R-:W-:Y:S02]  /*232d0*/  FMNMX.FTZ R37, R37, R7, !PT ;  /* 0x0000000725257209 */ /* 0x000fe40007810000 */
[----:B------:R-:W4:Y:S02]  /*232e0*/  LDL R7, [R1+0x348] ;  /* 0x0003480001077983 */ /* 0x000f240000100800 */
[----:B------:R-:W-:Y:S02]  /*232f0*/  FSETP.NEU.FTZ.AND P1, PT, R37, -INF , PT ;  /* 0xff8000002500780b */ /* 0x000fe40003f3d000 */
[----:B------:R-:W-:Y:S01]  /*23300*/  FMNMX.FTZ R38, R38, R3, !PT ;  /* 0x0000000326267209 */ /* 0x000fe20007810000 */
[----:B------:R-:W-:Y:S01]  /*23310*/  STL [R1+0x420], R168 ;  /* 0x000420a801007387 */ /* 0x000fe20000100800 */
[----:B------:R-:W-:Y:S02]  /*23320*/  FSEL R3, R39, RZ, P3 ;  /* 0x000000ff27037208 */ /* 0x000fe40001800000 */
[----:B------:R-:W-:Y:S01]  /*23330*/  FSEL R0, R37, RZ, P1 ;  /* 0x000000ff25007208 */ /* 0x000fe20000800000 */
[----:B------:R-:W-:Y:S01]  /*23340*/  STL [R1+0x41c], R169 ;  /* 0x00041ca901007387 */ /* 0x000fe20000100800 */
[----:B------:R-:W-:Y:S01]  /*23350*/  FSETP.NEU.FTZ.AND P2, PT, R38, -INF , PT ;  /* 0xff8000002600780b */ /* 0x000fe20003f5d000 */
[----:B------:R-:W-:Y:S01]  /*23360*/  FADD.FTZ R6, -R3, R132 ;  /* 0x0000008403067221 */ /* 0x000fe20000010100 */
[----:B------:R-:W-:Y:S01]  /*23370*/  @P3 LOP3.LUT R200, R200, 0x80000000, RZ, 0xfc, !PT ;  /* 0x80000000c8c83812 */ /* 0x000fe200078efcff */
[----:B------:R-:W-:Y:S01]  /*23380*/  STL [R1+0x424], R39 ;  /* 0x0004242701007387 */ /* 0x000fe20000100800 */
[----:B------:R-:W-:Y:S01]  /*23390*/  FSEL R2, R38, RZ, P2 ;  /* 0x000000ff26027208 */ /* 0x000fe20001000000 */
[----:B------:R-:W-:Y:S01]  /*233a0*/  FADD.FTZ R3, -R0, R134 ;  /* 0x0000008600037221 */ /* 0x000fe20000010100 */
[----:B------:R-:W-:Y:S01]  /*233b0*/  FSEL R0, R36, RZ, P0 ;  /* 0x000000ff24007208 */ /* 0x000fe20000000000 */
[----:B------:R-:W-:Y:S01]  /*233c0*/  STL [R1+0x428], R38 ;  /* 0x0004282601007387 */ /* 0x000fe20000100800 */
[----:B------:R-:W-:Y:S01]  /*233d0*/  LOP3.LUT R200, R200, 0xbfffffff, RZ, 0xc0, !PT ;  /* 0xbfffffffc8c87812 */ /* 0x000fe200078ec0ff */
[----:B------:R-:W-:Y:S01]  /*233e0*/  FADD.FTZ R4, -R2, R133 ;  /* 0x0000008502047221 */ /* 0x000fe20000010100 */
[----:B------:R-:W-:Y:S01]  /*233f0*/  SHF.R.U32.HI R133, RZ, 0x10, R8 ;  /* 0x00000010ff857819 */ /* 0x000fe20000011608 */
[----:B------:R-:W-:Y:S01]  /*23400*/  FADD.FTZ R2, -R0, R135 ;  /* 0x0000008700027221 */ /* 0x000fe20000010100 */
[----:B------:R-:W-:Y:S01]  /*23410*/  LOP3.LUT R0, R11, 0xff, RZ, 0xc0, !PT ;  /* 0x000000ff0b007812 */ /* 0x000fe200078ec0ff */
[----:B------:R-:W-:Y:S04]  /*23420*/  STL [R1+0x42c], R37 ;  /* 0x00042c2501007387 */ /* 0x000fe80000100800 */
[----:B------:R1:W-:Y:S01]  /*23430*/  STL [R1+0x430], R36 ;  /* 0x0004302401007387 */ /* 0x0003e20000100800 */
[----:B--2---:R-:W-:Y:S02]  /*23440*/  IMAD.MOV.U32 R175, RZ, RZ, R174 ;  /* 0x000000ffffaf7224 */ /* 0x004fe400078e00ae */
[----:B---3--:R-:W-:Y:S05]  /*23450*/  IMAD.MOV.U32 R174, RZ, RZ, R173 ;  /* 0x000000ffffae7224 */ /* 0x008fea00078e00ad */
[C---:B----4-:R-:W-:Y:S05]  /*23460*/  IADD3 R172, P5, R174.reuse, R172, RZ ;  /* 0x000000acaeac7210 */ /* 0x050fea0007fbe0ff */
[C---:B------:R-:W-:Y:S01]  /*23470*/  IMAD.X R173, R175.reuse, 0x1, R176, P5 ;  /* 0x00000001afad7824 */ /* 0x040fe200028e06b0 */
[----:B------:R-:W-:Y:S05]  /*23480*/  IADD3 R176, P5, R174, R61, RZ ;  /* 0x0000003daeb07210 */ /* 0x000fea0007fbe0ff */
[----:B------:R-:W-:Y:S01]  /*23490*/  IMAD.X R177, R175, 0x1, R60, P5 ;  /* 0x00000001afb17824 */ /* 0x000fe200028e063c */
[C---:B------:R-:W-:Y:S11]  /*234a0*/  ISETP.GE.U32.AND P5, PT, R199.reuse, R12, PT ;  /* 0x0000000cc700720c */ /* 0x040ff60003fa6070 */
[----:B------:R-:W-:Y:S02]  /*234b0*/  @!UPT UIADD3 URZ, URZ, URZ, URZ ;  /* 0x0000003f3f3ff290 */ /* 0x000fe4000fffe03f */
[----:B------:R-:W-:Y:S02]  /*234c0*/  @P5 LOP3.LUT R200, R200, 0x40000000, RZ, 0xfc, !PT ;  /* 0x40000000c8c85812 */ /* 0x000fe400078efcff */
[C---:B------:R-:W-:Y:S02]  /*234d0*/  ISETP.GE.U32.AND P5, PT, R199.reuse, R0, PT ;  /* 0x00000000c700720c */ /* 0x040fe40003fa6070 */
[--C-:B------:R-:W-:Y:S04]  /*234e0*/  SHF.R.U32.HI R0, RZ, 0x18, R10.reuse ;  /* 0x00000018ff007819 */ /* 0x100fe8000001160a */
[----:B------:R-:W-:Y:S02]  /*234f0*/  ISETP.GE.U32.AND P4, PT, R199, R0, PT ;  /* 0x00000000c700720c */ /* 0x000fe40003f86070 */
[----:B------:R-:W-:Y:S02]  /*23500*/  LOP3.LUT R0, R13, 0xff, RZ, 0xc0, !PT ;  /* 0x000000ff0d007812 */ /* 0x000fe400078ec0ff */
[----:B------:R-:W-:Y:S05]  /*23510*/  IADD3 R178, P6, R174, R14, RZ ;  /* 0x0000000eaeb27210 */ /* 0x000fea0007fde0ff */
[----:B------:R-:W-:Y:S01]  /*23520*/  IMAD.X R179, R175, 0x1, R5, P6 ;  /* 0x00000001afb37824 */ /* 0x000fe200030e0605 */
[----:B------:R-:W-:Y:S02]  /*23530*/  ISETP.GE.U32.AND P6, PT, R199, R0, PT ;  /* 0x00000000c700720c */ /* 0x000fe40003fc6070 */
[----:B------:R-:W-:Y:S02]  /*23540*/  SHF.R.U32.HI R0, RZ, 0x10, R10 ;  /* 0x00000010ff007819 */ /* 0x000fe4000001160a */
[----:B------:R-:W-:Y:S02]  /*23550*/  SHF.R.U32.HI R5, RZ, 0x10, R11 ;  /* 0x00000010ff057819 */ /* 0x000fe4000001160b */
[----:B------:R-:W-:Y:S02]  /*23560*/  LOP3.LUT R20, R0, 0xff, RZ, 0xc0, !PT ;  /* 0x000000ff00147812 */ /* 0x000fe400078ec0ff */
[----:B------:R-:W-:Y:S02]  /*23570*/  SHF.R.U32.HI R0, RZ, 0x8, R21 ;  /* 0x00000008ff007819 */ /* 0x000fe40000011615 */
[----:B------:R-:W-:Y:S01]  /*23580*/  LOP3.LUT R15, R5, 0xff, RZ, 0xc0, !PT ;  /* 0x000000ff050f7812 */ /* 0x000fe200078ec0ff */
[----:B------:R-:W-:Y:S01]  /*23590*/  IMAD.MOV.U32 R23, RZ, RZ, R207 ;  /* 0x000000ffff177224 */ /* 0x000fe200078e00cf */
[----:B------:R-:W-:Y:S02]  /*235a0*/  LOP3.LUT R69, R0, 0xffff, RZ, 0xc0, !PT ;  /* 0x0000ffff00457812 */ /* 0x000fe400078ec0ff */
[----:B------:R-:W-:Y:S01]  /*235b0*/  IADD3 R60, P3, R22, R172, RZ ;  /* 0x000000ac163c7210 */ /* 0x000fe20007f7e0ff */
[----:B------:R-:W2:Y:S01]  /*235c0*/  LD.E R0, desc[UR4][R168.64+0xdc] ;  /* 0x0000dc04a8007980 */ /* 0x000ea2000c101900 */
[----:B------:R-:W-:Y:S02]  /*235d0*/  SHF.R.U32.HI R5, RZ, 0x8, R16 ;  /* 0x00000008ff057819 */ /* 0x000fe40000011610 */
[----:B------:R-:W-:Y:S02]  /*235e0*/  LOP3.LUT R11, R11, 0xffff, RZ, 0xc0, !PT ;  /* 0x0000ffff0b0b7812 */ /* 0x000fe400078ec0ff */
[----:B------:R-:W-:Y:S02]  /*235f0*/  LOP3.LUT R134, R5, 0xffff, RZ, 0xc0, !PT ;  /* 0x0000ffff05867812 */ /* 0x000fe400078ec0ff */
[----:B------:R-:W-:Y:S04]  /*23600*/  LOP3.LUT R10, R10, 0xffff, RZ, 0xc0, !PT ;  /* 0x0000ffff0a0a7812 */ /* 0x000fe800078ec0ff */
[----:B------:R-:W-:Y:S01]  /*23610*/  SHF.R.U32.HI R10, RZ, 0x8, R10 ;  /* 0x00000008ff0a7819 */ /* 0x000fe2000001160a */
[----:B------:R-:W-:Y:S01]  /*23620*/  IMAD.X R61, R7, 0x1, R173, P3 ;  /* 0x00000001073d7824 */ /* 0x000fe200018e06ad */
[----:B------:R-:W-:Y:S02]  /*23630*/  LOP3.LUT P3, RZ, R200, 0x80000000, RZ, 0xc0, !PT ;  /* 0x80000000c8ff7812 */ /* 0x000fe4000786c0ff */
[----:B------:R-:W-:Y:S01]  /*23640*/  LOP3.LUT R10, R10, 0xffff, RZ, 0xc0, !PT ;  /* 0x0000ffff0a0a7812 */ /* 0x000fe200078ec0ff */
[C---:B--2---:R-:W-:Y:S01]  /*23650*/  FMUL.FTZ R8, R0.reuse, R39 ;  /* 0x0000002700087220 */ /* 0x044fe20000410000 */
[C---:B------:R-:W-:Y:S01]  /*23660*/  FMUL.FTZ R9, R0.reuse, R36 ;  /* 0x0000002400097220 */ /* 0x040fe20000410000 */
[C---:B------:R-:W-:Y:S01]  /*23670*/  FMUL.FTZ R7, R0.reuse, R38 ;  /* 0x0000002600077220 */ /* 0x040fe20000410000 */
[C---:B------:R-:W-:Y:S01]  /*23680*/  FMUL.FTZ R5, R0.reuse, R37 ;  /* 0x0000002500057220 */ /* 0x040fe20000410000 */
[----:B------:R-:W-:Y:S01]  /*23690*/  FMUL.FTZ R3, R0, R3 ;  /* 0x0000000300037220 */ /* 0x000fe20000410000 */
[----:B------:R-:W-:Y:S01]  /*236a0*/  FSEL R8, R8, RZ, P3 ;  /* 0x000000ff08087208 */ /* 0x000fe20001800000 */
[C---:B------:R-:W-:Y:S01]  /*236b0*/  FMUL.FTZ R6, R0.reuse, R6 ;  /* 0x0000000600067220 */ /* 0x040fe20000410000 */
[----:B------:R-:W-:Y:S01]  /*236c0*/  FSEL R7, R7, RZ, P2 ;  /* 0x000000ff07077208 */ /* 0x000fe20001000000 */
[----:B------:R-:W-:Y:S01]  /*236d0*/  FMUL.FTZ R4, R0, R4 ;  /* 0x0000000400047220 */ /* 0x000fe20000410000 */
[----:B------:R-:W-:Y:S01]  /*236e0*/  FSEL R5, R5, RZ, P1 ;  /* 0x000000ff05057208 */ /* 0x000fe20000800000 */
[-CC-:B------:R-:W-:Y:S01]  /*236f0*/  FFMA.FTZ R14, R29, R0.reuse, -R8.reuse ;  /* 0x000000001d0e7223 */ /* 0x180fe20000010808 */
[C---:B------:R-:W-:Y:S01]  /*23700*/  ISETP.GE.U32.AND P2, PT, R199.reuse, R15, PT ;  /* 0x0000000fc700720c */ /* 0x040fe20003f46070 */
[-CC-:B------:R-:W-:Y:S01]  /*23710*/  FFMA.FTZ R16, R26, R0.reuse, -R8.reuse ;  /* 0x000000001a107223 */ /* 0x180fe20000010808 */
[----:B------:R-:W-:Y:S01]  /*23720*/  ISETP.GE.U32.AND P3, PT, R199, R17, PT ;  /* 0x00000011c700720c */ /* 0x000fe20003f66070 */
[--C-:B------:R-:W-:Y:S01]  /*23730*/  FFMA.FTZ R18, R85, R0, -R8.reuse ;  /* 0x0000000055127223 */ /* 0x100fe20000010808 */
[----:B------:R-:W-:Y:S01]  /*23740*/  FSEL R9, R9, RZ, P0 ;  /* 0x000000ff09097208 */ /* 0x000fe20000000000 */
[----:B------:R2:W-:Y:S01]  /*23750*/  STL [R1+0x10], R14 ;  /* 0x0000100e01007387 */ /* 0x0005e20000100800 */
[----:B------:R-:W-:Y:S01]  /*23760*/  ISETP.GE.U32.AND P0, PT, R199, R10, PT ;  /* 0x0000000ac700720c */ /* 0x000fe20003f06070 */
[-CC-:B-1----:R-:W-:Y:S01]  /*23770*/  FFMA.FTZ R36, R113, R0.reuse, -R8.reuse ;  /* 0x0000000071247223 */ /* 0x182fe20000010808 */
        /* <DEDUP_REMOVED lines=22> */
[-CC-:B--2---:R-:W-:Y:S01]  /*238e0*/  FFMA.FTZ R14, R80, R0.reuse, -R8.reuse ;  /* 0x00000000500e7223 */ /* 0x184fe20000010808 */
[-CC-:B------:R-:W-:Y:S01]  /*238f0*/  FFMA.FTZ R37, R114, R0.reuse, -R7.reuse ;  /* 0x0000000072257223 */ /* 0x180fe20000010807 */
[-C--:B------:R-:W-:Y:S01]  /*23900*/  FFMA.FTZ R38, R115, R0.reuse, -R7 ;  /* 0x0000000073267223 */ /* 0x080fe20000010807 */
[-CC-:B------:R-:W-:Y:S01]  /*23910*/  FFMA.FTZ R22, R27, R0.reuse, -R5.reuse ;  /* 0x000000001b167223 */ /* 0x180fe20000010805 */
[-CC-:B-1----:R-:W-:Y:S01]  /*23920*/  FFMA.FTZ R16, R81, R0.reuse, -R8.reuse ;  /* 0x0000000051107223 */ /* 0x182fe20000010808 */
[----:B------:R1:W-:Y:S01]  /*23930*/  STL [R1+0x70], R14 ;  /* 0x0000700e01007387 */ /* 0x0003e20000100800 */
[-C--:B------:R-:W-:Y:S01]  /*23940*/  FFMA.FTZ R39, R108, R0.reuse, -R5 ;  /* 0x000000006c277223 */ /* 0x080fe20000010805 */
[-CC-:B------:R-:W-:Y:S01]  /*23950*/  FFMA.FTZ R232, R44, R0.reuse, -R7.reuse ;  /* 0x000000002ce87223 */ /* 0x180fe20000010807 */
[----:B------:R-:W-:Y:S01]  /*23960*/  MUFU.EX2 R108, R12 ;  /* 0x0000000c006c7308 */ /* 0x000fe20000000800 */
[----:B------:R2:W-:Y:S01]  /*23970*/  STL [R1+0x6c], R16 ;  /* 0x00006c1001007387 */ /* 0x0005e20000100800 */
[-CC-:B------:R-:W-:Y:S01]  /*23980*/  FFMA.FTZ R116, R238, R0.reuse, -R7.reuse ;  /* 0x00000000ee747223 */ /* 0x180fe20000010807 */
[-C--:B------:R-:W-:Y:S01]  /*23990*/  FFMA.FTZ R113, R239, R0.reuse, -R7 ;  /* 0x00000000ef717223 */ /* 0x080fe20000010807 */
        /* <DEDUP_REMOVED lines=18> */
[-CC-:B-1----:R-:W-:Y:S01]  /*23ac0*/  FFMA.FTZ R14, R84, R0.reuse, -R8.reuse ;  /* 0x00000000540e7223 */ /* 0x182fe20000010808 */
[----:B------:R-:W-:Y:S01]  /*23ad0*/  LOP3.LUT R84, R201, 0xff, RZ, 0xc0, !PT ;  /* 0x000000ffc9547812 */ /* 0x000fe200078ec0ff */
[-C--:B------:R-:W-:Y:S01]  /*23ae0*/  FFMA.FTZ R234, R45, R0.reuse, -R7 ;  /* 0x000000002dea7223 */ /* 0x080fe20000010807 */
[-CC-:B------:R-:W-:Y:S01]  /*23af0*/  FFMA.FTZ R169, R110, R0.reuse, -R9.reuse ;  /* 0x000000006ea97223 */ /* 0x180fe20000010809 */
[-CC-:B--2---:R-:W-:Y:S01]  /*23b00*/  FFMA.FTZ R16, R96, R0.reuse, -R8.reuse ;  /* 0x0000000060107223 */ /* 0x184fe20000010808 */
[----:B------:R1:W-:Y:S01]  /*23b10*/  STL [R1+0x80], R14 ;  /* 0x0000800e01007387 */ /* 0x0003e20000100800 */
[-CC-:B------:R-:W-:Y:S01]  /*23b20*/  FFMA.FTZ R242, R242, R0.reuse, -R9.reuse ;  /* 0x00000000f2f27223 */ /* 0x180fe20000010809 */
[-CC-:B------:R-:W-:Y:S01]  /*23b30*/  FFMA.FTZ R227, R227, R0.reuse, -R9.reuse ;  /* 0x00000000e3e37223 */ /* 0x180fe20000010809 */
[-CC-:B------:R-:W-:Y:S01]  /*23b40*/  FFMA.FTZ R225, R225, R0.reuse, -R9.reuse ;  /* 0x00000000e1e17223 */ /* 0x180fe20000010809 */
[----:B------:R2:W-:Y:S01]  /*23b50*/  STL [R1+0x7c], R18 ;  /* 0x00007c1201007387 */ /* 0x0005e20000100800 */
[-CC-:B------:R-:W-:Y:S01]  /*23b60*/  FFMA.FTZ R224, R224, R0.reuse, -R9.reuse ;  /* 0x00000000e0e07223 */ /* 0x180fe20000010809 */
[-CC-:B------:R-:W-:Y:S01]  /*23b70*/  FFMA.FTZ R236, R32, R0.reuse, -R9.reuse ;  /* 0x0000000020ec7223 */ /* 0x180fe20000010809 */
[-CC-:B------:R-:W-:Y:S01]  /*23b80*/  FFMA.FTZ R241, R241, R0.reuse, -R9.reuse ;  /* 0x00000000f1f17223 */ /* 0x180fe20000010809 */
[----:B------:R3:W-:Y:S01]  /*23b90*/  STL [R1+0x84], R16 ;  /* 0x0000841001007387 */ /* 0x0007e20000100800 */
[-CC-:B------:R-:W-:Y:S01]  /*23ba0*/  FFMA.FTZ R233, R33, R0.reuse, -R9.reuse ;  /* 0x0000000021e97223 */ /* 0x180fe20000010809 */
[-C--:B------:R-:W-:Y:S01]  /*23bb0*/  FFMA.FTZ R250, R25, R0.reuse, -R9 ;  /* 0x0000000019fa7223 */ /* 0x080fe20000010809 */
[----:B------:R-:W4:Y:S10]  /*23bc0*/  MUFU.EX2 R35, R4 ;  /* 0x0000000400237308 */ /* 0x000f340000000800 */
[----:B------:R-:W-:Y:S01]  /*23bd0*/  MUFU.EX2 R85, R46 ;  /* 0x0000002e00557308 */ /* 0x000fe20000000800 */
[--C-:B-1----:R-:W-:Y:S09]  /*23be0*/  FFMA.FTZ R14, R97, R0, -R8.reuse ;  /* 0x00000000610e7223 */ /* 0x102ff20000010808 */
[----:B------:R-:W-:Y:S01]  /*23bf0*/  MUFU.EX2 R68, R68 ;  /* 0x0000004400447308 */ /* 0x000fe20000000800 */
[----:B----4-:R-:W-:Y:S01]  /*23c00*/  FMUL.FTZ R34, R35, R146 ;  /* 0x0000009223227220 */ /* 0x010fe20000410000 */
[-CC-:B--2---:R-:W-:Y:S01]  /*23c10*/  FFMA.FTZ R18, R100, R0.reuse, -R8.reuse ;  /* 0x0000000064127223 */ /* 0x184fe20000010808 */
[----:B------:R1:W-:Y:S01]  /*23c20*/  STL [R1+0x94], R14 ;  /* 0x0000940e01007387 */ /* 0x0003e20000100800 */
[--C-:B---3--:R-:W-:Y:S03]  /*23c30*/  FFMA.FTZ R16, R101, R0, -R8.reuse ;  /* 0x0000000065107223 */ /* 0x108fe60000010808 */
[----:B------:R2:W-:Y:S03]  /*23c40*/  STL [R1+0xa4], R18 ;  /* 0x0000a41201007387 */ /* 0x0005e60000100800 */
[----:B------:R-:W3:Y:S01]  /*23c50*/  MUFU.EX2 R6, R6 ;  /* 0x0000000600067308 */ /* 0x000ee20000000800 */
[----:B------:R4:W-:Y:S04]  /*23c60*/  STL [R1+0xa8], R16 ;  /* 0x0000a81001007387 */ /* 0x0009e80000100800 */
[----:B------:R-:W-:Y:S05]  /*23c70*/  STL [R1+0x434], R36 ;  /* 0x0004342401007387 */ /* 0x000fea0000100800 */
[----:B------:R-:W-:Y:S10]  /*23c80*/  MUFU.EX2 R75, R75 ;  /* 0x0000004b004b7308 */ /* 0x000ff40000000800 */
[----:B------:R-:W-:Y:S01]  /*23c90*/  MUFU.EX2 R78, R78 ;  /* 0x0000004e004e7308 */ /* 0x000fe20000000800 */
[C---:B---3--:R-:W-:Y:S01]  /*23ca0*/  FMUL.FTZ R32, R6.reuse, R144 ;  /* 0x0000009006207220 */ /* 0x048fe20000410000 */
[----:B------:R-:W-:Y:S01]  /*23cb0*/  FMUL.FTZ R33, R6, R145 ;  /* 0x0000009106217220 */ /* 0x000fe20000410000 */
[-C--:B-1----:R-:W-:Y:S01]  /*23cc0*/  FFMA.FTZ R14, R112, R0.reuse, -R8 ;  /* 0x00000000700e7223 */ /* 0x082fe20000010808 */
[-C--:B------:R-:W-:Y:S01]  /*23cd0*/  FFMA.FTZ R8, R197, R0.reuse, -R7 ;  /* 0x00000000c5087223 */ /* 0x080fe20000010807 */
[----:B------:R-:W-:Y:S02]  /*23ce0*/  IMAD.MOV.U32 R197, RZ, RZ, R203 ;  /* 0x000000ffffc57224 */ /* 0x000fe400078e00cb */
[-CC-:B------:R-:W-:Y:S01]  /*23cf0*/  FFMA.FTZ R112, R240, R0.reuse, -R7.reuse ;  /* 0x00000000f0707223 */ /* 0x180fe20000010807 */
[-C--:B--2---:R-:W-:Y:S01]  /*23d00*/  FFMA.FTZ R18, R82, R0.reuse, -R7 ;  /* 0x0000000052127223 */ /* 0x084fe20000010807 */
[----:B------:R1:W-:Y:S01]  /*23d10*/  STL [R1+0xe0], R14 ;  /* 0x0000e00e01007387 */ /* 0x0003e20000100800 */
[----:B------:R-:W-:Y:S02]  /*23d20*/  IMAD.MOV.U32 R203, RZ, RZ, R205 ;  /* 0x000000ffffcb7224 */ /* 0x000fe400078e00cd */
[-C--:B------:R-:W-:Y:S01]  /*23d30*/  FFMA.FTZ R240, R31, R0.reuse, -R9 ;  /* 0x000000001ff07223 */ /* 0x080fe20000010809 */
[-C--:B----4-:R-:W-:Y:S01]  /*23d40*/  FFMA.FTZ R16, R70, R0.reuse, -R7 ;  /* 0x0000000046107223 */ /* 0x090fe20000010807 */
[----:B------:R-:W-:Y:S01]  /*23d50*/  STL [R1+0x438], R171 ;  /* 0x000438ab01007387 */ /* 0x000fe20000100800 */
[----:B------:R-:W-:Y:S02]  /*23d60*/  IMAD.MOV.U32 R205, RZ, RZ, R206 ;  /* 0x000000ffffcd7224 */ /* 0x000fe400078e00ce */
[----:B------:R-:W-:Y:S01]  /*23d70*/  IMAD.MOV.U32 R206, RZ, RZ, R209 ;  /* 0x000000ffffce7224 */ /* 0x000fe200078e00d1 */
[----:B------:R-:W-:Y:S01]  /*23d80*/  STL [R1+0x43c], R171 ;  /* 0x00043cab01007387 */ /* 0x000fe20000100800 */
[----:B------:R-:W-:Y:S02]  /*23d90*/  IMAD.MOV.U32 R209, RZ, RZ, R210 ;  /* 0x000000ffffd17224 */ /* 0x000fe400078e00d2 */
[----:B------:R-:W-:Y:S01]  /*23da0*/  IMAD.MOV.U32 R210, RZ, RZ, R237 ;  /* 0x000000ffffd27224 */ /* 0x000fe200078e00ed */
[----:B------:R-:W-:Y:S01]  /*23db0*/  STL [R1+0x440], R188 ;  /* 0x000440bc01007387 */ /* 0x000fe20000100800 */
[----:B------:R-:W-:Y:S02]  /*23dc0*/  IMAD.MOV.U32 R194, RZ, RZ, R203 ;  /* 0x000000ffffc27224 */ /* 0x000fe400078e00cb */
[----:B------:R-:W-:Y:S01]  /*23dd0*/  IMAD.MOV.U32 R203, RZ, RZ, R206 ;  /* 0x000000ffffcb7224 */ /* 0x000fe200078e00ce */
[----:B------:R2:W-:Y:S01]  /*23de0*/  STL [R1+0x444], R204 ;  /* 0x000444cc01007387 */ /* 0x0005e20000100800 */
[----:B------:R-:W-:Y:S02]  /*23df0*/  IMAD.MOV.U32 R206, RZ, RZ, R210 ;  /* 0x000000ffffce7224 */ /* 0x000fe400078e00d2 */
[-C--:B------:R-:W-:Y:S01]  /*23e00*/  FFMA.FTZ R210, R118, R0.reuse, -R7 ;  /* 0x0000000076d27223 */ /* 0x080fe20000010807 */
[----:B------:R-:W-:Y:S01]  /*23e10*/  IMAD.MOV.U32 R192, RZ, RZ, R205 ;  /* 0x000000ffffc07224 */ /* 0x000fe200078e00cd */
[----:B------:R3:W-:Y:S01]  /*23e20*/  STL [R1+0x448], R198 ;  /* 0x000448c601007387 */ /* 0x0007e20000100800 */
[----:B------:R-:W-:Y:S02]  /*23e30*/  IMAD.MOV.U32 R205, RZ, RZ, R209 ;  /* 0x000000ffffcd7224 */ /* 0x000fe400078e00d1 */
[-C--:B------:R-:W-:Y:S01]  /*23e40*/  FFMA.FTZ R209, R119, R0.reuse, -R7 ;  /* 0x0000000077d17223 */ /* 0x080fe20000010807 */
[----:B------:R-:W-:Y:S01]  /*23e50*/  IMAD.MOV.U32 R195, RZ, RZ, R197 ;  /* 0x000000ffffc37224 */ /* 0x000fe200078e00c5 */
[----:B------:R4:W-:Y:S01]  /*23e60*/  STL [R1+0x4], R16 ;  /* 0x0000041001007387 */ /* 0x0009e20000100800 */
[-CC-:B------:R-:W-:Y:S01]  /*23e70*/  FFMA.FTZ R197, R130, R0.reuse, -R7.reuse ;  /* 0x0000000082c57223 */ /* 0x180fe20000010807 */
[-CC-:B-1----:R-:W-:Y:S01]  /*23e80*/  FFMA.FTZ R14, R196, R0.reuse, -R7.reuse ;  /* 0x00000000c40e7223 */ /* 0x182fe20000010807 */
[-C--:B------:R-:W-:Y:S01]  /*23e90*/  FFMA.FTZ R196, R131, R0.reuse, -R7 ;  /* 0x0000000083c47223 */ /* 0x080fe20000010807 */
[----:B------:R1:W-:Y:S01]  /*23ea0*/  STL [R1+0x8], R21 ;  /* 0x0000081501007387 */ /* 0x0003e20000100800 */
[----:B------:R-:W-:Y:S02]  /*23eb0*/  IMAD.MOV.U32 R237, RZ, RZ, R73 ;  /* 0x000000ffffed7224 */ /* 0x000fe400078e0049 */
[-CC-:B------:R-:W-:Y:S01]  /*23ec0*/  FFMA.FTZ R73, R72, R0.reuse, -R7.reuse ;  /* 0x0000000048497223 */ /* 0x180fe20000010807 */
[-CC-:B------:R-:W-:Y:S01]  /*23ed0*/  FFMA.FTZ R72, R251, R0.reuse, -R7.reuse ;  /* 0x00000000fb487223 */ /* 0x180fe20000010807 */
[----:B------:R1:W-:Y:S01]  /*23ee0*/  STL [R1+0x68], R18 ;  /* 0x0000681201007387 */ /* 0x0003e20000100800 */
[-C--:B------:R-:W-:Y:S01]  /*23ef0*/  FFMA.FTZ R251, R66, R0.reuse, -R7 ;  /* 0x0000000042fb7223 */ /* 0x080fe20000010807 */
[----:B------:R-:W-:Y:S01]  /*23f00*/  IMAD.MOV.U32 R189, RZ, RZ, R194 ;  /* 0x000000ffffbd7224 */ /* 0x000fe200078e00c2 */
[----:B------:R-:W1:Y:S01]  /*23f10*/  MUFU.EX2 R66, R13 ;  /* 0x0000000d00427308 */ /* 0x000e620000000800 */
[----:B------:R-:W-:Y:S02]  /*23f20*/  IMAD.MOV.U32 R170, RZ, RZ, R195 ;  /* 0x000000ffffaa7224 */ /* 0x000fe400078e00c3 */
[-CC-:B------:R-:W-:Y:S01]  /*23f30*/  FFMA.FTZ R119, R56, R0.reuse, -R5.reuse ;  /* 0x0000000038777223 */ /* 0x180fe20000010805 */
[-CC-:B------:R-:W-:Y:S01]  /*23f40*/  FFMA.FTZ R130, R43, R0.reuse, -R5.reuse ;  /* 0x000000002b827223 */ /* 0x180fe20000010805 */
[-CC-:B------:R-:W-:Y:S01]  /*23f50*/  FFMA.FTZ R195, R124, R0.reuse, -R5.reuse ;  /* 0x000000007cc37223 */ /* 0x180fe20000010805 */
[-CC-:B------:R-:W-:Y:S01]  /*23f60*/  FFMA.FTZ R194, R125, R0.reuse, -R5.reuse ;  /* 0x000000007dc27223 */ /* 0x180fe20000010805 */
[-C--:B--2---:R-:W-:Y:S01]  /*23f70*/  FFMA.FTZ R204, R105, R0.reuse, -R5 ;  /* 0x0000000069cc7223 */ /* 0x084fe20000010805 */
[-CC-:B------:R-:W-:Y:S02]  /*23f80*/  FFMA.FTZ R131, R47, R0.reuse, -R9.reuse ;  /* 0x000000002f837223 */ /* 0x180fe40000010809 */
[----:B------:R-:W-:Y:S01]  /*23f90*/  MUFU.EX2 R14, R14 ;  /* 0x0000000e000e7308 */ /* 0x000fe20000000800 */
[-C--:B------:R-:W-:Y:S01]  /*23fa0*/  FFMA.FTZ R70, R192, R0.reuse, -R9 ;  /* 0x00000000c0467223 */ /* 0x080fe20000010809 */
[-C--:B---3--:R-:W-:Y:S01]  /*23fb0*/  FFMA.FTZ R198, R104, R0.reuse, -R5 ;  /* 0x0000000068c67223 */ /* 0x088fe20000010805 */
[-CC-:B------:R-:W-:Y:S01]  /*23fc0*/  FFMA.FTZ R188, R106, R0.reuse, -R9.reuse ;  /* 0x000000006abc7223 */ /* 0x180fe20000010809 */
[-CC-:B------:R-:W-:Y:S01]  /*23fd0*/  FFMA.FTZ R171, R107, R0.reuse, -R9.reuse ;  /* 0x000000006bab7223 */ /* 0x180fe20000010809 */
[-C--:B------:R-:W-:Y:S01]  /*23fe0*/  FFMA.FTZ R71, R203, R0.reuse, -R9 ;  /* 0x00000000cb477223 */ /* 0x080fe20000010809 */
[----:B----4-:R-:W-:Y:S01]  /*23ff0*/  FFMA.FTZ R16, R83, R0, -R7 ;  /* 0x0000000053107223 */ /* 0x010fe20000010807 */
[----:B------:R-:W-:Y:S03]  /*24000*/  IMAD.MOV.U32 R203, RZ, RZ, R237 ;  /* 0x000000ffffcb7224 */ /* 0x000fe600078e00ed */
[----:B------:R-:W2:Y:S01]  /*24010*/  MUFU.EX2 R104, R8 ;  /* 0x0000000800687308 */ /* 0x000ea20000000800 */
[----:B-1----:R-:W-:Y:S01]  /*24020*/  F2FP.BF16.F32.PACK_AB R49, R108, R66 ;  /* 0x000000426c31723e */ /* 0x002fe200000010ff */
[-C--:B------:R-:W-:Y:S01]  /*24030*/  FFMA.FTZ R21, R86, R0.reuse, -R7 ;  /* 0x0000000056157223 */ /* 0x080fe20000010807 */
[----:B------:R1:W-:Y:S01]  /*24040*/  STL [R1+0x3c], R16 ;  /* 0x00003c1001007387 */ /* 0x0003e20000100800 */
[-C--:B------:R-:W-:Y:S01]  /*24050*/  FFMA.FTZ R237, R111, R0.reuse, -R9 ;  /* 0x000000006fed7223 */ /* 0x080fe20000010809 */
[----:B------:R-:W-:Y:S01]  /*24060*/  PRMT R48, R49, 0x7632, R48 ;  /* 0x0000763231307816 */ /* 0x000fe20000000030 */
[-C--:B------:R-:W-:Y:S01]  /*24070*/  FFMA.FTZ R18, R87, R0.reuse, -R7 ;  /* 0x0000000057127223 */ /* 0x080fe20000010807 */
[----:B------:R3:W-:Y:S01]  /*24080*/  STL [R1+0x78], R21 ;  /* 0x0000781501007387 */ /* 0x0007e20000100800 */
[-CC-:B------:R-:W-:Y:S01]  /*24090*/  FFMA.FTZ R87, R206, R0.reuse, -R9.reuse ;  /* 0x00000000ce577223 */ /* 0x180fe20000010809 */
[----:B------:R-:W-:Y:S01]  /*240a0*/  PRMT R100, R49, 0x5410, R48 ;  /* 0x0000541031647816 */ /* 0x000fe20000000030 */
[-CC-:B------:R-:W-:Y:S01]  /*240b0*/  FFMA.FTZ R206, R122, R0.reuse, -R9.reuse ;  /* 0x000000007ace7223 */ /* 0x180fe20000010809 */
[----:B------:R4:W-:Y:S01]  /*240c0*/  STL [R1+0x74], R18 ;  /* 0x0000741201007387 */ /* 0x0009e20000100800 */
[-CC-:B------:R-:W-:Y:S01]  /*240d0*/  FFMA.FTZ R43, R170, R0.reuse, -R9.reuse ;  /* 0x00000000aa2b7223 */ /* 0x180fe20000010809 */
[-CC-:B------:R-:W-:Y:S01]  /*240e0*/  FFMA.FTZ R170, R127, R0.reuse, -R9.reuse ;  /* 0x000000007faa7223 */ /* 0x180fe20000010809 */
[-CC-:B------:R-:W-:Y:S01]  /*240f0*/  FFMA.FTZ R45, R189, R0.reuse, -R9.reuse ;  /* 0x00000000bd2d7223 */ /* 0x180fe20000010809 */
[-CC-:B------:R-:W-:Y:S01]  /*24100*/  FFMA.FTZ R189, R126, R0.reuse, -R9.reuse ;  /* 0x000000007ebd7223 */ /* 0x180fe20000010809 */
[--C-:B------:R-:W-:Y:S01]  /*24110*/  FFMA.FTZ R82, R205, R0, -R9.reuse ;  /* 0x00000000cd527223 */ /* 0x100fe20000010809 */
[----:B--2---:R-:W-:Y:S01]  /*24120*/  F2FP.BF16.F32.PACK_AB R51, R104, R14 ;  /* 0x0000000e6833723e */ /* 0x004fe200000010ff */
[-C--:B------:R-:W-:Y:S01]  /*24130*/  FFMA.FTZ R205, R123, R0.reuse, -R9 ;  /* 0x000000007bcd7223 */ /* 0x080fe20000010809 */
[----:B------:R-:W-:Y:S02]  /*24140*/  MUFU.EX2 R80, R43 ;  /* 0x0000002b00507308 */ /* 0x000fe40000000800 */
[C---:B------:R-:W-:Y:S04]  /*24150*/  PRMT R50, R51.reuse, 0x7632, R50 ;  /* 0x0000763233327816 */ /* 0x040fe80000000032 */
[----:B------:R-:W-:Y:S04]  /*24160*/  PRMT R101, R51, 0x5410, R50 ;  /* 0x0000541033657816 */ /* 0x000fe80000000032 */
[----:B------:R-:W-:Y:S01]  /*24170*/  MUFU.EX2 R86, R45 ;  /* 0x0000002d00567308 */ /* 0x000fe20000000800 */
[-CC-:B-1----:R-:W-:Y:S01]  /*24180*/  FFMA.FTZ R16, R98, R0.reuse, -R7.reuse ;  /* 0x0000000062107223 */ /* 0x182fe20000010807 */
[-CC-:B---3--:R-:W-:Y:S04]  /*24190*/  FFMA.FTZ R21, R99, R0.reuse, -R7.reuse ;  /* 0x0000000063157223 */ /* 0x188fe80000010807 */
[----:B------:R1:W-:Y:S04]  /*241a0*/  STL [R1+0x90], R16 ;  /* 0x0000901001007387 */ /* 0x0003e80000100800 */
[----:B------:R-:W-:Y:S01]  /*241b0*/  MUFU.EX2 R73, R73 ;  /* 0x0000004900497308 */ /* 0x000fe20000000800 */
[-CC-:B----4-:R-:W-:Y:S01]  /*241c0*/  FFMA.FTZ R18, R102, R0.reuse, -R7.reuse ;  /* 0x0000000066127223 */ /* 0x190fe20000010807 */
[----:B------:R2:W-:Y:S04]  /*241d0*/  STL [R1+0x98], R21 ;  /* 0x0000981501007387 */ /* 0x0005e80000100800 */
[----:B------:R3:W-:Y:S04]  /*241e0*/  STL [R1+0x9c], R18 ;  /* 0x00009c1201007387 */ /* 0x0007e80000100800 */
[----:B------:R-:W-:Y:S10]  /*241f0*/  MUFU.EX2 R72, R72 ;  /* 0x0000004800487308 */ /* 0x000ff40000000800 */
[----:B------:R-:W-:Y:S01]  /*24200*/  MUFU.EX2 R82, R82 ;  /* 0x0000005200527308 */ /* 0x000fe20000000800 */
[-C--:B-1----:R-:W-:Y:S09]  /*24210*/  FFMA.FTZ R16, R103, R0.reuse, -R7 ;  /* 0x0000000067107223 */ /* 0x082ff20000010807 */
[----:B------:R-:W-:Y:S01]  /*24220*/  MUFU.EX2 R125, R248 ;  /* 0x000000f8007d7308 */ /* 0x000fe20000000800 */
[-CC-:B--2---:R-:W-:Y:S01]  /*24230*/  FFMA.FTZ R21, R77, R0.reuse, -R5.reuse ;  /* 0x000000004d157223 */ /* 0x184fe20000010805 */
[----:B------:R1:W-:Y:S01]  /*24240*/  STL [R1+0xa0], R16 ;  /* 0x0000a01001007387 */ /* 0x0003e20000100800 */
[-CC-:B---3--:R-:W-:Y:S03]  /*24250*/  FFMA.FTZ R18, R91, R0.reuse, -R5.reuse ;  /* 0x000000005b127223 */ /* 0x188fe60000010805 */
[----:B------:R2:W-:Y:S01]  /*24260*/  STL [R1+0x44c], R37 ;  /* 0x00044c2501007387 */ /* 0x0005e20000100800 */
[-CC-:B------:R-:W-:Y:S01]  /*24270*/  FFMA.FTZ R91, R249, R0.reuse, -R5.reuse ;  /* 0x00000000f95b7223 */ /* 0x180fe20000010805 */
[-CC-:B------:R-:W-:Y:S02]  /*24280*/  FFMA.FTZ R249, R28, R0.reuse, -R5.reuse ;  /* 0x000000001cf97223 */ /* 0x180fe40000010805 */
[----:B------:R3:W-:Y:S01]  /*24290*/  MUFU.EX2 R103, R18 ;  /* 0x0000001200677308 */ /* 0x0007e20000000800 */
[----:B------:R4:W-:Y:S04]  /*242a0*/  STL [R1+0x450], R38 ;  /* 0x0004502601007387 */ /* 0x0009e80000100800 */
[----:B------:R4:W-:Y:S05]  /*242b0*/  STL [R1+0x454], R210 ;  /* 0x000454d201007387 */ /* 0x0009ea0000100800 */
[----:B------:R4:W-:Y:S01]  /*242c0*/  MUFU.EX2 R77, R55 ;  /* 0x00000037004d7308 */ /* 0x0009e20000000800 */
[----:B------:R4:W-:Y:S04]  /*242d0*/  STL [R1+0x458], R209 ;  /* 0x000458d101007387 */ /* 0x0009e80000100800 */
[----:B------:R4:W-:Y:S05]  /*242e0*/  STL [R1+0x45c], R197 ;  /* 0x00045cc501007387 */ /* 0x0009ea0000100800 */
[----:B------:R-:W-:Y:S01]  /*242f0*/  MUFU.EX2 R248, R204 ;  /* 0x000000cc00f87308 */ /* 0x000fe20000000800 */
[----:B------:R4:W-:Y:S01]  /*24300*/  STL [R1+0x460], R196 ;  /* 0x000460c401007387 */ /* 0x0009e20000100800 */
[-CC-:B-1----:R-:W-:Y:S01]  /*24310*/  FFMA.FTZ R16, R94, R0.reuse, -R5.reuse ;  /* 0x000000005e107223 */ /* 0x182fe20000010805 */
[-CC-:B------:R-:W-:Y:S01]  /*24320*/  FFMA.FTZ R94, R245, R0.reuse, -R5.reuse ;  /* 0x00000000f55e7223 */ /* 0x180fe20000010805 */
[-C--:B------:R-:W-:Y:S01]  /*24330*/  FFMA.FTZ R245, R30, R0.reuse, -R5 ;  /* 0x000000001ef57223 */ /* 0x080fe20000010805 */
[----:B------:R1:W-:Y:S01]  /*24340*/  STL [R1+0xc], R22 ;  /* 0x00000c1601007387 */ /* 0x0003e20000100800 */
[--C-:B--2---:R-:W-:Y:S01]  /*24350*/  FFMA.FTZ R37, R95, R0, -R9.reuse ;  /* 0x000000005f257223 */ /* 0x104fe20000010809 */
[----:B---3--:R-:W-:Y:S03]  /*24360*/  FMUL.FTZ R18, R35, R162 ;  /* 0x000000a223127220 */ /* 0x008fe60000410000 */
[----:B------:R-:W2:Y:S01]  /*24370*/  MUFU.EX2 R16, R16 ;  /* 0x0000001000107308 */ /* 0x000ea20000000800 */
[----:B----4-:R-:W-:Y:S01]  /*24380*/  LOP3.LUT R55, R40, 0xff, RZ, 0xc0, !PT ;  /* 0x000000ff28377812 */ /* 0x010fe200078ec0ff */
[----:B------:R3:W-:Y:S01]  /*24390*/  STL [R1], R21 ;  /* 0x0000001501007387 */ /* 0x0007e20000100800 */
[-C--:B------:R-:W-:Y:S03]  /*243a0*/  FFMA.FTZ R38, R24, R0.reuse, -R9 ;  /* 0x0000000018267223 */ /* 0x080fe60000010809 */
[----:B------:R4:W4:Y:S01]  /*243b0*/  LDL.S16 R28, [R1+0x2d4] ;  /* 0x0002d400011c7983 */ /* 0x0009220000100600 */
[-C--:B------:R-:W-:Y:S01]  /*243c0*/  FFMA.FTZ R210, R93, R0.reuse, -R5 ;  /* 0x000000005dd27223 */ /* 0x080fe20000010805 */
[-CC-:B------:R-:W-:Y:S01]  /*243d0*/  FFMA.FTZ R93, R244, R0.reuse, -R9.reuse ;  /* 0x00000000f45d7223 */ /* 0x180fe20000010809 */
[-C--:B------:R-:W-:Y:S01]  /*243e0*/  FFMA.FTZ R244, R79, R0.reuse, -R9 ;  /* 0x000000004ff47223 */ /* 0x080fe20000010809 */
[----:B------:R4:W4:Y:S01]  /*243f0*/  LDL.S16 R27, [R1+0x2d0] ;  /* 0x0002d000011b7983 */ /* 0x0009220000100600 */
[-C--:B------:R-:W-:Y:S01]  /*24400*/  FFMA.FTZ R209, R92, R0.reuse, -R5 ;  /* 0x000000005cd17223 */ /* 0x080fe20000010805 */
[-CC-:B------:R-:W-:Y:S01]  /*24410*/  FFMA.FTZ R92, R246, R0.reuse, -R9.reuse ;  /* 0x00000000f65c7223 */ /* 0x180fe20000010809 */
[-C--:B------:R-:W-:Y:S01]  /*24420*/  FFMA.FTZ R246, R90, R0.reuse, -R9 ;  /* 0x000000005af67223 */ /* 0x080fe20000010809 */
[----:B------:R4:W4:Y:S01]  /*24430*/  LDL.S16 R26, [R1+0x2cc] ;  /* 0x0002cc00011a7983 */ /* 0x0009220000100600 */
[--C-:B------:R-:W-:Y:S01]  /*24440*/  FFMA.FTZ R197, R89, R0, -R5.reuse ;  /* 0x0000000059c57223 */ /* 0x100fe20000010805 */
[----:B------:R-:W-:Y:S01]  /*24450*/  MUFU.EX2 R90, R41 ;  /* 0x00000029005a7308 */ /* 0x000fe20000000800 */
[----:B--2---:R-:W-:Y:S01]  /*24460*/  F2FP.BF16.F32.PACK_AB R47, R103, R16 ;  /* 0x00000010672f723e */ /* 0x004fe200000010ff */
[-C--:B------:R-:W-:Y:S03]  /*24470*/  FFMA.FTZ R196, R88, R0.reuse, -R5 ;  /* 0x0000000058c47223 */ /* 0x080fe60000010805 */
[C---:B------:R-:W-:Y:S01]  /*24480*/  PRMT R53, R47.reuse, 0x7632, R53 ;  /* 0x000076322f357816 */ /* 0x040fe20000000035 */
[----:B-1----:R-:W-:Y:S02]  /*24490*/  IMAD.MOV.U32 R22, RZ, RZ, R208 ;  /* 0x000000ffff167224 */ /* 0x002fe400078e00d0 */
[-C--:B------:R-:W-:Y:S01]  /*244a0*/  FFMA.FTZ R208, R120, R0.reuse, -R5 ;  /* 0x0000000078d07223 */ /* 0x080fe20000010805 */
[----:B------:R-:W-:Y:S01]  /*244b0*/  SHF.R.U32.HI R5, RZ, 0x8, R11 ;  /* 0x00000008ff057819 */ /* 0x000fe2000001160b */
[----:B------:R-:W-:Y:S01]  /*244c0*/  MUFU.EX2 R88, R44 ;  /* 0x0000002c00587308 */ /* 0x000fe20000000800 */
[----:B------:R-:W-:Y:S01]  /*244d0*/  PRMT R102, R47, 0x5410, R53 ;  /* 0x000054102f667816 */ /* 0x000fe20000000035 */
[----:B---3--:R1:W2:Y:S01]  /*244e0*/  LDL.S16 R21, [R1+0x2c8] ;  /* 0x0002c80001157983 */ /* 0x0082a20000100600 */
[----:B------:R-:W-:Y:S04]  /*244f0*/  LOP3.LUT R5, R5, 0xffff, RZ, 0xc0, !PT ;  /* 0x0000ffff05057812 */ /* 0x000fe800078ec0ff */
[----:B------:R-:W-:Y:S03]  /*24500*/  ISETP.GE.U32.AND P1, PT, R199, R5, PT ;  /* 0x00000005c700720c */ /* 0x000fe60003f26070 */
[----:B------:R-:W3:Y:S10]  /*24510*/  MUFU.EX2 R79, R42 ;  /* 0x0000002a004f7308 */ /* 0x000ef40000000800 */
[----:B------:R-:W1:Y:S01]  /*24520*/  MUFU.EX2 R89, R54 ;  /* 0x0000003600597308 */ /* 0x000e620000000800 */
[----:B---3--:R-:W-:Y:S04]  /*24530*/  F2FP.BF16.F32.PACK_AB R42, R90, R79 ;  /* 0x0000004f5a2a723e */ /* 0x008fe800000010ff */
[----:B------:R-:W-:Y:S02]  /*24540*/  PRMT R41, R42, 0x7632, R41 ;  /* 0x000076322a297816 */ /* 0x000fe40000000029 */
[----:B-1----:R-:W-:Y:S04]  /*24550*/  F2FP.BF16.F32.PACK_AB R44, R89, R77 ;  /* 0x0000004d592c723e */ /* 0x002fe800000010ff */
[----:B------:R-:W-:Y:S01]  /*24560*/  PRMT R43, R44, 0x7632, R43 ;  /* 0x000076322c2b7816 */ /* 0x000fe2000000002b */
[----:B----4-:R-:W-:Y:S02]  /*24570*/  @!P5 HFMA2.BF16_V2 R28, -RZ.H0_H0, RZ.H0_H0, -R49.H0_H0 ;  /* 0x200000ffff1cd231 */ /* 0x010fe40000340931 */
[----:B------:R-:W-:Y:S03]  /*24580*/  @!P1 HFMA2.BF16_V2 R27, -RZ.H0_H0, RZ.H0_H0, -R48.H0_H0 ;  /* 0x200000ffff1b9231 */ /* 0x000fe60000340930 */
[----:B------:R-:W-:Y:S01]  /*24590*/  PRMT R7, R28, 0x7610, R7 ;  /* 0x000076101c077816 */ /* 0x000fe20000000007 */
[----:B------:R-:W-:Y:S01]  /*245a0*/  @!P5 STL.S16 [R1+0x2d4], R28 ;  /* 0x0002d41c0100d387 */ /* 0x000fe20000100600 */
[----:B------:R-:W-:Y:S01]  /*245b0*/  @!P2 HFMA2.BF16_V2 R26, -RZ.H0_H0, RZ.H0_H0, -R51.H0_H0 ;  /* 0x200000ffff1aa231 */ /* 0x000fe20000340933 */
[----:B------:R-:W-:Y:S02]  /*245c0*/  PRMT R5, R27, 0x7610, R5 ;  /* 0x000076101b057816 */ /* 0x000fe40000000005 */
[----:B------:R-:W-:Y:S01]  /*245d0*/  @!P1 STL.S16 [R1+0x2d0], R27 ;  /* 0x0002d01b01009387 */ /* 0x000fe20000100600 */
[----:B------:R-:W-:Y:S01]  /*245e0*/  @!P5 PRMT R49, R7, 0x5410, RZ ;  /* 0x000054100731d816 */ /* 0x000fe200000000ff */
[-C--:B------:R-:W-:Y:S01]  /*245f0*/  FFMA.FTZ R7, R23, R0.reuse, -R9 ;  /* 0x0000000017077223 */ /* 0x080fe20000010809 */
[----:B------:R-:W-:Y:S01]  /*24600*/  @!P1 PRMT R48, R5, 0x5410, RZ ;  /* 0x0000541005309816 */ /* 0x000fe200000000ff */
[----:B------:R-:W-:Y:S01]  /*24610*/  @!P2 STL.S16 [R1+0x2cc], R26 ;  /* 0x0002cc1a0100a387 */ /* 0x000fe20000100600 */
[----:B------:R-:W-:Y:S01]  /*24620*/  PRMT R11, R26, 0x7610, R11 ;  /* 0x000076101a0b7816 */ /* 0x000fe2000000000b */
[--C-:B------:R-:W-:Y:S01]  /*24630*/  FFMA.FTZ R5, R22, R0, -R9.reuse ;  /* 0x0000000016057223 */ /* 0x100fe20000010809 */
[C---:B------:R-:W-:Y:S01]  /*24640*/  LOP3.LUT P5, RZ, R200.reuse, 0x40000000, RZ, 0xc0, !PT ;  /* 0x40000000c8ff7812 */ /* 0x040fe200078ac0ff */
[----:B------:R-:W-:Y:S01]  /*24650*/  ST.E.U16 desc[UR4][R174.64], R49 ;  /* 0x00000031ae007985 */ /* 0x000fe2000c101504 */
[----:B------:R-:W-:Y:S01]  /*24660*/  @!P2 PRMT R51, R11, 0x5410, RZ ;  /* 0x000054100b33a816 */ /* 0x000fe200000000ff */
[----:B------:R1:W-:Y:S01]  /*24670*/  MUFU.EX2 R83, R7 ;  /* 0x0000000700537308 */ /* 0x0003e20000000800 */
[----:B------:R-:W-:Y:S01]  /*24680*/  ISETP.GE.U32.AND P2, PT, R199, R19, PT ;  /* 0x00000013c700720c */ /* 0x000fe20003f46070 */
[----:B--2---:R-:W-:Y:S01]  /*24690*/  @!P3 HFMA2.BF16_V2 R21, -RZ.H0_H0, RZ.H0_H0, -R50.H0_H0 ;  /* 0x200000ffff15b231 */ /* 0x004fe20000340932 */
[----:B------:R-:W-:Y:S01]  /*246a0*/  LOP3.LUT R200, R200, 0xffdfffff, RZ, 0xc0, !PT ;  /* 0xffdfffffc8c87812 */ /* 0x000fe200078ec0ff */
[----:B------:R-:W-:Y:S01]  /*246b0*/  ST.E.U16 desc[UR4][R174.64+0x2], R48 ;  /* 0x00000230ae007985 */ /* 0x000fe2000c101504 */
[----:B------:R-:W-:Y:S01]  /*246c0*/  FMUL.FTZ R0, R0, R2 ;  /* 0x0000000200007220 */ /* 0x000fe20000410000 */
[----:B------:R-:W-:Y:S01]  /*246d0*/  FMUL.FTZ R23, R35, R159 ;  /* 0x0000009f23177220 */ /* 0x000fe20000410000 */
[----:B------:R-:W-:Y:S01]  /*246e0*/  PRMT R10, R21, 0x7610, R10 ;  /* 0x00007610150a7816 */ /* 0x000fe2000000000a */
[----:B------:R2:W-:Y:S02]  /*246f0*/  @!P3 STL.S16 [R1+0x2c8], R21 ;  /* 0x0002c8150100b387 */ /* 0x0005e40000100600 */
[----:B------:R-:W3:Y:S01]  /*24700*/  MUFU.EX2 R5, R5 ;  /* 0x0000000500057308 */ /* 0x000ee20000000800 */
[----:B------:R-:W-:Y:S01]  /*24710*/  FMUL.FTZ R19, R35, R163 ;  /* 0x000000a323137220 */ /* 0x000fe20000410000 */
[----:B------:R-:W-:Y:S01]  /*24720*/  @!P3 PRMT R50, R10, 0x5410, RZ ;  /* 0x000054100a32b816 */ /* 0x000fe200000000ff */
[----:B------:R-:W4:Y:S01]  /*24730*/  LDL.LU R22, [R1+0x338] ;  /* 0x0003380001167983 */ /* 0x000f220000300800 */
[----:B------:R-:W-:Y:S01]  /*24740*/  ISETP.GE.U32.AND P3, PT, R199, R20, PT ;  /* 0x00000014c700720c */ /* 0x000fe20003f66070 */
[----:B------:R-:W-:Y:S02]  /*24750*/  FMUL.FTZ R20, R6, R156 ;  /* 0x0000009c06147220 */ /* 0x000fe40000410000 */
[----:B------:R-:W-:Y:S03]  /*24760*/  ST.E.U16 desc[UR4][R172.64], R51 ;  /* 0x00000033ac007985 */ /* 0x000fe6000c101504 */
[----:B------:R-:W2:Y:S01]  /*24770*/  MUFU.EX2 R0, R0 ;  /* 0x0000000000007308 */ /* 0x000ea20000000800 */
[----:B-1----:R-:W-:Y:S01]  /*24780*/  FMUL.FTZ R7, R35, R167 ;  /* 0x000000a723077220 */ /* 0x002fe20000410000 */
[----:B------:R-:W-:Y:S08]  /*24790*/  ST.E.U16 desc[UR4][R172.64+0x2], R50 ;  /* 0x00000232ac007985 */ /* 0x000ff0000c101504 */
[----:B------:R-:W-:Y:S01]  /*247a0*/  MUFU.EX2 R163, R196 ;  /* 0x000000c400a37308 */ /* 0x000fe20000000800 */
[----:B---3--:R-:W-:Y:S04]  /*247b0*/  F2FP.BF16.F32.PACK_AB R52, R83, R5 ;  /* 0x000000055334723e */ /* 0x008fe800000010ff */
[C---:B------:R-:W-:Y:S01]  /*247c0*/  PRMT R56, R52.reuse, 0x7632, R56 ;  /* 0x0000763234387816 */ /* 0x040fe20000000038 */
[----:B--2---:R-:W2:Y:S03]  /*247d0*/  LDL.LU R21, [R1+0x330] ;  /* 0x0003300001157983 */ /* 0x004ea60000300800 */
[----:B------:R-:W-:Y:S01]  /*247e0*/  PRMT R99, R52, 0x5410, R56 ;  /* 0x0000541034637816 */ /* 0x000fe20000000038 */
[----:B------:R-:W1:Y:S01]  /*247f0*/  MUFU.EX2 R2, R3 ;  /* 0x0000000300027308 */ /* 0x000e620000000800 */
[C---:B------:R-:W-:Y:S01]  /*24800*/  FMUL.FTZ R26, R0.reuse, R142 ;  /* 0x0000008e001a7220 */ /* 0x040fe20000410000 */
[----:B------:R-:W3:Y:S01]  /*24810*/  LDL.LU R17, [R1+0x31c] ;  /* 0x00031c0001117983 */ /* 0x000ee20000300800 */
[C---:B------:R-:W-:Y:S01]  /*24820*/  FMUL.FTZ R27, R0.reuse, R143 ;  /* 0x0000008f001b7220 */ /* 0x040fe20000410000 */
[C---:B------:R-:W-:Y:S01]  /*24830*/  FMUL.FTZ R30, R0.reuse, R138 ;  /* 0x0000008a001e7220 */ /* 0x040fe20000410000 */
[----:B------:R-:W-:Y:S01]  /*24840*/  FMUL.FTZ R31, R0, R139 ;  /* 0x0000008b001f7220 */ /* 0x000fe20000410000 */
[----:B------:R2:W3:Y:S04]  /*24850*/  LDL.S16 R15, [R1+0x2e4] ;  /* 0x0002e400010f7983 */ /* 0x0004e80000100600 */
[----:B------:R2:W3:Y:S04]  /*24860*/  LDL.S16 R13, [R1+0x2e0] ;  /* 0x0002e000010d7983 */ /* 0x0004e80000100600 */
[----:B------:R-:W3:Y:S01]  /*24870*/  LDL.LU R12, [R1+0x318] ;  /* 0x00031800010c7983 */ /* 0x000ee20000300800 */
[C---:B-1----:R-:W-:Y:S03]  /*24880*/  FMUL.FTZ R24, R2.reuse, R140 ;  /* 0x0000008c02187220 */ /* 0x042fe60000410000 */
[----:B------:R1:W3:Y:S01]  /*24890*/  LDL.S16 R11, [R1+0x2f4] ;  /* 0x0002f400010b7983 */ /* 0x0002e20000100600 */
[C---:B------:R-:W-:Y:S01]  /*248a0*/  FMUL.FTZ R25, R2.reuse, R141 ;  /* 0x0000008d02197220 */ /* 0x040fe20000410000 */
[C---:B------:R-:W-:Y:S01]  /*248b0*/  FMUL.FTZ R28, R2.reuse, R136 ;  /* 0x00000088021c7220 */ /* 0x040fe20000410000 */
[----:B------:R-:W-:Y:S01]  /*248c0*/  FMUL.FTZ R29, R2, R137 ;  /* 0x00000089021d7220 */ /* 0x000fe20000410000 */
[----:B------:R1:W3:Y:S01]  /*248d0*/  LDL.S16 R10, [R1+0x2f0] ;  /* 0x0002f000010a7983 */ /* 0x0002e20000100600 */
[----:B------:R-:W-:Y:S01]  /*248e0*/  MUFU.EX2 R136, R240 ;  /* 0x000000f000887308 */ /* 0x000fe20000000800 */
[----:B----4-:R-:W-:Y:S01]  /*248f0*/  FFMA.FTZ R66, R6, R22, R66 ;  /* 0x0000001606427223 */ /* 0x010fe20000010042 */
[C---:B------:R-:W-:Y:S01]  /*24900*/  FMUL.FTZ R22, R35.reuse, R158 ;  /* 0x0000009e23167220 */ /* 0x040fe20000410000 */
[----:B--2---:R-:W-:Y:S01]  /*24910*/  FFMA.FTZ R65, R35, R21, R14 ;  /* 0x0000001523417223 */ /* 0x004fe2000001000e */
[----:B------:R-:W-:Y:S01]  /*24920*/  FMUL.FTZ R14, R0, R150 ;  /* 0x00000096000e7220 */ /* 0x000fe20000410000 */
[----:B------:R-:W-:Y:S01]  /*24930*/  FMUL.FTZ R21, R6, R157 ;  /* 0x0000009d06157220 */ /* 0x000fe20000410000 */
[----:B---3--:R-:W-:Y:S01]  /*24940*/  FFMA.FTZ R67, R2, R17, R16 ;  /* 0x0000001102437223 */ /* 0x008fe20000010010 */
[C---:B------:R-:W-:Y:S01]  /*24950*/  FMUL.FTZ R16, R6.reuse, R160 ;  /* 0x000000a006107220 */ /* 0x040fe20000410000 */
[----:B------:R-:W-:Y:S02]  /*24960*/  FMUL.FTZ R17, R6, R161 ;  /* 0x000000a106117220 */ /* 0x000fe40000410000 */
[----:B------:R-:W-:Y:S01]  /*24970*/  MUFU.EX2 R160, R209 ;  /* 0x000000d100a07308 */ /* 0x000fe20000000800 */
[----:B------:R-:W-:Y:S02]  /*24980*/  @!P2 HFMA2.BF16_V2 R15, -RZ.H0_H0, RZ.H0_H0, -R47.H0_H0 ;  /* 0x200000ffff0fa231 */ /* 0x000fe4000034092f */
[----:B------:R-:W-:Y:S03]  /*24990*/  @!P0 HFMA2.BF16_V2 R13, -RZ.H0_H0, RZ.H0_H0, -R53.H0_H0 ;  /* 0x200000ffff0d8231 */ /* 0x000fe60000340935 */
[----:B------:R-:W-:Y:S01]  /*249a0*/  PRMT R9, R15, 0x7610, R9 ;  /* 0x000076100f097816 */ /* 0x000fe20000000009 */
[----:B------:R2:W-:Y:S01]  /*249b0*/  @!P2 STL.S16 [R1+0x2e4], R15 ;  /* 0x0002e40f0100a387 */ /* 0x0005e20000100600 */
[----:B------:R-:W-:Y:S02]  /*249c0*/  FFMA.FTZ R64, R0, R12, R5 ;  /* 0x0000000c00407223 */ /* 0x000fe40000010005 */
[----:B------:R-:W-:Y:S01]  /*249d0*/  @!P2 PRMT R47, R9, 0x5410, RZ ;  /* 0x00005410092fa816 */ /* 0x000fe200000000ff */
[----:B------:R3:W-:Y:S01]  /*249e0*/  @!P0 STL.S16 [R1+0x2e0], R13 ;  /* 0x0002e00d01008387 */ /* 0x0007e20000100600 */
[----:B------:R-:W-:Y:S01]  /*249f0*/  ISETP.GE.U32.AND P2, PT, R199, R187, PT ;  /* 0x000000bbc700720c */ /* 0x000fe20003f46070 */
[----:B------:R-:W-:Y:S01]  /*24a00*/  @!P3 HFMA2.BF16_V2 R11, -RZ.H0_H0, RZ.H0_H0, -R52.H0_H0 ;  /* 0x200000ffff0bb231 */ /* 0x000fe20000340934 */
[----:B------:R-:W-:Y:S01]  /*24a10*/  PRMT R8, R13, 0x7610, R8 ;  /* 0x000076100d087816 */ /* 0x000fe20000000008 */
[----:B------:R4:W-:Y:S01]  /*24a20*/  ST.E.U16 desc[UR4][R60.64], R47 ;  /* 0x0000002f3c007985 */ /* 0x0009e2000c101504 */
[----:B------:R-:W-:Y:S01]  /*24a30*/  FMUL.FTZ R9, R2, R153 ;  /* 0x0000009902097220 */ /* 0x000fe20000410000 */
[----:B------:R-:W-:Y:S01]  /*24a40*/  @!P4 HFMA2.BF16_V2 R10, -RZ.H0_H0, RZ.H0_H0, -R56.H0_H0 ;  /* 0x200000ffff0ac231 */ /* 0x000fe20000340938 */
[----:B------:R-:W-:Y:S01]  /*24a50*/  PRMT R4, R11, 0x7610, R4 ;  /* 0x000076100b047816 */ /* 0x000fe20000000004 */
[----:B------:R1:W-:Y:S01]  /*24a60*/  @!P3 STL.S16 [R1+0x2f4], R11 ;  /* 0x0002f40b0100b387 */ /* 0x0003e20000100600 */
[----:B------:R-:W-:Y:S01]  /*24a70*/  @!P0 PRMT R53, R8, 0x5410, RZ ;  /* 0x0000541008358816 */ /* 0x000fe200000000ff */
[----:B------:R-:W-:Y:S01]  /*24a80*/  FMUL.FTZ R8, R2, R152 ;  /* 0x0000009802087220 */ /* 0x000fe20000410000 */
[----:B------:R-:W-:Y:S01]  /*24a90*/  PRMT R3, R10, 0x7610, R3 ;  /* 0x000076100a037816 */ /* 0x000fe20000000003 */
[----:B------:R1:W-:Y:S01]  /*24aa0*/  @!P4 STL.S16 [R1+0x2f0], R10 ;  /* 0x0002f00a0100c387 */ /* 0x0003e20000100600 */
[----:B------:R-:W-:Y:S01]  /*24ab0*/  @!P3 PRMT R52, R4, 0x5410, RZ ;  /* 0x000054100434b816 */ /* 0x000fe200000000ff */
[----:B------:R-:W-:Y:S01]  /*24ac0*/  FMUL.FTZ R12, R2, R148 ;  /* 0x00000094020c7220 */ /* 0x000fe20000410000 */
[----:B------:R-:W-:Y:S01]  /*24ad0*/  @!P4 PRMT R56, R3, 0x5410, RZ ;  /* 0x000054100338c816 */ /* 0x000fe200000000ff */
[----:B------:R-:W-:Y:S01]  /*24ae0*/  ST.E.U16 desc[UR4][R176.64], R53 ;  /* 0x00000035b0007985 */ /* 0x000fe2000c101504 */
[C---:B------:R-:W-:Y:S01]  /*24af0*/  ISETP.GE.U32.AND P3, PT, R199.reuse, R69, PT ;  /* 0x00000045c700720c */ /* 0x040fe20003f66070 */
[----:B------:R-:W-:Y:S01]  /*24b00*/  FMUL.FTZ R5, R6, R165 ;  /* 0x000000a506057220 */ /* 0x000fe20000410000 */
[C---:B------:R-:W-:Y:S01]  /*24b10*/  ISETP.GE.U32.AND P4, PT, R199.reuse, R63, PT ;  /* 0x0000003fc700720c */ /* 0x040fe20003f86070 */
[----:B------:R1:W4:Y:S01]  /*24b20*/  LDL.S16 R3, [R1+0x2ec] ;  /* 0x0002ec0001037983 */ /* 0x0003220000100600 */
[----:B------:R-:W-:Y:S01]  /*24b30*/  ISETP.GE.U32.AND P0, PT, R199, R62, PT ;  /* 0x0000003ec700720c */ /* 0x000fe20003f06070 */
[----:B--2---:R-:W-:Y:S01]  /*24b40*/  FMUL.FTZ R15, R0, R151 ;  /* 0x00000097000f7220 */ /* 0x004fe20000410000 */
[----:B------:R-:W-:Y:S01]  /*24b50*/  FMUL.FTZ R4, R6, R164 ;  /* 0x000000a406047220 */ /* 0x000fe20000410000 */
[----:B------:R-:W-:Y:S01]  /*24b60*/  ST.E.U16 desc[UR4][R178.64], R52 ;  /* 0x00000034b2007985 */ /* 0x000fe2000c101504 */
[----:B---3--:R-:W-:Y:S01]  /*24b70*/  FMUL.FTZ R13, R2, R149 ;  /* 0x00000095020d7220 */ /* 0x008fe20000410000 */
[----:B------:R-:W-:Y:S01]  /*24b80*/  SHF.R.U32.HI R2, RZ, 0x18, R59 ;  /* 0x00000018ff027819 */ /* 0x000fe2000001163b */
[C---:B------:R-:W-:Y:S01]  /*24b90*/  FMUL.FTZ R6, R35.reuse, R166 ;  /* 0x000000a623067220 */ /* 0x040fe20000410000 */
[----:B------:R-:W-:Y:S01]  /*24ba0*/  ST.E.U16 desc[UR4][R178.64+0x2], R56 ;  /* 0x00000238b2007985 */ /* 0x000fe2000c101504 */
[----:B------:R-:W-:Y:S01]  /*24bb0*/  FMUL.FTZ R35, R35, R147 ;  /* 0x0000009323237220 */ /* 0x000fe20000410000 */
[----:B----4-:R-:W-:Y:S02]  /*24bc0*/  SHF.R.U32.HI R47, RZ, 0x8, R190 ;  /* 0x00000008ff2f7819 */ /* 0x010fe400000116be */
[----:B------:R-:W-:Y:S01]  /*24bd0*/  @P4 LOP3.LUT R200, R200, 0x200000, RZ, 0xfc, !PT ;  /* 0x00200000c8c84812 */ /* 0x000fe200078efcff */
[----:B-1----:R-:W-:Y:S01]  /*24be0*/  FMUL.FTZ R11, R0, R155 ;  /* 0x0000009b000b7220 */ /* 0x002fe20000410000 */
[----:B------:R-:W-:Y:S02]  /*24bf0*/  LOP3.LUT R47, R47, 0xffff, RZ, 0xc0, !PT ;  /* 0x0000ffff2f2f7812 */ /* 0x000fe400078ec0ff */
[----:B------:R-:W-:Y:S01]  /*24c00*/  LOP3.LUT R200, R200, 0xffbfffff, RZ, 0xc0, !PT ;  /* 0xffbfffffc8c87812 */ /* 0x000fe200078ec0ff */
[----:B------:R-:W-:Y:S02]  /*24c10*/  FMUL.FTZ R10, R0, R154 ;  /* 0x0000009a000a7220 */ /* 0x000fe40000410000 */
[----:B------:R1:W2:Y:S01]  /*24c20*/  LDL.S16 R0, [R1+0x2e8] ;  /* 0x0002e80001007983 */ /* 0x0002a20000100600 */
[----:B------:R-:W-:Y:S05]  /*24c30*/  @!P2 HFMA2.BF16_V2 R3, -RZ.H0_H0, RZ.H0_H0, -R42.H0_H0 ;  /* 0x200000ffff03a231 */ /* 0x000fea000034092a */
[----:B------:R-:W-:Y:S01]  /*24c40*/  PRMT R111, R3, 0x7610, R111 ;  /* 0x00007610036f7816 */ /* 0x000fe2000000006f */
[----:B------:R3:W-:Y:S01]  /*24c50*/  @!P2 STL.S16 [R1+0x2ec], R3 ;  /* 0x0002ec030100a387 */ /* 0x0007e20000100600 */
[C---:B------:R-:W-:Y:S02]  /*24c60*/  ISETP.GE.U32.AND P2, PT, R199.reuse, R57, PT ;  /* 0x00000039c700720c */ /* 0x040fe40003f46070 */
[----:B------:R-:W-:Y:S11]  /*24c70*/  SHF.R.U32.HI R57, RZ, 0x18, R40 ;  /* 0x00000018ff397819 */ /* 0x000ff60000011628 */
[----:B------:R-:W-:Y:S01]  /*24c80*/  @P2 LOP3.LUT R200, R200, 0x400000, RZ, 0xfc, !PT ;  /* 0x00400000c8c82812 */ /* 0x000fe200078efcff */
[----:B--2---:R-:W-:Y:S03]  /*24c90*/  @!P3 HFMA2.BF16_V2 R0, -RZ.H0_H0, RZ.H0_H0, -R41.H0_H0 ;  /* 0x200000ffff00b231 */ /* 0x004fe60000340929 */
[----:B------:R-:W-:Y:S02]  /*24ca0*/  LOP3.LUT R200, R200, 0xff7fffff, RZ, 0xc0, !PT ;  /* 0xff7fffffc8c87812 */ /* 0x000fe400078ec0ff */
[----:B------:R-:W-:Y:S01]  /*24cb0*/  PRMT R96, R0, 0x7610, R96 ;  /* 0x0000761000607816 */ /* 0x000fe20000000060 */
[----:B------:R2:W-:Y:S01]  /*24cc0*/  @!P3 STL.S16 [R1+0x2e8], R0 ;  /* 0x0002e8000100b387 */ /* 0x0005e20000100600 */
[----:B------:R-:W-:Y:S02]  /*24cd0*/  @P0 LOP3.LUT R200, R200, 0x800000, RZ, 0xfc, !PT ;  /* 0x00800000c8c80812 */ /* 0x000fe400078efcff */
[----:B------:R-:W-:Y:S01]  /*24ce0*/  ISETP.GE.U32.AND P3, PT, R199, R2, PT ;  /* 0x00000002c700720c */ /* 0x000fe20003f66070 */
[----:B------:R1:W4:Y:S01]  /*24cf0*/  LDL.S16 R124, [R1+0x310] ;  /* 0x00031000017c7983 */ /* 0x0003220000100600 */
[----:B------:R-:W-:Y:S02]  /*24d00*/  LOP3.LUT R200, R200, 0xfeffffff, RZ, 0xc0, !PT ;  /* 0xfeffffffc8c87812 */ /* 0x000fe400078ec0ff */
[----:B------:R-:W-:Y:S01]  /*24d10*/  LOP3.LUT R2, R133, 0xff, RZ, 0xc0, !PT ;  /* 0x000000ff85027812 */ /* 0x000fe200078ec0ff */
[----:B------:R1:W4:Y:S01]  /*24d20*/  LDL.S16 R123, [R1+0x30c] ;  /* 0x00030c00017b7983 */ /* 0x0003220000100600 */
[C---:B------:R-:W-:Y:S02]  /*24d30*/  ISETP.GE.U32.AND P0, PT, R199.reuse, R134, PT ;  /* 0x00000086c700720c */ /* 0x040fe40003f06070 */
[----:B------:R-:W-:Y:S01]  /*24d40*/  ISETP.GE.U32.AND P1, PT, R199, R2, PT ;  /* 0x00000002c700720c */ /* 0x000fe20003f26070 */
[----:B------:R1:W4:Y:S01]  /*24d50*/  LDL.S16 R122, [R1+0x304] ;  /* 0x00030400017a7983 */ /* 0x0003220000100600 */
[----:B------:R-:W-:Y:S02]  /*24d60*/  SHF.R.U32.HI R2, RZ, 0x10, R59 ;  /* 0x00000010ff027819 */ /* 0x000fe4000001163b */
[----:B---3--:R-:W-:Y:S01]  /*24d70*/  SHF.R.U32.HI R3, RZ, 0x8, R213 ;  /* 0x00000008ff037819 */ /* 0x008fe200000116d5 */
[----:B------:R1:W3:Y:S01]  /*24d80*/  LDL.S16 R121, [R1+0x300] ;  /* 0x0003000001797983 */ /* 0x0002e20000100600 */
[----:B------:R-:W-:Y:S02]  /*24d90*/  LOP3.LUT R62, R2, 0xff, RZ, 0xc0, !PT ;  /* 0x000000ff023e7812 */ /* 0x000fe400078ec0ff */
[----:B------:R-:W-:Y:S01]  /*24da0*/  F2FP.BF16.F32.PACK_AB R2, R88, R85 ;  /* 0x000000555802723e */ /* 0x000fe200000010ff */
[----:B------:R1:W3:Y:S01]  /*24db0*/  LDL.S16 R120, [R1+0x2fc] ;  /* 0x0002fc0001787983 */ /* 0x0002e20000100600 */
[----:B------:R-:W-:Y:S03]  /*24dc0*/  LOP3.LUT R63, R3, 0xffff, RZ, 0xc0, !PT ;  /* 0x0000ffff033f7812 */ /* 0x000fe600078ec0ff */
[----:B------:R1:W3:Y:S01]  /*24dd0*/  LDL.S16 R81, [R1+0x2f8] ;  /* 0x0002f80001517983 */ /* 0x0002e20000100600 */
[C---:B--2---:R-:W-:Y:S02]  /*24de0*/  LOP3.LUT R0, R59.reuse, 0xff, RZ, 0xc0, !PT ;  /* 0x000000ff3b007812 */ /* 0x044fe400078ec0ff */
[----:B------:R-:W-:Y:S01]  /*24df0*/  LOP3.LUT R59, R59, 0xffff, RZ, 0xc0, !PT ;  /* 0x0000ffff3b3b7812 */ /* 0x000fe200078ec0ff */
[----:B------:R1:W2:Y:S01]  /*24e00*/  LDL.S16 R118, [R1+0x314] ;  /* 0x0003140001767983 */ /* 0x0002a20000100600 */
[C---:B------:R-:W-:Y:S02]  /*24e10*/  ISETP.GE.U32.AND P4, PT, R199.reuse, R0, PT ;  /* 0x00000000c700720c */ /* 0x040fe40003f86070 */
[----:B------:R-:W-:Y:S01]  /*24e20*/  LOP3.LUT R0, R40, 0xffff, RZ, 0xc0, !PT ;  /* 0x0000ffff28007812 */ /* 0x000fe200078ec0ff */
[----:B------:R1:W2:Y:S01]  /*24e30*/  LDL.S16 R95, [R1+0x308] ;  /* 0x00030800015f7983 */ /* 0x0002a20000100600 */
[----:B------:R-:W-:Y:S02]  /*24e40*/  SHF.R.U32.HI R40, RZ, 0x10, R40 ;  /* 0x00000010ff287819 */ /* 0x000fe40000011628 */
[----:B------:R-:W-:Y:S02]  /*24e50*/  SHF.R.U32.HI R0, RZ, 0x8, R0 ;  /* 0x00000008ff007819 */ /* 0x000fe40000011600 */
[----:B------:R-:W-:Y:S02]  /*24e60*/  LOP3.LUT R40, R40, 0xff, RZ, 0xc0, !PT ;  /* 0x000000ff28287812 */ /* 0x000fe400078ec0ff */
[----:B------:R-:W-:Y:S02]  /*24e70*/  LOP3.LUT R54, R0, 0xffff, RZ, 0xc0, !PT ;  /* 0x0000ffff00367812 */ /* 0x000fe400078ec0ff */
[----:B------:R-:W-:Y:S02]  /*24e80*/  PRMT R0, R2, 0x7632, R0 ;  /* 0x0000763202007816 */ /* 0x000fe40000000000 */
[----:B------:R-:W-:Y:S02]  /*24e90*/  @P4 LOP3.LUT R200, R200, 0x1000000, RZ, 0xfc, !PT ;  /* 0x01000000c8c84812 */ /* 0x000fe400078efcff */
[C---:B------:R-:W-:Y:S02]  /*24ea0*/  ISETP.GE.U32.AND P4, PT, R199.reuse, R202, PT ;  /* 0x000000cac700720c */ /* 0x040fe40003f86070 */
[----:B------:R-:W-:Y:S02]  /*24eb0*/  LOP3.LUT R200, R200, 0xfdffffff, RZ, 0xc0, !PT ;  /* 0xfdffffffc8c87812 */ /* 0x000fe400078ec0ff */
[C---:B------:R-:W-:Y:S02]  /*24ec0*/  ISETP.GE.U32.AND P2, PT, R199.reuse, R40, PT ;  /* 0x00000028c700720c */ /* 0x040fe40003f46070 */
[----:B------:R-:W-:Y:S02]  /*24ed0*/  @P3 LOP3.LUT R200, R200, 0x2000000, RZ, 0xfc, !PT ;  /* 0x02000000c8c83812 */ /* 0x000fe400078efcff */
[C---:B------:R-:W-:Y:S02]  /*24ee0*/  ISETP.GE.U32.AND P3, PT, R199.reuse, R193, PT ;  /* 0x000000c1c700720c */ /* 0x040fe40003f66070 */
[----:B------:R-:W-:Y:S02]  /*24ef0*/  LOP3.LUT R200, R200, 0xfbffffff, RZ, 0xc0, !PT ;  /* 0xfbffffffc8c87812 */ /* 0x000fe400078ec0ff */
[----:B------:R-:W-:Y:S02]  /*24f00*/  F2FP.BF16.F32.PACK_AB R40, R86, R80 ;  /* 0x000000505628723e */ /* 0x000fe400000010ff */
[----:B------:R-:W-:Y:S02]  /*24f10*/  @P1 LOP3.LUT R200, R200, 0x4000000, RZ, 0xfc, !PT ;  /* 0x04000000c8c81812 */ /* 0x000fe400078efcff */
[C---:B------:R-:W-:Y:S01]  /*24f20*/  ISETP.GE.U32.AND P1, PT, R199.reuse, R191, PT ;  /* 0x000000bfc700720c */ /* 0x040fe20003f26070 */
[----:B------:R-:W-:Y:S01]  /*24f30*/  IMAD.MOV.U32 R191, RZ, RZ, R203 ;  /* 0x000000ffffbf7224 */ /* 0x000fe200078e00cb */
[----:B------:R-:W-:Y:S02]  /*24f40*/  PRMT R3, R40, 0x7632, R3 ;  /* 0x0000763228037816 */ /* 0x000fe40000000003 */
[----:B------:R-:W-:Y:S04]  /*24f50*/  LOP3.LUT R200, R200, 0xf7ffffff, RZ, 0xc0, !PT ;  /* 0xf7ffffffc8c87812 */ /* 0x000fe800078ec0ff */
[----:B------:R-:W-:Y:S02]  /*24f60*/  @P2 LOP3.LUT R200, R200, 0x8000000, RZ, 0xfc, !PT ;  /* 0x08000000c8c82812 */ /* 0x000fe400078efcff */
[C---:B------:R-:W-:Y:S02]  /*24f70*/  ISETP.GE.U32.AND P2, PT, R199.reuse, R55, PT ;  /* 0x00000037c700720c */ /* 0x040fe40003f46070 */
[----:B------:R-:W-:Y:S04]  /*24f80*/  LOP3.LUT R200, R200, 0xefffffff, RZ, 0xc0, !PT ;  /* 0xefffffffc8c87812 */ /* 0x000fe800078ec0ff */
[----:B------:R-:W-:Y:S04]  /*24f90*/  @P1 LOP3.LUT R200, R200, 0x10000000, RZ, 0xfc, !PT ;  /* 0x10000000c8c81812 */ /* 0x000fe800078efcff */
[----:B------:R-:W-:Y:S04]  /*24fa0*/  LOP3.LUT R200, R200, 0xdfffffff, RZ, 0xc0, !PT ;  /* 0xdfffffffc8c87812 */ /* 0x000fe800078ec0ff */
[----:B------:R-:W-:Y:S01]  /*24fb0*/  @P3 LOP3.LUT R200, R200, 0x20000000, RZ, 0xfc, !PT ;  /* 0x20000000c8c83812 */ /* 0x000fe200078efcff */
[----:B----4-:R-:W-:Y:S02]  /*24fc0*/  @!P1 HFMA2.BF16_V2 R124, -RZ.H0_H0, RZ.H0_H0, -R44.H0_H0 ;  /* 0x200000ffff7c9231 */ /* 0x010fe4000034092c */
[----:B------:R-:W-:Y:S03]  /*24fd0*/  @!P3 HFMA2.BF16_V2 R123, -RZ.H0_H0, RZ.H0_H0, -R43.H0_H0 ;  /* 0x200000ffff7bb231 */ /* 0x000fe6000034092b */
[----:B------:R-:W-:Y:S01]  /*24fe0*/  PRMT R105, R124, 0x7610, R105 ;  /* 0x000076107c697816 */ /* 0x000fe20000000069 */
[----:B------:R4:W-:Y:S01]  /*24ff0*/  @!P1 STL.S16 [R1+0x310], R124 ;  /* 0x0003107c01009387 */ /* 0x0009e20000100600 */
[----:B------:R-:W-:Y:S01]  /*25000*/  ISETP.GE.U32.AND P1, PT, R199, R187, PT ;  /* 0x000000bbc700720c */ /* 0x000fe20003f26070 */
[----:B------:R-:W-:Y:S01]  /*25010*/  @!P4 HFMA2.BF16_V2 R122, -RZ.H0_H0, RZ.H0_H0, -R2.H0_H0 ;  /* 0x200000ffff7ac231 */ /* 0x000fe20000340902 */
[----:B------:R-:W-:Y:S01]  /*25020*/  PRMT R98, R123, 0x7610, R98 ;  /* 0x000076107b627816 */ /* 0x000fe20000000062 */
[----:B------:R-:W-:Y:S01]  /*25030*/  @!P3 STL.S16 [R1+0x30c], R123 ;  /* 0x00030c7b0100b387 */ /* 0x000fe20000100600 */
[----:B------:R-:W-:Y:S01]  /*25040*/  ISETP.GE.U32.AND P3, PT, R199, R54, PT ;  /* 0x00000036c700720c */ /* 0x000fe20003f66070 */
[----:B---3--:R-:W-:Y:S01]  /*25050*/  @!P0 HFMA2.BF16_V2 R121, -RZ.H0_H0, RZ.H0_H0, -R0.H0_H0 ;  /* 0x200000ffff798231 */ /* 0x008fe20000340900 */
[----:B------:R-:W-:Y:S01]  /*25060*/  PRMT R110, R122, 0x7610, R110 ;  /* 0x000076107a6e7816 */ /* 0x000fe2000000006e */
[----:B------:R-:W-:Y:S01]  /*25070*/  @!P4 STL.S16 [R1+0x304], R122 ;  /* 0x0003047a0100c387 */ /* 0x000fe20000100600 */
[----:B------:R-:W-:Y:S02]  /*25080*/  @!P6 HFMA2.BF16_V2 R120, -RZ.H0_H0, RZ.H0_H0, -R40.H0_H0 ;  /* 0x200000ffff78e231 */ /* 0x000fe40000340928 */
[----:B------:R-:W-:Y:S01]  /*25090*/  PRMT R97, R121, 0x7610, R97 ;  /* 0x0000761079617816 */ /* 0x000fe20000000061 */
[----:B------:R-:W-:Y:S01]  /*250a0*/  @!P0 STL.S16 [R1+0x300], R121 ;  /* 0x0003007901008387 */ /* 0x000fe20000100600 */
[----:B------:R-:W-:Y:S01]  /*250b0*/  @!P5 HFMA2.BF16_V2 R81, -RZ.H0_H0, RZ.H0_H0, -R3.H0_H0 ;  /* 0x200000ffff51d231 */ /* 0x000fe20000340903 */
[----:B------:R-:W-:Y:S02]  /*250c0*/  PRMT R109, R120, 0x7610, R109 ;  /* 0x00007610786d7816 */ /* 0x000fe4000000006d */
[----:B------:R-:W-:Y:S02]  /*250d0*/  @!P6 STL.S16 [R1+0x2fc], R120 ;  /* 0x0002fc780100e387 */ /* 0x000fe40000100600 */
[----:B------:R-:W-:Y:S02]  /*250e0*/  PRMT R106, R81, 0x7610, R106 ;  /* 0x00007610516a7816 */ /* 0x000fe4000000006a */
[----:B------:R3:W-:Y:S01]  /*250f0*/  @!P5 STL.S16 [R1+0x2f8], R81 ;  /* 0x0002f8510100d387 */ /* 0x0007e20000100600 */
[----:B----4-:R-:W-:Y:S10]  /*25100*/  MUFU.EX2 R124, R252 ;  /* 0x000000fc007c7308 */ /* 0x010ff40000000800 */
[----:B------:R-:W-:Y:S10]  /*25110*/  MUFU.EX2 R252, R37 ;  /* 0x0000002500fc7308 */ /* 0x000ff40000000800 */
[----:B---3--:R-:W3:Y:S02]  /*25120*/  MUFU.EX2 R81, R58 ;  /* 0x0000003a00517308 */ /* 0x008ee40000000800 */
[----:B---3--:R-:W-:Y:S02]  /*25130*/  F2FP.BF16.F32.PACK_AB R46, R81, R68 ;  /* 0x00000044512e723e */ /* 0x008fe400000010ff */
[----:B------:R-:W-:Y:S02]  /*25140*/  F2FP.BF16.F32.PACK_AB R58, R72, R73 ;  /* 0x00000049483a723e */ /* 0x000fe400000010ff */
[----:B------:R-:W-:Y:S01]  /*25150*/  PRMT R45, R46, 0x7632, R45 ;  /* 0x000076322e2d7816 */ /* 0x000fe2000000002d */
[----:B--2---:R-:W-:Y:S04]  /*25160*/  @!P2 HFMA2.BF16_V2 R118, -RZ.H0_H0, RZ.H0_H0, -R46.H0_H0 ;  /* 0x200000ffff76a231 */ /* 0x004fe8000034092e */
[----:B------:R-:W-:Y:S01]  /*25170*/  @!P3 HFMA2.BF16_V2 R95, -RZ.H0_H0, RZ.H0_H0, -R45.H0_H0 ;  /* 0x200000ffff5fb231 */ /* 0x000fe2000034092d */
[----:B------:R-:W-:Y:S01]  /*25180*/  PRMT R107, R118, 0x7610, R107 ;  /* 0x00007610766b7816 */ /* 0x000fe2000000006b */
[----:B------:R-:W-:Y:S01]  /*25190*/  @!P2 STL.S16 [R1+0x314], R118 ;  /* 0x000314760100a387 */ /* 0x000fe20000100600 */
[----:B------:R-:W-:Y:S02]  /*251a0*/  ISETP.GE.U32.AND P2, PT, R199, R69, PT ;  /* 0x00000045c700720c */ /* 0x000fe40003f46070 */
[----:B------:R-:W-:Y:S01]  /*251b0*/  PRMT R69, R95, 0x7610, R69 ;  /* 0x000076105f457816 */ /* 0x000fe20000000045 */
[----:B------:R2:W-:Y:S01]  /*251c0*/  @!P3 STL.S16 [R1+0x308], R95 ;  /* 0x0003085f0100b387 */ /* 0x0005e20000100600 */
[----:B------:R-:W-:Y:S03]  /*251d0*/  LOP3.LUT P3, RZ, R200, 0x20000000, RZ, 0xc0, !PT ;  /* 0x20000000c8ff7812 */ /* 0x000fe6000786c0ff */
[----:B------:R1:W3:Y:S04]  /*251e0*/  LDL.S16 R49, [R1+0x2c0] ;  /* 0x0002c00001317983 */ /* 0x0002e80000100600 */
[----:B------:R1:W4:Y:S01]  /*251f0*/  LDL.S16 R48, [R1+0x2b8] ;  /* 0x0002b80001307983 */ /* 0x0003220000100600 */
[----:B--2---:R-:W-:Y:S02]  /*25200*/  PRMT R95, R42, 0x5410, R41 ;  /* 0x000054102a5f7816 */ /* 0x004fe40000000029 */
[----:B------:R-:W-:Y:S02]  /*25210*/  @!P1 PRMT R42, R111, 0x5410, RZ ;  /* 0x000054106f2a9816 */ /* 0x000fe400000000ff */
[----:B------:R-:W-:Y:S02]  /*25220*/  LOP3.LUT P1, RZ, R200, 0x10000000, RZ, 0xc0, !PT ;  /* 0x10000000c8ff7812 */ /* 0x000fe4000782c0ff */
[----:B------:R-:W-:Y:S01]  /*25230*/  @!P2 PRMT R41, R96, 0x5410, RZ ;  /* 0x000054106029a816 */ /* 0x000fe200000000ff */
[----:B------:R-:W-:Y:S01]  /*25240*/  ST.E.U16 desc[UR4][R174.64+0x10], R42 ;  /* 0x0000102aae007985 */ /* 0x000fe2000c101504 */
[----:B------:R-:W-:Y:S02]  /*25250*/  PRMT R96, R44, 0x5410, R43 ;  /* 0x000054102c607816 */ /* 0x000fe4000000002b */
[----:B------:R-:W-:Y:S01]  /*25260*/  @!P3 PRMT R43, R98, 0x5410, RZ ;  /* 0x00005410622bb816 */ /* 0x000fe200000000ff */
[----:B------:R-:W-:Y:S01]  /*25270*/  ST.E.U16 desc[UR4][R174.64+0x12], R41 ;  /* 0x00001229ae007985 */ /* 0x000fe2000c101504 */
[----:B------:R-:W-:Y:S02]  /*25280*/  PRMT R98, R2, 0x5410, R0 ;  /* 0x0000541002627816 */ /* 0x000fe40000000000 */
[----:B------:R-:W-:Y:S01]  /*25290*/  @!P0 PRMT R0, R97, 0x5410, RZ ;  /* 0x0000541061008816 */ /* 0x000fe200000000ff */
[----:B------:R-:W-:Y:S01]  /*252a0*/  ST.E.U16 desc[UR4][R172.64+0x12], R43 ;  /* 0x0000122bac007985 */ /* 0x000fe2000c101504 */
[----:B------:R-:W-:Y:S02]  /*252b0*/  PRMT R97, R40, 0x5410, R3 ;  /* 0x0000541028617816 */ /* 0x000fe40000000003 */
[----:B------:R-:W-:Y:S02]  /*252c0*/  @!P1 PRMT R44, R105, 0x5410, RZ ;  /* 0x00005410692c9816 */ /* 0x000fe400000000ff */
[----:B------:R-:W-:Y:S01]  /*252d0*/  @!P6 PRMT R40, R109, 0x5410, RZ ;  /* 0x000054106d28e816 */ /* 0x000fe200000000ff */
[----:B------:R1:W2:Y:S01]  /*252e0*/  LDL.S16 R105, [R1+0x2c4] ;  /* 0x0002c40001697983 */ /* 0x0002a20000100600 */
[C---:B------:R-:W-:Y:S02]  /*252f0*/  ISETP.GE.U32.AND P6, PT, R199.reuse, R54, PT ;  /* 0x00000036c700720c */ /* 0x040fe40003fc6070 */
[----:B------:R-:W-:Y:S01]  /*25300*/  @!P5 PRMT R3, R106, 0x5410, RZ ;  /* 0x000054106a03d816 */ /* 0x000fe200000000ff */
[----:B------:R1:W-:Y:S01]  /*25310*/  ST.E.U16 desc[UR4][R172.64+0x10], R44 ;  /* 0x0000102cac007985 */ /* 0x0003e2000c101504 */
[----:B------:R-:W-:Y:S02]  /*25320*/  PRMT R106, R46, 0x5410, R45 ;  /* 0x000054102e6a7816 */ /* 0x000fe4000000002d */
[----:B------:R-:W-:Y:S01]  /*25330*/  LOP3.LUT P2, RZ, R200, 0x8000000, RZ, 0xc0, !PT ;  /* 0x08000000c8ff7812 */ /* 0x000fe2000784c0ff */
[----:B------:R-:W-:Y:S01]  /*25340*/  ST.E.U16 desc[UR4][R176.64+0x10], R0 ;  /* 0x00001000b0007985 */ /* 0x000fe2000c101504 */
[----:B------:R-:W-:Y:S02]  /*25350*/  ISETP.GE.U32.AND P5, PT, R199, R55, PT ;  /* 0x00000037c700720c */ /* 0x000fe40003fa6070 */
[----:B------:R-:W-:Y:S02]  /*25360*/  @!P4 PRMT R2, R110, 0x5410, RZ ;  /* 0x000054106e02c816 */ /* 0x000fe400000000ff */
[----:B------:R-:W-:Y:S02]  /*25370*/  LOP3.LUT P4, RZ, R200, 0x1000000, RZ, 0xc0, !PT ;  /* 0x01000000c8ff7812 */ /* 0x000fe4000788c0ff */
[----:B------:R-:W-:Y:S01]  /*25380*/  @!P6 PRMT R45, R69, 0x5410, RZ ;  /* 0x00005410452de816 */ /* 0x000fe200000000ff */
[----:B------:R-:W-:Y:S01]  /*25390*/  ST.E.U16 desc[UR4][R176.64+0xe], R2 ;  /* 0x00000e02b0007985 */ /* 0x000fe2000c101504 */
[----:B------:R-:W-:Y:S02]  /*253a0*/  ISETP.GE.U32.AND P6, PT, R199, R57, PT ;  /* 0x00000039c700720c */ /* 0x000fe40003fc6070 */
[----:B------:R-:W-:Y:S01]  /*253b0*/  PRMT R57, R58, 0x7632, R57 ;  /* 0x000076323a397816 */ /* 0x000fe20000000039 */
[----:B------:R2:W4:Y:S01]  /*253c0*/  LDL.S16 R69, [R1+0x2a8] ;  /* 0x0002a80001457983 */ /* 0x0005220000100600 */
[C---:B------:R-:W-:Y:S02]  /*253d0*/  LOP3.LUT P3, RZ, R200.reuse, 0x2000000, RZ, 0xc0, !PT ;  /* 0x02000000c8ff7812 */ /* 0x040fe4000786c0ff */
[----:B------:R-:W-:Y:S01]  /*253e0*/  @!P5 PRMT R46, R107, 0x5410, RZ ;  /* 0x000054106b2ed816 */ /* 0x000fe200000000ff */
[----:B------:R1:W-:Y:S01]  /*253f0*/  ST.E.U16 desc[UR4][R178.64+0x10], R40 ;  /* 0x00001028b2007985 */ /* 0x0003e2000c101504 */
[----:B------:R-:W-:Y:S02]  /*25400*/  ISETP.GE.U32.AND P5, PT, R199, R47, PT ;  /* 0x0000002fc700720c */ /* 0x000fe40003fa6070 */
[C---:B------:R-:W-:Y:S01]  /*25410*/  LOP3.LUT P1, RZ, R200.reuse, 0x4000000, RZ, 0xc0, !PT ;  /* 0x04000000c8ff7812 */ /* 0x040fe2000782c0ff */
[----:B------:R-:W-:Y:S01]  /*25420*/  ST.E.U16 desc[UR4][R178.64+0x12], R3 ;  /* 0x00001203b2007985 */ /* 0x000fe2000c101504 */
[----:B------:R-:W-:Y:S01]  /*25430*/  LOP3.LUT P0, RZ, R200, 0x800000, RZ, 0xc0, !PT ;  /* 0x00800000c8ff7812 */ /* 0x000fe2000780c0ff */
[----:B-1----:R-:W-:Y:S02]  /*25440*/  MUFU.EX2 R44, R129 ;  /* 0x00000081002c7308 */ /* 0x002fe40000000800 */
[----:B------:R-:W-:Y:S04]  /*25450*/  ST.E.U16 desc[UR4][R174.64+0x22], R45 ;  /* 0x0000222dae007985 */ /* 0x000fe8000c101504 */
[----:B------:R-:W-:Y:S04]  /*25460*/  ST.E.U16 desc[UR4][R174.64+0x20], R46 ;  /* 0x0000202eae007985 */ /* 0x000fe8000c101504 */
[----:B------:R-:W-:Y:S10]  /*25470*/  MUFU.EX2 R40, R227 ;  /* 0x000000e300287308 */ /* 0x000ff40000000800 */
[----:B------:R-:W-:Y:S01]  /*25480*/  MUFU.EX2 R227, R197 ;  /* 0x000000c500e37308 */ /* 0x000fe20000000800 */
[----:B---3--:R-:W-:Y:S05]  /*25490*/  @!P6 HFMA2.BF16_V2 R49, -RZ.H0_H0, RZ.H0_H0, -R57.H0_H0 ;  /* 0x200000ffff31e231 */ /* 0x008fea0000340939 */
[----:B------:R-:W-:Y:S01]  /*254a0*/  PRMT R47, R49, 0x7610, R47 ;  /* 0x00007610312f7816 */ /* 0x000fe2000000002f */
[----:B--2---:R-:W-:Y:S05]  /*254b0*/  @!P2 HFMA2.BF16_V2 R105, -RZ.H0_H0, RZ.H0_H0, -R58.H0_H0 ;  /* 0x200000ffff69a231 */ /* 0x004fea000034093a */
[----:B------:R-:W-:Y:S01]  /*254c0*/  PRMT R50, R105, 0x7610, R50 ;  /* 0x0000761069327816 */ /* 0x000fe20000000032 */
[----:B------:R1:W-:Y:S04]  /*254d0*/  @!P2 STL.S16 [R1+0x2c4], R105 ;  /* 0x0002c4690100a387 */ /* 0x0003e80000100600 */
[----:B------:R2:W-:Y:S04]  /*254e0*/  @!P6 STL.S16 [R1+0x2c0], R49 ;  /* 0x0002c0310100e387 */ /* 0x0005e80000100600 */
[----:B------:R3:W3:Y:S04]  /*254f0*/  LDL.S16 R111, [R1+0x2a4] ;  /* 0x0002a400016f7983 */ /* 0x0006e80000100600 */
[----:B------:R3:W3:Y:S04]  /*25500*/  LDL.S16 R110, [R1+0x2a0] ;  /* 0x0002a000016e7983 */ /* 0x0006e80000100600 */
[----:B------:R3:W3:Y:S01]  /*25510*/  LDL.S16 R109, [R1+0x2bc] ;  /* 0x0002bc00016d7983 */ /* 0x0006e20000100600 */
[----:B-1----:R-:W-:Y:S02]  /*25520*/  PRMT R105, R58, 0x5410, R57 ;  /* 0x000054103a697816 */ /* 0x002fe40000000039 */
[----:B------:R-:W-:Y:S02]  /*25530*/  @!P6 PRMT R57, R47, 0x5410, RZ ;  /* 0x000054102f39e816 */ /* 0x000fe400000000ff */
[----:B------:R-:W-:Y:S01]  /*25540*/  SHF.R.U32.HI R47, RZ, 0x8, R59 ;  /* 0x00000008ff2f7819 */ /* 0x000fe2000001163b */
[----:B--2---:R-:W-:Y:S01]  /*25550*/  FADD.FTZ R49, R108, R66 ;  /* 0x000000426c317221 */ /* 0x004fe20000010000 */
[----:B------:R-:W-:Y:S01]  /*25560*/  @!P2 PRMT R58, R50, 0x5410, RZ ;  /* 0x00005410323aa816 */ /* 0x000fe200000000ff */
[----:B------:R-:W1:Y:S01]  /*25570*/  MUFU.EX2 R66, R74 ;  /* 0x0000004a00427308 */ /* 0x000e620000000800 */
[----:B------:R-:W-:Y:S01]  /*25580*/  LOP3.LUT R47, R47, 0xffff, RZ, 0xc0, !PT ;  /* 0x0000ffff2f2f7812 */ /* 0x000fe200078ec0ff */
[----:B------:R2:W-:Y:S01]  /*25590*/  ST.E.U16 desc[UR4][R172.64+0x22], R57 ;  /* 0x00002239ac007985 */ /* 0x0005e2000c101504 */
[----:B------:R-:W-:Y:S01]  /*255a0*/  LOP3.LUT P2, RZ, R200, 0x400000, RZ, 0xc0, !PT ;  /* 0x00400000c8ff7812 */ /* 0x000fe2000784c0ff */
[----:B------:R-:W-:Y:S01]  /*255b0*/  FADD.FTZ R50, R104, R65 ;  /* 0x0000004168327221 */ /* 0x000fe20000010000 */
[----:B------:R-:W-:Y:S01]  /*255c0*/  ISETP.GE.U32.AND P6, PT, R199, R47, PT ;  /* 0x0000002fc700720c */ /* 0x000fe20003fc6070 */
[----:B------:R2:W-:Y:S01]  /*255d0*/  ST.E.U16 desc[UR4][R172.64+0x20], R58 ;  /* 0x0000203aac007985 */ /* 0x0005e2000c101504 */
[----:B------:R-:W-:Y:S01]  /*255e0*/  FADD.FTZ R49, R79, R49 ;  /* 0x000000314f317221 */ /* 0x000fe20000010000 */
[----:B------:R-:W-:Y:S02]  /*255f0*/  FADD.FTZ R50, R77, R50 ;  /* 0x000000324d327221 */ /* 0x000fe40000010000 */
[----:B------:R-:W-:Y:S01]  /*25600*/  MUFU.EX2 R65, R70 ;  /* 0x0000004600417308 */ /* 0x000fe20000000800 */
[----:B------:R-:W-:Y:S01]  /*25610*/  FADD.FTZ R49, R90, R49 ;  /* 0x000000315a317221 */ /* 0x000fe20000010000 */
[----:B-1----:R-:W-:Y:S04]  /*25620*/  F2FP.BF16.F32.PACK_AB R55, R75, R66 ;  /* 0x000000424b37723e */ /* 0x002fe800000010ff */
[C---:B------:R-:W-:Y:S01]  /*25630*/  PRMT R54, R55.reuse, 0x7632, R54 ;  /* 0x0000763237367816 */ /* 0x040fe20000000036 */
[----:B----4-:R-:W-:Y:S03]  /*25640*/  @!P4 HFMA2.BF16_V2 R69, -RZ.H0_H0, RZ.H0_H0, -R55.H0_H0 ;  /* 0x200000ffff45c231 */ /* 0x010fe60000340937 */
[----:B------:R-:W-:Y:S01]  /*25650*/  PRMT R107, R55, 0x5410, R54 ;  /* 0x00005410376b7816 */ /* 0x000fe20000000036 */
[----:B------:R-:W-:Y:S01]  /*25660*/  @!P6 HFMA2.BF16_V2 R48, -RZ.H0_H0, RZ.H0_H0, -R54.H0_H0 ;  /* 0x200000ffff30e231 */ /* 0x000fe20000340936 */
[----:B------:R-:W-:Y:S01]  /*25670*/  PRMT R59, R69, 0x7610, R59 ;  /* 0x00007610453b7816 */ /* 0x000fe2000000003b */
[----:B------:R1:W-:Y:S01]  /*25680*/  @!P4 STL.S16 [R1+0x2a8], R69 ;  /* 0x0002a8450100c387 */ /* 0x0003e20000100600 */
[----:B--2---:R-:W-:Y:S02]  /*25690*/  MUFU.EX2 R57, R224 ;  /* 0x000000e000397308 */ /* 0x004fe40000000800 */
[----:B------:R-:W-:Y:S01]  /*256a0*/  @!P4 PRMT R55, R59, 0x5410, RZ ;  /* 0x000054103b37c816 */ /* 0x000fe200000000ff */
[----:B------:R2:W-:Y:S01]  /*256b0*/  @!P6 STL.S16 [R1+0x2b8], R48 ;  /* 0x0002b8300100e387 */ /* 0x0005e20000100600 */
[----:B------:R-:W-:Y:S02]  /*256c0*/  PRMT R47, R48, 0x7610, R47 ;  /* 0x00007610302f7816 */ /* 0x000fe4000000002f */
[C---:B------:R-:W-:Y:S01]  /*256d0*/  LOP3.LUT P4, RZ, R200.reuse, 0x200000, RZ, 0xc0, !PT ;  /* 0x00200000c8ff7812 */ /* 0x040fe2000788c0ff */
[----:B------:R4:W4:Y:S01]  /*256e0*/  LDL.S16 R59, [R1+0x288] ;  /* 0x00028800013b7983 */ /* 0x0009220000100600 */
[----:B------:R-:W-:Y:S02]  /*256f0*/  @!P6 PRMT R54, R47, 0x5410, RZ ;  /* 0x000054102f36e816 */ /* 0x000fe400000000ff */
[----:B------:R-:W-:Y:S01]  /*25700*/  MUFU.EX2 R58, R131 ;  /* 0x00000083003a7308 */ /* 0x000fe20000000800 */
[----:B------:R-:W-:Y:S01]  /*25710*/  ISETP.GE.U32.AND P6, PT, R199, R62, PT ;  /* 0x0000003ec700720c */ /* 0x000fe20003fc6070 */
[----:B------:R-:W4:Y:S01]  /*25720*/  LDL.64 R202, [R1+0x108] ;  /* 0x0001080001ca7983 */ /* 0x000f220000100a00 */
[----:B------:R-:W-:Y:S01]  /*25730*/  LOP3.LUT R200, R200, 0xfff7ffff, RZ, 0xc0, !PT ;  /* 0xfff7ffffc8c87812 */ /* 0x000fe200078ec0ff */
[----:B------:R-:W-:Y:S04]  /*25740*/  FADD.FTZ R47, R103, R67 ;  /* 0x00000043672f7221 */ /* 0x000fe80000010000 */
[----:B------:R-:W4:Y:S01]  /*25750*/  LDL.LU.64 R192, [R1+0x320] ;  /* 0x0003200001c07983 */ /* 0x000f220000300a00 */
[----:B------:R-:W-:Y:S05]  /*25760*/  FADD.FTZ R47, R85, R47 ;  /* 0x0000002f552f7221 */ /* 0x000fea0000010000 */
[----:B------:R-:W-:Y:S01]  /*25770*/  ST.E.U16 desc[UR4][R176.64+0x20], R54 ;  /* 0x00002036b0007985 */ /* 0x000fe2000c101504 */
[----:B-1----:R-:W1:Y:S03]  /*25780*/  MUFU.EX2 R69, R71 ;  /* 0x0000004700457308 */ /* 0x002e660000000800 */
[----:B------:R-:W-:Y:S01]  /*25790*/  ST.E.U16 desc[UR4][R176.64+0x1e], R55 ;  /* 0x00001e37b0007985 */ /* 0x000fe2000c101504 */
[----:B--2---:R-:W-:Y:S06]  /*257a0*/  FADD.FTZ R48, R83, R64 ;  /* 0x0000004053307221 */ /* 0x004fec0000010000 */
[----:B------:R-:W2:Y:S01]  /*257b0*/  MUFU.EX2 R83, R76 ;  /* 0x0000004c00537308 */ /* 0x000ea20000000800 */
[----:B------:R-:W-:Y:S09]  /*257c0*/  FADD.FTZ R48, R80, R48 ;  /* 0x0000003050307221 */ /* 0x000ff20000010000 */
[----:B------:R-:W-:Y:S01]  /*257d0*/  MUFU.EX2 R80, R87 ;  /* 0x0000005700507308 */ /* 0x000fe20000000800 */
[----:B-1----:R-:W-:Y:S04]  /*257e0*/  F2FP.BF16.F32.PACK_AB R71, R69, R65 ;  /* 0x000000414547723e */ /* 0x002fe800000010ff */
[C---:B------:R-:W-:Y:S04]  /*257f0*/  PRMT R70, R71.reuse, 0x7632, R70 ;  /* 0x0000763247467816 */ /* 0x040fe80000000046 */
[----:B------:R-:W-:Y:S02]  /*25800*/  PRMT R108, R71, 0x5410, R70 ;  /* 0x00005410476c7816 */ /* 0x000fe40000000046 */
[----:B--2---:R-:W-:Y:S04]  /*25810*/  F2FP.BF16.F32.PACK_AB R77, R83, R78 ;  /* 0x0000004e534d723e */ /* 0x004fe800000010ff */
[C---:B------:R-:W-:Y:S04]  /*25820*/  PRMT R76, R77.reuse, 0x7632, R76 ;  /* 0x000076324d4c7816 */ /* 0x040fe8000000004c */
[----:B------:R-:W-:Y:S01]  /*25830*/  PRMT R103, R77, 0x5410, R76 ;  /* 0x000054104d677816 */ /* 0x000fe2000000004c */
[----:B---3--:R-:W-:Y:S02]  /*25840*/  @!P6 HFMA2.BF16_V2 R111, -RZ.H0_H0, RZ.H0_H0, -R71.H0_H0 ;  /* 0x200000ffff6fe231 */ /* 0x008fe40000340947 */
[----:B------:R-:W-:Y:S03]  /*25850*/  @!P3 HFMA2.BF16_V2 R110, -RZ.H0_H0, RZ.H0_H0, -R70.H0_H0 ;  /* 0x200000ffff6eb231 */ /* 0x000fe60000340946 */
[----:B------:R-:W-:Y:S01]  /*25860*/  PRMT R62, R111, 0x7610, R62 ;  /* 0x000076106f3e7816 */ /* 0x000fe2000000003e */
[----:B------:R1:W-:Y:S03]  /*25870*/  @!P6 STL.S16 [R1+0x2a4], R111 ;  /* 0x0002a46f0100e387 */ /* 0x0003e60000100600 */
[----:B------:R-:W-:Y:S01]  /*25880*/  @!P6 PRMT R71, R62, 0x5410, RZ ;  /* 0x000054103e47e816 */ /* 0x000fe200000000ff */
[----:B------:R2:W-:Y:S01]  /*25890*/  @!P3 STL.S16 [R1+0x2a0], R110 ;  /* 0x0002a06e0100b387 */ /* 0x0005e20000100600 */
[-C--:B------:R-:W-:Y:S02]  /*258a0*/  ISETP.GE.U32.AND P6, PT, R199, R184.reuse, PT ;  /* 0x000000b8c700720c */ /* 0x080fe40003fc6070 */
[----:B------:R-:W-:Y:S01]  /*258b0*/  PRMT R61, R110, 0x7610, R61 ;  /* 0x000076106e3d7816 */ /* 0x000fe2000000003d */
[----:B------:R-:W-:Y:S03]  /*258c0*/  ST.E.U16 desc[UR4][R178.64+0x20], R71 ;  /* 0x00002047b2007985 */ /* 0x000fe6000c101504 */
[----:B------:R-:W-:Y:S01]  /*258d0*/  @!P3 PRMT R70, R61, 0x5410, RZ ;  /* 0x000054103d46b816 */ /* 0x000fe200000000ff */
[----:B------:R-:W-:Y:S01]  /*258e0*/  FADD.FTZ R61, R68, R49 ;  /* 0x00000031443d7221 */ /* 0x000fe20000010000 */
[----:B------:R-:W-:Y:S03]  /*258f0*/  ISETP.GE.U32.AND P3, PT, R199, R184, PT ;  /* 0x000000b8c700720c */ /* 0x000fe60003f66070 */
[----:B------:R-:W-:Y:S02]  /*25900*/  ST.E.U16 desc[UR4][R178.64+0x22], R70 ;  /* 0x00002246b2007985 */ /* 0x000fe4000c101504 */
[----:B------:R-:W-:Y:S05]  /*25910*/  @!P6 HFMA2.BF16_V2 R109, -RZ.H0_H0, RZ.H0_H0, -R77.H0_H0 ;  /* 0x200000ffff6de231 */ /* 0x000fea000034094d */
[----:B------:R-:W-:Y:S01]  /*25920*/  PRMT R60, R109, 0x7610, R60 ;  /* 0x000076106d3c7816 */ /* 0x000fe2000000003c */
[----:B------:R3:W-:Y:S01]  /*25930*/  @!P6 STL.S16 [R1+0x2bc], R109 ;  /* 0x0002bc6d0100e387 */ /* 0x0007e20000100600 */
[----:B------:R-:W-:Y:S02]  /*25940*/  ISETP.GE.U32.AND P6, PT, R199, R63, PT ;  /* 0x0000003fc700720c */ /* 0x000fe40003fc6070 */
[----:B------:R-:W-:Y:S01]  /*25950*/  @!P3 PRMT R77, R60, 0x5410, RZ ;  /* 0x000054103c4db816 */ /* 0x000fe200000000ff */
[----:B------:R-:W-:Y:S01]  /*25960*/  FADD.FTZ R60, R88, R47 ;  /* 0x0000002f583c7221 */ /* 0x000fe20000010000 */
[----:B------:R-:W-:Y:S01]  /*25970*/  VIADD R47, R226, 0x1 ;  /* 0x00000001e22f7836 */ /* 0x000fe20000000000 */
[----:B------:R-:W-:Y:S02]  /*25980*/  MUFU.EX2 R88, R115 ;  /* 0x0000007300587308 */ /* 0x000fe40000000800 */
[----:B------:R-:W-:Y:S01]  /*25990*/  ST.E.U16 desc[UR4][R174.64+0x30], R77 ;  /* 0x0000304dae007985 */ /* 0x000fe2000c101504 */
[----:B------:R-:W-:Y:S01]  /*259a0*/  FADD.FTZ R64, R66, R60 ;  /* 0x0000003c42407221 */ /* 0x000fe20000010000 */
[----:B------:R-:W-:Y:S03]  /*259b0*/  FADD.FTZ R66, R81, R61 ;  /* 0x0000003d51427221 */ /* 0x000fe60000010000 */
[----:B------:R-:W-:Y:S03]  /*259c0*/  FADD.FTZ R68, R75, R64 ;  /* 0x000000404b447221 */ /* 0x000fe60000010000 */
[----:B------:R-:W-:Y:S10]  /*259d0*/  MUFU.EX2 R81, R94 ;  /* 0x0000005e00517308 */ /* 0x000ff40000000800 */
[----:B------:R-:W-:Y:S01]  /*259e0*/  MUFU.EX2 R75, R132 ;  /* 0x00000084004b7308 */ /* 0x000fe20000000800 */
[----:B----4-:R-:W-:Y:S01]  /*259f0*/  @!P6 HFMA2.BF16_V2 R59, -RZ.H0_H0, RZ.H0_H0, -R76.H0_H0 ;  /* 0x200000ffff3be231 */ /* 0x010fe2000034094c */
[----:B------:R-:W-:Y:S04]  /*25a00*/  LOP3.LUT R159, R203, R47, RZ, 0x3c, !PT ;  /* 0x0000002fcb9f7212 */ /* 0x000fe800078e3cff */
[----:B------:R4:W-:Y:S01]  /*25a10*/  @!P6 STL.S16 [R1+0x288], R59 ;  /* 0x0002883b0100e387 */ /* 0x0009e20000100600 */
[----:B------:R-:W-:Y:S01]  /*25a20*/  PRMT R51, R59, 0x7610, R51 ;  /* 0x000076103b337816 */ /* 0x000fe20000000033 */
[----:B------:R-:W-:Y:S02]  /*25a30*/  FADD.FTZ R47, R86, R48 ;  /* 0x00000030562f7221 */ /* 0x000fe40000010000 */
[----:B------:R4:W4:Y:S01]  /*25a40*/  LDL.S16 R104, [R1+0x228] ;  /* 0x0002280001687983 */ /* 0x0009220000100600 */
[----:B------:R-:W-:Y:S01]  /*25a50*/  @!P6 PRMT R76, R51, 0x5410, RZ ;  /* 0x00005410334ce816 */ /* 0x000fe200000000ff */
[----:B------:R-:W-:Y:S01]  /*25a60*/  FADD.FTZ R47, R65, R47 ;  /* 0x0000002f412f7221 */ /* 0x000fe20000010000 */
[----:B------:R-:W-:Y:S01]  /*25a70*/  ISETP.GE.U32.AND P6, PT, R199, R84, PT ;  /* 0x00000054c700720c */ /* 0x000fe20003fc6070 */
[----:B-1----:R1:W4:Y:S02]  /*25a80*/  LDL.S16 R111, [R1+0x278] ;  /* 0x00027800016f7983 */ /* 0x0023240000100600 */
[----:B------:R-:W-:Y:S02]  /*25a90*/  FADD.FTZ R69, R69, R47 ;  /* 0x0000002f45457221 */ /* 0x000fe40000010000 */
[----:B--2---:R1:W2:Y:S01]  /*25aa0*/  LDL.S16 R110, [R1+0x260] ;  /* 0x00026000016e7983 */ /* 0x0042a20000100600 */
[----:B------:R-:W-:Y:S03]  /*25ab0*/  MUFU.EX2 R47, R112 ;  /* 0x00000070002f7308 */ /* 0x000fe60000000800 */
[----:B---3--:R1:W3:Y:S04]  /*25ac0*/  LDL.S16 R109, [R1+0x23c] ;  /* 0x00023c00016d7983 */ /* 0x0082e80000100600 */
[----:B------:R-:W-:Y:S01]  /*25ad0*/  ST.E.U16 desc[UR4][R174.64+0x32], R76 ;  /* 0x0000324cae007985 */ /* 0x000fe2000c101504 */
[----:B----4-:R-:W-:Y:S01]  /*25ae0*/  FADD.FTZ R59, R89, R50 ;  /* 0x00000032593b7221 */ /* 0x010fe20000010000 */
[----:B------:R-:W-:Y:S01]  /*25af0*/  LOP3.LUT R50, R159, R185, RZ, 0x3c, !PT ;  /* 0x000000b99f327212 */ /* 0x000fe200078e3cff */
[----:B------:R-:W-:Y:S02]  /*25b00*/  MUFU.EX2 R89, R93 ;  /* 0x0000005d00597308 */ /* 0x000fe40000000800 */
[----:B------:R-:W-:Y:S02]  /*25b10*/  FADD.FTZ R59, R73, R59 ;  /* 0x0000003b493b7221 */ /* 0x000fe40000010000 */
[----:B------:R-:W-:Y:S04]  /*25b20*/  IMAD.WIDE.U32 R50, R50, -0x326172a9, RZ ;  /* 0xcd9e8d5732327825 */ /* 0x000fe800078e00ff */
[----:B------:R-:W-:Y:S01]  /*25b30*/  FADD.FTZ R67, R72, R59 ;  /* 0x0000003b48437221 */ /* 0x000fe20000010000 */
[----:B------:R-:W-:Y:S01]  /*25b40*/  FADD.FTZ R59, R78, R66 ;  /* 0x000000424e3b7221 */ /* 0x000fe20000010000 */
[----:B------:R-:W-:Y:S01]  /*25b50*/  LOP3.LUT R48, R51, R215, R192, 0x96, !PT ;  /* 0x000000d733307212 */ /* 0x000fe200078e96c0 */
[----:B------:R-:W4:Y:S01]  /*25b60*/  MUFU.EX2 R73, R113 ;  /* 0x0000007100497308 */ /* 0x000f220000000800 */
[-CC-:B------:R-:W-:Y:S02]  /*25b70*/  LOP3.LUT R62, R181, R214.reuse, R50.reuse, 0x96, !PT ;  /* 0x000000d6b53e7212 */ /* 0x180fe400078e9632 */
[----:B------:R-:W-:Y:S01]  /*25b80*/  LOP3.LUT R50, R183, R214, R50, 0x96, !PT ;  /* 0x000000d6b7327212 */ /* 0x000fe200078e9632 */
[----:B------:R-:W-:Y:S04]  /*25b90*/  IMAD.WIDE.U32 R48, R48, -0x2daee0ad, RZ ;  /* 0xd2511f5330307825 */ /* 0x000fe800078e00ff */
[----:B------:R-:W-:Y:S01]  /*25ba0*/  IMAD.WIDE.U32 R62, R62, -0x2daee0ad, RZ ;  /* 0xd2511f533e3e7825 */ /* 0x000fe200078e00ff */
[----:B------:R-:W-:Y:S04]  /*25bb0*/  LOP3.LUT R60, R49, R216, R186, 0x96, !PT ;  /* 0x000000d8313c7212 */ /* 0x000fe800078e96ba */
[----:B------:R-:W-:Y:S01]  /*25bc0*/  LOP3.LUT R63, R63, R221, R48, 0x96, !PT ;  /* 0x000000dd3f3f7212 */ /* 0x000fe200078e9630 */
[----:B------:R-:W-:Y:S01]  /*25bd0*/  IMAD.WIDE.U32 R60, R60, -0x326172a9, RZ ;  /* 0xcd9e8d573c3c7825 */ /* 0x000fe200078e00ff */
[----:B----4-:R-:W-:Y:S04]  /*25be0*/  F2FP.BF16.F32.PACK_AB R79, R73, R47 ;  /* 0x0000002f494f723e */ /* 0x010fe800000010ff */
[----:B------:R-:W-:Y:S02]  /*25bf0*/  LOP3.LUT R48, R61, R211, R180, 0x96, !PT ;  /* 0x000000d33d307212 */ /* 0x000fe400078e96b4 */
[----:B------:R-:W-:Y:S03]  /*25c00*/  PRMT R78, R79, 0x7632, R78 ;  /* 0x000076324f4e7816 */ /* 0x000fe6000000004e */
[----:B------:R-:W-:Y:S05]  /*25c10*/  IMAD.WIDE.U32 R48, R48, -0x2daee0ad, RZ ;  /* 0xd2511f5330307825 */ /* 0x000fea00078e00ff */
[----:B------:R-:W-:Y:S01]  /*25c20*/  LOP3.LUT R61, R49, R219, R62, 0x96, !PT ;  /* 0x000000db313d7212 */ /* 0x000fe200078e963e */
[----:B------:R-:W-:Y:S05]  /*25c30*/  IMAD.WIDE.U32 R62, R63, -0x326172a9, RZ ;  /* 0xcd9e8d573f3e7825 */ /* 0x000fea00078e00ff */
[----:B------:R-:W-:Y:S01]  /*25c40*/  LOP3.LUT R64, R63, R220, R60, 0x96, !PT ;  /* 0x000000dc3f407212 */ /* 0x000fe200078e963c */
[----:B------:R-:W-:Y:S01]  /*25c50*/  IMAD.WIDE.U32 R60, R61, -0x326172a9, RZ ;  /* 0xcd9e8d573d3c7825 */ /* 0x000fe200078e00ff */
[----:B------:R-:W4:Y:S03]  /*25c60*/  MUFU.EX2 R63, R91 ;  /* 0x0000005b003f7308 */ /* 0x000f260000000800 */
[----:B------:R-:W-:Y:S01]  /*25c70*/  IMAD.WIDE.U32 R64, R64, -0x2daee0ad, RZ ;  /* 0xd2511f5340407825 */ /* 0x000fe200078e00ff */
[----:B------:R-:W-:Y:S03]  /*25c80*/  LOP3.LUT R74, R61, R218, R62, 0x96, !PT ;  /* 0x000000da3d4a7212 */ /* 0x000fe600078e963e */
[----:B------:R-:W-:Y:S01]  /*25c90*/  FADD.FTZ R62, R83, R59 ;  /* 0x0000003b533e7221 */ /* 0x000fe20000010000 */
[----:B------:R-:W-:Y:S01]  /*25ca0*/  FADD.FTZ R61, R47, R67 ;  /* 0x000000432f3d7221 */ /* 0x000fe20000010000 */
[----:B------:R-:W-:Y:S05]  /*25cb0*/  LOP3.LUT R48, R65, R217, R48, 0x96, !PT ;  /* 0x000000d941307212 */ /* 0x000fea00078e9630 */
[----:B------:R-:W-:Y:S01]  /*25cc0*/  IMAD.WIDE.U32 R48, R48, -0x326172a9, RZ ;  /* 0xcd9e8d5730307825 */ /* 0x000fe200078e00ff */
[----:B----4-:R-:W-:Y:S04]  /*25cd0*/  F2FP.BF16.F32.PACK_AB R67, R81, R63 ;  /* 0x0000003f5143723e */ /* 0x010fe800000010ff */
[----:B------:R-:W-:Y:S01]  /*25ce0*/  LOP3.LUT R47, R49, R222, R60, 0x96, !PT ;  /* 0x000000de312f7212 */ /* 0x000fe200078e963c */
[----:B------:R-:W-:Y:S01]  /*25cf0*/  FADD.FTZ R60, R63, R68 ;  /* 0x000000443f3c7221 */ /* 0x000fe20000010000 */
[----:B------:R-:W-:Y:S01]  /*25d00*/  PRMT R66, R67, 0x7632, R66 ;  /* 0x0000763243427816 */ /* 0x000fe20000000042 */
[----:B------:R-:W-:Y:S01]  /*25d10*/  FADD.FTZ R63, R73, R61 ;  /* 0x0000003d493f7221 */ /* 0x000fe20000010000 */
[C---:B------:R-:W-:Y:S01]  /*25d20*/  LOP3.LUT R59, R47.reuse, 0xffff, RZ, 0xc0, !PT ;  /* 0x0000ffff2f3b7812 */ /* 0x040fe200078ec0ff */
[----:B------:R-:W4:Y:S01]  /*25d30*/  MUFU.EX2 R61, R229 ;  /* 0x000000e5003d7308 */ /* 0x000f220000000800 */
[----:B------:R-:W-:Y:S02]  /*25d40*/  LOP3.LUT R72, R47, 0xff, RZ, 0xc0, !PT ;  /* 0x000000ff2f487812 */ /* 0x000fe400078ec0ff */
[----:B------:R-:W-:Y:S04]  /*25d50*/  SHF.R.U32.HI R59, RZ, 0x8, R59 ;  /* 0x00000008ff3b7819 */ /* 0x000fe8000001163b */
[----:B------:R-:W-:Y:S02]  /*25d60*/  LOP3.LUT R59, R59, 0xffff, RZ, 0xc0, !PT ;  /* 0x0000ffff3b3b7812 */ /* 0x000fe400078ec0ff */
[----:B----4-:R-:W-:Y:S01]  /*25d70*/  F2FP.BF16.F32.PACK_AB R73, R61, R75 ;  /* 0x0000004b3d49723e */ /* 0x010fe200000010ff */
[----:B------:R-:W-:Y:S02]  /*25d80*/  @!P6 HFMA2.BF16_V2 R104, -RZ.H0_H0, RZ.H0_H0, -R79.H0_H0 ;  /* 0x200000ffff68e231 */ /* 0x000fe4000034094f */
[----:B------:R-:W-:Y:S03]  /*25d90*/  @!P4 HFMA2.BF16_V2 R111, -RZ.H0_H0, RZ.H0_H0, -R78.H0_H0 ;  /* 0x200000ffff6fc231 */ /* 0x000fe6000034094e */
[----:B------:R-:W-:Y:S01]  /*25da0*/  PRMT R84, R104, 0x7610, R84 ;  /* 0x0000761068547816 */ /* 0x000fe20000000054 */
[----:B------:R4:W-:Y:S01]  /*25db0*/  @!P6 STL.S16 [R1+0x228], R104 ;  /* 0x000228680100e387 */ /* 0x0009e20000100600 */
[----:B--2---:R-:W-:Y:S01]  /*25dc0*/  @!P2 HFMA2.BF16_V2 R110, -RZ.H0_H0, RZ.H0_H0, -R67.H0_H0 ;  /* 0x200000ffff6ea231 */ /* 0x004fe20000340943 */
[----:B------:R-:W-:Y:S02]  /*25dd0*/  PRMT R65, R111, 0x7610, R65 ;  /* 0x000076106f417816 */ /* 0x000fe40000000041 */
[----:B------:R1:W2:Y:S01]  /*25de0*/  LDL.S16 R83, [R1+0x238] ;  /* 0x0002380001537983 */ /* 0x0002a20000100600 */
[----:B---3--:R-:W-:Y:S01]  /*25df0*/  @!P5 HFMA2.BF16_V2 R109, -RZ.H0_H0, RZ.H0_H0, -R66.H0_H0 ;  /* 0x200000ffff6dd231 */ /* 0x008fe20000340942 */
[----:B------:R-:W-:Y:S02]  /*25e00*/  PRMT R86, R110, 0x7610, R86 ;  /* 0x000076106e567816 */ /* 0x000fe40000000056 */
[----:B------:R-:W-:Y:S02]  /*25e10*/  @!P4 STL.S16 [R1+0x278], R111 ;  /* 0x0002786f0100c387 */ /* 0x000fe40000100600 */
[----:B------:R-:W-:Y:S02]  /*25e20*/  PRMT R85, R109, 0x7610, R85 ;  /* 0x000076106d557816 */ /* 0x000fe40000000055 */
[----:B------:R-:W-:Y:S04]  /*25e30*/  @!P2 STL.S16 [R1+0x260], R110 ;  /* 0x0002606e0100a387 */ /* 0x000fe80000100600 */
[----:B------:R3:W-:Y:S04]  /*25e40*/  @!P5 STL.S16 [R1+0x23c], R109 ;  /* 0x00023c6d0100d387 */ /* 0x0007e80000100600 */
[----:B------:R1:W2:Y:S04]  /*25e50*/  LDL.S16 R94, [R1+0x224] ;  /* 0x00022400015e7983 */ /* 0x0002a80000100600 */
[----:B------:R1:W2:Y:S01]  /*25e60*/  LDL.S16 R91, [R1+0x220] ;  /* 0x00022000015b7983 */ /* 0x0002a20000100600 */
[----:B----4-:R-:W-:Y:S02]  /*25e70*/  PRMT R104, R79, 0x5410, R78 ;  /* 0x000054104f687816 */ /* 0x010fe4000000004e */
[----:B------:R-:W-:Y:S01]  /*25e80*/  @!P4 PRMT R78, R65, 0x5410, RZ ;  /* 0x00005410414ec816 */ /* 0x000fe200000000ff */
[----:B------:R-:W-:Y:S01]  /*25e90*/  FADD.FTZ R65, R81, R60 ;  /* 0x0000003c51417221 */ /* 0x000fe20000010000 */
[----:B------:R-:W-:Y:S01]  /*25ea0*/  @!P6 PRMT R79, R84, 0x5410, RZ ;  /* 0x00005410544fe816 */ /* 0x000fe200000000ff */
[----:B------:R1:W4:Y:S01]  /*25eb0*/  LDL.S16 R81, [R1+0x25c] ;  /* 0x00025c0001517983 */ /* 0x0003220000100600 */
[----:B------:R-:W-:Y:S01]  /*25ec0*/  ISETP.GE.U32.AND P4, PT, R199, R59, PT ;  /* 0x0000003bc700720c */ /* 0x000fe20003f86070 */
[----:B------:R-:W-:Y:S01]  /*25ed0*/  FADD.FTZ R60, R82, R69 ;  /* 0x00000045523c7221 */ /* 0x000fe20000010000 */
[C---:B------:R-:W-:Y:S01]  /*25ee0*/  F2FP.BF16.F32.PACK_AB R69, R80.reuse, R82 ;  /* 0x000000525045723e */ /* 0x040fe200000010ff */
[----:B------:R-:W-:Y:S01]  /*25ef0*/  ST.E.U16 desc[UR4][R172.64+0x30], R79 ;  /* 0x0000304fac007985 */ /* 0x000fe2000c101504 */
[--C-:B------:R-:W-:Y:S01]  /*25f00*/  SHF.R.U32.HI R59, RZ, 0x18, R47.reuse ;  /* 0x00000018ff3b7819 */ /* 0x100fe2000001162f */
[----:B------:R-:W-:Y:S01]  /*25f10*/  MUFU.EX2 R84, R116 ;  /* 0x0000007400547308 */ /* 0x000fe20000000800 */
[----:B------:R-:W-:Y:S01]  /*25f20*/  PRMT R68, R69, 0x7632, R68 ;  /* 0x0000763245447816 */ /* 0x000fe20000000044 */
[----:B------:R-:W-:Y:S01]  /*25f30*/  ST.E.U16 desc[UR4][R172.64+0x32], R78 ;  /* 0x0000324eac007985 */ /* 0x000fe2000c101504 */
[----:B------:R-:W-:Y:S01]  /*25f40*/  SHF.R.U32.HI R47, RZ, 0x10, R47 ;  /* 0x00000010ff2f7819 */ /* 0x000fe2000001162f */
[----:B------:R-:W-:Y:S01]  /*25f50*/  FADD.FTZ R80, R80, R60 ;  /* 0x0000003c50507221 */ /* 0x000fe20000010000 */
[----:B---3--:R-:W-:Y:S02]  /*25f60*/  PRMT R109, R67, 0x5410, R66 ;  /* 0x00005410436d7816 */ /* 0x008fe40000000042 */
[----:B------:R-:W-:Y:S03]  /*25f70*/  @!P5 PRMT R66, R85, 0x5410, RZ ;  /* 0x000054105542d816 */ /* 0x000fe600000000ff */
[----:B------:R-:W-:Y:S01]  /*25f80*/  MUFU.EX2 R82, R114 ;  /* 0x0000007200527308 */ /* 0x000fe20000000800 */
[----:B------:R-:W-:Y:S02]  /*25f90*/  PRMT R110, R69, 0x5410, R68 ;  /* 0x00005410456e7816 */ /* 0x000fe40000000044 */
[----:B------:R-:W-:Y:S01]  /*25fa0*/  ISETP.GE.U32.AND P5, PT, R199, R72, PT ;  /* 0x00000048c700720c */ /* 0x000fe20003fa6070 */
[----:B------:R-:W-:Y:S01]  /*25fb0*/  ST.E.U16 desc[UR4][R176.64+0x30], R66 ;  /* 0x00003042b0007985 */ /* 0x000fe2000c101504 */
[----:B------:R-:W-:Y:S02]  /*25fc0*/  @!P2 PRMT R67, R86, 0x5410, RZ ;  /* 0x000054105643a816 */ /* 0x000fe400000000ff */
[----:B------:R-:W-:Y:S03]  /*25fd0*/  LOP3.LUT R47, R47, 0xff, RZ, 0xc0, !PT ;  /* 0x000000ff2f2f7812 */ /* 0x000fe600078ec0ff */
[----:B------:R-:W3:Y:S01]  /*25fe0*/  MUFU.EX2 R86, R117 ;  /* 0x0000007500567308 */ /* 0x000ee20000000800 */
[----:B------:R-:W-:Y:S01]  /*25ff0*/  ISETP.GE.U32.AND P6, PT, R199, R59, PT ;  /* 0x0000003bc700720c */ /* 0x000fe20003fc6070 */
[----:B------:R-:W-:Y:S01]  /*26000*/  ST.E.U16 desc[UR4][R176.64+0x2e], R67 ;  /* 0x00002e43b0007985 */ /* 0x000fe2000c101504 */
[----:B------:R-:W-:Y:S02]  /*26010*/  LOP3.LUT R59, R48, 0xff, RZ, 0xc0, !PT ;  /* 0x000000ff303b7812 */ /* 0x000fe400078ec0ff */
[----:B------:R-:W-:Y:S02]  /*26020*/  PRMT R72, R73, 0x7632, R72 ;  /* 0x0000763249487816 */ /* 0x000fe40000000048 */
[----:B------:R-:W-:Y:S01]  /*26030*/  ISETP.GE.U32.AND P3, PT, R199, R59, PT ;  /* 0x0000003bc700720c */ /* 0x000fe20003f66070 */
[----:B------:R-:W-:Y:S01]  /*26040*/  FADD.FTZ R59, R75, R62 ;  /* 0x0000003e4b3b7221 */ /* 0x000fe20000010000 */
[----:B------:R-:W-:Y:S03]  /*26050*/  PRMT R113, R73, 0x5410, R72 ;  /* 0x0000541049717816 */ /* 0x000fe60000000048 */
[----:B------:R-:W-:Y:S01]  /*26060*/  FADD.FTZ R62, R61, R59 ;  /* 0x0000003b3d3e7221 */ /* 0x000fe20000010000 */
[--C-:B------:R-:W-:Y:S02]  /*26070*/  SHF.R.U32.HI R59, RZ, 0x18, R48.reuse ;  /* 0x00000018ff3b7819 */ /* 0x100fe40000011630 */
[----:B------:R-:W-:Y:S02]  /*26080*/  SHF.R.U32.HI R61, RZ, 0x10, R48 ;  /* 0x00000010ff3d7819 */ /* 0x000fe40000011630 */
[----:B---3--:R-:W-:Y:S02]  /*26090*/  F2FP.BF16.F32.PACK_AB R75, R86, R84 ;  /* 0x00000054564b723e */ /* 0x008fe400000010ff */
[----:B------:R-:W-:Y:S01]  /*260a0*/  ISETP.GE.U32.AND P2, PT, R199, R59, PT ;  /* 0x0000003bc700720c */ /* 0x000fe20003f46070 */
[----:B------:R-:W-:Y:S01]  /*260b0*/  FADD.FTZ R59, R82, R65 ;  /* 0x00000041523b7221 */ /* 0x000fe20000010000 */
[----:B--2---:R-:W-:Y:S05]  /*260c0*/  @!P1 HFMA2.BF16_V2 R83, -RZ.H0_H0, RZ.H0_H0, -R69.H0_H0 ;  /* 0x200000ffff539231 */ /* 0x004fea0000340945 */
[----:B------:R-:W-:Y:S01]  /*260d0*/  PRMT R60, R83, 0x7610, R60 ;  /* 0x00007610533c7816 */ /* 0x000fe2000000003c */
[----:B------:R2:W-:Y:S03]  /*260e0*/  @!P1 STL.S16 [R1+0x238], R83 ;  /* 0x0002385301009387 */ /* 0x0005e60000100600 */
[----:B------:R-:W-:Y:S01]  /*260f0*/  @!P1 PRMT R69, R60, 0x5410, RZ ;  /* 0x000054103c459816 */ /* 0x000fe200000000ff */
[----:B------:R1:W3:Y:S01]  /*26100*/  LDL.S16 R87, [R1+0x21c] ;  /* 0x00021c0001577983 */ /* 0x0002e20000100600 */
[----:B------:R-:W-:Y:S01]  /*26110*/  ISETP.GE.U32.AND P1, PT, R199, R47, PT ;  /* 0x0000002fc700720c */ /* 0x000fe20003f26070 */
[----:B------:R-:W-:Y:S01]  /*26120*/  FADD.FTZ R47, R84, R63 ;  /* 0x0000003f542f7221 */ /* 0x000fe20000010000 */
[----:B------:R-:W-:Y:S01]  /*26130*/  LOP3.LUT R60, R48, 0xffff, RZ, 0xc0, !PT ;  /* 0x0000ffff303c7812 */ /* 0x000fe200078ec0ff */
[----:B------:R1:W3:Y:S01]  /*26140*/  LDL.S16 R85, [R1+0x218] ;  /* 0x0002180001557983 */ /* 0x0002e20000100600 */
[----:B------:R-:W-:Y:S01]  /*26150*/  F2FP.BF16.F32.PACK_AB R63, R88, R82 ;  /* 0x00000052583f723e */ /* 0x000fe200000010ff */
[----:B------:R-:W-:Y:S02]  /*26160*/  @!P5 HFMA2.BF16_V2 R94, -RZ.H0_H0, RZ.H0_H0, -R73.H0_H0 ;  /* 0x200000ffff5ed231 */ /* 0x000fe40000340949 */
[----:B------:R-:W-:Y:S01]  /*26170*/  IMAD.WIDE.U32 R48, R74, -0x2daee0ad, RZ ;  /* 0xd2511f534a307825 */ /* 0x000fe200078e00ff */
[C---:B------:R-:W-:Y:S01]  /*26180*/  PRMT R74, R75.reuse, 0x7632, R74 ;  /* 0x000076324b4a7816 */ /* 0x040fe2000000004a */
[----:B------:R-:W-:Y:S02]  /*26190*/  ST.E.U16 desc[UR4][R178.64+0x30], R69 ;  /* 0x00003045b2007985 */ /* 0x000fe4000c101504 */
[----:B------:R-:W-:Y:S01]  /*261a0*/  @!P4 HFMA2.BF16_V2 R91, -RZ.H0_H0, RZ.H0_H0, -R72.H0_H0 ;  /* 0x200000ffff5bc231 */ /* 0x000fe20000340948 */
[----:B------:R-:W-:Y:S01]  /*261b0*/  PRMT R90, R94, 0x7610, R90 ;  /* 0x000076105e5a7816 */ /* 0x000fe2000000005a */
[----:B------:R-:W-:Y:S01]  /*261c0*/  FADD.FTZ R86, R86, R47 ;  /* 0x0000002f56567221 */ /* 0x000fe20000010000 */
[----:B------:R-:W-:Y:S01]  /*261d0*/  SHF.R.U32.HI R47, RZ, 0x8, R60 ;  /* 0x00000008ff2f7819 */ /* 0x000fe2000001163c */
[----:B------:R-:W-:Y:S01]  /*261e0*/  MUFU.EX2 R82, R135 ;  /* 0x0000008700527308 */ /* 0x000fe20000000800 */
[----:B------:R-:W-:Y:S01]  /*261f0*/  PRMT R114, R75, 0x5410, R74 ;  /* 0x000054104b727816 */ /* 0x000fe2000000004a */
[----:B----4-:R-:W-:Y:S01]  /*26200*/  @!P0 HFMA2.BF16_V2 R81, -RZ.H0_H0, RZ.H0_H0, -R68.H0_H0 ;  /* 0x200000ffff518231 */ /* 0x010fe20000340944 */
[----:B------:R-:W-:Y:S01]  /*26210*/  LOP3.LUT R84, R47, 0xffff, RZ, 0xc0, !PT ;  /* 0x0000ffff2f547812 */ /* 0x000fe200078ec0ff */
[----:B------:R-:W-:Y:S01]  /*26220*/  FADD.FTZ R88, R88, R59 ;  /* 0x0000003b58587221 */ /* 0x000fe20000010000 */
[----:B------:R-:W-:Y:S02]  /*26230*/  LOP3.LUT R47, R61, 0xff, RZ, 0xc0, !PT ;  /* 0x000000ff3d2f7812 */ /* 0x000fe400078ec0ff */
[----:B------:R-:W-:Y:S01]  /*26240*/  PRMT R36, R81, 0x7610, R36 ;  /* 0x0000761051247816 */ /* 0x000fe20000000024 */
[----:B------:R4:W-:Y:S01]  /*26250*/  @!P0 STL.S16 [R1+0x25c], R81 ;  /* 0x00025c5101008387 */ /* 0x0009e20000100600 */
[----:B------:R-:W-:Y:S01]  /*26260*/  @!P5 PRMT R73, R90, 0x5410, RZ ;  /* 0x000054105a49d816 */ /* 0x000fe200000000ff */
[----:B--2---:R-:W2:Y:S01]  /*26270*/  MUFU.EX2 R83, R92 ;  /* 0x0000005c00537308 */ /* 0x004ea20000000800 */
[----:B------:R-:W-:Y:S01]  /*26280*/  @!P0 PRMT R68, R36, 0x5410, RZ ;  /* 0x0000541024448816 */ /* 0x000fe200000000ff */
[----:B------:R-:W-:Y:S02]  /*26290*/  IMAD.MOV.U32 R36, RZ, RZ, R191 ;  /* 0x000000ffff247224 */ /* 0x000fe400078e00bf */
[----:B------:R-:W3:Y:S02]  /*262a0*/  LDL.LU.64 R190, [R1+0x328] ;  /* 0x0003280001be7983 */ /* 0x000ee40000300a00 */
[----:B------:R-:W-:Y:S04]  /*262b0*/  IMAD.MOV.U32 R213, RZ, RZ, R36 ;  /* 0x000000ffffd57224 */ /* 0x000fe800078e0024 */
[----:B------:R1:W-:Y:S04]  /*262c0*/  @!P5 STL.S16 [R1+0x224], R94 ;  /* 0x0002245e0100d387 */ /* 0x0003e80000100600 */
[----:B------:R-:W-:Y:S01]  /*262d0*/  @!P4 STL.S16 [R1+0x220], R91 ;  /* 0x0002205b0100c387 */ /* 0x000fe20000100600 */
[----:B--2---:R-:W-:Y:S03]  /*262e0*/  F2FP.BF16.F32.PACK_AB R65, R89, R83 ;  /* 0x000000535941723e */ /* 0x004fe600000010ff */
[----:B------:R-:W-:Y:S01]  /*262f0*/  ST.E.U16 desc[UR4][R178.64+0x32], R68 ;  /* 0x00003244b2007985 */ /* 0x000fe2000c101504 */
[----:B------:R-:W-:Y:S03]  /*26300*/  SHF.R.U32.HI R92, RZ, 0x18, R48 ;  /* 0x00000018ff5c7819 */ /* 0x000fe60000011630 */
[----:B------:R-:W-:Y:S01]  /*26310*/  ST.E.U16 desc[UR4][R174.64+0x40], R73 ;  /* 0x00004049ae007985 */ /* 0x000fe2000c101504 */
[--C-:B----4-:R-:W-:Y:S02]  /*26320*/  LOP3.LUT R81, R49, R223, R64.reuse, 0x96, !PT ;  /* 0x000000df31517212 */ /* 0x110fe400078e9640 */
[----:B------:R-:W-:Y:S04]  /*26330*/  PRMT R64, R91, 0x7610, R64 ;  /* 0x000076105b407816 */ /* 0x000fe80000000040 */
[----:B------:R-:W-:Y:S02]  /*26340*/  @!P4 PRMT R72, R64, 0x5410, RZ ;  /* 0x000054104048c816 */ /* 0x000fe400000000ff */
[----:B------:R-:W-:Y:S01]  /*26350*/  ISETP.GE.U32.AND P4, PT, R199, R47, PT ;  /* 0x0000002fc700720c */ /* 0x000fe20003f86070 */
[----:B------:R-:W2:Y:S01]  /*26360*/  MUFU.EX2 R64, R230 ;  /* 0x000000e600407308 */ /* 0x000ea20000000800 */
[----:B------:R-:W-:Y:S01]  /*26370*/  FADD.FTZ R47, R83, R80 ;  /* 0x00000050532f7221 */ /* 0x000fe20000010000 */
[----:B------:R-:W-:Y:S03]  /*26380*/  ST.E.U16 desc[UR4][R174.64+0x42], R72 ;  /* 0x00004248ae007985 */ /* 0x000fe6000c101504 */
[----:B------:R-:W-:Y:S01]  /*26390*/  FADD.FTZ R89, R89, R47 ;  /* 0x0000002f59597221 */ /* 0x000fe20000010000 */
[----:B------:R-:W-:Y:S04]  /*263a0*/  SHF.R.U32.HI R47, RZ, 0x18, R81 ;  /* 0x00000018ff2f7819 */ /* 0x000fe80000011651 */
[----:B------:R-:W-:Y:S01]  /*263b0*/  MUFU.EX2 R230, R246 ;  /* 0x000000f600e67308 */ /* 0x000fe20000000800 */
[----:B------:R-:W-:Y:S01]  /*263c0*/  ISETP.GE.U32.AND P0, PT, R199, R47, PT ;  /* 0x0000002fc700720c */ /* 0x000fe20003f06070 */
[--C-:B------:R-:W-:Y:S01]  /*263d0*/  FADD.FTZ R47, R82, R62.reuse ;  /* 0x0000003e522f7221 */ /* 0x100fe20000010000 */
[C---:B------:R-:W-:Y:S04]  /*263e0*/  PRMT R62, R63.reuse, 0x7632, R62 ;  /* 0x000076323f3e7816 */ /* 0x040fe8000000003e */
[----:B------:R-:W-:Y:S01]  /*263f0*/  PRMT R118, R63, 0x5410, R62 ;  /* 0x000054103f767816 */ /* 0x000fe2000000003e */
[C---:B--2---:R-:W-:Y:S01]  /*26400*/  FADD.FTZ R93, R64.reuse, R47 ;  /* 0x0000002f405d7221 */ /* 0x044fe20000010000 */
[----:B------:R-:W-:Y:S01]  /*26410*/  F2FP.BF16.F32.PACK_AB R61, R64, R82 ;  /* 0x00000052403d723e */ /* 0x000fe200000010ff */
[----:B------:R-:W-:Y:S01]  /*26420*/  IMAD.WIDE.U32 R82, R50, -0x2daee0ad, RZ ;  /* 0xd2511f5332527825 */ /* 0x000fe200078e00ff */
[----:B------:R-:W-:Y:S02]  /*26430*/  SHF.R.U32.HI R47, RZ, 0x10, R81 ;  /* 0x00000010ff2f7819 */ /* 0x000fe40000011651 */
[----:B------:R-:W-:Y:S02]  /*26440*/  PRMT R64, R65, 0x7632, R64 ;  /* 0x0000763241407816 */ /* 0x000fe40000000040 */
[----:B------:R-:W-:Y:S02]  /*26450*/  LOP3.LUT R47, R47, 0xff, RZ, 0xc0, !PT ;  /* 0x000000ff2f2f7812 */ /* 0x000fe400078ec0ff */
[----:B------:R-:W-:Y:S02]  /*26460*/  @P0 LOP3.LUT R200, R200, 0x80000, RZ, 0xfc, !PT ;  /* 0x00080000c8c80812 */ /* 0x000fe400078efcff */
[----:B------:R-:W-:Y:S02]  /*26470*/  PRMT R117, R65, 0x5410, R64 ;  /* 0x0000541041757816 */ /* 0x000fe40000000040 */
[----:B------:R-:W-:Y:S02]  /*26480*/  PRMT R80, R61, 0x7632, R80 ;  /* 0x000076323d507816 */ /* 0x000fe40000000050 */
[----:B------:R-:W-:Y:S01]  /*26490*/  LOP3.LUT R200, R200, 0xffefffff, RZ, 0xc0, !PT ;  /* 0xffefffffc8c87812 */ /* 0x000fe200078ec0ff */
[----:B---3--:R-:W-:Y:S02]  /*264a0*/  @!P1 HFMA2.BF16_V2 R87, -RZ.H0_H0, RZ.H0_H0, -R75.H0_H0 ;  /* 0x200000ffff579231 */ /* 0x008fe4000034094b */
[----:B------:R-:W-:Y:S03]  /*264b0*/  @!P6 HFMA2.BF16_V2 R85, -RZ.H0_H0, RZ.H0_H0, -R74.H0_H0 ;  /* 0x200000ffff55e231 */ /* 0x000fe6000034094a */
[----:B------:R-:W-:Y:S01]  /*264c0*/  PRMT R60, R87, 0x7610, R60 ;  /* 0x00007610573c7816 */ /* 0x000fe2000000003c */
[----:B------:R2:W-:Y:S01]  /*264d0*/  @!P1 STL.S16 [R1+0x21c], R87 ;  /* 0x00021c5701009387 */ /* 0x0005e20000100600 */
[----:B------:R-:W-:Y:S03]  /*264e0*/  PRMT R59, R85, 0x7610, R59 ;  /* 0x00007610553b7816 */ /* 0x000fe6000000003b */
[----:B------:R3:W-:Y:S01]  /*264f0*/  @!P6 STL.S16 [R1+0x218], R85 ;  /* 0x000218550100e387 */ /* 0x0007e20000100600 */
[----:B------:R-:W-:Y:S02]  /*26500*/  @!P1 PRMT R75, R60, 0x5410, RZ ;  /* 0x000054103c4b9816 */ /* 0x000fe400000000ff */
[----:B------:R-:W-:Y:S01]  /*26510*/  @!P6 PRMT R74, R59, 0x5410, RZ ;  /* 0x000054103b4ae816 */ /* 0x000fe200000000ff */
[----:B-1----:R1:W4:Y:S01]  /*26520*/  LDL.S16 R94, [R1+0x2b4] ;  /* 0x0002b400015e7983 */ /* 0x0023220000100600 */
[C---:B------:R-:W-:Y:S02]  /*26530*/  LOP3.LUT R59, R48.reuse, 0xff, RZ, 0xc0, !PT ;  /* 0x000000ff303b7812 */ /* 0x040fe400078ec0ff */
[----:B------:R-:W-:Y:S01]  /*26540*/  LOP3.LUT R60, R48, 0xffff, RZ, 0xc0, !PT ;  /* 0x0000ffff303c7812 */ /* 0x000fe200078ec0ff */
[----:B------:R1:W4:Y:S01]  /*26550*/  LDL.S16 R116, [R1+0x2dc] ;  /* 0x0002dc0001747983 */ /* 0x0003220000100600 */
[C---:B------:R-:W-:Y:S02]  /*26560*/  ISETP.GE.U32.AND P6, PT, R199.reuse, R47, PT ;  /* 0x0000002fc700720c */ /* 0x040fe40003fc6070 */
[----:B------:R-:W-:Y:S01]  /*26570*/  SHF.R.U32.HI R41, RZ, 0x8, R60 ;  /* 0x00000008ff297819 */ /* 0x000fe2000001163c */
[----:B------:R1:W4:Y:S01]  /*26580*/  LDL.S16 R115, [R1+0x28c] ;  /* 0x00028c0001737983 */ /* 0x0003220000100600 */
[----:B------:R-:W-:Y:S02]  /*26590*/  ISETP.GE.U32.AND P1, PT, R199, R59, PT ;  /* 0x0000003bc700720c */ /* 0x000fe40003f26070 */
[----:B------:R-:W-:Y:S01]  /*265a0*/  LOP3.LUT R41, R41, 0xffff, RZ, 0xc0, !PT ;  /* 0x0000ffff29297812 */ /* 0x000fe200078ec0ff */
[----:B------:R1:W4:Y:S04]  /*265b0*/  LDL.S16 R112, [R1+0x29c] ;  /* 0x00029c0001707983 */ /* 0x0003280000100600 */
[----:B------:R1:W4:Y:S01]  /*265c0*/  LDL.S16 R111, [R1+0x284] ;  /* 0x00028400016f7983 */ /* 0x0003220000100600 */
[C---:B--2---:R-:W-:Y:S02]  /*265d0*/  LOP3.LUT R87, R81.reuse, 0xff, RZ, 0xc0, !PT ;  /* 0x000000ff51577812 */ /* 0x044fe400078ec0ff */
[----:B------:R-:W-:Y:S01]  /*265e0*/  LOP3.LUT R81, R81, 0xffff, RZ, 0xc0, !PT ;  /* 0x0000ffff51517812 */ /* 0x000fe200078ec0ff */
[----:B------:R-:W-:Y:S01]  /*265f0*/  ST.E.U16 desc[UR4][R172.64+0x42], R74 ;  /* 0x0000424aac007985 */ /* 0x000fe2000c101504 */
[----:B---3--:R-:W-:Y:S02]  /*26600*/  SHF.R.U32.HI R85, RZ, 0x10, R48 ;  /* 0x00000010ff557819 */ /* 0x008fe40000011630 */
[----:B------:R-:W-:Y:S01]  /*26610*/  LOP3.LUT R48, R51, R215, R190, 0x96, !PT ;  /* 0x000000d733307212 */ /* 0x000fe200078e96be */
[----:B------:R-:W-:Y:S01]  /*26620*/  ST.E.U16 desc[UR4][R172.64+0x40], R75 ;  /* 0x0000404bac007985 */ /* 0x000fe2000c101504 */
[----:B------:R-:W-:Y:S02]  /*26630*/  SHF.R.U32.HI R81, RZ, 0x8, R81 ;  /* 0x00000008ff517819 */ /* 0x000fe40000011651 */
[----:B------:R-:W-:Y:S01]  /*26640*/  @P6 LOP3.LUT R200, R200, 0x100000, RZ, 0xfc, !PT ;  /* 0x00100000c8c86812 */ /* 0x000fe200078efcff */
[----:B------:R-:W-:Y:S01]  /*26650*/  IMAD.WIDE.U32 R48, R48, -0x2daee0ad, RZ ;  /* 0xd2511f5330307825 */ /* 0x000fe200078e00ff */
[----:B------:R-:W-:Y:S04]  /*26660*/  LOP3.LUT R81, R81, 0xffff, RZ, 0xc0, !PT ;  /* 0x0000ffff51517812 */ /* 0x000fe800078ec0ff */
[----:B------:R-:W-:Y:S02]  /*26670*/  LOP3.LUT R50, R49, R216, R212, 0x96, !PT ;  /* 0x000000d831327212 */ /* 0x000fe400078e96d4 */
[----:B------:R-:W-:Y:S03]  /*26680*/  LOP3.LUT R47, R83, R221, R48, 0x96, !PT ;  /* 0x000000dd532f7212 */ /* 0x000fe600078e9630 */
[----:B------:R-:W-:Y:S05]  /*26690*/  IMAD.WIDE.U32 R50, R50, -0x326172a9, RZ ;  /* 0xcd9e8d5732327825 */ /* 0x000fea00078e00ff */
[----:B------:R-:W-:Y:S05]  /*266a0*/  LOP3.LUT R48, R51, R211, R182, 0x96, !PT ;  /* 0x000000d333307212 */ /* 0x000fea00078e96b6 */
[----:B------:R-:W-:Y:S05]  /*266b0*/  IMAD.WIDE.U32 R48, R48, -0x2daee0ad, RZ ;  /* 0xd2511f5330307825 */ /* 0x000fea00078e00ff */
[----:B------:R-:W-:Y:S01]  /*266c0*/  LOP3.LUT R51, R49, R219, R82, 0x96, !PT ;  /* 0x000000db31337212 */ /* 0x000fe200078e9652 */
[----:B------:R-:W-:Y:S05]  /*266d0*/  IMAD.WIDE.U32 R82, R47, -0x326172a9, RZ ;  /* 0xcd9e8d572f527825 */ /* 0x000fea00078e00ff */
[----:B------:R-:W-:Y:S05]  /*266e0*/  LOP3.LUT R50, R83, R220, R50, 0x96, !PT ;  /* 0x000000dc53327212 */ /* 0x000fea00078e9632 */
[----:B------:R-:W-:Y:S04]  /*266f0*/  IMAD.WIDE.U32 R90, R50, -0x2daee0ad, RZ ;  /* 0xd2511f53325a7825 */ /* 0x000fe800078e00ff */
[----:B------:R-:W-:Y:S01]  /*26700*/  IMAD.WIDE.U32 R50, R51, -0x326172a9, RZ ;  /* 0xcd9e8d5733327825 */ /* 0x000fe200078e00ff */
[----:B------:R-:W-:Y:S04]  /*26710*/  LOP3.LUT R48, R91, R217, R48, 0x96, !PT ;  /* 0x000000d95b307212 */ /* 0x000fe800078e9630 */
[----:B------:R-:W-:Y:S01]  /*26720*/  LOP3.LUT R82, R51, R218, R82, 0x96, !PT ;  /* 0x000000da33527212 */ /* 0x000fe200078e9652 */
[----:B------:R-:W-:Y:S05]  /*26730*/  IMAD.WIDE.U32 R48, R48, -0x326172a9, RZ ;  /* 0xcd9e8d5730307825 */ /* 0x000fea00078e00ff */
[----:B------:R-:W-:Y:S02]  /*26740*/  LOP3.LUT R47, R49, R222, R50, 0x96, !PT ;  /* 0x000000de312f7212 */ /* 0x000fe400078e9632 */
[----:B------:R-:W-:Y:S02]  /*26750*/  SHF.R.U32.HI R43, RZ, 0x10, R48 ;  /* 0x00000010ff2b7819 */ /* 0x000fe40000011630 */
[----:B------:R-:W-:Y:S02]  /*26760*/  LOP3.LUT R50, R47, 0xff, RZ, 0xc0, !PT ;  /* 0x000000ff2f327812 */ /* 0x000fe400078ec0ff */
[----:B------:R-:W-:Y:S02]  /*26770*/  LOP3.LUT R43, R43, 0xff, RZ, 0xc0, !PT ;  /* 0x000000ff2b2b7812 */ /* 0x000fe400078ec0ff */
[C---:B------:R-:W-:Y:S02]  /*26780*/  ISETP.GE.U32.AND P5, PT, R199.reuse, R50, PT ;  /* 0x00000032c700720c */ /* 0x040fe40003fa6070 */
[----:B------:R-:W-:Y:S11]  /*26790*/  ISETP.GE.U32.AND P6, PT, R199, R43, PT ;  /* 0x0000002bc700720c */ /* 0x000ff60003fc6070 */
[----:B----4-:R-:W-:Y:S05]  /*267a0*/  @!P5 HFMA2.BF16_V2 R94, -RZ.H0_H0, RZ.H0_H0, -R63.H0_H0 ;  /* 0x200000ffff5ed231 */ /* 0x010fea000034093f */
[----:B------:R-:W-:Y:S01]  /*267b0*/  PRMT R50, R94, 0x7610, R50 ;  /* 0x000076105e327816 */ /* 0x000fe20000000032 */
[----:B------:R2:W-:Y:S03]  /*267c0*/  @!P5 STL.S16 [R1+0x2b4], R94 ;  /* 0x0002b45e0100d387 */ /* 0x0005e60000100600 */
[----:B------:R-:W-:Y:S02]  /*267d0*/  @!P5 PRMT R63, R50, 0x5410, RZ ;  /* 0x00005410323fd816 */ /* 0x000fe400000000ff */
[----:B------:R-:W-:Y:S03]  /*267e0*/  LOP3.LUT R50, R47, 0xffff, RZ, 0xc0, !PT ;  /* 0x0000ffff2f327812 */ /* 0x000fe600078ec0ff */
[----:B------:R-:W-:Y:S01]  /*267f0*/  ST.E.U16 desc[UR4][R176.64+0x3e], R63 ;  /* 0x00003e3fb0007985 */ /* 0x000fe2000c101504 */
[----:B------:R-:W-:Y:S01]  /*26800*/  SHF.R.U32.HI R50, RZ, 0x8, R50 ;  /* 0x00000008ff327819 */ /* 0x000fe20000011632 */
[----:B------:R-:W-:Y:S03]  /*26810*/  @!P3 HFMA2.BF16_V2 R111, -RZ.H0_H0, RZ.H0_H0, -R61.H0_H0 ;  /* 0x200000ffff6fb231 */ /* 0x000fe6000034093d */
[----:B------:R-:W-:Y:S04]  /*26820*/  LOP3.LUT R50, R50, 0xffff, RZ, 0xc0, !PT ;  /* 0x0000ffff32327812 */ /* 0x000fe800078ec0ff */
[C---:B------:R-:W-:Y:S01]  /*26830*/  ISETP.GE.U32.AND P5, PT, R199.reuse, R50, PT ;  /* 0x00000032c700720c */ /* 0x040fe20003fa6070 */
[----:B--2---:R1:W2:Y:S11]  /*26840*/  LDL.S16 R94, [R1+0x280] ;  /* 0x00028000015e7983 */ /* 0x0042b60000100600 */
[----:B------:R-:W-:Y:S01]  /*26850*/  @!UPT UIADD3 URZ, URZ, URZ, URZ ;  /* 0x0000003f3f3ff290 */ /* 0x000fe2000fffe03f */
[----:B------:R-:W-:Y:S05]  /*26860*/  @!P5 HFMA2.BF16_V2 R116, -RZ.H0_H0, RZ.H0_H0, -R62.H0_H0 ;  /* 0x200000ffff74d231 */ /* 0x000fea000034093e */
[----:B------:R-:W-:Y:S01]  /*26870*/  PRMT R50, R116, 0x7610, R50 ;  /* 0x0000761074327816 */ /* 0x000fe20000000032 */
[----:B------:R-:W-:Y:S03]  /*26880*/  @!P5 STL.S16 [R1+0x2dc], R116 ;  /* 0x0002dc740100d387 */ /* 0x000fe60000100600 */
[----:B------:R-:W-:Y:S01]  /*26890*/  @!P5 PRMT R62, R50, 0x5410, RZ ;  /* 0x00005410323ed816 */ /* 0x000fe200000000ff */
[----:B------:R1:W3:Y:S01]  /*268a0*/  LDL.S16 R91, [R1+0x274] ;  /* 0x00027400015b7983 */ /* 0x0002e20000100600 */
[--C-:B------:R-:W-:Y:S02]  /*268b0*/  SHF.R.U32.HI R50, RZ, 0x10, R47.reuse ;  /* 0x00000010ff327819 */ /* 0x100fe4000001162f */
[----:B------:R-:W-:Y:S01]  /*268c0*/  SHF.R.U32.HI R47, RZ, 0x18, R47 ;  /* 0x00000018ff2f7819 */ /* 0x000fe2000001162f */
[----:B------:R-:W-:Y:S01]  /*268d0*/  ST.E.U16 desc[UR4][R176.64+0x40], R62 ;  /* 0x0000403eb0007985 */ /* 0x000fe2000c101504 */
[----:B------:R-:W-:Y:S02]  /*268e0*/  LOP3.LUT R50, R50, 0xff, RZ, 0xc0, !PT ;  /* 0x000000ff32327812 */ /* 0x000fe400078ec0ff */
[C---:B------:R-:W-:Y:S02]  /*268f0*/  ISETP.GE.U32.AND P5, PT, R199.reuse, R47, PT ;  /* 0x0000002fc700720c */ /* 0x040fe40003fa6070 */
[----:B------:R-:W-:Y:S02]  /*26900*/  ISETP.GE.U32.AND P0, PT, R199, R50, PT ;  /* 0x00000032c700720c */ /* 0x000fe40003f06070 */
[----:B------:R-:W-:Y:S09]  /*26910*/  PRMT R47, R111, 0x7610, R47 ;  /* 0x000076106f2f7816 */ /* 0x000ff2000000002f */
[----:B------:R-:W-:Y:S02]  /*26920*/  @!P5 HFMA2.BF16_V2 R112, -RZ.H0_H0, RZ.H0_H0, -R64.H0_H0 ;  /* 0x200000ffff70d231 */ /* 0x000fe40000340940 */
[----:B------:R-:W-:Y:S03]  /*26930*/  @!P0 HFMA2.BF16_V2 R115, -RZ.H0_H0, RZ.H0_H0, -R65.H0_H0 ;  /* 0x200000ffff738231 */ /* 0x000fe60000340941 */
[----:B------:R-:W-:Y:S02]  /*26940*/  PRMT R51, R112, 0x7610, R51 ;  /* 0x0000761070337816 */ /* 0x000fe40000000033 */
[----:B------:R-:W-:Y:S01]  /*26950*/  PRMT R53, R115, 0x7610, R53 ;  /* 0x0000761073357816 */ /* 0x000fe20000000035 */
[----:B------:R-:W-:Y:S01]  /*26960*/  @!P0 STL.S16 [R1+0x28c], R115 ;  /* 0x00028c7301008387 */ /* 0x000fe20000100600 */
[----:B------:R-:W-:Y:S02]  /*26970*/  @!P5 PRMT R64, R51, 0x5410, RZ ;  /* 0x000054103340d816 */ /* 0x000fe400000000ff */
[----:B------:R-:W-:Y:S01]  /*26980*/  @!P0 PRMT R65, R53, 0x5410, RZ ;  /* 0x0000541035418816 */ /* 0x000fe200000000ff */
[----:B------:R4:W-:Y:S01]  /*26990*/  @!P5 STL.S16 [R1+0x29c], R112 ;  /* 0x00029c700100d387 */ /* 0x0009e20000100600 */
[C---:B------:R-:W-:Y:S02]  /*269a0*/  ISETP.GE.U32.AND P0, PT, R199.reuse, R84, PT ;  /* 0x00000054c700720c */ /* 0x040fe40003f06070 */
[----:B------:R-:W-:Y:S01]  /*269b0*/  ISETP.GE.U32.AND P5, PT, R199, R41, PT ;  /* 0x00000029c700720c */ /* 0x000fe20003fa6070 */
[----:B------:R1:W3:Y:S01]  /*269c0*/  LDL.S16 R51, [R1+0x270] ;  /* 0x0002700001337983 */ /* 0x0002e20000100600 */
[----:B------:R-:W-:Y:S01]  /*269d0*/  LOP3.LUT R41, R85, 0xff, RZ, 0xc0, !PT ;  /* 0x000000ff55297812 */ /* 0x000fe200078ec0ff */
[----:B------:R-:W-:Y:S02]  /*269e0*/  MUFU.EX2 R84, R228 ;  /* 0x000000e400547308 */ /* 0x000fe40000000800 */
[----:B------:R1:W-:Y:S04]  /*269f0*/  @!P3 STL.S16 [R1+0x284], R111 ;  /* 0x0002846f0100b387 */ /* 0x0003e80000100600 */
[----:B------:R-:W-:Y:S04]  /*26a00*/  ST.E.U16 desc[UR4][R178.64+0x40], R65 ;  /* 0x00004041b2007985 */ /* 0x000fe8000c101504 */
[----:B------:R-:W-:Y:S01]  /*26a10*/  MUFU.EX2 R228, R210 ;  /* 0x000000d200e47308 */ /* 0x000fe20000000800 */
[----:B------:R-:W-:Y:S09]  /*26a20*/  ST.E.U16 desc[UR4][R178.64+0x42], R64 ;  /* 0x00004240b2007985 */ /* 0x000ff2000c101504 */
[----:B------:R-:W-:Y:S01]  /*26a30*/  MUFU.EX2 R85, R243 ;  /* 0x000000f300557308 */ /* 0x000fe20000000800 */
[----:B----4-:R-:W-:Y:S02]  /*26a40*/  PRMT R112, R61, 0x5410, R80 ;  /* 0x000054103d707816 */ /* 0x010fe40000000050 */
[----:B------:R-:W-:Y:S02]  /*26a50*/  @!P3 PRMT R61, R47, 0x5410, RZ ;  /* 0x000054102f3db816 */ /* 0x000fe400000000ff */
[----:B------:R-:W-:Y:S05]  /*26a60*/  ISETP.GE.U32.AND P3, PT, R199, R41, PT ;  /* 0x00000029c700720c */ /* 0x000fea0003f66070 */
[----:B------:R-:W4:Y:S01]  /*26a70*/  MUFU.EX2 R47, R128 ;  /* 0x00000080002f7308 */ /* 0x000f220000000800 */
[----:B------:R1:W-:Y:S01]  /*26a80*/  ST.E.U16 desc[UR4][R174.64+0x50], R61 ;  /* 0x0000503dae007985 */ /* 0x0003e2000c101504 */
[----:B----4-:R-:W-:Y:S04]  /*26a90*/  F2FP.BF16.F32.PACK_AB R60, R47, R44 ;  /* 0x0000002c2f3c723e */ /* 0x010fe800000010ff */
[C---:B------:R-:W-:Y:S04]  /*26aa0*/  PRMT R59, R60.reuse, 0x7632, R59 ;  /* 0x000076323c3b7816 */ /* 0x040fe8000000003b */
[----:B-1----:R-:W-:Y:S01]  /*26ab0*/  PRMT R111, R60, 0x5410, R59 ;  /* 0x000054103c6f7816 */ /* 0x002fe2000000003b */
[----:B------:R-:W-:Y:S02]  /*26ac0*/  VIADD R61, R226, 0x3 ;  /* 0x00000003e23d7836 */ /* 0x000fe40000000000 */
[----:B--2---:R-:W-:Y:S05]  /*26ad0*/  @!P0 HFMA2.BF16_V2 R94, -RZ.H0_H0, RZ.H0_H0, -R80.H0_H0 ;  /* 0x200000ffff5e8231 */ /* 0x004fea0000340950 */
[----:B------:R-:W-:Y:S01]  /*26ae0*/  PRMT R42, R94, 0x7610, R42 ;  /* 0x000076105e2a7816 */ /* 0x000fe2000000002a */
[----:B------:R1:W-:Y:S03]  /*26af0*/  @!P0 STL.S16 [R1+0x280], R94 ;  /* 0x0002805e01008387 */ /* 0x0003e60000100600 */
[----:B------:R-:W-:Y:S01]  /*26b00*/  @!P0 PRMT R80, R42, 0x5410, RZ ;  /* 0x000054102a508816 */ /* 0x000fe200000000ff */
[----:B------:R4:W2:Y:S01]  /*26b10*/  LDL.S16 R115, [R1+0x234] ;  /* 0x0002340001737983 */ /* 0x0008a20000100600 */
[----:B------:R-:W-:Y:S01]  /*26b20*/  ISETP.GE.U32.AND P0, PT, R199, R87, PT ;  /* 0x00000057c700720c */ /* 0x000fe20003f06070 */
[----:B------:R-:W-:Y:S02]  /*26b30*/  FADD.FTZ R42, R44, R86 ;  /* 0x000000562c2a7221 */ /* 0x000fe40000010000 */
[----:B------:R4:W4:Y:S01]  /*26b40*/  LDL.S16 R53, [R1+0x250] ;  /* 0x0002500001357983 */ /* 0x0009220000100600 */
[----:B---3--:R-:W-:Y:S02]  /*26b50*/  @!P4 HFMA2.BF16_V2 R91, -RZ.H0_H0, RZ.H0_H0, -R60.H0_H0 ;  /* 0x200000ffff5bc231 */ /* 0x008fe4000034093c */
[----:B------:R-:W-:Y:S01]  /*26b60*/  FADD.FTZ R86, R47, R42 ;  /* 0x0000002a2f567221 */ /* 0x000fe20000010000 */
[----:B------:R-:W-:Y:S02]  /*26b70*/  ST.E.U16 desc[UR4][R174.64+0x52], R80 ;  /* 0x00005250ae007985 */ /* 0x000fe4000c101504 */
[----:B------:R-:W-:Y:S02]  /*26b80*/  PRMT R44, R91, 0x7610, R44 ;  /* 0x000076105b2c7816 */ /* 0x000fe4000000002c */
[----:B------:R3:W-:Y:S02]  /*26b90*/  @!P4 STL.S16 [R1+0x274], R91 ;  /* 0x0002745b0100c387 */ /* 0x0007e40000100600 */
[----:B------:R-:W-:Y:S02]  /*26ba0*/  @!P4 PRMT R60, R44, 0x5410, RZ ;  /* 0x000054102c3cc816 */ /* 0x000fe400000000ff */
[----:B------:R-:W-:Y:S03]  /*26bb0*/  ISETP.GE.U32.AND P4, PT, R199, R81, PT ;  /* 0x00000051c700720c */ /* 0x000fe60003f86070 */
[----:B------:R-:W-:Y:S01]  /*26bc0*/  ST.E.U16 desc[UR4][R172.64+0x50], R60 ;  /* 0x0000503cac007985 */ /* 0x000fe2000c101504 */
[----:B-1----:R-:W1:Y:S02]  /*26bd0*/  MUFU.EX2 R94, R235 ;  /* 0x000000eb005e7308 */ /* 0x002e640000000800 */
[C---:B-1----:R-:W-:Y:S01]  /*26be0*/  F2FP.BF16.F32.PACK_AB R56, R94.reuse, R85 ;  /* 0x000000555e38723e */ /* 0x042fe200000010ff */
[----:B------:R-:W-:Y:S01]  /*26bf0*/  FADD.FTZ R85, R85, R93 ;  /* 0x0000005d55557221 */ /* 0x000fe20000010000 */
[----:B------:R-:W-:Y:S03]  /*26c00*/  @!P2 HFMA2.BF16_V2 R51, -RZ.H0_H0, RZ.H0_H0, -R59.H0_H0 ;  /* 0x200000ffff33a231 */ /* 0x000fe6000034093b */
[----:B------:R-:W-:Y:S02]  /*26c10*/  FADD.FTZ R46, R94, R85 ;  /* 0x000000555e2e7221 */ /* 0x000fe40000010000 */
[----:B------:R-:W-:Y:S01]  /*26c20*/  PRMT R41, R51, 0x7610, R41 ;  /* 0x0000761033297816 */ /* 0x000fe20000000029 */
[----:B------:R1:W-:Y:S03]  /*26c30*/  @!P2 STL.S16 [R1+0x270], R51 ;  /* 0x000270330100a387 */ /* 0x0003e60000100600 */
[----:B------:R-:W-:Y:S01]  /*26c40*/  @!P2 PRMT R59, R41, 0x5410, RZ ;  /* 0x00005410293ba816 */ /* 0x000fe200000000ff */
[----:B------:R2:W4:Y:S01]  /*26c50*/  LDL.S16 R44, [R1+0x258] ;  /* 0x00025800012c7983 */ /* 0x0005220000100600 */
[----:B------:R-:W-:Y:S03]  /*26c60*/  LOP3.LUT R41, R48, 0xff, RZ, 0xc0, !PT ;  /* 0x000000ff30297812 */ /* 0x000fe600078ec0ff */
[----:B------:R2:W4:Y:S01]  /*26c70*/  LDL.S16 R116, [R1+0x230] ;  /* 0x0002300001747983 */ /* 0x0005220000100600 */
[----:B------:R-:W-:Y:S03]  /*26c80*/  ISETP.GE.U32.AND P2, PT, R199, R41, PT ;  /* 0x00000029c700720c */ /* 0x000fe60003f46070 */
[----:B---3--:R3:W3:Y:S04]  /*26c90*/  LDL.S16 R91, [R1+0x254] ;  /* 0x00025400015b7983 */ /* 0x0086e80000100600 */
[----:B------:R-:W-:Y:S01]  /*26ca0*/  ST.E.U16 desc[UR4][R172.64+0x52], R59 ;  /* 0x0000523bac007985 */ /* 0x000fe2000c101504 */
[----:B-1----:R-:W1:Y:S02]  /*26cb0*/  MUFU.EX2 R51, R231 ;  /* 0x000000e700337308 */ /* 0x002e640000000800 */
[----:B-1----:R-:W-:Y:S01]  /*26cc0*/  FADD.FTZ R42, R51, R88 ;  /* 0x00000058332a7221 */ /* 0x002fe20000010000 */
[C---:B------:R-:W-:Y:S03]  /*26cd0*/  F2FP.BF16.F32.PACK_AB R51, R84.reuse, R51 ;  /* 0x000000335433723e */ /* 0x040fe600000010ff */
[----:B------:R-:W-:Y:S01]  /*26ce0*/  FADD.FTZ R42, R84, R42 ;  /* 0x0000002a542a7221 */ /* 0x000fe20000010000 */
[----:B------:R-:W-:Y:S01]  /*26cf0*/  PRMT R50, R51, 0x7632, R50 ;  /* 0x0000763233327816 */ /* 0x000fe20000000032 */
[----:B--2---:R-:W-:Y:S02]  /*26d00*/  @!P2 HFMA2.BF16_V2 R115, -RZ.H0_H0, RZ.H0_H0, -R51.H0_H0 ;  /* 0x200000ffff73a231 */ /* 0x004fe40000340933 */
[----:B----4-:R-:W-:Y:S03]  /*26d10*/  @!P0 HFMA2.BF16_V2 R53, -RZ.H0_H0, RZ.H0_H0, -R56.H0_H0 ;  /* 0x200000ffff358231 */ /* 0x010fe60000340938 */
[----:B------:R-:W-:Y:S01]  /*26d20*/  PRMT R41, R115, 0x7610, R41 ;  /* 0x0000761073297816 */ /* 0x000fe20000000029 */
[----:B------:R1:W-:Y:S01]  /*26d30*/  @!P2 STL.S16 [R1+0x234], R115 ;  /* 0x000234730100a387 */ /* 0x0003e20000100600 */
[----:B------:R-:W-:Y:S03]  /*26d40*/  PRMT R83, R53, 0x7610, R83 ;  /* 0x0000761035537816 */ /* 0x000fe60000000053 */
[----:B------:R2:W-:Y:S04]  /*26d50*/  @!P0 STL.S16 [R1+0x250], R53 ;  /* 0x0002503501008387 */ /* 0x0005e80000100600 */
[----:B------:R4:W4:Y:S01]  /*26d60*/  LDL.S16 R81, [R1+0x24c] ;  /* 0x00024c0001517983 */ /* 0x0009220000100600 */
[----:B-1----:R-:W-:Y:S02]  /*26d70*/  PRMT R115, R51, 0x5410, R50 ;  /* 0x0000541033737816 */ /* 0x002fe40000000032 */
[----:B------:R-:W-:Y:S02]  /*26d80*/  @!P2 PRMT R51, R41, 0x5410, RZ ;  /* 0x000054102933a816 */ /* 0x000fe400000000ff */
[----:B------:R-:W-:Y:S01]  /*26d90*/  LOP3.LUT R41, R48, 0xffff, RZ, 0xc0, !PT ;  /* 0x0000ffff30297812 */ /* 0x000fe200078ec0ff */
[----:B--2---:R-:W1:Y:S01]  /*26da0*/  MUFU.EX2 R53, R242 ;  /* 0x000000f200357308 */ /* 0x004e620000000800 */
[----:B------:R-:W-:Y:S01]  /*26db0*/  SHF.R.U32.HI R48, RZ, 0x18, R48 ;  /* 0x00000018ff307819 */ /* 0x000fe20000011630 */
[----:B------:R-:W-:Y:S01]  /*26dc0*/  ST.E.U16 desc[UR4][R176.64+0x4e], R51 ;  /* 0x00004e33b0007985 */ /* 0x000fe2000c101504 */
[----:B------:R-:W-:Y:S02]  /*26dd0*/  SHF.R.U32.HI R41, RZ, 0x8, R41 ;  /* 0x00000008ff297819 */ /* 0x000fe40000011629 */
[C---:B------:R-:W-:Y:S02]  /*26de0*/  PRMT R49, R56.reuse, 0x7632, R49 ;  /* 0x0000763238317816 */ /* 0x040fe40000000031 */
[----:B------:R-:W-:Y:S03]  /*26df0*/  LOP3.LUT R41, R41, 0xffff, RZ, 0xc0, !PT ;  /* 0x0000ffff29297812 */ /* 0x000fe600078ec0ff */
[----:B------:R-:W-:Y:S01]  /*26e00*/  MUFU.EX2 R242, R188 ;  /* 0x000000bc00f27308 */ /* 0x000fe20000000800 */
[----:B------:R-:W-:Y:S02]  /*26e10*/  PRMT R121, R56, 0x5410, R49 ;  /* 0x0000541038797816 */ /* 0x000fe40000000031 */
[----:B------:R-:W-:Y:S02]  /*26e20*/  ISETP.GE.U32.AND P2, PT, R199, R41, PT ;  /* 0x00000029c700720c */ /* 0x000fe40003f46070 */
[----:B------:R-:W-:Y:S01]  /*26e30*/  @!P0 PRMT R56, R83, 0x5410, RZ ;  /* 0x0000541053388816 */ /* 0x000fe200000000ff */
[----:B------:R-:W-:Y:S01]  /*26e40*/  IMAD.WIDE.U32 R82, R82, -0x2daee0ad, RZ ;  /* 0xd2511f5352527825 */ /* 0x000fe200078e00ff */
[----:B------:R-:W-:Y:S09]  /*26e50*/  LOP3.LUT P0, RZ, R200, 0x80000, RZ, 0xc0, !PT ;  /* 0x00080000c8ff7812 */ /* 0x000ff2000780c0ff */
[----:B------:R-:W-:Y:S05]  /*26e60*/  @!P2 HFMA2.BF16_V2 R44, -RZ.H0_H0, RZ.H0_H0, -R50.H0_H0 ;  /* 0x200000ffff2ca231 */ /* 0x000fea0000340932 */
[----:B------:R-:W-:Y:S01]  /*26e70*/  PRMT R41, R44, 0x7610, R41 ;  /* 0x000076102c297816 */ /* 0x000fe20000000029 */
[----:B------:R2:W-:Y:S03]  /*26e80*/  @!P2 STL.S16 [R1+0x258], R44 ;  /* 0x0002582c0100a387 */ /* 0x0005e60000100600 */
[----:B------:R-:W-:Y:S01]  /*26e90*/  @!P2 PRMT R50, R41, 0x5410, RZ ;  /* 0x000054102932a816 */ /* 0x000fe200000000ff */
[--C-:B-1----:R-:W-:Y:S01]  /*26ea0*/  FADD.FTZ R41, R53, R89.reuse ;  /* 0x0000005935297221 */ /* 0x102fe20000010000 */
[----:B------:R-:W-:Y:S01]  /*26eb0*/  ISETP.GE.U32.AND P2, PT, R199, R48, PT ;  /* 0x00000030c700720c */ /* 0x000fe20003f46070 */
[----:B------:R1:W4:Y:S04]  /*26ec0*/  LDL.S16 R122, [R1+0x214] ;  /* 0x00021400017a7983 */ /* 0x0003280000100600 */
[----:B------:R-:W-:Y:S01]  /*26ed0*/  ST.E.U16 desc[UR4][R176.64+0x50], R50 ;  /* 0x00005032b0007985 */ /* 0x000fe2000c101504 */
[----:B--2---:R-:W2:Y:S02]  /*26ee0*/  MUFU.EX2 R44, R241 ;  /* 0x000000f1002c7308 */ /* 0x004ea40000000800 */
[----:B--2---:R-:W-:Y:S04]  /*26ef0*/  F2FP.BF16.F32.PACK_AB R53, R44, R53 ;  /* 0x000000352c35723e */ /* 0x004fe800000010ff */
[----:B------:R-:W-:Y:S01]  /*26f00*/  PRMT R52, R53, 0x7632, R52 ;  /* 0x0000763235347816 */ /* 0x000fe20000000034 */
[----:B------:R-:W-:Y:S04]  /*26f10*/  @!P6 HFMA2.BF16_V2 R116, -RZ.H0_H0, RZ.H0_H0, -R53.H0_H0 ;  /* 0x200000ffff74e231 */ /* 0x000fe80000340935 */
[----:B---3--:R-:W-:Y:S01]  /*26f20*/  @!P2 HFMA2.BF16_V2 R91, -RZ.H0_H0, RZ.H0_H0, -R52.H0_H0 ;  /* 0x200000ffff5ba231 */ /* 0x008fe20000340934 */
[----:B------:R-:W-:Y:S01]  /*26f30*/  PRMT R89, R116, 0x7610, R89 ;  /* 0x0000761074597816 */ /* 0x000fe20000000059 */
[----:B------:R2:W-:Y:S03]  /*26f40*/  @!P6 STL.S16 [R1+0x230], R116 ;  /* 0x000230740100e387 */ /* 0x0005e60000100600 */
[----:B------:R-:W-:Y:S01]  /*26f50*/  PRMT R88, R91, 0x7610, R88 ;  /* 0x000076105b587816 */ /* 0x000fe20000000058 */
[----:B------:R3:W-:Y:S01]  /*26f60*/  @!P2 STL.S16 [R1+0x254], R91 ;  /* 0x0002545b0100a387 */ /* 0x0007e20000100600 */
[----:B--2---:R-:W-:Y:S02]  /*26f70*/  PRMT R116, R53, 0x5410, R52 ;  /* 0x0000541035747816 */ /* 0x004fe40000000034 */
[----:B------:R-:W-:Y:S02]  /*26f80*/  @!P6 PRMT R53, R89, 0x5410, RZ ;  /* 0x000054105935e816 */ /* 0x000fe400000000ff */
[----:B------:R-:W-:Y:S01]  /*26f90*/  @!P2 PRMT R52, R88, 0x5410, RZ ;  /* 0x000054105834a816 */ /* 0x000fe200000000ff */
[----:B------:R1:W2:Y:S01]  /*26fa0*/  LDL.S16 R89, [R1+0x210] ;  /* 0x0002100001597983 */ /* 0x0002a20000100600 */
[C---:B------:R-:W-:Y:S01]  /*26fb0*/  LOP3.LUT P6, RZ, R200.reuse, 0x100000, RZ, 0xc0, !PT ;  /* 0x00100000c8ff7812 */ /* 0x040fe200078cc0ff */
[----:B---3--:R-:W-:Y:S01]  /*26fc0*/  MUFU.EX2 R91, R232 ;  /* 0x000000e8005b7308 */ /* 0x008fe20000000800 */
[----:B------:R-:W-:Y:S01]  /*26fd0*/  ISETP.GE.U32.AND P2, PT, R199, R92, PT ;  /* 0x0000005cc700720c */ /* 0x000fe20003f46070 */
[----:B------:R-:W-:Y:S01]  /*26fe0*/  ST.E.U16 desc[UR4][R178.64+0x50], R53 ;  /* 0x00005035b2007985 */ /* 0x000fe2000c101504 */
[----:B------:R-:W-:Y:S03]  /*26ff0*/  LOP3.LUT R200, R200, 0xfffdffff, RZ, 0xc0, !PT ;  /* 0xfffdffffc8c87812 */ /* 0x000fe600078ec0ff */
[----:B------:R-:W-:Y:S04]  /*27000*/  ST.E.U16 desc[UR4][R178.64+0x52], R52 ;  /* 0x00005234b2007985 */ /* 0x000fe8000c101504 */
[----:B------:R-:W-:Y:S01]  /*27010*/  MUFU.EX2 R92, R130 ;  /* 0x00000082005c7308 */ /* 0x000fe20000000800 */
[----:B------:R-:W-:Y:S01]  /*27020*/  ST.E.U16 desc[UR4][R174.64+0x60], R56 ;  /* 0x00006038ae007985 */ /* 0x000fe2000c101504 */
[----:B----4-:R-:W-:Y:S05]  /*27030*/  @!P4 HFMA2.BF16_V2 R81, -RZ.H0_H0, RZ.H0_H0, -R49.H0_H0 ;  /* 0x200000ffff51c231 */ /* 0x010fea0000340931 */
[----:B------:R-:W-:Y:S01]  /*27040*/  PRMT R43, R81, 0x7610, R43 ;  /* 0x00007610512b7816 */ /* 0x000fe2000000002b */
[----:B------:R3:W-:Y:S03]  /*27050*/  @!P4 STL.S16 [R1+0x24c], R81 ;  /* 0x00024c510100c387 */ /* 0x0007e60000100600 */
[----:B------:R-:W-:Y:S01]  /*27060*/  @!P4 PRMT R49, R43, 0x5410, RZ ;  /* 0x000054102b31c816 */ /* 0x000fe200000000ff */
[----:B------:R1:W4:Y:S01]  /*27070*/  LDL.S16 R88, [R1+0x200] ;  /* 0x0002000001587983 */ /* 0x0003220000100600 */
[----:B------:R-:W-:Y:S01]  /*27080*/  FADD.FTZ R43, R44, R41 ;  /* 0x000000292c2b7221 */ /* 0x000fe20000010000 */
[----:B------:R-:W-:Y:S01]  /*27090*/  LOP3.LUT R41, R83, R223, R90, 0x96, !PT ;  /* 0x000000df53297212 */ /* 0x000fe200078e965a */
[----:B------:R-:W3:Y:S01]  /*270a0*/  MUFU.EX2 R44, R119 ;  /* 0x00000077002c7308 */ /* 0x000ee20000000800 */
[----:B------:R1:W4:Y:S02]  /*270b0*/  LDL.S16 R120, [R1+0x1fc] ;  /* 0x0001fc0001787983 */ /* 0x0003240000100600 */
[----:B------:R-:W-:Y:S02]  /*270c0*/  LOP3.LUT R0, R41, 0xff, RZ, 0xc0, !PT ;  /* 0x000000ff29007812 */ /* 0x000fe400078ec0ff */
[--C-:B------:R-:W-:Y:S01]  /*270d0*/  SHF.R.U32.HI R3, RZ, 0x10, R41.reuse ;  /* 0x00000010ff037819 */ /* 0x100fe20000011629 */
[----:B------:R-:W-:Y:S01]  /*270e0*/  ST.E.U16 desc[UR4][R174.64+0x62], R49 ;  /* 0x00006231ae007985 */ /* 0x000fe2000c101504 */
[----:B------:R-:W-:Y:S02]  /*270f0*/  ISETP.GE.U32.AND P4, PT, R199, R0, PT ;  /* 0x00000000c700720c */ /* 0x000fe40003f86070 */
[----:B------:R-:W-:Y:S02]  /*27100*/  LOP3.LUT R0, R41, 0xffff, RZ, 0xc0, !PT ;  /* 0x0000ffff29007812 */ /* 0x000fe400078ec0ff */
[----:B------:R-:W-:Y:S02]  /*27110*/  LOP3.LUT R3, R3, 0xff, RZ, 0xc0, !PT ;  /* 0x000000ff03037812 */ /* 0x000fe400078ec0ff */
[----:B------:R-:W-:Y:S02]  /*27120*/  SHF.R.U32.HI R0, RZ, 0x8, R0 ;  /* 0x00000008ff007819 */ /* 0x000fe40000011600 */
[----:B------:R-:W-:Y:S02]  /*27130*/  SHF.R.U32.HI R41, RZ, 0x18, R41 ;  /* 0x00000018ff297819 */ /* 0x000fe40000011629 */
[----:B---3--:R-:W-:Y:S01]  /*27140*/  F2FP.BF16.F32.PACK_AB R2, R92, R44 ;  /* 0x0000002c5c02723e */ /* 0x008fe200000010ff */
[----:B------:R-:W3:Y:S01]  /*27150*/  MUFU.EX2 R81, R234 ;  /* 0x000000ea00517308 */ /* 0x000ee20000000800 */
[----:B------:R-:W-:Y:S02]  /*27160*/  LOP3.LUT R0, R0, 0xffff, RZ, 0xc0, !PT ;  /* 0x0000ffff00007812 */ /* 0x000fe400078ec0ff */
[----:B---3--:R-:W-:Y:S01]  /*27170*/  F2FP.BF16.F32.PACK_AB R48, R91, R81 ;  /* 0x000000515b30723e */ /* 0x008fe200000010ff */
[----:B------:R-:W-:Y:S03]  /*27180*/  FADD.FTZ R86, R81, R86 ;  /* 0x0000005651567221 */ /* 0x000fe60000010000 */
[----:B------:R-:W-:Y:S01]  /*27190*/  PRMT R47, R48, 0x7632, R47 ;  /* 0x00007632302f7816 */ /* 0x000fe2000000002f */
[----:B------:R-:W-:Y:S05]  /*271a0*/  @!P6 HFMA2.BF16_V2 R122, -RZ.H0_H0, RZ.H0_H0, -R48.H0_H0 ;  /* 0x200000ffff7ae231 */ /* 0x000fea0000340930 */
[----:B------:R-:W-:Y:S01]  /*271b0*/  PRMT R90, R122, 0x7610, R90 ;  /* 0x000076107a5a7816 */ /* 0x000fe2000000005a */
[----:B------:R3:W-:Y:S04]  /*271c0*/  @!P6 STL.S16 [R1+0x214], R122 ;  /* 0x0002147a0100e387 */ /* 0x0007e80000100600 */
[----:B------:R1:W4:Y:S01]  /*271d0*/  LDL.S16 R119, [R1+0x1f8] ;  /* 0x0001f80001777983 */ /* 0x0003220000100600 */
[----:B---3--:R-:W-:Y:S02]  /*271e0*/  PRMT R122, R48, 0x5410, R47 ;  /* 0x00005410307a7816 */ /* 0x008fe4000000002f */
[----:B------:R-:W-:Y:S02]  /*271f0*/  @!P6 PRMT R48, R90, 0x5410, RZ ;  /* 0x000054105a30e816 */ /* 0x000fe400000000ff */
[----:B------:R-:W-:Y:S01]  /*27200*/  ISETP.GE.U32.AND P6, PT, R199, R0, PT ;  /* 0x00000000c700720c */ /* 0x000fe20003fc6070 */
[----:B------:R-:W-:Y:S01]  /*27210*/  MUFU.EX2 R90, R247 ;  /* 0x000000f7005a7308 */ /* 0x000fe20000000800 */
[C---:B------:R-:W-:Y:S01]  /*27220*/  PRMT R0, R2.reuse, 0x7632, R0 ;  /* 0x0000763202007816 */ /* 0x040fe20000000000 */
[----:B------:R-:W-:Y:S03]  /*27230*/  ST.E.U16 desc[UR4][R172.64+0x60], R48 ;  /* 0x00006030ac007985 */ /* 0x000fe6000c101504 */
[----:B------:R-:W-:Y:S05]  /*27240*/  PRMT R123, R2, 0x5410, R0 ;  /* 0x00005410027b7816 */ /* 0x000fea0000000000 */
[----:B------:R-:W-:Y:S01]  /*27250*/  MUFU.EX2 R247, R198 ;  /* 0x000000c600f77308 */ /* 0x000fe20000000800 */
[----:B--2---:R-:W-:Y:S05]  /*27260*/  @!P0 HFMA2.BF16_V2 R89, -RZ.H0_H0, RZ.H0_H0, -R47.H0_H0 ;  /* 0x200000ffff598231 */ /* 0x004fea000034092f */
[----:B------:R-:W-:Y:S01]  /*27270*/  PRMT R87, R89, 0x7610, R87 ;  /* 0x0000761059577816 */ /* 0x000fe20000000057 */
[----:B------:R2:W-:Y:S03]  /*27280*/  @!P0 STL.S16 [R1+0x210], R89 ;  /* 0x0002105901008387 */ /* 0x0005e60000100600 */
[----:B------:R-:W-:Y:S01]  /*27290*/  @!P0 PRMT R47, R87, 0x5410, RZ ;  /* 0x00005410572f8816 */ /* 0x000fe200000000ff */
[----:B------:R1:W3:Y:S01]  /*272a0*/  LDL.S16 R93, [R1+0x1f4] ;  /* 0x0001f400015d7983 */ /* 0x0002e20000100600 */
[----:B------:R-:W-:Y:S01]  /*272b0*/  ISETP.GE.U32.AND P0, PT, R199, R3, PT ;  /* 0x00000003c700720c */ /* 0x000fe20003f06070 */
[----:B------:R-:W2:Y:S02]  /*272c0*/  MUFU.EX2 R87, R225 ;  /* 0x000000e100577308 */ /* 0x000ea40000000800 */
[----:B------:R-:W-:Y:S01]  /*272d0*/  ST.E.U16 desc[UR4][R172.64+0x62], R47 ;  /* 0x0000622fac007985 */ /* 0x000fe2000c101504 */
[----:B----4-:R-:W-:Y:S02]  /*272e0*/  @!P4 HFMA2.BF16_V2 R88, -RZ.H0_H0, RZ.H0_H0, -R2.H0_H0 ;  /* 0x200000ffff58c231 */ /* 0x010fe40000340902 */
[----:B------:R-:W-:Y:S03]  /*272f0*/  @!P6 HFMA2.BF16_V2 R120, -RZ.H0_H0, RZ.H0_H0, -R0.H0_H0 ;  /* 0x200000ffff78e231 */ /* 0x000fe60000340900 */
[----:B------:R-:W-:Y:S01]  /*27300*/  PRMT R84, R88, 0x7610, R84 ;  /* 0x0000761058547816 */ /* 0x000fe20000000054 */
[----:B------:R4:W-:Y:S03]  /*27310*/  @!P4 STL.S16 [R1+0x200], R88 ;  /* 0x000200580100c387 */ /* 0x0009e60000100600 */
[----:B------:R-:W-:Y:S01]  /*27320*/  @!P4 PRMT R2, R84, 0x5410, RZ ;  /* 0x000054105402c816 */ /* 0x000fe200000000ff */
[----:B--2---:R1:W2:Y:S01]  /*27330*/  LDL.S16 R89, [R1+0x20c] ;  /* 0x00020c0001597983 */ /* 0x0042a20000100600 */
[----:B------:R-:W-:Y:S01]  /*27340*/  PRMT R81, R120, 0x7610, R81 ;  /* 0x0000761078517816 */ /* 0x000fe20000000051 */
[----:B------:R-:W-:Y:S01]  /*27350*/  FADD.FTZ R84, R40, R43 ;  /* 0x0000002b28547221 */ /* 0x000fe20000010000 */
[----:B------:R-:W-:Y:S01]  /*27360*/  F2FP.BF16.F32.PACK_AB R40, R87, R40 ;  /* 0x000000285728723e */ /* 0x000fe200000010ff */
[----:B------:R-:W-:Y:S01]  /*27370*/  ST.E.U16 desc[UR4][R176.64+0x5e], R2 ;  /* 0x00005e02b0007985 */ /* 0x000fe2000c101504 */
[----:B------:R-:W-:Y:S01]  /*27380*/  @!P6 PRMT R0, R81, 0x5410, RZ ;  /* 0x000054105100e816 */ /* 0x000fe200000000ff */
[----:B------:R-:W-:Y:S01]  /*27390*/  FADD.FTZ R81, R44, R42 ;  /* 0x0000002a2c517221 */ /* 0x000fe20000010000 */
[C---:B------:R-:W-:Y:S02]  /*273a0*/  PRMT R3, R40.reuse, 0x7632, R3 ;  /* 0x0000763228037816 */ /* 0x040fe40000000003 */
[----:B------:R-:W-:Y:S01]  /*273b0*/  F2FP.BF16.F32.PACK_AB R42, R125, R90 ;  /* 0x0000005a7d2a723e */ /* 0x000fe200000010ff */
[----:B------:R-:W-:Y:S01]  /*273c0*/  ST.E.U16 desc[UR4][R176.64+0x60], R0 ;  /* 0x00006000b0007985 */ /* 0x000fe2000c101504 */
[----:B------:R-:W-:Y:S01]  /*273d0*/  PRMT R126, R40, 0x5410, R3 ;  /* 0x00005410287e7816 */ /* 0x000fe20000000003 */
[----:B------:R-:W-:Y:S02]  /*273e0*/  FADD.FTZ R92, R92, R81 ;  /* 0x000000515c5c7221 */ /* 0x000fe40000010000 */
[----:B----4-:R1:W4:Y:S04]  /*273f0*/  LDL.S16 R88, [R1+0x208] ;  /* 0x0002080001587983 */ /* 0x0103280000100600 */
[----:B------:R1:W-:Y:S01]  /*27400*/  @!P6 STL.S16 [R1+0x1fc], R120 ;  /* 0x0001fc780100e387 */ /* 0x0003e20000100600 */
[----:B------:R-:W-:Y:S02]  /*27410*/  ISETP.GE.U32.AND P6, PT, R199, R41, PT ;  /* 0x00000029c700720c */ /* 0x000fe40003fc6070 */
[C---:B------:R-:W-:Y:S01]  /*27420*/  LOP3.LUT R41, R82.reuse, 0xff, RZ, 0xc0, !PT ;  /* 0x000000ff52297812 */ /* 0x040fe200078ec0ff */
[----:B------:R-:W-:Y:S05]  /*27430*/  @!P0 HFMA2.BF16_V2 R119, -RZ.H0_H0, RZ.H0_H0, -R40.H0_H0 ;  /* 0x200000ffff778231 */ /* 0x000fea0000340928 */
[----:B------:R-:W-:Y:S01]  /*27440*/  PRMT R43, R119, 0x7610, R43 ;  /* 0x00007610772b7816 */ /* 0x000fe2000000002b */
[----:B------:R-:W-:Y:S03]  /*27450*/  @!P0 STL.S16 [R1+0x1f8], R119 ;  /* 0x0001f87701008387 */ /* 0x000fe60000100600 */
[----:B------:R-:W-:Y:S02]  /*27460*/  @!P0 PRMT R40, R43, 0x5410, RZ ;  /* 0x000054102b288816 */ /* 0x000fe400000000ff */
[----:B------:R-:W-:Y:S02]  /*27470*/  ISETP.GE.U32.AND P0, PT, R199, R41, PT ;  /* 0x00000029c700720c */ /* 0x000fe40003f06070 */
[----:B------:R-:W-:Y:S01]  /*27480*/  LOP3.LUT R41, R82, 0xffff, RZ, 0xc0, !PT ;  /* 0x0000ffff52297812 */ /* 0x000fe200078ec0ff */
[----:B------:R-:W-:Y:S03]  /*27490*/  ST.E.U16 desc[UR4][R178.64+0x60], R40 ;  /* 0x00006028b2007985 */ /* 0x000fe6000c101504 */
[----:B------:R-:W-:Y:S04]  /*274a0*/  SHF.R.U32.HI R41, RZ, 0x8, R41 ;  /* 0x00000008ff297819 */ /* 0x000fe80000011629 */
[----:B------:R-:W-:Y:S02]  /*274b0*/  LOP3.LUT R43, R41, 0xffff, RZ, 0xc0, !PT ;  /* 0x0000ffff292b7812 */ /* 0x000fe400078ec0ff */
[C---:B------:R-:W-:Y:S04]  /*274c0*/  PRMT R41, R42.reuse, 0x7632, R41 ;  /* 0x000076322a297816 */ /* 0x040fe80000000029 */
[----:B-1----:R-:W-:Y:S01]  /*274d0*/  PRMT R120, R42, 0x5410, R41 ;  /* 0x000054102a787816 */ /* 0x002fe20000000029 */
[----:B---3--:R-:W-:Y:S05]  /*274e0*/  @!P6 HFMA2.BF16_V2 R93, -RZ.H0_H0, RZ.H0_H0, -R3.H0_H0 ;  /* 0x200000ffff5de231 */ /* 0x008fea0000340903 */
[----:B------:R-:W-:Y:S01]  /*274f0*/  PRMT R44, R93, 0x7610, R44 ;  /* 0x000076105d2c7816 */ /* 0x000fe2000000002c */
[----:B------:R1:W-:Y:S03]  /*27500*/  @!P6 STL.S16 [R1+0x1f4], R93 ;  /* 0x0001f45d0100e387 */ /* 0x0003e60000100600 */
[----:B------:R-:W-:Y:S02]  /*27510*/  @!P6 PRMT R3, R44, 0x5410, RZ ;  /* 0x000054102c03e816 */ /* 0x000fe400000000ff */
[----:B------:R-:W-:Y:S01]  /*27520*/  ISETP.GE.U32.AND P6, PT, R199, R43, PT ;  /* 0x0000002bc700720c */ /* 0x000fe20003fc6070 */
[----:B------:R-:W-:Y:S01]  /*27530*/  VIADD R43, R226, 0x2 ;  /* 0x00000002e22b7836 */ /* 0x000fe20000000000 */
[--C-:B------:R-:W-:Y:S01]  /*27540*/  SHF.R.U32.HI R44, RZ, 0x18, R82.reuse ;  /* 0x00000018ff2c7819 */ /* 0x100fe20000011652 */
[----:B------:R-:W-:Y:S01]  /*27550*/  ST.E.U16 desc[UR4][R178.64+0x62], R3 ;  /* 0x00006203b2007985 */ /* 0x000fe2000c101504 */
[----:B------:R-:W-:Y:S02]  /*27560*/  SHF.R.U32.HI R82, RZ, 0x10, R82 ;  /* 0x00000010ff527819 */ /* 0x000fe40000011652 */
[----:B------:R-:W-:Y:S02]  /*27570*/  LOP3.LUT R158, R203, R43, RZ, 0x3c, !PT ;  /* 0x0000002bcb9e7212 */ /* 0x000fe400078e3cff */
[----:B------:R-:W-:Y:S01]  /*27580*/  LOP3.LUT R43, R82, 0xff, RZ, 0xc0, !PT ;  /* 0x000000ff522b7812 */ /* 0x000fe200078ec0ff */
[----:B-1----:R-:W-:Y:S10]  /*27590*/  MUFU.EX2 R93, R239 ;  /* 0x000000ef005d7308 */ /* 0x002ff40000000800 */
[----:B------:R-:W1:Y:S02]  /*275a0*/  MUFU.EX2 R239, R250 ;  /* 0x000000fa00ef7308 */ /* 0x000e640000000800 */
[----:B-1----:R-:W-:Y:S04]  /*275b0*/  F2FP.BF16.F32.PACK_AB R72, R239, R230 ;  /* 0x000000e6ef48723e */ /* 0x002fe800000010ff */
[----:B------:R-:W-:Y:S01]  /*275c0*/  PRMT R75, R72, 0x7632, R75 ;  /* 0x00007632484b7816 */ /* 0x000fe2000000004b */
[----:B--2---:R-:W-:Y:S05]  /*275d0*/  @!P1 HFMA2.BF16_V2 R89, -RZ.H0_H0, RZ.H0_H0, -R42.H0_H0 ;  /* 0x200000ffff599231 */ /* 0x004fea000034092a */
[----:B------:R-:W-:Y:S01]  /*275e0*/  PRMT R83, R89, 0x7610, R83 ;  /* 0x0000761059537816 */ /* 0x000fe20000000053 */
[----:B------:R-:W-:Y:S03]  /*275f0*/  @!P1 STL.S16 [R1+0x20c], R89 ;  /* 0x00020c5901009387 */ /* 0x000fe60000100600 */
[----:B------:R-:W-:Y:S02]  /*27600*/  @!P1 PRMT R42, R83, 0x5410, RZ ;  /* 0x00005410532a9816 */ /* 0x000fe400000000ff */
[----:B------:R-:W-:Y:S03]  /*27610*/  ISETP.GE.U32.AND P1, PT, R199, R44, PT ;  /* 0x0000002cc700720c */ /* 0x000fe60003f26070 */
[----:B------:R-:W-:Y:S01]  /*27620*/  ST.E.U16 desc[UR4][R174.64+0x70], R42 ;  /* 0x0000702aae007985 */ /* 0x000fe2000c101504 */
[----:B----4-:R-:W-:Y:S05]  /*27630*/  @!P5 HFMA2.BF16_V2 R88, -RZ.H0_H0, RZ.H0_H0, -R41.H0_H0 ;  /* 0x200000ffff58d231 */ /* 0x010fea0000340929 */
[----:B------:R-:W-:Y:S01]  /*27640*/  PRMT R45, R88, 0x7610, R45 ;  /* 0x00007610582d7816 */ /* 0x000fe2000000002d */
[----:B------:R1:W-:Y:S03]  /*27650*/  @!P5 STL.S16 [R1+0x208], R88 ;  /* 0x000208580100d387 */ /* 0x0003e60000100600 */
[----:B------:R-:W-:Y:S01]  /*27660*/  @!P5 PRMT R41, R45, 0x5410, RZ ;  /* 0x000054102d29d816 */ /* 0x000fe200000000ff */
[----:B------:R3:W2:Y:S01]  /*27670*/  LDL.S16 R119, [R1+0x204] ;  /* 0x0002040001777983 */ /* 0x0006a20000100600 */
[----:B------:R-:W-:Y:S01]  /*27680*/  ISETP.GE.U32.AND P5, PT, R199, R43, PT ;  /* 0x0000002bc700720c */ /* 0x000fe20003fa6070 */
[----:B------:R-:W-:Y:S01]  /*27690*/  FADD.FTZ R43, R91, R86 ;  /* 0x000000565b2b7221 */ /* 0x000fe20000010000 */
[----:B------:R-:W-:Y:S01]  /*276a0*/  FADD.FTZ R86, R87, R84 ;  /* 0x0000005457567221 */ /* 0x000fe20000010000 */
[----:B------:R3:W4:Y:S01]  /*276b0*/  LDL.S16 R129, [R1+0x248] ;  /* 0x0002480001817983 */ /* 0x0007220000100600 */
[----:B------:R-:W-:Y:S02]  /*276c0*/  FADD.FTZ R87, R90, R46 ;  /* 0x0000002e5a577221 */ /* 0x000fe40000010000 */
[----:B------:R-:W1:Y:S01]  /*276d0*/  MUFU.EX2 R46, R251 ;  /* 0x000000fb002e7308 */ /* 0x000e620000000800 */
[----:B------:R-:W3:Y:S04]  /*276e0*/  LDL.LU R155, [R1+0x10] ;  /* 0x00001000019b7983 */ /* 0x000ee80000300800 */
[----:B------:R2:W3:Y:S05]  /*276f0*/  LDL.S16 R128, [R1+0x22c] ;  /* 0x00022c0001807983 */ /* 0x0004ea0000100600 */
[----:B------:R-:W1:Y:S01]  /*27700*/  MUFU.EX2 R251, R38 ;  /* 0x0000002600fb7308 */ /* 0x000e620000000800 */
[----:B------:R-:W3:Y:S04]  /*27710*/  LDL.LU R127, [R1+0x24] ;  /* 0x00002400017f7983 */ /* 0x000ee80000300800 */
[----:B------:R-:W-:Y:S01]  /*27720*/  ST.E.U16 desc[UR4][R174.64+0x72], R41 ;  /* 0x00007229ae007985 */ /* 0x000fe2000c101504 */
[----:B-1----:R-:W-:Y:S01]  /*27730*/  LOP3.LUT R88, R158, R185, RZ, 0x3c, !PT ;  /* 0x000000b99e587212 */ /* 0x002fe200078e3cff */
[----:B------:R-:W-:Y:S04]  /*27740*/  FADD.FTZ R81, R46, R43 ;  /* 0x0000002b2e517221 */ /* 0x000fe80000010000 */
[----:B------:R-:W-:Y:S05]  /*27750*/  IMAD.WIDE.U32 R88, R88, -0x326172a9, RZ ;  /* 0xcd9e8d5758587825 */ /* 0x000fea00078e00ff */
[----:B------:R-:W-:Y:S02]  /*27760*/  LOP3.LUT R82, R89, R215, R192, 0x96, !PT ;  /* 0x000000d759527212 */ /* 0x000fe400078e96c0 */
[-CC-:B------:R-:W-:Y:S02]  /*27770*/  LOP3.LUT R44, R181, R214.reuse, R88.reuse, 0x96, !PT ;  /* 0x000000d6b52c7212 */ /* 0x180fe400078e9658 */
[----:B------:R-:W-:Y:S01]  /*27780*/  LOP3.LUT R88, R183, R214, R88, 0x96, !PT ;  /* 0x000000d6b7587212 */ /* 0x000fe200078e9658 */
[----:B------:R-:W-:Y:S01]  /*27790*/  IMAD.WIDE.U32 R82, R82, -0x2daee0ad, RZ ;  /* 0xd2511f5352527825 */ /* 0x000fe200078e00ff */
[----:B------:R-:W-:Y:S03]  /*277a0*/  F2FP.BF16.F32.PACK_AB R40, R252, R251 ;  /* 0x000000fbfc28723e */ /* 0x000fe600000010ff */
[----:B------:R-:W-:Y:S01]  /*277b0*/  IMAD.WIDE.U32 R44, R44, -0x2daee0ad, RZ ;  /* 0xd2511f532c2c7825 */ /* 0x000fe200078e00ff */
[----:B------:R-:W-:Y:S02]  /*277c0*/  LOP3.LUT R84, R83, R216, R186, 0x96, !PT ;  /* 0x000000d853547212 */ /* 0x000fe400078e96ba */
[----:B------:R-:W-:Y:S02]  /*277d0*/  PRMT R3, R40, 0x7632, R3 ;  /* 0x0000763228037816 */ /* 0x000fe40000000003 */
[----:B------:R-:W-:Y:S01]  /*277e0*/  LOP3.LUT R45, R45, R221, R82, 0x96, !PT ;  /* 0x000000dd2d2d7212 */ /* 0x000fe200078e9652 */
[----:B------:R-:W-:Y:S05]  /*277f0*/  IMAD.WIDE.U32 R84, R84, -0x326172a9, RZ ;  /* 0xcd9e8d5754547825 */ /* 0x000fea00078e00ff */
[----:B------:R-:W-:Y:S05]  /*27800*/  LOP3.LUT R82, R85, R211, R180, 0x96, !PT ;  /* 0x000000d355527212 */ /* 0x000fea00078e96b4 */
[----:B------:R-:W-:Y:S05]  /*27810*/  IMAD.WIDE.U32 R82, R82, -0x2daee0ad, RZ ;  /* 0xd2511f5352527825 */ /* 0x000fea00078e00ff */
[----:B------:R-:W-:Y:S01]  /*27820*/  LOP3.LUT R85, R83, R219, R44, 0x96, !PT ;  /* 0x000000db53557212 */ /* 0x000fe200078e962c */
[----:B------:R-:W-:Y:S05]  /*27830*/  IMAD.WIDE.U32 R44, R45, -0x326172a9, RZ ;  /* 0xcd9e8d572d2c7825 */ /* 0x000fea00078e00ff */
[----:B------:R-:W-:Y:S01]  /*27840*/  LOP3.LUT R90, R45, R220, R84, 0x96, !PT ;  /* 0x000000dc2d5a7212 */ /* 0x000fe200078e9654 */
[----:B------:R-:W-:Y:S04]  /*27850*/  IMAD.WIDE.U32 R84, R85, -0x326172a9, RZ ;  /* 0xcd9e8d5755547825 */ /* 0x000fe800078e00ff */
[----:B------:R-:W-:Y:S01]  /*27860*/  FADD.FTZ R45, R57, R86 ;  /* 0x00000056392d7221 */ /* 0x000fe20000010000 */
[----:B------:R-:W-:Y:S01]  /*27870*/  F2FP.BF16.F32.PACK_AB R57, R58, R57 ;  /* 0x000000393a39723e */ /* 0x000fe200000010ff */
[----:B------:R-:W-:Y:S01]  /*27880*/  IMAD.WIDE.U32 R90, R90, -0x2daee0ad, RZ ;  /* 0xd2511f535a5a7825 */ /* 0x000fe200078e00ff */
[----:B------:R-:W-:Y:S01]  /*27890*/  LOP3.LUT R94, R85, R218, R44, 0x96, !PT ;  /* 0x000000da555e7212 */ /* 0x000fe200078e962c */
[----:B------:R-:W1:Y:S01]  /*278a0*/  MUFU.EX2 R86, R233 ;  /* 0x000000e900567308 */ /* 0x000e620000000800 */
[----:B------:R-:W-:Y:S01]  /*278b0*/  F2FP.BF16.F32.PACK_AB R44, R124, R46 ;  /* 0x0000002e7c2c723e */ /* 0x000fe200000010ff */
[----:B------:R-:W-:Y:S01]  /*278c0*/  FADD.FTZ R58, R58, R45 ;  /* 0x0000002d3a3a7221 */ /* 0x000fe20000010000 */
[----:B------:R-:W-:Y:S02]  /*278d0*/  LOP3.LUT R82, R91, R217, R82, 0x96, !PT ;  /* 0x000000d95b527212 */ /* 0x000fe400078e9652 */
[----:B------:R-:W-:Y:S05]  /*278e0*/  PRMT R43, R44, 0x7632, R43 ;  /* 0x000076322c2b7816 */ /* 0x000fea000000002b */
[----:B------:R-:W3:Y:S01]  /*278f0*/  MUFU.EX2 R85, R238 ;  /* 0x000000ee00557308 */ /* 0x000ee20000000800 */
[----:B------:R-:W-:Y:S05]  /*27900*/  IMAD.WIDE.U32 R82, R82, -0x326172a9, RZ ;  /* 0xcd9e8d5752527825 */ /* 0x000fea00078e00ff */
[----:B------:R-:W-:Y:S02]  /*27910*/  LOP3.LUT R54, R83, R222, R84, 0x96, !PT ;  /* 0x000000de53367212 */ /* 0x000fe400078e9654 */
[----:B------:R-:W-:Y:S01]  /*27920*/  LOP3.LUT R140, R82, 0xff, RZ, 0xc0, !PT ;  /* 0x000000ff528c7812 */ /* 0x000fe200078ec0ff */
[----:B-1----:R-:W-:Y:S01]  /*27930*/  FADD.FTZ R58, R86, R58 ;  /* 0x0000003a563a7221 */ /* 0x002fe20000010000 */
[C---:B------:R-:W-:Y:S02]  /*27940*/  LOP3.LUT R46, R54.reuse, 0xff, RZ, 0xc0, !PT ;  /* 0x000000ff362e7812 */ /* 0x040fe400078ec0ff */
[----:B------:R-:W-:Y:S02]  /*27950*/  LOP3.LUT R45, R54, 0xffff, RZ, 0xc0, !PT ;  /* 0x0000ffff362d7812 */ /* 0x000fe400078ec0ff */
[----:B------:R-:W-:Y:S02]  /*27960*/  SHF.R.U32.HI R71, RZ, 0x18, R82 ;  /* 0x00000018ff477819 */ /* 0x000fe40000011652 */
[----:B------:R-:W-:Y:S04]  /*27970*/  SHF.R.U32.HI R45, RZ, 0x8, R45 ;  /* 0x00000008ff2d7819 */ /* 0x000fe8000001162d */
[----:B------:R-:W-:Y:S01]  /*27980*/  LOP3.LUT R45, R45, 0xffff, RZ, 0xc0, !PT ;  /* 0x0000ffff2d2d7812 */ /* 0x000fe200078ec0ff */
[----:B--2---:R-:W-:Y:S02]  /*27990*/  @!P3 HFMA2.BF16_V2 R119, -RZ.H0_H0, RZ.H0_H0, -R44.H0_H0 ;  /* 0x200000ffff77b231 */ /* 0x004fe4000034092c */
[----:B----4-:R-:W-:Y:S03]  /*279a0*/  @!P2 HFMA2.BF16_V2 R129, -RZ.H0_H0, RZ.H0_H0, -R43.H0_H0 ;  /* 0x200000ffff81a231 */ /* 0x010fe6000034092b */
[----:B------:R-:W-:Y:S01]  /*279b0*/  PRMT R55, R119, 0x7610, R55 ;  /* 0x0000761077377816 */ /* 0x000fe20000000037 */
[----:B------:R1:W-:Y:S01]  /*279c0*/  @!P3 STL.S16 [R1+0x204], R119 ;  /* 0x000204770100b387 */ /* 0x0003e20000100600 */
[----:B---3--:R-:W2:Y:S01]  /*279d0*/  MUFU.EX2 R84, R155 ;  /* 0x0000009b00547308 */ /* 0x008ea20000000800 */
[----:B------:R-:W-:Y:S02]  /*279e0*/  PRMT R91, R129, 0x7610, R91 ;  /* 0x00007610815b7816 */ /* 0x000fe4000000005b */
[----:B------:R3:W4:Y:S04]  /*279f0*/  LDL.S16 R131, [R1+0x1f0] ;  /* 0x0001f00001837983 */ /* 0x0007280000100600 */
[----:B------:R3:W3:Y:S04]  /*27a00*/  LDL.S16 R130, [R1+0x1ec] ;  /* 0x0001ec0001827983 */ /* 0x0006e80000100600 */
[----:B------:R-:W3:Y:S04]  /*27a10*/  LDL.LU R154, [R1+0x4] ;  /* 0x00000400019a7983 */ /* 0x000ee80000300800 */
[----:B------:R-:W-:Y:S04]  /*27a20*/  @!P2 STL.S16 [R1+0x248], R129 ;  /* 0x000248810100a387 */ /* 0x000fe80000100600 */
[----:B------:R2:W3:Y:S01]  /*27a30*/  LDL.S16 R132, [R1+0x1e8] ;  /* 0x0001e80001847983 */ /* 0x0004e20000100600 */
[----:B-1----:R-:W-:Y:S02]  /*27a40*/  PRMT R119, R44, 0x5410, R43 ;  /* 0x000054102c777816 */ /* 0x002fe4000000002b */
[----:B------:R-:W-:Y:S01]  /*27a50*/  @!P3 PRMT R44, R55, 0x5410, RZ ;  /* 0x00005410372cb816 */ /* 0x000fe200000000ff */
[----:B------:R-:W-:Y:S01]  /*27a60*/  FADD.FTZ R55, R85, R92 ;  /* 0x0000005c55377221 */ /* 0x000fe20000010000 */
[----:B------:R-:W-:Y:S02]  /*27a70*/  ISETP.GE.U32.AND P3, PT, R199, R46, PT ;  /* 0x0000002ec700720c */ /* 0x000fe40003f66070 */
[----:B------:R-:W-:Y:S01]  /*27a80*/  F2FP.BF16.F32.PACK_AB R46, R93, R85 ;  /* 0x000000555d2e723e */ /* 0x000fe200000010ff */
[----:B------:R-:W-:Y:S01]  /*27a90*/  ST.E.U16 desc[UR4][R172.64+0x70], R44 ;  /* 0x0000702cac007985 */ /* 0x000fe2000c101504 */
[----:B------:R-:W-:Y:S01]  /*27aa0*/  @!P2 PRMT R43, R91, 0x5410, RZ ;  /* 0x000054105b2ba816 */ /* 0x000fe200000000ff */
[----:B------:R-:W-:Y:S01]  /*27ab0*/  FADD.FTZ R91, R124, R81 ;  /* 0x000000517c5b7221 */ /* 0x000fe20000010000 */
[----:B------:R-:W-:Y:S01]  /*27ac0*/  ISETP.GE.U32.AND P2, PT, R199, R45, PT ;  /* 0x0000002dc700720c */ /* 0x000fe20003f46070 */
[----:B------:R-:W-:Y:S01]  /*27ad0*/  @!P0 HFMA2.BF16_V2 R128, -RZ.H0_H0, RZ.H0_H0, -R46.H0_H0 ;  /* 0x200000ffff808231 */ /* 0x000fe2000034092e */
[----:B------:R-:W-:Y:S01]  /*27ae0*/  PRMT R45, R46, 0x7632, R45 ;  /* 0x000076322e2d7816 */ /* 0x000fe2000000002d */
[----:B------:R-:W-:Y:S01]  /*27af0*/  ST.E.U16 desc[UR4][R172.64+0x72], R43 ;  /* 0x0000722bac007985 */ /* 0x000fe2000c101504 */
[----:B------:R-:W-:Y:S01]  /*27b00*/  FADD.FTZ R93, R93, R55 ;  /* 0x000000375d5d7221 */ /* 0x000fe20000010000 */
[----:B------:R-:W-:Y:S01]  /*27b10*/  SHF.R.U32.HI R55, RZ, 0x18, R54 ;  /* 0x00000018ff377819 */ /* 0x000fe20000011636 */
[----:B------:R-:W-:Y:S01]  /*27b20*/  FADD.FTZ R85, R125, R87 ;  /* 0x000000577d557221 */ /* 0x000fe20000010000 */
[----:B------:R-:W-:Y:S01]  /*27b30*/  PRMT R92, R128, 0x7610, R92 ;  /* 0x00007610805c7816 */ /* 0x000fe2000000005c */
[----:B------:R1:W-:Y:S01]  /*27b40*/  @!P0 STL.S16 [R1+0x22c], R128 ;  /* 0x00022c8001008387 */ /* 0x0003e20000100600 */
[----:B------:R-:W-:Y:S01]  /*27b50*/  PRMT R125, R46, 0x5410, R45 ;  /* 0x000054102e7d7816 */ /* 0x000fe2000000002d */
[----:B--2---:R-:W-:Y:S01]  /*27b60*/  FADD.FTZ R85, R84, R85 ;  /* 0x0000005554557221 */ /* 0x004fe20000010000 */
[----:B------:R-:W-:Y:S02]  /*27b70*/  @!P0 PRMT R46, R92, 0x5410, RZ ;  /* 0x000054105c2e8816 */ /* 0x000fe400000000ff */
[----:B------:R-:W-:Y:S01]  /*27b80*/  ISETP.GE.U32.AND P0, PT, R199, R55, PT ;  /* 0x00000037c700720c */ /* 0x000fe20003f06070 */
[----:B------:R-:W-:Y:S01]  /*27b90*/  MUFU.EX2 R92, R236 ;  /* 0x000000ec005c7308 */ /* 0x000fe20000000800 */
[----:B------:R-:W-:Y:S01]  /*27ba0*/  PRMT R55, R57, 0x7632, R55 ;  /* 0x0000763239377816 */ /* 0x000fe20000000037 */
[----:B------:R-:W-:Y:S01]  /*27bb0*/  ST.E.U16 desc[UR4][R176.64+0x6e], R46 ;  /* 0x00006e2eb0007985 */ /* 0x000fe2000c101504 */
[----:B------:R-:W-:Y:S04]  /*27bc0*/  SHF.R.U32.HI R54, RZ, 0x10, R54 ;  /* 0x00000010ff367819 */ /* 0x000fe80000011636 */
[----:B------:R-:W-:Y:S03]  /*27bd0*/  LOP3.LUT R54, R54, 0xff, RZ, 0xc0, !PT ;  /* 0x000000ff36367812 */ /* 0x000fe600078ec0ff */
[----:B-1----:R1:W2:Y:S02]  /*27be0*/  MUFU.EX2 R128, R127 ;  /* 0x0000007f00807308 */ /* 0x0022a40000000800 */
[----:B-1----:R-:W2:Y:S04]  /*27bf0*/  LDL.LU R127, [R1+0x8] ;  /* 0x00000800017f7983 */ /* 0x002ea80000300800 */
[----:B------:R1:W2:Y:S01]  /*27c00*/  LDL.S16 R129, [R1+0x26c] ;  /* 0x00026c0001817983 */ /* 0x0002a20000100600 */
[----:B----4-:R-:W-:Y:S02]  /*27c10*/  @!P6 HFMA2.BF16_V2 R131, -RZ.H0_H0, RZ.H0_H0, -R45.H0_H0 ;  /* 0x200000ffff83e231 */ /* 0x010fe4000034092d */
[----:B---3--:R-:W-:Y:S03]  /*27c20*/  @!P5 HFMA2.BF16_V2 R130, -RZ.H0_H0, RZ.H0_H0, -R57.H0_H0 ;  /* 0x200000ffff82d231 */ /* 0x008fe60000340939 */
[----:B------:R-:W-:Y:S01]  /*27c30*/  PRMT R124, R131, 0x7610, R124 ;  /* 0x00007610837c7816 */ /* 0x000fe2000000007c */
[----:B------:R3:W-:Y:S01]  /*27c40*/  @!P6 STL.S16 [R1+0x1f0], R131 ;  /* 0x0001f0830100e387 */ /* 0x0007e20000100600 */
[----:B------:R-:W-:Y:S03]  /*27c50*/  PRMT R133, R130, 0x7610, R133 ;  /* 0x0000761082857816 */ /* 0x000fe60000000085 */
[----:B------:R4:W-:Y:S01]  /*27c60*/  @!P5 STL.S16 [R1+0x1ec], R130 ;  /* 0x0001ec820100d387 */ /* 0x0009e20000100600 */
[----:B------:R-:W-:Y:S02]  /*27c70*/  @!P6 PRMT R45, R124, 0x5410, RZ ;  /* 0x000054107c2de816 */ /* 0x000fe400000000ff */
[----:B------:R-:W-:Y:S01]  /*27c80*/  PRMT R124, R57, 0x5410, R55 ;  /* 0x00005410397c7816 */ /* 0x000fe20000000037 */
[----:B------:R1:W4:Y:S01]  /*27c90*/  LDL.S16 R134, [R1+0x244] ;  /* 0x0002440001867983 */ /* 0x0003220000100600 */
[----:B------:R-:W-:Y:S01]  /*27ca0*/  @!P5 PRMT R57, R133, 0x5410, RZ ;  /* 0x000054108539d816 */ /* 0x000fe200000000ff */
[----:B------:R-:W-:Y:S01]  /*27cb0*/  @!P1 HFMA2.BF16_V2 R132, -RZ.H0_H0, RZ.H0_H0, -R55.H0_H0 ;  /* 0x200000ffff849231 */ /* 0x000fe20000340937 */
[C---:B------:R-:W-:Y:S01]  /*27cc0*/  ISETP.GE.U32.AND P5, PT, R199.reuse, R54, PT ;  /* 0x00000036c700720c */ /* 0x040fe20003fa6070 */
[----:B------:R-:W-:Y:S01]  /*27cd0*/  ST.E.U16 desc[UR4][R176.64+0x70], R45 ;  /* 0x0000702db0007985 */ /* 0x000fe2000c101504 */
[C---:B--2---:R-:W-:Y:S01]  /*27ce0*/  F2FP.BF16.F32.PACK_AB R54, R128.reuse, R84 ;  /* 0x000000548036723e */ /* 0x044fe200000010ff */
[----:B------:R-:W-:Y:S01]  /*27cf0*/  FADD.FTZ R128, R128, R85 ;  /* 0x0000005580807221 */ /* 0x000fe20000010000 */
[C---:B------:R-:W-:Y:S01]  /*27d00*/  F2FP.BF16.F32.PACK_AB R84, R92.reuse, R86 ;  /* 0x000000565c54723e */ /* 0x040fe200000010ff */
[----:B------:R-:W-:Y:S01]  /*27d10*/  FADD.FTZ R92, R92, R58 ;  /* 0x0000003a5c5c7221 */ /* 0x000fe20000010000 */
[----:B------:R-:W-:Y:S01]  /*27d20*/  LOP3.LUT R58, R82, 0xffff, RZ, 0xc0, !PT ;  /* 0x0000ffff523a7812 */ /* 0x000fe200078ec0ff */
[----:B------:R-:W-:Y:S01]  /*27d30*/  ST.E.U16 desc[UR4][R178.64+0x70], R57 ;  /* 0x00007039b2007985 */ /* 0x000fe2000c101504 */
[----:B------:R-:W-:Y:S02]  /*27d40*/  PRMT R81, R54, 0x7632, R81 ;  /* 0x0000763236517816 */ /* 0x000fe40000000051 */
[----:B------:R-:W-:Y:S02]  /*27d50*/  SHF.R.U32.HI R58, RZ, 0x8, R58 ;  /* 0x00000008ff3a7819 */ /* 0x000fe4000001163a */
[----:B------:R-:W-:Y:S02]  /*27d60*/  SHF.R.U32.HI R82, RZ, 0x10, R82 ;  /* 0x00000010ff527819 */ /* 0x000fe40000011652 */
[----:B------:R-:W-:Y:S01]  /*27d70*/  LOP3.LUT R138, R58, 0xffff, RZ, 0xc0, !PT ;  /* 0x0000ffff3a8a7812 */ /* 0x000fe200078ec0ff */
[----:B---3--:R1:W2:Y:S01]  /*27d80*/  LDL.S16 R131, [R1+0x27c] ;  /* 0x00027c0001837983 */ /* 0x0082a20000100600 */
[----:B------:R-:W-:Y:S02]  /*27d90*/  LOP3.LUT R58, R82, 0xff, RZ, 0xc0, !PT ;  /* 0x000000ff523a7812 */ /* 0x000fe400078ec0ff */
[----:B------:R-:W-:Y:S01]  /*27da0*/  PRMT R87, R132, 0x7610, R87 ;  /* 0x0000761084577816 */ /* 0x000fe20000000057 */
[----:B------:R3:W-:Y:S01]  /*27db0*/  @!P1 STL.S16 [R1+0x1e8], R132 ;  /* 0x0001e88401009387 */ /* 0x0007e20000100600 */
[----:B------:R-:W-:Y:S01]  /*27dc0*/  ISETP.GE.U32.AND P4, PT, R199, R58, PT ;  /* 0x0000003ac700720c */ /* 0x000fe20003f86070 */
[----:B----4-:R-:W4:Y:S01]  /*27dd0*/  MUFU.EX2 R130, R154 ;  /* 0x0000009a00827308 */ /* 0x010f220000000800 */
[----:B------:R-:W-:Y:S01]  /*27de0*/  @!P1 PRMT R55, R87, 0x5410, RZ ;  /* 0x0000541057379816 */ /* 0x000fe200000000ff */
[----:B------:R1:W2:Y:S01]  /*27df0*/  LDL.S16 R133, [R1+0x240] ;  /* 0x0002400001857983 */ /* 0x0002a20000100600 */
[----:B------:R-:W-:Y:S03]  /*27e00*/  ISETP.GE.U32.AND P1, PT, R199, R71, PT ;  /* 0x00000047c700720c */ /* 0x000fe60003f26070 */
[----:B------:R-:W-:Y:S01]  /*27e10*/  ST.E.U16 desc[UR4][R178.64+0x72], R55 ;  /* 0x00007237b2007985 */ /* 0x000fe2000c101504 */
[----:B----4-:R-:W-:Y:S03]  /*27e20*/  FADD.FTZ R85, R130, R91 ;  /* 0x0000005b82557221 */ /* 0x010fe60000010000 */
[----:B---3--:R-:W-:Y:S10]  /*27e30*/  MUFU.EX2 R132, R245 ;  /* 0x000000f500847308 */ /* 0x008ff40000000800 */
[----:B------:R-:W-:Y:S10]  /*27e40*/  MUFU.EX2 R245, R171 ;  /* 0x000000ab00f57308 */ /* 0x000ff40000000800 */
[----:B------:R-:W3:Y:S01]  /*27e50*/  MUFU.EX2 R127, R127 ;  /* 0x0000007f007f7308 */ /* 0x000ee20000000800 */
[----:B------:R-:W-:Y:S05]  /*27e60*/  @!P3 HFMA2.BF16_V2 R129, -RZ.H0_H0, RZ.H0_H0, -R54.H0_H0 ;  /* 0x200000ffff81b231 */ /* 0x000fea0000340936 */
[----:B------:R-:W-:Y:S01]  /*27e70*/  PRMT R86, R129, 0x7610, R86 ;  /* 0x0000761081567816 */ /* 0x000fe20000000056 */
[----:B------:R4:W-:Y:S01]  /*27e80*/  @!P3 STL.S16 [R1+0x26c], R129 ;  /* 0x00026c810100b387 */ /* 0x0009e20000100600 */
[C---:B---3--:R-:W-:Y:S01]  /*27e90*/  F2FP.BF16.F32.PACK_AB R83, R127.reuse, R130 ;  /* 0x000000827f53723e */ /* 0x048fe200000010ff */
[----:B------:R-:W-:Y:S01]  /*27ea0*/  FADD.FTZ R127, R127, R85 ;  /* 0x000000557f7f7221 */ /* 0x000fe20000010000 */
[----:B------:R-:W-:Y:S02]  /*27eb0*/  FADD.FTZ R85, R132, R93 ;  /* 0x0000005d84557221 */ /* 0x000fe40000010000 */
[----:B------:R-:W-:Y:S02]  /*27ec0*/  PRMT R82, R83, 0x7632, R82 ;  /* 0x0000763253527816 */ /* 0x000fe40000000052 */
[----:B----4-:R-:W-:Y:S02]  /*27ed0*/  PRMT R129, R54, 0x5410, R81 ;  /* 0x0000541036817816 */ /* 0x010fe40000000051 */
[----:B------:R-:W-:Y:S01]  /*27ee0*/  @!P3 PRMT R54, R86, 0x5410, RZ ;  /* 0x000054105636b816 */ /* 0x000fe200000000ff */
[----:B------:R-:W-:Y:S04]  /*27ef0*/  IMAD.WIDE.U32 R86, R94, -0x2daee0ad, RZ ;  /* 0xd2511f535e567825 */ /* 0x000fe800078e00ff */
[----:B------:R-:W-:Y:S01]  /*27f00*/  ST.E.U16 desc[UR4][R174.64+0x80], R54 ;  /* 0x00008036ae007985 */ /* 0x000fe2000c101504 */
[--C-:B------:R-:W-:Y:S02]  /*27f10*/  SHF.R.U32.HI R135, RZ, 0x10, R86.reuse ;  /* 0x00000010ff877819 */ /* 0x100fe40000011656 */
[----:B------:R-:W-:Y:S02]  /*27f20*/  SHF.R.U32.HI R141, RZ, 0x18, R86 ;  /* 0x00000018ff8d7819 */ /* 0x000fe40000011656 */
[----:B------:R-:W-:Y:S04]  /*27f30*/  LOP3.LUT R71, R87, R223, R90, 0x96, !PT ;  /* 0x000000df57477212 */ /* 0x000fe800078e965a */
[----:B------:R-:W-:Y:S02]  /*27f40*/  SHF.R.U32.HI R58, RZ, 0x18, R71 ;  /* 0x00000018ff3a7819 */ /* 0x000fe40000011647 */
[----:B------:R-:W-:Y:S01]  /*27f50*/  LOP3.LUT R139, R71, 0xff, RZ, 0xc0, !PT ;  /* 0x000000ff478b7812 */ /* 0x000fe200078ec0ff */
[----:B------:R-:W-:Y:S05]  /*27f60*/  @!P5 HFMA2.BF16_V2 R134, -RZ.H0_H0, RZ.H0_H0, -R83.H0_H0 ;  /* 0x200000ffff86d231 */ /* 0x000fea0000340953 */
[----:B------:R-:W-:Y:S01]  /*27f70*/  PRMT R94, R134, 0x7610, R94 ;  /* 0x00007610865e7816 */ /* 0x000fe2000000005e */
[----:B--2---:R-:W-:Y:S05]  /*27f80*/  @!P2 HFMA2.BF16_V2 R131, -RZ.H0_H0, RZ.H0_H0, -R81.H0_H0 ;  /* 0x200000ffff83a231 */ /* 0x004fea0000340951 */
[----:B------:R-:W-:Y:S01]  /*27f90*/  PRMT R130, R131, 0x7610, R130 ;  /* 0x0000761083827816 */ /* 0x000fe20000000082 */
[----:B------:R2:W-:Y:S01]  /*27fa0*/  @!P2 STL.S16 [R1+0x27c], R131 ;  /* 0x00027c830100a387 */ /* 0x0005e20000100600 */
[----:B------:R-:W-:Y:S02]  /*27fb0*/  @!P0 HFMA2.BF16_V2 R133, -RZ.H0_H0, RZ.H0_H0, -R82.H0_H0 ;  /* 0x200000ffff858231 */ /* 0x000fe40000340952 */
[----:B------:R-:W-:Y:S01]  /*27fc0*/  @!P2 PRMT R81, R130, 0x5410, RZ ;  /* 0x000054108251a816 */ /* 0x000fe200000000ff */
[----:B------:R3:W-:Y:S01]  /*27fd0*/  @!P5 STL.S16 [R1+0x244], R134 ;  /* 0x000244860100d387 */ /* 0x0007e20000100600 */
[----:B------:R-:W-:Y:S02]  /*27fe0*/  PRMT R130, R83, 0x5410, R82 ;  /* 0x0000541053827816 */ /* 0x000fe40000000052 */
[----:B------:R-:W-:Y:S01]  /*27ff0*/  PRMT R91, R133, 0x7610, R91 ;  /* 0x00007610855b7816 */ /* 0x000fe2000000005b */
[----:B------:R4:W-:Y:S01]  /*28000*/  @!P0 STL.S16 [R1+0x240], R133 ;  /* 0x0002408501008387 */ /* 0x0009e20000100600 */
[----:B------:R-:W-:Y:S02]  /*28010*/  @!P5 PRMT R83, R94, 0x5410, RZ ;  /* 0x000054105e53d816 */ /* 0x000fe400000000ff */
[----:B------:R-:W-:Y:S01]  /*28020*/  @!P0 PRMT R82, R91, 0x5410, RZ ;  /* 0x000054105b528816 */ /* 0x000fe200000000ff */
[----:B------:R1:W4:Y:S01]  /*28030*/  LDL.S16 R149, [R1+0x2b0] ;  /* 0x0002b00001957983 */ /* 0x0003220000100600 */
[C---:B------:R-:W-:Y:S02]  /*28040*/  LOP3.LUT R91, R86.reuse, 0xff, RZ, 0xc0, !PT ;  /* 0x000000ff565b7812 */ /* 0x040fe400078ec0ff */
[----:B------:R-:W-:Y:S01]  /*28050*/  LOP3.LUT R94, R86, 0xffff, RZ, 0xc0, !PT ;  /* 0x0000ffff565e7812 */ /* 0x000fe200078ec0ff */
[----:B------:R1:W4:Y:S01]  /*28060*/  LDL.S16 R148, [R1+0x2d8] ;  /* 0x0002d80001947983 */ /* 0x0003220000100600 */
[----:B------:R-:W-:Y:S02]  /*28070*/  LOP3.LUT R86, R89, R215, R190, 0x96, !PT ;  /* 0x000000d759567212 */ /* 0x000fe400078e96be */
[C---:B------:R-:W-:Y:S01]  /*28080*/  ISETP.GE.U32.AND P0, PT, R199.reuse, R58, PT ;  /* 0x0000003ac700720c */ /* 0x040fe20003f06070 */
[----:B------:R-:W-:Y:S01]  /*28090*/  FADD.FTZ R58, R136, R92 ;  /* 0x0000005c883a7221 */ /* 0x000fe20000010000 */
[----:B------:R-:W-:Y:S01]  /*280a0*/  ISETP.GE.U32.AND P3, PT, R199, R91, PT ;  /* 0x0000005bc700720c */ /* 0x000fe20003f66070 */
[----:B------:R-:W-:Y:S01]  /*280b0*/  IMAD.WIDE.U32 R86, R86, -0x2daee0ad, RZ ;  /* 0xd2511f5356567825 */ /* 0x000fe200078e00ff */
[----:B------:R1:W4:Y:S01]  /*280c0*/  LDL.S16 R151, [R1+0x298] ;  /* 0x0002980001977983 */ /* 0x0003220000100600 */
[----:B--2---:R-:W2:Y:S03]  /*280d0*/  MUFU.EX2 R131, R249 ;  /* 0x000000f900837308 */ /* 0x004ea60000000800 */
[----:B------:R-:W-:Y:S01]  /*280e0*/  LOP3.LUT R92, R87, R216, R212, 0x96, !PT ;  /* 0x000000d8575c7212 */ /* 0x000fe200078e96d4 */
[----:B------:R1:W4:Y:S04]  /*280f0*/  LDL.S16 R147, [R1+0x2ac] ;  /* 0x0002ac0001937983 */ /* 0x0003280000100600 */
[----:B------:R-:W-:Y:S01]  /*28100*/  @P0 LOP3.LUT R200, R200, 0x20000, RZ, 0xfc, !PT ;  /* 0x00020000c8c80812 */ /* 0x000fe200078efcff */
[----:B------:R-:W4:Y:S01]  /*28110*/  LDL.LU R155, [R1+0x70] ;  /* 0x00007000019b7983 */ /* 0x000f220000300800 */
[----:B------:R-:W-:Y:S01]  /*28120*/  ISETP.GE.U32.AND P0, PT, R199, R138, PT ;  /* 0x0000008ac700720c */ /* 0x000fe20003f06070 */
[----:B---3--:R-:W3:Y:S01]  /*28130*/  MUFU.EX2 R134, R244 ;  /* 0x000000f400867308 */ /* 0x008ee20000000800 */
[----:B------:R-:W-:Y:S01]  /*28140*/  LOP3.LUT R200, R200, 0xfffbffff, RZ, 0xc0, !PT ;  /* 0xfffbffffc8c87812 */ /* 0x000fe200078ec0ff */
[----:B------:R-:W3:Y:S01]  /*28150*/  LDL.LU R154, [R1+0x6c] ;  /* 0x00006c00019a7983 */ /* 0x000ee20000300800 */
[----:B------:R-:W-:Y:S03]  /*28160*/  IMAD.WIDE.U32 R92, R92, -0x326172a9, RZ ;  /* 0xcd9e8d575c5c7825 */ /* 0x000fe600078e00ff */
[----:B------:R-:W-:Y:S01]  /*28170*/  @P3 LOP3.LUT R200, R200, 0x40000, RZ, 0xfc, !PT ;  /* 0x00040000c8c83812 */ /* 0x000fe200078efcff */
[----:B------:R-:W-:Y:S01]  /*28180*/  ST.E.U16 desc[UR4][R174.64+0x82], R81 ;  /* 0x00008251ae007985 */ /* 0x000fe2000c101504 */
[----:B--2---:R-:W-:Y:S01]  /*28190*/  F2FP.BF16.F32.PACK_AB R90, R131, R132 ;  /* 0x00000084835a723e */ /* 0x004fe200000010ff */
[----:B----4-:R-:W-:Y:S01]  /*281a0*/  IMAD.WIDE.U32 R132, R88, -0x2daee0ad, RZ ;  /* 0xd2511f5358847825 */ /* 0x010fe200078e00ff */
[----:B------:R-:W-:Y:S01]  /*281b0*/  ISETP.GE.U32.AND P3, PT, R199, R140, PT ;  /* 0x0000008cc700720c */ /* 0x000fe20003f66070 */
[----:B------:R-:W-:Y:S01]  /*281c0*/  ST.E.U16 desc[UR4][R172.64+0x82], R82 ;  /* 0x00008252ac007985 */ /* 0x000fe2000c101504 */
[----:B------:R-:W-:Y:S01]  /*281d0*/  PRMT R89, R90, 0x7632, R89 ;  /* 0x000076325a597816 */ /* 0x000fe20000000059 */
[----:B------:R-:W-:Y:S01]  /*281e0*/  FADD.FTZ R131, R131, R85 ;  /* 0x0000005583837221 */ /* 0x000fe20000010000 */
[----:B------:R-:W-:Y:S01]  /*281f0*/  LOP3.LUT R85, R133, R221, R86, 0x96, !PT ;  /* 0x000000dd85557212 */ /* 0x000fe200078e9656 */
[----:B------:R-:W-:Y:S01]  /*28200*/  ST.E.U16 desc[UR4][R172.64+0x80], R83 ;  /* 0x00008053ac007985 */ /* 0x000fe2000c101504 */
[----:B------:R-:W-:Y:S01]  /*28210*/  LOP3.LUT R86, R93, R211, R182, 0x96, !PT ;  /* 0x000000d35d567212 */ /* 0x000fe200078e96b6 */
[C---:B---3--:R-:W-:Y:S01]  /*28220*/  FADD.FTZ R187, R134.reuse, R58 ;  /* 0x0000003a86bb7221 */ /* 0x048fe20000010000 */
[----:B------:R-:W-:Y:S02]  /*28230*/  F2FP.BF16.F32.PACK_AB R88, R134, R136 ;  /* 0x000000888658723e */ /* 0x000fe400000010ff */
[----:B------:R-:W-:Y:S01]  /*28240*/  SHF.R.U32.HI R58, RZ, 0x10, R71 ;  /* 0x00000010ff3a7819 */ /* 0x000fe20000011647 */
[----:B------:R-:W-:Y:S01]  /*28250*/  IMAD.WIDE.U32 R86, R86, -0x2daee0ad, RZ ;  /* 0xd2511f5356567825 */ /* 0x000fe200078e00ff */
[----:B------:R-:W-:Y:S02]  /*28260*/  PRMT R134, R90, 0x5410, R89 ;  /* 0x000054105a867816 */ /* 0x000fe40000000059 */
[----:B------:R-:W-:Y:S02]  /*28270*/  LOP3.LUT R58, R58, 0xff, RZ, 0xc0, !PT ;  /* 0x000000ff3a3a7812 */ /* 0x000fe400078ec0ff */
[----:B------:R-:W-:Y:S01]  /*28280*/  LOP3.LUT R87, R87, R219, R132, 0x96, !PT ;  /* 0x000000db57577212 */ /* 0x000fe200078e9684 */
[----:B------:R-:W-:Y:S01]  /*28290*/  IMAD.WIDE.U32 R132, R85, -0x326172a9, RZ ;  /* 0xcd9e8d5755847825 */ /* 0x000fe200078e00ff */
[----:B------:R-:W-:Y:S02]  /*282a0*/  ISETP.GE.U32.AND P6, PT, R199, R58, PT ;  /* 0x0000003ac700720c */ /* 0x000fe40003fc6070 */
[----:B------:R-:W-:Y:S02]  /*282b0*/  LOP3.LUT R71, R71, 0xffff, RZ, 0xc0, !PT ;  /* 0x0000ffff47477812 */ /* 0x000fe400078ec0ff */
[----:B------:R-:W-:Y:S02]  /*282c0*/  LOP3.LUT R92, R133, R220, R92, 0x96, !PT ;  /* 0x000000dc855c7212 */ /* 0x000fe400078e965c */
[----:B------:R-:W-:Y:S03]  /*282d0*/  SHF.R.U32.HI R71, RZ, 0x8, R71 ;  /* 0x00000008ff477819 */ /* 0x000fe60000011647 */
[----:B------:R-:W-:Y:S01]  /*282e0*/  IMAD.WIDE.U32 R142, R92, -0x2daee0ad, RZ ;  /* 0xd2511f535c8e7825 */ /* 0x000fe200078e00ff */
[C---:B------:R-:W-:Y:S02]  /*282f0*/  PRMT R92, R84.reuse, 0x7632, R92 ;  /* 0x00007632545c7816 */ /* 0x040fe4000000005c */
[----:B------:R-:W-:Y:S02]  /*28300*/  LOP3.LUT R71, R71, 0xffff, RZ, 0xc0, !PT ;  /* 0x0000ffff47477812 */ /* 0x000fe400078ec0ff */
[----:B------:R-:W-:Y:S01]  /*28310*/  LOP3.LUT R136, R143, R217, R86, 0x96, !PT ;  /* 0x000000d98f887212 */ /* 0x000fe200078e9656 */
[----:B------:R-:W-:Y:S01]  /*28320*/  IMAD.WIDE.U32 R86, R87, -0x326172a9, RZ ;  /* 0xcd9e8d5757567825 */ /* 0x000fe200078e00ff */
[----:B------:R-:W-:Y:S03]  /*28330*/  PRMT R133, R84, 0x5410, R92 ;  /* 0x0000541054857816 */ /* 0x000fe6000000005c */
[----:B------:R-:W-:Y:S01]  /*28340*/  IMAD.WIDE.U32 R136, R136, -0x326172a9, RZ ;  /* 0xcd9e8d5788887825 */ /* 0x000fe200078e00ff */
[----:B------:R-:W-:Y:S02]  /*28350*/  LOP3.LUT R91, R87, R218, R132, 0x96, !PT ;  /* 0x000000da575b7212 */ /* 0x000fe400078e9684 */
[----:B------:R-:W-:Y:S02]  /*28360*/  PRMT R87, R88, 0x7632, R87 ;  /* 0x0000763258577816 */ /* 0x000fe40000000057 */
[----:B------:R-:W-:Y:S04]  /*28370*/  LOP3.LUT R58, R137, R222, R86, 0x96, !PT ;  /* 0x000000de893a7212 */ /* 0x000fe800078e9656 */
[----:B------:R-:W-:Y:S02]  /*28380*/  LOP3.LUT R85, R58, 0xff, RZ, 0xc0, !PT ;  /* 0x000000ff3a557812 */ /* 0x000fe400078ec0ff */
[--C-:B------:R-:W-:Y:S02]  /*28390*/  SHF.R.U32.HI R70, RZ, 0x10, R58.reuse ;  /* 0x00000010ff467819 */ /* 0x100fe4000001163a */
[C---:B------:R-:W-:Y:S02]  /*283a0*/  ISETP.GE.U32.AND P2, PT, R199.reuse, R85, PT ;  /* 0x00000055c700720c */ /* 0x040fe40003f46070 */
[----:B------:R-:W-:Y:S04]  /*283b0*/  LOP3.LUT R70, R70, 0xff, RZ, 0xc0, !PT ;  /* 0x000000ff46467812 */ /* 0x000fe800078ec0ff */
[----:B------:R-:W-:Y:S07]  /*283c0*/  ISETP.GE.U32.AND P5, PT, R199, R70, PT ;  /* 0x00000046c700720c */ /* 0x000fee0003fa6070 */
[----:B------:R-:W-:Y:S05]  /*283d0*/  @!P2 HFMA2.BF16_V2 R149, -RZ.H0_H0, RZ.H0_H0, -R90.H0_H0 ;  /* 0x200000ffff95a231 */ /* 0x000fea000034095a */
[----:B------:R-:W-:Y:S01]  /*283e0*/  PRMT R85, R149, 0x7610, R85 ;  /* 0x0000761095557816 */ /* 0x000fe20000000055 */
[----:B------:R2:W-:Y:S03]  /*283f0*/  @!P2 STL.S16 [R1+0x2b0], R149 ;  /* 0x0002b0950100a387 */ /* 0x0005e60000100600 */
[----:B------:R-:W-:Y:S02]  /*28400*/  @!P2 PRMT R90, R85, 0x5410, RZ ;  /* 0x00005410555aa816 */ /* 0x000fe400000000ff */
[----:B------:R-:W-:Y:S01]  /*28410*/  LOP3.LUT R85, R58, 0xffff, RZ, 0xc0, !PT ;  /* 0x0000ffff3a557812 */ /* 0x000fe200078ec0ff */
[----:B------:R-:W-:Y:S01]  /*28420*/  @!P5 HFMA2.BF16_V2 R151, -RZ.H0_H0, RZ.H0_H0, -R84.H0_H0 ;  /* 0x200000ffff97d231 */ /* 0x000fe20000340954 */
[----:B------:R-:W-:Y:S01]  /*28430*/  SHF.R.U32.HI R58, RZ, 0x18, R58 ;  /* 0x00000018ff3a7819 */ /* 0x000fe2000001163a */
[----:B------:R-:W-:Y:S01]  /*28440*/  ST.E.U16 desc[UR4][R176.64+0x7e], R90 ;  /* 0x00007e5ab0007985 */ /* 0x000fe2000c101504 */
[----:B------:R-:W-:Y:S04]  /*28450*/  SHF.R.U32.HI R85, RZ, 0x8, R85 ;  /* 0x00000008ff557819 */ /* 0x000fe80000011655 */
[----:B------:R-:W-:Y:S04]  /*28460*/  LOP3.LUT R85, R85, 0xffff, RZ, 0xc0, !PT ;  /* 0x0000ffff55557812 */ /* 0x000fe800078ec0ff */
[----:B------:R-:W-:Y:S02]  /*28470*/  ISETP.GE.U32.AND P2, PT, R199, R85, PT ;  /* 0x00000055c700720c */ /* 0x000fe40003f46070 */
[----:B------:R-:W-:Y:S04]  /*28480*/  PRMT R85, R151, 0x7610, R85 ;  /* 0x0000761097557816 */ /* 0x000fe80000000055 */
[----:B------:R-:W-:Y:S02]  /*28490*/  @!P5 PRMT R84, R85, 0x5410, RZ ;  /* 0x000054105554d816 */ /* 0x000fe400000000ff */
[----:B------:R-:W3:Y:S05]  /*284a0*/  MUFU.EX2 R85, R155 ;  /* 0x0000009b00557308 */ /* 0x000eea0000000800 */
[----:B------:R-:W-:Y:S05]  /*284b0*/  @!P2 HFMA2.BF16_V2 R148, -RZ.H0_H0, RZ.H0_H0, -R89.H0_H0 ;  /* 0x200000ffff94a231 */ /* 0x000fea0000340959 */
[----:B------:R-:W-:Y:S01]  /*284c0*/  PRMT R86, R148, 0x7610, R86 ;  /* 0x0000761094567816 */ /* 0x000fe20000000056 */
[----:B------:R4:W-:Y:S03]  /*284d0*/  @!P2 STL.S16 [R1+0x2d8], R148 ;  /* 0x0002d8940100a387 */ /* 0x0009e60000100600 */
[----:B------:R-:W-:Y:S01]  /*284e0*/  @!P2 PRMT R89, R86, 0x5410, RZ ;  /* 0x000054105659a816 */ /* 0x000fe200000000ff */
[----:B--2---:R1:W2:Y:S01]  /*284f0*/  LDL.S16 R149, [R1+0x294] ;  /* 0x0002940001957983 */ /* 0x0042a20000100600 */
[----:B------:R-:W-:Y:S01]  /*28500*/  ISETP.GE.U32.AND P2, PT, R199, R58, PT ;  /* 0x0000003ac700720c */ /* 0x000fe20003f46070 */
[----:B------:R-:W3:Y:S02]  /*28510*/  MUFU.EX2 R86, R154 ;  /* 0x0000009a00567308 */ /* 0x000ee40000000800 */
[----:B------:R-:W-:Y:S04]  /*28520*/  ST.E.U16 desc[UR4][R176.64+0x80], R89 ;  /* 0x00008059b0007985 */ /* 0x000fe8000c101504 */
[----:B------:R-:W-:Y:S06]  /*28530*/  ST.E.U16 desc[UR4][R178.64+0x80], R84 ;  /* 0x00008054b2007985 */ /* 0x000fec000c101504 */
[----:B------:R-:W-:Y:S05]  /*28540*/  @!P2 HFMA2.BF16_V2 R147, -RZ.H0_H0, RZ.H0_H0, -R92.H0_H0 ;  /* 0x200000ffff93a231 */ /* 0x000fea000034095c */
[----:B------:R-:W-:Y:S01]  /*28550*/  PRMT R70, R147, 0x7610, R70 ;  /* 0x0000761093467816 */ /* 0x000fe20000000046 */
[----:B----4-:R1:W4:Y:S03]  /*28560*/  LDL.S16 R148, [R1+0x290] ;  /* 0x0002900001947983 */ /* 0x0103260000100600 */
[----:B------:R-:W-:Y:S01]  /*28570*/  @!P2 PRMT R92, R70, 0x5410, RZ ;  /* 0x00005410465ca816 */ /* 0x000fe200000000ff */
[----:B---3--:R-:W-:Y:S01]  /*28580*/  FADD.FTZ R70, R85, R128 ;  /* 0x0000008055467221 */ /* 0x008fe20000010000 */
[C---:B------:R-:W-:Y:S01]  /*28590*/  F2FP.BF16.F32.PACK_AB R85, R86.reuse, R85 ;  /* 0x000000555655723e */ /* 0x040fe200000010ff */
[----:B------:R-:W3:Y:S02]  /*285a0*/  LDL.LU R153, [R1+0x68] ;  /* 0x0000680001997983 */ /* 0x000ee40000300800 */
[----:B------:R-:W-:Y:S01]  /*285b0*/  FADD.FTZ R167, R86, R70 ;  /* 0x0000004656a77221 */ /* 0x000fe20000010000 */
[C---:B------:R-:W-:Y:S01]  /*285c0*/  PRMT R77, R85.reuse, 0x7632, R77 ;  /* 0x00007632554d7816 */ /* 0x040fe2000000004d */
[----:B------:R-:W3:Y:S03]  /*285d0*/  LDL.LU R150, [R1+0x3c] ;  /* 0x00003c0001967983 */ /* 0x000ee60000300800 */
[----:B------:R-:W-:Y:S01]  /*285e0*/  PRMT R128, R85, 0x5410, R77 ;  /* 0x0000541055807816 */ /* 0x000fe2000000004d */
[----:B------:R-:W-:Y:S04]  /*285f0*/  @!P5 STL.S16 [R1+0x298], R151 ;  /* 0x000298970100d387 */ /* 0x000fe80000100600 */
[----:B------:R1:W-:Y:S04]  /*28600*/  @!P2 STL.S16 [R1+0x2ac], R147 ;  /* 0x0002ac930100a387 */ /* 0x0003e80000100600 */
[----:B------:R2:W3:Y:S04]  /*28610*/  LDL.S16 R76, [R1+0x264] ;  /* 0x00026400014c7983 */ /* 0x0004e80000100600 */
[----:B------:R-:W-:Y:S04]  /*28620*/  ST.E.U16 desc[UR4][R178.64+0x82], R92 ;  /* 0x0000825cb2007985 */ /* 0x000fe8000c101504 */
[----:B-1----:R1:W3:Y:S04]  /*28630*/  LDL.S16 R147, [R1+0x268] ;  /* 0x0002680001937983 */ /* 0x0022e80000100600 */
[----:B------:R-:W3:Y:S04]  /*28640*/  LDL.LU R152, [R1+0xc] ;  /* 0x00000c0001987983 */ /* 0x000ee80000300800 */
[----:B------:R-:W3:Y:S04]  /*28650*/  LDL.LU R151, [R1] ;  /* 0x0000000001977983 */ /* 0x000ee80000300800 */
[----:B------:R-:W3:Y:S04]  /*28660*/  LDL.LU R155, [R1+0x80] ;  /* 0x00008000019b7983 */ /* 0x000ee80000300800 */
[----:B------:R-:W3:Y:S01]  /*28670*/  LDL.LU R154, [R1+0x7c] ;  /* 0x00007c00019a7983 */ /* 0x000ee20000300800 */
[----:B--2---:R-:W-:Y:S05]  /*28680*/  @!P3 HFMA2.BF16_V2 R149, -RZ.H0_H0, RZ.H0_H0, -R85.H0_H0 ;  /* 0x200000ffff95b231 */ /* 0x004fea0000340955 */
[----:B------:R-:W-:Y:S01]  /*28690*/  PRMT R140, R149, 0x7610, R140 ;  /* 0x00007610958c7816 */ /* 0x000fe2000000008c */
[----:B------:R2:W-:Y:S03]  /*286a0*/  @!P3 STL.S16 [R1+0x294], R149 ;  /* 0x000294950100b387 */ /* 0x0005e60000100600 */
[----:B------:R-:W-:Y:S05]  /*286b0*/  @!P3 PRMT R85, R140, 0x5410, RZ ;  /* 0x000054108c55b816 */ /* 0x000fea00000000ff */
[----:B------:R-:W-:Y:S01]  /*286c0*/  ST.E.U16 desc[UR4][R174.64+0x90], R85 ;  /* 0x00009055ae007985 */ /* 0x000fe2000c101504 */
[----:B----4-:R-:W-:Y:S05]  /*286d0*/  @!P0 HFMA2.BF16_V2 R148, -RZ.H0_H0, RZ.H0_H0, -R77.H0_H0 ;  /* 0x200000ffff948231 */ /* 0x010fea000034094d */
[----:B------:R-:W-:Y:S01]  /*286e0*/  PRMT R58, R148, 0x7610, R58 ;  /* 0x00007610943a7816 */ /* 0x000fe2000000003a */
[----:B------:R4:W-:Y:S01]  /*286f0*/  @!P0 STL.S16 [R1+0x290], R148 ;  /* 0x0002909401008387 */ /* 0x0009e20000100600 */
[----:B---3--:R-:W3:Y:S02]  /*28700*/  MUFU.EX2 R79, R153 ;  /* 0x00000099004f7308 */ /* 0x008ee40000000800 */
[----:B------:R-:W-:Y:S01]  /*28710*/  @!P0 PRMT R77, R58, 0x5410, RZ ;  /* 0x000054103a4d8816 */ /* 0x000fe200000000ff */
[----:B--2---:R1:W2:Y:S01]  /*28720*/  LDL.S16 R149, [R1+0x1e0] ;  /* 0x0001e00001957983 */ /* 0x0042a20000100600 */
[----:B------:R-:W-:Y:S02]  /*28730*/  SHF.R.U32.HI R58, RZ, 0x8, R94 ;  /* 0x00000008ff3a7819 */ /* 0x000fe4000001165e */
[C---:B------:R-:W-:Y:S01]  /*28740*/  ISETP.GE.U32.AND P0, PT, R199.reuse, R139, PT ;  /* 0x0000008bc700720c */ /* 0x040fe20003f06070 */
[----:B------:R-:W-:Y:S01]  /*28750*/  ST.E.U16 desc[UR4][R174.64+0x92], R77 ;  /* 0x0000924dae007985 */ /* 0x000fe2000c101504 */
[----:B------:R-:W-:Y:S02]  /*28760*/  LOP3.LUT R58, R58, 0xffff, RZ, 0xc0, !PT ;  /* 0x0000ffff3a3a7812 */ /* 0x000fe400078ec0ff */
[----:B------:R-:W4:Y:S02]  /*28770*/  MUFU.EX2 R165, R150 ;  /* 0x0000009600a57308 */ /* 0x000f240000000800 */
[----:B------:R-:W-:Y:S02]  /*28780*/  ISETP.GE.U32.AND P5, PT, R199, R58, PT ;  /* 0x0000003ac700720c */ /* 0x000fe40003fa6070 */
[----:B------:R-:W-:Y:S01]  /*28790*/  LOP3.LUT R58, R135, 0xff, RZ, 0xc0, !PT ;  /* 0x000000ff873a7812 */ /* 0x000fe200078ec0ff */
[----:B---3--:R-:W-:Y:S03]  /*287a0*/  FADD.FTZ R184, R79, R127 ;  /* 0x0000007f4fb87221 */ /* 0x008fe60000010000 */
[----:B------:R-:W-:Y:S02]  /*287b0*/  ISETP.GE.U32.AND P2, PT, R199, R58, PT ;  /* 0x0000003ac700720c */ /* 0x000fe40003f46070 */
[----:B----4-:R-:W-:Y:S01]  /*287c0*/  F2FP.BF16.F32.PACK_AB R79, R165, R79 ;  /* 0x0000004fa54f723e */ /* 0x010fe200000010ff */
[----:B------:R1:W3:Y:S03]  /*287d0*/  LDL.S16 R150, [R1+0x1dc] ;  /* 0x0001dc0001967983 */ /* 0x0002e60000100600 */
[C---:B------:R-:W-:Y:S04]  /*287e0*/  PRMT R78, R79.reuse, 0x7632, R78 ;  /* 0x000076324f4e7816 */ /* 0x040fe8000000004e */
[----:B------:R-:W-:Y:S01]  /*287f0*/  PRMT R127, R79, 0x5410, R78 ;  /* 0x000054104f7f7816 */ /* 0x000fe2000000004e */
[----:B------:R-:W-:Y:S02]  /*28800*/  @!P4 HFMA2.BF16_V2 R147, -RZ.H0_H0, RZ.H0_H0, -R79.H0_H0 ;  /* 0x200000ffff93c231 */ /* 0x000fe4000034094f */
[----:B------:R-:W-:Y:S03]  /*28810*/  @!P1 HFMA2.BF16_V2 R76, -RZ.H0_H0, RZ.H0_H0, -R78.H0_H0 ;  /* 0x200000ffff4c9231 */ /* 0x000fe6000034094e */
[----:B------:R-:W-:Y:S01]  /*28820*/  PRMT R132, R147, 0x7610, R132 ;  /* 0x0000761093847816 */ /* 0x000fe20000000084 */
[----:B------:R4:W-:Y:S01]  /*28830*/  @!P4 STL.S16 [R1+0x268], R147 ;  /* 0x000268930100c387 */ /* 0x0009e20000100600 */
[----:B------:R-:W-:Y:S01]  /*28840*/  PRMT R58, R76, 0x7610, R58 ;  /* 0x000076104c3a7816 */ /* 0x000fe2000000003a */
[----:B------:R-:W-:Y:S01]  /*28850*/  MUFU.EX2 R243, R151 ;  /* 0x0000009700f37308 */ /* 0x000fe20000000800 */
[----:B------:R-:W-:Y:S01]  /*28860*/  @!P4 PRMT R79, R132, 0x5410, RZ ;  /* 0x00005410844fc816 */ /* 0x000fe200000000ff */
[----:B------:R1:W-:Y:S01]  /*28870*/  @!P1 STL.S16 [R1+0x264], R76 ;  /* 0x0002644c01009387 */ /* 0x0003e20000100600 */
[----:B------:R-:W-:Y:S02]  /*28880*/  @!P1 PRMT R78, R58, 0x5410, RZ ;  /* 0x000054103a4e9816 */ /* 0x000fe400000000ff */
[----:B------:R-:W-:Y:S01]  /*28890*/  LOP3.LUT R58, R136, 0xff, RZ, 0xc0, !PT ;  /* 0x000000ff883a7812 */ /* 0x000fe200078ec0ff */
[----:B------:R1:W3:Y:S01]  /*288a0*/  LDL.S16 R132, [R1+0x1d0] ;  /* 0x0001d00001847983 */ /* 0x0002e20000100600 */
[C---:B------:R-:W-:Y:S03]  /*288b0*/  ISETP.GE.U32.AND P4, PT, R199.reuse, R71, PT ;  /* 0x00000047c700720c */ /* 0x040fe60003f86070 */
[----:B------:R-:W-:Y:S01]  /*288c0*/  MUFU.EX2 R148, R155 ;  /* 0x0000009b00947308 */ /* 0x000fe20000000800 */
[----:B------:R-:W-:Y:S01]  /*288d0*/  ISETP.GE.U32.AND P1, PT, R199, R58, PT ;  /* 0x0000003ac700720c */ /* 0x000fe20003f26070 */
[----:B------:R2:W3:Y:S01]  /*288e0*/  LDL.S16 R140, [R1+0x1d8] ;  /* 0x0001d800018c7983 */ /* 0x0004e20000100600 */
[----:B------:R-:W-:Y:S03]  /*288f0*/  F2FP.BF16.F32.PACK_AB R71, R227, R163 ;  /* 0x000000a3e347723e */ /* 0x000fe600000010ff */
[----:B------:R-:W-:Y:S01]  /*28900*/  ST.E.U16 desc[UR4][R172.64+0x90], R79 ;  /* 0x0000904fac007985 */ /* 0x000fe2000c101504 */
[----:B------:R-:W-:Y:S03]  /*28910*/  PRMT R74, R71, 0x7632, R74 ;  /* 0x00007632474a7816 */ /* 0x000fe6000000004a */
[----:B------:R-:W1:Y:S01]  /*28920*/  MUFU.EX2 R236, R154 ;  /* 0x0000009a00ec7308 */ /* 0x000e620000000800 */
[----:B------:R-:W-:Y:S04]  /*28930*/  ST.E.U16 desc[UR4][R172.64+0x92], R78 ;  /* 0x0000924eac007985 */ /* 0x000fe8000c101504 */
[----:B----4-:R4:W4:Y:S05]  /*28940*/  LDL.S16 R147, [R1+0x1e4] ;  /* 0x0001e40001937983 */ /* 0x01092a0000100600 */
[----:B-1----:R-:W1:Y:S01]  /*28950*/  MUFU.EX2 R76, R152 ;  /* 0x00000098004c7308 */ /* 0x002e620000000800 */
[----:B------:R-:W-:Y:S01]  /*28960*/  F2FP.BF16.F32.PACK_AB R94, R236, R148 ;  /* 0x00000094ec5e723e */ /* 0x000fe200000010ff */
[----:B------:R-:W-:Y:S03]  /*28970*/  IMAD.MOV.U32 R90, RZ, RZ, R236 ;  /* 0x000000ffff5a7224 */ /* 0x000fe600078e00ec */
[----:B------:R-:W-:Y:S01]  /*28980*/  PRMT R93, R94, 0x7632, R93 ;  /* 0x000076325e5d7816 */ /* 0x000fe2000000005d */
[----:B-1----:R-:W-:Y:S01]  /*28990*/  FADD.FTZ R166, R76, R131 ;  /* 0x000000834ca67221 */ /* 0x002fe20000010000 */
[----:B------:R-:W-:Y:S04]  /*289a0*/  F2FP.BF16.F32.PACK_AB R76, R243, R76 ;  /* 0x0000004cf34c723e */ /* 0x000fe800000010ff */
[C---:B------:R-:W-:Y:S04]  /*289b0*/  PRMT R86, R76.reuse, 0x7632, R86 ;  /* 0x000076324c567816 */ /* 0x040fe80000000056 */
[----:B------:R-:W-:Y:S01]  /*289c0*/  PRMT R131, R76, 0x5410, R86 ;  /* 0x000054104c837816 */ /* 0x000fe20000000056 */
[----:B--2---:R-:W-:Y:S05]  /*289d0*/  @!P0 HFMA2.BF16_V2 R149, -RZ.H0_H0, RZ.H0_H0, -R94.H0_H0 ;  /* 0x200000ffff958231 */ /* 0x004fea000034095e */
[----:B------:R-:W-:Y:S01]  /*289e0*/  PRMT R135, R149, 0x7610, R135 ;  /* 0x0000761095877816 */ /* 0x000fe20000000087 */
[----:B---3--:R-:W-:Y:S05]  /*289f0*/  @!P1 HFMA2.BF16_V2 R150, -RZ.H0_H0, RZ.H0_H0, -R76.H0_H0 ;  /* 0x200000ffff969231 */ /* 0x008fea000034094c */
[----:B------:R-:W-:Y:S01]  /*28a00*/  PRMT R58, R150, 0x7610, R58 ;  /* 0x00007610963a7816 */ /* 0x000fe2000000003a */
[----:B------:R-:W-:Y:S03]  /*28a10*/  @!P1 STL.S16 [R1+0x1dc], R150 ;  /* 0x0001dc9601009387 */ /* 0x000fe60000100600 */
[----:B------:R-:W-:Y:S01]  /*28a20*/  @!P1 PRMT R76, R58, 0x5410, RZ ;  /* 0x000054103a4c9816 */ /* 0x000fe200000000ff */
[----:B------:R-:W-:Y:S01]  /*28a30*/  @!P0 STL.S16 [R1+0x1e0], R149 ;  /* 0x0001e09501008387 */ /* 0x000fe20000100600 */
[----:B------:R-:W-:Y:S03]  /*28a40*/  LOP3.LUT R58, R136, 0xffff, RZ, 0xc0, !PT ;  /* 0x0000ffff883a7812 */ /* 0x000fe600078ec0ff */
[----:B------:R1:W2:Y:S01]  /*28a50*/  LDL.S16 R67, [R1+0x1d4] ;  /* 0x0001d40001437983 */ /* 0x0002a20000100600 */
[----:B------:R-:W-:Y:S03]  /*28a60*/  SHF.R.U32.HI R58, RZ, 0x8, R58 ;  /* 0x00000008ff3a7819 */ /* 0x000fe6000001163a */
[----:B------:R-:W3:Y:S01]  /*28a70*/  LDL.LU R155, [R1+0x78] ;  /* 0x00007800019b7983 */ /* 0x000ee20000300800 */
[----:B------:R-:W-:Y:S03]  /*28a80*/  LOP3.LUT R58, R58, 0xffff, RZ, 0xc0, !PT ;  /* 0x0000ffff3a3a7812 */ /* 0x000fe600078ec0ff */
[----:B------:R-:W3:Y:S01]  /*28a90*/  LDL.LU R154, [R1+0x74] ;  /* 0x00007400019a7983 */ /* 0x000ee20000300800 */
[----:B------:R-:W-:Y:S03]  /*28aa0*/  ISETP.GE.U32.AND P1, PT, R199, R58, PT ;  /* 0x0000003ac700720c */ /* 0x000fe60003f26070 */
[----:B------:R-:W-:Y:S10]  /*28ab0*/  ST.E.U16 desc[UR4][R176.64+0x8e], R76 ;  /* 0x00008e4cb0007985 */ /* 0x000ff4000c101504 */
[----:B----4-:R-:W-:Y:S05]  /*28ac0*/  @!P1 HFMA2.BF16_V2 R147, -RZ.H0_H0, RZ.H0_H0, -R86.H0_H0 ;  /* 0x200000ffff939231 */ /* 0x010fea0000340956 */
[----:B------:R-:W-:Y:S01]  /*28ad0*/  PRMT R58, R147, 0x7610, R58 ;  /* 0x00007610933a7816 */ /* 0x000fe2000000003a */
[----:B------:R-:W-:Y:S03]  /*28ae0*/  @!P1 STL.S16 [R1+0x1e4], R147 ;  /* 0x0001e49301009387 */ /* 0x000fe60000100600 */
[----:B------:R-:W-:Y:S02]  /*28af0*/  @!P1 PRMT R86, R58, 0x5410, RZ ;  /* 0x000054103a569816 */ /* 0x000fe400000000ff */
[--C-:B------:R-:W-:Y:S02]  /*28b00*/  SHF.R.U32.HI R58, RZ, 0x10, R136.reuse ;  /* 0x00000010ff3a7819 */ /* 0x100fe40000011688 */
[----:B------:R-:W-:Y:S01]  /*28b10*/  SHF.R.U32.HI R136, RZ, 0x18, R136 ;  /* 0x00000018ff887819 */ /* 0x000fe20000011688 */
[----:B------:R-:W-:Y:S01]  /*28b20*/  ST.E.U16 desc[UR4][R176.64+0x90], R86 ;  /* 0x00009056b0007985 */ /* 0x000fe2000c101504 */
[----:B------:R-:W-:Y:S02]  /*28b30*/  LOP3.LUT R58, R58, 0xff, RZ, 0xc0, !PT ;  /* 0x000000ff3a3a7812 */ /* 0x000fe400078ec0ff */
[C---:B------:R-:W-:Y:S02]  /*28b40*/  ISETP.GE.U32.AND P1, PT, R199.reuse, R136, PT ;  /* 0x00000088c700720c */ /* 0x040fe40003f26070 */
[----:B------:R-:W-:Y:S11]  /*28b50*/  ISETP.GE.U32.AND P3, PT, R199, R58, PT ;  /* 0x0000003ac700720c */ /* 0x000ff60003f66070 */
[----:B------:R-:W-:Y:S02]  /*28b60*/  @!P1 HFMA2.BF16_V2 R140, -RZ.H0_H0, RZ.H0_H0, -R87.H0_H0 ;  /* 0x200000ffff8c9231 */ /* 0x000fe40000340957 */
[----:B------:R-:W-:Y:S03]  /*28b70*/  @!P3 HFMA2.BF16_V2 R132, -RZ.H0_H0, RZ.H0_H0, -R88.H0_H0 ;  /* 0x200000ffff84b231 */ /* 0x000fe60000340958 */
[----:B------:R-:W-:Y:S02]  /*28b80*/  PRMT R139, R140, 0x7610, R139 ;  /* 0x000076108c8b7816 */ /* 0x000fe4000000008b */
[----:B------:R-:W-:Y:S01]  /*28b90*/  PRMT R138, R132, 0x7610, R138 ;  /* 0x00007610848a7816 */ /* 0x000fe2000000008a */
[----:B------:R4:W-:Y:S02]  /*28ba0*/  @!P3 STL.S16 [R1+0x1d0], R132 ;  /* 0x0001d0840100b387 */ /* 0x0009e40000100600 */
[----:B----4-:R-:W-:Y:S02]  /*28bb0*/  PRMT R132, R88, 0x5410, R87 ;  /* 0x0000541058847816 */ /* 0x010fe40000000057 */
[----:B------:R-:W-:Y:S02]  /*28bc0*/  @!P3 PRMT R88, R138, 0x5410, RZ ;  /* 0x000054108a58b816 */ /* 0x000fe400000000ff */
[----:B------:R-:W-:Y:S01]  /*28bd0*/  @!P1 PRMT R87, R139, 0x5410, RZ ;  /* 0x000054108b579816 */ /* 0x000fe200000000ff */
[----:B------:R1:W4:Y:S01]  /*28be0*/  LDL.S16 R138, [R1+0x1c0] ;  /* 0x0001c000018a7983 */ /* 0x0003220000100600 */
[----:B------:R-:W-:Y:S02]  /*28bf0*/  PRMT R139, R94, 0x5410, R93 ;  /* 0x000054105e8b7816 */ /* 0x000fe4000000005d */
[----:B------:R-:W-:Y:S01]  /*28c00*/  @!P0 PRMT R94, R135, 0x5410, RZ ;  /* 0x00005410875e8816 */ /* 0x000fe200000000ff */
[----:B------:R-:W-:Y:S01]  /*28c10*/  @!P1 STL.S16 [R1+0x1d8], R140 ;  /* 0x0001d88c01009387 */ /* 0x000fe20000100600 */
[----:B------:R-:W-:Y:S02]  /*28c20*/  ISETP.GE.U32.AND P1, PT, R199, R141, PT ;  /* 0x0000008dc700720c */ /* 0x000fe40003f26070 */
[C---:B------:R-:W-:Y:S01]  /*28c30*/  LOP3.LUT P0, RZ, R200.reuse, 0x20000, RZ, 0xc0, !PT ;  /* 0x00020000c8ff7812 */ /* 0x040fe2000780c0ff */
[----:B------:R1:W4:Y:S01]  /*28c40*/  LDL.S16 R147, [R1+0x1cc] ;  /* 0x0001cc0001937983 */ /* 0x0003220000100600 */
[----:B------:R-:W-:Y:S03]  /*28c50*/  LOP3.LUT P3, RZ, R200, 0x40000, RZ, 0xc0, !PT ;  /* 0x00040000c8ff7812 */ /* 0x000fe6000786c0ff */
[----:B------:R-:W-:Y:S04]  /*28c60*/  ST.E.U16 desc[UR4][R178.64+0x90], R88 ;  /* 0x00009058b2007985 */ /* 0x000fe8000c101504 */
[----:B------:R-:W-:Y:S04]  /*28c70*/  ST.E.U16 desc[UR4][R178.64+0x92], R87 ;  /* 0x00009257b2007985 */ /* 0x000fe8000c101504 */
[----:B------:R-:W-:Y:S01]  /*28c80*/  ST.E.U16 desc[UR4][R174.64+0xa0], R94 ;  /* 0x0000a05eae007985 */ /* 0x000fe2000c101504 */
[----:B--2---:R-:W-:Y:S01]  /*28c90*/  @!P4 HFMA2.BF16_V2 R67, -RZ.H0_H0, RZ.H0_H0, -R93.H0_H0 ;  /* 0x200000ffff43c231 */ /* 0x004fe2000034095d */
[----:B---3--:R2:W-:Y:S04]  /*28ca0*/  MUFU.EX2 R224, R155 ;  /* 0x0000009b00e07308 */ /* 0x0085e80000000800 */
[----:B------:R-:W-:Y:S01]  /*28cb0*/  PRMT R58, R67, 0x7610, R58 ;  /* 0x00007610433a7816 */ /* 0x000fe2000000003a */
[----:B------:R3:W-:Y:S03]  /*28cc0*/  @!P4 STL.S16 [R1+0x1d4], R67 ;  /* 0x0001d4430100c387 */ /* 0x0007e60000100600 */
[----:B------:R-:W-:Y:S01]  /*28cd0*/  @!P4 PRMT R93, R58, 0x5410, RZ ;  /* 0x000054103a5dc816 */ /* 0x000fe200000000ff */
[----:B------:R-:W4:Y:S01]  /*28ce0*/  LDL.LU R196, [R1+0x460] ;  /* 0x0004600001c47983 */ /* 0x000f220000300800 */
[----:B------:R-:W-:Y:S01]  /*28cf0*/  LOP3.LUT P4, RZ, R200, 0x10000, RZ, 0xc0, !PT ;  /* 0x00010000c8ff7812 */ /* 0x000fe2000788c0ff */
[----:B------:R-:W1:Y:S02]  /*28d00*/  MUFU.EX2 R231, R154 ;  /* 0x0000009a00e77308 */ /* 0x000e640000000800 */
[----:B------:R4:W4:Y:S04]  /*28d10*/  LDL.S16 R141, [R1+0x1ac] ;  /* 0x0001ac00018d7983 */ /* 0x0009280000100600 */
[----:B------:R-:W4:Y:S04]  /*28d20*/  LDL.LU R197, [R1+0x45c] ;  /* 0x00045c0001c57983 */ /* 0x000f280000300800 */
[----:B------:R4:W4:Y:S04]  /*28d30*/  LDL.S16 R135, [R1+0x1a8] ;  /* 0x0001a80001877983 */ /* 0x0009280000100600 */
[----:B--2---:R-:W2:Y:S01]  /*28d40*/  LDL.LU R155, [R1+0x84] ;  /* 0x00008400019b7983 */ /* 0x004ea20000300800 */
[----:B-1----:R-:W-:Y:S03]  /*28d50*/  F2FP.BF16.F32.PACK_AB R68, R231, R224 ;  /* 0x000000e0e744723e */ /* 0x002fe600000010ff */
[----:B------:R-:W-:Y:S01]  /*28d60*/  ST.E.U16 desc[UR4][R174.64+0xa2], R93 ;  /* 0x0000a25dae007985 */ /* 0x000fe2000c101504 */
[----:B---3--:R-:W-:Y:S01]  /*28d70*/  IMAD.WIDE.U32 R66, R91, -0x2daee0ad, RZ ;  /* 0xd2511f535b427825 */ /* 0x008fe200078e00ff */
[C---:B------:R-:W-:Y:S02]  /*28d80*/  PRMT R73, R68.reuse, 0x7610, R73 ;  /* 0x0000761044497816 */ /* 0x040fe40000000049 */
[----:B------:R-:W-:Y:S02]  /*28d90*/  PRMT R91, R68, 0x7632, R91 ;  /* 0x00007632445b7816 */ /* 0x000fe4000000005b */
[----:B------:R-:W-:Y:S04]  /*28da0*/  LOP3.LUT R58, R67, R223, R142, 0x96, !PT ;  /* 0x000000df433a7212 */ /* 0x000fe800078e968e */
[----:B------:R-:W-:Y:S01]  /*28db0*/  LOP3.LUT R69, R58, 0xff, RZ, 0xc0, !PT ;  /* 0x000000ff3a457812 */ /* 0x000fe200078ec0ff */
[----:B----4-:R-:W-:Y:S05]  /*28dc0*/  @!P6 HFMA2.BF16_V2 R138, -RZ.H0_H0, RZ.H0_H0, -R73.H0_H0 ;  /* 0x200000ffff8ae231 */ /* 0x010fea0000340949 */
[----:B------:R-:W-:Y:S01]  /*28dd0*/  PRMT R68, R138, 0x7610, R68 ;  /* 0x000076108a447816 */ /* 0x000fe20000000044 */
[----:B------:R1:W-:Y:S01]  /*28de0*/  @!P6 STL.S16 [R1+0x1c0], R138 ;  /* 0x0001c08a0100e387 */ /* 0x0003e20000100600 */
[----:B------:R-:W-:Y:S03]  /*28df0*/  @!P0 HFMA2.BF16_V2 R147, -RZ.H0_H0, RZ.H0_H0, -R91.H0_H0 ;  /* 0x200000ffff938231 */ /* 0x000fe6000034095b */
[----:B------:R-:W3:Y:S02]  /*28e00*/  LDL.LU R154, [R1+0x94] ;  /* 0x00009400019a7983 */ /* 0x000ee40000300800 */
[----:B------:R-:W-:Y:S02]  /*28e10*/  PRMT R142, R147, 0x7610, R142 ;  /* 0x00007610938e7816 */ /* 0x000fe4000000008e */
[----:B------:R4:W4:Y:S04]  /*28e20*/  LDL.S16 R140, [R1+0x194] ;  /* 0x00019400018c7983 */ /* 0x0009280000100600 */
[----:B------:R1:W-:Y:S02]  /*28e30*/  @!P0 STL.S16 [R1+0x1cc], R147 ;  /* 0x0001cc9301008387 */ /* 0x0003e40000100600 */
[----:B-1----:R-:W-:Y:S02]  /*28e40*/  PRMT R138, R73, 0x5410, R91 ;  /* 0x00005410498a7816 */ /* 0x002fe4000000005b */
[----:B------:R-:W-:Y:S02]  /*28e50*/  @!P6 PRMT R73, R68, 0x5410, RZ ;  /* 0x000054104449e816 */ /* 0x000fe400000000ff */
[----:B------:R-:W-:Y:S02]  /*28e60*/  LOP3.LUT R68, R58, 0xffff, RZ, 0xc0, !PT ;  /* 0x0000ffff3a447812 */ /* 0x000fe400078ec0ff */
[----:B------:R-:W-:Y:S01]  /*28e70*/  @!P0 PRMT R91, R142, 0x5410, RZ ;  /* 0x000054108e5b8816 */ /* 0x000fe200000000ff */
[----:B------:R-:W-:Y:S01]  /*28e80*/  ST.E.U16 desc[UR4][R172.64+0xa0], R73 ;  /* 0x0000a049ac007985 */ /* 0x000fe2000c101504 */
[----:B------:R-:W-:Y:S02]  /*28e90*/  SHF.R.U32.HI R68, RZ, 0x8, R68 ;  /* 0x00000008ff447819 */ /* 0x000fe40000011644 */
[----:B------:R-:W-:Y:S01]  /*28ea0*/  ISETP.GE.U32.AND P0, PT, R199, R69, PT ;  /* 0x00000045c700720c */ /* 0x000fe20003f06070 */
[----:B------:R1:W4:Y:S01]  /*28eb0*/  LDL.S16 R142, [R1+0x190] ;  /* 0x00019000018e7983 */ /* 0x0003220000100600 */
[----:B------:R-:W-:Y:S02]  /*28ec0*/  LOP3.LUT R68, R68, 0xffff, RZ, 0xc0, !PT ;  /* 0x0000ffff44447812 */ /* 0x000fe400078ec0ff */
[----:B------:R-:W-:Y:S01]  /*28ed0*/  LOP3.LUT R147, R203, R61, RZ, 0x3c, !PT ;  /* 0x0000003dcb937212 */ /* 0x000fe200078e3cff */
[----:B------:R-:W-:Y:S01]  /*28ee0*/  ST.E.U16 desc[UR4][R172.64+0xa2], R91 ;  /* 0x0000a25bac007985 */ /* 0x000fe2000c101504 */
[----:B------:R-:W-:Y:S02]  /*28ef0*/  ISETP.GE.U32.AND P6, PT, R199, R68, PT ;  /* 0x00000044c700720c */ /* 0x000fe40003fc6070 */
[--C-:B------:R-:W-:Y:S02]  /*28f00*/  SHF.R.U32.HI R68, RZ, 0x10, R58.reuse ;  /* 0x00000010ff447819 */ /* 0x100fe4000001163a */
[----:B------:R-:W-:Y:S02]  /*28f10*/  SHF.R.U32.HI R58, RZ, 0x18, R58 ;  /* 0x00000018ff3a7819 */ /* 0x000fe4000001163a */
[----:B------:R-:W-:Y:S01]  /*28f20*/  LOP3.LUT R68, R68, 0xff, RZ, 0xc0, !PT ;  /* 0x000000ff44447812 */ /* 0x000fe200078ec0ff */
[----:B------:R-:W-:Y:S05]  /*28f30*/  @!P0 HFMA2.BF16_V2 R141, -RZ.H0_H0, RZ.H0_H0, -R71.H0_H0 ;  /* 0x200000ffff8d8231 */ /* 0x000fea0000340947 */
[----:B------:R-:W-:Y:S01]  /*28f40*/  PRMT R146, R141, 0x7610, R146 ;  /* 0x000076108d927816 */ /* 0x000fe20000000092 */
[----:B------:R1:W-:Y:S01]  /*28f50*/  @!P0 STL.S16 [R1+0x1ac], R141 ;  /* 0x0001ac8d01008387 */ /* 0x0003e20000100600 */
[----:B------:R-:W-:Y:S01]  /*28f60*/  @!P6 HFMA2.BF16_V2 R135, -RZ.H0_H0, RZ.H0_H0, -R74.H0_H0 ;  /* 0x200000ffff87e231 */ /* 0x000fe2000034094a */
[----:B--2---:R-:W-:Y:S04]  /*28f70*/  MUFU.EX2 R161, R155 ;  /* 0x0000009b00a17308 */ /* 0x004fe80000000800 */
[----:B------:R-:W-:Y:S01]  /*28f80*/  PRMT R145, R135, 0x7610, R145 ;  /* 0x0000761087917816 */ /* 0x000fe20000000091 */
[----:B------:R2:W-:Y:S04]  /*28f90*/  @!P6 STL.S16 [R1+0x1a8], R135 ;  /* 0x0001a8870100e387 */ /* 0x0005e80000100600 */
[----:B------:R2:W4:Y:S01]  /*28fa0*/  LDL.S16 R62, [R1+0x1a0] ;  /* 0x0001a000013e7983 */ /* 0x0005220000100600 */
[----:B-1----:R-:W-:Y:S02]  /*28fb0*/  PRMT R141, R71, 0x5410, R74 ;  /* 0x00005410478d7816 */ /* 0x002fe4000000004a */
[----:B------:R-:W-:Y:S02]  /*28fc0*/  @!P0 PRMT R71, R146, 0x5410, RZ ;  /* 0x0000541092478816 */ /* 0x000fe400000000ff */
[----:B------:R-:W-:Y:S02]  /*28fd0*/  ISETP.GE.U32.AND P0, PT, R199, R68, PT ;  /* 0x00000044c700720c */ /* 0x000fe40003f06070 */
[----:B------:R-:W-:Y:S01]  /*28fe0*/  @!P6 PRMT R74, R145, 0x5410, RZ ;  /* 0x00005410914ae816 */ /* 0x000fe200000000ff */
[----:B------:R-:W-:Y:S01]  /*28ff0*/  ST.E.U16 desc[UR4][R176.64+0x9e], R71 ;  /* 0x00009e47b0007985 */ /* 0x000fe2000c101504 */
[----:B------:R-:W-:Y:S02]  /*29000*/  ISETP.GE.U32.AND P6, PT, R199, R58, PT ;  /* 0x0000003ac700720c */ /* 0x000fe40003fc6070 */
[----:B------:R-:W-:Y:S01]  /*29010*/  LOP3.LUT R58, R66, 0xff, RZ, 0xc0, !PT ;  /* 0x000000ff423a7812 */ /* 0x000fe200078ec0ff */
[----:B--2---:R1:W2:Y:S04]  /*29020*/  LDL.S16 R135, [R1+0x1a4] ;  /* 0x0001a40001877983 */ /* 0x0042a80000100600 */
[----:B------:R-:W-:Y:S01]  /*29030*/  ST.E.U16 desc[UR4][R176.64+0xa0], R74 ;  /* 0x0000a04ab0007985 */ /* 0x000fe2000c101504 */
[----:B---3--:R-:W3:Y:S01]  /*29040*/  MUFU.EX2 R225, R154 ;  /* 0x0000009a00e17308 */ /* 0x008ee20000000800 */
[----:B----4-:R-:W-:Y:S05]  /*29050*/  @!P0 HFMA2.BF16_V2 R140, -RZ.H0_H0, RZ.H0_H0, -R72.H0_H0 ;  /* 0x200000ffff8c8231 */ /* 0x010fea0000340948 */
[----:B------:R-:W-:Y:S01]  /*29060*/  PRMT R143, R140, 0x7610, R143 ;  /* 0x000076108c8f7816 */ /* 0x000fe2000000008f */
[----:B------:R4:W-:Y:S01]  /*29070*/  @!P0 STL.S16 [R1+0x194], R140 ;  /* 0x0001948c01008387 */ /* 0x0009e20000100600 */
[----:B---3--:R-:W-:Y:S04]  /*29080*/  F2FP.BF16.F32.PACK_AB R70, R225, R161 ;  /* 0x000000a1e146723e */ /* 0x008fe800000010ff */
[----:B------:R-:W-:Y:S01]  /*29090*/  PRMT R69, R70, 0x7632, R69 ;  /* 0x0000763246457816 */ /* 0x000fe20000000045 */
[----:B------:R-:W-:Y:S01]  /*290a0*/  @!P6 HFMA2.BF16_V2 R142, -RZ.H0_H0, RZ.H0_H0, -R75.H0_H0 ;  /* 0x200000ffff8ee231 */ /* 0x000fe2000034094b */
[----:B----4-:R-:W-:Y:S02]  /*290b0*/  PRMT R140, R72, 0x5410, R75 ;  /* 0x00005410488c7816 */ /* 0x010fe4000000004b */
[----:B------:R-:W-:Y:S02]  /*290c0*/  @!P0 PRMT R72, R143, 0x5410, RZ ;  /* 0x000054108f488816 */ /* 0x000fe400000000ff */
[----:B------:R-:W-:Y:S01]  /*290d0*/  @!P6 STL.S16 [R1+0x190], R142 ;  /* 0x0001908e0100e387 */ /* 0x000fe20000100600 */
[----:B------:R-:W-:Y:S02]  /*290e0*/  ISETP.GE.U32.AND P0, PT, R199, R58, PT ;  /* 0x0000003ac700720c */ /* 0x000fe40003f06070 */
[----:B------:R-:W-:Y:S01]  /*290f0*/  LOP3.LUT R58, R66, 0xffff, RZ, 0xc0, !PT ;  /* 0x0000ffff423a7812 */ /* 0x000fe200078ec0ff */
[----:B------:R-:W3:Y:S01]  /*29100*/  LDL.LU R155, [R1+0x90] ;  /* 0x00009000019b7983 */ /* 0x000ee20000300800 */
[----:B------:R-:W-:Y:S02]  /*29110*/  PRMT R137, R142, 0x7610, R137 ;  /* 0x000076108e897816 */ /* 0x000fe40000000089 */
[----:B------:R-:W-:Y:S01]  /*29120*/  SHF.R.U32.HI R58, RZ, 0x8, R58 ;  /* 0x00000008ff3a7819 */ /* 0x000fe2000001163a */
[----:B------:R-:W4:Y:S01]  /*29130*/  LDL.LU R154, [R1+0x98] ;  /* 0x00009800019a7983 */ /* 0x000f220000300800 */
[----:B------:R-:W-:Y:S02]  /*29140*/  @!P6 PRMT R75, R137, 0x5410, RZ ;  /* 0x00005410894be816 */ /* 0x000fe400000000ff */
[----:B------:R-:W-:Y:S01]  /*29150*/  LOP3.LUT R58, R58, 0xffff, RZ, 0xc0, !PT ;  /* 0x0000ffff3a3a7812 */ /* 0x000fe200078ec0ff */
[----:B------:R-:W-:Y:S03]  /*29160*/  ST.E.U16 desc[UR4][R178.64+0xa0], R72 ;  /* 0x0000a048b2007985 */ /* 0x000fe6000c101504 */
[----:B------:R-:W-:Y:S01]  /*29170*/  ISETP.GE.U32.AND P6, PT, R199, R58, PT ;  /* 0x0000003ac700720c */ /* 0x000fe20003fc6070 */
[----:B------:R-:W-:Y:S01]  /*29180*/  ST.E.U16 desc[UR4][R178.64+0xa2], R75 ;  /* 0x0000a24bb2007985 */ /* 0x000fe2000c101504 */
[--C-:B------:R-:W-:Y:S02]  /*29190*/  SHF.R.U32.HI R58, RZ, 0x18, R66.reuse ;  /* 0x00000018ff3a7819 */ /* 0x100fe40000011642 */
[----:B------:R-:W-:Y:S01]  /*291a0*/  SHF.R.U32.HI R66, RZ, 0x10, R66 ;  /* 0x00000010ff427819 */ /* 0x000fe20000011642 */
[----:B------:R-:W-:Y:S05]  /*291b0*/  @!P5 HFMA2.BF16_V2 R62, -RZ.H0_H0, RZ.H0_H0, -R69.H0_H0 ;  /* 0x200000ffff3ed231 */ /* 0x000fea0000340945 */
[----:B------:R-:W-:Y:S01]  /*291c0*/  PRMT R136, R62, 0x7610, R136 ;  /* 0x000076103e887816 */ /* 0x000fe20000000088 */
[----:B--2---:R-:W-:Y:S05]  /*291d0*/  @!P3 HFMA2.BF16_V2 R135, -RZ.H0_H0, RZ.H0_H0, -R70.H0_H0 ;  /* 0x200000ffff87b231 */ /* 0x004fea0000340946 */
[----:B------:R-:W-:Y:S01]  /*291e0*/  PRMT R63, R135, 0x7610, R63 ;  /* 0x00007610873f7816 */ /* 0x000fe2000000003f */
[----:B------:R2:W-:Y:S04]  /*291f0*/  @!P3 STL.S16 [R1+0x1a4], R135 ;  /* 0x0001a4870100b387 */ /* 0x0005e80000100600 */
[----:B------:R1:W-:Y:S04]  /*29200*/  @!P5 STL.S16 [R1+0x1a0], R62 ;  /* 0x0001a03e0100d387 */ /* 0x0003e80000100600 */
[----:B------:R3:W4:Y:S04]  /*29210*/  LDL.S16 R80, [R1+0x174] ;  /* 0x0001740001507983 */ /* 0x0007280000100600 */
[----:B------:R3:W4:Y:S04]  /*29220*/  LDL.S16 R137, [R1+0x160] ;  /* 0x0001600001897983 */ /* 0x0007280000100600 */
[----:B------:R-:W4:Y:S04]  /*29230*/  LDL.LU R209, [R1+0x458] ;  /* 0x0004580001d17983 */ /* 0x000f280000300800 */
[----:B------:R-:W4:Y:S04]  /*29240*/  LDL.LU R151, [R1+0xa4] ;  /* 0x0000a40001977983 */ /* 0x000f280000300800 */
[----:B------:R-:W4:Y:S01]  /*29250*/  LDL.LU R210, [R1+0x454] ;  /* 0x0004540001d27983 */ /* 0x000f220000300800 */
[----:B--2---:R-:W-:Y:S02]  /*29260*/  PRMT R135, R70, 0x5410, R69 ;  /* 0x0000541046877816 */ /* 0x004fe40000000045 */
[----:B------:R-:W-:Y:S01]  /*29270*/  @!P3 PRMT R70, R63, 0x5410, RZ ;  /* 0x000054103f46b816 */ /* 0x000fe200000000ff */
[----:B------:R-:W2:Y:S01]  /*29280*/  LDL.LU R150, [R1+0xa8] ;  /* 0x0000a80001967983 */ /* 0x000ea20000300800 */
[----:B-1----:R-:W-:Y:S02]  /*29290*/  LOP3.LUT R62, R147, R185, RZ, 0x3c, !PT ;  /* 0x000000b9933e7212 */ /* 0x002fe400078e3cff */
[C---:B------:R-:W-:Y:S01]  /*292a0*/  ISETP.GE.U32.AND P3, PT, R199.reuse, R58, PT ;  /* 0x0000003ac700720c */ /* 0x040fe20003f66070 */
[----:B------:R-:W-:Y:S01]  /*292b0*/  ST.E.U16 desc[UR4][R174.64+0xb0], R70 ;  /* 0x0000b046ae007985 */ /* 0x000fe2000c101504 */
[----:B------:R-:W-:Y:S01]  /*292c0*/  LOP3.LUT R58, R66, 0xff, RZ, 0xc0, !PT ;  /* 0x000000ff423a7812 */ /* 0x000fe200078ec0ff */
[----:B------:R-:W-:Y:S01]  /*292d0*/  IMAD.WIDE.U32 R62, R62, -0x326172a9, RZ ;  /* 0xcd9e8d573e3e7825 */ /* 0x000fe200078e00ff */
[----:B------:R-:W-:Y:S02]  /*292e0*/  @!P5 PRMT R69, R136, 0x5410, RZ ;  /* 0x000054108845d816 */ /* 0x000fe400000000ff */
[----:B------:R-:W-:Y:S01]  /*292f0*/  ISETP.GE.U32.AND P5, PT, R199, R58, PT ;  /* 0x0000003ac700720c */ /* 0x000fe20003fa6070 */
[----:B------:R1:W2:Y:S01]  /*29300*/  LDL.S16 R136, [R1+0x13c] ;  /* 0x00013c0001887983 */ /* 0x0002a20000100600 */
[----:B------:R-:W-:Y:S02]  /*29310*/  LOP3.LUT R58, R63, R215, R192, 0x96, !PT ;  /* 0x000000d73f3a7212 */ /* 0x000fe400078e96c0 */
[--C-:B------:R-:W-:Y:S01]  /*29320*/  LOP3.LUT R60, R181, R214, R62.reuse, 0x96, !PT ;  /* 0x000000d6b53c7212 */ /* 0x100fe200078e963e */
[----:B------:R-:W2:Y:S01]  /*29330*/  LDL.LU R38, [R1+0x450] ;  /* 0x0004500001267983 */ /* 0x000ea20000300800 */
[----:B------:R-:W-:Y:S01]  /*29340*/  F2FP.BF16.F32.PACK_AB R66, R228, R160 ;  /* 0x000000a0e442723e */ /* 0x000fe200000010ff */
[----:B------:R-:W-:Y:S01]  /*29350*/  IMAD.WIDE.U32 R58, R58, -0x2daee0ad, RZ ;  /* 0xd2511f533a3a7825 */ /* 0x000fe200078e00ff */
[----:B------:R-:W-:Y:S01]  /*29360*/  LOP3.LUT R62, R183, R214, R62, 0x96, !PT ;  /* 0x000000d6b73e7212 */ /* 0x000fe200078e963e */
[----:B------:R-:W-:Y:S01]  /*29370*/  ST.E.U16 desc[UR4][R174.64+0xb2], R69 ;  /* 0x0000b245ae007985 */ /* 0x000fe2000c101504 */
[----:B------:R-:W-:Y:S01]  /*29380*/  PRMT R65, R66, 0x7632, R65 ;  /* 0x0000763242417816 */ /* 0x000fe20000000041 */
[----:B------:R-:W-:Y:S01]  /*29390*/  IMAD.WIDE.U32 R50, R60, -0x2daee0ad, RZ ;  /* 0xd2511f533c327825 */ /* 0x000fe200078e00ff */
[----:B------:R-:W-:Y:S02]  /*293a0*/  LOP3.LUT R59, R59, R216, R186, 0x96, !PT ;  /* 0x000000d83b3b7212 */ /* 0x000fe400078e96ba */
[----:B------:R-:W-:Y:S02]  /*293b0*/  LOP3.LUT R147, R147, R185, RZ, 0x3c, !PT ;  /* 0x000000b993937212 */ /* 0x000fe400078e3cff */
[----:B------:R-:W-:Y:S01]  /*293c0*/  LOP3.LUT R51, R51, R221, R58, 0x96, !PT ;  /* 0x000000dd33337212 */ /* 0x000fe200078e963a */
[----:B------:R-:W-:Y:S05]  /*293d0*/  IMAD.WIDE.U32 R58, R59, -0x326172a9, RZ ;  /* 0xcd9e8d573b3a7825 */ /* 0x000fea00078e00ff */
[----:B------:R-:W-:Y:S05]  /*293e0*/  LOP3.LUT R53, R59, R211, R180, 0x96, !PT ;  /* 0x000000d33b357212 */ /* 0x000fea00078e96b4 */
[----:B------:R-:W-:Y:S05]  /*293f0*/  IMAD.WIDE.U32 R52, R53, -0x2daee0ad, RZ ;  /* 0xd2511f5335347825 */ /* 0x000fea00078e00ff */
[----:B------:R-:W-:Y:S01]  /*29400*/  LOP3.LUT R53, R53, R219, R50, 0x96, !PT ;  /* 0x000000db35357212 */ /* 0x000fe200078e9632 */
[----:B------:R-:W-:Y:S05]  /*29410*/  IMAD.WIDE.U32 R50, R51, -0x326172a9, RZ ;  /* 0xcd9e8d5733327825 */ /* 0x000fea00078e00ff */
[----:B------:R-:W-:Y:S05]  /*29420*/  LOP3.LUT R58, R51, R220, R58, 0x96, !PT ;  /* 0x000000dc333a7212 */ /* 0x000fea00078e963a */
[----:B------:R-:W-:Y:S01]  /*29430*/  IMAD.WIDE.U32 R58, R58, -0x2daee0ad, RZ ;  /* 0xd2511f533a3a7825 */ /* 0x000fe200078e00ff */
[----:B---3--:R3:W-:Y:S04]  /*29440*/  MUFU.EX2 R240, R155 ;  /* 0x0000009b00f07308 */ /* 0x0087e80000000800 */
[----:B------:R-:W-:Y:S01]  /*29450*/  LOP3.LUT R51, R59, R217, R52, 0x96, !PT ;  /* 0x000000d93b337212 */ /* 0x000fe200078e9634 */
[----:B------:R-:W-:Y:S05]  /*29460*/  IMAD.WIDE.U32 R52, R53, -0x326172a9, RZ ;  /* 0xcd9e8d5735347825 */ /* 0x000fea00078e00ff */
[----:B------:R-:W-:Y:S01]  /*29470*/  LOP3.LUT R53, R53, R218, R50, 0x96, !PT ;  /* 0x000000da35357212 */ /* 0x000fe200078e9632 */
[----:B----4-:R-:W4:Y:S01]  /*29480*/  MUFU.EX2 R229, R154 ;  /* 0x0000009a00e57308 */ /* 0x010f220000000800 */
[----:B------:R-:W-:Y:S05]  /*29490*/  IMAD.WIDE.U32 R50, R51, -0x326172a9, RZ ;  /* 0xcd9e8d5733327825 */ /* 0x000fea00078e00ff */
[----:B------:R-:W-:Y:S02]  /*294a0*/  LOP3.LUT R49, R51, R222, R52, 0x96, !PT ;  /* 0x000000de33317212 */ /* 0x000fe400078e9634 */
[----:B------:R-:W-:Y:S01]  /*294b0*/  SHF.R.U32.HI R149, RZ, 0x18, R50 ;  /* 0x00000018ff957819 */ /* 0x000fe20000011632 */
[----:B---3--:R-:W3:Y:S01]  /*294c0*/  LDL.LU R155, [R1+0x9c] ;  /* 0x00009c00019b7983 */ /* 0x008ee20000300800 */
[----:B------:R-:W-:Y:S02]  /*294d0*/  SHF.R.U32.HI R0, RZ, 0x18, R49 ;  /* 0x00000018ff007819 */ /* 0x000fe40000011631 */
[----:B------:R-:W-:Y:S02]  /*294e0*/  LOP3.LUT R48, R49, 0xff, RZ, 0xc0, !PT ;  /* 0x000000ff31307812 */ /* 0x000fe400078ec0ff */
[----:B----4-:R-:W-:Y:S04]  /*294f0*/  F2FP.BF16.F32.PACK_AB R68, R229, R240 ;  /* 0x000000f0e544723e */ /* 0x010fe800000010ff */
[----:B------:R-:W-:Y:S01]  /*29500*/  PRMT R67, R68, 0x7632, R67 ;  /* 0x0000763244437816 */ /* 0x000fe20000000043 */
[----:B------:R-:W-:Y:S04]  /*29510*/  @!P2 HFMA2.BF16_V2 R80, -RZ.H0_H0, RZ.H0_H0, -R68.H0_H0 ;  /* 0x200000ffff50a231 */ /* 0x000fe80000340944 */
[----:B------:R-:W-:Y:S01]  /*29520*/  @!P1 HFMA2.BF16_V2 R137, -RZ.H0_H0, RZ.H0_H0, -R67.H0_H0 ;  /* 0x200000ffff899231 */ /* 0x000fe20000340943 */
[----:B------:R-:W-:Y:S01]  /*29530*/  PRMT R52, R80, 0x7610, R52 ;  /* 0x0000761050347816 */ /* 0x000fe20000000034 */
[----:B------:R4:W-:Y:S03]  /*29540*/  @!P2 STL.S16 [R1+0x174], R80 ;  /* 0x000174500100a387 */ /* 0x0009e60000100600 */
[----:B------:R-:W-:Y:S01]  /*29550*/  PRMT R59, R137, 0x7610, R59 ;  /* 0x00007610893b7816 */ /* 0x000fe2000000003b */
[----:B------:R-:W3:Y:S01]  /*29560*/  LDL.LU R37, [R1+0x44c] ;  /* 0x00044c0001257983 */ /* 0x000ee20000300800 */
[----:B------:R-:W-:Y:S03]  /*29570*/  MUFU.EX2 R232, R151 ;  /* 0x0000009700e87308 */ /* 0x000fe60000000800 */
[----:B------:R1:W3:Y:S07]  /*29580*/  LDL.S16 R56, [R1+0x138] ;  /* 0x0001380001387983 */ /* 0x0002ee0000100600 */
[----:B--2---:R-:W2:Y:S01]  /*29590*/  MUFU.EX2 R201, R150 ;  /* 0x0000009600c97308 */ /* 0x004ea20000000800 */
[----:B------:R-:W-:Y:S01]  /*295a0*/  @!P0 HFMA2.BF16_V2 R136, -RZ.H0_H0, RZ.H0_H0, -R66.H0_H0 ;  /* 0x200000ffff888231 */ /* 0x000fe20000340942 */
[----:B----4-:R-:W-:Y:S02]  /*295b0*/  PRMT R80, R68, 0x5410, R67 ;  /* 0x0000541044507816 */ /* 0x010fe40000000043 */
[----:B------:R-:W-:Y:S02]  /*295c0*/  @!P2 PRMT R68, R52, 0x5410, RZ ;  /* 0x000054103444a816 */ /* 0x000fe400000000ff */
[----:B------:R-:W-:Y:S01]  /*295d0*/  @!P1 PRMT R67, R59, 0x5410, RZ ;  /* 0x000054103b439816 */ /* 0x000fe200000000ff */
[----:B------:R1:W4:Y:S01]  /*295e0*/  LDL.S16 R52, [R1+0x134] ;  /* 0x0001340001347983 */ /* 0x0003220000100600 */
[----:B------:R-:W-:Y:S02]  /*295f0*/  PRMT R60, R136, 0x7610, R60 ;  /* 0x00007610883c7816 */ /* 0x000fe4000000003c */
[----:B------:R-:W-:Y:S01]  /*29600*/  ISETP.GE.U32.AND P2, PT, R199, R48, PT ;  /* 0x00000030c700720c */ /* 0x000fe20003f46070 */
[----:B------:R-:W4:Y:S01]  /*29610*/  LDL.LU R154, [R1+0xa0] ;  /* 0x0000a000019a7983 */ /* 0x000f220000300800 */
[----:B------:R-:W-:Y:S02]  /*29620*/  LOP3.LUT R48, R49, 0xffff, RZ, 0xc0, !PT ;  /* 0x0000ffff31307812 */ /* 0x000fe400078ec0ff */
[----:B------:R-:W-:Y:S01]  /*29630*/  SHF.R.U32.HI R49, RZ, 0x10, R49 ;  /* 0x00000010ff317819 */ /* 0x000fe20000011631 */
[----:B------:R1:W-:Y:S01]  /*29640*/  @!P1 STL.S16 [R1+0x160], R137 ;  /* 0x0001608901009387 */ /* 0x0003e20000100600 */
[----:B------:R-:W-:Y:S02]  /*29650*/  SHF.R.U32.HI R47, RZ, 0x8, R48 ;  /* 0x00000008ff2f7819 */ /* 0x000fe40000011630 */
[----:B------:R-:W-:Y:S01]  /*29660*/  LOP3.LUT R49, R49, 0xff, RZ, 0xc0, !PT ;  /* 0x000000ff31317812 */ /* 0x000fe200078ec0ff */
[----:B------:R3:W4:Y:S01]  /*29670*/  LDL.S16 R59, [R1+0x130] ;  /* 0x00013000013b7983 */ /* 0x0007220000100600 */
[----:B------:R-:W-:Y:S02]  /*29680*/  LOP3.LUT R47, R47, 0xffff, RZ, 0xc0, !PT ;  /* 0x0000ffff2f2f7812 */ /* 0x000fe400078ec0ff */
[----:B--2---:R-:W-:Y:S01]  /*29690*/  F2FP.BF16.F32.PACK_AB R2, R201, R232 ;  /* 0x000000e8c902723e */ /* 0x004fe200000010ff */
[----:B------:R2:W-:Y:S01]  /*296a0*/  @!P0 STL.S16 [R1+0x13c], R136 ;  /* 0x00013c8801008387 */ /* 0x0005e20000100600 */
[C---:B------:R-:W-:Y:S03]  /*296b0*/  ISETP.GE.U32.AND P1, PT, R199.reuse, R47, PT ;  /* 0x0000002fc700720c */ /* 0x040fe60003f26070 */
[----:B------:R3:W4:Y:S04]  /*296c0*/  LDL.S16 R143, [R1+0x150] ;  /* 0x00015000018f7983 */ /* 0x0007280000100600 */
[----:B------:R3:W4:Y:S04]  /*296d0*/  LDL.S16 R142, [R1+0x14c] ;  /* 0x00014c00018e7983 */ /* 0x0007280000100600 */
[----:B------:R-:W-:Y:S04]  /*296e0*/  ST.E.U16 desc[UR4][R172.64+0xb0], R68 ;  /* 0x0000b044ac007985 */ /* 0x000fe8000c101504 */
[----:B------:R-:W-:Y:S01]  /*296f0*/  ST.E.U16 desc[UR4][R172.64+0xb2], R67 ;  /* 0x0000b243ac007985 */ /* 0x000fe2000c101504 */
[----:B-1----:R-:W-:Y:S02]  /*29700*/  PRMT R137, R66, 0x5410, R65 ;  /* 0x0000541042897816 */ /* 0x002fe40000000041 */
[----:B------:R-:W-:Y:S02]  /*29710*/  @!P0 PRMT R66, R60, 0x5410, RZ ;  /* 0x000054103c428816 */ /* 0x000fe400000000ff */
[C---:B------:R-:W-:Y:S02]  /*29720*/  ISETP.GE.U32.AND P0, PT, R199.reuse, R0, PT ;  /* 0x00000000c700720c */ /* 0x040fe40003f06070 */
[----:B------:R-:W-:Y:S01]  /*29730*/  LOP3.LUT R60, R50, 0xff, RZ, 0xc0, !PT ;  /* 0x000000ff323c7812 */ /* 0x000fe200078ec0ff */
[----:B------:R-:W-:Y:S01]  /*29740*/  ST.E.U16 desc[UR4][R176.64+0xae], R66 ;  /* 0x0000ae42b0007985 */ /* 0x000fe2000c101504 */
[----:B--2---:R-:W-:Y:S01]  /*29750*/  PRMT R136, R40, 0x5410, R3 ;  /* 0x0000541028887816 */ /* 0x004fe20000000003 */
[----:B---3--:R-:W-:Y:S01]  /*29760*/  MUFU.EX2 R249, R155 ;  /* 0x0000009b00f97308 */ /* 0x008fe20000000800 */
[----:B------:R-:W-:Y:S05]  /*29770*/  @!P6 HFMA2.BF16_V2 R56, -RZ.H0_H0, RZ.H0_H0, -R65.H0_H0 ;  /* 0x200000ffff38e231 */ /* 0x000fea0000340941 */
[----:B------:R-:W-:Y:S01]  /*29780*/  PRMT R0, R56, 0x7610, R0 ;  /* 0x0000761038007816 */ /* 0x000fe20000000000 */
[----:B------:R1:W-:Y:S03]  /*29790*/  @!P6 STL.S16 [R1+0x138], R56 ;  /* 0x000138380100e387 */ /* 0x0003e60000100600 */
[----:B------:R-:W-:Y:S02]  /*297a0*/  @!P6 PRMT R65, R0, 0x5410, RZ ;  /* 0x000054100041e816 */ /* 0x000fe400000000ff */
[----:B------:R-:W-:Y:S02]  /*297b0*/  LOP3.LUT R0, R50, 0xffff, RZ, 0xc0, !PT ;  /* 0x0000ffff32007812 */ /* 0x000fe400078ec0ff */
[----:B------:R-:W-:Y:S01]  /*297c0*/  SHF.R.U32.HI R50, RZ, 0x10, R50 ;  /* 0x00000010ff327819 */ /* 0x000fe20000011632 */
[----:B------:R-:W-:Y:S01]  /*297d0*/  ST.E.U16 desc[UR4][R176.64+0xb0], R65 ;  /* 0x0000b041b0007985 */ /* 0x000fe2000c101504 */
[----:B------:R-:W-:Y:S01]  /*297e0*/  SHF.R.U32.HI R0, RZ, 0x8, R0 ;  /* 0x00000008ff007819 */ /* 0x000fe20000011600 */
[----:B----4-:R-:W-:Y:S01]  /*297f0*/  @!P5 HFMA2.BF16_V2 R52, -RZ.H0_H0, RZ.H0_H0, -R40.H0_H0 ;  /* 0x200000ffff34d231 */ /* 0x010fe20000340928 */
[----:B------:R-:W2:Y:S04]  /*29800*/  MUFU.EX2 R250, R154 ;  /* 0x0000009a00fa7308 */ /* 0x000ea80000000800 */
[----:B------:R-:W-:Y:S01]  /*29810*/  PRMT R144, R52, 0x7610, R144 ;  /* 0x0000761034907816 */ /* 0x000fe20000000090 */
[----:B------:R3:W-:Y:S03]  /*29820*/  @!P5 STL.S16 [R1+0x134], R52 ;  /* 0x000134340100d387 */ /* 0x0007e60000100600 */
[----:B------:R-:W-:Y:S01]  /*29830*/  @!P5 PRMT R40, R144, 0x5410, RZ ;  /* 0x000054109028d816 */ /* 0x000fe200000000ff */
[----:B-1----:R1:W4:Y:S01]  /*29840*/  LDL.S16 R56, [R1+0x148] ;  /* 0x0001480001387983 */ /* 0x0023220000100600 */
[----:B------:R-:W-:Y:S01]  /*29850*/  ISETP.GE.U32.AND P5, PT, R199, R49, PT ;  /* 0x00000031c700720c */ /* 0x000fe20003fa6070 */
[----:B------:R-:W-:Y:S02]  /*29860*/  @!P3 HFMA2.BF16_V2 R59, -RZ.H0_H0, RZ.H0_H0, -R3.H0_H0 ;  /* 0x200000ffff3bb231 */ /* 0x000fe40000340903 */
[----:B------:R-:W-:Y:S03]  /*29870*/  ST.E.U16 desc[UR4][R178.64+0xb0], R40 ;  /* 0x0000b028b2007985 */ /* 0x000fe6000c101504 */
[----:B------:R-:W-:Y:S01]  /*29880*/  PRMT R42, R59, 0x7610, R42 ;  /* 0x000076103b2a7816 */ /* 0x000fe2000000002a */
[----:B------:R-:W-:Y:S01]  /*29890*/  @!P2 HFMA2.BF16_V2 R143, -RZ.H0_H0, RZ.H0_H0, -R2.H0_H0 ;  /* 0x200000ffff8fa231 */ /* 0x000fe20000340902 */
[----:B--2---:R-:W-:Y:S02]  /*298a0*/  F2FP.BF16.F32.PACK_AB R61, R250, R249 ;  /* 0x000000f9fa3d723e */ /* 0x004fe400000010ff */
[----:B------:R-:W-:Y:S01]  /*298b0*/  @!P3 PRMT R3, R42, 0x5410, RZ ;  /* 0x000054102a03b816 */ /* 0x000fe200000000ff */
[----:B------:R-:W-:Y:S01]  /*298c0*/  IMAD.WIDE.U32 R42, R53, -0x2daee0ad, RZ ;  /* 0xd2511f53352a7825 */ /* 0x000fe200078e00ff */
[----:B------:R-:W-:Y:S02]  /*298d0*/  PRMT R64, R61, 0x7632, R64 ;  /* 0x000076323d407816 */ /* 0x000fe40000000040 */
[----:B------:R-:W-:Y:S01]  /*298e0*/  PRMT R41, R143, 0x7610, R41 ;  /* 0x000076108f297816 */ /* 0x000fe20000000029 */
[----:B------:R-:W-:Y:S01]  /*298f0*/  ST.E.U16 desc[UR4][R178.64+0xb2], R3 ;  /* 0x0000b203b2007985 */ /* 0x000fe2000c101504 */
[----:B------:R-:W-:Y:S02]  /*29900*/  PRMT R144, R61, 0x5410, R64 ;  /* 0x000054103d907816 */ /* 0x000fe40000000040 */
[----:B------:R-:W-:Y:S01]  /*29910*/  LOP3.LUT R155, R42, 0xff, RZ, 0xc0, !PT ;  /* 0x000000ff2a9b7812 */ /* 0x000fe200078ec0ff */
[----:B---3--:R1:W2:Y:S01]  /*29920*/  LDL.S16 R52, [R1+0x144] ;  /* 0x0001440001347983 */ /* 0x0082a20000100600 */
[----:B------:R-:W-:Y:S03]  /*29930*/  SHF.R.U32.HI R157, RZ, 0x18, R42 ;  /* 0x00000018ff9d7819 */ /* 0x000fe6000001162a */
[----:B------:R3:W-:Y:S04]  /*29940*/  @!P3 STL.S16 [R1+0x130], R59 ;  /* 0x0001303b0100b387 */ /* 0x0007e80000100600 */
[----:B------:R1:W-:Y:S01]  /*29950*/  @!P2 STL.S16 [R1+0x150], R143 ;  /* 0x0001508f0100a387 */ /* 0x0003e20000100600 */
[----:B---3--:R-:W-:Y:S02]  /*29960*/  LOP3.LUT R59, R0, 0xffff, RZ, 0xc0, !PT ;  /* 0x0000ffff003b7812 */ /* 0x008fe400078ec0ff */
[C---:B------:R-:W-:Y:S04]  /*29970*/  PRMT R0, R2.reuse, 0x7632, R0 ;  /* 0x0000763202007816 */ /* 0x040fe80000000000 */
[----:B-1----:R-:W-:Y:S01]  /*29980*/  PRMT R143, R2, 0x5410, R0 ;  /* 0x00005410028f7816 */ /* 0x002fe20000000000 */
[----:B------:R-:W-:Y:S01]  /*29990*/  @!P1 HFMA2.BF16_V2 R142, -RZ.H0_H0, RZ.H0_H0, -R0.H0_H0 ;  /* 0x200000ffff8e9231 */ /* 0x000fe20000340900 */
[----:B------:R-:W-:Y:S02]  /*299a0*/  @!P2 PRMT R2, R41, 0x5410, RZ ;  /* 0x000054102902a816 */ /* 0x000fe400000000ff */
[----:B------:R-:W-:Y:S02]  /*299b0*/  LOP3.LUT R41, R43, R223, R58, 0x96, !PT ;  /* 0x000000df2b297212 */ /* 0x000fe400078e963a */
[----:B------:R-:W-:Y:S01]  /*299c0*/  PRMT R48, R142, 0x7610, R48 ;  /* 0x000076108e307816 */ /* 0x000fe20000000030 */
[----:B------:R1:W-:Y:S01]  /*299d0*/  @!P1 STL.S16 [R1+0x14c], R142 ;  /* 0x00014c8e01009387 */ /* 0x0003e20000100600 */
[C---:B------:R-:W-:Y:S02]  /*299e0*/  LOP3.LUT R151, R41.reuse, 0xff, RZ, 0xc0, !PT ;  /* 0x000000ff29977812 */ /* 0x040fe400078ec0ff */
[--C-:B------:R-:W-:Y:S01]  /*299f0*/  SHF.R.U32.HI R153, RZ, 0x18, R41.reuse ;  /* 0x00000018ff997819 */ /* 0x100fe20000011629 */
[----:B------:R-:W-:Y:S01]  /*29a00*/  ST.E.U16 desc[UR4][R174.64+0xc0], R2 ;  /* 0x0000c002ae007985 */ /* 0x000fe2000c101504 */
[----:B------:R-:W-:Y:S05]  /*29a10*/  @!P1 PRMT R0, R48, 0x5410, RZ ;  /* 0x0000541030009816 */ /* 0x000fea00000000ff */
[----:B------:R-:W-:Y:S01]  /*29a20*/  ST.E.U16 desc[UR4][R174.64+0xc2], R0 ;  /* 0x0000c200ae007985 */ /* 0x000fe2000c101504 */
[----:B-1----:R-:W-:Y:S04]  /*29a30*/  IMAD.MOV.U32 R142, RZ, RZ, R148 ;  /* 0x000000ffff8e7224 */ /* 0x002fe800078e0094 */
[----:B------:R-:W-:Y:S02]  /*29a40*/  IMAD.MOV.U32 R226, RZ, RZ, R142 ;  /* 0x000000ffffe27224 */ /* 0x000fe400078e008e */
[----:B----4-:R-:W-:Y:S05]  /*29a50*/  @!P5 HFMA2.BF16_V2 R56, -RZ.H0_H0, RZ.H0_H0, -R61.H0_H0 ;  /* 0x200000ffff38d231 */ /* 0x010fea000034093d */
[----:B------:R-:W-:Y:S01]  /*29a60*/  PRMT R44, R56, 0x7610, R44 ;  /* 0x00007610382c7816 */ /* 0x000fe2000000002c */
[----:B------:R1:W-:Y:S03]  /*29a70*/  @!P5 STL.S16 [R1+0x148], R56 ;  /* 0x000148380100d387 */ /* 0x0003e60000100600 */
[----:B------:R-:W-:Y:S02]  /*29a80*/  @!P5 PRMT R61, R44, 0x5410, RZ ;  /* 0x000054102c3dd816 */ /* 0x000fe400000000ff */
[----:B------:R-:W-:Y:S03]  /*29a90*/  LOP3.LUT R44, R41, 0xffff, RZ, 0xc0, !PT ;  /* 0x0000ffff292c7812 */ /* 0x000fe600078ec0ff */
[----:B------:R-:W-:Y:S01]  /*29aa0*/  ST.E.U16 desc[UR4][R172.64+0xc0], R61 ;  /* 0x0000c03dac007985 */ /* 0x000fe2000c101504 */
[----:B------:R-:W-:Y:S04]  /*29ab0*/  SHF.R.U32.HI R44, RZ, 0x8, R44 ;  /* 0x00000008ff2c7819 */ /* 0x000fe8000001162c */
[----:B------:R-:W-:Y:S02]  /*29ac0*/  LOP3.LUT R150, R44, 0xffff, RZ, 0xc0, !PT ;  /* 0x0000ffff2c967812 */ /* 0x000fe400078ec0ff */
[----:B------:R-:W-:Y:S01]  /*29ad0*/  SHF.R.U32.HI R44, RZ, 0x10, R41 ;  /* 0x00000010ff2c7819 */ /* 0x000fe20000011629 */
[----:B--2---:R-:W-:Y:S01]  /*29ae0*/  @!P0 HFMA2.BF16_V2 R52, -RZ.H0_H0, RZ.H0_H0, -R64.H0_H0 ;  /* 0x200000ffff348231 */ /* 0x004fe20000340940 */
[----:B------:R-:W-:Y:S02]  /*29af0*/  LOP3.LUT R41, R42, 0xffff, RZ, 0xc0, !PT ;  /* 0x0000ffff2a297812 */ /* 0x000fe400078ec0ff */
[----:B------:R-:W-:Y:S02]  /*29b00*/  LOP3.LUT R152, R44, 0xff, RZ, 0xc0, !PT ;  /* 0x000000ff2c987812 */ /* 0x000fe400078ec0ff */
[----:B------:R-:W-:Y:S01]  /*29b10*/  SHF.R.U32.HI R44, RZ, 0x10, R42 ;  /* 0x00000010ff2c7819 */ /* 0x000fe2000001162a */
[----:B------:R2:W-:Y:S01]  /*29b20*/  @!P0 STL.S16 [R1+0x144], R52 ;  /* 0x0001443401008387 */ /* 0x0005e20000100600 */
[----:B------:R-:W-:Y:S01]  /*29b30*/  LOP3.LUT R42, R63, R215, R190, 0x96, !PT ;  /* 0x000000d73f2a7212 */ /* 0x000fe200078e96be */
[----:B------:R-:W-:Y:S01]  /*29b40*/  IMAD.WIDE.U32 R62, R62, -0x2daee0ad, RZ ;  /* 0xd2511f533e3e7825 */ /* 0x000fe200078e00ff */
[----:B------:R-:W-:Y:S01]  /*29b50*/  SHF.R.U32.HI R41, RZ, 0x8, R41 ;  /* 0x00000008ff297819 */ /* 0x000fe20000011629 */
[----:B------:R3:W4:Y:S01]  /*29b60*/  LDL.S16 R146, [R1+0x1bc] ;  /* 0x0001bc0001927983 */ /* 0x0007220000100600 */
[----:B------:R-:W-:Y:S01]  /*29b70*/  PRMT R47, R52, 0x7610, R47 ;  /* 0x00007610342f7816 */ /* 0x000fe2000000002f */
[----:B------:R-:W-:Y:S01]  /*29b80*/  IMAD.WIDE.U32 R42, R42, -0x2daee0ad, RZ ;  /* 0xd2511f532a2a7825 */ /* 0x000fe200078e00ff */
[----:B------:R-:W-:Y:S01]  /*29b90*/  LOP3.LUT R154, R41, 0xffff, RZ, 0xc0, !PT ;  /* 0x0000ffff299a7812 */ /* 0x000fe200078ec0ff */
[----:B------:R-:W3:Y:S01]  /*29ba0*/  LDL.LU R198, [R1+0x448] ;  /* 0x0004480001c67983 */ /* 0x000ee20000300800 */
[----:B-1----:R-:W-:Y:S02]  /*29bb0*/  LOP3.LUT R56, R50, 0xff, RZ, 0xc0, !PT ;  /* 0x000000ff32387812 */ /* 0x002fe400078ec0ff */
[----:B------:R-:W-:Y:S01]  /*29bc0*/  LOP3.LUT R48, R43, R216, R212, 0x96, !PT ;  /* 0x000000d82b307212 */ /* 0x000fe200078e96d4 */
[----:B------:R1:W3:Y:S01]  /*29bd0*/  LDL.S16 R145, [R1+0x1c8] ;  /* 0x0001c80001917983 */ /* 0x0002e20000100600 */
[----:B------:R-:W-:Y:S02]  /*29be0*/  LOP3.LUT R41, R63, R221, R42, 0x96, !PT ;  /* 0x000000dd3f297212 */ /* 0x000fe400078e962a */
[----:B------:R-:W-:Y:S01]  /*29bf0*/  @!P0 PRMT R64, R47, 0x5410, RZ ;  /* 0x000054102f408816 */ /* 0x000fe200000000ff */
[----:B------:R-:W-:Y:S01]  /*29c00*/  IMAD.WIDE.U32 R48, R48, -0x326172a9, RZ ;  /* 0xcd9e8d5730307825 */ /* 0x000fe200078e00ff */
[----:B------:R-:W-:Y:S01]  /*29c10*/  LOP3.LUT R156, R44, 0xff, RZ, 0xc0, !PT ;  /* 0x000000ff2c9c7812 */ /* 0x000fe200078ec0ff */
[----:B------:R-:W3:Y:S01]  /*29c20*/  LDL.LU R204, [R1+0x444] ;  /* 0x0004440001cc7983 */ /* 0x000ee20000300800 */
[----:B------:R-:W-:Y:S02]  /*29c30*/  F2FP.BF16.F32.PACK_AB R63, R248, R247 ;  /* 0x000000f7f83f723e */ /* 0x000fe400000010ff */
[----:B------:R-:W-:Y:S01]  /*29c40*/  LOP3.LUT R42, R49, R211, R182, 0x96, !PT ;  /* 0x000000d3312a7212 */ /* 0x000fe200078e96b6 */
[----:B------:R-:W-:Y:S01]  /*29c50*/  ST.E.U16 desc[UR4][R172.64+0xc2], R64 ;  /* 0x0000c240ac007985 */ /* 0x000fe2000c101504 */
[----:B--2---:R-:W-:Y:S04]  /*29c60*/  IMAD.WIDE.U32 R52, R41, -0x326172a9, RZ ;  /* 0xcd9e8d5729347825 */ /* 0x004fe800078e00ff */
[----:B------:R-:W-:Y:S01]  /*29c70*/  IMAD.WIDE.U32 R42, R42, -0x2daee0ad, RZ ;  /* 0xd2511f532a2a7825 */ /* 0x000fe200078e00ff */
[----:B------:R-:W-:Y:S04]  /*29c80*/  LOP3.LUT R48, R53, R220, R48, 0x96, !PT ;  /* 0x000000dc35307212 */ /* 0x000fe800078e9630 */
[--C-:B------:R-:W-:Y:S01]  /*29c90*/  LOP3.LUT R49, R43, R219, R62.reuse, 0x96, !PT ;  /* 0x000000db2b317212 */ /* 0x100fe200078e963e */
[----:B------:R-:W-:Y:S01]  /*29ca0*/  IMAD.WIDE.U32 R50, R48, -0x2daee0ad, RZ ;  /* 0xd2511f5330327825 */ /* 0x000fe200078e00ff */
[----:B------:R-:W-:Y:S03]  /*29cb0*/  PRMT R62, R63, 0x7632, R62 ;  /* 0x000076323f3e7816 */ /* 0x000fe6000000003e */
[----:B------:R-:W-:Y:S01]  /*29cc0*/  IMAD.WIDE.U32 R48, R49, -0x326172a9, RZ ;  /* 0xcd9e8d5731307825 */ /* 0x000fe200078e00ff */
[----:B------:R-:W-:Y:S04]  /*29cd0*/  LOP3.LUT R42, R51, R217, R42, 0x96, !PT ;  /* 0x000000d9332a7212 */ /* 0x000fe800078e962a */
[----:B------:R-:W-:Y:S01]  /*29ce0*/  LOP3.LUT R44, R49, R218, R52, 0x96, !PT ;  /* 0x000000da312c7212 */ /* 0x000fe200078e9634 */
[----:B------:R-:W-:Y:S05]  /*29cf0*/  IMAD.WIDE.U32 R42, R42, -0x326172a9, RZ ;  /* 0xcd9e8d572a2a7825 */ /* 0x000fea00078e00ff */
[----:B------:R-:W-:Y:S02]  /*29d00*/  LOP3.LUT R41, R43, R222, R48, 0x96, !PT ;  /* 0x000000de2b297212 */ /* 0x000fe400078e9630 */
[C---:B------:R-:W-:Y:S02]  /*29d10*/  LOP3.LUT R43, R42.reuse, 0xffff, RZ, 0xc0, !PT ;  /* 0x0000ffff2a2b7812 */ /* 0x040fe400078ec0ff */
[----:B------:R-:W-:Y:S02]  /*29d20*/  LOP3.LUT R47, R42, 0xff, RZ, 0xc0, !PT ;  /* 0x000000ff2a2f7812 */ /* 0x000fe400078ec0ff */
[----:B------:R-:W-:Y:S02]  /*29d30*/  SHF.R.U32.HI R43, RZ, 0x8, R43 ;  /* 0x00000008ff2b7819 */ /* 0x000fe4000001162b */
[----:B------:R-:W-:Y:S02]  /*29d40*/  ISETP.GE.U32.AND P3, PT, R199, R47, PT ;  /* 0x0000002fc700720c */ /* 0x000fe40003f66070 */
[--C-:B------:R-:W-:Y:S02]  /*29d50*/  SHF.R.U32.HI R47, RZ, 0x10, R42.reuse ;  /* 0x00000010ff2f7819 */ /* 0x100fe4000001162a */
[----:B------:R-:W-:Y:S02]  /*29d60*/  LOP3.LUT R43, R43, 0xffff, RZ, 0xc0, !PT ;  /* 0x0000ffff2b2b7812 */ /* 0x000fe400078ec0ff */
[----:B------:R-:W-:Y:S02]  /*29d70*/  SHF.R.U32.HI R42, RZ, 0x18, R42 ;  /* 0x00000018ff2a7819 */ /* 0x000fe4000001162a */
[C---:B------:R-:W-:Y:S02]  /*29d80*/  ISETP.GE.U32.AND P2, PT, R199.reuse, R43, PT ;  /* 0x0000002bc700720c */ /* 0x040fe40003f46070 */
[----:B------:R-:W-:Y:S01]  /*29d90*/  ISETP.GE.U32.AND P0, PT, R199, R42, PT ;  /* 0x0000002ac700720c */ /* 0x000fe20003f06070 */
[----:B------:R-:W-:Y:S01]  /*29da0*/  IMAD.WIDE.U32 R42, R44, -0x2daee0ad, RZ ;  /* 0xd2511f532c2a7825 */ /* 0x000fe200078e00ff */
[----:B------:R-:W-:Y:S04]  /*29db0*/  LOP3.LUT R47, R47, 0xff, RZ, 0xc0, !PT ;  /* 0x000000ff2f2f7812 */ /* 0x000fe800078ec0ff */
[----:B------:R-:W-:Y:S02]  /*29dc0*/  LOP3.LUT R44, R43, R223, R50, 0x96, !PT ;  /* 0x000000df2b2c7212 */ /* 0x000fe400078e9632 */
[C---:B------:R-:W-:Y:S02]  /*29dd0*/  LOP3.LUT R43, R42.reuse, 0xffff, RZ, 0xc0, !PT ;  /* 0x0000ffff2a2b7812 */ /* 0x040fe400078ec0ff */
[----:B------:R-:W-:Y:S02]  /*29de0*/  LOP3.LUT R51, R42, 0xff, RZ, 0xc0, !PT ;  /* 0x000000ff2a337812 */ /* 0x000fe400078ec0ff */
[--C-:B------:R-:W-:Y:S02]  /*29df0*/  SHF.R.U32.HI R52, RZ, 0x10, R42.reuse ;  /* 0x00000010ff347819 */ /* 0x100fe4000001162a */
[----:B------:R-:W-:Y:S02]  /*29e00*/  SHF.R.U32.HI R148, RZ, 0x18, R42 ;  /* 0x00000018ff947819 */ /* 0x000fe4000001162a */
[----:B------:R-:W-:Y:S02]  /*29e10*/  LOP3.LUT R42, R41, 0xff, RZ, 0xc0, !PT ;  /* 0x000000ff292a7812 */ /* 0x000fe400078ec0ff */
[----:B------:R-:W-:Y:S02]  /*29e20*/  F2FP.BF16.F32.PACK_AB R50, R245, R242 ;  /* 0x000000f2f532723e */ /* 0x000fe400000010ff */
[C---:B------:R-:W-:Y:S02]  /*29e30*/  ISETP.GE.U32.AND P5, PT, R199.reuse, R42, PT ;  /* 0x0000002ac700720c */ /* 0x040fe40003fa6070 */
[----:B------:R-:W-:Y:S02]  /*29e40*/  PRMT R49, R50, 0x7632, R49 ;  /* 0x0000763232317816 */ /* 0x000fe40000000031 */
[----:B------:R-:W-:Y:S09]  /*29e50*/  ISETP.GE.U32.AND P1, PT, R199, R47, PT ;  /* 0x0000002fc700720c */ /* 0x000ff20003f26070 */
[----:B----4-:R-:W-:Y:S05]  /*29e60*/  @!P5 HFMA2.BF16_V2 R146, -RZ.H0_H0, RZ.H0_H0, -R63.H0_H0 ;  /* 0x200000ffff92d231 */ /* 0x010fea000034093f */
[----:B------:R-:W-:Y:S01]  /*29e70*/  PRMT R42, R146, 0x7610, R42 ;  /* 0x00007610922a7816 */ /* 0x000fe2000000002a */
[----:B------:R2:W-:Y:S04]  /*29e80*/  @!P5 STL.S16 [R1+0x1bc], R146 ;  /* 0x0001bc920100d387 */ /* 0x0005e80000100600 */
[----:B------:R-:W4:Y:S01]  /*29e90*/  LDL.LU R244, [R1+0xe0] ;  /* 0x0000e00001f47983 */ /* 0x000f220000300800 */
[----:B--2---:R-:W-:Y:S02]  /*29ea0*/  PRMT R146, R63, 0x5410, R62 ;  /* 0x000054103f927816 */ /* 0x004fe4000000003e */
[----:B------:R-:W-:Y:S02]  /*29eb0*/  @!P5 PRMT R63, R42, 0x5410, RZ ;  /* 0x000054102a3fd816 */ /* 0x000fe400000000ff */
[----:B------:R-:W-:Y:S03]  /*29ec0*/  LOP3.LUT R42, R41, 0xffff, RZ, 0xc0, !PT ;  /* 0x0000ffff292a7812 */ /* 0x000fe600078ec0ff */
[----:B------:R-:W-:Y:S01]  /*29ed0*/  ST.E.U16 desc[UR4][R176.64+0xbe], R63 ;  /* 0x0000be3fb0007985 */ /* 0x000fe2000c101504 */
[----:B------:R-:W-:Y:S04]  /*29ee0*/  SHF.R.U32.HI R42, RZ, 0x8, R42 ;  /* 0x00000008ff2a7819 */ /* 0x000fe8000001162a */
[----:B------:R-:W-:Y:S04]  /*29ef0*/  LOP3.LUT R42, R42, 0xffff, RZ, 0xc0, !PT ;  /* 0x0000ffff2a2a7812 */ /* 0x000fe800078ec0ff */
[----:B------:R-:W-:Y:S11]  /*29f00*/  ISETP.GE.U32.AND P5, PT, R199, R42, PT ;  /* 0x0000002ac700720c */ /* 0x000ff60003fa6070 */
[----:B------:R-:W-:Y:S02]  /*29f10*/  @!UPT UIADD3 URZ, URZ, URZ, URZ ;  /* 0x0000003f3f3ff290 */ /* 0x000fe4000fffe03f */
[----:B---3--:R-:W-:Y:S05]  /*29f20*/  @!P5 HFMA2.BF16_V2 R145, -RZ.H0_H0, RZ.H0_H0, -R62.H0_H0 ;  /* 0x200000ffff91d231 */ /* 0x008fea000034093e */
[----:B------:R-:W-:Y:S01]  /*29f30*/  PRMT R42, R145, 0x7610, R42 ;  /* 0x00007610912a7816 */ /* 0x000fe2000000002a */
[----:B------:R2:W-:Y:S03]  /*29f40*/  @!P5 STL.S16 [R1+0x1c8], R145 ;  /* 0x0001c8910100d387 */ /* 0x0005e60000100600 */
[----:B------:R-:W-:Y:S02]  /*29f50*/  @!P5 PRMT R62, R42, 0x5410, RZ ;  /* 0x000054102a3ed816 */ /* 0x000fe400000000ff */
[--C-:B------:R-:W-:Y:S02]  /*29f60*/  SHF.R.U32.HI R42, RZ, 0x10, R41.reuse ;  /* 0x00000010ff2a7819 */ /* 0x100fe40000011629 */
[----:B------:R-:W-:Y:S01]  /*29f70*/  SHF.R.U32.HI R41, RZ, 0x18, R41 ;  /* 0x00000018ff297819 */ /* 0x000fe20000011629 */
[----:B------:R-:W-:Y:S01]  /*29f80*/  ST.E.U16 desc[UR4][R176.64+0xc0], R62 ;  /* 0x0000c03eb0007985 */ /* 0x000fe2000c101504 */
[----:B------:R-:W-:Y:S02]  /*29f90*/  LOP3.LUT R42, R42, 0xff, RZ, 0xc0, !PT ;  /* 0x000000ff2a2a7812 */ /* 0x000fe400078ec0ff */
[C---:B------:R-:W-:Y:S01]  /*29fa0*/  ISETP.GE.U32.AND P5, PT, R199.reuse, R41, PT ;  /* 0x00000029c700720c */ /* 0x040fe20003fa6070 */
[----:B------:R-:W-:Y:S01]  /*29fb0*/  IMAD.MOV.U32 R41, RZ, RZ, R243 ;  /* 0x000000ffff297224 */ /* 0x000fe200078e00f3 */
[----:B------:R-:W-:Y:S03]  /*29fc0*/  ISETP.GE.U32.AND P6, PT, R199, R42, PT ;  /* 0x0000002ac700720c */ /* 0x000fe60003fc6070 */
[----:B------:R-:W-:Y:S02]  /*29fd0*/  IMAD.MOV.U32 R83, RZ, RZ, R41 ;  /* 0x000000ffff537224 */ /* 0x000fe400078e0029 */
[----:B------:R-:W-:Y:S02]  /*29fe0*/  IMAD.MOV.U32 R41, RZ, RZ, R213 ;  /* 0x000000ffff297224 */ /* 0x000fe400078e00d5 */
[----:B------:R-:W-:Y:S02]  /*29ff0*/  IMAD.MOV.U32 R213, RZ, RZ, R239 ;  /* 0x000000ffffd57224 */ /* 0x000fe400078e00ef */
[----:B------:R-:W-:Y:S01]  /*2a000*/  MUFU.EX2 R239, R168 ;  /* 0x000000a800ef7308 */ /* 0x000fe20000000800 */
[----:B--2---:R1:W2:Y:S04]  /*2a010*/  LDL.S16 R145, [R1+0x1b8] ;  /* 0x0001b80001917983 */ /* 0x0042a80000100600 */
[----:B------:R-:W3:Y:S04]  /*2a020*/  LDL.LU R188, [R1+0x440] ;  /* 0x0004400001bc7983 */ /* 0x000ee80000300800 */
[----:B------:R-:W3:Y:S04]  /*2a030*/  LDL.LU R171, [R1+0x43c] ;  /* 0x00043c0001ab7983 */ /* 0x000ee80000300800 */
[----:B------:R1:W3:Y:S04]  /*2a040*/  LDL.S16 R36, [R1+0x1c4] ;  /* 0x0001c40001247983 */ /* 0x0002e80000100600 */
[----:B------:R1:W3:Y:S04]  /*2a050*/  LDL.S16 R243, [R1+0x1b4] ;  /* 0x0001b40001f37983 */ /* 0x0002e80000100600 */
[----:B------:R1:W3:Y:S01]  /*2a060*/  LDL.S16 R142, [R1+0x1b0] ;  /* 0x0001b000018e7983 */ /* 0x0002e20000100600 */
[----:B----4-:R-:W-:Y:S01]  /*2a070*/  MUFU.EX2 R244, R244 ;  /* 0x000000f400f47308 */ /* 0x010fe20000000800 */
[----:B--2---:R-:W-:Y:S05]  /*2a080*/  @!P6 HFMA2.BF16_V2 R145, -RZ.H0_H0, RZ.H0_H0, -R50.H0_H0 ;  /* 0x200000ffff91e231 */ /* 0x004fea0000340932 */
[----:B------:R2:W-:Y:S01]  /*2a090*/  @!P6 STL.S16 [R1+0x1b8], R145 ;  /* 0x0001b8910100e387 */ /* 0x0005e20000100600 */
[----:B---3--:R-:W-:Y:S01]  /*2a0a0*/  PRMT R171, R145, 0x7610, R171 ;  /* 0x0000761091ab7816 */ /* 0x008fe200000000ab */
[----:B------:R-:W-:Y:S05]  /*2a0b0*/  @!P5 HFMA2.BF16_V2 R36, -RZ.H0_H0, RZ.H0_H0, -R49.H0_H0 ;  /* 0x200000ffff24d231 */ /* 0x000fea0000340931 */
[----:B------:R-:W-:Y:S02]  /*2a0c0*/  PRMT R246, R36, 0x7610, R246 ;  /* 0x0000761024f67816 */ /* 0x000fe400000000f6 */
[----:B--2---:R-:W-:Y:S02]  /*2a0d0*/  PRMT R145, R50, 0x5410, R49 ;  /* 0x0000541032917816 */ /* 0x004fe40000000031 */
[----:B------:R-:W-:Y:S02]  /*2a0e0*/  @!P6 PRMT R50, R171, 0x5410, RZ ;  /* 0x00005410ab32e816 */ /* 0x000fe400000000ff */
[----:B------:R-:W-:Y:S01]  /*2a0f0*/  @!P5 PRMT R49, R246, 0x5410, RZ ;  /* 0x00005410f631d816 */ /* 0x000fe200000000ff */
[----:B------:R-:W2:Y:S01]  /*2a100*/  LDL.LU R171, [R1+0x438] ;  /* 0x0004380001ab7983 */ /* 0x000ea20000300800 */
[C---:B------:R-:W-:Y:S03]  /*2a110*/  ISETP.GE.U32.AND P6, PT, R199.reuse, R59, PT ;  /* 0x0000003bc700720c */ /* 0x040fe60003fc6070 */
[----:B------:R3:W-:Y:S01]  /*2a120*/  @!P5 STL.S16 [R1+0x1c4], R36 ;  /* 0x0001c4240100d387 */ /* 0x0007e20000100600 */
[----:B------:R-:W-:Y:S03]  /*2a130*/  ISETP.GE.U32.AND P5, PT, R199, R60, PT ;  /* 0x0000003cc700720c */ /* 0x000fe60003fa6070 */
[----:B------:R-:W-:Y:S04]  /*2a140*/  ST.E.U16 desc[UR4][R178.64+0xc0], R50 ;  /* 0x0000c032b2007985 */ /* 0x000fe8000c101504 */
[----:B------:R-:W-:Y:S04]  /*2a150*/  ST.E.U16 desc[UR4][R178.64+0xc2], R49 ;  /* 0x0000c231b2007985 */ /* 0x000fe8000c101504 */
[----:B---3--:R-:W3:Y:S01]  /*2a160*/  LDL.LU R36, [R1+0x434] ;  /* 0x0004340001247983 */ /* 0x008ee20000300800 */
[----:B--2---:R-:W-:Y:S10]  /*2a170*/  MUFU.EX2 R236, R171 ;  /* 0x000000ab00ec7308 */ /* 0x004ff40000000800 */
[----:B---3--:R-:W2:Y:S02]  /*2a180*/  MUFU.EX2 R246, R36 ;  /* 0x0000002400f67308 */ /* 0x008ea40000000800 */
[----:B--2---:R-:W-:Y:S01]  /*2a190*/  F2FP.BF16.F32.PACK_AB R58, R246, R244 ;  /* 0x000000f4f63a723e */ /* 0x004fe200000010ff */
[----:B------:R-:W2:Y:S03]  /*2a1a0*/  LDL.LU R36, [R1+0x430] ;  /* 0x0004300001247983 */ /* 0x000ea60000300800 */
[----:B------:R-:W-:Y:S01]  /*2a1b0*/  PRMT R57, R58, 0x7632, R57 ;  /* 0x000076323a397816 */ /* 0x000fe20000000039 */
[----:B------:R-:W-:Y:S04]  /*2a1c0*/  @!P5 HFMA2.BF16_V2 R243, -RZ.H0_H0, RZ.H0_H0, -R58.H0_H0 ;  /* 0x200000fffff3d231 */ /* 0x000fe8000034093a */
[----:B------:R-:W-:Y:S01]  /*2a1d0*/  @!P6 HFMA2.BF16_V2 R142, -RZ.H0_H0, RZ.H0_H0, -R57.H0_H0 ;  /* 0x200000ffff8ee231 */ /* 0x000fe20000340939 */
[----:B------:R-:W-:Y:S01]  /*2a1e0*/  PRMT R241, R243, 0x7610, R241 ;  /* 0x00007610f3f17816 */ /* 0x000fe200000000f1 */
[----:B------:R3:W-:Y:S03]  /*2a1f0*/  @!P5 STL.S16 [R1+0x1b4], R243 ;  /* 0x0001b4f30100d387 */ /* 0x0007e60000100600 */
[----:B------:R-:W-:Y:S01]  /*2a200*/  PRMT R238, R142, 0x7610, R238 ;  /* 0x000076108eee7816 */ /* 0x000fe200000000ee */
[----:B------:R4:W-:Y:S01]  /*2a210*/  @!P6 STL.S16 [R1+0x1b0], R142 ;  /* 0x0001b08e0100e387 */ /* 0x0009e20000100600 */
[----:B---3--:R-:W-:Y:S01]  /*2a220*/  MUFU.EX2 R243, R38 ;  /* 0x0000002600f37308 */ /* 0x008fe20000000800 */
[----:B----4-:R-:W-:Y:S02]  /*2a230*/  PRMT R142, R58, 0x5410, R57 ;  /* 0x000054103a8e7816 */ /* 0x010fe40000000039 */
[----:B------:R-:W-:Y:S02]  /*2a240*/  @!P6 PRMT R57, R238, 0x5410, RZ ;  /* 0x00005410ee39e816 */ /* 0x000fe400000000ff */
[----:B------:R-:W-:Y:S01]  /*2a250*/  @!P5 PRMT R58, R241, 0x5410, RZ ;  /* 0x00005410f13ad816 */ /* 0x000fe200000000ff */
[----:B------:R1:W3:Y:S01]  /*2a260*/  LDL.S16 R238, [R1+0x19c] ;  /* 0x00019c0001ee7983 */ /* 0x0002e20000100600 */
[C---:B------:R-:W-:Y:S03]  /*2a270*/  ISETP.GE.U32.AND P6, PT, R199.reuse, R149, PT ;  /* 0x00000095c700720c */ /* 0x040fe60003fc6070 */
[----:B------:R-:W4:Y:S01]  /*2a280*/  MUFU.EX2 R241, R37 ;  /* 0x0000002500f17308 */ /* 0x000f220000000800 */
[----:B------:R-:W-:Y:S01]  /*2a290*/  ISETP.GE.U32.AND P5, PT, R199, R56, PT ;  /* 0x00000038c700720c */ /* 0x000fe20003fa6070 */
[----:B------:R-:W-:Y:S01]  /*2a2a0*/  IMAD.MOV.U32 R149, RZ, RZ, R232 ;  /* 0x000000ffff957224 */ /* 0x000fe200078e00e8 */
[----:B------:R-:W-:Y:S04]  /*2a2b0*/  ST.E.U16 desc[UR4][R174.64+0xd0], R58 ;  /* 0x0000d03aae007985 */ /* 0x000fe8000c101504 */
[----:B------:R-:W-:Y:S01]  /*2a2c0*/  ST.E.U16 desc[UR4][R174.64+0xd2], R57 ;  /* 0x0000d239ae007985 */ /* 0x000fe2000c101504 */
[----:B----4-:R-:W-:Y:S03]  /*2a2d0*/  F2FP.BF16.F32.PACK_AB R60, R243, R241 ;  /* 0x000000f1f33c723e */ /* 0x010fe600000010ff */
[----:B------:R-:W4:Y:S01]  /*2a2e0*/  LDL.LU R37, [R1+0x42c] ;  /* 0x00042c0001257983 */ /* 0x000f220000300800 */
[----:B------:R-:W-:Y:S03]  /*2a2f0*/  PRMT R59, R60, 0x7632, R59 ;  /* 0x000076323c3b7816 */ /* 0x000fe6000000003b */
[----:B------:R1:W2:Y:S04]  /*2a300*/  LDL.S16 R81, [R1+0x198] ;  /* 0x0001980001517983 */ /* 0x0002a80000100600 */
[----:B------:R-:W4:Y:S04]  /*2a310*/  LDL.LU R38, [R1+0x428] ;  /* 0x0004280001267983 */ /* 0x000f280000300800 */
[----:B------:R1:W4:Y:S04]  /*2a320*/  LDL.S16 R232, [R1+0x18c] ;  /* 0x00018c0001e87983 */ /* 0x0003280000100600 */
[----:B------:R1:W4:Y:S01]  /*2a330*/  LDL.S16 R82, [R1+0x188] ;  /* 0x0001880001527983 */ /* 0x0003220000100600 */
[----:B---3--:R-:W-:Y:S05]  /*2a340*/  @!P5 HFMA2.BF16_V2 R238, -RZ.H0_H0, RZ.H0_H0, -R60.H0_H0 ;  /* 0x200000ffffeed231 */ /* 0x008fea000034093c */
[----:B------:R-:W-:Y:S01]  /*2a350*/  PRMT R235, R238, 0x7610, R235 ;  /* 0x00007610eeeb7816 */ /* 0x000fe200000000eb */
[----:B------:R3:W-:Y:S01]  /*2a360*/  @!P5 STL.S16 [R1+0x19c], R238 ;  /* 0x00019cee0100d387 */ /* 0x0007e20000100600 */
[----:B--2---:R-:W-:Y:S05]  /*2a370*/  @!P6 HFMA2.BF16_V2 R81, -RZ.H0_H0, RZ.H0_H0, -R59.H0_H0 ;  /* 0x200000ffff51e231 */ /* 0x004fea000034093b */
[----:B------:R-:W-:Y:S01]  /*2a380*/  PRMT R234, R81, 0x7610, R234 ;  /* 0x0000761051ea7816 */ /* 0x000fe200000000ea */
[----:B------:R2:W-:Y:S01]  /*2a390*/  @!P6 STL.S16 [R1+0x198], R81 ;  /* 0x000198510100e387 */ /* 0x0005e20000100600 */
[----:B---3--:R-:W3:Y:S02]  /*2a3a0*/  MUFU.EX2 R238, R39 ;  /* 0x0000002700ee7308 */ /* 0x008ee40000000800 */
[----:B---3--:R-:W-:Y:S01]  /*2a3b0*/  F2FP.BF16.F32.PACK_AB R46, R239, R238 ;  /* 0x000000eeef2e723e */ /* 0x008fe200000010ff */
[----:B------:R-:W3:Y:S03]  /*2a3c0*/  LDL.LU R39, [R1+0x424] ;  /* 0x0004240001277983 */ /* 0x000ee60000300800 */
[----:B------:R-:W-:Y:S01]  /*2a3d0*/  PRMT R45, R46, 0x7632, R45 ;  /* 0x000076322e2d7816 */ /* 0x000fe2000000002d */
[----:B----4-:R-:W-:Y:S01]  /*2a3e0*/  @!P3 HFMA2.BF16_V2 R232, -RZ.H0_H0, RZ.H0_H0, -R46.H0_H0 ;  /* 0x200000ffffe8b231 */ /* 0x010fe2000034092e */
[----:B------:R1:W5:Y:S01]  /*2a3f0*/  LDL.LU R168, [R1+0x420] ;  /* 0x0004200001a87983 */ /* 0x0003620000300800 */
[----:B--2---:R-:W-:Y:S02]  /*2a400*/  PRMT R81, R60, 0x5410, R59 ;  /* 0x000054103c517816 */ /* 0x004fe4000000003b */
[----:B------:R-:W-:Y:S01]  /*2a410*/  @!P5 PRMT R60, R235, 0x5410, RZ ;  /* 0x00005410eb3cd816 */ /* 0x000fe200000000ff */
[----:B------:R2:W-:Y:S01]  /*2a420*/  @!P3 STL.S16 [R1+0x18c], R232 ;  /* 0x00018ce80100b387 */ /* 0x0005e20000100600 */
[----:B------:R-:W-:Y:S01]  /*2a430*/  PRMT R89, R232, 0x7610, R89 ;  /* 0x00007610e8597816 */ /* 0x000fe20000000059 */
[----:B------:R-:W-:Y:S01]  /*2a440*/  @!P2 HFMA2.BF16_V2 R82, -RZ.H0_H0, RZ.H0_H0, -R45.H0_H0 ;  /* 0x200000ffff52a231 */ /* 0x000fe2000034092d */
[----:B------:R-:W-:Y:S01]  /*2a450*/  @!P6 PRMT R59, R234, 0x5410, RZ ;  /* 0x00005410ea3be816 */ /* 0x000fe200000000ff */
[----:B------:R-:W-:Y:S01]  /*2a460*/  ST.E.U16 desc[UR4][R172.64+0xd0], R60 ;  /* 0x0000d03cac007985 */ /* 0x000fe2000c101504 */
[C---:B------:R-:W-:Y:S01]  /*2a470*/  ISETP.GE.U32.AND P5, PT, R199.reuse, R151, PT ;  /* 0x00000097c700720c */ /* 0x040fe20003fa6070 */
[----:B------:R-:W-:Y:S01]  /*2a480*/  MUFU.EX2 R234, R237 ;  /* 0x000000ed00ea7308 */ /* 0x000fe20000000800 */
[----:B------:R-:W-:Y:S01]  /*2a490*/  PRMT R84, R82, 0x7610, R84 ;  /* 0x0000761052547816 */ /* 0x000fe20000000054 */
[----:B------:R4:W-:Y:S01]  /*2a4a0*/  @!P2 STL.S16 [R1+0x188], R82 ;  /* 0x000188520100a387 */ /* 0x0009e20000100600 */
[----:B------:R-:W-:Y:S03]  /*2a4b0*/  ISETP.GE.U32.AND P6, PT, R199, R150, PT ;  /* 0x00000096c700720c */ /* 0x000fe60003fc6070 */
[----:B------:R1:W3:Y:S04]  /*2a4c0*/  LDL.S16 R235, [R1+0x184] ;  /* 0x0001840001eb7983 */ /* 0x0002e80000100600 */
[----:B------:R-:W-:Y:S01]  /*2a4d0*/  ST.E.U16 desc[UR4][R172.64+0xd2], R59 ;  /* 0x0000d23bac007985 */ /* 0x000fe2000c101504 */
[----:B--2---:R-:W2:Y:S01]  /*2a4e0*/  MUFU.EX2 R232, R169 ;  /* 0x000000a900e87308 */ /* 0x004ea20000000800 */
[----:B----4-:R-:W-:Y:S02]  /*2a4f0*/  PRMT R82, R46, 0x5410, R45 ;  /* 0x000054102e527816 */ /* 0x010fe4000000002d */
[----:B------:R-:W-:Y:S02]  /*2a500*/  @!P2 PRMT R45, R84, 0x5410, RZ ;  /* 0x00005410542da816 */ /* 0x000fe400000000ff */
[----:B------:R-:W-:Y:S01]  /*2a510*/  @!P3 PRMT R46, R89, 0x5410, RZ ;  /* 0x00005410592eb816 */ /* 0x000fe200000000ff */
[----:B------:R-:W-:Y:S02]  /*2a520*/  IMAD.MOV.U32 R89, RZ, RZ, R240 ;  /* 0x000000ffff597224 */ /* 0x000fe400078e00f0 */
[----:B------:R-:W-:Y:S02]  /*2a530*/  ST.E.U16 desc[UR4][R176.64+0xd0], R45 ;  /* 0x0000d02db0007985 */ /* 0x000fe4000c101504 */
[----:B------:R-:W4:Y:S01]  /*2a540*/  MUFU.EX2 R240, R188 ;  /* 0x000000bc00f07308 */ /* 0x000f220000000800 */
[----:B--2---:R-:W-:Y:S01]  /*2a550*/  F2FP.BF16.F32.PACK_AB R48, R234, R232 ;  /* 0x000000e8ea30723e */ /* 0x004fe200000010ff */
[----:B------:R-:W-:Y:S01]  /*2a560*/  IMAD.MOV.U32 R50, RZ, RZ, R89 ;  /* 0x000000ffff327224 */ /* 0x000fe200078e0059 */
[----:B------:R1:W5:Y:S02]  /*2a570*/  LDL.LU R169, [R1+0x41c] ;  /* 0x00041c0001a97983 */ /* 0x0003640000300800 */
[----:B------:R-:W-:Y:S02]  /*2a580*/  PRMT R47, R48, 0x7632, R47 ;  /* 0x00007632302f7816 */ /* 0x000fe4000000002f */
[----:B------:R1:W2:Y:S04]  /*2a590*/  LDL.S16 R77, [R1+0x180] ;  /* 0x00018000014d7983 */ /* 0x0002a80000100600 */
[----:B------:R-:W2:Y:S04]  /*2a5a0*/  LDL.LU R237, [R1+0x418] ;  /* 0x0004180001ed7983 */ /* 0x000ea80000300800 */
[----:B------:R1:W2:Y:S01]  /*2a5b0*/  LDL.S16 R85, [R1+0x17c] ;  /* 0x00017c0001557983 */ /* 0x0002a20000100600 */
[----:B----4-:R-:W-:Y:S03]  /*2a5c0*/  F2FP.BF16.F32.PACK_AB R54, R240, R236 ;  /* 0x000000ecf036723e */ /* 0x010fe600000010ff */
[----:B------:R1:W4:Y:S01]  /*2a5d0*/  LDL.S16 R84, [R1+0x178] ;  /* 0x0001780001547983 */ /* 0x0003220000100600 */
[C---:B------:R-:W-:Y:S03]  /*2a5e0*/  PRMT R53, R54.reuse, 0x7632, R53 ;  /* 0x0000763236357816 */ /* 0x040fe60000000035 */
[----:B------:R-:W-:Y:S01]  /*2a5f0*/  ST.E.U16 desc[UR4][R176.64+0xce], R46 ;  /* 0x0000ce2eb0007985 */ /* 0x000fe2000c101504 */
[----:B------:R-:W-:Y:S01]  /*2a600*/  PRMT R78, R54, 0x5410, R53 ;  /* 0x00005410364e7816 */ /* 0x000fe20000000035 */
[----:B---3--:R-:W-:Y:S05]  /*2a610*/  @!P1 HFMA2.BF16_V2 R235, -RZ.H0_H0, RZ.H0_H0, -R48.H0_H0 ;  /* 0x200000ffffeb9231 */ /* 0x008fea0000340930 */
[----:B------:R-:W-:Y:S01]  /*2a620*/  PRMT R233, R235, 0x7610, R233 ;  /* 0x00007610ebe97816 */ /* 0x000fe200000000e9 */
[----:B------:R3:W-:Y:S02]  /*2a630*/  @!P1 STL.S16 [R1+0x184], R235 ;  /* 0x000184eb01009387 */ /* 0x0007e40000100600 */
[----:B---3--:R-:W-:Y:S01]  /*2a640*/  MUFU.EX2 R235, R209 ;  /* 0x000000d100eb7308 */ /* 0x008fe20000000800 */
[----:B--2---:R-:W-:Y:S05]  /*2a650*/  @!P0 HFMA2.BF16_V2 R77, -RZ.H0_H0, RZ.H0_H0, -R47.H0_H0 ;  /* 0x200000ffff4d8231 */ /* 0x004fea000034092f */
[----:B------:R-:W-:Y:S01]  /*2a660*/  PRMT R92, R77, 0x7610, R92 ;  /* 0x000076104d5c7816 */ /* 0x000fe2000000005c */
[----:B------:R2:W-:Y:S01]  /*2a670*/  @!P0 STL.S16 [R1+0x180], R77 ;  /* 0x0001804d01008387 */ /* 0x0005e20000100600 */
[----:B------:R-:W-:Y:S03]  /*2a680*/  @!P5 HFMA2.BF16_V2 R85, -RZ.H0_H0, RZ.H0_H0, -R54.H0_H0 ;  /* 0x200000ffff55d231 */ /* 0x000fe60000340936 */
[----:B------:R-:W3:Y:S01]  /*2a690*/  LDL.LU R171, [R1+0x414] ;  /* 0x0004140001ab7983 */ /* 0x000ee20000300800 */
[----:B----4-:R-:W-:Y:S01]  /*2a6a0*/  @!P6 HFMA2.BF16_V2 R84, -RZ.H0_H0, RZ.H0_H0, -R53.H0_H0 ;  /* 0x200000ffff54e231 */ /* 0x010fe20000340935 */
[----:B------:R-:W-:Y:S02]  /*2a6b0*/  PRMT R79, R85, 0x7610, R79 ;  /* 0x00007610554f7816 */ /* 0x000fe4000000004f */
[----:B------:R-:W4:Y:S02]  /*2a6c0*/  LDL.LU R188, [R1+0x410] ;  /* 0x0004100001bc7983 */ /* 0x000f240000300800 */
[----:B------:R-:W-:Y:S02]  /*2a6d0*/  PRMT R76, R84, 0x7610, R76 ;  /* 0x00007610544c7816 */ /* 0x000fe4000000004c */
[----:B------:R1:W-:Y:S01]  /*2a6e0*/  @!P5 STL.S16 [R1+0x17c], R85 ;  /* 0x00017c550100d387 */ /* 0x0003e20000100600 */
[----:B------:R-:W-:Y:S02]  /*2a6f0*/  @!P5 PRMT R54, R79, 0x5410, RZ ;  /* 0x000054104f36d816 */ /* 0x000fe400000000ff */
[----:B------:R-:W-:Y:S01]  /*2a700*/  @!P6 PRMT R53, R76, 0x5410, RZ ;  /* 0x000054104c35e816 */ /* 0x000fe200000000ff */
[----:B------:R1:W-:Y:S01]  /*2a710*/  @!P6 STL.S16 [R1+0x178], R84 ;  /* 0x000178540100e387 */ /* 0x0003e20000100600 */
[C---:B------:R-:W-:Y:S02]  /*2a720*/  ISETP.GE.U32.AND P5, PT, R199.reuse, R152, PT ;  /* 0x00000098c700720c */ /* 0x040fe40003fa6070 */
[----:B------:R-:W-:Y:S02]  /*2a730*/  ISETP.GE.U32.AND P6, PT, R199, R153, PT ;  /* 0x00000099c700720c */ /* 0x000fe40003fc6070 */
[----:B--2---:R-:W-:Y:S02]  /*2a740*/  PRMT R77, R48, 0x5410, R47 ;  /* 0x00005410304d7816 */ /* 0x004fe4000000002f */
[----:B------:R-:W-:Y:S02]  /*2a750*/  @!P1 PRMT R48, R233, 0x5410, RZ ;  /* 0x00005410e9309816 */ /* 0x000fe400000000ff */
[----:B------:R-:W-:Y:S01]  /*2a760*/  @!P0 PRMT R47, R92, 0x5410, RZ ;  /* 0x000054105c2f8816 */ /* 0x000fe200000000ff */
[----:B------:R-:W2:Y:S01]  /*2a770*/  MUFU.EX2 R233, R210 ;  /* 0x000000d200e97308 */ /* 0x000ea20000000800 */
[----:B------:R-:W-:Y:S01]  /*2a780*/  ISETP.GE.U32.AND P1, PT, R199, R51, PT ;  /* 0x00000033c700720c */ /* 0x000fe20003f26070 */
[----:B------:R-:W-:Y:S01]  /*2a790*/  ST.E.U16 desc[UR4][R178.64+0xd0], R48 ;  /* 0x0000d030b2007985 */ /* 0x000fe2000c101504 */
[----:B------:R-:W-:Y:S02]  /*2a7a0*/  IMAD.MOV.U32 R92, RZ, RZ, R90 ;  /* 0x000000ffff5c7224 */ /* 0x000fe400078e005a */
[----:B------:R-:W-:Y:S01]  /*2a7b0*/  IMAD.MOV.U32 R90, RZ, RZ, R41 ;  /* 0x000000ffff5a7224 */ /* 0x000fe200078e0029 */
[----:B------:R-:W-:Y:S01]  /*2a7c0*/  SHF.R.U32.HI R41, RZ, 0x8, R43 ;  /* 0x00000008ff297819 */ /* 0x000fe2000001162b */
[----:B------:R-:W-:Y:S01]  /*2a7d0*/  ST.E.U16 desc[UR4][R178.64+0xd2], R47 ;  /* 0x0000d22fb2007985 */ /* 0x000fe2000c101504 */
[----:B-1----:R-:W-:Y:S02]  /*2a7e0*/  IMAD.MOV.U32 R85, RZ, RZ, R149 ;  /* 0x000000ffff557224 */ /* 0x002fe400078e0095 */
[----:B------:R-:W-:Y:S01]  /*2a7f0*/  LOP3.LUT R41, R41, 0xffff, RZ, 0xc0, !PT ;  /* 0x0000ffff29297812 */ /* 0x000fe200078ec0ff */
[----:B------:R1:W-:Y:S01]  /*2a800*/  ST.E.U16 desc[UR4][R174.64+0xe0], R54 ;  /* 0x0000e036ae007985 */ /* 0x0003e2000c101504 */
[----:B------:R-:W-:Y:S02]  /*2a810*/  IMAD.MOV.U32 R84, RZ, RZ, R231 ;  /* 0x000000ffff547224 */ /* 0x000fe400078e00e7 */
[----:B------:R-:W-:Y:S01]  /*2a820*/  ISETP.GE.U32.AND P0, PT, R199, R41, PT ;  /* 0x00000029c700720c */ /* 0x000fe20003f06070 */
[----:B------:R-:W-:Y:S01]  /*2a830*/  ST.E.U16 desc[UR4][R174.64+0xe2], R53 ;  /* 0x0000e235ae007985 */ /* 0x000fe2000c101504 */
[----:B------:R-:W-:Y:S01]  /*2a840*/  MUFU.EX2 R231, R207 ;  /* 0x000000cf00e77308 */ /* 0x000fe20000000800 */
[----:B--2---:R-:W-:Y:S01]  /*2a850*/  F2FP.BF16.F32.PACK_AB R56, R235, R233 ;  /* 0x000000e9eb38723e */ /* 0x004fe200000010ff */
[----:B------:R-:W-:Y:S01]  /*2a860*/  IMAD.MOV.U32 R149, RZ, RZ, R83 ;  /* 0x000000ffff957224 */ /* 0x000fe200078e0053 */
[----:B------:R2:W5:Y:S01]  /*2a870*/  LDL.LU R210, [R1+0x40c] ;  /* 0x00040c0001d27983 */ /* 0x0005620000300800 */
[----:B------:R-:W-:Y:S01]  /*2a880*/  IMAD.MOV.U32 R83, RZ, RZ, R213 ;  /* 0x000000ffff537224 */ /* 0x000fe200078e00d5 */
[----:B------:R-:W-:Y:S01]  /*2a890*/  PRMT R55, R56, 0x7632, R55 ;  /* 0x0000763238377816 */ /* 0x000fe20000000037 */
[----:B------:R-:W-:Y:S01]  /*2a8a0*/  IMAD.MOV.U32 R213, RZ, RZ, R230 ;  /* 0x000000ffffd57224 */ /* 0x000fe200078e00e6 */
[----:B------:R2:W5:Y:S03]  /*2a8b0*/  LDL.LU R209, [R1+0x408] ;  /* 0x0004080001d17983 */ /* 0x0005660000300800 */
[----:B------:R-:W1:Y:S01]  /*2a8c0*/  MUFU.EX2 R230, R208 ;  /* 0x000000d000e67308 */ /* 0x000e620000000800 */
[----:B------:R-:W-:Y:S01]  /*2a8d0*/  IMAD.MOV.U32 R151, RZ, RZ, R92 ;  /* 0x000000ffff977224 */ /* 0x000fe200078e005c */
[----:B------:R2:W2:Y:S01]  /*2a8e0*/  LDL.S16 R76, [R1+0x170] ;  /* 0x00017000014c7983 */ /* 0x0004a20000100600 */
[----:B------:R-:W-:Y:S02]  /*2a8f0*/  IMAD.MOV.U32 R92, RZ, RZ, R227 ;  /* 0x000000ffff5c7224 */ /* 0x000fe400078e00e3 */
[----:B------:R-:W-:Y:S01]  /*2a900*/  IMAD.MOV.U32 R88, RZ, RZ, R151 ;  /* 0x000000ffff587224 */ /* 0x000fe200078e0097 */
[----:B------:R2:W3:Y:S04]  /*2a910*/  LDL.S16 R86, [R1+0x16c] ;  /* 0x00016c0001567983 */ /* 0x0004e80000100600 */
[----:B------:R-:W-:Y:S01]  /*2a920*/  MUFU.EX2 R227, R205 ;  /* 0x000000cd00e37308 */ /* 0x000fe20000000800 */
[----:B------:R-:W-:Y:S01]  /*2a930*/  IMAD.MOV.U32 R151, RZ, RZ, R92 ;  /* 0x000000ffff977224 */ /* 0x000fe200078e005c */
[----:B------:R2:W4:Y:S01]  /*2a940*/  LDL.S16 R79, [R1+0x15c] ;  /* 0x00015c00014f7983 */ /* 0x0005220000100600 */
[----:B------:R-:W-:Y:S02]  /*2a950*/  IMAD.MOV.U32 R92, RZ, RZ, R90 ;  /* 0x000000ffff5c7224 */ /* 0x000fe400078e005a */
[----:B------:R-:W-:Y:S05]  /*2a960*/  IMAD.MOV.U32 R90, RZ, RZ, R228 ;  /* 0x000000ffff5a7224 */ /* 0x000fea00078e00e4 */
[----:B------:R-:W-:Y:S01]  /*2a970*/  MUFU.EX2 R228, R204 ;  /* 0x000000cc00e47308 */ /* 0x000fe20000000800 */
[----:B-1----:R-:W-:Y:S01]  /*2a980*/  F2FP.BF16.F32.PACK_AB R42, R231, R230 ;  /* 0x000000e6e72a723e */ /* 0x002fe200000010ff */
[----:B------:R-:W-:Y:S02]  /*2a990*/  IMAD.MOV.U32 R152, RZ, RZ, R151 ;  /* 0x000000ffff987224 */ /* 0x000fe400078e0097 */
[----:B------:R-:W-:Y:S02]  /*2a9a0*/  IMAD.MOV.U32 R151, RZ, RZ, R90 ;  /* 0x000000ffff977224 */ /* 0x000fe400078e005a */
[----:B------:R-:W-:Y:S02]  /*2a9b0*/  IMAD.MOV.U32 R93, RZ, RZ, R92 ;  /* 0x000000ffff5d7224 */ /* 0x000fe400078e005c */
[----:B------:R-:W-:Y:S02]  /*2a9c0*/  IMAD.MOV.U32 R92, RZ, RZ, R213 ;  /* 0x000000ffff5c7224 */ /* 0x000fe400078e00d5 */
[----:B------:R-:W-:Y:S01]  /*2a9d0*/  MUFU.EX2 R213, R195 ;  /* 0x000000c300d57308 */ /* 0x000fe20000000800 */
[----:B------:R-:W-:Y:S02]  /*2a9e0*/  IMAD.MOV.U32 R54, RZ, RZ, R50 ;  /* 0x000000ffff367224 */ /* 0x000fe400078e0032 */
[----:B--2---:R-:W-:Y:S02]  /*2a9f0*/  @!P5 HFMA2.BF16_V2 R76, -RZ.H0_H0, RZ.H0_H0, -R56.H0_H0 ;  /* 0x200000ffff4cd231 */ /* 0x004fe40000340938 */
[----:B---3--:R-:W-:Y:S03]  /*2aa00*/  @!P6 HFMA2.BF16_V2 R86, -RZ.H0_H0, RZ.H0_H0, -R55.H0_H0 ;  /* 0x200000ffff56e231 */ /* 0x008fe60000340937 */
[----:B------:R-:W-:Y:S01]  /*2aa10*/  PRMT R51, R76, 0x7610, R51 ;  /* 0x000076104c337816 */ /* 0x000fe20000000033 */
[----:B------:R1:W-:Y:S01]  /*2aa20*/  @!P5 STL.S16 [R1+0x170], R76 ;  /* 0x0001704c0100d387 */ /* 0x0003e20000100600 */
[----:B------:R-:W-:Y:S03]  /*2aa30*/  PRMT R41, R86, 0x7610, R41 ;  /* 0x0000761056297816 */ /* 0x000fe60000000029 */
[----:B------:R2:W-:Y:S04]  /*2aa40*/  @!P6 STL.S16 [R1+0x16c], R86 ;  /* 0x00016c560100e387 */ /* 0x0005e80000100600 */
[----:B------:R3:W5:Y:S04]  /*2aa50*/  LDL.LU R208, [R1+0x404] ;  /* 0x0004040001d07983 */ /* 0x0007680000300800 */
[----:B------:R3:W5:Y:S01]  /*2aa60*/  LDL.LU R207, [R1+0x400] ;  /* 0x0004000001cf7983 */ /* 0x0007620000300800 */
[----:B-1----:R-:W-:Y:S02]  /*2aa70*/  PRMT R76, R56, 0x5410, R55 ;  /* 0x00005410384c7816 */ /* 0x002fe40000000037 */
[----:B------:R-:W-:Y:S02]  /*2aa80*/  @!P6 PRMT R55, R41, 0x5410, RZ ;  /* 0x000054102937e816 */ /* 0x000fe400000000ff */
[----:B------:R-:W-:Y:S01]  /*2aa90*/  LOP3.LUT R41, R44, 0xff, RZ, 0xc0, !PT ;  /* 0x000000ff2c297812 */ /* 0x000fe200078ec0ff */
[----:B--2---:R-:W-:Y:S01]  /*2aaa0*/  IMAD.MOV.U32 R86, RZ, RZ, R85 ;  /* 0x000000ffff567224 */ /* 0x004fe200078e0055 */
[----:B------:R-:W-:Y:S01]  /*2aab0*/  @!P5 PRMT R56, R51, 0x5410, RZ ;  /* 0x000054103338d816 */ /* 0x000fe200000000ff */
[----:B------:R-:W-:Y:S01]  /*2aac0*/  ST.E.U16 desc[UR4][R172.64+0xe2], R55 ;  /* 0x0000e237ac007985 */ /* 0x000fe2000c101504 */
[C---:B------:R-:W-:Y:S01]  /*2aad0*/  ISETP.GE.U32.AND P2, PT, R199.reuse, R41, PT ;  /* 0x00000029c700720c */ /* 0x040fe20003f46070 */
[----:B------:R-:W-:Y:S01]  /*2aae0*/  IMAD.MOV.U32 R85, RZ, RZ, R226 ;  /* 0x000000ffff557224 */ /* 0x000fe200078e00e2 */
[C---:B------:R-:W-:Y:S01]  /*2aaf0*/  PRMT R41, R42.reuse, 0x7632, R41 ;  /* 0x000076322a297816 */ /* 0x040fe20000000029 */
[----:B------:R1:W2:Y:S01]  /*2ab00*/  MUFU.EX2 R226, R206 ;  /* 0x000000ce00e27308 */ /* 0x0002a20000000800 */
[C---:B------:R-:W-:Y:S01]  /*2ab10*/  ISETP.GE.U32.AND P5, PT, R199.reuse, R155, PT ;  /* 0x0000009bc700720c */ /* 0x040fe20003fa6070 */
[----:B------:R-:W-:Y:S01]  /*2ab20*/  ST.E.U16 desc[UR4][R172.64+0xe0], R56 ;  /* 0x0000e038ac007985 */ /* 0x000fe2000c101504 */
[----:B------:R-:W-:Y:S01]  /*2ab30*/  ISETP.GE.U32.AND P6, PT, R199, R154, PT ;  /* 0x0000009ac700720c */ /* 0x000fe20003fc6070 */
[----:B------:R-:W-:Y:S06]  /*2ab40*/  IMAD.MOV.U32 R155, RZ, RZ, R88 ;  /* 0x000000ffff9b7224 */ /* 0x000fec00078e0058 */
[----:B----4-:R-:W-:Y:S05]  /*2ab50*/  @!P2 HFMA2.BF16_V2 R79, -RZ.H0_H0, RZ.H0_H0, -R42.H0_H0 ;  /* 0x200000ffff4fa231 */ /* 0x010fea000034092a */
[----:B------:R-:W-:Y:S01]  /*2ab60*/  PRMT R43, R79, 0x7610, R43 ;  /* 0x000076104f2b7816 */ /* 0x000fe2000000002b */
[----:B------:R4:W-:Y:S04]  /*2ab70*/  @!P2 STL.S16 [R1+0x15c], R79 ;  /* 0x00015c4f0100a387 */ /* 0x0009e80000100600 */
[----:B------:R3:W2:Y:S04]  /*2ab80*/  LDL.S16 R51, [R1+0x168] ;  /* 0x0001680001337983 */ /* 0x0006a80000100600 */
[----:B------:R3:W3:Y:S04]  /*2ab90*/  LDL.S16 R73, [R1+0x158] ;  /* 0x0001580001497983 */ /* 0x0006e80000100600 */
[----:B------:R1:W3:Y:S01]  /*2aba0*/  LDL.S16 R87, [R1+0x164] ;  /* 0x0001640001577983 */ /* 0x0002e20000100600 */
[----:B----4-:R-:W-:Y:S02]  /*2abb0*/  PRMT R79, R42, 0x5410, R41 ;  /* 0x000054102a4f7816 */ /* 0x010fe40000000029 */
[----:B------:R-:W-:Y:S02]  /*2abc0*/  @!P2 PRMT R42, R43, 0x5410, RZ ;  /* 0x000054102b2aa816 */ /* 0x000fe400000000ff */
[----:B------:R-:W-:Y:S03]  /*2abd0*/  LOP3.LUT R43, R44, 0xffff, RZ, 0xc0, !PT ;  /* 0x0000ffff2c2b7812 */ /* 0x000fe600078ec0ff */
[----:B------:R-:W-:Y:S01]  /*2abe0*/  ST.E.U16 desc[UR4][R176.64+0xde], R42 ;  /* 0x0000de2ab0007985 */ /* 0x000fe2000c101504 */
[----:B------:R-:W-:Y:S04]  /*2abf0*/  SHF.R.U32.HI R43, RZ, 0x8, R43 ;  /* 0x00000008ff2b7819 */ /* 0x000fe8000001162b */
[----:B------:R-:W-:Y:S04]  /*2ac00*/  LOP3.LUT R43, R43, 0xffff, RZ, 0xc0, !PT ;  /* 0x0000ffff2b2b7812 */ /* 0x000fe800078ec0ff */
[----:B------:R-:W-:Y:S11]  /*2ac10*/  ISETP.GE.U32.AND P2, PT, R199, R43, PT ;  /* 0x0000002bc700720c */ /* 0x000ff60003f46070 */
[----:B------:R-:W-:Y:S02]  /*2ac20*/  @!UPT UIADD3 URZ, URZ, URZ, URZ ;  /* 0x0000003f3f3ff290 */ /* 0x000fe4000fffe03f */
[----:B--2---:R-:W-:Y:S05]  /*2ac30*/  @!P2 HFMA2.BF16_V2 R51, -RZ.H0_H0, RZ.H0_H0, -R41.H0_H0 ;  /* 0x200000ffff33a231 */ /* 0x004fea0000340929 */
[----:B------:R-:W-:Y:S01]  /*2ac40*/  PRMT R43, R51, 0x7610, R43 ;  /* 0x00007610332b7816 */ /* 0x000fe2000000002b */
[----:B------:R2:W-:Y:S03]  /*2ac50*/  @!P2 STL.S16 [R1+0x168], R51 ;  /* 0x000168330100a387 */ /* 0x0005e60000100600 */
[----:B------:R-:W-:Y:S01]  /*2ac60*/  @!P2 PRMT R41, R43, 0x5410, RZ ;  /* 0x000054102b29a816 */ /* 0x000fe200000000ff */
[----:B-1----:R1:W5:Y:S01]  /*2ac70*/  LDL.LU R206, [R1+0x3fc] ;  /* 0x0003fc0001ce7983 */ /* 0x0023620000300800 */
[--C-:B------:R-:W-:Y:S03]  /*2ac80*/  SHF.R.U32.HI R43, RZ, 0x10, R44.reuse ;  /* 0x00000010ff2b7819 */ /* 0x100fe6000001162c */
[----:B------:R1:W5:Y:S01]  /*2ac90*/  LDL.LU R205, [R1+0x3f8] ;  /* 0x0003f80001cd7983 */ /* 0x0003620000300800 */
[----:B------:R-:W-:Y:S03]  /*2aca0*/  LOP3.LUT R43, R43, 0xff, RZ, 0xc0, !PT ;  /* 0x000000ff2b2b7812 */ /* 0x000fe600078ec0ff */
[----:B------:R-:W-:Y:S01]  /*2acb0*/  ST.E.U16 desc[UR4][R176.64+0xe0], R41 ;  /* 0x0000e029b0007985 */ /* 0x000fe2000c101504 */
[----:B------:R-:W-:Y:S02]  /*2acc0*/  ISETP.GE.U32.AND P3, PT, R199, R43, PT ;  /* 0x0000002bc700720c */ /* 0x000fe40003f66070 */
[----:B--2---:R-:W-:Y:S02]  /*2acd0*/  SHF.R.U32.HI R51, RZ, 0x18, R44 ;  /* 0x00000018ff337819 */ /* 0x004fe4000001162c */
[----:B------:R-:W-:Y:S02]  /*2ace0*/  F2FP.BF16.F32.PACK_AB R44, R227, R226 ;  /* 0x000000e2e32c723e */ /* 0x000fe400000010ff */
[----:B------:R-:W-:Y:S02]  /*2acf0*/  ISETP.GE.U32.AND P2, PT, R199, R51, PT ;  /* 0x00000033c700720c */ /* 0x000fe40003f46070 */
[C---:B------:R-:W-:Y:S05]  /*2ad00*/  PRMT R43, R44.reuse, 0x7632, R43 ;  /* 0x000076322c2b7816 */ /* 0x040fea000000002b */
[----:B---3--:R-:W-:Y:S05]  /*2ad10*/  @!P3 HFMA2.BF16_V2 R73, -RZ.H0_H0, RZ.H0_H0, -R44.H0_H0 ;  /* 0x200000ffff49b231 */ /* 0x008fea000034092c */
[----:B------:R-:W-:Y:S01]  /*2ad20*/  PRMT R71, R73, 0x7610, R71 ;  /* 0x0000761049477816 */ /* 0x000fe20000000047 */
[----:B------:R2:W-:Y:S01]  /*2ad30*/  @!P3 STL.S16 [R1+0x158], R73 ;  /* 0x000158490100b387 */ /* 0x0005e20000100600 */
[----:B------:R-:W-:Y:S05]  /*2ad40*/  @!P2 HFMA2.BF16_V2 R87, -RZ.H0_H0, RZ.H0_H0, -R43.H0_H0 ;  /* 0x200000ffff57a231 */ /* 0x000fea000034092b */
[----:B------:R-:W-:Y:S01]  /*2ad50*/  PRMT R51, R87, 0x7610, R51 ;  /* 0x0000761057337816 */ /* 0x000fe20000000033 */
[----:B------:R3:W-:Y:S04]  /*2ad60*/  @!P2 STL.S16 [R1+0x164], R87 ;  /* 0x000164570100a387 */ /* 0x0007e80000100600 */
[----:B------:R1:W4:Y:S01]  /*2ad70*/  LDL.S16 R91, [R1+0x140] ;  /* 0x00014000015b7983 */ /* 0x0003220000100600 */
[----:B--2---:R-:W-:Y:S02]  /*2ad80*/  PRMT R73, R44, 0x5410, R43 ;  /* 0x000054102c497816 */ /* 0x004fe4000000002b */
[----:B------:R-:W-:Y:S02]  /*2ad90*/  @!P3 PRMT R44, R71, 0x5410, RZ ;  /* 0x00005410472cb816 */ /* 0x000fe400000000ff */
[----:B------:R-:W-:Y:S01]  /*2ada0*/  @!P2 PRMT R43, R51, 0x5410, RZ ;  /* 0x00005410332ba816 */ /* 0x000fe200000000ff */
[----:B------:R1:W2:Y:S01]  /*2adb0*/  LDL.S16 R71, [R1+0x154] ;  /* 0x0001540001477983 */ /* 0x0002a20000100600 */
[----:B------:R-:W-:Y:S02]  /*2adc0*/  LOP3.LUT R51, R52, 0xff, RZ, 0xc0, !PT ;  /* 0x000000ff34337812 */ /* 0x000fe400078ec0ff */
[C---:B------:R-:W-:Y:S01]  /*2add0*/  ISETP.GE.U32.AND P2, PT, R199.reuse, R148, PT ;  /* 0x00000094c700720c */ /* 0x040fe20003f46070 */
[----:B------:R1:W5:Y:S01]  /*2ade0*/  LDL.LU R204, [R1+0x3f4] ;  /* 0x0003f40001cc7983 */ /* 0x0003620000300800 */
[----:B------:R-:W-:Y:S01]  /*2adf0*/  ISETP.GE.U32.AND P3, PT, R199, R51, PT ;  /* 0x00000033c700720c */ /* 0x000fe20003f66070 */
[----:B---3--:R-:W-:Y:S02]  /*2ae00*/  IMAD.MOV.U32 R87, RZ, RZ, R86 ;  /* 0x000000ffff577224 */ /* 0x008fe400078e0056 */
[----:B------:R-:W-:Y:S01]  /*2ae10*/  IMAD.MOV.U32 R86, RZ, RZ, R85 ;  /* 0x000000ffff567224 */ /* 0x000fe200078e0055 */
[----:B------:R-:W-:Y:S01]  /*2ae20*/  ST.E.U16 desc[UR4][R178.64+0xe0], R44 ;  /* 0x0000e02cb2007985 */ /* 0x000fe2000c101504 */
[----:B------:R-:W-:Y:S02]  /*2ae30*/  IMAD.MOV.U32 R85, RZ, RZ, R84 ;  /* 0x000000ffff557224 */ /* 0x000fe400078e0054 */
[----:B------:R-:W-:Y:S01]  /*2ae40*/  IMAD.MOV.U32 R84, RZ, RZ, R229 ;  /* 0x000000ffff547224 */ /* 0x000fe200078e00e5 */
[----:B------:R-:W-:Y:S01]  /*2ae50*/  ST.E.U16 desc[UR4][R178.64+0xe2], R43 ;  /* 0x0000e22bb2007985 */ /* 0x000fe2000c101504 */
[----:B------:R-:W3:Y:S01]  /*2ae60*/  MUFU.EX2 R229, R198 ;  /* 0x000000c600e57308 */ /* 0x000ee20000000800 */
[----:B------:R-:W-:Y:S01]  /*2ae70*/  IMAD.MOV.U32 R148, RZ, RZ, R83 ;  /* 0x000000ffff947224 */ /* 0x000fe200078e0053 */
[-C--:B------:R-:W-:Y:S01]  /*2ae80*/  LOP3.LUT R83, R159, R185.reuse, RZ, 0x3c, !PT ;  /* 0x000000b99f537212 */ /* 0x080fe200078e3cff */
[----:B------:R-:W-:Y:S02]  /*2ae90*/  IMAD.MOV.U32 R159, RZ, RZ, R87 ;  /* 0x000000ffff9f7224 */ /* 0x000fe400078e0057 */
[----:B------:R-:W-:Y:S02]  /*2aea0*/  IMAD.MOV.U32 R87, RZ, RZ, R149 ;  /* 0x000000ffff577224 */ /* 0x000fe400078e0095 */
[----:B------:R-:W-:Y:S03]  /*2aeb0*/  IMAD.MOV.U32 R149, RZ, RZ, R225 ;  /* 0x000000ffff957224 */ /* 0x000fe600078e00e1 */
[----:B------:R1:W-:Y:S01]  /*2aec0*/  MUFU.EX2 R225, R197 ;  /* 0x000000c500e17308 */ /* 0x0003e20000000800 */
[----:B------:R-:W-:Y:S02]  /*2aed0*/  IMAD.MOV.U32 R94, RZ, RZ, R84 ;  /* 0x000000ffff5e7224 */ /* 0x000fe400078e0054 */
[----:B------:R-:W-:Y:S01]  /*2aee0*/  IMAD.MOV.U32 R88, RZ, RZ, R86 ;  /* 0x000000ffff587224 */ /* 0x000fe200078e0056 */
[----:B------:R-:W-:Y:S01]  /*2aef0*/  LOP3.LUT R86, R158, R185, RZ, 0x3c, !PT ;  /* 0x000000b99e567212 */ /* 0x000fe200078e3cff */
[----:B------:R-:W-:Y:S02]  /*2af00*/  IMAD.MOV.U32 R158, RZ, RZ, R224 ;  /* 0x000000ffff9e7224 */ /* 0x000fe400078e00e0 */
[----:B------:R-:W-:Y:S01]  /*2af10*/  IMAD.MOV.U32 R153, RZ, RZ, R85 ;  /* 0x000000ffff997224 */ /* 0x000fe200078e0055 */
[----:B---3--:R-:W-:Y:S01]  /*2af20*/  F2FP.BF16.F32.PACK_AB R52, R229, R228 ;  /* 0x000000e4e534723e */ /* 0x008fe200000010ff */
[----:B------:R3:W5:Y:S01]  /*2af30*/  LDL.LU R198, [R1+0x3f0] ;  /* 0x0003f00001c67983 */ /* 0x0007620000300800 */
[----:B------:R1:W-:Y:S01]  /*2af40*/  MUFU.EX2 R224, R196 ;  /* 0x000000c400e07308 */ /* 0x0003e20000000800 */
[----:B------:R-:W-:Y:S01]  /*2af50*/  IMAD.WIDE.U32 R58, R86, -0x326172a9, RZ ;  /* 0xcd9e8d57563a7825 */ /* 0x000fe200078e00ff */
[C---:B------:R-:W-:Y:S05]  /*2af60*/  PRMT R51, R52.reuse, 0x7632, R51 ;  /* 0x0000763234337816 */ /* 0x040fea0000000033 */
[----:B----4-:R-:W-:Y:S05]  /*2af70*/  @!P6 HFMA2.BF16_V2 R91, -RZ.H0_H0, RZ.H0_H0, -R51.H0_H0 ;  /* 0x200000ffff5be231 */ /* 0x010fea0000340933 */
[----:B------:R-:W-:Y:S01]  /*2af80*/  PRMT R72, R91, 0x7610, R72 ;  /* 0x000076105b487816 */ /* 0x000fe20000000048 */
[----:B--2---:R-:W-:Y:S05]  /*2af90*/  @!P5 HFMA2.BF16_V2 R71, -RZ.H0_H0, RZ.H0_H0, -R52.H0_H0 ;  /* 0x200000ffff47d231 */ /* 0x004fea0000340934 */
[----:B------:R-:W-:Y:S01]  /*2afa0*/  PRMT R74, R71, 0x7610, R74 ;  /* 0x00007610474a7816 */ /* 0x000fe2000000004a */
[----:B------:R2:W-:Y:S04]  /*2afb0*/  @!P5 STL.S16 [R1+0x154], R71 ;  /* 0x000154470100d387 */ /* 0x0005e80000100600 */
[----:B------:R4:W-:Y:S01]  /*2afc0*/  @!P6 STL.S16 [R1+0x140], R91 ;  /* 0x0001405b0100e387 */ /* 0x0009e20000100600 */
[----:B--2---:R-:W-:Y:S02]  /*2afd0*/  PRMT R71, R52, 0x5410, R51 ;  /* 0x0000541034477816 */ /* 0x004fe40000000033 */
[----:B------:R-:W-:Y:S01]  /*2afe0*/  @!P6 PRMT R51, R72, 0x5410, RZ ;  /* 0x000054104833e816 */ /* 0x000fe200000000ff */
[----:B------:R-:W-:Y:S01]  /*2aff0*/  IMAD.SHL.U32 R72, R237, 0x4, RZ ;  /* 0x00000004ed487824 */ /* 0x000fe200078e00ff */
[----:B------:R-:W-:Y:S02]  /*2b000*/  @!P5 PRMT R52, R74, 0x5410, RZ ;  /* 0x000054104a34d816 */ /* 0x000fe400000000ff */
[----:B------:R-:W-:Y:S01]  /*2b010*/  ISETP.GE.U32.AND P5, PT, R199, R156, PT ;  /* 0x0000009cc700720c */ /* 0x000fe20003fa6070 */
[----:B------:R-:W-:Y:S01]  /*2b020*/  ST.E.U16 desc[UR4][R174.64+0xf2], R51 ;  /* 0x0000f233ae007985 */ /* 0x000fe2000c101504 */
[----:B------:R-:W-:Y:S02]  /*2b030*/  LOP3.LUT R72, R185, R203, R72, 0x96, !PT ;  /* 0x000000cbb9487212 */ /* 0x000fe400078e9648 */
[----:B------:R-:W-:Y:S01]  /*2b040*/  ISETP.GE.U32.AND P6, PT, R199, R157, PT ;  /* 0x0000009dc700720c */ /* 0x000fe20003fc6070 */
[----:B------:R3:W5:Y:S02]  /*2b050*/  LDL.LU.64 R202, [R1+0x3e8] ;  /* 0x0003e80001ca7983 */ /* 0x0007640000300a00 */
[----:B----4-:R-:W-:Y:S04]  /*2b060*/  IMAD.WIDE.U32 R90, R72, -0x326172a9, RZ ;  /* 0xcd9e8d57485a7825 */ /* 0x010fe800078e00ff */
[----:B-1----:R3:W5:Y:S01]  /*2b070*/  LDL.LU R197, [R1+0x3e4] ;  /* 0x0003e40001c57983 */ /* 0x0027620000300800 */
[----:B------:R-:W-:Y:S01]  /*2b080*/  LOP3.LUT R74, R91, R215, R192, 0x96, !PT ;  /* 0x000000d75b4a7212 */ /* 0x000fe200078e96c0 */
[----:B------:R-:W-:Y:S01]  /*2b090*/  IMAD.MOV.U32 R72, RZ, RZ, R201 ;  /* 0x000000ffff487224 */ /* 0x000fe200078e00c9 */
[----:B------:R-:W-:Y:S01]  /*2b0a0*/  LOP3.LUT R69, R181, R214, R90, 0x96, !PT ;  /* 0x000000d6b5457212 */ /* 0x000fe200078e965a */
[----:B------:R1:W2:Y:S01]  /*2b0b0*/  MUFU.EX2 R201, R194 ;  /* 0x000000c200c97308 */ /* 0x0002a20000000800 */
[----:B------:R3:W5:Y:S01]  /*2b0c0*/  LDL.LU R196, [R1+0x3e0] ;  /* 0x0003e00001c47983 */ /* 0x0007620000300800 */
[----:B------:R-:W-:Y:S03]  /*2b0d0*/  IMAD.WIDE.U32 R74, R74, -0x2daee0ad, RZ ;  /* 0xd2511f534a4a7825 */ /* 0x000fe600078e00ff */
[----:B------:R3:W5:Y:S01]  /*2b0e0*/  LDL.LU R195, [R1+0x3dc] ;  /* 0x0003dc0001c37983 */ /* 0x0007620000300800 */
[----:B------:R-:W-:Y:S01]  /*2b0f0*/  IMAD.WIDE.U32 R68, R69, -0x2daee0ad, RZ ;  /* 0xd2511f5345447825 */ /* 0x000fe200078e00ff */
[----:B------:R-:W-:Y:S02]  /*2b100*/  LOP3.LUT R84, R75, R216, R186, 0x96, !PT ;  /* 0x000000d84b547212 */ /* 0x000fe400078e96ba */
[----:B------:R-:W-:Y:S02]  /*2b110*/  ST.E.U16 desc[UR4][R174.64+0xf0], R52 ;  /* 0x0000f034ae007985 */ /* 0x000fe4000c101504 */
[----:B------:R-:W-:Y:S01]  /*2b120*/  LOP3.LUT R74, R69, R221, R74, 0x96, !PT ;  /* 0x000000dd454a7212 */ /* 0x000fe200078e964a */
[----:B------:R-:W-:Y:S04]  /*2b130*/  IMAD.WIDE.U32 R84, R84, -0x326172a9, RZ ;  /* 0xcd9e8d5754547825 */ /* 0x000fe800078e00ff */
[----:B------:R-:W-:Y:S01]  /*2b140*/  IMAD.WIDE.U32 R74, R74, -0x326172a9, RZ ;  /* 0xcd9e8d574a4a7825 */ /* 0x000fe200078e00ff */
[----:B------:R-:W-:Y:S01]  /*2b150*/  LOP3.LUT R66, R85, R211, R180, 0x96, !PT ;  /* 0x000000d355427212 */ /* 0x000fe200078e96b4 */
[----:B-1----:R3:W5:Y:S01]  /*2b160*/  LDL.LU R194, [R1+0x3d8] ;  /* 0x0003d80001c27983 */ /* 0x0027620000300800 */
[----:B--2---:R-:W-:Y:S02]  /*2b170*/  F2FP.BF16.F32.PACK_AB R2, R201, R213 ;  /* 0x000000d5c902723e */ /* 0x004fe400000010ff */
[----:B------:R-:W-:Y:S01]  /*2b180*/  LOP3.LUT R84, R75, R220, R84, 0x96, !PT ;  /* 0x000000dc4b547212 */ /* 0x000fe200078e9654 */
[----:B------:R-:W-:Y:S01]  /*2b190*/  IMAD.WIDE.U32 R66, R66, -0x2daee0ad, RZ ;  /* 0xd2511f5342427825 */ /* 0x000fe200078e00ff */
[----:B------:R-:W-:Y:S01]  /*2b1a0*/  PRMT R0, R2, 0x7632, R0 ;  /* 0x0000763202007816 */ /* 0x000fe20000000000 */
[----:B------:R3:W2:Y:S02]  /*2b1b0*/  LDL.S16 R156, [R1+0x124] ;  /* 0x00012400019c7983 */ /* 0x0006a40000100600 */
[----:B------:R-:W-:Y:S01]  /*2b1c0*/  IMAD.WIDE.U32 R84, R84, -0x2daee0ad, RZ ;  /* 0xd2511f5354547825 */ /* 0x000fe200078e00ff */
[----:B------:R-:W-:Y:S01]  /*2b1d0*/  LOP3.LUT R68, R67, R219, R68, 0x96, !PT ;  /* 0x000000db43447212 */ /* 0x000fe200078e9644 */
[----:B------:R3:W4:Y:S02]  /*2b1e0*/  LDL.S16 R61, [R1+0x120] ;  /* 0x00012000013d7983 */ /* 0x0007240000100600 */
[----:B------:R-:W-:Y:S01]  /*2b1f0*/  IMAD.MOV.U32 R75, RZ, RZ, R158 ;  /* 0x000000ffff4b7224 */ /* 0x000fe200078e009e */
[----:B------:R-:W-:Y:S01]  /*2b200*/  LOP3.LUT R66, R85, R217, R66, 0x96, !PT ;  /* 0x000000d955427212 */ /* 0x000fe200078e9642 */
[----:B------:R-:W-:Y:S04]  /*2b210*/  IMAD.WIDE.U32 R68, R68, -0x326172a9, RZ ;  /* 0xcd9e8d5744447825 */ /* 0x000fe800078e00ff */
[----:B------:R-:W-:Y:S01]  /*2b220*/  IMAD.WIDE.U32 R66, R66, -0x326172a9, RZ ;  /* 0xcd9e8d5742427825 */ /* 0x000fe200078e00ff */
[----:B------:R-:W-:Y:S03]  /*2b230*/  LOP3.LUT R74, R69, R218, R74, 0x96, !PT ;  /* 0x000000da454a7212 */ /* 0x000fe600078e964a */
[----:B------:R-:W-:Y:S01]  /*2b240*/  IMAD.MOV.U32 R158, RZ, RZ, R159 ;  /* 0x000000ffff9e7224 */ /* 0x000fe200078e009f */
[C---:B------:R-:W-:Y:S01]  /*2b250*/  LOP3.LUT R40, R66.reuse, 0xffff, RZ, 0xc0, !PT ;  /* 0x0000ffff42287812 */ /* 0x040fe200078ec0ff */
[----:B------:R-:W-:Y:S01]  /*2b260*/  IMAD.MOV.U32 R159, RZ, RZ, R148 ;  /* 0x000000ffff9f7224 */ /* 0x000fe200078e0094 */
[----:B------:R-:W-:Y:S01]  /*2b270*/  LOP3.LUT R65, R67, R222, R68, 0x96, !PT ;  /* 0x000000de43417212 */ /* 0x000fe200078e9644 */
[----:B------:R3:W3:Y:S01]  /*2b280*/  LDL.S16 R148, [R1+0x118] ;  /* 0x0001180001947983 */ /* 0x0006e20000100600 */
[----:B------:R-:W-:Y:S01]  /*2b290*/  LOP3.LUT R68, R66, 0xff, RZ, 0xc0, !PT ;  /* 0x000000ff42447812 */ /* 0x000fe200078ec0ff */
[----:B------:R-:W-:Y:S01]  /*2b2a0*/  IMAD.MOV.U32 R85, RZ, RZ, R72 ;  /* 0x000000ffff557224 */ /* 0x000fe200078e0048 */
[----:B------:R-:W-:Y:S02]  /*2b2b0*/  SHF.R.U32.HI R40, RZ, 0x8, R40 ;  /* 0x00000008ff287819 */ /* 0x000fe40000011628 */
[----:B------:R-:W-:Y:S01]  /*2b2c0*/  SHF.R.U32.HI R69, RZ, 0x10, R66 ;  /* 0x00000010ff457819 */ /* 0x000fe20000011642 */
[----:B------:R-:W-:Y:S01]  /*2b2d0*/  IMAD.MOV.U32 R157, RZ, RZ, R85 ;  /* 0x000000ffff9d7224 */ /* 0x000fe200078e0055 */
[----:B------:R-:W-:Y:S01]  /*2b2e0*/  PRMT R72, R68, 0x5410, R40 ;  /* 0x0000541044487816 */ /* 0x000fe20000000028 */
[----:B------:R-:W-:Y:S01]  /*2b2f0*/  IMAD.MOV.U32 R85, RZ, RZ, R158 ;  /* 0x000000ffff557224 */ /* 0x000fe200078e009e */
[----:B------:R-:W-:Y:S01]  /*2b300*/  LOP3.LUT R68, R69, 0xff, RZ, 0xc0, !PT ;  /* 0x000000ff45447812 */ /* 0x000fe200078ec0ff */
[----:B------:R-:W-:Y:S01]  /*2b310*/  IMAD.MOV.U32 R158, RZ, RZ, R155 ;  /* 0x000000ffff9e7224 */ /* 0x000fe200078e009b */
[----:B------:R-:W-:Y:S01]  /*2b320*/  F2FP.BF16.F32.PACK_AB R40, R224, R225 ;  /* 0x000000e1e028723e */ /* 0x000fe200000010ff */
[----:B------:R1:W3:Y:S01]  /*2b330*/  LDL.S16 R69, [R1+0x11c] ;  /* 0x00011c0001457983 */ /* 0x0002e20000100600 */
[----:B------:R-:W-:Y:S01]  /*2b340*/  SHF.R.U32.HI R70, RZ, 0x18, R66 ;  /* 0x00000018ff467819 */ /* 0x000fe20000011642 */
[----:B------:R-:W-:Y:S01]  /*2b350*/  IMAD.WIDE.U32 R66, R74, -0x2daee0ad, RZ ;  /* 0xd2511f534a427825 */ /* 0x000fe200078e00ff */
[----:B------:R-:W-:Y:S02]  /*2b360*/  PRMT R3, R40, 0x7632, R3 ;  /* 0x0000763228037816 */ /* 0x000fe40000000003 */
[----:B------:R-:W-:Y:S01]  /*2b370*/  PRMT R74, R68, 0x5410, R70 ;  /* 0x00005410444a7816 */ /* 0x000fe20000000046 */
[----:B------:R-:W-:Y:S01]  /*2b380*/  IMAD.MOV.U32 R155, RZ, RZ, R94 ;  /* 0x000000ffff9b7224 */ /* 0x000fe200078e005e */
[----:B------:R-:W-:Y:S02]  /*2b390*/  LOP3.LUT R84, R67, R223, R84, 0x96, !PT ;  /* 0x000000df43547212 */ /* 0x000fe400078e9654 */
[----:B------:R-:W-:Y:S01]  /*2b3a0*/  SHF.R.U32.HI R94, RZ, 0x10, R66 ;  /* 0x00000010ff5e7819 */ /* 0x000fe20000011642 */
[----:B------:R-:W-:Y:S01]  /*2b3b0*/  IMAD.MOV.U32 R53, RZ, RZ, R155 ;  /* 0x000000ffff357224 */ /* 0x000fe200078e009b */
[----:B------:R-:W-:Y:S01]  /*2b3c0*/  LOP3.LUT R64, R65, 0xff, RZ, 0xc0, !PT ;  /* 0x000000ff41407812 */ /* 0x000fe200078ec0ff */
[----:B--2---:R-:W-:Y:S02]  /*2b3d0*/  @!P5 HFMA2.BF16_V2 R156, -RZ.H0_H0, RZ.H0_H0, -R40.H0_H0 ;  /* 0x200000ffff9cd231 */ /* 0x004fe40000340928 */
[----:B----4-:R-:W-:Y:S03]  /*2b3e0*/  @!P6 HFMA2.BF16_V2 R61, -RZ.H0_H0, RZ.H0_H0, -R3.H0_H0 ;  /* 0x200000ffff3de231 */ /* 0x010fe60000340903 */
[----:B------:R-:W-:Y:S01]  /*2b3f0*/  PRMT R68, R156, 0x7610, R68 ;  /* 0x000076109c447816 */ /* 0x000fe20000000044 */
[----:B------:R2:W-:Y:S01]  /*2b400*/  @!P5 STL.S16 [R1+0x124], R156 ;  /* 0x0001249c0100d387 */ /* 0x0005e20000100600 */
[----:B------:R-:W-:Y:S03]  /*2b410*/  PRMT R185, R61, 0x7610, R185 ;  /* 0x000076103db97816 */ /* 0x000fe600000000b9 */
[----:B------:R4:W-:Y:S01]  /*2b420*/  @!P6 STL.S16 [R1+0x120], R61 ;  /* 0x0001203d0100e387 */ /* 0x0009e20000100600 */
[----:B---3--:R-:W-:Y:S05]  /*2b430*/  @!P0 HFMA2.BF16_V2 R148, -RZ.H0_H0, RZ.H0_H0, -R0.H0_H0 ;  /* 0x200000ffff948231 */ /* 0x008fea0000340900 */
[----:B------:R-:W-:Y:S01]  /*2b440*/  PRMT R150, R148, 0x7610, R150 ;  /* 0x0000761094967816 */ /* 0x000fe20000000096 */
[----:B--2---:R-:W-:Y:S02]  /*2b450*/  IMAD.MOV.U32 R156, RZ, RZ, R93 ;  /* 0x000000ffff9c7224 */ /* 0x004fe400078e005d */
[----:B------:R-:W-:Y:S02]  /*2b460*/  @!P1 HFMA2.BF16_V2 R69, -RZ.H0_H0, RZ.H0_H0, -R2.H0_H0 ;  /* 0x200000ffff459231 */ /* 0x000fe40000340902 */
[----:B------:R-:W-:Y:S01]  /*2b470*/  IMAD.MOV.U32 R93, RZ, RZ, R87 ;  /* 0x000000ffff5d7224 */ /* 0x000fe200078e0057 */
[----:B------:R-:W-:Y:S01]  /*2b480*/  LOP3.LUT R87, R66, 0xffff, RZ, 0xc0, !PT ;  /* 0x0000ffff42577812 */ /* 0x000fe200078ec0ff */
[----:B------:R-:W-:Y:S01]  /*2b490*/  IMAD.MOV.U32 R49, RZ, RZ, R156 ;  /* 0x000000ffff317224 */ /* 0x000fe200078e009c */
[----:B----4-:R-:W-:Y:S01]  /*2b4a0*/  LOP3.LUT R61, R65, 0xffff, RZ, 0xc0, !PT ;  /* 0x0000ffff413d7812 */ /* 0x010fe200078ec0ff */
[----:B------:R2:W-:Y:S01]  /*2b4b0*/  @!P1 STL.S16 [R1+0x11c], R69 ;  /* 0x00011c4501009387 */ /* 0x0005e20000100600 */
[----:B------:R-:W-:Y:S01]  /*2b4c0*/  PRMT R154, R69, 0x7610, R154 ;  /* 0x00007610459a7816 */ /* 0x000fe2000000009a */
[----:B------:R-:W-:Y:S01]  /*2b4d0*/  IMAD.MOV.U32 R86, RZ, RZ, R49 ;  /* 0x000000ffff567224 */ /* 0x000fe200078e0031 */
[----:B------:R-:W-:Y:S01]  /*2b4e0*/  SHF.R.U32.HI R61, RZ, 0x8, R61 ;  /* 0x00000008ff3d7819 */ /* 0x000fe2000001163d */
[----:B------:R3:W-:Y:S01]  /*2b4f0*/  @!P0 STL.S16 [R1+0x118], R148 ;  /* 0x0001189401008387 */ /* 0x0007e20000100600 */
[-C--:B------:R-:W-:Y:S01]  /*2b500*/  LOP3.LUT R49, R59, R215.reuse, R192, 0x96, !PT ;  /* 0x000000d73b317212 */ /* 0x080fe200078e96c0 */
[----:B------:R-:W-:Y:S01]  /*2b510*/  IMAD.MOV.U32 R156, RZ, RZ, R153 ;  /* 0x000000ffff9c7224 */ /* 0x000fe200078e0099 */
[----:B------:R-:W-:Y:S01]  /*2b520*/  PRMT R70, R64, 0x5410, R61 ;  /* 0x0000541040467816 */ /* 0x000fe2000000003d */
[----:B------:R-:W-:Y:S01]  /*2b530*/  IMAD.MOV.U32 R64, RZ, RZ, R75 ;  /* 0x000000ffff407224 */ /* 0x000fe200078e004b */
[--C-:B------:R-:W-:Y:S01]  /*2b540*/  SHF.R.U32.HI R61, RZ, 0x10, R65.reuse ;  /* 0x00000010ff3d7819 */ /* 0x100fe20000011641 */
[----:B------:R-:W-:Y:S01]  /*2b550*/  IMAD.WIDE.U32 R48, R49, -0x2daee0ad, RZ ;  /* 0xd2511f5331307825 */ /* 0x000fe200078e00ff */
[----:B------:R-:W-:Y:S02]  /*2b560*/  SHF.R.U32.HI R65, RZ, 0x18, R65 ;  /* 0x00000018ff417819 */ /* 0x000fe40000011641 */
[----:B------:R-:W-:Y:S01]  /*2b570*/  LOP3.LUT R61, R61, 0xff, RZ, 0xc0, !PT ;  /* 0x000000ff3d3d7812 */ /* 0x000fe200078ec0ff */
[----:B------:R-:W-:Y:S01]  /*2b580*/  IMAD.MOV.U32 R50, RZ, RZ, R156 ;  /* 0x000000ffff327224 */ /* 0x000fe200078e009c */
[----:B------:R-:W-:Y:S01]  /*2b590*/  LOP3.LUT R49, R49, R216, R186, 0x96, !PT ;  /* 0x000000d831317212 */ /* 0x000fe200078e96ba */
[----:B------:R-:W-:Y:S01]  /*2b5a0*/  IMAD.MOV.U32 R153, RZ, RZ, R152 ;  /* 0x000000ffff997224 */ /* 0x000fe200078e0098 */
[----:B------:R-:W-:Y:S01]  /*2b5b0*/  PRMT R75, R61, 0x5410, R65 ;  /* 0x000054103d4b7816 */ /* 0x000fe20000000041 */
[----:B------:R-:W-:Y:S02]  /*2b5c0*/  IMAD.MOV.U32 R152, RZ, RZ, R88 ;  /* 0x000000ffff987224 */ /* 0x000fe400078e0058 */
[----:B--2---:R-:W-:Y:S01]  /*2b5d0*/  IMAD.MOV.U32 R69, RZ, RZ, R149 ;  /* 0x000000ffff457224 */ /* 0x004fe200078e0095 */
[----:B------:R-:W-:Y:S02]  /*2b5e0*/  LOP3.LUT R149, R66, 0xff, RZ, 0xc0, !PT ;  /* 0x000000ff42957812 */ /* 0x000fe400078ec0ff */
[----:B---3--:R-:W-:Y:S01]  /*2b5f0*/  SHF.R.U32.HI R148, RZ, 0x18, R66 ;  /* 0x00000018ff947819 */ /* 0x008fe20000011642 */
[----:B------:R-:W-:Y:S04]  /*2b600*/  IMAD.WIDE.U32 R66, R83, -0x326172a9, RZ ;  /* 0xcd9e8d5753427825 */ /* 0x000fe800078e00ff */
[----:B------:R-:W-:Y:S01]  /*2b610*/  IMAD.MOV.U32 R83, RZ, RZ, R64 ;  /* 0x000000ffff537224 */ /* 0x000fe200078e0040 */
[----:B------:R-:W-:Y:S01]  /*2b620*/  LOP3.LUT R62, R67, R215, R192, 0x96, !PT ;  /* 0x000000d7433e7212 */ /* 0x000fe200078e96c0 */
[----:B------:R-:W-:Y:S01]  /*2b630*/  IMAD.MOV.U32 R57, RZ, RZ, R69 ;  /* 0x000000ffff397224 */ /* 0x000fe200078e0045 */
[-CC-:B------:R-:W-:Y:S02]  /*2b640*/  LOP3.LUT R64, R181, R214.reuse, R66.reuse, 0x96, !PT ;  /* 0x000000d6b5407212 */ /* 0x180fe400078e9642 */
[----:B------:R-:W-:Y:S01]  /*2b650*/  LOP3.LUT R66, R183, R214, R66, 0x96, !PT ;  /* 0x000000d6b7427212 */ /* 0x000fe200078e9642 */
[----:B------:R-:W-:Y:S04]  /*2b660*/  IMAD.WIDE.U32 R62, R62, -0x2daee0ad, RZ ;  /* 0xd2511f533e3e7825 */ /* 0x000fe800078e00ff */
[----:B------:R-:W-:Y:S01]  /*2b670*/  IMAD.WIDE.U32 R64, R64, -0x2daee0ad, RZ ;  /* 0xd2511f5340407825 */ /* 0x000fe200078e00ff */
[----:B------:R-:W-:Y:S04]  /*2b680*/  LOP3.LUT R63, R63, R216, R186, 0x96, !PT ;  /* 0x000000d83f3f7212 */ /* 0x000fe800078e96ba */
[----:B------:R-:W-:Y:S01]  /*2b690*/  LOP3.LUT R65, R65, R221, R62, 0x96, !PT ;  /* 0x000000dd41417212 */ /* 0x000fe200078e963e */
        /* <DEDUP_REMOVED lines=12> */
[-CC-:B------:R-:W-:Y:S02]  /*2b760*/  LOP3.LUT R62, R181, R214.reuse, R58.reuse, 0x96, !PT ;  /* 0x000000d6b53e7212 */ /* 0x180fe400078e963a */
[----:B------:R-:W-:Y:S03]  /*2b770*/  LOP3.LUT R58, R183, R214, R58, 0x96, !PT ;  /* 0x000000d6b73a7212 */ /* 0x000fe600078e963a */
[----:B------:R-:W-:Y:S05]  /*2b780*/  IMAD.WIDE.U32 R62, R62, -0x2daee0ad, RZ ;  /* 0xd2511f533e3e7825 */ /* 0x000fea00078e00ff */
[----:B------:R-:W-:Y:S01]  /*2b790*/  LOP3.LUT R45, R63, R221, R48, 0x96, !PT ;  /* 0x000000dd3f2d7212 */ /* 0x000fe200078e9630 */
[----:B------:R-:W-:Y:S04]  /*2b7a0*/  IMAD.WIDE.U32 R48, R49, -0x326172a9, RZ ;  /* 0xcd9e8d5731307825 */ /* 0x000fe800078e00ff */
[----:B------:R-:W-:Y:S01]  /*2b7b0*/  IMAD.MOV.U32 R63, RZ, RZ, R151 ;  /* 0x000000ffff3f7224 */ /* 0x000fe200078e0097 */
[----:B------:R-:W-:Y:S01]  /*2b7c0*/  LOP3.LUT R46, R49, R211, R180, 0x96, !PT ;  /* 0x000000d3312e7212 */ /* 0x000fe200078e96b4 */
[----:B------:R-:W-:Y:S04]  /*2b7d0*/  IMAD.MOV.U32 R49, RZ, RZ, R193 ;  /* 0x000000ffff317224 */ /* 0x000fe800078e00c1 */
[----:B------:R-:W-:Y:S05]  /*2b7e0*/  IMAD.WIDE.U32 R46, R46, -0x2daee0ad, RZ ;  /* 0xd2511f532e2e7825 */ /* 0x000fea00078e00ff */
[--C-:B------:R-:W-:Y:S02]  /*2b7f0*/  LOP3.LUT R156, R47, R219, R62.reuse, 0x96, !PT ;  /* 0x000000db2f9c7212 */ /* 0x100fe400078e963e */
[----:B------:R-:W-:Y:S01]  /*2b800*/  PRMT R62, R150, 0x7610, R62 ;  /* 0x00007610963e7816 */ /* 0x000fe2000000003e */
[----:B------:R-:W-:Y:S01]  /*2b810*/  IMAD.WIDE.U32 R150, R45, -0x326172a9, RZ ;  /* 0xcd9e8d572d967825 */ /* 0x000fe200078e00ff */
[----:B------:R-:W-:Y:S04]  /*2b820*/  PRMT R45, R154, 0x7610, R45 ;  /* 0x000076109a2d7816 */ /* 0x000fe8000000002d */
[----:B------:R-:W-:Y:S02]  /*2b830*/  LOP3.LUT R48, R151, R220, R48, 0x96, !PT ;  /* 0x000000dc97307212 */ /* 0x000fe400078e9630 */
[----:B------:R-:W-:Y:S02]  /*2b840*/  PRMT R64, R45, 0x7610, R64 ;  /* 0x000076102d407816 */ /* 0x000fe40000000040 */
[----:B------:R-:W-:Y:S01]  /*2b850*/  PRMT R151, R62, 0x7610, R151 ;  /* 0x000076103e977816 */ /* 0x000fe20000000097 */
[----:B------:R-:W-:Y:S01]  /*2b860*/  IMAD.WIDE.U32 R154, R48, -0x2daee0ad, RZ ;  /* 0xd2511f53309a7825 */ /* 0x000fe200078e00ff */
[----:B------:R-:W-:Y:S02]  /*2b870*/  PRMT R52, R64, 0x7610, R52 ;  /* 0x0000761040347816 */ /* 0x000fe40000000034 */
[----:B------:R-:W-:Y:S01]  /*2b880*/  PRMT R64, R40, 0x5410, R3 ;  /* 0x0000541028407816 */ /* 0x000fe20000000003 */
[----:B------:R-:W-:Y:S01]  /*2b890*/  IMAD.MOV.U32 R48, RZ, RZ, R192 ;  /* 0x000000ffff307224 */ /* 0x000fe200078e00c0 */
[----:B------:R-:W-:Y:S01]  /*2b8a0*/  LOP3.LUT R155, R155, R217, R46, 0x96, !PT ;  /* 0x000000d99b9b7212 */ /* 0x000fe200078e962e */
[----:B------:R-:W-:Y:S01]  /*2b8b0*/  IMAD.WIDE.U32 R46, R147, -0x326172a9, RZ ;  /* 0xcd9e8d57932e7825 */ /* 0x000fe200078e00ff */
[----:B------:R-:W-:Y:S01]  /*2b8c0*/  @!P5 PRMT R40, R68, 0x5410, RZ ;  /* 0x000054104428d816 */ /* 0x000fe200000000ff */
[----:B------:R1:W5:Y:S02]  /*2b8d0*/  LDL.LU.64 R192, [R1+0x3d0] ;  /* 0x0003d00001c07983 */ /* 0x0003640000300a00 */
[----:B------:R-:W-:Y:S01]  /*2b8e0*/  IMAD.MOV.U32 R62, RZ, RZ, R86 ;  /* 0x000000ffff3e7224 */ /* 0x000fe200078e0056 */
[----:B------:R-:W-:Y:S01]  /*2b8f0*/  LOP3.LUT R48, R47, R215, R48, 0x96, !PT ;  /* 0x000000d72f307212 */ /* 0x000fe200078e9630 */
[----:B------:R-:W-:Y:S01]  /*2b900*/  IMAD.MOV.U32 R86, RZ, RZ, R93 ;  /* 0x000000ffff567224 */ /* 0x000fe200078e005d */
[-C--:B------:R-:W-:Y:S01]  /*2b910*/  LOP3.LUT R45, R181, R214.reuse, R46, 0x96, !PT ;  /* 0x000000d6b52d7212 */ /* 0x080fe200078e962e */
[----:B------:R-:W-:Y:S01]  /*2b920*/  IMAD.MOV.U32 R181, RZ, RZ, R50 ;  /* 0x000000ffffb57224 */ /* 0x000fe200078e0032 */
[----:B------:R-:W-:Y:S01]  /*2b930*/  LOP3.LUT R46, R183, R214, R46, 0x96, !PT ;  /* 0x000000d6b72e7212 */ /* 0x000fe200078e962e */
[----:B------:R-:W-:Y:S01]  /*2b940*/  IMAD.WIDE.U32 R48, R48, -0x2daee0ad, RZ ;  /* 0xd2511f5330307825 */ /* 0x000fe200078e00ff */
[----:B------:R-:W-:Y:S03]  /*2b950*/  ST.E.U16 desc[UR4][R172.64+0xf0], R40 ;  /* 0x0000f028ac007985 */ /* 0x000fe6000c101504 */
[----:B------:R-:W-:Y:S01]  /*2b960*/  IMAD.MOV.U32 R50, RZ, RZ, R153 ;  /* 0x000000ffff327224 */ /* 0x000fe200078e0099 */
[----:B------:R-:W-:Y:S01]  /*2b970*/  LOP3.LUT R49, R49, R216, R186, 0x96, !PT ;  /* 0x000000d831317212 */ /* 0x000fe200078e96ba */
[----:B------:R-:W-:Y:S02]  /*2b980*/  IMAD.MOV.U32 R186, RZ, RZ, R92 ;  /* 0x000000ffffba7224 */ /* 0x000fe400078e005c */
[----:B------:R-:W-:Y:S05]  /*2b990*/  IMAD.WIDE.U32 R92, R45, -0x2daee0ad, RZ ;  /* 0xd2511f532d5c7825 */ /* 0x000fea00078e00ff */
[----:B------:R-:W-:Y:S01]  /*2b9a0*/  LOP3.LUT R45, R93, R221, R48, 0x96, !PT ;  /* 0x000000dd5d2d7212 */ /* 0x000fe200078e9630 */
[----:B------:R-:W-:Y:S02]  /*2b9b0*/  IMAD.MOV.U32 R93, RZ, RZ, R53 ;  /* 0x000000ffff5d7224 */ /* 0x000fe400078e0035 */
[----:B------:R-:W-:Y:S02]  /*2b9c0*/  IMAD.MOV.U32 R53, RZ, RZ, R152 ;  /* 0x000000ffff357224 */ /* 0x000fe400078e0098 */
[----:B------:R-:W-:Y:S04]  /*2b9d0*/  IMAD.WIDE.U32 R48, R49, -0x326172a9, RZ ;  /* 0xcd9e8d5731307825 */ /* 0x000fe800078e00ff */
[----:B------:R-:W-:Y:S01]  /*2b9e0*/  IMAD.WIDE.U32 R152, R45, -0x326172a9, RZ ;  /* 0xcd9e8d572d987825 */ /* 0x000fe200078e00ff */
[----:B------:R-:W-:Y:S02]  /*2b9f0*/  LOP3.LUT R180, R49, R211, R180, 0x96, !PT ;  /* 0x000000d331b47212 */ /* 0x000fe400078e96b4 */
[----:B------:R-:W-:Y:S01]  /*2ba00*/  LOP3.LUT R45, R183, R214, R90, 0x96, !PT ;  /* 0x000000d6b72d7212 */ /* 0x000fe200078e965a */
[----:B------:R-:W-:Y:S01]  /*2ba10*/  IMAD.MOV.U32 R90, RZ, RZ, R54 ;  /* 0x000000ffff5a7224 */ /* 0x000fe200078e0036 */
[----:B------:R-:W-:Y:S02]  /*2ba20*/  LOP3.LUT R147, R153, R220, R48, 0x96, !PT ;  /* 0x000000dc99937212 */ /* 0x000fe400078e9630 */
[----:B------:R-:W-:Y:S01]  /*2ba30*/  LOP3.LUT R48, R91, R215, R190, 0x96, !PT ;  /* 0x000000d75b307212 */ /* 0x000fe200078e96be */
[----:B------:R-:W-:Y:S02]  /*2ba40*/  IMAD.MOV.U32 R91, RZ, RZ, R57 ;  /* 0x000000ffff5b7224 */ /* 0x000fe400078e0039 */
[----:B------:R-:W-:Y:S04]  /*2ba50*/  IMAD.WIDE.U32 R56, R45, -0x2daee0ad, RZ ;  /* 0xd2511f532d387825 */ /* 0x000fe800078e00ff */
[----:B------:R-:W-:Y:S05]  /*2ba60*/  IMAD.WIDE.U32 R48, R48, -0x2daee0ad, RZ ;  /* 0xd2511f5330307825 */ /* 0x000fea00078e00ff */
[----:B------:R-:W-:Y:S02]  /*2ba70*/  LOP3.LUT R42, R49, R216, R212, 0x96, !PT ;  /* 0x000000d8312a7212 */ /* 0x000fe400078e96d4 */
[----:B------:R-:W-:Y:S03]  /*2ba80*/  LOP3.LUT R49, R57, R221, R48, 0x96, !PT ;  /* 0x000000dd39317212 */ /* 0x000fe600078e9630 */
[----:B------:R-:W-:Y:S05]  /*2ba90*/  IMAD.WIDE.U32 R54, R42, -0x326172a9, RZ ;  /* 0xcd9e8d572a367825 */ /* 0x000fea00078e00ff */
[----:B------:R-:W-:Y:S01]  /*2baa0*/  LOP3.LUT R44, R55, R211, R182, 0x96, !PT ;  /* 0x000000d3372c7212 */ /* 0x000fe200078e96b6 */
[----:B------:R-:W-:Y:S02]  /*2bab0*/  IMAD.MOV.U32 R55, RZ, RZ, R90 ;  /* 0x000000ffff377224 */ /* 0x000fe400078e005a */
[----:B------:R-:W-:Y:S02]  /*2bac0*/  IMAD.MOV.U32 R90, RZ, RZ, R91 ;  /* 0x000000ffff5a7224 */ /* 0x000fe400078e005b */
[----:B------:R-:W-:Y:S04]  /*2bad0*/  IMAD.WIDE.U32 R44, R44, -0x2daee0ad, RZ ;  /* 0xd2511f532c2c7825 */ /* 0x000fe800078e00ff */
[----:B------:R-:W-:Y:S01]  /*2bae0*/  IMAD.MOV.U32 R91, RZ, RZ, R93 ;  /* 0x000000ffff5b7224 */ /* 0x000fe200078e005d */
[----:B------:R-:W-:Y:S01]  /*2baf0*/  LOP3.LUT R48, R45, R219, R56, 0x96, !PT ;  /* 0x000000db2d307212 */ /* 0x000fe200078e9638 */
[----:B------:R-:W-:Y:S04]  /*2bb00*/  IMAD.WIDE.U32 R56, R49, -0x326172a9, RZ ;  /* 0xcd9e8d5731387825 */ /* 0x000fe800078e00ff */
[----:B------:R-:W-:Y:S01]  /*2bb10*/  IMAD.MOV.U32 R93, RZ, RZ, R63 ;  /* 0x000000ffff5d7224 */ /* 0x000fe200078e003f */
[----:B------:R-:W-:Y:S01]  /*2bb20*/  LOP3.LUT R41, R57, R220, R54, 0x96, !PT ;  /* 0x000000dc39297212 */ /* 0x000fe200078e9636 */
[----:B------:R-:W-:Y:S02]  /*2bb30*/  IMAD.MOV.U32 R54, RZ, RZ, R186 ;  /* 0x000000ffff367224 */ /* 0x000fe400078e00ba */
[----:B------:R-:W-:Y:S02]  /*2bb40*/  IMAD.MOV.U32 R186, RZ, RZ, R62 ;  /* 0x000000ffffba7224 */ /* 0x000fe400078e003e */
[----:B------:R-:W-:Y:S04]  /*2bb50*/  IMAD.WIDE.U32 R62, R41, -0x2daee0ad, RZ ;  /* 0xd2511f53293e7825 */ /* 0x000fe800078e00ff */
[----:B------:R-:W-:Y:S01]  /*2bb60*/  IMAD.MOV.U32 R57, RZ, RZ, R50 ;  /* 0x000000ffff397224 */ /* 0x000fe200078e0032 */
[----:B------:R-:W-:Y:S01]  /*2bb70*/  LOP3.LUT R44, R63, R217, R44, 0x96, !PT ;  /* 0x000000d93f2c7212 */ /* 0x000fe200078e962c */
[----:B------:R-:W-:Y:S01]  /*2bb80*/  IMAD.WIDE.U32 R48, R48, -0x326172a9, RZ ;  /* 0xcd9e8d5730307825 */ /* 0x000fe200078e00ff */
[----:B------:R-:W-:Y:S03]  /*2bb90*/  PRMT R63, R151, 0x7610, R63 ;  /* 0x00007610973f7816 */ /* 0x000fe6000000003f */
[----:B------:R-:W-:Y:S01]  /*2bba0*/  IMAD.WIDE.U32 R44, R44, -0x326172a9, RZ ;  /* 0xcd9e8d572c2c7825 */ /* 0x000fe200078e00ff */
[----:B------:R-:W-:Y:S03]  /*2bbb0*/  LOP3.LUT R49, R49, R218, R56, 0x96, !PT ;  /* 0x000000da31317212 */ /* 0x000fe600078e9638 */
[----:B------:R-:W-:Y:S01]  /*2bbc0*/  IMAD.MOV.U32 R56, RZ, RZ, R53 ;  /* 0x000000ffff387224 */ /* 0x000fe200078e0035 */
[C---:B------:R-:W-:Y:S01]  /*2bbd0*/  LOP3.LUT R42, R44.reuse, 0xffff, RZ, 0xc0, !PT ;  /* 0x0000ffff2c2a7812 */ /* 0x040fe200078ec0ff */
[----:B------:R-:W-:Y:S01]  /*2bbe0*/  IMAD.MOV.U32 R151, RZ, RZ, R83 ;  /* 0x000000ffff977224 */ /* 0x000fe200078e0053 */
[----:B------:R-:W-:Y:S02]  /*2bbf0*/  LOP3.LUT R41, R45, R222, R48, 0x96, !PT ;  /* 0x000000de2d297212 */ /* 0x000fe400078e9630 */
[----:B------:R-:W-:Y:S02]  /*2bc00*/  LOP3.LUT R45, R44, 0xff, RZ, 0xc0, !PT ;  /* 0x000000ff2c2d7812 */ /* 0x000fe400078ec0ff */
[----:B------:R-:W-:Y:S02]  /*2bc10*/  SHF.R.U32.HI R42, RZ, 0x8, R42 ;  /* 0x00000008ff2a7819 */ /* 0x000fe4000001162a */
[----:B------:R-:W-:Y:S02]  /*2bc20*/  LOP3.LUT R43, R41, 0xff, RZ, 0xc0, !PT ;  /* 0x000000ff292b7812 */ /* 0x000fe400078ec0ff */
[----:B------:R-:W-:Y:S02]  /*2bc30*/  PRMT R50, R45, 0x5410, R42 ;  /* 0x000054102d327816 */ /* 0x000fe4000000002a */
[----:B------:R-:W-:Y:S02]  /*2bc40*/  PRMT R45, R185, 0x7610, R45 ;  /* 0x00007610b92d7816 */ /* 0x000fe4000000002d */
[----:B------:R-:W-:Y:S01]  /*2bc50*/  SHF.R.U32.HI R42, RZ, 0x10, R44 ;  /* 0x00000010ff2a7819 */ /* 0x000fe2000001162c */
[----:B------:R2:W-:Y:S01]  /*2bc60*/  MUFU.EX2 R185, R189 ;  /* 0x000000bd00b97308 */ /* 0x0005e20000000800 */
[----:B------:R-:W-:Y:S01]  /*2bc70*/  PRMT R65, R45, 0x7610, R65 ;  /* 0x000076102d417816 */ /* 0x000fe20000000041 */
[----:B------:R-:W-:Y:S01]  /*2bc80*/  IMAD.MOV.U32 R45, RZ, RZ, R56 ;  /* 0x000000ffff2d7224 */ /* 0x000fe200078e0038 */
[----:B------:R-:W-:Y:S02]  /*2bc90*/  SHF.R.U32.HI R44, RZ, 0x18, R44 ;  /* 0x00000018ff2c7819 */ /* 0x000fe4000001162c */
[----:B------:R-:W-:Y:S02]  /*2bca0*/  @!P6 PRMT R3, R65, 0x5410, RZ ;  /* 0x000054104103e816 */ /* 0x000fe400000000ff */
[----:B------:R-:W-:Y:S02]  /*2bcb0*/  LOP3.LUT R42, R42, 0xff, RZ, 0xc0, !PT ;  /* 0x000000ff2a2a7812 */ /* 0x000fe400078ec0ff */
[----:B------:R-:W-:Y:S01]  /*2bcc0*/  PRMT R65, R2, 0x5410, R0 ;  /* 0x0000541002417816 */ /* 0x000fe20000000000 */
[----:B------:R3:W-:Y:S01]  /*2bcd0*/  ST.E.U16 desc[UR4][R172.64+0xf2], R3 ;  /* 0x0000f203ac007985 */ /* 0x0007e2000c101504 */
[----:B------:R-:W-:Y:S01]  /*2bce0*/  PRMT R53, R42, 0x5410, R44 ;  /* 0x000054102a357816 */ /* 0x000fe2000000002c */
[----:B------:R-:W-:Y:S01]  /*2bcf0*/  IMAD.MOV.U32 R44, RZ, RZ, R181 ;  /* 0x000000ffff2c7224 */ /* 0x000fe200078e00b5 */
[----:B------:R-:W-:Y:S01]  /*2bd00*/  @!P0 PRMT R0, R63, 0x5410, RZ ;  /* 0x000054103f008816 */ /* 0x000fe200000000ff */
[----:B------:R4:W1:Y:S01]  /*2bd10*/  MUFU.EX2 R181, R170 ;  /* 0x000000aa00b57308 */ /* 0x0008620000000800 */
[----:B------:R-:W-:Y:S01]  /*2bd20*/  @!P1 PRMT R2, R52, 0x5410, RZ ;  /* 0x0000541034029816 */ /* 0x000fe200000000ff */
[----:B------:R-:W-:Y:S01]  /*2bd30*/  IMAD.MOV.U32 R63, RZ, RZ, R54 ;  /* 0x000000ffff3f7224 */ /* 0x000fe200078e0036 */
[----:B------:R-:W-:Y:S01]  /*2bd40*/  LOP3.LUT R42, R41, 0xffff, RZ, 0xc0, !PT ;  /* 0x0000ffff292a7812 */ /* 0x000fe200078ec0ff */
[----:B--2---:R2:W5:Y:S01]  /*2bd50*/  LDL.LU R189, [R1+0x3cc] ;  /* 0x0003cc0001bd7983 */ /* 0x0045620000300800 */
[----:B------:R-:W-:Y:S01]  /*2bd60*/  IMAD.MOV.U32 R54, RZ, RZ, R151 ;  /* 0x000000ffff367224 */ /* 0x000fe200078e0097 */
[----:B------:R-:W-:Y:S01]  /*2bd70*/  PRMT R151, R199, 0x7054, R199 ;  /* 0x00007054c7977816 */ /* 0x000fe200000000c7 */
[----:B------:R-:W-:Y:S01]  /*2bd80*/  IMAD.MOV.U32 R52, RZ, RZ, R44 ;  /* 0x000000ffff347224 */ /* 0x000fe200078e002c */
[----:B------:R-:W-:Y:S01]  /*2bd90*/  SHF.R.U32.HI R42, RZ, 0x8, R42 ;  /* 0x00000008ff2a7819 */ /* 0x000fe2000001162a */
[----:B------:R1:W-:Y:S02]  /*2bda0*/  ST.E.U16 desc[UR4][R176.64+0xf0], R0 ;  /* 0x0000f000b0007985 */ /* 0x0003e4000c101504 */
[--C-:B------:R-:W-:Y:S02]  /*2bdb0*/  HSET2.LE.AND R50, R50, R151.reuse, PT ;  /* 0x0000009732327233 */ /* 0x100fe40003803000 */
[----:B------:R-:W-:Y:S01]  /*2bdc0*/  PRMT R48, R43, 0x5410, R42 ;  /* 0x000054102b307816 */ /* 0x000fe2000000002a */
[----:B------:R2:W-:Y:S01]  /*2bdd0*/  ST.E.U16 desc[UR4][R176.64+0xee], R2 ;  /* 0x0000ee02b0007985 */ /* 0x0005e2000c101504 */
[----:B------:R-:W-:Y:S01]  /*2bde0*/  IMAD.WIDE.U32 R42, R49, -0x2daee0ad, RZ ;  /* 0xd2511f53312a7825 */ /* 0x000fe200078e00ff */
[----:B------:R-:W-:Y:S02]  /*2bdf0*/  LOP3.LUT R50, R98, R50, RZ, 0xc0, !PT ;  /* 0x0000003262327212 */ /* 0x000fe400078ec0ff */
[--C-:B------:R-:W-:Y:S01]  /*2be00*/  HSET2.LE.AND R48, R48, R151.reuse, PT ;  /* 0x0000009730307233 */ /* 0x100fe20003803000 */
[----:B----4-:R4:W5:Y:S01]  /*2be10*/  LDL.LU R170, [R1+0x3c8] ;  /* 0x0003c80001aa7983 */ /* 0x0109620000300800 */
[C---:B------:R-:W-:Y:S01]  /*2be20*/  LOP3.LUT R56, R42.reuse, 0xffff, RZ, 0xc0, !PT ;  /* 0x0000ffff2a387812 */ /* 0x040fe200078ec0ff */
[----:B------:R-:W-:Y:S01]  /*2be30*/  IMAD.MOV.U32 R49, RZ, RZ, R57 ;  /* 0x000000ffff317224 */ /* 0x000fe200078e0039 */
[--C-:B------:R-:W-:Y:S01]  /*2be40*/  SHF.R.U32.HI R57, RZ, 0x10, R42.reuse ;  /* 0x00000010ff397819 */ /* 0x100fe2000001162a */
[----:B---3--:R4:W3:Y:S01]  /*2be50*/  LDL.S16 R172, [R1+0x12c] ;  /* 0x00012c0001ac7983 */ /* 0x0088e20000100600 */
[----:B------:R-:W-:Y:S01]  /*2be60*/  LOP3.LUT R83, R42, 0xff, RZ, 0xc0, !PT ;  /* 0x000000ff2a537812 */ /* 0x000fe200078ec0ff */
[----:B------:R-:W-:Y:S01]  /*2be70*/  IMAD.MOV.U32 R51, RZ, RZ, R49 ;  /* 0x000000ffff337224 */ /* 0x000fe200078e0031 */
[----:B------:R-:W-:Y:S01]  /*2be80*/  SHF.R.U32.HI R68, RZ, 0x18, R42 ;  /* 0x00000018ff447819 */ /* 0x000fe2000001162a */
[----:B------:R4:W4:Y:S01]  /*2be90*/  LDL.S16 R40, [R1+0x128] ;  /* 0x0001280001287983 */ /* 0x0009220000100600 */
[----:B------:R-:W-:Y:S01]  /*2bea0*/  LOP3.LUT R42, R67, R215, R190, 0x96, !PT ;  /* 0x000000d7432a7212 */ /* 0x000fe200078e96be */
[----:B------:R-:W-:Y:S01]  /*2beb0*/  IMAD.WIDE.U32 R66, R66, -0x2daee0ad, RZ ;  /* 0xd2511f5342427825 */ /* 0x000fe200078e00ff */
[----:B------:R-:W-:Y:S02]  /*2bec0*/  LOP3.LUT R62, R43, R223, R62, 0x96, !PT ;  /* 0x000000df2b3e7212 */ /* 0x000fe400078e963e */
[----:B------:R-:W-:Y:S01]  /*2bed0*/  LOP3.LUT R48, R102, R48, RZ, 0xc0, !PT ;  /* 0x0000003066307212 */ /* 0x000fe200078ec0ff */
[----:B------:R-:W-:Y:S01]  /*2bee0*/  IMAD.WIDE.U32 R42, R42, -0x2daee0ad, RZ ;  /* 0xd2511f532a2a7825 */ /* 0x000fe200078e00ff */
[----:B-1----:R-:W-:Y:S03]  /*2bef0*/  SHF.R.U32.HI R0, RZ, 0x10, R41 ;  /* 0x00000010ff007819 */ /* 0x002fe60000011629 */
[----:B------:R-:W-:Y:S01]  /*2bf00*/  IMAD.MOV.U32 R173, RZ, RZ, R85 ;  /* 0x000000ffffad7224 */ /* 0x000fe200078e0055 */
[----:B------:R-:W-:Y:S02]  /*2bf10*/  LOP3.LUT R44, R43, R216, R212, 0x96, !PT ;  /* 0x000000d82b2c7212 */ /* 0x000fe400078e96d4 */
[----:B------:R-:W-:Y:S01]  /*2bf20*/  LOP3.LUT R3, R0, 0xff, RZ, 0xc0, !PT ;  /* 0x000000ff00037812 */ /* 0x000fe200078ec0ff */
[----:B--2---:R-:W-:Y:S01]  /*2bf30*/  IMAD.MOV.U32 R176, RZ, RZ, R90 ;  /* 0x000000ffffb07224 */ /* 0x004fe200078e005a */
[----:B------:R-:W-:Y:S01]  /*2bf40*/  F2FP.BF16.F32.PACK_AB R2, R181, R185 ;  /* 0x000000b9b502723e */ /* 0x000fe200000010ff */
[----:B------:R-:W-:Y:S01]  /*2bf50*/  IMAD.MOV.U32 R177, RZ, RZ, R91 ;  /* 0x000000ffffb17224 */ /* 0x000fe200078e005b */
[----:B------:R-:W-:Y:S01]  /*2bf60*/  LOP3.LUT R43, R67, R221, R42, 0x96, !PT ;  /* 0x000000dd432b7212 */ /* 0x000fe200078e962a */
[----:B------:R-:W-:Y:S01]  /*2bf70*/  IMAD.MOV.U32 R67, RZ, RZ, R52 ;  /* 0x000000ffff437224 */ /* 0x000fe200078e0034 */
[----:B------:R-:W-:Y:S01]  /*2bf80*/  PRMT R0, R2, 0x7632, R0 ;  /* 0x0000763202007816 */ /* 0x000fe20000000000 */
[----:B------:R-:W-:Y:S01]  /*2bf90*/  IMAD.MOV.U32 R52, RZ, RZ, R63 ;  /* 0x000000ffff347224 */ /* 0x000fe200078e003f */
[--C-:B------:R-:W-:Y:S01]  /*2bfa0*/  HSET2.LE.AND R42, R72, R151.reuse, PT ;  /* 0x00000097482a7233 */ /* 0x100fe20003803000 */
[----:B------:R-:W-:Y:S01]  /*2bfb0*/  IMAD.MOV.U32 R63, RZ, RZ, R55 ;  /* 0x000000ffff3f7224 */ /* 0x000fe200078e0037 */
[----:B------:R-:W-:Y:S01]  /*2bfc0*/  SHF.R.U32.HI R41, RZ, 0x18, R41 ;  /* 0x00000018ff297819 */ /* 0x000fe20000011629 */
[----:B------:R-:W-:Y:S02]  /*2bfd0*/  IMAD.MOV.U32 R98, RZ, RZ, R52 ;  /* 0x000000ffff627224 */ /* 0x000fe400078e0034 */
[----:B------:R-:W-:Y:S01]  /*2bfe0*/  LOP3.LUT R42, R95, R42, RZ, 0xc0, !PT ;  /* 0x0000002a5f2a7212 */ /* 0x000fe200078ec0ff */
[----:B------:R-:W-:Y:S01]  /*2bff0*/  IMAD.MOV.U32 R95, RZ, RZ, R51 ;  /* 0x000000ffff5f7224 */ /* 0x000fe200078e0033 */
[----:B------:R-:W-:Y:S01]  /*2c000*/  PRMT R49, R3, 0x5410, R41 ;  /* 0x0000541003317816 */ /* 0x000fe20000000029 */
[----:B------:R-:W-:Y:S02]  /*2c010*/  IMAD.MOV.U32 R51, RZ, RZ, R54 ;  /* 0x000000ffff337224 */ /* 0x000fe400078e0036 */
[----:B------:R-:W-:Y:S01]  /*2c020*/  IMAD.WIDE.U32 R54, R43, -0x326172a9, RZ ;  /* 0xcd9e8d572b367825 */ /* 0x000fe200078e00ff */
[--C-:B------:R-:W-:Y:S02]  /*2c030*/  HSET2.LE.AND R43, R74, R151.reuse, PT ;  /* 0x000000974a2b7233 */ /* 0x100fe40003803000 */
[--C-:B------:R-:W-:Y:S01]  /*2c040*/  HSET2.LE.AND R49, R49, R151.reuse, PT ;  /* 0x0000009731317233 */ /* 0x100fe20003803000 */
[----:B------:R-:W-:Y:S02]  /*2c050*/  IMAD.MOV.U32 R72, RZ, RZ, R45 ;  /* 0x000000ffff487224 */ /* 0x000fe400078e002d */
[----:B------:R-:W-:Y:S01]  /*2c060*/  LOP3.LUT R43, R96, R43, RZ, 0xc0, !PT ;  /* 0x0000002b602b7212 */ /* 0x000fe200078ec0ff */
[----:B------:R-:W-:Y:S01]  /*2c070*/  IMAD.WIDE.U32 R44, R44, -0x326172a9, RZ ;  /* 0xcd9e8d572c2c7825 */ /* 0x000fe200078e00ff */
[----:B------:R-:W-:Y:S03]  /*2c080*/  LOP3.LUT R49, R99, R49, RZ, 0xc0, !PT ;  /* 0x0000003163317212 */ /* 0x000fe600078ec0ff */
[----:B------:R-:W-:Y:S01]  /*2c090*/  IMAD.MOV.U32 R74, RZ, RZ, R159 ;  /* 0x000000ffff4a7224 */ /* 0x000fe200078e009f */
[----:B------:R-:W-:Y:S01]  /*2c0a0*/  LOP3.LUT R44, R55, R220, R44, 0x96, !PT ;  /* 0x000000dc372c7212 */ /* 0x000fe200078e962c */
[----:B------:R-:W-:Y:S04]  /*2c0b0*/  IMAD.MOV.U32 R99, RZ, RZ, R98 ;  /* 0x000000ffff637224 */ /* 0x000fe800078e0062 */
[----:B------:R-:W-:Y:S01]  /*2c0c0*/  IMAD.WIDE.U32 R90, R44, -0x2daee0ad, RZ ;  /* 0xd2511f532c5a7825 */ /* 0x000fe200078e00ff */
[----:B------:R-:W-:Y:S03]  /*2c0d0*/  LOP3.LUT R44, R59, R215, R190, 0x96, !PT ;  /* 0x000000d73b2c7212 */ /* 0x000fe600078e96be */
[----:B------:R-:W-:Y:S02]  /*2c0e0*/  IMAD.MOV.U32 R59, RZ, RZ, R160 ;  /* 0x000000ffff3b7224 */ /* 0x000fe400078e00a0 */
[----:B---3--:R-:W-:Y:S02]  /*2c0f0*/  @!P3 HFMA2.BF16_V2 R172, -RZ.H0_H0, RZ.H0_H0, -R2.H0_H0 ;  /* 0x200000ffffacb231 */ /* 0x008fe40000340902 */
[----:B----4-:R-:W-:Y:S03]  /*2c100*/  @!P2 HFMA2.BF16_V2 R40, -RZ.H0_H0, RZ.H0_H0, -R0.H0_H0 ;  /* 0x200000ffff28a231 */ /* 0x010fe60000340900 */
[----:B------:R-:W-:Y:S01]  /*2c110*/  PRMT R164, R172, 0x7610, R164 ;  /* 0x00007610aca47816 */ /* 0x000fe200000000a4 */
[----:B------:R1:W-:Y:S01]  /*2c120*/  @!P3 STL.S16 [R1+0x12c], R172 ;  /* 0x00012cac0100b387 */ /* 0x0003e20000100600 */
[----:B------:R-:W-:Y:S03]  /*2c130*/  PRMT R162, R40, 0x7610, R162 ;  /* 0x0000761028a27816 */ /* 0x000fe600000000a2 */
[----:B------:R2:W-:Y:S01]  /*2c140*/  @!P2 STL.S16 [R1+0x128], R40 ;  /* 0x000128280100a387 */ /* 0x0005e20000100600 */
[----:B-1----:R-:W-:Y:S01]  /*2c150*/  IMAD.MOV.U32 R172, RZ, RZ, R93 ;  /* 0x000000ffffac7224 */ /* 0x002fe200078e005d */
[----:B--2---:R-:W-:Y:S01]  /*2c160*/  LOP3.LUT R40, R45, R211, R182, 0x96, !PT ;  /* 0x000000d32d287212 */ /* 0x004fe200078e96b6 */
[----:B------:R-:W-:Y:S04]  /*2c170*/  IMAD.WIDE.U32 R44, R44, -0x2daee0ad, RZ ;  /* 0xd2511f532c2c7825 */ /* 0x000fe800078e00ff */
[----:B------:R-:W-:Y:S01]  /*2c180*/  IMAD.WIDE.U32 R40, R40, -0x2daee0ad, RZ ;  /* 0xd2511f5328287825 */ /* 0x000fe200078e00ff */
[----:B------:R-:W-:Y:S02]  /*2c190*/  LOP3.LUT R45, R45, R216, R212, 0x96, !PT ;  /* 0x000000d82d2d7212 */ /* 0x000fe400078e96d4 */
[----:B------:R-:W-:Y:S02]  /*2c1a0*/  LOP3.LUT R85, R91, R217, R40, 0x96, !PT ;  /* 0x000000d95b557212 */ /* 0x000fe400078e9628 */
[--C-:B------:R-:W-:Y:S01]  /*2c1b0*/  HSET2.LE.AND R40, R70, R151.reuse, PT ;  /* 0x0000009746287233 */ /* 0x100fe20003803000 */
[----:B------:R-:W-:Y:S01]  /*2c1c0*/  IMAD.MOV.U32 R70, RZ, RZ, R161 ;  /* 0x000000ffff467224 */ /* 0x000fe200078e00a1 */
[----:B------:R-:W-:Y:S01]  /*2c1d0*/  LOP3.LUT R66, R41, R219, R66, 0x96, !PT ;  /* 0x000000db29427212 */ /* 0x000fe200078e9642 */
[----:B------:R-:W-:Y:S03]  /*2c1e0*/  IMAD.WIDE.U32 R160, R58, -0x2daee0ad, RZ ;  /* 0xd2511f533aa07825 */ /* 0x000fe600078e00ff */
[----:B------:R-:W-:Y:S01]  /*2c1f0*/  LOP3.LUT R40, R100, R40, RZ, 0xc0, !PT ;  /* 0x0000002864287212 */ /* 0x000fe200078ec0ff */
[----:B------:R-:W-:Y:S01]  /*2c200*/  IMAD.MOV.U32 R96, RZ, RZ, R70 ;  /* 0x000000ffff607224 */ /* 0x000fe200078e0046 */
[----:B------:R-:W-:Y:S01]  /*2c210*/  LOP3.LUT R3, R161, R221, R44, 0x96, !PT ;  /* 0x000000dda1037212 */ /* 0x000fe200078e962c */
[----:B------:R-:W-:Y:S04]  /*2c220*/  IMAD.WIDE.U32 R44, R45, -0x326172a9, RZ ;  /* 0xcd9e8d572d2c7825 */ /* 0x000fe800078e00ff */
[----:B------:R-:W-:Y:S01]  /*2c230*/  IMAD.MOV.U32 R70, RZ, RZ, R67 ;  /* 0x000000ffff467224 */ /* 0x000fe200078e0043 */
[----:B------:R-:W-:Y:S01]  /*2c240*/  LOP3.LUT R93, R45, R211, R182, 0x96, !PT ;  /* 0x000000d32d5d7212 */ /* 0x000fe200078e96b6 */
[----:B------:R-:W-:Y:S02]  /*2c250*/  IMAD.MOV.U32 R58, RZ, RZ, R74 ;  /* 0x000000ffff3a7224 */ /* 0x000fe400078e004a */
[----:B------:R-:W-:Y:S02]  /*2c260*/  IMAD.MOV.U32 R74, RZ, RZ, R95 ;  /* 0x000000ffff4a7224 */ /* 0x000fe400078e005f */
[----:B------:R-:W-:Y:S02]  /*2c270*/  IMAD.MOV.U32 R183, RZ, RZ, R58 ;  /* 0x000000ffffb77224 */ /* 0x000fe400078e003a */
[----:B------:R-:W-:Y:S01]  /*2c280*/  IMAD.MOV.U32 R58, RZ, RZ, R70 ;  /* 0x000000ffff3a7224 */ /* 0x000fe200078e0046 */
[----:B------:R-:W-:Y:S01]  /*2c290*/  LOP3.LUT R70, R60, 0xffff, RZ, 0xc0, !PT ;  /* 0x0000ffff3c467812 */ /* 0x000fe200078ec0ff */
[----:B------:R-:W-:Y:S02]  /*2c2a0*/  IMAD.MOV.U32 R41, RZ, RZ, R158 ;  /* 0x000000ffff297224 */ /* 0x000fe400078e009e */
[----:B------:R-:W-:Y:S04]  /*2c2b0*/  IMAD.WIDE.U32 R158, R3, -0x326172a9, RZ ;  /* 0xcd9e8d57039e7825 */ /* 0x000fe800078e00ff */
[----:B------:R-:W-:Y:S01]  /*2c2c0*/  IMAD.MOV.U32 R67, RZ, RZ, R165 ;  /* 0x000000ffff437224 */ /* 0x000fe200078e00a5 */
[----:B------:R-:W-:Y:S01]  /*2c2d0*/  LOP3.LUT R91, R159, R220, R44, 0x96, !PT ;  /* 0x000000dc9f5b7212 */ /* 0x000fe200078e962c */
[----:B------:R-:W-:Y:S01]  /*2c2e0*/  IMAD.MOV.U32 R100, RZ, RZ, R41 ;  /* 0x000000ffff647224 */ /* 0x000fe200078e0029 */
[----:B------:R-:W-:Y:S01]  /*2c2f0*/  LOP3.LUT R44, R47, R215, R190, 0x96, !PT ;  /* 0x000000d72f2c7212 */ /* 0x000fe200078e96be */
[----:B------:R-:W-:Y:S01]  /*2c300*/  IMAD.MOV.U32 R47, RZ, RZ, R163 ;  /* 0x000000ffff2f7224 */ /* 0x000fe200078e00a3 */
[--C-:B------:R-:W-:Y:S01]  /*2c310*/  HSET2.LE.AND R41, R75, R151.reuse, PT ;  /* 0x000000974b297233 */ /* 0x100fe20003803000 */
[----:B------:R1:W5:Y:S01]  /*2c320*/  LDL.LU.64 R190, [R1+0x3c0] ;  /* 0x0003c00001be7983 */ /* 0x0003620000300a00 */
[----:B------:R-:W-:Y:S01]  /*2c330*/  SHF.R.U32.HI R75, RZ, 0x18, R60 ;  /* 0x00000018ff4b7819 */ /* 0x000fe2000001163c */
[----:B------:R-:W-:Y:S03]  /*2c340*/  IMAD.WIDE.U32 R44, R44, -0x2daee0ad, RZ ;  /* 0xd2511f532c2c7825 */ /* 0x000fe600078e00ff */
[----:B------:R-:W-:Y:S01]  /*2c350*/  LOP3.LUT R41, R101, R41, RZ, 0xc0, !PT ;  /* 0x0000002965297212 */ /* 0x000fe200078ec0ff */
[----:B------:R-:W-:Y:S01]  /*2c360*/  IMAD.MOV.U32 R101, RZ, RZ, R47 ;  /* 0x000000ffff657224 */ /* 0x000fe200078e002f */
[--C-:B------:R-:W-:Y:S02]  /*2c370*/  LOP3.LUT R45, R45, R216, R212.reuse, 0x96, !PT ;  /* 0x000000d82d2d7212 */ /* 0x100fe400078e96d4 */
[----:B------:R-:W-:Y:S01]  /*2c380*/  PRMT R212, R162, 0x7610, R212 ;  /* 0x00007610a2d47816 */ /* 0x000fe200000000d4 */
[----:B------:R-:W-:Y:S01]  /*2c390*/  IMAD.WIDE.U32 R162, R46, -0x2daee0ad, RZ ;  /* 0xd2511f532ea27825 */ /* 0x000fe200078e00ff */
[----:B------:R-:W-:Y:S03]  /*2c3a0*/  PRMT R46, R164, 0x7610, R46 ;  /* 0x00007610a42e7816 */ /* 0x000fe6000000002e */
[----:B------:R-:W-:Y:S01]  /*2c3b0*/  IMAD.MOV.U32 R98, RZ, RZ, R101 ;  /* 0x000000ffff627224 */ /* 0x000fe200078e0065 */
[----:B------:R-:W-:Y:S01]  /*2c3c0*/  LOP3.LUT R3, R163, R221, R44, 0x96, !PT ;  /* 0x000000dda3037212 */ /* 0x000fe200078e962c */
[----:B------:R-:W-:Y:S04]  /*2c3d0*/  IMAD.WIDE.U32 R44, R45, -0x326172a9, RZ ;  /* 0xcd9e8d572d2c7825 */ /* 0x000fe800078e00ff */
[----:B------:R-:W-:Y:S01]  /*2c3e0*/  IMAD.MOV.U32 R101, RZ, RZ, R58 ;  /* 0x000000ffff657224 */ /* 0x000fe200078e003a */
[----:B------:R-:W-:Y:S01]  /*2c3f0*/  LOP3.LUT R182, R45, R211, R182, 0x96, !PT ;  /* 0x000000d32db67212 */ /* 0x000fe200078e96b6 */
[----:B------:R-:W-:Y:S01]  /*2c400*/  IMAD.WIDE.U32 R164, R3, -0x326172a9, RZ ;  /* 0xcd9e8d5703a47825 */ /* 0x000fe200078e00ff */
[----:B------:R-:W-:Y:S02]  /*2c410*/  PRMT R3, R2, 0x5410, R0 ;  /* 0x0000541002037816 */ /* 0x000fe40000000000 */
[----:B------:R-:W-:Y:S02]  /*2c420*/  @!P3 PRMT R2, R46, 0x5410, RZ ;  /* 0x000054102e02b816 */ /* 0x000fe400000000ff */
[----:B------:R-:W-:Y:S01]  /*2c430*/  @!P2 PRMT R0, R212, 0x5410, RZ ;  /* 0x00005410d400a816 */ /* 0x000fe200000000ff */
[----:B------:R-:W-:Y:S01]  /*2c440*/  IMAD.MOV.U32 R212, RZ, RZ, R100 ;  /* 0x000000ffffd47224 */ /* 0x000fe200078e0064 */
[----:B------:R-:W-:Y:S01]  /*2c450*/  LOP3.LUT R95, R165, R220, R44, 0x96, !PT ;  /* 0x000000dca55f7212 */ /* 0x000fe200078e962c */
[----:B------:R2:W-:Y:S01]  /*2c460*/  ST.E.U16 desc[UR4][R178.64+0xf0], R2 ;  /* 0x0000f002b2007985 */ /* 0x0005e2000c101504 */
[----:B------:R-:W-:Y:S01]  /*2c470*/  IMAD.MOV.U32 R100, RZ, RZ, R74 ;  /* 0x000000ffff647224 */ /* 0x000fe200078e004a */
[----:B------:R-:W-:Y:S02]  /*2c480*/  LOP3.LUT R74, R60, 0xff, RZ, 0xc0, !PT ;  /* 0x000000ff3c4a7812 */ /* 0x000fe400078ec0ff */
[----:B------:R3:W-:Y:S04]  /*2c490*/  ST.E.U16 desc[UR4][R178.64+0xf2], R0 ;  /* 0x0000f200b2007985 */ /* 0x0007e8000c101504 */
[----:B------:R-:W4:Y:S01]  /*2c4a0*/  LDSM.16.MT88.4 R44, [R171+0x4000] ;  /* 0x00400000ab2c783b */ /* 0x000f220000004200 */
[----:B--2---:R-:W-:Y:S01]  /*2c4b0*/  SHF.R.U32.HI R2, RZ, 0x8, R87 ;  /* 0x00000008ff027819 */ /* 0x004fe20000011657 */
[----:B---3--:R-:W-:Y:S01]  /*2c4c0*/  IMAD.MOV.U32 R179, RZ, RZ, R51 ;  /* 0x000000ffffb37224 */ /* 0x008fe200078e0033 */
[--C-:B------:R-:W-:Y:S01]  /*2c4d0*/  HSET2.LE.AND R51, R53, R151.reuse, PT ;  /* 0x0000009735337233 */ /* 0x100fe20003803000 */
[----:B------:R-:W-:Y:S02]  /*2c4e0*/  IMAD.MOV.U32 R0, RZ, RZ, R67 ;  /* 0x000000ffff007224 */ /* 0x000fe400078e0043 */
[----:B------:R-:W-:Y:S03]  /*2c4f0*/  IMAD.WIDE.U32 R66, R66, -0x326172a9, RZ ;  /* 0xcd9e8d5742427825 */ /* 0x000fe600078e00ff */
[----:B------:R-:W-:Y:S01]  /*2c500*/  LOP3.LUT R51, R97, R51, RZ, 0xc0, !PT ;  /* 0x0000003361337212 */ /* 0x000fe200078ec0ff */
[----:B------:R-:W-:Y:S01]  /*2c510*/  IMAD.MOV.U32 R97, RZ, RZ, R86 ;  /* 0x000000ffff617224 */ /* 0x000fe200078e0056 */
[----:B------:R-:W-:Y:S01]  /*2c520*/  LOP3.LUT R86, R67, R218, R54, 0x96, !PT ;  /* 0x000000da43567212 */ /* 0x000fe200078e9636 */
[----:B------:R-:W-:Y:S01]  /*2c530*/  IMAD.MOV.U32 R87, RZ, RZ, R0 ;  /* 0x000000ffff577224 */ /* 0x000fe200078e0000 */
[----:B------:R-:W-:Y:S01]  /*2c540*/  LOP3.LUT R0, R94, 0xff, RZ, 0xc0, !PT ;  /* 0x000000ff5e007812 */ /* 0x000fe200078ec0ff */
[----:B------:R-:W2:Y:S01]  /*2c550*/  LDSM.16.MT88.4 R52, [R188+0x4000] ;  /* 0x00400000bc34783b */ /* 0x000ea20000004200 */
[----:B------:R-:W-:Y:S01]  /*2c560*/  IMAD.MOV.U32 R178, RZ, RZ, R72 ;  /* 0x000000ffffb27224 */ /* 0x000fe200078e0048 */
[----:B------:R-:W-:Y:S01]  /*2c570*/  SHF.R.U32.HI R72, RZ, 0x10, R60 ;  /* 0x00000010ff487819 */ /* 0x000fe2000001163c */
[----:B------:R-:W-:Y:S01]  /*2c580*/  IMAD.MOV.U32 R94, RZ, RZ, R97 ;  /* 0x000000ffff5e7224 */ /* 0x000fe200078e0061 */
[----:B------:R-:W-:Y:S01]  /*2c590*/  PRMT R61, R0, 0x5410, R148 ;  /* 0x00005410003d7816 */ /* 0x000fe20000000094 */
[-C--:B----4-:R-:W-:Y:S05]  /*2c5a0*/  HMMA.16816.F32.BF16 R4, R40, R44.reuse, R4 ;  /* 0x0000002c2804723c */ /* 0x090fea0000041804 */
[C---:B------:R-:W-:Y:S01]  /*2c5b0*/  LOP3.LUT R0, R84.reuse, 0xffff, RZ, 0xc0, !PT ;  /* 0x0000ffff54007812 */ /* 0x040fe200078ec0ff */
[C---:B------:R-:W-:Y:S05]  /*2c5c0*/  HMMA.16816.F32.BF16 R8, R48.reuse, R44, R8 ;  /* 0x0000002c3008723c */ /* 0x040fea0000041808 */
[----:B------:R-:W-:Y:S01]  /*2c5d0*/  SHF.R.U32.HI R0, RZ, 0x8, R0 ;  /* 0x00000008ff007819 */ /* 0x000fe20000011600 */
[-C--:B------:R-:W-:Y:S05]  /*2c5e0*/  HMMA.16816.F32.BF16 R12, R48, R46.reuse, R12 ;  /* 0x0000002e300c723c */ /* 0x080fea000004180c */
[----:B------:R-:W-:Y:S01]  /*2c5f0*/  SHF.R.U32.HI R44, RZ, 0x8, R56 ;  /* 0x00000008ff2c7819 */ /* 0x000fe20000011638 */
[C---:B------:R-:W-:Y:S05]  /*2c600*/  HMMA.16816.F32.BF16 R16, R40.reuse, R46, R16 ;  /* 0x0000002e2810723c */ /* 0x040fea0000041810 */
[----:B------:R-:W-:Y:S01]  /*2c610*/  LOP3.LUT R45, R84, 0xff, RZ, 0xc0, !PT ;  /* 0x000000ff542d7812 */ /* 0x000fe200078ec0ff */
[----:B------:R-:W-:Y:S01]  /*2c620*/  IMAD.MOV.U32 R97, RZ, RZ, R179 ;  /* 0x000000ffff617224 */ /* 0x000fe200078e00b3 */
[----:B------:R-:W-:Y:S01]  /*2c630*/  PRMT R67, R83, 0x5410, R44 ;  /* 0x0000541053437816 */ /* 0x000fe2000000002c */
[----:B------:R-:W-:Y:S03]  /*2c640*/  IMAD.MOV.U32 R179, RZ, RZ, R212 ;  /* 0x000000ffffb37224 */ /* 0x000fe600078e00d4 */
[----:B------:R-:W-:Y:S01]  /*2c650*/  IADD3 R44, P0, R174, -0x100, RZ ;  /* 0xffffff00ae2c7810 */ /* 0x000fe20007f1e0ff */
[----:B------:R-:W-:Y:S01]  /*2c660*/  IMAD.MOV.U32 R212, RZ, RZ, R96 ;  /* 0x000000ffffd47224 */ /* 0x000fe200078e0060 */
[----:B------:R-:W-:Y:S01]  /*2c670*/  PRMT R60, R45, 0x5410, R0 ;  /* 0x000054102d3c7816 */ /* 0x000fe20000000000 */
[----:B------:R-:W-:Y:S01]  /*2c680*/  IMAD.MOV.U32 R96, RZ, RZ, R59 ;  /* 0x000000ffff607224 */ /* 0x000fe200078e003b */
[----:B------:R-:W-:Y:S01]  /*2c690*/  IADD3.X R45, R175, -0x1, RZ, P0, !PT ;  /* 0xffffffffaf2d7810 */ /* 0x000fe200007fe4ff */
[----:B------:R3:W-:Y:S01]  /*2c6a0*/  STL [R1+0x68], R44 ;  /* 0x0000682c01007387 */ /* 0x0007e20000100800 */
[--C-:B------:R-:W-:Y:S01]  /*2c6b0*/  SHF.R.U32.HI R0, RZ, 0x10, R84.reuse ;  /* 0x00000010ff007819 */ /* 0x100fe20000011654 */
[-C--:B--2---:R-:W-:Y:S02]  /*2c6c0*/  HMMA.16816.F32.BF16 R20, R40, R52.reuse, R20 ;  /* 0x000000342814723c */ /* 0x084fe40000041814 */
[----:B------:R2:W-:Y:S01]  /*2c6d0*/  STL [R1+0x54], R45 ;  /* 0x0000542d01007387 */ /* 0x0005e20000100800 */
[----:B------:R-:W-:Y:S01]  /*2c6e0*/  SHF.R.U32.HI R84, RZ, 0x18, R84 ;  /* 0x00000018ff547819 */ /* 0x000fe20000011654 */
[----:B------:R-:W-:Y:S01]  /*2c6f0*/  IMAD.MOV.U32 R102, RZ, RZ, R178 ;  /* 0x000000ffff667224 */ /* 0x000fe200078e00b2 */
[--C-:B------:R-:W-:Y:S01]  /*2c700*/  HSET2.LE.AND R47, R61, R151.reuse, PT ;  /* 0x000000973d2f7233 */ /* 0x100fe20003803000 */
[C---:B------:R-:W-:Y:S04]  /*2c710*/  HMMA.16816.F32.BF16 R24, R48.reuse, R52, R24 ;  /* 0x000000343018723c */ /* 0x040fe80000041818 */
[----:B------:R-:W-:Y:S01]  /*2c720*/  ISETP.GT.AND P0, PT, R237, R186, PT ;  /* 0x000000baed00720c */ /* 0x000fe20003f04270 */
[----:B------:R-:W-:Y:S01]  /*2c730*/  IMAD.MOV.U32 R178, RZ, RZ, R183 ;  /* 0x000000ffffb27224 */ /* 0x000fe200078e00b7 */
[----:B------:R-:W-:Y:S01]  /*2c740*/  LOP3.LUT R47, R104, R47, RZ, 0xc0, !PT ;  /* 0x0000002f682f7212 */ /* 0x000fe200078ec0ff */
[-C--:B------:R-:W-:Y:S01]  /*2c750*/  HMMA.16816.F32.BF16 R28, R48, R54.reuse, R28 ;  /* 0x00000036301c723c */ /* 0x080fe2000004181c */
[----:B------:R-:W-:Y:S03]  /*2c760*/  LDSM.16.MT88.4 R48, [R188+0x4400] ;  /* 0x00440000bc30783b */ /* 0x000fe60000004200 */
[----:B------:R-:W-:Y:S02]  /*2c770*/  IMAD.WIDE.U32 R52, R85, -0x326172a9, RZ ;  /* 0xcd9e8d5755347825 */ /* 0x000fe400078e00ff */
[----:B------:R-:W-:Y:S05]  /*2c780*/  HMMA.16816.F32.BF16 R32, R40, R54, R32 ;  /* 0x000000362820723c */ /* 0x000fea0000041820 */
[----:B---3--:R-:W-:Y:S01]  /*2c790*/  LOP3.LUT R44, R0, 0xff, RZ, 0xc0, !PT ;  /* 0x000000ff002c7812 */ /* 0x008fe200078ec0ff */
[----:B------:R-:W-:Y:S01]  /*2c7a0*/  IMAD.MOV.U32 R183, RZ, RZ, R100 ;  /* 0x000000ffffb77224 */ /* 0x000fe200078e0064 */
[----:B------:R-:W-:Y:S01]  /*2c7b0*/  LOP3.LUT R0, R62, 0xff, RZ, 0xc0, !PT ;  /* 0x000000ff3e007812 */ /* 0x000fe200078ec0ff */
[----:B------:R-:W-:Y:S03]  /*2c7c0*/  IMAD.MOV.U32 R100, RZ, RZ, R63 ;  /* 0x000000ffff647224 */ /* 0x000fe600078e003f */
[----:B------:R-:W-:Y:S01]  /*2c7d0*/  PRMT R63, R149, 0x5410, R2 ;  /* 0x00005410953f7816 */ /* 0x000fe20000000002 */
[----:B------:R-:W-:Y:S01]  /*2c7e0*/  IMAD.MOV.U32 R149, RZ, RZ, R87 ;  /* 0x000000ffff957224 */ /* 0x000fe200078e0057 */
[----:B------:R-:W-:Y:S02]  /*2c7f0*/  LOP3.LUT R2, R57, 0xff, RZ, 0xc0, !PT ;  /* 0x000000ff39027812 */ /* 0x000fe400078ec0ff */
[----:B--2---:R-:W-:Y:S01]  /*2c800*/  PRMT R45, R44, 0x5410, R84 ;  /* 0x000054102c2d7816 */ /* 0x004fe20000000054 */
[----:B------:R-:W2:Y:S01]  /*2c810*/  LDSM.16.MT88.4 R56, [R171+0x4400] ;  /* 0x00440000ab38783b */ /* 0x000ea20000004200 */
[----:B------:R-:W-:Y:S02]  /*2c820*/  PRMT R68, R2, 0x5410, R68 ;  /* 0x0000541002447816 */ /* 0x000fe40000000044 */
[----:B------:R-:W-:Y:S02]  /*2c830*/  LOP3.LUT R2, R62, 0xffff, RZ, 0xc0, !PT ;  /* 0x0000ffff3e027812 */ /* 0x000fe400078ec0ff */
[----:B------:R-:W-:Y:S02]  /*2c840*/  SHF.R.U32.HI R44, RZ, 0x10, R62 ;  /* 0x00000010ff2c7819 */ /* 0x000fe4000001163e */
[----:B------:R-:W-:Y:S02]  /*2c850*/  SHF.R.U32.HI R2, RZ, 0x8, R2 ;  /* 0x00000008ff027819 */ /* 0x000fe40000011602 */
[----:B------:R-:W-:Y:S02]  /*2c860*/  SHF.R.U32.HI R62, RZ, 0x18, R62 ;  /* 0x00000018ff3e7819 */ /* 0x000fe4000001163e */
[----:B------:R-:W-:Y:S02]  /*2c870*/  PRMT R2, R0, 0x5410, R2 ;  /* 0x0000541000027816 */ /* 0x000fe40000000002 */
[----:B------:R-:W-:Y:S02]  /*2c880*/  LOP3.LUT R0, R44, 0xff, RZ, 0xc0, !PT ;  /* 0x000000ff2c007812 */ /* 0x000fe400078ec0ff */
        /* <DEDUP_REMOVED lines=8> */
[--C-:B------:R-:W-:Y:S02]  /*2c910*/  HSET2.LE.AND R40, R2, R151.reuse, PT ;  /* 0x0000009702287233 */ /* 0x100fe40003803000 */
[--C-:B------:R-:W-:Y:S02]  /*2c920*/  HSET2.LE.AND R41, R0, R151.reuse, PT ;  /* 0x0000009700297233 */ /* 0x100fe40003803000 */
[--C-:B------:R-:W-:Y:S02]  /*2c930*/  HSET2.LE.AND R43, R68, R151.reuse, PT ;  /* 0x00000097442b7233 */ /* 0x100fe40003803000 */
[----:B------:R-:W-:Y:S02]  /*2c940*/  LOP3.LUT R40, R107, R40, RZ, 0xc0, !PT ;  /* 0x000000286b287212 */ /* 0x000fe400078ec0ff */
[----:B------:R-:W-:Y:S01]  /*2c950*/  LOP3.LUT R41, R108, R41, RZ, 0xc0, !PT ;  /* 0x000000296c297212 */ /* 0x000fe200078ec0ff */
[-C--:B--2---:R-:W-:Y:S05]  /*2c960*/  HMMA.16816.F32.BF16 R4, R44, R56.reuse, R4 ;  /* 0x000000382c04723c */ /* 0x084fea0000041804 */
[----:B------:R-:W-:Y:S02]  /*2c970*/  LOP3.LUT R42, R109, R42, RZ, 0xc0, !PT ;  /* 0x0000002a6d2a7212 */ /* 0x000fe400078ec0ff */
[----:B------:R-:W-:Y:S04]  /*2c980*/  LOP3.LUT R43, R110, R43, RZ, 0xc0, !PT ;  /* 0x0000002b6e2b7212 */ /* 0x000fe800078ec0ff */
[C---:B------:R-:W-:Y:S02]  /*2c990*/  LOP3.LUT R55, R52.reuse, 0xffff, RZ, 0xc0, !PT ;  /* 0x0000ffff34377812 */ /* 0x040fe400078ec0ff */
[--C-:B------:R-:W-:Y:S01]  /*2c9a0*/  SHF.R.U32.HI R54, RZ, 0x10, R52.reuse ;  /* 0x00000010ff367819 */ /* 0x100fe20000011634 */
[C---:B------:R-:W-:Y:S04]  /*2c9b0*/  HMMA.16816.F32.BF16 R8, R40.reuse, R56, R8 ;  /* 0x000000382808723c */ /* 0x040fe80000041808 */
[----:B------:R-:W-:Y:S02]  /*2c9c0*/  LOP3.LUT R61, R52, 0xff, RZ, 0xc0, !PT ;  /* 0x000000ff343d7812 */ /* 0x000fe400078ec0ff */
[----:B------:R-:W-:Y:S01]  /*2c9d0*/  SHF.R.U32.HI R60, RZ, 0x18, R52 ;  /* 0x00000018ff3c7819 */ /* 0x000fe20000011634 */
[-C--:B------:R-:W-:Y:S04]  /*2c9e0*/  HMMA.16816.F32.BF16 R12, R40, R58.reuse, R12 ;  /* 0x0000003a280c723c */ /* 0x080fe8000004180c */
[----:B------:R-:W-:Y:S02]  /*2c9f0*/  SHF.R.U32.HI R52, RZ, 0x8, R70 ;  /* 0x00000008ff347819 */ /* 0x000fe40000011646 */
[----:B------:R-:W-:Y:S01]  /*2ca00*/  LOP3.LUT R0, R53, R222, R66, 0x96, !PT ;  /* 0x000000de35007212 */ /* 0x000fe200078e9642 */
[C---:B------:R-:W-:Y:S01]  /*2ca10*/  HMMA.16816.F32.BF16 R16, R44.reuse, R58, R16 ;  /* 0x0000003a2c10723c */ /* 0x040fe20000041810 */
[----:B------:R-:W2:Y:S03]  /*2ca20*/  LDSM.16.MT88.4 R56, [R171+0x4800] ;  /* 0x00480000ab38783b */ /* 0x000ea60000004200 */
[----:B------:R-:W-:Y:S01]  /*2ca30*/  PRMT R63, R74, 0x5410, R52 ;  /* 0x000054104a3f7816 */ /* 0x000fe20000000034 */
[----:B------:R-:W-:Y:S01]  /*2ca40*/  IMAD.WIDE.U32 R52, R89, -0x2daee0ad, RZ ;  /* 0xd2511f5359347825 */ /* 0x000fe200078e00ff */
[----:B------:R-:W-:Y:S01]  /*2ca50*/  LOP3.LUT R2, R72, 0xff, RZ, 0xc0, !PT ;  /* 0x000000ff48027812 */ /* 0x000fe200078ec0ff */
[-C--:B------:R-:W-:Y:S04]  /*2ca60*/  HMMA.16816.F32.BF16 R20, R44, R48.reuse, R20 ;  /* 0x000000302c14723c */ /* 0x080fe80000041814 */
[----:B------:R-:W-:Y:S01]  /*2ca70*/  PRMT R62, R2, 0x5410, R75 ;  /* 0x00005410023e7816 */ /* 0x000fe2000000004b */
[----:B------:R-:W-:Y:S01]  /*2ca80*/  IMAD.WIDE.U32 R66, R86, -0x2daee0ad, RZ ;  /* 0xd2511f5356427825 */ /* 0x000fe200078e00ff */
[----:B------:R-:W-:Y:S01]  /*2ca90*/  LOP3.LUT R54, R54, 0xff, RZ, 0xc0, !PT ;  /* 0x000000ff36367812 */ /* 0x000fe200078ec0ff */
[C---:B------:R-:W-:Y:S04]  /*2caa0*/  HMMA.16816.F32.BF16 R24, R40.reuse, R48, R24 ;  /* 0x000000302818723c */ /* 0x040fe80000041818 */
[C---:B------:R-:W-:Y:S01]  /*2cab0*/  LOP3.LUT R74, R52.reuse, 0xffff, RZ, 0xc0, !PT ;  /* 0x0000ffff344a7812 */ /* 0x040fe200078ec0ff */
[----:B------:R-:W-:Y:S01]  /*2cac0*/  IMAD.WIDE.U32 R86, R91, -0x2daee0ad, RZ ;  /* 0xd2511f535b567825 */ /* 0x000fe200078e00ff */
[----:B------:R-:W-:Y:S01]  /*2cad0*/  LOP3.LUT R75, R52, 0xff, RZ, 0xc0, !PT ;  /* 0x000000ff344b7812 */ /* 0x000fe200078ec0ff */
[-C--:B------:R-:W-:Y:S04]  /*2cae0*/  HMMA.16816.F32.BF16 R28, R40, R50.reuse, R28 ;  /* 0x00000032281c723c */ /* 0x080fe8000004181c */
[--C-:B------:R-:W-:Y:S02]  /*2caf0*/  SHF.R.U32.HI R83, RZ, 0x10, R52.reuse ;  /* 0x00000010ff537819 */ /* 0x100fe40000011634 */
[----:B------:R-:W-:Y:S01]  /*2cb00*/  SHF.R.U32.HI R84, RZ, 0x18, R52 ;  /* 0x00000018ff547819 */ /* 0x000fe20000011634 */
[----:B------:R-:W-:Y:S04]  /*2cb10*/  HMMA.16816.F32.BF16 R32, R44, R50, R32 ;  /* 0x000000322c20723c */ /* 0x000fe80000041820 */
[----:B------:R-:W-:Y:S02]  /*2cb20*/  SHF.R.U32.HI R55, RZ, 0x8, R55 ;  /* 0x00000008ff377819 */ /* 0x000fe40000011637 */
[----:B------:R-:W-:Y:S02]  /*2cb30*/  LOP3.LUT R52, R69, 0xffff, RZ, 0xc0, !PT ;  /* 0x0000ffff45347812 */ /* 0x000fe400078ec0ff */
[----:B------:R-:W-:Y:S03]  /*2cb40*/  LOP3.LUT R2, R0, 0xffff, RZ, 0xc0, !PT ;  /* 0x0000ffff00027812 */ /* 0x000fe600078ec0ff */
[----:B------:R-:W-:Y:S02]  /*2cb50*/  PRMT R70, R54, 0x5410, R60 ;  /* 0x0000541036467816 */ /* 0x000fe4000000003c */
[----:B------:R-:W-:Y:S01]  /*2cb60*/  LOP3.LUT R68, R53, R223, R88, 0x96, !PT ;  /* 0x000000df35447212 */ /* 0x000fe200078e9658 */
[----:B------:R-:W-:Y:S01]  /*2cb70*/  IMAD.WIDE.U32 R88, R95, -0x2daee0ad, RZ ;  /* 0xd2511f535f587825 */ /* 0x000fe200078e00ff */
[----:B------:R-:W-:Y:S02]  /*2cb80*/  PRMT R72, R61, 0x5410, R55 ;  /* 0x000054103d487816 */ /* 0x000fe40000000037 */
[--C-:B------:R-:W-:Y:S02]  /*2cb90*/  SHF.R.U32.HI R53, RZ, 0x10, R69.reuse ;  /* 0x00000010ff357819 */ /* 0x100fe40000011645 */
[----:B------:R-:W-:Y:S02]  /*2cba0*/  SHF.R.U32.HI R54, RZ, 0x8, R52 ;  /* 0x00000008ff367819 */ /* 0x000fe40000011634 */
[----:B------:R-:W-:Y:S02]  /*2cbb0*/  LOP3.LUT R55, R69, 0xff, RZ, 0xc0, !PT ;  /* 0x000000ff45377812 */ /* 0x000fe400078ec0ff */
[----:B------:R-:W-:Y:S02]  /*2cbc0*/  LOP3.LUT R61, R0, 0xff, RZ, 0xc0, !PT ;  /* 0x000000ff003d7812 */ /* 0x000fe400078ec0ff */
[----:B------:R-:W-:Y:S02]  /*2cbd0*/  SHF.R.U32.HI R52, RZ, 0x8, R2 ;  /* 0x00000008ff347819 */ /* 0x000fe40000011602 */
[----:B------:R-:W-:Y:S02]  /*2cbe0*/  SHF.R.U32.HI R69, RZ, 0x18, R69 ;  /* 0x00000018ff457819 */ /* 0x000fe40000011645 */
[----:B------:R-:W-:Y:S02]  /*2cbf0*/  LOP3.LUT R53, R53, 0xff, RZ, 0xc0, !PT ;  /* 0x000000ff35357812 */ /* 0x000fe400078ec0ff */
[----:B------:R-:W-:Y:S02]  /*2cc00*/  PRMT R60, R55, 0x5410, R54 ;  /* 0x00005410373c7816 */ /* 0x000fe40000000036 */
[----:B------:R-:W-:Y:S02]  /*2cc10*/  PRMT R61, R61, 0x5410, R52 ;  /* 0x000054103d3d7816 */ /* 0x000fe40000000034 */
[----:B------:R-:W-:Y:S02]  /*2cc20*/  PRMT R69, R53, 0x5410, R69 ;  /* 0x0000541035457816 */ /* 0x000fe40000000045 */
[--C-:B------:R-:W-:Y:S02]  /*2cc30*/  SHF.R.U32.HI R53, RZ, 0x10, R0.reuse ;  /* 0x00000010ff357819 */ /* 0x100fe40000011600 */
[--C-:B------:R-:W-:Y:S02]  /*2cc40*/  HSET2.LE.AND R54, R63, R151.reuse, PT ;  /* 0x000000973f367233 */ /* 0x100fe40003803000 */
[--C-:B------:R-:W-:Y:S02]  /*2cc50*/  HSET2.LE.AND R55, R62, R151.reuse, PT ;  /* 0x000000973e377233 */ /* 0x100fe40003803000 */
[--C-:B------:R-:W-:Y:S02]  /*2cc60*/  HSET2.LE.AND R52, R60, R151.reuse, PT ;  /* 0x000000973c347233 */ /* 0x100fe40003803000 */
[--C-:B------:R-:W-:Y:S02]  /*2cc70*/  HSET2.LE.AND R40, R61, R151.reuse, PT ;  /* 0x000000973d287233 */ /* 0x100fe40003803000 */
[----:B------:R-:W-:Y:S01]  /*2cc80*/  SHF.R.U32.HI R48, RZ, 0x18, R0 ;  /* 0x00000018ff307819 */ /* 0x000fe20000011600 */
[----:B------:R-:W3:Y:S01]  /*2cc90*/  LDSM.16.MT88.4 R60, [R188+0x4800] ;  /* 0x00480000bc3c783b */ /* 0x000ee20000004200 */
[----:B------:R-:W-:Y:S02]  /*2cca0*/  LOP3.LUT R0, R53, 0xff, RZ, 0xc0, !PT ;  /* 0x000000ff35007812 */ /* 0x000fe400078ec0ff */
[--C-:B------:R-:W-:Y:S02]  /*2ccb0*/  HSET2.LE.AND R53, R69, R151.reuse, PT ;  /* 0x0000009745357233 */ /* 0x100fe40003803000 */
[----:B------:R-:W-:Y:S02]  /*2ccc0*/  PRMT R0, R0, 0x5410, R48 ;  /* 0x0000541000007816 */ /* 0x000fe40000000030 */
[----:B------:R-:W-:Y:S01]  /*2ccd0*/  LOP3.LUT R54, R112, R54, RZ, 0xc0, !PT ;  /* 0x0000003670367212 */ /* 0x000fe200078ec0ff */
[----:B------:R-:W4:Y:S01]  /*2cce0*/  LDSM.16.MT88.4 R48, [R171+0x4c00] ;  /* 0x004c0000ab30783b */ /* 0x000f220000004200 */
        /* <DEDUP_REMOVED lines=11> */
[----:B------:R-:W-:Y:S02]  /*2cda0*/  SHF.R.U32.HI R45, RZ, 0x8, R74 ;  /* 0x00000008ff2d7819 */ /* 0x000fe4000001164a */
[----:B------:R-:W-:Y:S02]  /*2cdb0*/  LOP3.LUT R0, R66, 0xffff, RZ, 0xc0, !PT ;  /* 0x0000ffff42007812 */ /* 0x000fe400078ec0ff */
[----:B------:R-:W-:Y:S01]  /*2cdc0*/  SHF.R.U32.HI R44, RZ, 0x10, R66 ;  /* 0x00000010ff2c7819 */ /* 0x000fe20000011642 */
[C---:B------:R-:W-:Y:S04]  /*2cdd0*/  HMMA.16816.F32.BF16 R8, R40.reuse, R56, R8 ;  /* 0x000000382808723c */ /* 0x040fe80000041808 */
[----:B------:R-:W-:Y:S02]  /*2cde0*/  PRMT R69, R75, 0x5410, R45 ;  /* 0x000054104b457816 */ /* 0x000fe4000000002d */
[----:B------:R-:W-:Y:S01]  /*2cdf0*/  SHF.R.U32.HI R47, RZ, 0x8, R0 ;  /* 0x00000008ff2f7819 */ /* 0x000fe20000011600 */
[-C--:B------:R-:W-:Y:S04]  /*2ce00*/  HMMA.16816.F32.BF16 R12, R40, R58.reuse, R12 ;  /* 0x0000003a280c723c */ /* 0x080fe8000004180c */
[----:B------:R-:W-:Y:S02]  /*2ce10*/  LOP3.LUT R45, R44, 0xff, RZ, 0xc0, !PT ;  /* 0x000000ff2c2d7812 */ /* 0x000fe400078ec0ff */
[----:B------:R-:W-:Y:S01]  /*2ce20*/  LOP3.LUT R0, R68, 0xffff, RZ, 0xc0, !PT ;  /* 0x0000ffff44007812 */ /* 0x000fe200078ec0ff */
[C---:B------:R-:W-:Y:S04]  /*2ce30*/  HMMA.16816.F32.BF16 R16, R52.reuse, R58, R16 ;  /* 0x0000003a3410723c */ /* 0x040fe80000041810 */
[----:B------:R-:W-:Y:S02]  /*2ce40*/  LOP3.LUT R2, R67, R223, R90, 0x96, !PT ;  /* 0x000000df43027212 */ /* 0x000fe400078e965a */
[----:B------:R-:W-:Y:S01]  /*2ce50*/  SHF.R.U32.HI R44, RZ, 0x10, R68 ;  /* 0x00000010ff2c7819 */ /* 0x000fe20000011644 */
[-C--:B---3--:R-:W-:Y:S04]  /*2ce60*/  HMMA.16816.F32.BF16 R20, R52, R60.reuse, R20 ;  /* 0x0000003c3414723c */ /* 0x088fe80000041814 */
[----:B------:R-:W-:Y:S02]  /*2ce70*/  LOP3.LUT R67, R66, 0xff, RZ, 0xc0, !PT ;  /* 0x000000ff42437812 */ /* 0x000fe400078ec0ff */
[----:B------:R-:W-:Y:S01]  /*2ce80*/  SHF.R.U32.HI R66, RZ, 0x18, R66 ;  /* 0x00000018ff427819 */ /* 0x000fe20000011642 */
[C---:B------:R-:W-:Y:S04]  /*2ce90*/  HMMA.16816.F32.BF16 R24, R40.reuse, R60, R24 ;  /* 0x0000003c2818723c */ /* 0x040fe80000041818 */
[----:B------:R-:W-:Y:S02]  /*2cea0*/  LOP3.LUT R46, R68, 0xff, RZ, 0xc0, !PT ;  /* 0x000000ff442e7812 */ /* 0x000fe400078ec0ff */
[----:B------:R-:W-:Y:S01]  /*2ceb0*/  SHF.R.U32.HI R0, RZ, 0x8, R0 ;  /* 0x00000008ff007819 */ /* 0x000fe20000011600 */
[-C--:B------:R-:W-:Y:S04]  /*2cec0*/  HMMA.16816.F32.BF16 R28, R40, R62.reuse, R28 ;  /* 0x0000003e281c723c */ /* 0x080fe8000004181c */
[----:B------:R-:W-:Y:S01]  /*2ced0*/  SHF.R.U32.HI R68, RZ, 0x18, R68 ;  /* 0x00000018ff447819 */ /* 0x000fe20000011644 */
[----:B------:R-:W-:Y:S01]  /*2cee0*/  IMAD.WIDE.U32 R60, R156, -0x326172a9, RZ ;  /* 0xcd9e8d579c3c7825 */ /* 0x000fe200078e00ff */
[----:B------:R-:W-:Y:S01]  /*2cef0*/  LOP3.LUT R44, R44, 0xff, RZ, 0xc0, !PT ;  /* 0x000000ff2c2c7812 */ /* 0x000fe200078ec0ff */
[----:B------:R-:W-:Y:S04]  /*2cf00*/  HMMA.16816.F32.BF16 R32, R52, R62, R32 ;  /* 0x0000003e3420723c */ /* 0x000fe80000041820 */
[----:B------:R-:W-:Y:S02]  /*2cf10*/  LOP3.LUT R56, R83, 0xff, RZ, 0xc0, !PT ;  /* 0x000000ff53387812 */ /* 0x000fe400078ec0ff */
[----:B------:R-:W-:Y:S02]  /*2cf20*/  PRMT R70, R45, 0x5410, R66 ;  /* 0x000054102d467816 */ /* 0x000fe40000000042 */
[----:B------:R-:W-:Y:S03]  /*2cf30*/  PRMT R66, R46, 0x5410, R0 ;  /* 0x000054102e427816 */ /* 0x000fe60000000000 */
[----:B------:R-:W-:Y:S01]  /*2cf40*/  PRMT R68, R44, 0x5410, R68 ;  /* 0x000054102c447816 */ /* 0x000fe20000000044 */
[----:B------:R-:W-:Y:S01]  /*2cf50*/  IMAD.WIDE.U32 R52, R93, -0x2daee0ad, RZ ;  /* 0xd2511f535d347825 */ /* 0x000fe200078e00ff */
[----:B------:R-:W-:Y:S02]  /*2cf60*/  LOP3.LUT R0, R2, 0xffff, RZ, 0xc0, !PT ;  /* 0x0000ffff02007812 */ /* 0x000fe400078ec0ff */
[----:B------:R-:W-:Y:S01]  /*2cf70*/  SHF.R.U32.HI R44, RZ, 0x10, R2 ;  /* 0x00000010ff2c7819 */ /* 0x000fe20000011602 */
[----:B------:R-:W-:Y:S01]  /*2cf80*/  IMAD.WIDE.U32 R54, R180, -0x2daee0ad, RZ ;  /* 0xd2511f53b4367825 */ /* 0x000fe200078e00ff */
[----:B------:R-:W-:Y:S02]  /*2cf90*/  PRMT R57, R56, 0x5410, R84 ;  /* 0x0000541038397816 */ /* 0x000fe40000000054 */
[----:B------:R-:W-:Y:S01]  /*2cfa0*/  LOP3.LUT R56, R2, 0xff, RZ, 0xc0, !PT ;  /* 0x000000ff02387812 */ /* 0x000fe200078ec0ff */
[----:B------:R-:W-:Y:S01]  /*2cfb0*/  IMAD.WIDE.U32 R84, R147, -0x2daee0ad, RZ ;  /* 0xd2511f5393547825 */ /* 0x000fe200078e00ff */
[----:B------:R-:W-:Y:S02]  /*2cfc0*/  SHF.R.U32.HI R45, RZ, 0x18, R2 ;  /* 0x00000018ff2d7819 */ /* 0x000fe40000011602 */
[----:B------:R-:W-:Y:S02]  /*2cfd0*/  SHF.R.U32.HI R2, RZ, 0x8, R0 ;  /* 0x00000008ff027819 */ /* 0x000fe40000011600 */
[----:B------:R-:W-:Y:S02]  /*2cfe0*/  LOP3.LUT R0, R44, 0xff, RZ, 0xc0, !PT ;  /* 0x000000ff2c007812 */ /* 0x000fe400078ec0ff */
[----:B------:R-:W-:Y:S02]  /*2cff0*/  PRMT R56, R56, 0x5410, R2 ;  /* 0x0000541038387816 */ /* 0x000fe40000000002 */
[----:B------:R-:W-:Y:S02]  /*2d000*/  PRMT R67, R67, 0x5410, R47 ;  /* 0x0000541043437816 */ /* 0x000fe4000000002f */
[----:B------:R-:W-:Y:S02]  /*2d010*/  PRMT R2, R0, 0x5410, R45 ;  /* 0x0000541000027816 */ /* 0x000fe4000000002d */
[--C-:B------:R-:W-:Y:S02]  /*2d020*/  HSET2.LE.AND R46, R69, R151.reuse, PT ;  /* 0x00000097452e7233 */ /* 0x100fe40003803000 */
[--C-:B------:R-:W-:Y:S02]  /*2d030*/  HSET2.LE.AND R47, R57, R151.reuse, PT ;  /* 0x00000097392f7233 */ /* 0x100fe40003803000 */
[--C-:B------:R-:W-:Y:S02]  /*2d040*/  HSET2.LE.AND R44, R66, R151.reuse, PT ;  /* 0x00000097422c7233 */ /* 0x100fe40003803000 */
[--C-:B------:R-:W-:Y:S01]  /*2d050*/  HSET2.LE.AND R45, R68, R151.reuse, PT ;  /* 0x00000097442d7233 */ /* 0x100fe20003803000 */
[----:B------:R-:W-:Y:S01]  /*2d060*/  IMAD.WIDE.U32 R68, R182, -0x2daee0ad, RZ ;  /* 0xd2511f53b6447825 */ /* 0x000fe200078e00ff */
[----:B------:R-:W-:Y:S02]  /*2d070*/  LOP3.LUT R46, R120, R46, RZ, 0xc0, !PT ;  /* 0x0000002e782e7212 */ /* 0x000fe400078ec0ff */
[----:B------:R-:W-:Y:S02]  /*2d080*/  LOP3.LUT R47, R119, R47, RZ, 0xc0, !PT ;  /* 0x0000002f772f7212 */ /* 0x000fe400078ec0ff */
[----:B------:R-:W-:Y:S02]  /*2d090*/  LOP3.LUT R44, R121, R44, RZ, 0xc0, !PT ;  /* 0x0000002c792c7212 */ /* 0x000fe400078ec0ff */
[----:B------:R-:W-:Y:S02]  /*2d0a0*/  LOP3.LUT R45, R122, R45, RZ, 0xc0, !PT ;  /* 0x0000002d7a2d7212 */ /* 0x000fe400078ec0ff */
[--C-:B------:R-:W-:Y:S02]  /*2d0b0*/  HSET2.LE.AND R0, R56, R151.reuse, PT ;  /* 0x0000009738007233 */ /* 0x100fe40003803000 */
[--C-:B------:R-:W-:Y:S01]  /*2d0c0*/  HSET2.LE.AND R2, R2, R151.reuse, PT ;  /* 0x0000009702027233 */ /* 0x100fe20003803000 */
[----:B------:R-:W2:Y:S01]  /*2d0d0*/  LDSM.16.MT88.4 R56, [R188+0x4c00] ;  /* 0x004c0000bc38783b */ /* 0x000ea20000004200 */
[--C-:B------:R-:W-:Y:S01]  /*2d0e0*/  HSET2.LE.AND R42, R67, R151.reuse, PT ;  /* 0x00000097432a7233 */ /* 0x100fe20003803000 */
[-C--:B----4-:R-:W-:Y:S05]  /*2d0f0*/  HMMA.16816.F32.BF16 R4, R44, R48.reuse, R4 ;  /* 0x000000302c04723c */ /* 0x090fea0000041804 */
[--C-:B------:R-:W-:Y:S02]  /*2d100*/  HSET2.LE.AND R43, R70, R151.reuse, PT ;  /* 0x00000097462b7233 */ /* 0x100fe40003803000 */
[----:B------:R-:W-:Y:S04]  /*2d110*/  LOP3.LUT R40, R123, R0, RZ, 0xc0, !PT ;  /* 0x000000007b287212 */ /* 0x000fe800078ec0ff */
[----:B------:R-:W-:Y:S02]  /*2d120*/  LOP3.LUT R41, R126, R2, RZ, 0xc0, !PT ;  /* 0x000000027e297212 */ /* 0x000fe400078ec0ff */
[----:B------:R-:W-:Y:S02]  /*2d130*/  LOP3.LUT R42, R125, R42, RZ, 0xc0, !PT ;  /* 0x0000002a7d2a7212 */ /* 0x000fe400078ec0ff */
[----:B------:R-:W-:Y:S02]  /*2d140*/  LOP3.LUT R43, R124, R43, RZ, 0xc0, !PT ;  /* 0x0000002b7c2b7212 */ /* 0x000fe400078ec0ff */
[----:B------:R-:W-:Y:S02]  /*2d150*/  LOP3.LUT R52, R87, R217, R52, 0x96, !PT ;  /* 0x000000d957347212 */ /* 0x000fe400078e9634 */
[-C--:B------:R-:W-:Y:S02]  /*2d160*/  LOP3.LUT R62, R53, R219.reuse, R160, 0x96, !PT ;  /* 0x000000db353e7212 */ /* 0x080fe400078e96a0 */
[----:B------:R-:W-:Y:S01]  /*2d170*/  LOP3.LUT R75, R55, R219, R92, 0x96, !PT ;  /* 0x000000db374b7212 */ /* 0x000fe200078e965c */
[C---:B------:R-:W-:Y:S04]  /*2d180*/  HMMA.16816.F32.BF16 R8, R40.reuse, R48, R8 ;  /* 0x000000302808723c */ /* 0x040fe80000041808 */
[----:B------:R-:W-:Y:S01]  /*2d190*/  LOP3.LUT R74, R85, R217, R54, 0x96, !PT ;  /* 0x000000d9554a7212 */ /* 0x000fe200078e9636 */
[----:B------:R-:W-:Y:S01]  /*2d1a0*/  IMAD.WIDE.U32 R52, R52, -0x326172a9, RZ ;  /* 0xcd9e8d5734347825 */ /* 0x000fe200078e00ff */
[----:B------:R-:W-:Y:S01]  /*2d1b0*/  LOP3.LUT R83, R69, R219, R162, 0x96, !PT ;  /* 0x000000db45537212 */ /* 0x000fe200078e96a2 */
[-C--:B------:R-:W-:Y:S01]  /*2d1c0*/  HMMA.16816.F32.BF16 R12, R40, R50.reuse, R12 ;  /* 0x00000032280c723c */ /* 0x080fe2000004180c */
[----:B------:R-:W-:Y:S03]  /*2d1d0*/  LDSM.16.MT88.4 R160, [R171+0x5c00] ;  /* 0x005c0000aba0783b */ /* 0x000fe60000004200 */
[----:B------:R-:W-:Y:S01]  /*2d1e0*/  LOP3.LUT R70, R52, 0xff, RZ, 0xc0, !PT ;  /* 0x000000ff34467812 */ /* 0x000fe200078ec0ff */
[----:B------:R-:W-:Y:S01]  /*2d1f0*/  IMAD.WIDE.U32 R48, R155, -0x326172a9, RZ ;  /* 0xcd9e8d579b307825 */ /* 0x000fe200078e00ff */
[----:B------:R-:W-:Y:S01]  /*2d200*/  SHF.R.U32.HI R69, RZ, 0x10, R52 ;  /* 0x00000010ff457819 */ /* 0x000fe20000011634 */
[C---:B------:R-:W-:Y:S04]  /*2d210*/  HMMA.16816.F32.BF16 R16, R44.reuse, R50, R16 ;  /* 0x000000322c10723c */ /* 0x040fe80000041810 */
[----:B------:R-:W-:Y:S01]  /*2d220*/  LOP3.LUT R55, R48, 0xffff, RZ, 0xc0, !PT ;  /* 0x0000ffff30377812 */ /* 0x000fe200078ec0ff */
[----:B------:R-:W-:Y:S01]  /*2d230*/  IMAD.WIDE.U32 R62, R62, -0x326172a9, RZ ;  /* 0xcd9e8d573e3e7825 */ /* 0x000fe200078e00ff */
[--C-:B------:R-:W-:Y:S01]  /*2d240*/  SHF.R.U32.HI R54, RZ, 0x10, R48.reuse ;  /* 0x00000010ff367819 */ /* 0x100fe20000011630 */
[-C--:B--2---:R-:W-:Y:S04]  /*2d250*/  HMMA.16816.F32.BF16 R20, R44, R56.reuse, R20 ;  /* 0x000000382c14723c */ /* 0x084fe80000041814 */
[----:B------:R-:W-:Y:S02]  /*2d260*/  LOP3.LUT R50, R52, 0xffff, RZ, 0xc0, !PT ;  /* 0x0000ffff34327812 */ /* 0x000fe400078ec0ff */
[----:B------:R-:W-:Y:S01]  /*2d270*/  LOP3.LUT R67, R48, 0xff, RZ, 0xc0, !PT ;  /* 0x000000ff30437812 */ /* 0x000fe200078ec0ff */
[C---:B------:R-:W-:Y:S04]  /*2d280*/  HMMA.16816.F32.BF16 R24, R40.reuse, R56, R24 ;  /* 0x000000382818723c */ /* 0x040fe80000041818 */
[----:B------:R-:W-:Y:S02]  /*2d290*/  SHF.R.U32.HI R66, RZ, 0x18, R48 ;  /* 0x00000018ff427819 */ /* 0x000fe40000011630 */
[-C--:B------:R-:W-:Y:S01]  /*2d2a0*/  LOP3.LUT R2, R49, R222.reuse, R60, 0x96, !PT ;  /* 0x000000de31027212 */ /* 0x080fe200078e963c */
[-C--:B------:R-:W-:Y:S04]  /*2d2b0*/  HMMA.16816.F32.BF16 R28, R40, R58.reuse, R28 ;  /* 0x0000003a281c723c */ /* 0x080fe8000004181c */
[----:B------:R-:W-:Y:S02]  /*2d2c0*/  SHF.R.U32.HI R49, RZ, 0x8, R55 ;  /* 0x00000008ff317819 */ /* 0x000fe40000011637 */
[----:B------:R-:W-:Y:S01]  /*2d2d0*/  LOP3.LUT R48, R54, 0xff, RZ, 0xc0, !PT ;  /* 0x000000ff36307812 */ /* 0x000fe200078ec0ff */
[----:B------:R-:W-:Y:S04]  /*2d2e0*/  HMMA.16816.F32.BF16 R32, R44, R58, R32 ;  /* 0x0000003a2c20723c */ /* 0x000fe80000041820 */
[----:B------:R-:W-:Y:S02]  /*2d2f0*/  SHF.R.U32.HI R50, RZ, 0x8, R50 ;  /* 0x00000008ff327819 */ /* 0x000fe40000011632 */
[----:B------:R-:W-:Y:S02]  /*2d300*/  PRMT R67, R67, 0x5410, R49 ;  /* 0x0000541043437816 */ /* 0x000fe40000000031 */
[----:B------:R-:W-:Y:S03]  /*2d310*/  PRMT R66, R48, 0x5410, R66 ;  /* 0x0000541030427816 */ /* 0x000fe60000000042 */
[----:B------:R-:W-:Y:S01]  /*2d320*/  PRMT R70, R70, 0x5410, R50 ;  /* 0x0000541046467816 */ /* 0x000fe20000000032 */
[----:B------:R-:W-:Y:S01]  /*2d330*/  IMAD.WIDE.U32 R58, R74, -0x326172a9, RZ ;  /* 0xcd9e8d574a3a7825 */ /* 0x000fe200078e00ff */
[----:B------:R-:W-:Y:S01]  /*2d340*/  SHF.R.U32.HI R72, RZ, 0x18, R52 ;  /* 0x00000018ff487819 */ /* 0x000fe20000011634 */
[----:B------:R-:W2:Y:S01]  /*2d350*/  LDSM.16.MT88.4 R48, [R171+0x5000] ;  /* 0x00500000ab30783b */ /* 0x000ea20000004200 */
[----:B------:R-:W-:Y:S02]  /*2d360*/  LOP3.LUT R0, R53, R222, R62, 0x96, !PT ;  /* 0x000000de35007212 */ /* 0x000fe400078e963e */
[C---:B------:R-:W-:Y:S02]  /*2d370*/  LOP3.LUT R52, R2.reuse, 0xffff, RZ, 0xc0, !PT ;  /* 0x0000ffff02347812 */ /* 0x040fe400078ec0ff */
[----:B------:R-:W-:Y:S02]  /*2d380*/  SHF.R.U32.HI R53, RZ, 0x10, R2 ;  /* 0x00000010ff357819 */ /* 0x000fe40000011602 */
[----:B------:R-:W-:Y:S02]  /*2d390*/  SHF.R.U32.HI R54, RZ, 0x8, R52 ;  /* 0x00000008ff367819 */ /* 0x000fe40000011634 */
[----:B------:R-:W-:Y:S02]  /*2d3a0*/  LOP3.LUT R60, R2, 0xff, RZ, 0xc0, !PT ;  /* 0x000000ff023c7812 */ /* 0x000fe400078ec0ff */
[----:B------:R-:W-:Y:S02]  /*2d3b0*/  SHF.R.U32.HI R57, RZ, 0x18, R2 ;  /* 0x00000018ff397819 */ /* 0x000fe40000011602 */
[----:B------:R-:W-:Y:S02]  /*2d3c0*/  LOP3.LUT R52, R53, 0xff, RZ, 0xc0, !PT ;  /* 0x000000ff35347812 */ /* 0x000fe400078ec0ff */
[----:B------:R-:W-:Y:S02]  /*2d3d0*/  LOP3.LUT R2, R0, 0xffff, RZ, 0xc0, !PT ;  /* 0x0000ffff00027812 */ /* 0x000fe400078ec0ff */
[----:B------:R-:W-:Y:S02]  /*2d3e0*/  SHF.R.U32.HI R56, RZ, 0x10, R0 ;  /* 0x00000010ff387819 */ /* 0x000fe40000011600 */
[----:B------:R-:W-:Y:S02]  /*2d3f0*/  PRMT R54, R60, 0x5410, R54 ;  /* 0x000054103c367816 */ /* 0x000fe40000000036 */
[----:B------:R-:W-:Y:S02]  /*2d400*/  PRMT R52, R52, 0x5410, R57 ;  /* 0x0000541034347816 */ /* 0x000fe40000000039 */
[----:B------:R-:W-:Y:S02]  /*2d410*/  LOP3.LUT R62, R0, 0xff, RZ, 0xc0, !PT ;  /* 0x000000ff003e7812 */ /* 0x000fe400078ec0ff */
[----:B------:R-:W-:Y:S02]  /*2d420*/  SHF.R.U32.HI R55, RZ, 0x18, R0 ;  /* 0x00000018ff377819 */ /* 0x000fe40000011600 */
[----:B------:R-:W-:Y:S02]  /*2d430*/  LOP3.LUT R69, R69, 0xff, RZ, 0xc0, !PT ;  /* 0x000000ff45457812 */ /* 0x000fe400078ec0ff */
[----:B------:R-:W-:Y:S02]  /*2d440*/  SHF.R.U32.HI R2, RZ, 0x8, R2 ;  /* 0x00000008ff027819 */ /* 0x000fe40000011602 */
[----:B------:R-:W-:Y:S02]  /*2d450*/  LOP3.LUT R0, R56, 0xff, RZ, 0xc0, !PT ;  /* 0x000000ff38007812 */ /* 0x000fe400078ec0ff */
[--C-:B------:R-:W-:Y:S02]  /*2d460*/  HSET2.LE.AND R42, R67, R151.reuse, PT ;  /* 0x00000097432a7233 */ /* 0x100fe40003803000 */
[--C-:B------:R-:W-:Y:S02]  /*2d470*/  HSET2.LE.AND R43, R66, R151.reuse, PT ;  /* 0x00000097422b7233 */ /* 0x100fe40003803000 */
[--C-:B------:R-:W-:Y:S02]  /*2d480*/  HSET2.LE.AND R40, R54, R151.reuse, PT ;  /* 0x0000009736287233 */ /* 0x100fe40003803000 */
[--C-:B------:R-:W-:Y:S02]  /*2d490*/  HSET2.LE.AND R41, R52, R151.reuse, PT ;  /* 0x0000009734297233 */ /* 0x100fe40003803000 */
[----:B------:R-:W-:Y:S02]  /*2d4a0*/  PRMT R56, R69, 0x5410, R72 ;  /* 0x0000541045387816 */ /* 0x000fe40000000048 */
[----:B------:R-:W-:Y:S02]  /*2d4b0*/  PRMT R2, R62, 0x5410, R2 ;  /* 0x000054103e027816 */ /* 0x000fe40000000002 */
[----:B------:R-:W-:Y:S02]  /*2d4c0*/  PRMT R0, R0, 0x5410, R55 ;  /* 0x0000541000007816 */ /* 0x000fe40000000037 */
[----:B------:R-:W-:Y:S01]  /*2d4d0*/  LOP3.LUT R42, R128, R42, RZ, 0xc0, !PT ;  /* 0x0000002a802a7212 */ /* 0x000fe200078ec0ff */
[----:B------:R-:W3:Y:S01]  /*2d4e0*/  LDSM.16.MT88.4 R52, [R188+0x5000] ;  /* 0x00500000bc34783b */ /* 0x000ee20000004200 */
[----:B------:R-:W-:Y:S02]  /*2d4f0*/  LOP3.LUT R43, R127, R43, RZ, 0xc0, !PT ;  /* 0x0000002b7f2b7212 */ /* 0x000fe400078ec0ff */
[----:B------:R-:W-:Y:S02]  /*2d500*/  LOP3.LUT R40, R129, R40, RZ, 0xc0, !PT ;  /* 0x0000002881287212 */ /* 0x000fe400078ec0ff */
[----:B------:R-:W-:Y:S02]  /*2d510*/  LOP3.LUT R41, R130, R41, RZ, 0xc0, !PT ;  /* 0x0000002982297212 */ /* 0x000fe400078ec0ff */
[--C-:B------:R-:W-:Y:S02]  /*2d520*/  HSET2.LE.AND R46, R70, R151.reuse, PT ;  /* 0x00000097462e7233 */ /* 0x100fe40003803000 */
[--C-:B------:R-:W-:Y:S02]  /*2d530*/  HSET2.LE.AND R47, R56, R151.reuse, PT ;  /* 0x00000097382f7233 */ /* 0x100fe40003803000 */
[--C-:B------:R-:W-:Y:S01]  /*2d540*/  HSET2.LE.AND R44, R2, R151.reuse, PT ;  /* 0x00000097022c7233 */ /* 0x100fe20003803000 */
[-C--:B--2---:R-:W-:Y:S05]  /*2d550*/  HMMA.16816.F32.BF16 R4, R40, R48.reuse, R4 ;  /* 0x000000302804723c */ /* 0x084fea0000041804 */
[--C-:B------:R-:W-:Y:S02]  /*2d560*/  HSET2.LE.AND R45, R0, R151.reuse, PT ;  /* 0x00000097002d7233 */ /* 0x100fe40003803000 */
[----:B------:R-:W-:Y:S04]  /*2d570*/  LOP3.LUT R46, R131, R46, RZ, 0xc0, !PT ;  /* 0x0000002e832e7212 */ /* 0x000fe800078ec0ff */
[----:B------:R-:W-:Y:S01]  /*2d580*/  LOP3.LUT R47, R132, R47, RZ, 0xc0, !PT ;  /* 0x0000002f842f7212 */ /* 0x000fe200078ec0ff */
[----:B------:R-:W-:Y:S01]  /*2d590*/  IMAD.MOV.U32 R132, RZ, RZ, R39 ;  /* 0x000000ffff847224 */ /* 0x000fe200078e0027 */
[----:B------:R-:W-:Y:S01]  /*2d5a0*/  LOP3.LUT R44, R134, R44, RZ, 0xc0, !PT ;  /* 0x0000002c862c7212 */ /* 0x000fe200078ec0ff */
[----:B------:R-:W-:Y:S01]  /*2d5b0*/  IMAD.MOV.U32 R134, RZ, RZ, R37 ;  /* 0x000000ffff867224 */ /* 0x000fe200078e0025 */
[----:B------:R-:W-:Y:S01]  /*2d5c0*/  LOP3.LUT R45, R133, R45, RZ, 0xc0, !PT ;  /* 0x0000002d852d7212 */ /* 0x000fe200078ec0ff */
[----:B------:R-:W-:Y:S01]  /*2d5d0*/  IMAD.MOV.U32 R133, RZ, RZ, R38 ;  /* 0x000000ffff857224 */ /* 0x000fe200078e0026 */
[-C--:B------:R-:W-:Y:S01]  /*2d5e0*/  LOP3.LUT R56, R61, R218.reuse, R150, 0x96, !PT ;  /* 0x000000da3d387212 */ /* 0x080fe200078e9696 */
[----:B------:R-:W-:Y:S01]  /*2d5f0*/  IMAD.WIDE.U32 R60, R75, -0x326172a9, RZ ;  /* 0xcd9e8d574b3c7825 */ /* 0x000fe200078e00ff */
[-C--:B------:R-:W-:Y:S02]  /*2d600*/  LOP3.LUT R62, R63, R218.reuse, R158, 0x96, !PT ;  /* 0x000000da3f3e7212 */ /* 0x080fe400078e969e */
[----:B------:R-:W-:Y:S01]  /*2d610*/  LOP3.LUT R72, R89, R217, R68, 0x96, !PT ;  /* 0x000000d959487212 */ /* 0x000fe200078e9644 */
[C---:B------:R-:W-:Y:S04]  /*2d620*/  HMMA.16816.F32.BF16 R8, R44.reuse, R48, R8 ;  /* 0x000000302c08723c */ /* 0x040fe80000041808 */
[----:B------:R-:W-:Y:S01]  /*2d630*/  LOP3.LUT R74, R61, R218, R152, 0x96, !PT ;  /* 0x000000da3d4a7212 */ /* 0x000fe200078e9698 */
[----:B------:R-:W-:Y:S01]  /*2d640*/  IMAD.WIDE.U32 R56, R56, -0x2daee0ad, RZ ;  /* 0xd2511f5338387825 */ /* 0x000fe200078e00ff */
[----:B------:R-:W-:Y:S01]  /*2d650*/  LOP3.LUT R60, R59, R222, R60, 0x96, !PT ;  /* 0x000000de3b3c7212 */ /* 0x000fe200078e963c */
[-C--:B------:R-:W-:Y:S04]  /*2d660*/  HMMA.16816.F32.BF16 R12, R44, R50.reuse, R12 ;  /* 0x000000322c0c723c */ /* 0x080fe8000004180c */
[-C--:B------:R-:W-:Y:S01]  /*2d670*/  LOP3.LUT R2, R57, R223.reuse, R154, 0x96, !PT ;  /* 0x000000df39027212 */ /* 0x080fe200078e969a */
[----:B------:R-:W-:Y:S01]  /*2d680*/  IMAD.WIDE.U32 R48, R62, -0x2daee0ad, RZ ;  /* 0xd2511f533e307825 */ /* 0x000fe200078e00ff */
[C---:B------:R-:W-:Y:S01]  /*2d690*/  LOP3.LUT R57, R56.reuse, 0xffff, RZ, 0xc0, !PT ;  /* 0x0000ffff38397812 */ /* 0x040fe200078ec0ff */
[C---:B------:R-:W-:Y:S04]  /*2d6a0*/  HMMA.16816.F32.BF16 R16, R40.reuse, R50, R16 ;  /* 0x000000322810723c */ /* 0x040fe80000041810 */
[----:B------:R-:W-:Y:S02]  /*2d6b0*/  SHF.R.U32.HI R61, RZ, 0x10, R56 ;  /* 0x00000010ff3d7819 */ /* 0x000fe40000011638 */
[----:B------:R-:W-:Y:S01]  /*2d6c0*/  LOP3.LUT R67, R56, 0xff, RZ, 0xc0, !PT ;  /* 0x000000ff38437812 */ /* 0x000fe200078ec0ff */
[-C--:B---3--:R-:W-:Y:S04]  /*2d6d0*/  HMMA.16816.F32.BF16 R20, R40, R52.reuse, R20 ;  /* 0x000000342814723c */ /* 0x088fe80000041814 */
[----:B------:R-:W-:Y:S02]  /*2d6e0*/  LOP3.LUT R0, R49, R223, R86, 0x96, !PT ;  /* 0x000000df31007212 */ /* 0x000fe400078e9656 */
[----:B------:R-:W-:Y:S01]  /*2d6f0*/  SHF.R.U32.HI R51, RZ, 0x8, R57 ;  /* 0x00000008ff337819 */ /* 0x000fe20000011639 */
[C---:B------:R-:W-:Y:S04]  /*2d700*/  HMMA.16816.F32.BF16 R24, R44.reuse, R52, R24 ;  /* 0x000000342c18723c */ /* 0x040fe80000041818 */
[----:B------:R-:W-:Y:S02]  /*2d710*/  SHF.R.U32.HI R63, RZ, 0x18, R56 ;  /* 0x00000018ff3f7819 */ /* 0x000fe40000011638 */
[C---:B------:R-:W-:Y:S01]  /*2d720*/  LOP3.LUT R49, R48.reuse, 0xffff, RZ, 0xc0, !PT ;  /* 0x0000ffff30317812 */ /* 0x040fe200078ec0ff */
[-C--:B------:R-:W-:Y:S04]  /*2d730*/  HMMA.16816.F32.BF16 R28, R44, R54.reuse, R28 ;  /* 0x000000362c1c723c */ /* 0x080fe8000004181c */
[----:B------:R-:W-:Y:S02]  /*2d740*/  LOP3.LUT R50, R61, 0xff, RZ, 0xc0, !PT ;  /* 0x000000ff3d327812 */ /* 0x000fe400078ec0ff */
[----:B------:R-:W-:Y:S01]  /*2d750*/  PRMT R69, R67, 0x5410, R51 ;  /* 0x0000541043457816 */ /* 0x000fe20000000033 */
[----:B------:R-:W-:Y:S04]  /*2d760*/  HMMA.16816.F32.BF16 R32, R40, R54, R32 ;  /* 0x000000362820723c */ /* 0x000fe80000041820 */
[----:B------:R-:W-:Y:S02]  /*2d770*/  LOP3.LUT R62, R48, 0xff, RZ, 0xc0, !PT ;  /* 0x000000ff303e7812 */ /* 0x000fe400078ec0ff */
[--C-:B------:R-:W-:Y:S02]  /*2d780*/  SHF.R.U32.HI R66, RZ, 0x10, R48.reuse ;  /* 0x00000010ff427819 */ /* 0x100fe40000011630 */
[----:B------:R-:W-:Y:S03]  /*2d790*/  SHF.R.U32.HI R56, RZ, 0x8, R49 ;  /* 0x00000008ff387819 */ /* 0x000fe60000011631 */
[----:B------:R-:W-:Y:S02]  /*2d7a0*/  SHF.R.U32.HI R68, RZ, 0x18, R48 ;  /* 0x00000018ff447819 */ /* 0x000fe40000011630 */
[----:B------:R-:W-:Y:S02]  /*2d7b0*/  PRMT R67, R50, 0x5410, R63 ;  /* 0x0000541032437816 */ /* 0x000fe4000000003f */
[----:B------:R-:W-:Y:S01]  /*2d7c0*/  SHF.R.U32.HI R53, RZ, 0x10, R2 ;  /* 0x00000010ff357819 */ /* 0x000fe20000011602 */
[----:B------:R-:W2:Y:S01]  /*2d7d0*/  LDSM.16.MT88.4 R48, [R171+0x5400] ;  /* 0x00540000ab30783b */ /* 0x000ea20000004200 */
[----:B------:R-:W-:Y:S02]  /*2d7e0*/  PRMT R70, R62, 0x5410, R56 ;  /* 0x000054103e467816 */ /* 0x000fe40000000038 */
[----:B------:R-:W-:Y:S02]  /*2d7f0*/  LOP3.LUT R52, R2, 0xffff, RZ, 0xc0, !PT ;  /* 0x0000ffff02347812 */ /* 0x000fe400078ec0ff */
[----:B------:R-:W-:Y:S02]  /*2d800*/  LOP3.LUT R56, R0, 0xffff, RZ, 0xc0, !PT ;  /* 0x0000ffff00387812 */ /* 0x000fe400078ec0ff */
[----:B------:R-:W-:Y:S02]  /*2d810*/  SHF.R.U32.HI R61, RZ, 0x18, R2 ;  /* 0x00000018ff3d7819 */ /* 0x000fe40000011602 */
[----:B------:R-:W-:Y:S02]  /*2d820*/  LOP3.LUT R53, R53, 0xff, RZ, 0xc0, !PT ;  /* 0x000000ff35357812 */ /* 0x000fe400078ec0ff */
[----:B------:R-:W-:Y:S02]  /*2d830*/  LOP3.LUT R63, R2, 0xff, RZ, 0xc0, !PT ;  /* 0x000000ff023f7812 */ /* 0x000fe400078ec0ff */
[----:B------:R-:W-:Y:S02]  /*2d840*/  SHF.R.U32.HI R57, RZ, 0x8, R52 ;  /* 0x00000008ff397819 */ /* 0x000fe40000011634 */
[----:B------:R-:W-:Y:S02]  /*2d850*/  LOP3.LUT R2, R0, 0xff, RZ, 0xc0, !PT ;  /* 0x000000ff00027812 */ /* 0x000fe400078ec0ff */
[----:B------:R-:W-:Y:S02]  /*2d860*/  SHF.R.U32.HI R52, RZ, 0x8, R56 ;  /* 0x00000008ff347819 */ /* 0x000fe40000011638 */
[----:B------:R-:W-:Y:S02]  /*2d870*/  PRMT R61, R53, 0x5410, R61 ;  /* 0x00005410353d7816 */ /* 0x000fe4000000003d */
[----:B------:R-:W-:Y:S02]  /*2d880*/  SHF.R.U32.HI R53, RZ, 0x10, R0 ;  /* 0x00000010ff357819 */ /* 0x000fe40000011600 */
[----:B------:R-:W-:Y:S02]  /*2d890*/  PRMT R52, R2, 0x5410, R52 ;  /* 0x0000541002347816 */ /* 0x000fe40000000034 */
[----:B------:R-:W-:Y:S02]  /*2d8a0*/  PRMT R57, R63, 0x5410, R57 ;  /* 0x000054103f397816 */ /* 0x000fe40000000039 */
[----:B------:R-:W-:Y:S02]  /*2d8b0*/  SHF.R.U32.HI R2, RZ, 0x18, R0 ;  /* 0x00000018ff027819 */ /* 0x000fe40000011600 */
[----:B------:R-:W-:Y:S02]  /*2d8c0*/  LOP3.LUT R62, R66, 0xff, RZ, 0xc0, !PT ;  /* 0x000000ff423e7812 */ /* 0x000fe400078ec0ff */
[----:B------:R-:W-:Y:S02]  /*2d8d0*/  LOP3.LUT R0, R53, 0xff, RZ, 0xc0, !PT ;  /* 0x000000ff35007812 */ /* 0x000fe400078ec0ff */
[--C-:B------:R-:W-:Y:S02]  /*2d8e0*/  HSET2.LE.AND R40, R52, R151.reuse, PT ;  /* 0x0000009734287233 */ /* 0x100fe40003803000 */
[--C-:B------:R-:W-:Y:S01]  /*2d8f0*/  HSET2.LE.AND R46, R69, R151.reuse, PT ;  /* 0x00000097452e7233 */ /* 0x100fe20003803000 */
[----:B------:R-:W3:Y:S01]  /*2d900*/  LDSM.16.MT88.4 R52, [R188+0x5400] ;  /* 0x00540000bc34783b */ /* 0x000ee20000004200 */
[--C-:B------:R-:W-:Y:S02]  /*2d910*/  HSET2.LE.AND R47, R67, R151.reuse, PT ;  /* 0x00000097432f7233 */ /* 0x100fe40003803000 */
[--C-:B------:R-:W-:Y:S01]  /*2d920*/  HSET2.LE.AND R44, R57, R151.reuse, PT ;  /* 0x00000097392c7233 */ /* 0x100fe20003803000 */
[----:B------:R-:W-:Y:S01]  /*2d930*/  IMAD.WIDE.U32 R56, R72, -0x326172a9, RZ ;  /* 0xcd9e8d5748387825 */ /* 0x000fe200078e00ff */
[--C-:B------:R-:W-:Y:S02]  /*2d940*/  HSET2.LE.AND R45, R61, R151.reuse, PT ;  /* 0x000000973d2d7233 */ /* 0x100fe40003803000 */
[----:B------:R-:W-:Y:S02]  /*2d950*/  PRMT R62, R62, 0x5410, R68 ;  /* 0x000054103e3e7816 */ /* 0x000fe40000000044 */
[----:B------:R-:W-:Y:S02]  /*2d960*/  PRMT R0, R0, 0x5410, R2 ;  /* 0x0000541000007816 */ /* 0x000fe40000000002 */
[----:B------:R-:W-:Y:S01]  /*2d970*/  LOP3.LUT R46, R135, R46, RZ, 0xc0, !PT ;  /* 0x0000002e872e7212 */ /* 0x000fe200078ec0ff */
[----:B------:R-:W-:Y:S01]  /*2d980*/  IMAD.MOV.U32 R135, RZ, RZ, R36 ;  /* 0x000000ffff877224 */ /* 0x000fe200078e0024 */
        /* <DEDUP_REMOVED lines=12> */
[----:B------:R-:W-:Y:S02]  /*2da50*/  SHF.R.U32.HI R59, RZ, 0x10, R58 ;  /* 0x00000010ff3b7819 */ /* 0x000fe4000001163a */
[----:B------:R-:W-:Y:S01]  /*2da60*/  LOP3.LUT R62, R56, 0xffff, RZ, 0xc0, !PT ;  /* 0x0000ffff383e7812 */ /* 0x000fe200078ec0ff */
[C---:B------:R-:W-:Y:S04]  /*2da70*/  HMMA.16816.F32.BF16 R8, R40.reuse, R48, R8 ;  /* 0x000000302808723c */ /* 0x040fe80000041808 */
[--C-:B------:R-:W-:Y:S02]  /*2da80*/  SHF.R.U32.HI R63, RZ, 0x10, R56.reuse ;  /* 0x00000010ff3f7819 */ /* 0x100fe40000011638 */
[----:B------:R-:W-:Y:S01]  /*2da90*/  LOP3.LUT R61, R58, 0xff, RZ, 0xc0, !PT ;  /* 0x000000ff3a3d7812 */ /* 0x000fe200078ec0ff */
[-C--:B------:R-:W-:Y:S04]  /*2daa0*/  HMMA.16816.F32.BF16 R12, R40, R50.reuse, R12 ;  /* 0x00000032280c723c */ /* 0x080fe8000004180c */
[----:B------:R-:W-:Y:S01]  /*2dab0*/  LOP3.LUT R66, R56, 0xff, RZ, 0xc0, !PT ;  /* 0x000000ff38427812 */ /* 0x000fe200078ec0ff */
[----:B------:R-:W-:Y:S01]  /*2dac0*/  IMAD.WIDE.U32 R48, R83, -0x326172a9, RZ ;  /* 0xcd9e8d5753307825 */ /* 0x000fe200078e00ff */
[----:B------:R-:W-:Y:S01]  /*2dad0*/  SHF.R.U32.HI R67, RZ, 0x18, R56 ;  /* 0x00000018ff437819 */ /* 0x000fe20000011638 */
[C---:B------:R-:W-:Y:S04]  /*2dae0*/  HMMA.16816.F32.BF16 R16, R44.reuse, R50, R16 ;  /* 0x000000322c10723c */ /* 0x040fe80000041810 */
[----:B------:R-:W-:Y:S02]  /*2daf0*/  LOP3.LUT R0, R57, R222, R48, 0x96, !PT ;  /* 0x000000de39007212 */ /* 0x000fe400078e9630 */
[----:B------:R-:W-:Y:S01]  /*2db00*/  SHF.R.U32.HI R48, RZ, 0x8, R2 ;  /* 0x00000008ff307819 */ /* 0x000fe20000011602 */
[-C--:B---3--:R-:W-:Y:S04]  /*2db10*/  HMMA.16816.F32.BF16 R20, R44, R52.reuse, R20 ;  /* 0x000000342c14723c */ /* 0x088fe80000041814 */
[----:B------:R-:W-:Y:S02]  /*2db20*/  SHF.R.U32.HI R58, RZ, 0x18, R58 ;  /* 0x00000018ff3a7819 */ /* 0x000fe4000001163a */
[----:B------:R-:W-:Y:S01]  /*2db30*/  LOP3.LUT R2, R59, 0xff, RZ, 0xc0, !PT ;  /* 0x000000ff3b027812 */ /* 0x000fe200078ec0ff */
[C---:B------:R-:W-:Y:S04]  /*2db40*/  HMMA.16816.F32.BF16 R24, R40.reuse, R52, R24 ;  /* 0x000000342818723c */ /* 0x040fe80000041818 */
[----:B------:R-:W-:Y:S02]  /*2db50*/  SHF.R.U32.HI R57, RZ, 0x8, R62 ;  /* 0x00000008ff397819 */ /* 0x000fe4000001163e */
[----:B------:R-:W-:Y:S01]  /*2db60*/  LOP3.LUT R56, R63, 0xff, RZ, 0xc0, !PT ;  /* 0x000000ff3f387812 */ /* 0x000fe200078ec0ff */
[-C--:B------:R-:W-:Y:S04]  /*2db70*/  HMMA.16816.F32.BF16 R28, R40, R54.reuse, R28 ;  /* 0x00000036281c723c */ /* 0x080fe8000004181c */
[----:B------:R-:W-:Y:S02]  /*2db80*/  PRMT R62, R2, 0x5410, R58 ;  /* 0x00005410023e7816 */ /* 0x000fe4000000003a */
[----:B------:R-:W-:Y:S01]  /*2db90*/  PRMT R68, R66, 0x5410, R57 ;  /* 0x0000541042447816 */ /* 0x000fe20000000039 */
[----:B------:R-:W-:Y:S04]  /*2dba0*/  HMMA.16816.F32.BF16 R32, R44, R54, R32 ;  /* 0x000000362c20723c */ /* 0x000fe80000041820 */
[----:B------:R-:W-:Y:S01]  /*2dbb0*/  PRMT R69, R56, 0x5410, R67 ;  /* 0x0000541038457816 */ /* 0x000fe20000000043 */
[----:B------:R-:W-:Y:S01]  /*2dbc0*/  IMAD.WIDE.U32 R66, R74, -0x2daee0ad, RZ ;  /* 0xd2511f534a427825 */ /* 0x000fe200078e00ff */
[----:B------:R-:W-:Y:S01]  /*2dbd0*/  PRMT R63, R61, 0x5410, R48 ;  /* 0x000054103d3f7816 */ /* 0x000fe20000000030 */
[----:B------:R-:W2:Y:S01]  /*2dbe0*/  LDSM.16.MT88.4 R56, [R171+0x5800] ;  /* 0x00580000ab38783b */ /* 0x000ea20000004200 */
[----:B------:R-:W-:Y:S03]  /*2dbf0*/  LOP3.LUT R70, R49, R218, R164, 0x96, !PT ;  /* 0x000000da31467212 */ /* 0x000fe600078e96a4 */
[----:B------:R-:W-:Y:S02]  /*2dc00*/  LOP3.LUT R48, R60, 0xffff, RZ, 0xc0, !PT ;  /* 0x0000ffff3c307812 */ /* 0x000fe400078ec0ff */
[----:B------:R-:W-:Y:S01]  /*2dc10*/  SHF.R.U32.HI R49, RZ, 0x10, R60 ;  /* 0x00000010ff317819 */ /* 0x000fe2000001163c */
[----:B------:R-:W-:Y:S01]  /*2dc20*/  IMAD.WIDE.U32 R44, R70, -0x2daee0ad, RZ ;  /* 0xd2511f53462c7825 */ /* 0x000fe200078e00ff */
[----:B------:R-:W-:Y:S02]  /*2dc30*/  LOP3.LUT R2, R0, 0xffff, RZ, 0xc0, !PT ;  /* 0x0000ffff00027812 */ /* 0x000fe400078ec0ff */
[----:B------:R-:W-:Y:S02]  /*2dc40*/  LOP3.LUT R51, R60, 0xff, RZ, 0xc0, !PT ;  /* 0x000000ff3c337812 */ /* 0x000fe400078ec0ff */
[----:B------:R-:W-:Y:S02]  /*2dc50*/  SHF.R.U32.HI R50, RZ, 0x8, R48 ;  /* 0x00000008ff327819 */ /* 0x000fe40000011630 */
[----:B------:R-:W-:Y:S02]  /*2dc60*/  SHF.R.U32.HI R60, RZ, 0x18, R60 ;  /* 0x00000018ff3c7819 */ /* 0x000fe4000001163c */
[----:B------:R-:W-:Y:S02]  /*2dc70*/  LOP3.LUT R49, R49, 0xff, RZ, 0xc0, !PT ;  /* 0x000000ff31317812 */ /* 0x000fe400078ec0ff */
[----:B------:R-:W-:Y:S02]  /*2dc80*/  LOP3.LUT R61, R0, 0xff, RZ, 0xc0, !PT ;  /* 0x000000ff003d7812 */ /* 0x000fe400078ec0ff */
[----:B------:R-:W-:Y:S02]  /*2dc90*/  SHF.R.U32.HI R48, RZ, 0x8, R2 ;  /* 0x00000008ff307819 */ /* 0x000fe40000011602 */
[----:B------:R-:W-:Y:S02]  /*2dca0*/  PRMT R51, R51, 0x5410, R50 ;  /* 0x0000541033337816 */ /* 0x000fe40000000032 */
[----:B------:R-:W-:Y:S02]  /*2dcb0*/  PRMT R50, R49, 0x5410, R60 ;  /* 0x0000541031327816 */ /* 0x000fe4000000003c */
[----:B------:R-:W-:Y:S02]  /*2dcc0*/  SHF.R.U32.HI R49, RZ, 0x10, R0 ;  /* 0x00000010ff317819 */ /* 0x000fe40000011600 */
[----:B------:R-:W-:Y:S02]  /*2dcd0*/  PRMT R61, R61, 0x5410, R48 ;  /* 0x000054103d3d7816 */ /* 0x000fe40000000030 */
[----:B------:R-:W-:Y:S02]  /*2dce0*/  SHF.R.U32.HI R52, RZ, 0x18, R0 ;  /* 0x00000018ff347819 */ /* 0x000fe40000011600 */
[----:B------:R-:W-:Y:S02]  /*2dcf0*/  LOP3.LUT R0, R49, 0xff, RZ, 0xc0, !PT ;  /* 0x000000ff31007812 */ /* 0x000fe400078ec0ff */
[--C-:B------:R-:W-:Y:S02]  /*2dd00*/  HSET2.LE.AND R48, R51, R151.reuse, PT ;  /* 0x0000009733307233 */ /* 0x100fe40003803000 */
[--C-:B------:R-:W-:Y:S02]  /*2dd10*/  HSET2.LE.AND R49, R50, R151.reuse, PT ;  /* 0x0000009732317233 */ /* 0x100fe40003803000 */
[--C-:B------:R-:W-:Y:S02]  /*2dd20*/  HSET2.LE.AND R50, R63, R151.reuse, PT ;  /* 0x000000973f327233 */ /* 0x100fe40003803000 */
[--C-:B------:R-:W-:Y:S02]  /*2dd30*/  HSET2.LE.AND R51, R62, R151.reuse, PT ;  /* 0x000000973e337233 */ /* 0x100fe40003803000 */
[--C-:B------:R-:W-:Y:S02]  /*2dd40*/  HSET2.LE.AND R40, R61, R151.reuse, PT ;  /* 0x000000973d287233 */ /* 0x100fe40003803000 */
[----:B------:R-:W-:Y:S01]  /*2dd50*/  PRMT R0, R0, 0x5410, R52 ;  /* 0x0000541000007816 */ /* 0x000fe20000000034 */
[----:B------:R-:W3:Y:S01]  /*2dd60*/  LDSM.16.MT88.4 R60, [R188+0x5800] ;  /* 0x00580000bc3c783b */ /* 0x000ee20000004200 */
[----:B------:R-:W-:Y:S02]  /*2dd70*/  LOP3.LUT R49, R144, R49, RZ, 0xc0, !PT ;  /* 0x0000003190317212 */ /* 0x000fe400078ec0ff */
[----:B------:R-:W-:Y:S02]  /*2dd80*/  LOP3.LUT R52, R66, 0xffff, RZ, 0xc0, !PT ;  /* 0x0000ffff42347812 */ /* 0x000fe400078ec0ff */
[--C-:B------:R-:W-:Y:S02]  /*2dd90*/  HSET2.LE.AND R41, R0, R151.reuse, PT ;  /* 0x0000009700297233 */ /* 0x100fe40003803000 */
[----:B------:R-:W-:Y:S02]  /*2dda0*/  LOP3.LUT R0, R45, R223, R88, 0x96, !PT ;  /* 0x000000df2d007212 */ /* 0x000fe400078e9658 */
[C---:B------:R-:W-:Y:S02]  /*2ddb0*/  LOP3.LUT R45, R44.reuse, 0xffff, RZ, 0xc0, !PT ;  /* 0x0000ffff2c2d7812 */ /* 0x040fe400078ec0ff */
[----:B------:R-:W-:Y:S02]  /*2ddc0*/  LOP3.LUT R41, R145, R41, RZ, 0xc0, !PT ;  /* 0x0000002991297212 */ /* 0x000fe400078ec0ff */
[----:B------:R-:W-:Y:S02]  /*2ddd0*/  SHF.R.U32.HI R46, RZ, 0x8, R45 ;  /* 0x00000008ff2e7819 */ /* 0x000fe4000001162d */
[----:B------:R-:W-:Y:S02]  /*2dde0*/  SHF.R.U32.HI R47, RZ, 0x10, R66 ;  /* 0x00000010ff2f7819 */ /* 0x000fe40000011642 */
[----:B------:R-:W-:Y:S02]  /*2ddf0*/  LOP3.LUT R53, R44, 0xff, RZ, 0xc0, !PT ;  /* 0x000000ff2c357812 */ /* 0x000fe400078ec0ff */
[----:B------:R-:W-:Y:S02]  /*2de00*/  SHF.R.U32.HI R45, RZ, 0x10, R44 ;  /* 0x00000010ff2d7819 */ /* 0x000fe4000001162c */
[----:B------:R-:W-:Y:S02]  /*2de10*/  LOP3.LUT R2, R67, R223, R84, 0x96, !PT ;  /* 0x000000df43027212 */ /* 0x000fe400078e9654 */
[----:B------:R-:W-:Y:S02]  /*2de20*/  LOP3.LUT R54, R66, 0xff, RZ, 0xc0, !PT ;  /* 0x000000ff42367812 */ /* 0x000fe400078ec0ff */
[----:B------:R-:W-:Y:S02]  /*2de30*/  SHF.R.U32.HI R66, RZ, 0x18, R66 ;  /* 0x00000018ff427819 */ /* 0x000fe40000011642 */
[----:B------:R-:W-:Y:S02]  /*2de40*/  LOP3.LUT R48, R143, R48, RZ, 0xc0, !PT ;  /* 0x000000308f307212 */ /* 0x000fe400078ec0ff */
[----:B------:R-:W-:Y:S02]  /*2de50*/  LOP3.LUT R50, R142, R50, RZ, 0xc0, !PT ;  /* 0x000000328e327212 */ /* 0x000fe400078ec0ff */
[----:B------:R-:W-:Y:S02]  /*2de60*/  LOP3.LUT R51, R81, R51, RZ, 0xc0, !PT ;  /* 0x0000003351337212 */ /* 0x000fe400078ec0ff */
[--C-:B------:R-:W-:Y:S02]  /*2de70*/  HSET2.LE.AND R42, R68, R151.reuse, PT ;  /* 0x00000097442a7233 */ /* 0x100fe40003803000 */
[--C-:B------:R-:W-:Y:S02]  /*2de80*/  HSET2.LE.AND R43, R69, R151.reuse, PT ;  /* 0x00000097452b7233 */ /* 0x100fe40003803000 */
[----:B------:R-:W-:Y:S01]  /*2de90*/  LOP3.LUT R40, R146, R40, RZ, 0xc0, !PT ;  /* 0x0000002892287212 */ /* 0x000fe200078ec0ff */
[-C--:B--2---:R-:W-:Y:S05]  /*2dea0*/  HMMA.16816.F32.BF16 R4, R48, R56.reuse, R4 ;  /* 0x000000383004723c */ /* 0x084fea0000041804 */
[----:B------:R-:W-:Y:S02]  /*2deb0*/  LOP3.LUT R42, R82, R42, RZ, 0xc0, !PT ;  /* 0x0000002a522a7212 */ /* 0x000fe400078ec0ff */
[----:B------:R-:W-:Y:S04]  /*2dec0*/  LOP3.LUT R43, R77, R43, RZ, 0xc0, !PT ;  /* 0x0000002b4d2b7212 */ /* 0x000fe800078ec0ff */
[----:B------:R-:W-:Y:S02]  /*2ded0*/  LOP3.LUT R47, R47, 0xff, RZ, 0xc0, !PT ;  /* 0x000000ff2f2f7812 */ /* 0x000fe400078ec0ff */
[----:B------:R-:W-:Y:S01]  /*2dee0*/  SHF.R.U32.HI R137, RZ, 0x18, R0 ;  /* 0x00000018ff897819 */ /* 0x000fe20000011600 */
[C---:B------:R-:W-:Y:S04]  /*2def0*/  HMMA.16816.F32.BF16 R8, R40.reuse, R56, R8 ;  /* 0x000000382808723c */ /* 0x040fe80000041808 */
[----:B------:R-:W-:Y:S02]  /*2df00*/  PRMT R66, R47, 0x5410, R66 ;  /* 0x000054102f427816 */ /* 0x000fe40000000042 */
[-C--:B------:R-:W-:Y:S05]  /*2df10*/  HMMA.16816.F32.BF16 R12, R40, R58.reuse, R12 ;  /* 0x0000003a280c723c */ /* 0x080fea000004180c */
[----:B------:R-:W-:Y:S01]  /*2df20*/  SHF.R.U32.HI R47, RZ, 0x18, R2 ;  /* 0x00000018ff2f7819 */ /* 0x000fe20000011602 */
[C---:B------:R-:W-:Y:S05]  /*2df30*/  HMMA.16816.F32.BF16 R16, R48.reuse, R58, R16 ;  /* 0x0000003a3010723c */ /* 0x040fea0000041810 */
[----:B------:R-:W-:Y:S01]  /*2df40*/  SHF.R.U32.HI R52, RZ, 0x8, R52 ;  /* 0x00000008ff347819 */ /* 0x000fe20000011634 */
[-C--:B---3--:R-:W-:Y:S05]  /*2df50*/  HMMA.16816.F32.BF16 R20, R48, R60.reuse, R20 ;  /* 0x0000003c3014723c */ /* 0x088fea0000041814 */
[----:B------:R-:W-:Y:S01]  /*2df60*/  PRMT R138, R53, 0x5410, R46 ;  /* 0x00005410358a7816 */ /* 0x000fe2000000002e */
[C---:B------:R-:W-:Y:S05]  /*2df70*/  HMMA.16816.F32.BF16 R24, R40.reuse, R60, R24 ;  /* 0x0000003c2818723c */ /* 0x040fea0000041818 */
[----:B------:R-:W-:Y:S01]  /*2df80*/  LOP3.LUT R139, R45, 0xff, RZ, 0xc0, !PT ;  /* 0x000000ff2d8b7812 */ /* 0x000fe200078ec0ff */
[-C--:B------:R-:W-:Y:S05]  /*2df90*/  HMMA.16816.F32.BF16 R28, R40, R62.reuse, R28 ;  /* 0x0000003e281c723c */ /* 0x080fea000004181c */
[----:B------:R-:W-:Y:S01]  /*2dfa0*/  LOP3.LUT R45, R2, 0xffff, RZ, 0xc0, !PT ;  /* 0x0000ffff022d7812 */ /* 0x000fe200078ec0ff */
[----:B------:R-:W-:Y:S05]  /*2dfb0*/  HMMA.16816.F32.BF16 R32, R48, R62, R32 ;  /* 0x0000003e3020723c */ /* 0x000fea0000041820 */
[----:B------:R-:W-:Y:S01]  /*2dfc0*/  SHF.R.U32.HI R46, RZ, 0x10, R2 ;  /* 0x00000010ff2e7819 */ /* 0x000fe20000011602 */
[----:B------:R-:W-:Y:S01]  /*2dfd0*/  FADD.FTZ R40, R102, R167 ;  /* 0x000000a766287221 */ /* 0x000fe20000010000 */
[----:B------:R-:W-:Y:S04]  /*2dfe0*/  PRMT R54, R54, 0x5410, R52 ;  /* 0x0000541036367816 */ /* 0x000fe80000000034 */
[----:B------:R-:W-:Y:S02]  /*2dff0*/  LOP3.LUT R52, R2, 0xff, RZ, 0xc0, !PT ;  /* 0x000000ff02347812 */ /* 0x000fe400078ec0ff */
[----:B------:R-:W-:Y:S02]  /*2e000*/  SHF.R.U32.HI R45, RZ, 0x8, R45 ;  /* 0x00000008ff2d7819 */ /* 0x000fe4000001162d */
[----:B------:R-:W-:Y:S02]  /*2e010*/  LOP3.LUT R46, R46, 0xff, RZ, 0xc0, !PT ;  /* 0x000000ff2e2e7812 */ /* 0x000fe400078ec0ff */
[----:B------:R-:W-:Y:S02]  /*2e020*/  PRMT R45, R52, 0x5410, R45 ;  /* 0x00005410342d7816 */ /* 0x000fe4000000002d */
[----:B------:R-:W-:Y:S02]  /*2e030*/  PRMT R46, R46, 0x5410, R47 ;  /* 0x000054102e2e7816 */ /* 0x000fe4000000002f */
[----:B------:R-:W-:Y:S02]  /*2e040*/  SHF.R.U32.HI R55, RZ, 0x18, R44 ;  /* 0x00000018ff377819 */ /* 0x000fe4000001162c */
[C---:B------:R-:W-:Y:S02]  /*2e050*/  LOP3.LUT R2, R0.reuse, 0xffff, RZ, 0xc0, !PT ;  /* 0x0000ffff00027812 */ /* 0x040fe400078ec0ff */
[--C-:B------:R-:W-:Y:S02]  /*2e060*/  HSET2.LE.AND R144, R45, R151.reuse, PT ;  /* 0x000000972d907233 */ /* 0x100fe40003803000 */
[--C-:B------:R-:W-:Y:S02]  /*2e070*/  HSET2.LE.AND R145, R46, R151.reuse, PT ;  /* 0x000000972e917233 */ /* 0x100fe40003803000 */
[----:B------:R-:W-:Y:S02]  /*2e080*/  LOP3.LUT R53, R0, 0xff, RZ, 0xc0, !PT ;  /* 0x000000ff00357812 */ /* 0x000fe400078ec0ff */
[--C-:B------:R-:W-:Y:S02]  /*2e090*/  HSET2.LE.AND R146, R54, R151.reuse, PT ;  /* 0x0000009736927233 */ /* 0x100fe40003803000 */
[--C-:B------:R-:W-:Y:S02]  /*2e0a0*/  HSET2.LE.AND R147, R66, R151.reuse, PT ;  /* 0x0000009742937233 */ /* 0x100fe40003803000 */
[----:B------:R-:W-:Y:S02]  /*2e0b0*/  SHF.R.U32.HI R2, RZ, 0x8, R2 ;  /* 0x00000008ff027819 */ /* 0x000fe40000011602 */
[----:B------:R-:W-:Y:S02]  /*2e0c0*/  PRMT R139, R139, 0x5410, R55 ;  /* 0x000054108b8b7816 */ /* 0x000fe40000000037 */
[----:B------:R-:W-:Y:S02]  /*2e0d0*/  PRMT R2, R53, 0x5410, R2 ;  /* 0x0000541035027816 */ /* 0x000fe40000000002 */
[----:B------:R-:W-:Y:S02]  /*2e0e0*/  LOP3.LUT R144, R78, R144, RZ, 0xc0, !PT ;  /* 0x000000904e907212 */ /* 0x000fe400078ec0ff */
[----:B------:R-:W-:Y:S02]  /*2e0f0*/  LOP3.LUT R145, R76, R145, RZ, 0xc0, !PT ;  /* 0x000000914c917212 */ /* 0x000fe400078ec0ff */
[----:B------:R-:W-:Y:S02]  /*2e100*/  LOP3.LUT R146, R71, R146, RZ, 0xc0, !PT ;  /* 0x0000009247927212 */ /* 0x000fe400078ec0ff */
[----:B------:R-:W-:Y:S02]  /*2e110*/  LOP3.LUT R147, R64, R147, RZ, 0xc0, !PT ;  /* 0x0000009340937212 */ /* 0x000fe400078ec0ff */
[--C-:B------:R-:W-:Y:S02]  /*2e120*/  HSET2.LE.AND R139, R139, R151.reuse, PT ;  /* 0x000000978b8b7233 */ /* 0x100fe40003803000 */
[--C-:B------:R-:W-:Y:S01]  /*2e130*/  HSET2.LE.AND R136, R2, R151.reuse, PT ;  /* 0x0000009702887233 */ /* 0x100fe20003803000 */
[----:B------:R-:W-:Y:S01]  /*2e140*/  FADD.FTZ R2, R94, R166 ;  /* 0x000000a65e027221 */ /* 0x000fe20000010000 */
[----:B------:R-:W-:Y:S01]  /*2e150*/  SHF.R.U32.HI R44, RZ, 0x10, R0 ;  /* 0x00000010ff2c7819 */ /* 0x000fe20000011600 */
[-C--:B------:R-:W-:Y:S05]  /*2e160*/  HMMA.16816.F32.BF16 R164, R144, R160.reuse, R4 ;  /* 0x000000a090a4723c */ /* 0x080fea0000041804 */
[----:B------:R-:W-:Y:S01]  /*2e170*/  LOP3.LUT R44, R44, 0xff, RZ, 0xc0, !PT ;  /* 0x000000ff2c2c7812 */ /* 0x000fe200078ec0ff */
[----:B------:R-:W-:Y:S01]  /*2e180*/  FADD.FTZ R2, R98, R2 ;  /* 0x0000000262027221 */ /* 0x000fe20000010000 */
[----:B------:R-:W-:Y:S01]  /*2e190*/  FADD.FTZ R5, R179, R40 ;  /* 0x00000028b3057221 */ /* 0x000fe20000010000 */
[----:B------:R-:W-:Y:S03]  /*2e1a0*/  LOP3.LUT R139, R3, R139, RZ, 0xc0, !PT ;  /* 0x0000008b038b7212 */ /* 0x000fe600078ec0ff */
[----:B------:R-:W-:Y:S01]  /*2e1b0*/  PRMT R137, R44, 0x5410, R137 ;  /* 0x000054102c897816 */ /* 0x000fe20000000089 */
[----:B------:R-:W-:Y:S01]  /*2e1c0*/  FADD.FTZ R5, R212, R5 ;  /* 0x00000005d4057221 */ /* 0x000fe20000010000 */
[----:B------:R-:W2:Y:S01]  /*2e1d0*/  LDSM.16.MT88.4 R44, [R188+0x5c00] ;  /* 0x005c0000bc2c783b */ /* 0x000ea20000004200 */
[----:B------:R-:W-:Y:S01]  /*2e1e0*/  FADD.FTZ R3, R99, R187 ;  /* 0x000000bb63037221 */ /* 0x000fe20000010000 */
[----:B------:R-:W-:Y:S01]  /*2e1f0*/  FADD.FTZ R0, R149, R184 ;  /* 0x000000b895007221 */ /* 0x000fe20000010000 */
[----:B------:R-:W-:Y:S01]  /*2e200*/  FADD.FTZ R5, R176, R5 ;  /* 0x00000005b0057221 */ /* 0x000fe20000010000 */
[--C-:B------:R-:W-:Y:S01]  /*2e210*/  HSET2.LE.AND R138, R138, R151.reuse, PT ;  /* 0x000000978a8a7233 */ /* 0x100fe20003803000 */
[----:B------:R-:W-:Y:S01]  /*2e220*/  FADD.FTZ R3, R178, R3 ;  /* 0x00000003b2037221 */ /* 0x000fe20000010000 */
[----:B------:R-:W-:Y:S01]  /*2e230*/  FADD.FTZ R0, R97, R0 ;  /* 0x0000000061007221 */ /* 0x000fe20000010000 */
[----:B------:R-:W-:Y:S02]  /*2e240*/  HSET2.LE.AND R137, R137, R151, PT ;  /* 0x0000009789897233 */ /* 0x000fe40003803000 */
[----:B------:R-:W-:Y:S01]  /*2e250*/  LOP3.LUT R136, R79, R136, RZ, 0xc0, !PT ;  /* 0x000000884f887212 */ /* 0x000fe200078ec0ff */
[----:B------:R-:W-:Y:S01]  /*2e260*/  FADD.FTZ R4, R101, R0 ;  /* 0x0000000065047221 */ /* 0x000fe20000010000 */
[----:B------:R-:W-:Y:S01]  /*2e270*/  FADD.FTZ R0, R183, R2 ;  /* 0x00000002b7007221 */ /* 0x000fe20000010000 */
[----:B------:R-:W-:Y:S01]  /*2e280*/  FADD.FTZ R2, R251, R3 ;  /* 0x00000003fb027221 */ /* 0x000fe20000010000 */
        /* <DEDUP_REMOVED lines=18> */
[----:B------:R-:W-:Y:S01]  /*2e3b0*/  FADD.FTZ R2, R248, R4 ;  /* 0x00000004f8027221 */ /* 0x000fe20000010000 */
[-C--:B--2---:R-:W-:Y:S04]  /*2e3c0*/  HMMA.16816.F32.BF16 R156, R144, R44.reuse, R20 ;  /* 0x0000002c909c723c */ /* 0x084fe80000041814 */
        /* <DEDUP_REMOVED lines=22> */
[----:B------:R-:W-:Y:S02]  /*2e530*/  FADD.FTZ R0, R213, R3 ;  /* 0x00000003d5007221 */ /* 0x000fe40000010000 */
[----:B------:R1:W-:Y:S02]  /*2e540*/  STL [R1+0x318], R5 ;  /* 0x0003180501007387 */ /* 0x0003e40000100800 */
[----:B------:R-:W-:Y:S01]  /*2e550*/  FADD.FTZ R3, R229, R4 ;  /* 0x00000004e5037221 */ /* 0x000fe20000010000 */
[----:B------:R-:W-:Y:S01]  /*2e560*/  FADD.FTZ R2, R224, R2 ;  /* 0x00000002e0027221 */ /* 0x000fe20000010000 */
[----:B------:R-:W-:Y:S03]  /*2e570*/  FADD.FTZ R0, R201, R0 ;  /* 0x00000000c9007221 */ /* 0x000fe60000010000 */
[----:B------:R1:W-:Y:S04]  /*2e580*/  STL [R1+0x338], R3 ;  /* 0x0003380301007387 */ /* 0x0003e80000100800 */
[----:B------:R1:W-:Y:S04]  /*2e590*/  STL [R1+0x330], R2 ;  /* 0x0003300201007387 */ /* 0x0003e80000100800 */
[----:B------:R1:W-:Y:S04]  /*2e5a0*/  STL [R1+0x50], R237 ;  /* 0x000050ed01007387 */ /* 0x0003e80000100800 */
[----:B------:R1:W-:Y:S01]  /*2e5b0*/  STL [R1+0x31c], R0 ;  /* 0x00031c0001007387 */ /* 0x0003e20000100800 */
[----:B------:R-:W-:Y:S05]  /*2e5c0*/  @P0 BRA `(.L_x_1058) ;  /* 0xffffff1000900947 */ /* 0x000fea000383ffff */
.L_x_1055:
[----:B------:R2:W5:Y:S04]  /*2e5d0*/  LDL R15, [R1+0x338] ;  /* 0x00033800010f7983 */ /* 0x0005680000100800 */
[----:B------:R2:W5:Y:S04]  /*2e5e0*/  LDL R14, [R1+0x330] ;  /* 0x00033000010e7983 */ /* 0x0005680000100800 */
[----:B------:R2:W5:Y:S04]  /*2e5f0*/  LDL R12, [R1+0x318] ;  /* 0x00031800010c7983 */ /* 0x0005680000100800 */
[----:B------:R2:W5:Y:S04]  /*2e600*/  LDL R13, [R1+0x31c] ;  /* 0x00031c00010d7983 */ /* 0x0005680000100800 */
[----:B-----5:R2:W5:Y:S04]  /*2e610*/  LD.E R24, desc[UR4][R168.64+0xd8] ;  /* 0x0000d804a8187980 */ /* 0x020568000c101900 */
[----:B-1----:R2:W5:Y:S01]  /*2e620*/  LD.E R5, desc[UR4][R168.64+0x17c] ;  /* 0x00017c04a8057980 */ /* 0x002562000c101900 */
[----:B------:R-:W-:-:S03]  /*2e630*/  UMOV UR6, 0xffffffff ;  /* 0xffffffff00067882 */ /* 0x000fc60000000000 */
[----:B------:R-:W-:Y:S05]  /*2e640*/  BRA.DIV UR6, `(.L_x_1059) ;  /* 0x0000001606487947 */ /* 0x000fea000b800000 */
[----:B------:R-:W1:Y:S04]  /*2e650*/  SHFL.BFLY PT, R8, R15, 0x2, 0x1f ;  /* 0x0c401f000f087f89 */ /* 0x000e6800000e0000 */
[----:B------:R-:W3:Y:S04]  /*2e660*/  SHFL.BFLY PT, R7, R14, 0x2, 0x1f ;  /* 0x0c401f000e077f89 */ /* 0x000ee800000e0000 */
[----:B------:R-:W4:Y:S04]  /*2e670*/  SHFL.BFLY PT, R6, R13, 0x2, 0x1f ;  /* 0x0c401f000d067f89 */ /* 0x000f2800000e0000 */
[----:B------:R-:W2:Y:S01]  /*2e680*/  SHFL.BFLY PT, R2, R12, 0x2, 0x1f ;  /* 0x0c401f000c027f89 */ /* 0x000ea200000e0000 */
[----:B-1----:R-:W-:Y:S01]  /*2e690*/  FADD.FTZ R8, R8, R15 ;  /* 0x0000000f08087221 */ /* 0x002fe20000010000 */
[----:B---3--:R-:W-:-:S04]  /*2e6a0*/  FADD.FTZ R7, R7, R14 ;  /* 0x0000000e07077221 */ /* 0x008fc80000010000 */
[----:B------:R-:W1:Y:S01]  /*2e6b0*/  SHFL.BFLY PT, R11, R8, 0x1, 0x1f ;  /* 0x0c201f00080b7f89 */ /* 0x000e6200000e0000 */
[----:B----4-:R-:W-:-:S03]  /*2e6c0*/  FADD.FTZ R6, R6, R13 ;  /* 0x0000000d06067221 */ /* 0x010fc60000010000 */
[----:B------:R-:W3:Y:S01]  /*2e6d0*/  SHFL.BFLY PT, R10, R7, 0x1, 0x1f ;  /* 0x0c201f00070a7f89 */ /* 0x000ee200000e0000 */
[----:B--2---:R-:W-:-:S03]  /*2e6e0*/  FADD.FTZ R2, R2, R12 ;  /* 0x0000000c02027221 */ /* 0x004fc60000010000 */
[----:B------:R-:W2:Y:S04]  /*2e6f0*/  SHFL.BFLY PT, R9, R6, 0x1, 0x1f ;  /* 0x0c201f0006097f89 */ /* 0x000ea800000e0000 */
[----:B------:R4:W4:Y:S01]  /*2e700*/  SHFL.BFLY PT, R4, R2, 0x1, 0x1f ;  /* 0x0c201f0002047f89 */ /* 0x00092200000e0000 */
[----:B-1----:R-:W-:Y:S01]  /*2e710*/  FADD.FTZ R23, R8, R11 ;  /* 0x0000000b08177221 */ /* 0x002fe20000010000 */
[----:B---3--:R-:W-:Y:S01]  /*2e720*/  FADD.FTZ R22, R7, R10 ;  /* 0x0000000a07167221 */ /* 0x008fe20000010000 */
[----:B--2---:R-:W-:-:S07]  /*2e730*/  FADD.FTZ R21, R6, R9 ;  /* 0x0000000906157221 */ /* 0x004fce0000010000 */
.L_x_1082:
[----:B------:R-:W2:Y:S01]  /*2e740*/  LDL R32, [R1+0x374] ;  /* 0x0003740001207983 */ /* 0x000ea20000100800 */
[----:B------:R-:W-:Y:S01]  /*2e750*/  FSETP.NE.FTZ.AND P4, PT, R22, RZ, PT ;  /* 0x000000ff1600720b */ /* 0x000fe20003f95000 */
[----:B------:R-:W-:Y:S01]  /*2e760*/  IMAD.MOV.U32 R3, RZ, RZ, 0x3f800000 ;  /* 0x3f800000ff037424 */ /* 0x000fe200078e00ff */
[----:B------:R-:W-:Y:S01]  /*2e770*/  FSETP.NE.FTZ.AND P5, PT, R23, RZ, PT ;  /* 0x000000ff1700720b */ /* 0x000fe20003fb5000 */
[----:B------:R-:W1:Y:S01]  /*2e780*/  S2R R26, SR_TID.X ;  /* 0x00000000001a7919 */ /* 0x000e620000002100 */
[----:B----4-:R-:W-:Y:S01]  /*2e790*/  FADD.FTZ R20, R2, R4 ;  /* 0x0000000402147221 */ /* 0x010fe20000010000 */
[----:B------:R-:W-:Y:S01]  /*2e7a0*/  FSETP.NE.FTZ.AND P3, PT, R21, RZ, PT ;  /* 0x000000ff1500720b */ /* 0x000fe20003f75000 */
[----:B------:R-:W-:Y:S01]  /*2e7b0*/  IMAD.MOV.U32 R4, RZ, RZ, 0x3f800000 ;  /* 0x3f800000ff047424 */ /* 0x000fe200078e00ff */
[----:B------:R-:W-:Y:S01]  /*2e7c0*/  MOV R0, 0x3f800000 ;  /* 0x3f80000000007802 */ /* 0x000fe20000000f00 */
[----:B------:R-:W3:Y:S01]  /*2e7d0*/  S2UR UR6, SR_CgaCtaId ;  /* 0x00000000000679c3 */ /* 0x000ee20000008800 */
[----:B------:R-:W-:Y:S01]  /*2e7e0*/  FSETP.NE.FTZ.AND P2, PT, R20, RZ, PT ;  /* 0x000000ff1400720b */ /* 0x000fe20003f55000 */
[----:B------:R-:W-:Y:S01]  /*2e7f0*/  UMOV UR7, 0x400 ;  /* 0x0000040000077882 */ /* 0x000fe20000000000 */
[----:B------:R-:W-:-:S02]  /*2e800*/  MOV R2, 0x3f800000 ;  /* 0x3f80000000027802 */ /* 0x000fc40000000f00 */
[----:B------:R-:W4:Y:S08]  /*2e810*/  @P4 MUFU.RCP R3, R22 ;  /* 0x0000001600034308 */ /* 0x000f300000001000 */
[----:B------:R-:W1:Y:S08]  /*2e820*/  @P5 MUFU.RCP R0, R23 ;  /* 0x0000001700005308 */ /* 0x000e700000001000 */
[----:B------:R-:W1:Y:S01]  /*2e830*/  @P3 MUFU.RCP R2, R21 ;  /* 0x0000001500023308 */ /* 0x000e620000001000 */
[----:B----45:R-:W-:Y:S01]  /*2e840*/  FMUL.FTZ R3, R5, R3 ;  /* 0x0000000305037220 */ /* 0x030fe20000410000 */
[----:B---3--:R-:W-:-:S03]  /*2e850*/  ULEA UR6, UR6, UR7, 0x18 ;  /* 0x0000000706067291 */ /* 0x008fc6000f8ec03f */
[C---:B------:R-:W-:Y:S01]  /*2e860*/  FMUL.FTZ R166, R3.reuse, R166 ;  /* 0x000000a603a67220 */ /* 0x040fe20000410000 */
[----:B-1----:R-:W-:Y:S01]  /*2e870*/  SHF.R.S32.HI R25, RZ, 0x1f, R26 ;  /* 0x0000001fff197819 */ /* 0x002fe2000001141a */
[C---:B------:R-:W-:Y:S01]  /*2e880*/  FMUL.FTZ R19, R3.reuse, R167 ;  /* 0x000000a703137220 */ /* 0x040fe20000410000 */
[----:B------:R-:W1:Y:S01]  /*2e890*/  @P2 MUFU.RCP R4, R20 ;  /* 0x0000001400042308 */ /* 0x000e620000001000 */
[----:B------:R-:W-:Y:S01]  /*2e8a0*/  FMUL.FTZ R162, R3, R162 ;  /* 0x000000a203a27220 */ /* 0x000fe20000410000 */
[----:B------:R-:W-:Y:S01]  /*2e8b0*/  LEA.HI R30, R25, R26, RZ, 0x2 ;  /* 0x0000001a191e7211 */ /* 0x000fe200078f10ff */
[C---:B------:R-:W-:Y:S01]  /*2e8c0*/  FMUL.FTZ R15, R3.reuse, R163 ;  /* 0x000000a3030f7220 */ /* 0x040fe20000410000 */
[C---:B------:R-:W-:Y:S01]  /*2e8d0*/  FMUL.FTZ R158, R3.reuse, R158 ;  /* 0x0000009e039e7220 */ /* 0x040fe20000410000 */
[C---:B------:R-:W-:Y:S01]  /*2e8e0*/  FMUL.FTZ R13, R3.reuse, R159 ;  /* 0x0000009f030d7220 */ /* 0x040fe20000410000 */
[----:B------:R-:W-:Y:S01]  /*2e8f0*/  SHF.R.S32.HI R31, RZ, 0x2, R30 ;  /* 0x00000002ff1f7819 */ /* 0x000fe2000001141e */
[C---:B------:R-:W-:Y:S01]  /*2e900*/  FMUL.FTZ R146, R3.reuse, R146 ;  /* 0x0000009203927220 */ /* 0x040fe20000410000 */
[----:B------:R-:W-:Y:S01]  /*2e910*/  FMUL.FTZ R10, R3, R147 ;  /* 0x00000093030a7220 */ /* 0x000fe20000410000 */
[C---:B------:R-:W-:Y:S01]  /*2e920*/  FMUL.FTZ R0, R5.reuse, R0 ;  /* 0x0000000005007220 */ /* 0x040fe20000410000 */
[----:B------:R-:W-:Y:S01]  /*2e930*/  SHF.R.S32.HI R3, RZ, 0x1f, R31 ;  /* 0x0000001fff037819 */ /* 0x000fe2000001141f */
[----:B------:R-:W-:Y:S01]  /*2e940*/  FMUL.FTZ R2, R5, R2 ;  /* 0x0000000205027220 */ /* 0x000fe20000410000 */
[----:B------:R-:W-:Y:S01]  /*2e950*/  LEA.HI R25, R25, R26, RZ, 0x5 ;  /* 0x0000001a19197211 */ /* 0x000fe200078f28ff */
[C---:B------:R-:W-:Y:S01]  /*2e960*/  FMUL.FTZ R164, R0.reuse, R164 ;  /* 0x000000a400a47220 */ /* 0x040fe20000410000 */
        /* <DEDUP_REMOVED lines=8> */
[----:B------:R-:W-:Y:S01]  /*2e9f0*/  IADD3 R3, R31, -R3, RZ ;  /* 0x800000031f037210 */ /* 0x000fe20007ffe0ff */
[----:B------:R-:W-:Y:S01]  /*2ea00*/  FMUL.FTZ R11, R0, R145 ;  /* 0x00000091000b7220 */ /* 0x000fe20000410000 */
[----:B-1----:R-:W-:Y:S01]  /*2ea10*/  FMUL.FTZ R0, R5, R4 ;  /* 0x0000000405007220 */ /* 0x002fe20000410000 */
        /* <DEDUP_REMOVED lines=17> */
[----:B------:R-:W-:-:S02]  /*2eb30*/  LOP3.LUT R4, R30, 0xfffffffc, RZ, 0xc0, !PT ;  /* 0xfffffffc1e047812 */ /* 0x000fc400078ec0ff */
[----:B------:R-:W-:Y:S02]  /*2eb40*/  SHF.R.S32.HI R0, RZ, 0x1, R2 ;  /* 0x00000001ff007819 */ /* 0x000fe40000011402 */
[----:B------:R-:W-:Y:S01]  /*2eb50*/  LOP3.LUT R2, R2, 0x3fffffe, RZ, 0xc0, !PT ;  /* 0x03fffffe02027812 */ /* 0x000fe200078ec0ff */
[----:B------:R-:W-:Y:S01]  /*2eb60*/  IMAD.IADD R4, R26, 0x1, -R4 ;  /* 0x000000011a047824 */ /* 0x000fe200078e0a04 */
[----:B------:R-:W-:Y:S02]  /*2eb70*/  SHF.R.S32.HI R5, RZ, 0x5, R25 ;  /* 0x00000005ff057819 */ /* 0x000fe40000011419 */
[----:B------:R-:W-:Y:S02]  /*2eb80*/  SHF.L.U32 R6, R0, 0x6, RZ ;  /* 0x0000000600067819 */ /* 0x000fe400000006ff */
[----:B------:R-:W-:Y:S01]  /*2eb90*/  IADD3 R2, R3, -R2, RZ ;  /* 0x8000000203027210 */ /* 0x000fe20007ffe0ff */
[----:B------:R-:W-:Y:S01]  /*2eba0*/  IMAD R4, R5, 0x100, R4 ;  /* 0x0000010005047824 */ /* 0x000fe200078e0204 */
[----:B------:R-:W-:-:S02]  /*2ebb0*/  LOP3.LUT R3, R6, 0xc0, RZ, 0xc0, !PT ;  /* 0x000000c006037812 */ /* 0x000fc400078ec0ff */
[----:B------:R-:W-:Y:S01]  /*2ebc0*/  LOP3.LUT R5, R0, 0x1, RZ, 0xc0, !PT ;  /* 0x0000000100057812 */ /* 0x000fe200078ec0ff */
[----:B------:R-:W-:Y:S01]  /*2ebd0*/  IMAD R2, R2, 0x10, R4 ;  /* 0x0000001002027824 */ /* 0x000fe200078e0204 */
[----:B------:R-:W-:Y:S02]  /*2ebe0*/  LEA.HI R3, R3, R3, RZ, 0x1d ;  /* 0x0000000303037211 */ /* 0x000fe400078fe8ff */
[----:B------:R-:W-:Y:S02]  /*2ebf0*/  LOP3.LUT P0, RZ, R0, 0x2, RZ, 0xc0, !PT ;  /* 0x0000000200ff7812 */ /* 0x000fe4000780c0ff */
[----:B------:R-:W-:Y:S01]  /*2ec00*/  ISETP.NE.U32.AND P1, PT, R5, 0x1, PT ;  /* 0x000000010500780c */ /* 0x000fe20003f25070 */
[----:B------:R-:W-:Y:S01]  /*2ec10*/  IMAD.U32 R2, R2, 0x2, R3 ;  /* 0x0000000202027824 */ /* 0x000fe200078e0003 */
[----:B------:R-:W-:Y:S02]  /*2ec20*/  MOV R4, 0x10 ;  /* 0x0000001000047802 */ /* 0x000fe40000000f00 */
[----:B------:R-:W-:-:S02]  /*2ec30*/  F2FP.BF16.F32.PACK_AB R18, R18, R164 ;  /* 0x000000a41212723e */ /* 0x000fc400000010ff */
[----:B------:R-:W-:Y:S02]  /*2ec40*/  LEA R0, R2, UR6, 0x1 ;  /* 0x0000000602007c11 */ /* 0x000fe4000f8e08ff */
[----:B------:R-:W-:Y:S02]  /*2ec50*/  SEL R4, R4, 0xfffffff0, P1 ;  /* 0xfffffff004047807 */ /* 0x000fe40000800000 */
[----:B------:R-:W-:Y:S01]  /*2ec60*/  F2FP.BF16.F32.PACK_AB R19, R19, R166 ;  /* 0x000000a61313723e */ /* 0x000fe200000010ff */
[C---:B------:R-:W-:Y:S01]  /*2ec70*/  VIADD R2, R0.reuse, 0x20 ;  /* 0x0000002000027836 */ /* 0x040fe20000000000 */
[----:B------:R-:W-:Y:S01]  /*2ec80*/  F2FP.BF16.F32.PACK_AB R17, R17, R160 ;  /* 0x000000a01111723e */ /* 0x000fe200000010ff */
[----:B------:R-:W-:Y:S01]  /*2ec90*/  STS [R0], R18 ;  /* 0x0000001200007388 */ /* 0x000fe20000000800 */
[----:B------:R-:W-:Y:S02]  /*2eca0*/  F2FP.BF16.F32.PACK_AB R15, R15, R162 ;  /* 0x000000a20f0f723e */ /* 0x000fe400000010ff */
[----:B------:R-:W-:Y:S01]  /*2ecb0*/  IADD3 R3, R0, R4, RZ ;  /* 0x0000000400037210 */ /* 0x000fe20007ffe0ff */
[----:B------:R-:W-:Y:S01]  /*2ecc0*/  STS [R0+0x200], R19 ;  /* 0x0002001300007388 */ /* 0x000fe20000000800 */
[----:B------:R-:W-:-:S02]  /*2ecd0*/  F2FP.BF16.F32.PACK_AB R152, R153, R152 ;  /* 0x000000989998723e */ /* 0x000fc400000010ff */
[----:B------:R-:W-:Y:S01]  /*2ece0*/  F2FP.BF16.F32.PACK_AB R5, R155, R154 ;  /* 0x0000009a9b05723e */ /* 0x000fe200000010ff */
[----:B------:R-:W-:Y:S01]  /*2ecf0*/  STS [R3], R17 ;  /* 0x0000001103007388 */ /* 0x000fe20000000800 */
[----:B------:R-:W-:Y:S02]  /*2ed00*/  @P0 IADD3 R2, R0, -0x20, RZ ;  /* 0xffffffe000020810 */ /* 0x000fe40007ffe0ff */
        /* <DEDUP_REMOVED lines=11> */
[----:B------:R-:W-:Y:S02]  /*2edc0*/  F2FP.BF16.F32.PACK_AB R7, R7, R142 ;  /* 0x0000008e0707723e */ /* 0x000fe400000010ff */
[----:B------:R-:W-:Y:S01]  /*2edd0*/  F2FP.BF16.F32.PACK_AB R9, R9, R136 ;  /* 0x000000880909723e */ /* 0x000fe200000010ff */
[----:B------:R-:W-:Y:S01]  /*2ede0*/  STS [R3+0x1200], R8 ;  /* 0x0012000803007388 */ /* 0x000fe20000000800 */
[----:B------:R-:W-:-:S03]  /*2edf0*/  F2FP.BF16.F32.PACK_AB R6, R139, R138 ;  /* 0x0000008a8b06723e */ /* 0x000fc600000010ff */
[----:B------:R-:W-:Y:S04]  /*2ee00*/  STS [R2], R14 ;  /* 0x0000000e02007388 */ /* 0x000fe80000000800 */
[----:B------:R-:W-:Y:S01]  /*2ee10*/  STS [R2+0x200], R13 ;  /* 0x0002000d02007388 */ /* 0x000fe20000000800 */
[----:B-1----:R-:W-:-:S05]  /*2ee20*/  IMAD.IADD R0, R4, 0x1, R2 ;  /* 0x0000000104007824 */ /* 0x002fca00078e0202 */
[----:B------:R-:W-:Y:S04]  /*2ee30*/  STS [R0], R11 ;  /* 0x0000000b00007388 */ /* 0x000fe80000000800 */
[----:B------:R-:W-:Y:S04]  /*2ee40*/  STS [R0+0x200], R10 ;  /* 0x0002000a00007388 */ /* 0x000fe80000000800 */
[----:B------:R-:W-:Y:S04]  /*2ee50*/  STS [R2+0x1000], R12 ;  /* 0x0010000c02007388 */ /* 0x000fe80000000800 */
[----:B------:R-:W-:Y:S04]  /*2ee60*/  STS [R2+0x1200], R7 ;  /* 0x0012000702007388 */ /* 0x000fe80000000800 */
[----:B------:R-:W-:Y:S04]  /*2ee70*/  STS [R0+0x1000], R9 ;  /* 0x0010000900007388 */ /* 0x000fe80000000800 */
[----:B------:R1:W-:Y:S04]  /*2ee80*/  STS [R0+0x1200], R6 ;  /* 0x0012000600007388 */ /* 0x0003e80000000800 */
[----:B---3--:R3:W5:Y:S04]  /*2ee90*/  LD.E.64 R16, desc[UR4][R168.64+0x70] ;  /* 0x00007004a8107980 */ /* 0x008768000c101b00 */
[----:B------:R3:W5:Y:S04]  /*2eea0*/  LD.E.64 R18, desc[UR4][R168.64+0x90] ;  /* 0x00009004a8127980 */ /* 0x000768000c101b00 */
[----:B-1----:R-:W4:Y:S01]  /*2eeb0*/  LD.E.U16 R0, desc[UR4][R168.64+0x1c8] ;  /* 0x0001c804a8007980 */ /* 0x002f22000c101500 */
[----:B--2---:R-:W-:-:S13]  /*2eec0*/  ISETP.NE.AND P0, PT, R32, -0x1, PT ;  /* 0xffffffff2000780c */ /* 0x004fda0003f05270 */
[----:B------:R-:W2:Y:S04]  /*2eed0*/  @P0 LD.E.64 R8, desc[UR4][R168.64+0x88] ;  /* 0x00008804a8080980 */ /* 0x000ea8000c101b00 */
[----:B------:R-:W3:Y:S01]  /*2eee0*/  @!P0 LD.E.64 R2, desc[UR4][R168.64+0x80] ;  /* 0x00008004a8028980 */ /* 0x000ee2000c101b00 */
[----:B------:R-:W1:Y:S01]  /*2eef0*/  @P5 MUFU.LG2 R11, R23 ;  /* 0x00000017000b5308 */ /* 0x000e620000000c00 */
[----:B------:R-:W4:Y:S01]  /*2ef00*/  S2R R27, SR_CTAID.Y ;  /* 0x00000000001b7919 */ /* 0x000f220000002600 */
[----:B------:R-:W-:-:S06]  /*2ef10*/  MOV R28, 0x7f800000 ;  /* 0x7f800000001c7802 */ /* 0x000fcc0000000f00 */
[----:B------:R-:W4:Y:S01]  /*2ef20*/  @P4 MUFU.LG2 R10, R22 ;  /* 0x00000016000a4308 */ /* 0x000f220000000c00 */
[----:B-1----:R-:W-:-:S07]  /*2ef30*/  @P5 FMUL.FTZ R11, R11, 0.69314718246459960938 ;  /* 0x3f3172180b0b5820 */ /* 0x002fce0000410000 */
[----:B------:R-:W1:Y:S01]  /*2ef40*/  @P2 MUFU.LG2 R12, R20 ;  /* 0x00000014000c2308 */ /* 0x000e620000000c00 */
[----:B------:R-:W-:Y:S01]  /*2ef50*/  @P5 FFMA.FTZ R28, R24, R39, R11 ;  /* 0x00000027181c5223 */ /* 0x000fe2000001000b */
[-C--:B--2---:R-:W-:Y:S02]  /*2ef60*/  @P0 IMAD R6, R9, R32.reuse, RZ ;  /* 0x0000002009060224 */ /* 0x084fe400078e02ff */
[----:B------:R-:W-:Y:S02]  /*2ef70*/  @P0 IMAD.WIDE.U32 R4, R8, R32, RZ ;  /* 0x0000002008040225 */ /* 0x000fe400078e00ff */
[----:B------:R2:W5:Y:S01]  /*2ef80*/  @!P0 LD.E.64 R8, desc[UR4][R168.64+0x88] ;  /* 0x00008804a8088980 */ /* 0x000562000c101b00 */
[C---:B----4-:R-:W-:Y:S01]  /*2ef90*/  PRMT R11, R0.reuse, 0x7770, RZ ;  /* 0x00007770000b7816 */ /* 0x050fe200000000ff */
[----:B------:R-:W4:Y:S01]  /*2efa0*/  @P3 MUFU.LG2 R7, R21 ;  /* 0x0000001500073308 */ /* 0x000f220000000c00 */
[----:B------:R-:W-:Y:S02]  /*2efb0*/  PRMT R0, R0, 0x7771, RZ ;  /* 0x0000777100007816 */ /* 0x000fe400000000ff */
[----:B------:R-:W-:-:S04]  /*2efc0*/  ISETP.NE.AND P1, PT, R11, RZ, PT ;  /* 0x000000ff0b00720c */ /* 0x000fc80003f25270 */
[----:B------:R-:W-:Y:S01]  /*2efd0*/  ISETP.NE.OR P5, PT, R0, RZ, !P1 ;  /* 0x000000ff0000720c */ /* 0x000fe20004fa5670 */
[----:B------:R-:W-:Y:S01]  /*2efe0*/  @P4 FMUL.FTZ R10, R10, 0.69314718246459960938 ;  /* 0x3f3172180a0a4820 */ /* 0x000fe20000410000 */
[----:B------:R-:W-:Y:S01]  /*2eff0*/  @!P0 SHF.R.S32.HI R13, RZ, 0x1f, R27 ;  /* 0x0000001fff0d8819 */ /* 0x000fe2000001141b */
[----:B---3--:R-:W-:Y:S01]  /*2f000*/  @!P0 IMAD R3, R3, R27, RZ ;  /* 0x0000001b03038224 */ /* 0x008fe200078e02ff */
[----:B------:R-:W-:Y:S01]  /*2f010*/  MOV R23, 0x7f800000 ;  /* 0x7f80000000177802 */ /* 0x000fe20000000f00 */
[----:B------:R-:W-:Y:S01]  /*2f020*/  @P4 FFMA.FTZ R23, R24, R38, R10 ;  /* 0x0000002618174223 */ /* 0x000fe2000001000a */
[----:B------:R-:W-:Y:S01]  /*2f030*/  @P0 MOV R22, R4 ;  /* 0x0000000400160202 */ /* 0x000fe20000000f00 */
[----:B------:R-:W-:Y:S02]  /*2f040*/  @!P0 IMAD R10, R2, R13, R3 ;  /* 0x0000000d020a8224 */ /* 0x000fe400078e0203 */
[----:B-1----:R-:W-:Y:S01]  /*2f050*/  @P2 FMUL.FTZ R4, R12, 0.69314718246459960938 ;  /* 0x3f3172180c042820 */ /* 0x002fe20000410000 */
[----:B------:R-:W-:-:S04]  /*2f060*/  @!P0 IMAD.WIDE.U32 R2, R2, R27, RZ ;  /* 0x0000001b02028225 */ /* 0x000fc800078e00ff */
[----:B----4-:R-:W-:Y:S01]  /*2f070*/  @P3 FMUL.FTZ R7, R7, 0.69314718246459960938 ;  /* 0x3f31721807073820 */ /* 0x010fe20000410000 */
[----:B------:R-:W-:Y:S01]  /*2f080*/  BSSY B1, `(.L_x_1060) ;  /* 0x0000016000017945 */ /* 0x000fe20003800000 */
[----:B------:R-:W-:Y:S01]  /*2f090*/  MOV R20, 0x7f800000 ;  /* 0x7f80000000147802 */ /* 0x000fe20000000f00 */
[----:B------:R-:W-:Y:S02]  /*2f0a0*/  IMAD.MOV.U32 R21, RZ, RZ, 0x7f800000 ;  /* 0x7f800000ff157424 */ /* 0x000fe400078e00ff */
[C---:B------:R-:W-:Y:S01]  /*2f0b0*/  @P2 FFMA.FTZ R21, R24.reuse, R36, R4 ;  /* 0x0000002418152223 */ /* 0x040fe20000010004 */
[----:B------:R-:W-:Y:S01]  /*2f0c0*/  @P0 IMAD.IADD R29, R5, 0x1, R6 ;  /* 0x00000001051d0824 */ /* 0x000fe200078e0206 */
[----:B------:R-:W-:Y:S01]  /*2f0d0*/  PLOP3.LUT P4, PT, PT, PT, PT, 0x8, 0x0 ;  /* 0x000000000000781c */ /* 0x000fe20003f8e170 */
[----:B------:R-:W-:Y:S01]  /*2f0e0*/  @P3 FFMA.FTZ R20, R24, R37, R7 ;  /* 0x0000002518143223 */ /* 0x000fe20000010007 */
[----:B------:R-:W-:Y:S02]  /*2f0f0*/  @!P0 IADD3 R29, R3, R10, RZ ;  /* 0x0000000a031d8210 */ /* 0x000fe40007ffe0ff */
[----:B------:R-:W-:-:S02]  /*2f100*/  CS2R R4, SRZ ;  /* 0x0000000000047805 */ /* 0x000fc4000001ff00 */
[----:B------:R-:W-:Y:S01]  /*2f110*/  @!P0 MOV R22, R2 ;  /* 0x0000000200168202 */ /* 0x000fe20000000f00 */
[----:B--2---:R-:W-:Y:S06]  /*2f120*/  @P5 BRA `(.L_x_1061) ;  /* 0x00000000002c5947 */ /* 0x004fec0003800000 */
[----:B------:R-:W-:Y:S01]  /*2f130*/  ISETP.NE.AND P0, PT, R32, -0x1, PT ;  /* 0xffffffff2000780c */ /* 0x000fe20003f05270 */
[----:B------:R-:W-:Y:S01]  /*2f140*/  BSSY B0, `(.L_x_1062) ;  /* 0x0000006000007945 */ /* 0x000fe20003800000 */
[----:B------:R-:W-:-:S11]  /*2f150*/  PLOP3.LUT P4, PT, PT, PT, PT, 0x80, 0x0 ;  /* 0x000000000000781c */ /* 0x000fd60003f8f070 */
[----:B------:R-:W-:Y:S05]  /*2f160*/  @P0 BRA `(.L_x_1063) ;  /* 0x00000000000c0947 */ /* 0x000fea0003800000 */
[----:B------:R-:W2:Y:S02]  /*2f170*/  LD.E R0, desc[UR4][R168.64+0xb4] ;  /* 0x0000b404a8007980 */ /* 0x000ea4000c101900 */
[----:B--2---:R-:W-:-:S05]  /*2f180*/  IMAD R32, R0, R27, RZ ;  /* 0x0000001b00207224 */ /* 0x004fca00078e02ff */
[----:B------:R1:W-:Y:S02]  /*2f190*/  STL [R1+0x374], R32 ;  /* 0x0003742001007387 */ /* 0x0003e40000100800 */
.L_x_1063:
[----:B------:R-:W-:Y:S05]  /*2f1a0*/  BSYNC B0 ;  /* 0x0000000000007941 */ /* 0x000fea0003800000 */
.L_x_1062:
[----:B------:R-:W-:Y:S01]  /*2f1b0*/  PRMT R0, RZ, 0x7610, R0 ;  /* 0x00007610ff007816 */ /* 0x000fe20000000000 */
[--C-:B------:R-:W-:Y:S01]  /*2f1c0*/  IMAD.MOV.U32 R4, RZ, RZ, R32.reuse ;  /* 0x000000ffff047224 */ /* 0x100fe200078e0020 */
[----:B------:R-:W-:Y:S02]  /*2f1d0*/  SHF.R.S32.HI R5, RZ, 0x1f, R32 ;  /* 0x0000001fff057819 */ /* 0x000fe40000011420 */
.L_x_1061:
[----:B------:R-:W-:Y:S05]  /*2f1e0*/  BSYNC B1 ;  /* 0x0000000000017941 */ /* 0x000fea0003800000 */
.L_x_1060:
[----:B------:R-:W-:-:S13]  /*2f1f0*/  LOP3.LUT P0, RZ, R0, 0xff, RZ, 0xc0, !PT ;  /* 0x000000ff00ff7812 */ /* 0x000fda000780c0ff */
[----:B------:R-:W2:Y:S01]  /*2f200*/  @P0 LD.E.64 R6, desc[UR4][R168.64+0xb0] ;  /* 0x0000b004a8060980 */ /* 0x000ea2000c101b00 */
[----:B------:R-:W-:Y:S01]  /*2f210*/  BSSY B0, `(.L_x_1064) ;  /* 0x0000009000007945 */ /* 0x000fe20003800000 */
[----:B------:R-:W-:Y:S01]  /*2f220*/  @P0 MOV R2, 0x1 ;  /* 0x0000000100020802 */ /* 0x000fe20000000f00 */
[----:B--2---:R-:W-:Y:S02]  /*2f230*/  @P0 IMAD R0, R6, R7, RZ ;  /* 0x0000000706000224 */ /* 0x004fe400078e02ff */
[----:B------:R-:W-:Y:S05]  /*2f240*/  @P0 BRA `(.L_x_1065) ;  /* 0x0000000000140947 */ /* 0x000fea0003800000 */
[----:B------:R-:W2:Y:S04]  /*2f250*/  @P1 LD.E R0, desc[UR4][R168.64+0xd4] ;  /* 0x0000d404a8001980 */ /* 0x000ea8000c101900 */
[----:B------:R-:W2:Y:S04]  /*2f260*/  LD.E R2, desc[UR4][R168.64+0x60] ;  /* 0x00006004a8027980 */ /* 0x000ea8000c101900 */
[----:B------:R-:W2:Y:S01]  /*2f270*/  @!P1 LD.E R0, desc[UR4][R168.64+0xb4] ;  /* 0x0000b404a8009980 */ /* 0x000ea2000c101900 */
[----:B------:R-:W-:Y:S01]  /*2f280*/  MOV R6, 0x1 ;  /* 0x0000000100067802 */ /* 0x000fe20000000f00 */
[----:B--2---:R-:W-:-:S02]  /*2f290*/  IMAD R2, R0, R2, RZ ;  /* 0x0000000200027224 */ /* 0x004fc400078e02ff */
.L_x_1065:
[----:B------:R-:W-:Y:S05]  /*2f2a0*/  BSYNC B0 ;  /* 0x0000000000007941 */ /* 0x000fea0003800000 */
.L_x_1064:
[----:B------:R-:W2:Y:S01]  /*2f2b0*/  S2R R40, SR_CTAID.Z ;  /* 0x0000000000287919 */ /* 0x000ea20000002700 */
[----:B------:R-:W-:Y:S01]  /*2f2c0*/  IMAD R2, R27, R2, RZ ;  /* 0x000000021b027224 */ /* 0x000fe200078e02ff */
[----:B------:R-:W-:Y:S01]  /*2f2d0*/  LOP3.LUT R3, R25, 0xffffffe0, RZ, 0xc0, !PT ;  /* 0xffffffe019037812 */ /* 0x000fe200078ec0ff */
[----:B------:R-:W3:Y:S03]  /*2f2e0*/  S2R R41, SR_CTAID.X ;  /* 0x0000000000297919 */ /* 0x000ee60000002500 */
[----:B------:R-:W-:Y:S01]  /*2f2f0*/  SEL R2, R2, RZ, !P4 ;  /* 0x000000ff02027207 */ /* 0x000fe20006000000 */
[----:B------:R-:W-:Y:S01]  /*2f300*/  IMAD.IADD R3, R26, 0x1, -R3 ;  /* 0x000000011a037824 */ /* 0x000fe200078e0a03 */
[----:B------:R-:W-:Y:S05]  /*2f310*/  WARPSYNC.ALL ;  /* 0x0000000000007948 */ /* 0x000fea0003800000 */
[----:B------:R-:W-:Y:S01]  /*2f320*/  LOP3.LUT P2, RZ, R3, 0x3, RZ, 0xc0, !PT ;  /* 0x0000000303ff7812 */ /* 0x000fe2000784c0ff */
[----:B--2---:R-:W-:-:S02]  /*2f330*/  IMAD R0, R40, R0, R2 ;  /* 0x0000000028007224 */ /* 0x004fc400078e0202 */
[----:B------:R2:W5:Y:S01]  /*2f340*/  LD.E.64 R2, desc[UR4][R168.64+0xa0] ;  /* 0x0000a004a8027980 */ /* 0x000562000c101b00 */
[----:B---3--:R-:W-:Y:S01]  /*2f350*/  IMAD R7, R41, R6, RZ ;  /* 0x0000000629077224 */ /* 0x008fe200078e02ff */
[----:B------:R-:W-:Y:S03]  /*2f360*/  BAR.SYNC.DEFER_BLOCKING 0x0 ;  /* 0x0000000000007b1d */ /* 0x000fe60000010000 */
[----:B------:R-:W-:-:S03]  /*2f370*/  IMAD.SHL.U32 R7, R7, 0x80, RZ ;  /* 0x0000008007077824 */ /* 0x000fc600078e00ff */
[----:B------:R2:W3:Y:S04]  /*2f380*/  LDS.128 R24, [R210] ;  /* 0x00000000d2187984 */ /* 0x0004e80000000c00 */
[----:B-1----:R2:W1:Y:S04]  /*2f390*/  LDS.128 R32, [R210+0x800] ;  /* 0x00080000d2207984 */ /* 0x0024680000000c00 */
[----:B------:R2:W4:Y:S04]  /*2f3a0*/  LDS.128 R36, [R210+0x1000] ;  /* 0x00100000d2247984 */ /* 0x0005280000000c00 */
[----:B------:R-:W1:Y:S01]  /*2f3b0*/  LDS.128 R208, [R210+0x1800] ;  /* 0x00180000d2d07984 */ /* 0x000e620000000c00 */
[----:B------:R-:W-:Y:S01]  /*2f3c0*/  IADD3 R4, P1, P0, R7, R4, R0 ;  /* 0x0000000407047210 */ /* 0x000fe2000783e000 */
[----:B------:R-:W-:Y:S01]  /*2f3d0*/  BSSY B0, `(.L_x_1066) ;  /* 0x0000026000007945 */ /* 0x000fe20003800000 */
[----:B------:R-:W-:-:S02]  /*2f3e0*/  SHF.R.S32.HI R10, RZ, 0x1f, R7 ;  /* 0x0000001fff0a7819 */ /* 0x000fc40000011407 */
[----:B------:R-:W-:-:S04]  /*2f3f0*/  SHF.R.S32.HI R0, RZ, 0x1f, R0 ;  /* 0x0000001fff007819 */ /* 0x000fc80000011400 */
[----:B------:R-:W-:Y:S01]  /*2f400*/  IADD3.X R0, R10, R5, R0, P1, P0 ;  /* 0x000000050a007210 */ /* 0x000fe20000fe0400 */
[----:B------:R-:W-:Y:S06]  /*2f410*/  @P2 BRA `(.L_x_1067) ;  /* 0x0000000000842947 */ /* 0x000fec0003800000 */
[----:B------:R-:W2:Y:S04]  /*2f420*/  LDL.LU R13, [R1+0x3a8] ;  /* 0x0003a800010d7983 */ /* 0x000ea80000300800 */
[----:B------:R-:W2:Y:S02]  /*2f430*/  LDL.LU R12, [R1+0x3ac] ;  /* 0x0003ac00010c7983 */ /* 0x000ea40000300800 */
[CC--:B--2---:R-:W-:Y:S01]  /*2f440*/  ISETP.GE.AND P6, PT, R12.reuse, R13.reuse, PT ;  /* 0x0000000d0c00720c */ /* 0x0c4fe20003fc6270 */
[C---:B------:R-:W-:Y:S02]  /*2f450*/  VIADD R7, R12.reuse, 0x8 ;  /* 0x000000080c077836 */ /* 0x040fe40000000000 */
[C---:B------:R-:W-:Y:S02]  /*2f460*/  VIADD R5, R12.reuse, 0x40 ;  /* 0x000000400c057836 */ /* 0x040fe40000000000 */
[----:B------:R-:W-:Y:S01]  /*2f470*/  VIADD R11, R12, 0x48 ;  /* 0x000000480c0b7836 */ /* 0x000fe20000000000 */
[----:B------:R-:W-:-:S02]  /*2f480*/  ISETP.GE.AND P5, PT, R7, R13, PT ;  /* 0x0000000d0700720c */ /* 0x000fc40003fa6270 */
[-C--:B------:R-:W-:Y:S02]  /*2f490*/  ISETP.GE.AND P4, PT, R5, R13.reuse, PT ;  /* 0x0000000d0500720c */ /* 0x080fe40003f86270 */
[----:B------:R-:W-:-:S03]  /*2f4a0*/  ISETP.GE.AND P3, PT, R11, R13, PT ;  /* 0x0000000d0b00720c */ /* 0x000fc60003f66270 */
[----:B------:R-:W-:-:S05]  /*2f4b0*/  @!P6 IMAD R10, R12, R6, RZ ;  /* 0x000000060c0ae224 */ /* 0x000fca00078e02ff */
[C---:B------:R-:W-:Y:S01]  /*2f4c0*/  @!P6 IADD3 R12, P0, R10.reuse, R4, RZ ;  /* 0x000000040a0ce210 */ /* 0x040fe20007f1e0ff */
[-C--:B------:R-:W-:Y:S02]  /*2f4d0*/  @!P5 IMAD R13, R7, R6.reuse, RZ ;  /* 0x00000006070dd224 */ /* 0x080fe400078e02ff */
[----:B------:R-:W-:Y:S01]  /*2f4e0*/  @!P4 IMAD R15, R5, R6, RZ ;  /* 0x00000006050fc224 */ /* 0x000fe200078e02ff */
[----:B------:R-:W-:Y:S01]  /*2f4f0*/  @!P6 LEA.HI.X.SX32 R14, R10, R0, 0x1, P0 ;  /* 0x000000000a0ee211 */ /* 0x000fe200000f0eff */
[----:B------:R-:W-:Y:S01]  /*2f500*/  @!P3 IMAD R7, R11, R6, RZ ;  /* 0x000000060b07b224 */ /* 0x000fe200078e02ff */
[C---:B-----5:R-:W-:Y:S02]  /*2f510*/  @!P6 LEA R10, P0, R12.reuse, R2, 0x2 ;  /* 0x000000020c0ae211 */ /* 0x060fe400078010ff */
[----:B------:R-:W-:Y:S02]  /*2f520*/  @!P5 IADD3 R5, P2, R13, R4, RZ ;  /* 0x000000040d05d210 */ /* 0x000fe40007f5e0ff */
[----:B------:R-:W-:-:S02]  /*2f530*/  @!P6 LEA.HI.X R11, R12, R3, R14, 0x2, P0 ;  /* 0x000000030c0be211 */ /* 0x000fc400000f140e */
[-C--:B------:R-:W-:Y:S02]  /*2f540*/  @!P4 IADD3 R14, P1, R15, R4.reuse, RZ ;  /* 0x000000040f0ec210 */ /* 0x080fe40007f3e0ff */
[----:B------:R-:W-:Y:S01]  /*2f550*/  @!P3 IADD3 R12, P0, R7, R4, RZ ;  /* 0x00000004070cb210 */ /* 0x000fe20007f1e0ff */
[----:B------:R2:W-:Y:S01]  /*2f560*/  @!P6 ST.E desc[UR4][R10.64], R28 ;  /* 0x0000001c0a00e985 */ /* 0x0005e2000c101904 */
[----:B------:R-:W-:Y:S02]  /*2f570*/  @!P5 LEA.HI.X.SX32 R4, R13, R0, 0x1, P2 ;  /* 0x000000000d04d211 */ /* 0x000fe400010f0eff */
[----:B------:R-:W-:Y:S02]  /*2f580*/  @!P5 LEA R6, P2, R5, R2, 0x2 ;  /* 0x000000020506d211 */ /* 0x000fe400078410ff */
[-C--:B------:R-:W-:Y:S02]  /*2f590*/  @!P4 LEA.HI.X.SX32 R15, R15, R0.reuse, 0x1, P1 ;  /* 0x000000000f0fc211 */ /* 0x080fe400008f0eff */
[----:B------:R-:W-:-:S02]  /*2f5a0*/  @!P3 LEA.HI.X.SX32 R0, R7, R0, 0x1, P0 ;  /* 0x000000000700b211 */ /* 0x000fc400000f0eff */
[-C--:B------:R-:W-:Y:S02]  /*2f5b0*/  @!P5 LEA.HI.X R7, R5, R3.reuse, R4, 0x2, P2 ;  /* 0x000000030507d211 */ /* 0x080fe400010f1404 */
[-C--:B------:R-:W-:Y:S02]  /*2f5c0*/  @!P4 LEA R4, P1, R14, R2.reuse, 0x2 ;  /* 0x000000020e04c211 */ /* 0x080fe400078210ff */
[----:B------:R-:W-:Y:S01]  /*2f5d0*/  @!P3 LEA R2, P0, R12, R2, 0x2 ;  /* 0x000000020c02b211 */ /* 0x000fe200078010ff */
[----:B------:R2:W-:Y:S01]  /*2f5e0*/  @!P5 ST.E desc[UR4][R6.64], R23 ;  /* 0x000000170600d985 */ /* 0x0005e2000c101904 */
[-C--:B------:R-:W-:Y:S02]  /*2f5f0*/  @!P4 LEA.HI.X R5, R14, R3.reuse, R15, 0x2, P1 ;  /* 0x000000030e05c211 */ /* 0x080fe400008f140f */
[----:B------:R-:W-:-:S03]  /*2f600*/  @!P3 LEA.HI.X R3, R12, R3, R0, 0x2, P0 ;  /* 0x000000030c03b211 */ /* 0x000fc600000f1400 */
[----:B------:R2:W-:Y:S04]  /*2f610*/  @!P4 ST.E desc[UR4][R4.64], R20 ;  /* 0x000000140400c985 */ /* 0x0005e8000c101904 */
[----:B------:R2:W-:Y:S02]  /*2f620*/  @!P3 ST.E desc[UR4][R2.64], R21 ;  /* 0x000000150200b985 */ /* 0x0005e4000c101904 */
.L_x_1067:
[----:B------:R-:W-:Y:S05]  /*2f630*/  BSYNC B0 ;  /* 0x0000000000007941 */ /* 0x000fea0003800000 */
.L_x_1066:
[----:B--2---:R-:W2:Y:S04]  /*2f640*/  LDL.LU R4, [R1+0x3a4] ;  /* 0x0003a40001047983 */ /* 0x004ea80000300800 */
[----:B------:R-:W3:Y:S04]  /*2f650*/  LD.E R6, desc[UR4][R168.64+0xc0] ;  /* 0x0000c004a8067980 */ /* 0x000ee8000c101900 */
[----:B------:R1:W5:Y:S02]  /*2f660*/  LDL.64 R12, [R1+0x398] ;  /* 0x00039800010c7983 */ /* 0x0003640000100a00 */
[----:B-----5:R-:W4:Y:S01]  /*2f670*/  S2R R2, SR_TID.X ;  /* 0x0000000000027919 */ /* 0x020f220000002100 */
[----:B------:R-:W-:Y:S01]  /*2f680*/  SHF.R.S32.HI R5, RZ, 0x1f, R40 ;  /* 0x0000001fff057819 */ /* 0x000fe20000011428 */
[----:B------:R-:W-:-:S04]  /*2f690*/  IMAD R3, R19, R40, RZ ;  /* 0x0000002813037224 */ /* 0x000fc800078e02ff */
[----:B------:R-:W-:Y:S01]  /*2f6a0*/  IMAD R5, R18, R5, R3 ;  /* 0x0000000512057224 */ /* 0x000fe200078e0203 */
[----:B----4-:R-:W-:-:S04]  /*2f6b0*/  SHF.R.S32.HI R0, RZ, 0x1f, R2 ;  /* 0x0000001fff007819 */ /* 0x010fc80000011402 */
[----:B------:R-:W-:-:S04]  /*2f6c0*/  LEA.HI R0, R0, R2, RZ, 0x2 ;  /* 0x0000000200007211 */ /* 0x000fc800078f10ff */
[----:B------:R-:W-:-:S05]  /*2f6d0*/  LOP3.LUT R0, R0, 0xfffffffc, RZ, 0xc0, !PT ;  /* 0xfffffffc00007812 */ /* 0x000fca00078ec0ff */
[----:B------:R-:W-:-:S04]  /*2f6e0*/  IMAD.IADD R0, R2, 0x1, -R0 ;  /* 0x0000000102007824 */ /* 0x000fc800078e0a00 */
[----:B------:R-:W-:-:S05]  /*2f6f0*/  IMAD.SHL.U32 R0, R0, 0x8, RZ ;  /* 0x0000000800007824 */ /* 0x000fca00078e00ff */
[----:B------:R-:W-:Y:S02]  /*2f700*/  IADD3 R2, P0, R0, R22, RZ ;  /* 0x0000001600027210 */ /* 0x000fe40007f1e0ff */
[----:B------:R-:W-:-:S05]  /*2f710*/  SHF.R.S32.HI R7, RZ, 0x1f, R0 ;  /* 0x0000001fff077819 */ /* 0x000fca0000011400 */
[----:B------:R-:W-:Y:S01]  /*2f720*/  IMAD.X R3, R7, 0x1, R29, P0 ;  /* 0x0000000107037824 */ /* 0x000fe200000e061d */
[----:B------:R-:W-:Y:S01]  /*2f730*/  LEA.HI.SX32 R7, R30, 0x20, 0x1e ;  /* 0x000000201e077811 */ /* 0x000fe200078ff2ff */
[----:B------:R-:W-:Y:S01]  /*2f740*/  BSSY B0, `(.L_x_1068) ;  /* 0x0000014000007945 */ /* 0x000fe20003800000 */
[----:B--2---:R-:W-:Y:S01]  /*2f750*/  IMAD R4, R41, -0x80, R4 ;  /* 0xffffff8029047824 */ /* 0x004fe200078e0204 */
[----:B---3--:R-:W-:-:S04]  /*2f760*/  ISETP.GE.AND P1, PT, R0, R6, PT ;  /* 0x000000060000720c */ /* 0x008fc80003f26270 */
[-C--:B------:R-:W-:Y:S02]  /*2f770*/  ISETP.GE.OR P0, PT, R31, R4.reuse, P1 ;  /* 0x000000041f00720c */ /* 0x080fe40000f06670 */
[----:B------:R-:W-:Y:S02]  /*2f780*/  LEA.HI.SX32 R6, R30, 0x40, 0x1e ;  /* 0x000000401e067811 */ /* 0x000fe400078ff2ff */
[-C--:B------:R-:W-:Y:S02]  /*2f790*/  ISETP.GE.OR P3, PT, R7, R4.reuse, P1 ;  /* 0x000000040700720c */ /* 0x080fe40000f66670 */
[----:B------:R-:W-:Y:S01]  /*2f7a0*/  ISETP.GE.OR P2, PT, R6, R4, P1 ;  /* 0x000000040600720c */ /* 0x000fe20000f46670 */
[----:B------:R-:W-:Y:S01]  /*2f7b0*/  IMAD.WIDE.U32 R6, R18, R40, R2 ;  /* 0x0000002812067225 */ /* 0x000fe200078e0002 */
[----:B------:R-:W-:-:S03]  /*2f7c0*/  LEA.HI.SX32 R0, R30, 0x60, 0x1e ;  /* 0x000000601e007811 */ /* 0x000fc600078ff2ff */
[----:B------:R-:W-:Y:S01]  /*2f7d0*/  IMAD.IADD R5, R7, 0x1, R5 ;  /* 0x0000000107057824 */ /* 0x000fe200078e0205 */
[----:B------:R-:W-:Y:S01]  /*2f7e0*/  ISETP.GE.OR P1, PT, R0, R4, P1 ;  /* 0x000000040000720c */ /* 0x000fe20000f26670 */
[----:B-1----:R-:W-:-:S12]  /*2f7f0*/  @P0 BRA `(.L_x_1069) ;  /* 0x0000000000200947 */ /* 0x002fd80003800000 */
[----:B------:R-:W-:Y:S01]  /*2f800*/  MOV R4, R6 ;  /* 0x0000000600047202 */ /* 0x000fe20000000f00 */
[----:B------:R-:W-:-:S04]  /*2f810*/  IMAD R0, R13, R8, RZ ;  /* 0x000000080d007224 */ /* 0x000fc800078e02ff */
[----:B------:R-:W-:-:S04]  /*2f820*/  IMAD.WIDE.U32 R2, R12, R8, R4 ;  /* 0x000000080c027225 */ /* 0x000fc800078e0004 */
[----:B------:R-:W-:Y:S01]  /*2f830*/  IMAD R0, R12, R9, R0 ;  /* 0x000000090c007224 */ /* 0x000fe200078e0200 */
[----:B------:R-:W-:-:S04]  /*2f840*/  LEA R10, P0, R2, R16, 0x1 ;  /* 0x00000010020a7211 */ /* 0x000fc800078008ff */
[----:B------:R-:W-:-:S04]  /*2f850*/  IADD3 R0, R3, R0, RZ ;  /* 0x0000000003007210 */ /* 0x000fc80007ffe0ff */
[----:B------:R-:W-:-:S05]  /*2f860*/  LEA.HI.X R11, R2, R17, R0, 0x1, P0 ;  /* 0x00000011020b7211 */ /* 0x000fca00000f0c00 */
[----:B------:R1:W-:Y:S02]  /*2f870*/  ST.E.128 desc[UR4][R10.64], R24 ;  /* 0x000000180a007985 */ /* 0x0003e4000c101d04 */
.L_x_1069:
[----:B------:R-:W-:Y:S05]  /*2f880*/  BSYNC B0 ;  /* 0x0000000000007941 */ /* 0x000fea0003800000 */
.L_x_1068:
[----:B------:R-:W-:Y:S04]  /*2f890*/  BSSY B0, `(.L_x_1070) ;  /* 0x000000d000007945 */ /* 0x000fe80003800000 */
[----:B------:R-:W-:Y:S05]  /*2f8a0*/  @P3 BRA `(.L_x_1071) ;  /* 0x00000000002c3947 */ /* 0x000fea0003800000 */
[----:B-1----:R-:W-:Y:S01]  /*2f8b0*/  IADD3 R10, P0, R12, 0x20, RZ ;  /* 0x000000200c0a7810 */ /* 0x002fe20007f1e0ff */
[----:B------:R-:W-:Y:S01]  /*2f8c0*/  IMAD.MOV.U32 R2, RZ, RZ, R6 ;  /* 0x000000ffff027224 */ /* 0x000fe200078e0006 */
[----:B------:R-:W-:-:S03]  /*2f8d0*/  MOV R3, R5 ;  /* 0x0000000500037202 */ /* 0x000fc60000000f00 */
[----:B------:R-:W-:Y:S02]  /*2f8e0*/  IMAD.X R0, RZ, RZ, R13, P0 ;  /* 0x000000ffff007224 */ /* 0x000fe400000e060d */
[----:B------:R-:W-:-:S04]  /*2f8f0*/  IMAD.WIDE.U32 R2, R8, R10, R2 ;  /* 0x0000000a08027225 */ /* 0x000fc800078e0002 */
[----:B------:R-:W-:-:S04]  /*2f900*/  IMAD R0, R0, R8, RZ ;  /* 0x0000000800007224 */ /* 0x000fc800078e02ff */
[----:B------:R-:W-:Y:S01]  /*2f910*/  IMAD R0, R9, R10, R0 ;  /* 0x0000000a09007224 */ /* 0x000fe200078e0200 */
[----:B------:R-:W-:-:S04]  /*2f920*/  LEA R10, P0, R2, R16, 0x1 ;  /* 0x00000010020a7211 */ /* 0x000fc800078008ff */
[----:B------:R-:W-:-:S04]  /*2f930*/  IADD3 R0, R3, R0, RZ ;  /* 0x0000000003007210 */ /* 0x000fc80007ffe0ff */
[----:B------:R-:W-:-:S05]  /*2f940*/  LEA.HI.X R11, R2, R17, R0, 0x1, P0 ;  /* 0x00000011020b7211 */ /* 0x000fca00000f0c00 */
[----:B------:R2:W-:Y:S02]  /*2f950*/  ST.E.128 desc[UR4][R10.64], R32 ;  /* 0x000000200a007985 */ /* 0x0005e4000c101d04 */
.L_x_1071:
[----:B------:R-:W-:Y:S05]  /*2f960*/  BSYNC B0 ;  /* 0x0000000000007941 */ /* 0x000fea0003800000 */
.L_x_1070:
[----:B------:R-:W-:Y:S04]  /*2f970*/  BSSY B0, `(.L_x_1072) ;  /* 0x000000d000007945 */ /* 0x000fe80003800000 */
[----:B------:R-:W-:Y:S05]  /*2f980*/  @P2 BRA `(.L_x_1073) ;  /* 0x00000000002c2947 */ /* 0x000fea0003800000 */
[----:B-12---:R-:W-:Y:S01]  /*2f990*/  IADD3 R10, P0, R12, 0x40, RZ ;  /* 0x000000400c0a7810 */ /* 0x006fe20007f1e0ff */
        /* <DEDUP_REMOVED lines=10> */
.L_x_1073:
[----:B------:R-:W-:Y:S05]  /*2fa40*/  BSYNC B0 ;  /* 0x0000000000007941 */ /* 0x000fea0003800000 */
.L_x_1072:
[----:B-123--:R-:W-:Y:S02]  /*2fa50*/  MOV R10, 0x50 ;  /* 0x00000050000a7802 */ /* 0x00efe40000000f00 */
[----:B------:R-:W-:-:S03]  /*2fa60*/  MOV R3, 0x0 ;  /* 0x0000000000037802 */ /* 0x000fc60000000f00 */
[----:B------:R-:W-:-:S04]  /*2fa70*/  IMAD.MOV.U32 R2, RZ, RZ, R10 ;  /* 0x000000ffff027224 */ /* 0x000fc800078e000a */
[----:B------:R-:W-:Y:S05]  /*2fa80*/  @P1 RET.REL.NODEC R2 `(_ZN5flash16flash_fwd_kernelI23Flash_fwd_kernel_traitsILi32ELi128ELi128ELi4ELb0ELb0EN7cutlass10bfloat16_tE19Flash_kernel_traitsILi32ELi128ELi128ELi4ES3_EELb1ELb0ELb1ELb0ELb0ELb0ELb0ELb1EEEvNS_16Flash_fwd_paramsE) ;  /* 0xfffffd04025c1950 */ /* 0x000fea0003c3ffff */
[----:B------:R-:W-:Y:S01]  /*2fa90*/  IADD3 R7, P0, R12, 0x60, RZ ;  /* 0x000000600c077810 */ /* 0x000fe20007f1e0ff */
[----:B------:R-:W-:Y:S01]  /*2faa0*/  IMAD.MOV.U32 R2, RZ, RZ, R6 ;  /* 0x000000ffff027224 */ /* 0x000fe200078e0006 */
[----:B------:R-:W-:-:S03]  /*2fab0*/  MOV R3, R5 ;  /* 0x0000000500037202 */ /* 0x000fc60000000f00 */
[----:B------:R-:W-:Y:S02]  /*2fac0*/  IMAD.X R0, RZ, RZ, R13, P0 ;  /* 0x000000ffff007224 */ /* 0x000fe400000e060d */
[----:B------:R-:W-:-:S04]  /*2fad0*/  IMAD.WIDE.U32 R4, R8, R7, R2 ;  /* 0x0000000708047225 */ /* 0x000fc800078e0002 */
[----:B------:R-:W-:Y:S01]  /*2fae0*/  IMAD R0, R0, R8, RZ ;  /* 0x0000000800007224 */ /* 0x000fe200078e02ff */
[----:B------:R-:W-:-:S03]  /*2faf0*/  LEA R2, P0, R4, R16, 0x1 ;  /* 0x0000001004027211 */ /* 0x000fc600078008ff */
[----:B------:R-:W-:-:S04]  /*2fb00*/  IMAD R0, R9, R7, R0 ;  /* 0x0000000709007224 */ /* 0x000fc800078e0200 */
[----:B------:R-:W-:-:S05]  /*2fb10*/  IMAD.IADD R0, R5, 0x1, R0 ;  /* 0x0000000105007824 */ /* 0x000fca00078e0200 */
[----:B------:R-:W-:-:S05]  /*2fb20*/  LEA.HI.X R3, R4, R17, R0, 0x1, P0 ;  /* 0x0000001104037211 */ /* 0x000fca00000f0c00 */
[----:B------:R1:W-:Y:S02]  /*2fb30*/  ST.E.128 desc[UR4][R2.64], R208 ;  /* 0x000000d002007985 */ /* 0x0003e4000c101d04 */
[----:B-1----:R-:W-:Y:S02]  /*2fb40*/  MOV R2, R10 ;  /* 0x0000000a00027202 */ /* 0x002fe40000000f00 */
[----:B------:R-:W-:-:S04]  /*2fb50*/  MOV R3, 0x0 ;  /* 0x0000000000037802 */ /* 0x000fc80000000f00 */
[----:B------:R-:W-:Y:S05]  /*2fb60*/  RET.REL.NODEC R2 `(_ZN5flash16flash_fwd_kernelI23Flash_fwd_kernel_traitsILi32ELi128ELi128ELi4ELb0ELb0EN7cutlass10bfloat16_tE19Flash_kernel_traitsILi32ELi128ELi128ELi4ES3_EELb1ELb0ELb1ELb0ELb0ELb0ELb0ELb1EEEvNS_16Flash_fwd_paramsE) ;  /* 0xfffffd0402247950 */ /* 0x000fea0003c3ffff */
.L_x_1059:
[----:B------:R-:W-:Y:S01]  /*2fb70*/  IMAD.MOV.U32 R0, RZ, RZ, 0x2 ;  /* 0x00000002ff007424 */ /* 0x000fe200078e00ff */
[----:B------:R-:W-:Y:S01]  /*2fb80*/  MOV R2, R15 ;  /* 0x0000000f00027202 */ /* 0x000fe20000000f00 */
[----:B------:R-:W-:Y:S01]  /*2fb90*/  IMAD.MOV.U32 R4, RZ, RZ, -0x1 ;  /* 0xffffffffff047424 */ /* 0x000fe200078e00ff */
[----:B------:R-:W-:-:S07]  /*2fba0*/  MOV R3, 0x1f ;  /* 0x0000001f00037802 */ /* 0x000fce0000000f00 */
[----:B--2--5:R-:W-:Y:S05]  /*2fbb0*/  WARPSYNC.COLLECTIVE R4, `(.L_x_1074) ;  /* 0x0000000004087348 */ /* 0x024fea0003c00000 */
[----:B------:R1:W3:Y:S02]  /*2fbc0*/  SHFL.BFLY P0, R0, R2, R0, R3 ;  /* 0x0c00000002007389 */ /* 0x0002e40000000003 */
[----:B-123-5:R-:W-:Y:S01]  /*2fbd0*/  ENDCOLLECTIVE ;  /* 0x000000000000791b */ /* 0x02efe20003800000 */
.L_x_1074:
[----:B------:R-:W-:Y:S02]  /*2fbe0*/  MOV R8, R0 ;  /* 0x0000000000087202 */ /* 0x000fe40000000f00 */
[----:B------:R-:W-:-:S03]  /*2fbf0*/  MOV R0, 0x1 ;  /* 0x0000000100007802 */ /* 0x000fc60000000f00 */
[----:B------:R-:W-:-:S04]  /*2fc00*/  FADD.FTZ R8, R8, R15 ;  /* 0x0000000f08087221 */ /* 0x000fc80000010000 */
[----:B------:R-:W-:-:S07]  /*2fc10*/  IMAD.MOV.U32 R2, RZ, RZ, R8 ;  /* 0x000000ffff027224 */ /* 0x000fce00078e0008 */
[----:B------:R-:W-:Y:S05]  /*2fc20*/  WARPSYNC.COLLECTIVE R4, `(.L_x_1075) ;  /* 0x0000000004087348 */ /* 0x000fea0003c00000 */
[----:B------:R1:W2:Y:S02]  /*2fc30*/  SHFL.BFLY P0, R0, R2, R0, R3 ;  /* 0x0c00000002007389 */ /* 0x0002a40000000003 */
[----:B-12---:R-:W-:Y:S01]  /*2fc40*/  ENDCOLLECTIVE ;  /* 0x000000000000791b */ /* 0x006fe20003800000 */
.L_x_1075:
[----:B------:R-:W-:Y:S01]  /*2fc50*/  IMAD.MOV.U32 R11, RZ, RZ, R0 ;  /* 0x000000ffff0b7224 */ /* 0x000fe200078e0000 */
[----:B------:R-:W-:Y:S02]  /*2fc60*/  MOV R0, 0x2 ;  /* 0x0000000200007802 */ /* 0x000fe40000000f00 */
[----:B------:R-:W-:Y:S01]  /*2fc70*/  MOV R2, R14 ;  /* 0x0000000e00027202 */ /* 0x000fe20000000f00 */
[----:B------:R-:W-:-:S07]  /*2fc80*/  FADD.FTZ R23, R8, R11 ;  /* 0x0000000b08177221 */ /* 0x000fce0000010000 */
[----:B------:R-:W-:Y:S05]  /*2fc90*/  WARPSYNC.COLLECTIVE R4, `(.L_x_1076) ;  /* 0x0000000004087348 */ /* 0x000fea0003c00000 */
[----:B------:R1:W2:Y:S02]  /*2fca0*/  SHFL.BFLY P0, R0, R2, R0, R3 ;  /* 0x0c00000002007389 */ /* 0x0002a40000000003 */
[----:B-12---:R-:W-:Y:S01]  /*2fcb0*/  ENDCOLLECTIVE ;  /* 0x000000000000791b */ /* 0x006fe20003800000 */
.L_x_1076:
[----:B------:R-:W-:Y:S01]  /*2fcc0*/  IMAD.MOV.U32 R7, RZ, RZ, R0 ;  /* 0x000000ffff077224 */ /* 0x000fe200078e0000 */
[----:B------:R-:W-:-:S03]  /*2fcd0*/  MOV R0, 0x1 ;  /* 0x0000000100007802 */ /* 0x000fc60000000f00 */
[----:B------:R-:W-:-:S05]  /*2fce0*/  FADD.FTZ R7, R7, R14 ;  /* 0x0000000e07077221 */ /* 0x000fca0000010000 */
[----:B------:R-:W-:-:S07]  /*2fcf0*/  MOV R2, R7 ;  /* 0x0000000700027202 */ /* 0x000fce0000000f00 */
[----:B------:R-:W-:Y:S05]  /*2fd00*/  WARPSYNC.COLLECTIVE R4, `(.L_x_1077) ;  /* 0x0000000004087348 */ /* 0x000fea0003c00000 */
[----:B------:R1:W2:Y:S02]  /*2fd10*/  SHFL.BFLY P0, R0, R2, R0, R3 ;  /* 0x0c00000002007389 */ /* 0x0002a40000000003 */
[----:B-12---:R-:W-:Y:S01]  /*2fd20*/  ENDCOLLECTIVE ;  /* 0x000000000000791b */ /* 0x006fe20003800000 */
.L_x_1077:
[----:B------:R-:W-:Y:S01]  /*2fd30*/  IMAD.MOV.U32 R10, RZ, RZ, R0 ;  /* 0x000000ffff0a7224 */ /* 0x000fe200078e0000 */
[----:B------:R-:W-:Y:S02]  /*2fd40*/  MOV R0, 0x2 ;  /* 0x0000000200007802 */ /* 0x000fe40000000f00 */
[----:B------:R-:W-:Y:S01]  /*2fd50*/  MOV R2, R13 ;  /* 0x0000000d00027202 */ /* 0x000fe20000000f00 */
[----:B------:R-:W-:-:S07]  /*2fd60*/  FADD.FTZ R22, R7, R10 ;  /* 0x0000000a07167221 */ /* 0x000fce0000010000 */
[----:B------:R-:W-:Y:S05]  /*2fd70*/  WARPSYNC.COLLECTIVE R4, `(.L_x_1078) ;  /* 0x0000000004087348 */ /* 0x000fea0003c00000 */
[----:B------:R1:W2:Y:S02]  /*2fd80*/  SHFL.BFLY P0, R0, R2, R0, R3 ;  /* 0x0c00000002007389 */ /* 0x0002a40000000003 */
[----:B-12---:R-:W-:Y:S01]  /*2fd90*/  ENDCOLLECTIVE ;  /* 0x000000000000791b */ /* 0x006fe20003800000 */
.L_x_1078:
[----:B------:R-:W-:Y:S01]  /*2fda0*/  IMAD.MOV.U32 R6, RZ, RZ, R0 ;  /* 0x000000ffff067224 */ /* 0x000fe200078e0000 */
[----:B------:R-:W-:-:S03]  /*2fdb0*/  MOV R0, 0x1 ;  /* 0x0000000100007802 */ /* 0x000fc60000000f00 */
[----:B------:R-:W-:-:S05]  /*2fdc0*/  FADD.FTZ R6, R6, R13 ;  /* 0x0000000d06067221 */ /* 0x000fca0000010000 */
[----:B------:R-:W-:-:S07]  /*2fdd0*/  MOV R2, R6 ;  /* 0x0000000600027202 */ /* 0x000fce0000000f00 */
[----:B------:R-:W-:Y:S05]  /*2fde0*/  WARPSYNC.COLLECTIVE R4, `(.L_x_1079) ;  /* 0x0000000004087348 */ /* 0x000fea0003c00000 */
[----:B------:R1:W2:Y:S02]  /*2fdf0*/  SHFL.BFLY P0, R0, R2, R0, R3 ;  /* 0x0c00000002007389 */ /* 0x0002a40000000003 */
[----:B-12---:R-:W-:Y:S01]  /*2fe00*/  ENDCOLLECTIVE ;  /* 0x000000000000791b */ /* 0x006fe20003800000 */
.L_x_1079:
[----:B------:R-:W-:Y:S01]  /*2fe10*/  IMAD.MOV.U32 R9, RZ, RZ, R0 ;  /* 0x000000ffff097224 */ /* 0x000fe200078e0000 */
[----:B------:R-:W-:Y:S02]  /*2fe20*/  MOV R0, 0x2 ;  /* 0x0000000200007802 */ /* 0x000fe40000000f00 */
[----:B------:R-:W-:Y:S01]  /*2fe30*/  MOV R2, R12 ;  /* 0x0000000c00027202 */ /* 0x000fe20000000f00 */
[----:B------:R-:W-:-:S07]  /*2fe40*/  FADD.FTZ R21, R6, R9 ;  /* 0x0000000906157221 */ /* 0x000fce0000010000 */
[----:B------:R-:W-:Y:S05]  /*2fe50*/  WARPSYNC.COLLECTIVE R4, `(.L_x_1080) ;  /* 0x0000000004087348 */ /* 0x000fea0003c00000 */
[----:B------:R1:W2:Y:S02]  /*2fe60*/  SHFL.BFLY P0, R0, R2, R0, R3 ;  /* 0x0c00000002007389 */ /* 0x0002a40000000003 */
[----:B-12---:R-:W-:Y:S01]  /*2fe70*/  ENDCOLLECTIVE ;  /* 0x000000000000791b */ /* 0x006fe20003800000 */
.L_x_1080:
[----:B------:R-:W-:Y:S01]  /*2fe80*/  IMAD.MOV.U32 R2, RZ, RZ, R0 ;  /* 0x000000ffff027224 */ /* 0x000fe200078e0000 */
[----:B------:R-:W-:-:S03]  /*2fe90*/  MOV R0, 0x1 ;  /* 0x0000000100007802 */ /* 0x000fc60000000f00 */
[----:B------:R-:W-:-:S07]  /*2fea0*/  FADD.FTZ R2, R2, R12 ;  /* 0x0000000c02027221 */ /* 0x000fce0000010000 */
[----:B------:R-:W-:Y:S05]  /*2feb0*/  WARPSYNC.COLLECTIVE R4, `(.L_x_1081) ;  /* 0x0000000004087348 */ /* 0x000fea0003c00000 */
[----:B------:R1:W2:Y:S02]  /*2fec0*/  SHFL.BFLY P0, R0, R2, R0, R3 ;  /* 0x0c00000002007389 */ /* 0x0002a40000000003 */
[----:B-12---:R-:W-:Y:S01]  /*2fed0*/  ENDCOLLECTIVE ;  /* 0x000000000000791b */ /* 0x006fe20003800000 */
.L_x_1081:
[----:B------:R-:W-:Y:S01]  /*2fee0*/  MOV R4, R0 ;  /* 0x0000000000047202 */ /* 0x000fe20000000f00 */
[----:B------:R-:W-:Y:S06]  /*2fef0*/  BRA `(.L_x_1082) ;  /* 0xffffffe800107947 */ /* 0x000fec000383ffff */
.L_x_1083:
        /* <DEDUP_REMOVED lines=16> */
.L_x_1302:


//--------------------- .text._ZN5flash16flash_fwd_kernelI23Flash_fwd_kernel_traitsILi32ELi128ELi128ELi4ELb0ELb0EN7cutlass10bfloat16_tE19Flash_kernel_traitsILi32ELi128ELi128ELi4ES3_EELb0ELb0ELb1ELb0ELb0ELb0ELb1ELb0EEEvNS_16Flash_fwd_paramsE --------------------------
	.section	.text._ZN5flash16flash_fwd_kernelI23Flash_fwd_kernel_traitsILi32ELi128ELi128ELi4ELb0ELb0EN7cutlass10bfloat16_tE19Flash_kernel_traitsILi32ELi128ELi128ELi4ES3_EELb0ELb0ELb1ELb0ELb0ELb0ELb1ELb0EEEvNS_16Flash_fwd_paramsE,"ax",@progbits
	.align	128
        .global         _ZN5flash16flash_fwd_kernelI23Flash_fwd_kernel_traitsILi32ELi128ELi128ELi4ELb0ELb0EN7cutlass10bfloat16_tE19Flash_kernel_traitsILi32ELi128ELi128ELi4ES3_EELb0ELb0ELb1ELb0ELb0ELb0ELb1ELb0EEEvNS_16Flash_fwd_paramsE
        .type           _ZN5flash16flash_fwd_kernelI23Flash_fwd_kernel_traitsILi32ELi128ELi128ELi4ELb0ELb0EN7cutlass10bfloat16_tE19Flash_kernel_traitsILi32ELi128ELi128ELi4ES3_EELb0ELb0ELb1ELb0ELb0ELb0ELb1ELb0EEEvNS_16Flash_fwd_paramsE,@function
        .size           _ZN5flash16flash_fwd_kernelI23Flash_fwd_kernel_traitsILi32ELi128ELi128ELi4ELb0ELb0EN7cutlass10bfloat16_tE19Flash_kernel_traitsILi32ELi128ELi128ELi4ES3_EELb0ELb0ELb1ELb0ELb0ELb0ELb1ELb0EEEvNS_16Flash_fwd_paramsE,(.L_x_1326 - _ZN5flash16flash_fwd_kernelI23Flash_fwd_kernel_traitsILi32ELi128ELi128ELi4ELb0ELb0EN7cutlass10bfloat16_tE19Flash_kernel_traitsILi32ELi128ELi128ELi4ES3_EELb0ELb0ELb1ELb0ELb0ELb0ELb1ELb0EEEvNS_16Flash_fwd_paramsE)
        .other          _ZN5flash16flash_fwd_kernelI23Flash_fwd_kernel_traitsILi32ELi128ELi128ELi4ELb0ELb0EN7cutlass10bfloat16_tE19Flash_kernel_traitsILi32ELi128ELi128ELi4ES3_EELb0ELb0ELb1ELb0ELb0ELb0ELb1ELb0EEEvNS_16Flash_fwd_paramsE,@"STO_CUDA_ENTRY STV_DEFAULT"
_ZN5flash16flash_fwd_kernelI23Flash_fwd_kernel_traitsILi32ELi128ELi128ELi4ELb0ELb0EN7cutlass10bfloat16_tE19Flash_kernel_traitsILi32ELi128ELi128ELi4ES3_EELb0ELb0ELb1ELb0ELb0ELb0ELb1ELb0EEEvNS_16Flash_fwd_paramsE:
.text._ZN5flash16flash_fwd_kernelI23Flash_fwd_kernel_traitsILi32ELi128ELi128ELi4ELb0ELb0EN7cutlass10bfloat16_tE19Flash_kernel_traitsILi32ELi128ELi128ELi4ES3_EELb0ELb0ELb1ELb0ELb0ELb0ELb1ELb0EEEvNS_16Flash_fwd_paramsE:
        /* <DEDUP_REMOVED lines=55> */
.L_x_1084:
[----:B------:R-:W-:-:S05]  /*0370*/  ULDC UR6, c[0x0][0x2c8] ;  /* 0x0000b20000067ab9 */ /* 0x000fca0000000800 */
.L_x_1085:
        /* <DEDUP_REMOVED lines=134> */
.L_x_1088:
[----:B------:R-:W-:Y:S05]  /*0be0*/  BSYNC B0 ;  /* 0x0000000000007941 */ /* 0x000fea0003800000 */
.L_x_1087:
        /* <DEDUP_REMOVED lines=17> */
.L_x_1090:
[----:B------:R-:W-:Y:S05]  /*0d00*/  BSYNC B0 ;  /* 0x0000000000007941 */ /* 0x000fea0003800000 */
.L_x_1089:
        /* <DEDUP_REMOVED lines=15> */
.L_x_1092:
[----:B------:R-:W-:Y:S05]  /*0e00*/  BSYNC B0 ;  /* 0x0000000000007941 */ /* 0x000fea0003800000 */
.L_x_1091:
        /* <DEDUP_REMOVED lines=14> */
.L_x_1094:
[----:B------:R-:W-:Y:S05]  /*0ef0*/  BSYNC B0 ;  /* 0x0000000000007941 */ /* 0x000fea0003800000 */
.L_x_1093:
        /* <DEDUP_REMOVED lines=10> */
.L_x_1096:
[----:B------:R-:W-:Y:S05]  /*0fa0*/  BSYNC B0 ;  /* 0x0000000000007941 */ /* 0x000fea0003800000 */
.L_x_1095:
        /* <DEDUP_REMOVED lines=10> */
.L_x_1098:
[----:B------:R-:W-:Y:S05]  /*1050*/  BSYNC B0 ;  /* 0x0000000000007941 */ /* 0x000fea0003800000 */
.L_x_1097:
        /* <DEDUP_REMOVED lines=10> */
.L_x_1100:
[----:B------:R-:W-:Y:S05]  /*1100*/  BSYNC B0 ;  /* 0x0000000000007941 */ /* 0x000fea0003800000 */
.L_x_1099:
        /* <DEDUP_REMOVED lines=10> */
.L_x_1086:
        /* <DEDUP_REMOVED lines=72> */
.L_x_1101:
        /* <DEDUP_REMOVED lines=26> */
.L_x_1102:
        /* <DEDUP_REMOVED lines=51> */
.L_x_1104:
[----:B------:R-:W-:Y:S05]  /*1b00*/  BSYNC B0 ;  /* 0x0000000000007941 */ /* 0x000fea0003800000 */
.L_x_1103:
        /* <DEDUP_REMOVED lines=22> */
.L_x_1106:
[----:B------:R-:W-:Y:S05]  /*1c70*/  BSYNC B0 ;  /* 0x0000000000007941 */ /* 0x000fea0003800000 */
.L_x_1105:
        /* <DEDUP_REMOVED lines=22> */
.L_x_1108:
[----:B------:R-:W-:Y:S05]  /*1de0*/  BSYNC B0 ;  /* 0x0000000000007941 */ /* 0x000fea0003800000 */
.L_x_1107:
        /* <DEDUP_REMOVED lines=21> */
.L_x_1110:
[----:B------:R-:W-:Y:S05]  /*1f40*/  BSYNC B0 ;  /* 0x0000000000007941 */ /* 0x000fea0003800000 */
.L_x_1109:
[C---:B------:R-:W-:Y:S01]  /*1f50*/  IMAD R0, R3.reuse, UR10, RZ ;  /* 0x0000000a03007c24 */ /* 0x040fe2000f8e02ff */
        /* <DEDUP_REMOVED lines=24> */
[C---:B------:R-:W-:Y:S01]  /*20e0*/  IMAD R8, R14.reuse, UR7, R0 ;  /* 0x000000070e087c24 */ /* 0x040fe2000f8e0200 */
[----:B------:R-:W-:Y:S01]  /*20f0*/  ULDC.64 UR6, c[0x0][0x268] ;  /* 0x00009a0000067ab9 */ /* 0x000fe20000000a00 */
[----:B------:R-:W-:Y:S01]  /*2100*/  MOV R178, R22 ;  /* 0x0000001600b27202 */ /* 0x000fe20000000f00 */
[----:B------:R-:W-:Y:S01]  /*2110*/  IMAD.WIDE.U32 R20, R14, UR6, R6 ;  /* 0x000000060e147c25 */ /* 0x000fe2000f8e0006 */
[----:B------:R1:W-:Y:S01]  /*2120*/  STL.64 [R1+0x40], R22 ;  /* 0x0000401601007387 */ /* 0x0003e20000100a00 */
[----:B------:R-:W-:Y:S01]  /*2130*/  IADD3 R179, R23, R8, RZ ;  /* 0x0000000817b37210 */ /* 0x000fe20007ffe0ff */
[----:B------:R-:W-:Y:S01]  /*2140*/  UIMAD UR27, UR31, UR26, UR27 ;  /* 0x0000001a1f1b72a4 */ /* 0x000fe2000f8e021b */
[----:B------:R-:W-:Y:S01]  /*2150*/  LOP3.LUT R0, R9, 0xfffffff0, RZ, 0xc0, !PT ;  /* 0xfffffff009007812 */ /* 0x000fe200078ec0ff */
[----:B------:R-:W-:Y:S01]  /*2160*/  IMAD.U32 R2, RZ, RZ, UR17 ;  /* 0x00000011ff027e24 */ /* 0x000fe2000f8e00ff */
[----:B------:R-:W-:Y:S01]  /*2170*/  ISETP.GE.AND P5, PT, R16, UR16, PT ;  /* 0x0000001010007c0c */ /* 0x000fe2000bfa6270 */
[----:B------:R1:W-:Y:S01]  /*2180*/  STL.64 [R1+0x38], R178 ;  /* 0x000038b201007387 */ /* 0x0003e20000100a00 */
[----:B------:R-:W-:-:S02]  /*2190*/  IMAD.IADD R11, R90, 0x1, -R11 ;  /* 0x000000015a0b7824 */ /* 0x000fc400078e0a0b */
[----:B--2-4-:R-:W-:Y:S01]  /*21a0*/  IMAD.IADD R12, R90, 0x1, -R0 ;  /* 0x000000015a0c7824 */ /* 0x014fe200078e0a00 */
[----:B------:R1:W-:Y:S01]  /*21b0*/  STL.64 [R1+0x48], R20 ;  /* 0x0000481401007387 */ /* 0x0003e20000100a00 */
[----:B------:R-:W-:Y:S01]  /*21c0*/  IMAD R0, R3, UR6, RZ ;  /* 0x0000000603007c24 */ /* 0x000fe2000f8e02ff */
[----:B------:R-:W-:Y:S01]  /*21d0*/  LEA.HI R4, R11, R11, RZ, 0x1 ;  /* 0x0000000b0b047211 */ /* 0x000fe200078f08ff */
[----:B------:R-:W-:Y:S01]  /*21e0*/  IMAD.WIDE.U32 R2, R2, UR26, R178 ;  /* 0x0000001a02027c25 */ /* 0x000fe2000f8e00b2 */
[----:B------:R-:W-:-:S03]  /*21f0*/  LEA.HI R13, R12, R12, RZ, 0x1 ;  /* 0x0000000c0c0d7211 */ /* 0x000fc600078f08ff */
[----:B------:R-:W-:Y:S02]  /*2200*/  IMAD R17, R14, UR7, R0 ;  /* 0x000000070e117c24 */ /* 0x000fe4000f8e0200 */
[----:B------:R-:W-:Y:S01]  /*2210*/  VIADD R5, R3, UR27 ;  /* 0x0000001b03057c36 */ /* 0x000fe20008000000 */
        /* <DEDUP_REMOVED lines=14> */
.L_x_1112:
[----:B------:R-:W-:Y:S05]  /*2300*/  BSYNC B0 ;  /* 0x0000000000007941 */ /* 0x000fea0003800000 */
.L_x_1111:
[----:B------:R-:W-:Y:S01]  /*2310*/  ISETP.GE.AND P1, PT, R16, UR16, PT ;  /* 0x0000001010007c0c */ /* 0x000fe2000bf26270 */
[----:B------:R-:W-:Y:S01]  /*2320*/  IMAD.SHL.U32 R15, R18, 0x8, RZ ;  /* 0x00000008120f7824 */ /* 0x000fe200078e00ff */
[----:B------:R-:W-:Y:S01]  /*2330*/  SHF.R.S32.HI R16, RZ, 0x1, R4 ;  /* 0x00000001ff107819 */ /* 0x000fe20000011404 */
[----:B------:R-:W-:Y:S01]  /*2340*/  USHF.L.U64.HI UR27, UR10, 0x5, UR11 ;  /* 0x000000050a1b7899 */ /* 0x000fe2000801020b */
[----:B------:R-:W-:Y:S01]  /*2350*/  SHF.R.S32.HI R14, RZ, 0x4, R9 ;  /* 0x00000004ff0e7819 */ /* 0x000fe20000011409 */
[----:B------:R-:W-:Y:S01]  /*2360*/  USHF.L.U32 UR28, UR10, 0x5, URZ ;  /* 0x000000050a1c7899 */ /* 0x000fe2000800063f */
[--C-:B----4-:R-:W-:Y:S01]  /*2370*/  SHF.R.S32.HI R6, RZ, 0x1, R13.reuse ;  /* 0x00000001ff067819 */ /* 0x110fe2000001140d */
[----:B------:R-:W-:Y:S01]  /*2380*/  IMAD.SHL.U32 R0, R16, 0x40, RZ ;  /* 0x0000004010007824 */ /* 0x000fe200078e00ff */
[----:B------:R-:W-:Y:S01]  /*2390*/  SHF.R.S32.HI R7, RZ, 0x1f, R13 ;  /* 0x0000001fff077819 */ /* 0x000fe2000001140d */
[----:B------:R-:W-:Y:S01]  /*23a0*/  BSSY B0, `(.L_x_1113) ;  /* 0x000001c000007945 */ /* 0x000fe20003800000 */
[----:B------:R-:W-:-:S02]  /*23b0*/  LEA.HI R10, R9, R14, RZ, 0x1 ;  /* 0x0000000e090a7211 */ /* 0x000fc400078f08ff */
[----:B------:R-:W-:Y:S02]  /*23c0*/  LEA.HI R7, R7, R6, RZ, 0x2 ;  /* 0x0000000607077211 */ /* 0x000fe400078f10ff */
[----:B------:R-:W-:Y:S02]  /*23d0*/  LOP3.LUT R0, R0, 0xc0, RZ, 0xc0, !PT ;  /* 0x000000c000007812 */ /* 0x000fe400078ec0ff */
[----:B------:R-:W-:Y:S02]  /*23e0*/  LOP3.LUT R10, R10, 0xfffffffe, RZ, 0xc0, !PT ;  /* 0xfffffffe0a0a7812 */ /* 0x000fe400078ec0ff */
[----:B------:R-:W-:Y:S02]  /*23f0*/  LOP3.LUT R9, R4, 0x7fffffe, RZ, 0xc0, !PT ;  /* 0x07fffffe04097812 */ /* 0x000fe400078ec0ff */
[----:B------:R-:W-:Y:S01]  /*2400*/  LOP3.LUT R8, R7, 0xfffffffc, RZ, 0xc0, !PT ;  /* 0xfffffffc07087812 */ /* 0x000fe200078ec0ff */
[----:B------:R-:W-:Y:S01]  /*2410*/  IMAD.IADD R10, R14, 0x1, -R10 ;  /* 0x000000010e0a7824 */ /* 0x000fe200078e0a0a */
[----:B------:R-:W-:Y:S01]  /*2420*/  LOP3.LUT R7, R0, 0x8, R15, 0xf8, !PT ;  /* 0x0000000800077812 */ /* 0x000fe200078ef80f */
[----:B------:R-:W-:Y:S01]  /*2430*/  IMAD.IADD R9, R11, 0x1, -R9 ;  /* 0x000000010b097824 */ /* 0x000fe200078e0a09 */
[----:B------:R-:W-:Y:S01]  /*2440*/  SHF.R.U32.HI R0, RZ, 0x3, R0 ;  /* 0x00000003ff007819 */ /* 0x000fe20000011600 */
[----:B------:R-:W-:Y:S01]  /*2450*/  IMAD.IADD R14, R6, 0x1, -R8 ;  /* 0x00000001060e7824 */ /* 0x000fe200078e0a08 */
[----:B------:R-:W-:-:S02]  /*2460*/  SHF.R.S32.HI R11, RZ, 0x1f, R12 ;  /* 0x0000001fff0b7819 */ /* 0x000fc4000001140c */
[----:B------:R-:W-:Y:S01]  /*2470*/  LOP3.LUT R8, R7, R0, RZ, 0x3c, !PT ;  /* 0x0000000007087212 */ /* 0x000fe200078e3cff */
        /* <DEDUP_REMOVED lines=14> */
.L_x_1114:
[----:B------:R-:W-:Y:S05]  /*2560*/  BSYNC B0 ;  /* 0x0000000000007941 */ /* 0x000fea0003800000 */
.L_x_1113:
        /* <DEDUP_REMOVED lines=18> */
.L_x_1116:
[----:B------:R-:W-:Y:S05]  /*2690*/  BSYNC B0 ;  /* 0x0000000000007941 */ /* 0x000fea0003800000 */
.L_x_1115:
        /* <DEDUP_REMOVED lines=18> */
.L_x_1118:
[----:B------:R-:W-:Y:S05]  /*27c0*/  BSYNC B0 ;  /* 0x0000000000007941 */ /* 0x000fea0003800000 */
.L_x_1117:
        /* <DEDUP_REMOVED lines=22> */
[----:B------:R-:W-:Y:S01]  /*2930*/  IMAD R6, R10, 0x8, R9 ;  /* 0x000000080a067824 */ /* 0x000fe200078e0209 */
        /* <DEDUP_REMOVED lines=24> */
.L_x_1120:
[----:B------:R-:W-:Y:S05]  /*2ac0*/  BSYNC B0 ;  /* 0x0000000000007941 */ /* 0x000fea0003800000 */
.L_x_1119:
        /* <DEDUP_REMOVED lines=19> */
.L_x_1122:
[----:B------:R-:W-:Y:S05]  /*2c00*/  BSYNC B0 ;  /* 0x0000000000007941 */ /* 0x000fea0003800000 */
.L_x_1121:
        /* <DEDUP_REMOVED lines=19> */
.L_x_1124:
[----:B------:R-:W-:Y:S05]  /*2d40*/  BSYNC B0 ;  /* 0x0000000000007941 */ /* 0x000fea0003800000 */
.L_x_1123:
        /* <DEDUP_REMOVED lines=23> */
.L_x_1126:
[----:B------:R-:W-:Y:S05]  /*2ec0*/  BSYNC B0 ;  /* 0x0000000000007941 */ /* 0x000fea0003800000 */
.L_x_1125:
[----:B------:R-:W-:Y:S01]  /*2ed0*/  LDSM.16.M88.4 R20, [R135+0x2000] ;  /* 0x002000008714783b */ /* 0x000fe20000000200 */
[----:B------:R-:W-:Y:S01]  /*2ee0*/  LOP3.LUT P0, RZ, R16, 0x2, RZ, 0xc0, !PT ;  /* 0x0000000210ff7812 */ /* 0x000fe2000780c0ff */
[----:B------:R-:W-:Y:S01]  /*2ef0*/  IMAD.MOV.U32 R0, RZ, RZ, 0x10 ;  /* 0x00000010ff007424 */ /* 0x000fe200078e00ff */
[----:B------:R-:W-:Y:S01]  /*2f00*/  LOP3.LUT P1, RZ, R14, 0x2, RZ, 0xc0, !PT ;  /* 0x000000020eff7812 */ /* 0x000fe2000782c0ff */
[----:B-1----:R-:W1:Y:S01]  /*2f10*/  LDSM.16.M88.4 R4, [R186+0x1000] ;  /* 0x00100000ba04783b */ /* 0x002e620000000200 */
[C---:B------:R-:W-:Y:S01]  /*2f20*/  VIADD R2, R135.reuse, 0x2000 ;  /* 0x0000200087027836 */ /* 0x040fe20000000000 */
[----:B------:R-:W-:Y:S01]  /*2f30*/  ULDC UR16, c[0x0][0x39c] ;  /* 0x0000e70000107ab9 */ /* 0x000fe20000000800 */
[----:B------:R-:W-:Y:S01]  /*2f40*/  SEL R0, R0, 0xfffffff0, !P1 ;  /* 0xfffffff000007807 */ /* 0x000fe20004800000 */
[----:B------:R-:W5:Y:S01]  /*2f50*/  LDSM.16.M88.4 R8, [R186] ;  /* 0x00000000ba08783b */ /* 0x000f620000000200 */
[----:B------:R-:W-:Y:S01]  /*2f60*/  VIADD R188, R135, 0x2020 ;  /* 0x0000202087bc7836 */ /* 0x000fe20000000000 */
[----:B------:R-:W-:-:S02]  /*2f70*/  UISETP.GT.AND UP0, UPT, UR17, UR12, UPT ;  /* 0x0000000c1100728c */ /* 0x000fc4000bf04270 */
[----:B------:R-:W-:Y:S01]  /*2f80*/  IMAD R187, R0, 0x2, R186 ;  /* 0x0000000200bb7824 */ /* 0x000fe200078e02ba */
[----:B------:R-:W0:Y:S01]  /*2f90*/  LDGDEPBAR ;  /* 0x00000000000079af */ /* 0x000e220000000000 */
[----:B------:R-:W-:-:S03]  /*2fa0*/  @P0 VIADD R188, R2, 0xffffffe0 ;  /* 0xffffffe002bc0836 */ /* 0x000fc60000000000 */
[----:B------:R-:W-:Y:S01]  /*2fb0*/  LDSM.16.M88.4 R12, [R187+0x1000] ;  /* 0x00100000bb0c783b */ /* 0x000fe20000000200 */
[C---:B------:R-:W-:Y:S02]  /*2fc0*/  VIADD R195, R188.reuse, 0x400 ;  /* 0x00000400bcc37836 */ /* 0x040fe40000000000 */
[C---:B------:R-:W-:Y:S01]  /*2fd0*/  VIADD R194, R188.reuse, 0x800 ;  /* 0x00000800bcc27836 */ /* 0x040fe20000000000 */
[----:B------:R-:W2:Y:S01]  /*2fe0*/  LDSM.16.M88.4 R24, [R188] ;  /* 0x00000000bc18783b */ /* 0x000ea20000000200 */
[C---:B------:R-:W-:Y:S02]  /*2ff0*/  VIADD R193, R188.reuse, 0xc00 ;  /* 0x00000c00bcc17836 */ /* 0x040fe40000000000 */
[C---:B------:R-:W-:Y:S01]  /*3000*/  VIADD R192, R188.reuse, 0x1000 ;  /* 0x00001000bcc07836 */ /* 0x040fe20000000000 */
[----:B------:R-:W3:Y:S01]  /*3010*/  LDSM.16.M88.4 R16, [R187] ;  /* 0x00000000bb10783b */ /* 0x000ee20000000200 */
[C---:B------:R-:W-:Y:S02]  /*3020*/  VIADD R191, R188.reuse, 0x1400 ;  /* 0x00001400bcbf7836 */ /* 0x040fe40000000000 */
[----:B------:R-:W-:-:S02]  /*3030*/  VIADD R190, R188, 0x1800 ;  /* 0x00001800bcbe7836 */ /* 0x000fc40000000000 */
[----:B------:R-:W-:Y:S01]  /*3040*/  VIADD R189, R188, 0x1c00 ;  /* 0x00001c00bcbd7836 */ /* 0x000fe20000000000 */
[-C--:B-1----:R-:W-:Y:S06]  /*3050*/  HMMA.16816.F32.BF16 R28, R4, R20.reuse, RZ ;  /* 0x00000014041c723c */ /* 0x082fec00000418ff */
[----:B-----5:R-:W-:Y:S06]  /*3060*/  HMMA.16816.F32.BF16 R32, R8, R20, RZ ;  /* 0x000000140820723c */ /* 0x020fec00000418ff */
[----:B------:R-:W-:-:S12]  /*3070*/  HMMA.16816.F32.BF16 R36, R4, R22, RZ ;  /* 0x000000160424723c */ /* 0x000fd800000418ff */
[-C--:B--2---:R-:W-:Y:S06]  /*3080*/  HMMA.16816.F32.BF16 R44, R12, R24.reuse, R28 ;  /* 0x000000180c2c723c */ /* 0x084fec000004181c */
[----:B---3--:R-:W-:Y:S01]  /*3090*/  HMMA.16816.F32.BF16 R40, R16, R24, R32 ;  /* 0x000000181028723c */ /* 0x008fe20000041820 */
[----:B------:R-:W1:Y:S05]  /*30a0*/  LDSM.16.M88.4 R32, [R135+0x2400] ;  /* 0x002400008720783b */ /* 0x000e6a0000000200 */
[----:B------:R-:W-:Y:S01]  /*30b0*/  HMMA.16816.F32.BF16 R28, R8, R22, RZ ;  /* 0x00000016081c723c */ /* 0x000fe200000418ff */
[----:B------:R-:W2:Y:S11]  /*30c0*/  LDSM.16.M88.4 R20, [R188+0x400] ;  /* 0x00040000bc14783b */ /* 0x000eb60000000200 */
[----:B------:R-:W-:Y:S01]  /*30d0*/  FMUL.FTZ R44, R44, UR16 ;  /* 0x000000102c2c7c20 */ /* 0x000fe20008410000 */
[----:B------:R-:W-:Y:S01]  /*30e0*/  FMUL.FTZ R45, R45, UR16 ;  /* 0x000000102d2d7c20 */ /* 0x000fe20008410000 */
[----:B------:R-:W-:Y:S01]  /*30f0*/  FMUL.FTZ R46, R46, UR16 ;  /* 0x000000102e2e7c20 */ /* 0x000fe20008410000 */
[----:B------:R-:W-:Y:S01]  /*3100*/  FMUL.FTZ R47, R47, UR16 ;  /* 0x000000102f2f7c20 */ /* 0x000fe20008410000 */
[----:B------:R-:W-:Y:S02]  /*3110*/  MUFU.TANH R139, R44 ;  /* 0x0000002c008b7308 */ /* 0x000fe40000002400 */
[----:B------:R-:W-:Y:S01]  /*3120*/  FMUL.FTZ R40, R40, UR16 ;  /* 0x0000001028287c20 */ /* 0x000fe20008410000 */
[----:B------:R-:W-:Y:S01]  /*3130*/  FMUL.FTZ R41, R41, UR16 ;  /* 0x0000001029297c20 */ /* 0x000fe20008410000 */
[----:B------:R-:W-:Y:S01]  /*3140*/  FMUL.FTZ R42, R42, UR16 ;  /* 0x000000102a2a7c20 */ /* 0x000fe20008410000 */
[----:B------:R-:W-:-:S03]  /*3150*/  FMUL.FTZ R43, R43, UR16 ;  /* 0x000000102b2b7c20 */ /* 0x000fc60008410000 */
[-C--:B------:R-:W-:Y:S01]  /*3160*/  HMMA.16816.F32.BF16 R48, R16, R26.reuse, R28 ;  /* 0x0000001a1030723c */ /* 0x080fe2000004181c */
[----:B------:R-:W-:Y:S05]  /*3170*/  MUFU.TANH R136, R40 ;  /* 0x0000002800887308 */ /* 0x000fea0000002400 */
[----:B------:R-:W-:Y:S03]  /*3180*/  HMMA.16816.F32.BF16 R28, R12, R26, R36 ;  /* 0x0000001a0c1c723c */ /* 0x000fe60000041824 */
[----:B------:R-:W3:Y:S03]  /*3190*/  MUFU.TANH R91, R41 ;  /* 0x00000029005b7308 */ /* 0x000ee60000002400 */
[-C--:B-1----:R-:W-:Y:S05]  /*31a0*/  HMMA.16816.F32.BF16 R36, R8, R32.reuse, RZ ;  /* 0x000000200824723c */ /* 0x082fea00000418ff */
[----:B------:R-:W-:Y:S01]  /*31b0*/  MUFU.TANH R107, R42 ;  /* 0x0000002a006b7308 */ /* 0x000fe20000002400 */
[----:B------:R-:W-:Y:S06]  /*31c0*/  HMMA.16816.F32.BF16 R24, R4, R32, RZ ;  /* 0x000000200418723c */ /* 0x000fec00000418ff */
[----:B------:R-:W-:Y:S01]  /*31d0*/  FMUL.FTZ R48, R48, UR16 ;  /* 0x0000001030307c20 */ /* 0x000fe20008410000 */
[----:B------:R2:W-:Y:S01]  /*31e0*/  MUFU.TANH R112, R43 ;  /* 0x0000002b00707308 */ /* 0x0005e20000002400 */
[----:B------:R-:W-:Y:S01]  /*31f0*/  FMUL.FTZ R50, R50, UR16 ;  /* 0x0000001032327c20 */ /* 0x000fe20008410000 */
[----:B------:R-:W-:Y:S01]  /*3200*/  FMUL.FTZ R49, R49, UR16 ;  /* 0x0000001031317c20 */ /* 0x000fe20008410000 */
[----:B------:R-:W-:-:S02]  /*3210*/  FMUL.FTZ R51, R51, UR16 ;  /* 0x0000001033337c20 */ /* 0x000fc40008410000 */
[----:B------:R-:W-:Y:S01]  /*3220*/  FMUL.FTZ R28, R28, UR16 ;  /* 0x000000101c1c7c20 */ /* 0x000fe20008410000 */
[----:B------:R-:W-:Y:S01]  /*3230*/  FMUL.FTZ R30, R30, UR16 ;  /* 0x000000101e1e7c20 */ /* 0x000fe20008410000 */
[----:B------:R-:W-:Y:S01]  /*3240*/  FMUL.FTZ R29, R29, UR16 ;  /* 0x000000101d1d7c20 */ /* 0x000fe20008410000 */
[----:B------:R-:W-:Y:S01]  /*3250*/  FMUL.FTZ R31, R31, UR16 ;  /* 0x000000101f1f7c20 */ /* 0x000fe20008410000 */
[----:B------:R-:W-:Y:S08]  /*3260*/  MUFU.TANH R142, R28 ;  /* 0x0000001c008e7308 */ /* 0x000ff00000002400 */
[----:B------:R-:W-:Y:S01]  /*3270*/  MUFU.TANH R159, R30 ;  /* 0x0000001e009f7308 */ /* 0x000fe20000002400 */
[----:B--2---:R-:W-:Y:S06]  /*3280*/  HMMA.16816.F32.BF16 R40, R16, R20, R36 ;  /* 0x000000141028723c */ /* 0x004fec0000041824 */
[----:B------:R-:W-:Y:S01]  /*3290*/  HMMA.16816.F32.BF16 R36, R4, R34, RZ ;  /* 0x000000220424723c */ /* 0x000fe200000418ff */
        /* <DEDUP_REMOVED lines=8> */
[----:B-1----:R-:W1:Y:S07]  /*3320*/  LDSM.16.M88.4 R28, [R135+0x2800] ;  /* 0x00280000871c783b */ /* 0x002e6e0000000200 */
[----:B------:R-:W-:Y:S08]  /*3330*/  MUFU.TANH R105, R49 ;  /* 0x0000003100697308 */ /* 0x000ff00000002400 */
[----:B------:R2:W-:Y:S08]  /*3340*/  MUFU.TANH R134, R51 ;  /* 0x0000003300867308 */ /* 0x0005f00000002400 */
[----:B------:R-:W5:Y:S08]  /*3350*/  MUFU.TANH R138, R45 ;  /* 0x0000002d008a7308 */ /* 0x000f700000002400 */
[----:B------:R-:W-:Y:S01]  /*3360*/  MUFU.TANH R152, R46 ;  /* 0x0000002e00987308 */ /* 0x000fe20000002400 */
[----:B--2---:R-:W-:Y:S06]  /*3370*/  HMMA.16816.F32.BF16 R48, R12, R20, R24 ;  /* 0x000000140c30723c */ /* 0x004fec0000041818 */
[----:B------:R-:W-:Y:S01]  /*3380*/  HMMA.16816.F32.BF16 R24, R8, R34, RZ ;  /* 0x000000220818723c */ /* 0x000fe200000418ff */
[----:B------:R-:W2:Y:S01]  /*3390*/  LDSM.16.M88.4 R32, [R188+0x800] ;  /* 0x00080000bc20783b */ /* 0x000ea20000000200 */
[----:B------:R4:W5:Y:S08]  /*33a0*/  MUFU.TANH R155, R47 ;  /* 0x0000002f009b7308 */ /* 0x0009700000002400 */
[----:B------:R-:W5:Y:S08]  /*33b0*/  MUFU.TANH R132, R40 ;  /* 0x0000002800847308 */ /* 0x000f700000002400 */
[----:B------:R-:W5:Y:S01]  /*33c0*/  MUFU.TANH R113, R41 ;  /* 0x0000002900717308 */ /* 0x000f620000002400 */
[----:B----4-:R-:W-:Y:S01]  /*33d0*/  HMMA.16816.F32.BF16 R44, R12, R22, R36 ;  /* 0x000000160c2c723c */ /* 0x010fe20000041824 */
[----:B------:R-:W-:Y:S01]  /*33e0*/  FMUL.FTZ R48, R48, UR16 ;  /* 0x0000001030307c20 */ /* 0x000fe20008410000 */
[----:B------:R-:W-:Y:S01]  /*33f0*/  FMUL.FTZ R49, R49, UR16 ;  /* 0x0000001031317c20 */ /* 0x000fe20008410000 */
[----:B------:R-:W-:Y:S01]  /*3400*/  FMUL.FTZ R50, R50, UR16 ;  /* 0x0000001032327c20 */ /* 0x000fe20008410000 */
[----:B------:R-:W-:-:S02]  /*3410*/  FMUL.FTZ R51, R51, UR16 ;  /* 0x0000001033337c20 */ /* 0x000fc40008410000 */
[----:B-1----:R-:W-:Y:S01]  /*3420*/  HMMA.16816.F32.BF16 R36, R8, R28, RZ ;  /* 0x0000001c0824723c */ /* 0x002fe200000418ff */
[----:B------:R-:W1:Y:S08]  /*3430*/  MUFU.TANH R103, R42 ;  /* 0x0000002a00677308 */ /* 0x000e700000002400 */
[----:B------:R4:W-:Y:S08]  /*3440*/  MUFU.TANH R104, R43 ;  /* 0x0000002b00687308 */ /* 0x0009f00000002400 */
[----:B------:R-:W-:Y:S01]  /*3450*/  MUFU.TANH R137, R48 ;  /* 0x0000003000897308 */ /* 0x000fe20000002400 */
[----:B------:R-:W-:Y:S01]  /*3460*/  FMUL.FTZ R2, R45, UR16 ;  /* 0x000000102d027c20 */ /* 0x000fe20008410000 */
[----:B------:R-:W-:Y:S01]  /*3470*/  FMUL.FTZ R44, R44, UR16 ;  /* 0x000000102c2c7c20 */ /* 0x000fe20008410000 */
[----:B------:R-:W-:-:S05]  /*3480*/  FMUL.FTZ R46, R46, UR16 ;  /* 0x000000102e2e7c20 */ /* 0x000fca0008410000 */
[----:B------:R-:W1:Y:S01]  /*3490*/  MUFU.TANH R177, R49 ;  /* 0x0000003100b17308 */ /* 0x000e620000002400 */
[----:B----4-:R-:W-:Y:S01]  /*34a0*/  HMMA.16816.F32.BF16 R40, R16, R22, R24 ;  /* 0x000000161028723c */ /* 0x010fe20000041818 */
[----:B------:R-:W4:Y:S05]  /*34b0*/  LDSM.16.M88.4 R24, [R135+0x2c00] ;  /* 0x002c00008718783b */ /* 0x000f2a0000000200 */
[----:B------:R-:W-:Y:S01]  /*34c0*/  HMMA.16816.F32.BF16 R20, R4, R28, RZ ;  /* 0x0000001c0414723c */ /* 0x000fe200000418ff */
[----:B------:R-:W-:Y:S08]  /*34d0*/  MUFU.TANH R143, R50 ;  /* 0x00000032008f7308 */ /* 0x000ff00000002400 */
[----:B------:R-:W1:Y:S08]  /*34e0*/  MUFU.TANH R153, R51 ;  /* 0x0000003300997308 */ /* 0x000e700000002400 */
[----:B------:R3:W-:Y:S01]  /*34f0*/  MUFU.TANH R126, R2 ;  /* 0x00000002007e7308 */ /* 0x0007e20000002400 */
[----:B------:R-:W-:Y:S01]  /*3500*/  FMUL.FTZ R40, R40, UR16 ;  /* 0x0000001028287c20 */ /* 0x000fe20008410000 */
[----:B------:R-:W-:Y:S01]  /*3510*/  FMUL.FTZ R42, R42, UR16 ;  /* 0x000000102a2a7c20 */ /* 0x000fe20008410000 */
[----:B------:R-:W-:Y:S01]  /*3520*/  FMUL.FTZ R41, R41, UR16 ;  /* 0x0000001029297c20 */ /* 0x000fe20008410000 */
[----:B------:R-:W-:-:S03]  /*3530*/  FMUL.FTZ R43, R43, UR16 ;  /* 0x000000102b2b7c20 */ /* 0x000fc60008410000 */
[----:B--2---:R-:W-:Y:S01]  /*3540*/  HMMA.16816.F32.BF16 R64, R12, R32, R20 ;  /* 0x000000200c40723c */ /* 0x004fe20000041814 */
[----:B------:R-:W-:Y:S05]  /*3550*/  MUFU.TANH R133, R44 ;  /* 0x0000002c00857308 */ /* 0x000fea0000002400 */
[----:B------:R-:W-:Y:S03]  /*3560*/  HMMA.16816.F32.BF16 R20, R4, R30, RZ ;  /* 0x0000001e0414723c */ /* 0x000fe600000418ff */
[----:B------:R2:W-:Y:S01]  /*3570*/  MUFU.TANH R154, R46 ;  /* 0x0000002e009a7308 */ /* 0x0005e20000002400 */
[----:B---3--:R-:W-:-:S02]  /*3580*/  FMUL.FTZ R2, R47, UR16 ;  /* 0x000000102f027c20 */ /* 0x008fc40008410000 */
[----:B------:R-:W-:Y:S01]  /*3590*/  HMMA.16816.F32.BF16 R48, R16, R32, R36 ;  /* 0x000000201030723c */ /* 0x000fe20000041824 */
[----:B------:R-:W3:Y:S04]  /*35a0*/  LDSM.16.M88.4 R36, [R135+0x3000] ;  /* 0x003000008724783b */ /* 0x000ee80000000200 */
[----:B------:R-:W1:Y:S01]  /*35b0*/  MUFU.TANH R127, R40 ;  /* 0x00000028007f7308 */ /* 0x000e620000002400 */
[----:B----4-:R-:W-:Y:S06]  /*35c0*/  HMMA.16816.F32.BF16 R56, R4, R24, RZ ;  /* 0x000000180438723c */ /* 0x010fec00000418ff */
[----:B------:R-:W-:Y:S01]  /*35d0*/  FMUL.FTZ R64, R64, UR16 ;  /* 0x0000001040407c20 */ /* 0x000fe20008410000 */
[----:B------:R-:W4:Y:S01]  /*35e0*/  MUFU.TANH R102, R42 ;  /* 0x0000002a00667308 */ /* 0x000f220000002400 */
[----:B--2---:R-:W-:Y:S01]  /*35f0*/  HMMA.16816.F32.BF16 R44, R8, R30, RZ ;  /* 0x0000001e082c723c */ /* 0x004fe200000418ff */
[----:B------:R-:W-:Y:S01]  /*3600*/  FMUL.FTZ R65, R65, UR16 ;  /* 0x0000001041417c20 */ /* 0x000fe20008410000 */
[----:B------:R-:W-:Y:S01]  /*3610*/  FMUL.FTZ R66, R66, UR16 ;  /* 0x0000001042427c20 */ /* 0x000fe20008410000 */
[----:B------:R-:W-:-:S03]  /*3620*/  FMUL.FTZ R67, R67, UR16 ;  /* 0x0000001043437c20 */ /* 0x000fc60008410000 */
[----:B------:R-:W-:Y:S01]  /*3630*/  HMMA.16816.F32.BF16 R60, R12, R34, R20 ;  /* 0x000000220c3c723c */ /* 0x000fe20000041814 */
[----:B------:R-:W2:Y:S01]  /*3640*/  MUFU.TANH R101, R41 ;  /* 0x0000002900657308 */ /* 0x000ea20000002400 */
[----:B------:R-:W5:Y:S02]  /*3650*/  LDSM.16.M88.4 R20, [R135+0x3400] ;  /* 0x003400008714783b */ /* 0x000f640000000200 */
[----:B------:R-:W-:Y:S01]  /*3660*/  FMUL.FTZ R49, R49, UR16 ;  /* 0x0000001031317c20 */ /* 0x000fe20008410000 */
[----:B------:R-:W-:Y:S01]  /*3670*/  FMUL.FTZ R50, R50, UR16 ;  /* 0x0000001032327c20 */ /* 0x000fe20008410000 */
[----:B------:R-:W-:Y:S01]  /*3680*/  HMMA.16816.F32.BF16 R28, R8, R24, RZ ;  /* 0x00000018081c723c */ /* 0x000fe200000418ff */
[----:B------:R-:W-:Y:S02]  /*3690*/  FMUL.FTZ R51, R51, UR16 ;  /* 0x0000001033337c20 */ /* 0x000fe40008410000 */
[----:B------:R1:W2:Y:S08]  /*36a0*/  MUFU.TANH R176, R43 ;  /* 0x0000002b00b07308 */ /* 0x0002b00000002400 */
[----:B------:R4:W2:Y:S01]  /*36b0*/  MUFU.TANH R156, R2 ;  /* 0x00000002009c7308 */ /* 0x0008a20000002400 */
[----:B------:R-:W-:Y:S01]  /*36c0*/  HMMA.16816.F32.BF16 R52, R16, R34, R44 ;  /* 0x000000221034723c */ /* 0x000fe2000004182c */
[----:B------:R-:W2:Y:S05]  /*36d0*/  LDSM.16.M88.4 R32, [R135+0x3c00] ;  /* 0x003c00008720783b */ /* 0x000eaa0000000200 */
[C---:B------:R-:W-:Y:S01]  /*36e0*/  HMMA.16816.F32.BF16 R44, R4.reuse, R26, RZ ;  /* 0x0000001a042c723c */ /* 0x040fe200000418ff */
[----:B------:R-:W-:Y:S01]  /*36f0*/  MUFU.TANH R98, R49 ;  /* 0x0000003100627308 */ /* 0x000fe20000002400 */
[----:B-1----:R-:W1:Y:S04]  /*3700*/  LDSM.16.M88.4 R40, [R188+0xc00] ;  /* 0x000c0000bc28783b */ /* 0x002e680000000200 */
[----:B---3--:R-:W-:Y:S03]  /*3710*/  HMMA.16816.F32.BF16 R68, R4, R38, RZ ;  /* 0x000000260444723c */ /* 0x008fe600000418ff */
[----:B------:R-:W-:Y:S01]  /*3720*/  MUFU.TANH R175, R50 ;  /* 0x0000003200af7308 */ /* 0x000fe20000002400 */
[----:B----4-:R-:W-:-:S02]  /*3730*/  FMUL.FTZ R2, R48, UR16 ;  /* 0x0000001030027c20 */ /* 0x010fc40008410000 */
[----:B------:R-:W-:Y:S05]  /*3740*/  HMMA.16816.F32.BF16 R24, R8, R26, RZ ;  /* 0x0000001a0818723c */ /* 0x000fea00000418ff */
[----:B------:R3:W4:Y:S01]  /*3750*/  MUFU.TANH R99, R2 ;  /* 0x0000000200637308 */ /* 0x0007220000002400 */
[C---:B-----5:R-:W-:Y:S06]  /*3760*/  HMMA.16816.F32.BF16 R72, R4.reuse, R20, RZ ;  /* 0x000000140448723c */ /* 0x060fec00000418ff */
[----:B------:R-:W-:Y:S01]  /*3770*/  HMMA.16816.F32.BF16 R84, R4, R22, RZ ;  /* 0x000000160454723c */ /* 0x000fe200000418ff */
[----:B------:R1:W-:Y:S08]  /*3780*/  MUFU.TANH R100, R51 ;  /* 0x0000003300647308 */ /* 0x0003f00000002400 */
[----:B------:R-:W5:Y:S01]  /*3790*/  MUFU.TANH R124, R64 ;  /* 0x00000040007c7308 */ /* 0x000f620000002400 */
[----:B---3--:R-:W-:Y:S01]  /*37a0*/  FMUL.FTZ R2, R60, UR16 ;  /* 0x000000103c027c20 */ /* 0x008fe20008410000 */
[----:B--2---:R-:W-:Y:S06]  /*37b0*/  HMMA.16816.F32.BF16 R92, R8, R32, RZ ;  /* 0x00000020085c723c */ /* 0x004fec00000418ff */
[----:B------:R2:W-:Y:S01]  /*37c0*/  MUFU.TANH R118, R2 ;  /* 0x0000000200767308 */ /* 0x0005e20000002400 */
[-C--:B-1----:R-:W-:Y:S01]  /*37d0*/  HMMA.16816.F32.BF16 R48, R16, R40.reuse, R28 ;  /* 0x000000281030723c */ /* 0x082fe2000004181c */
[----:B------:R-:W1:Y:S05]  /*37e0*/  LDSM.16.M88.4 R28, [R135+0x3800] ;  /* 0x00380000871c783b */ /* 0x000e6a0000000200 */
[----:B------:R-:W-:Y:S01]  /*37f0*/  HMMA.16816.F32.BF16 R56, R12, R40, R56 ;  /* 0x000000280c38723c */ /* 0x000fe20000041838 */
[----:B------:R-:W3:Y:S05]  /*3800*/  MUFU.TANH R119, R65 ;  /* 0x0000004100777308 */ /* 0x000eea0000002400 */
[----:B------:R-:W-:Y:S03]  /*3810*/  HMMA.16816.F32.BF16 R144, R8, R34, RZ ;  /* 0x000000220890723c */ /* 0x000fe600000418ff */
[----:B------:R-:W3:Y:S01]  /*3820*/  MUFU.TANH R160, R66 ;  /* 0x0000004200a07308 */ /* 0x000ee20000002400 */
[----:B--2---:R-:W-:-:S02]  /*3830*/  FMUL.FTZ R2, R62, UR16 ;  /* 0x000000103e027c20 */ /* 0x004fc40008410000 */
[C---:B------:R-:W-:Y:S05]  /*3840*/  HMMA.16816.F32.BF16 R128, R4.reuse, R32, RZ ;  /* 0x000000200480723c */ /* 0x040fea00000418ff */
[----:B------:R2:W3:Y:S01]  /*3850*/  MUFU.TANH R163, R2 ;  /* 0x0000000200a37308 */ /* 0x0004e20000002400 */
[----:B------:R-:W-:Y:S06]  /*3860*/  HMMA.16816.F32.BF16 R168, R4, R34, RZ ;  /* 0x0000002204a8723c */ /* 0x000fec00000418ff */
[----:B------:R-:W-:Y:S01]  /*3870*/  FMUL.FTZ R3, R56, UR16 ;  /* 0x0000001038037c20 */ /* 0x000fe20008410000 */
[----:B------:R4:W-:Y:S08]  /*3880*/  MUFU.TANH R162, R67 ;  /* 0x0000004300a27308 */ /* 0x0009f00000002400 */
[----:B------:R5:W-:Y:S01]  /*3890*/  MUFU.TANH R114, R3 ;  /* 0x0000000300727308 */ /* 0x000be20000002400 */
[----:B--2---:R-:W-:Y:S01]  /*38a0*/  FMUL.FTZ R2, R61, UR16 ;  /* 0x000000103d027c20 */ /* 0x004fe20008410000 */
[----:B-1----:R-:W-:Y:S06]  /*38b0*/  HMMA.16816.F32.BF16 R120, R8, R30, RZ ;  /* 0x0000001e0878723c */ /* 0x002fec00000418ff */
[----:B------:R1:W-:Y:S01]  /*38c0*/  MUFU.TANH R174, R2 ;  /* 0x0000000200ae7308 */ /* 0x0003e20000002400 */
[C---:B----4-:R-:W-:Y:S06]  /*38d0*/  HMMA.16816.F32.BF16 R64, R4.reuse, R36, RZ ;  /* 0x000000240440723c */ /* 0x050fec00000418ff */
[----:B------:R-:W-:Y:S01]  /*38e0*/  HMMA.16816.F32.BF16 R108, R4, R28, RZ ;  /* 0x0000001c046c723c */ /* 0x000fe200000418ff */
[----:B-----5:R-:W-:-:S05]  /*38f0*/  FMUL.FTZ R3, R57, UR16 ;  /* 0x0000001039037c20 */ /* 0x020fca0008410000 */
[----:B------:R-:W-:Y:S01]  /*3900*/  HMMA.16816.F32.BF16 R148, R4, R30, RZ ;  /* 0x0000001e0494723c */ /* 0x000fe200000418ff */
[----:B------:R2:W-:Y:S01]  /*3910*/  MUFU.TANH R115, R3 ;  /* 0x0000000300737308 */ /* 0x0005e20000002400 */
[----:B-1----:R-:W-:-:S04]  /*3920*/  FMUL.FTZ R2, R63, UR16 ;  /* 0x000000103f027c20 */ /* 0x002fc80008410000 */
[----:B------:R-:W-:Y:S01]  /*3930*/  HMMA.16816.F32.BF16 R60, R8, R20, RZ ;  /* 0x00000014083c723c */ /* 0x000fe200000418ff */
[----:B------:R-:W-:Y:S01]  /*3940*/  FMUL.FTZ R5, R59, UR16 ;  /* 0x000000103b057c20 */ /* 0x000fe20008410000 */
[----:B------:R-:W-:Y:S01]  /*3950*/  IMAD.U32 R7, RZ, RZ, UR19 ;  /* 0x00000013ff077e24 */ /* 0x000fe2000f8e00ff */
[----:B------:R1:W-:Y:S08]  /*3960*/  MUFU.TANH R173, R2 ;  /* 0x0000000200ad7308 */ /* 0x0003f00000002400 */
[----:B------:R-:W-:Y:S01]  /*3970*/  MUFU.TANH R30, R5 ;  /* 0x00000005001e7308 */ /* 0x000fe20000002400 */
[----:B--2---:R-:W-:-:S07]  /*3980*/  FMUL.FTZ R3, R58, UR16 ;  /* 0x000000103a037c20 */ /* 0x004fce0008410000 */
[----:B------:R2:W-:Y:S01]  /*3990*/  MUFU.TANH R165, R3 ;  /* 0x0000000300a57308 */ /* 0x0005e20000002400 */
[----:B-1----:R-:W-:-:S07]  /*39a0*/  FMUL.FTZ R2, R52, UR16 ;  /* 0x0000001034027c20 */ /* 0x002fce0008410000 */
[----:B------:R1:W-:Y:S01]  /*39b0*/  MUFU.TANH R116, R2 ;  /* 0x0000000200747308 */ /* 0x0003e20000002400 */
[----:B--2---:R-:W-:Y:S02]  /*39c0*/  IMAD.U32 R3, RZ, RZ, UR17 ;  /* 0x00000011ff037e24 */ /* 0x004fe4000f8e00ff */
[----:B-1----:R-:W-:-:S05]  /*39d0*/  FMUL.FTZ R2, R54, UR16 ;  /* 0x0000001036027c20 */ /* 0x002fca0008410000 */
[----:B------:R1:W2:Y:S02]  /*39e0*/  MUFU.TANH R96, R2 ;  /* 0x0000000200607308 */ /* 0x0002a40000002400 */
[----:B-1----:R-:W-:-:S06]  /*39f0*/  FMUL.FTZ R2, R53, UR16 ;  /* 0x0000001035027c20 */ /* 0x002fcc0008410000 */
[----:B------:R1:W4:Y:S02]  /*3a00*/  MUFU.TANH R164, R2 ;  /* 0x0000000200a47308 */ /* 0x0003240000002400 */
[----:B-1----:R-:W-:Y:S02]  /*3a10*/  FMUL.FTZ R2, R55, UR16 ;  /* 0x0000001037027c20 */ /* 0x002fe40008410000 */
[C---:B------:R-:W-:Y:S04]  /*3a20*/  HMMA.16816.F32.BF16 R52, R8.reuse, R36, RZ ;  /* 0x000000240834723c */ /* 0x040fe800000418ff */
[----:B------:R1:W5:Y:S02]  /*3a30*/  MUFU.TANH R97, R2 ;  /* 0x0000000200617308 */ /* 0x0003640000002400 */
[----:B------:R-:W-:Y:S01]  /*3a40*/  HMMA.16816.F32.BF16 R36, R8, R38, RZ ;  /* 0x000000260824723c */ /* 0x000fe200000418ff */
[----:B-1----:R-:W-:-:S05]  /*3a50*/  FMUL.FTZ R2, R48, UR16 ;  /* 0x0000001030027c20 */ /* 0x002fca0008410000 */
[----:B------:R1:W5:Y:S02]  /*3a60*/  MUFU.TANH R117, R2 ;  /* 0x0000000200757308 */ /* 0x0003640000002400 */
[----:B-1----:R-:W-:-:S06]  /*3a70*/  FMUL.FTZ R2, R49, UR16 ;  /* 0x0000001031027c20 */ /* 0x002fcc0008410000 */
[----:B------:R1:W5:Y:S02]  /*3a80*/  MUFU.TANH R172, R2 ;  /* 0x0000000200ac7308 */ /* 0x0003640000002400 */
[----:B-1----:R-:W-:-:S06]  /*3a90*/  FMUL.FTZ R2, R50, UR16 ;  /* 0x0000001032027c20 */ /* 0x002fcc0008410000 */
[----:B------:R1:W-:Y:S02]  /*3aa0*/  MUFU.TANH R167, R2 ;  /* 0x0000000200a77308 */ /* 0x0003e40000002400 */
[----:B-1----:R-:W-:Y:S02]  /*3ab0*/  FMUL.FTZ R2, R51, UR16 ;  /* 0x0000001033027c20 */ /* 0x002fe40008410000 */
[----:B------:R-:W-:Y:S04]  /*3ac0*/  HMMA.16816.F32.BF16 R48, R8, R22, RZ ;  /* 0x000000160830723c */ /* 0x000fe800000418ff */
[----:B------:R1:W5:Y:S02]  /*3ad0*/  MUFU.TANH R166, R2 ;  /* 0x0000000200a67308 */ /* 0x0003640000002400 */
[-C--:B------:R-:W-:Y:S06]  /*3ae0*/  HMMA.16816.F32.BF16 R20, R12, R42.reuse, R44 ;  /* 0x0000002a0c14723c */ /* 0x080fec000004182c */
[----:B------:R-:W-:Y:S01]  /*3af0*/  HMMA.16816.F32.BF16 R40, R16, R42, R24 ;  /* 0x0000002a1028723c */ /* 0x000fe20000041818 */
[----:B-1----:R-:W-:-:S05]  /*3b00*/  LOP3.LUT R2, R80, 0xffffffe0, RZ, 0xc0, !PT ;  /* 0xffffffe050027812 */ /* 0x002fca00078ec0ff */
[----:B------:R-:W-:Y:S01]  /*3b10*/  HMMA.16816.F32.BF16 R80, R8, R28, RZ ;  /* 0x0000001c0850723c */ /* 0x000fe200000418ff */
[----:B------:R-:W1:Y:S01]  /*3b20*/  LDSM.16.M88.4 R8, [R188+0x1000] ;  /* 0x00100000bc08783b */ /* 0x000e620000000200 */
[C---:B------:R-:W-:Y:S02]  /*3b30*/  IMAD.IADD R2, R90.reuse, 0x1, -R2 ;  /* 0x000000015a027824 */ /* 0x040fe400078e0a02 */
[----:B------:R-:W-:-:S03]  /*3b40*/  IMAD.SHL.U32 R90, R90, 0x2, RZ ;  /* 0x000000025a5a7824 */ /* 0x000fc600078e00ff */
[----:B------:R-:W-:-:S05]  /*3b50*/  SHF.R.S32.HI R4, RZ, 0x1f, R2 ;  /* 0x0000001fff047819 */ /* 0x000fca0000011402 */
[----:B------:R-:W-:Y:S01]  /*3b60*/  FMUL.FTZ R6, R20, UR16 ;  /* 0x0000001014067c20 */ /* 0x000fe20008410000 */
[----:B------:R-:W-:Y:S01]  /*3b70*/  LOP3.LUT R141, R90, 0x6, RZ, 0xc0, !PT ;  /* 0x000000065a8d7812 */ /* 0x000fe200078ec0ff */
[----:B------:R-:W-:Y:S01]  /*3b80*/  FMUL.FTZ R25, R21, UR16 ;  /* 0x0000001015197c20 */ /* 0x000fe20008410000 */
[----:B------:R-:W-:Y:S01]  /*3b90*/  LEA.HI R2, R4, R2, RZ, 0x2 ;  /* 0x0000000204027211 */ /* 0x000fe200078f10ff */
[----:B------:R3:W5:Y:S01]  /*3ba0*/  MUFU.TANH R28, R6 ;  /* 0x00000006001c7308 */ /* 0x0007620000002400 */
[----:B------:R-:W-:Y:S02]  /*3bb0*/  IMAD.U32 R21, RZ, RZ, UR19 ;  /* 0x00000013ff157e24 */ /* 0x000fe4000f8e00ff */
[----:B------:R-:W-:Y:S01]  /*3bc0*/  FMUL.FTZ R24, R22, UR16 ;  /* 0x0000001016187c20 */ /* 0x000fe20008410000 */
[----:B------:R-:W-:Y:S01]  /*3bd0*/  SHF.R.S32.HI R2, RZ, 0x2, R2 ;  /* 0x00000002ff027819 */ /* 0x000fe20000011402 */
[----:B------:R-:W-:Y:S02]  /*3be0*/  IMAD.U32 R20, RZ, RZ, UR19 ;  /* 0x00000013ff147e24 */ /* 0x000fe4000f8e00ff */
[----:B------:R-:W-:Y:S01]  /*3bf0*/  FMUL.FTZ R26, R23, UR16 ;  /* 0x00000010171a7c20 */ /* 0x000fe20008410000 */
[----:B------:R-:W-:-:S02]  /*3c00*/  IMAD R3, R3, 0x80, R141 ;  /* 0x0000008003037824 */ /* 0x000fc400078e028d */
[----:B------:R-:W-:Y:S01]  /*3c10*/  IMAD.IADD R4, R79, 0x1, R2 ;  /* 0x000000014f047824 */ /* 0x000fe200078e0202 */
[----:B------:R-:W5:Y:S01]  /*3c20*/  MUFU.TANH R29, R24 ;  /* 0x00000018001d7308 */ /* 0x000f620000002400 */
[----:B------:R-:W-:Y:S02]  /*3c30*/  VIADD R5, R3, 0x1 ;  /* 0x0000000103057836 */ /* 0x000fe40000000000 */
[C---:B------:R-:W-:Y:S01]  /*3c40*/  VIADD R22, R4.reuse, 0x8 ;  /* 0x0000000804167836 */ /* 0x040fe20000000000 */
[--C-:B------:R-:W-:Y:S01]  /*3c50*/  IADD3 R21, R21, 0x8, R4.reuse ;  /* 0x0000000815157810 */ /* 0x100fe20007ffe004 */
[----:B------:R-:W-:Y:S01]  /*3c60*/  VIADD R23, R4, 0x40 ;  /* 0x0000004004177836 */ /* 0x000fe20000000000 */
[----:B------:R-:W-:Y:S01]  /*3c70*/  IADD3 R7, R7, 0x48, R4 ;  /* 0x0000004807077810 */ /* 0x000fe20007ffe004 */
[----:B------:R-:W-:Y:S01]  /*3c80*/  IMAD R2, R78, 0x20, R77 ;  /* 0x000000204e027824 */ /* 0x000fe200078e024d */
[----:B------:R-:W-:Y:S01]  /*3c90*/  VIADDMNMX R198, R4, UR32, RZ, !PT ;  /* 0x0000002004c67c46 */ /* 0x000fe2000f8001ff */
[----:B---3--:R-:W-:Y:S01]  /*3ca0*/  IMAD.U32 R6, RZ, RZ, UR19 ;  /* 0x00000013ff067e24 */ /* 0x008fe2000f8e00ff */
[----:B------:R-:W-:Y:S01]  /*3cb0*/  MUFU.TANH R161, R25 ;  /* 0x0000001900a17308 */ /* 0x000fe20000002400 */
[----:B------:R-:W-:Y:S01]  /*3cc0*/  VIMNMX R202, R21, UR24, PT ;  /* 0x0000001815ca7c48 */ /* 0x000fe2000bfe0100 */
[----:B------:R-:W-:Y:S01]  /*3cd0*/  IMAD.IADD R2, R76, 0x1, R2 ;  /* 0x000000014c027824 */ /* 0x000fe200078e0202 */
[----:B------:R-:W-:Y:S01]  /*3ce0*/  VIMNMX R200, R7, UR24, PT ;  /* 0x0000001807c87c48 */ /* 0x000fe2000bfe0100 */
[----:B------:R-:W-:Y:S01]  /*3cf0*/  FMUL.FTZ R7, R42, UR16 ;  /* 0x000000102a077c20 */ /* 0x000fe20008410000 */
[----:B------:R-:W-:-:S02]  /*3d00*/  VIADDMNMX R203, R4, R6, UR24, PT ;  /* 0x0000001804cb7e46 */ /* 0x000fc4000b800106 */
[----:B------:R-:W-:Y:S01]  /*3d10*/  IADD3 R6, R20, 0x40, R4 ;  /* 0x0000004014067810 */ /* 0x000fe20007ffe004 */
[----:B------:R3:W-:Y:S01]  /*3d20*/  MUFU.TANH R158, R26 ;  /* 0x0000001a009e7308 */ /* 0x0007e20000002400 */
[----:B------:R-:W-:Y:S01]  /*3d30*/  VIADD R4, R4, 0x48 ;  /* 0x0000004804047836 */ /* 0x000fe20000000000 */
[----:B------:R-:W-:Y:S02]  /*3d40*/  ISETP.GE.AND P5, PT, R5, R203, PT ;  /* 0x000000cb0500720c */ /* 0x000fe40003fa6270 */
[----:B------:R-:W-:Y:S01]  /*3d50*/  VIMNMX R201, R6, UR24, PT ;  /* 0x0000001806c97c48 */ /* 0x000fe2000bfe0100 */
[----:B------:R-:W-:Y:S01]  /*3d60*/  FMUL.FTZ R6, R40, UR16 ;  /* 0x0000001028067c20 */ /* 0x000fe20008410000 */
[----:B------:R-:W-:Y:S02]  /*3d70*/  VIADDMNMX R197, R22, UR32, RZ, !PT ;  /* 0x0000002016c57c46 */ /* 0x000fe4000f8001ff */
[----:B------:R-:W-:Y:S01]  /*3d80*/  VIADDMNMX R199, R23, UR32, RZ, !PT ;  /* 0x0000002017c77c46 */ /* 0x000fe2000f8001ff */
[----:B------:R2:W5:Y:S01]  /*3d90*/  MUFU.TANH R78, R6 ;  /* 0x00000006004e7308 */ /* 0x0005620000002400 */
[----:B------:R-:W-:Y:S01]  /*3da0*/  VIADDMNMX R196, R4, UR32, RZ, !PT ;  /* 0x0000002004c47c46 */ /* 0x000fe2000f8001ff */
[----:B------:R-:W-:Y:S01]  /*3db0*/  VIADD R4, R3, 0x8 ;  /* 0x0000000803047836 */ /* 0x000fe20000000000 */
[C---:B------:R-:W-:Y:S01]  /*3dc0*/  ISETP.GE.AND P3, PT, R5.reuse, R202, PT ;  /* 0x000000ca0500720c */ /* 0x040fe20003f66270 */
[----:B-1----:R-:W-:Y:S01]  /*3dd0*/  HMMA.16816.F32.BF16 R20, R12, R8, R64 ;  /* 0x000000080c14723c */ /* 0x002fe20000041840 */
[----:B------:R-:W-:-:S02]  /*3de0*/  ISETP.GE.AND P1, PT, R5, R201, PT ;  /* 0x000000c90500720c */ /* 0x000fc40003f26270 */
[C---:B------:R-:W-:Y:S02]  /*3df0*/  ISETP.GE.AND P4, PT, R5.reuse, R200, PT ;  /* 0x000000c80500720c */ /* 0x040fe40003f86270 */
[----:B------:R-:W-:Y:S01]  /*3e00*/  ISETP.LT.OR P5, PT, R5, R198, P5 ;  /* 0x000000c60500720c */ /* 0x000fe20002fa1670 */
[----:B---3--:R-:W-:Y:S01]  /*3e10*/  HMMA.16816.F32.BF16 R24, R16, R8, R52 ;  /* 0x000000081018723c */ /* 0x008fe20000041834 */
[----:B------:R-:W-:Y:S02]  /*3e20*/  ISETP.GE.AND P0, PT, R3, R203, PT ;  /* 0x000000cb0300720c */ /* 0x000fe40003f06270 */
[C---:B------:R-:W-:Y:S02]  /*3e30*/  ISETP.LT.OR P3, PT, R5.reuse, R197, P3 ;  /* 0x000000c50500720c */ /* 0x040fe40001f61670 */
[C---:B------:R-:W-:Y:S02]  /*3e40*/  ISETP.LT.OR P1, PT, R5.reuse, R199, P1 ;  /* 0x000000c70500720c */ /* 0x040fe40000f21670 */
[----:B------:R-:W-:Y:S01]  /*3e50*/  ISETP.LT.OR P4, PT, R5, R196, P4 ;  /* 0x000000c40500720c */ /* 0x000fe20002781670 */
[----:B------:R-:W-:Y:S01]  /*3e60*/  FMUL.FTZ R5, R43, UR16 ;  /* 0x000000102b057c20 */ /* 0x000fe20008410000 */
[----:B------:R-:W-:Y:S01]  /*3e70*/  FSEL R91, R91, -INF , !P5 ;  /* 0xff8000005b5b7808 */ /* 0x000fe20006800000 */
[----:B--2---:R-:W-:Y:S01]  /*3e80*/  FMUL.FTZ R6, R41, UR16 ;  /* 0x0000001029067c20 */ /* 0x004fe20008410000 */
[C---:B------:R-:W-:Y:S01]  /*3e90*/  ISETP.GE.AND P2, PT, R4.reuse, R203, PT ;  /* 0x000000cb0400720c */ /* 0x040fe20003f46270 */
[----:B------:R1:W-:Y:S01]  /*3ea0*/  MUFU.TANH R34, R5 ;  /* 0x0000000500227308 */ /* 0x0003e20000002400 */
[----:B------:R-:W-:-:S02]  /*3eb0*/  ISETP.GE.AND P5, PT, R4, R202, PT ;  /* 0x000000ca0400720c */ /* 0x000fc40003fa6270 */
[CC--:B------:R-:W-:Y:S02]  /*3ec0*/  ISETP.LT.OR P0, PT, R3.reuse, R198.reuse, P0 ;  /* 0x000000c60300720c */ /* 0x0c0fe40000701670 */
[C---:B------:R-:W-:Y:S02]  /*3ed0*/  ISETP.LT.OR P2, PT, R4.reuse, R198, P2 ;  /* 0x000000c60400720c */ /* 0x040fe40001741670 */
[----:B------:R-:W-:Y:S01]  /*3ee0*/  ISETP.LT.OR P5, PT, R4, R197, P5 ;  /* 0x000000c50400720c */ /* 0x000fe20002fa1670 */
[----:B------:R2:W-:Y:S01]  /*3ef0*/  MUFU.TANH R54, R6 ;  /* 0x0000000600367308 */ /* 0x0005e20000002400 */
[C---:B------:R-:W-:Y:S02]  /*3f00*/  ISETP.GE.AND P6, PT, R3.reuse, R202, PT ;  /* 0x000000ca0300720c */ /* 0x040fe40003fc6270 */
[----:B------:R-:W-:Y:S02]  /*3f10*/  FSEL R90, R136, -INF , !P0 ;  /* 0xff800000885a7808 */ /* 0x000fe40004000000 */
[----:B------:R-:W-:-:S02]  /*3f20*/  ISETP.GE.AND P0, PT, R3, R201, PT ;  /* 0x000000c90300720c */ /* 0x000fc40003f06270 */
[----:B------:R-:W-:Y:S01]  /*3f30*/  FSEL R138, R138, -INF , !P1 ;  /* 0xff8000008a8a7808 */ /* 0x000fe20004800000 */
[----:B------:R-:W3:Y:S01]  /*3f40*/  MUFU.TANH R41, R7 ;  /* 0x0000000700297308 */ /* 0x000ee20000002400 */
[----:B-1----:R-:W-:Y:S01]  /*3f50*/  VIADD R5, R3, 0x9 ;  /* 0x0000000903057836 */ /* 0x002fe20000000000 */
[----:B------:R-:W-:Y:S02]  /*3f60*/  FSEL R155, R155, -INF , !P4 ;  /* 0xff8000009b9b7808 */ /* 0x000fe40006000000 */
[----:B------:R-:W-:Y:S02]  /*3f70*/  FSEL R77, R125, -INF , !P2 ;  /* 0xff8000007d4d7808 */ /* 0x000fe40005000000 */
[----:B------:R-:W-:Y:S02]  /*3f80*/  FSEL R106, R106, -INF , !P5 ;  /* 0xff8000006a6a7808 */ /* 0x000fe40006800000 */
[----:B------:R-:W-:Y:S01]  /*3f90*/  ISETP.LT.OR P6, PT, R3, R197, P6 ;  /* 0x000000c50300720c */ /* 0x000fe200037c1670 */
[----:B--2---:R-:W-:Y:S01]  /*3fa0*/  FMUL.FTZ R6, R24, UR16 ;  /* 0x0000001018067c20 */ /* 0x004fe20008410000 */
[----:B------:R-:W-:-:S02]  /*3fb0*/  ISETP.GE.AND P1, PT, R5, R203, PT ;  /* 0x000000cb0500720c */ /* 0x000fc40003f26270 */
[C---:B------:R-:W-:Y:S01]  /*3fc0*/  ISETP.GE.AND P4, PT, R5.reuse, R202, PT ;  /* 0x000000ca0500720c */ /* 0x040fe20003f86270 */
[----:B------:R1:W2:Y:S01]  /*3fd0*/  MUFU.TANH R52, R6 ;  /* 0x0000000600347308 */ /* 0x0002a20000002400 */
[C---:B------:R-:W-:Y:S02]  /*3fe0*/  ISETP.GE.AND P2, PT, R5.reuse, R201, PT ;  /* 0x000000c90500720c */ /* 0x040fe40003f46270 */
[----:B------:R-:W-:Y:S02]  /*3ff0*/  ISETP.GE.AND P5, PT, R5, R200, PT ;  /* 0x000000c80500720c */ /* 0x000fe40003fa6270 */
[----:B------:R-:W-:Y:S02]  /*4000*/  ISETP.LT.OR P0, PT, R3, R199, P0 ;  /* 0x000000c70300720c */ /* 0x000fe40000701670 */
[----:B------:R-:W-:Y:S02]  /*4010*/  FSEL R107, R107, -INF , !P6 ;  /* 0xff8000006b6b7808 */ /* 0x000fe40007000000 */
[----:B------:R-:W-:-:S02]  /*4020*/  FSEL R112, R112, -INF , !P3 ;  /* 0xff80000070707808 */ /* 0x000fc40005800000 */
[C---:B------:R-:W-:Y:S02]  /*4030*/  ISETP.LT.OR P1, PT, R5.reuse, R198, P1 ;  /* 0x000000c60500720c */ /* 0x040fe40000f21670 */
[C---:B------:R-:W-:Y:S02]  /*4040*/  ISETP.LT.OR P4, PT, R5.reuse, R197, P4 ;  /* 0x000000c50500720c */ /* 0x040fe40002781670 */
[C---:B------:R-:W-:Y:S02]  /*4050*/  ISETP.LT.OR P2, PT, R5.reuse, R199, P2 ;  /* 0x000000c70500720c */ /* 0x040fe40001741670 */
[----:B------:R-:W-:Y:S01]  /*4060*/  ISETP.LT.OR P5, PT, R5, R196, P5 ;  /* 0x000000c40500720c */ /* 0x000fe20002fa1670 */
[----:B------:R-:W-:Y:S01]  /*4070*/  FMUL.FTZ R5, R27, UR16 ;  /* 0x000000101b057c20 */ /* 0x000fe20008410000 */
[C---:B------:R-:W-:Y:S01]  /*4080*/  ISETP.GE.AND P6, PT, R4.reuse, R201, PT ;  /* 0x000000c90400720c */ /* 0x040fe20003fc6270 */
[----:B-1----:R-:W-:Y:S01]  /*4090*/  FMUL.FTZ R6, R25, UR16 ;  /* 0x0000001019067c20 */ /* 0x002fe20008410000 */
[----:B------:R-:W-:Y:S01]  /*40a0*/  ISETP.GE.AND P3, PT, R4, R200, PT ;  /* 0x000000c80400720c */ /* 0x000fe20003f66270 */
[----:B------:R1:W-:Y:S01]  /*40b0*/  MUFU.TANH R79, R5 ;  /* 0x00000005004f7308 */ /* 0x0003e20000002400 */
[----:B------:R-:W-:-:S02]  /*40c0*/  FSEL R139, R139, -INF , !P0 ;  /* 0xff8000008b8b7808 */ /* 0x000fc40004000000 */
[C---:B------:R-:W-:Y:S02]  /*40d0*/  ISETP.GE.AND P0, PT, R3.reuse, R200, PT ;  /* 0x000000c80300720c */ /* 0x040fe40003f06270 */
[C---:B------:R-:W-:Y:S02]  /*40e0*/  ISETP.LT.OR P6, PT, R4.reuse, R199, P6 ;  /* 0x000000c70400720c */ /* 0x040fe400037c1670 */
[-C--:B------:R-:W-:Y:S01]  /*40f0*/  ISETP.LT.OR P3, PT, R4, R196.reuse, P3 ;  /* 0x000000c40400720c */ /* 0x080fe20001f61670 */
[C---:B------:R-:W-:Y:S01]  /*4100*/  VIADD R4, R3.reuse, 0x10 ;  /* 0x0000001003047836 */ /* 0x040fe20000000000 */
[----:B------:R-:W-:Y:S01]  /*4110*/  ISETP.LT.OR P0, PT, R3, R196, P0 ;  /* 0x000000c40300720c */ /* 0x000fe20000701670 */
[----:B------:R4:W2:Y:S01]  /*4120*/  MUFU.TANH R141, R6 ;  /* 0x00000006008d7308 */ /* 0x0008a20000002400 */
[----:B------:R-:W-:Y:S02]  /*4130*/  FSEL R76, R105, -INF , !P1 ;  /* 0xff800000694c7808 */ /* 0x000fe40004800000 */
[----:B------:R-:W-:-:S02]  /*4140*/  FSEL R152, R152, -INF , !P0 ;  /* 0xff80000098987808 */ /* 0x000fc40004000000 */
[----:B------:R-:W-:Y:S01]  /*4150*/  FSEL R105, R134, -INF , !P4 ;  /* 0xff80000086697808 */ /* 0x000fe20006000000 */
[----:B-1----:R-:W-:Y:S01]  /*4160*/  VIADD R5, R3, 0x11 ;  /* 0x0000001103057836 */ /* 0x002fe20000000000 */
[CC--:B------:R-:W-:Y:S02]  /*4170*/  ISETP.GE.AND P0, PT, R4.reuse, R203.reuse, PT ;  /* 0x000000cb0400720c */ /* 0x0c0fe40003f06270 */
[----:B------:R-:W-:Y:S02]  /*4180*/  FSEL R157, R157, -INF , !P5 ;  /* 0xff8000009d9d7808 */ /* 0x000fe40006800000 */
[C---:B------:R-:W-:Y:S02]  /*4190*/  ISETP.GE.AND P4, PT, R5.reuse, R203, PT ;  /* 0x000000cb0500720c */ /* 0x040fe40003f86270 */
[-C--:B------:R-:W-:Y:S02]  /*41a0*/  ISETP.LT.OR P0, PT, R4, R198.reuse, P0 ;  /* 0x000000c60400720c */ /* 0x080fe40000701670 */
[C---:B------:R-:W-:Y:S01]  /*41b0*/  ISETP.LT.OR P4, PT, R5.reuse, R198, P4 ;  /* 0x000000c60500720c */ /* 0x040fe20002781670 */
[----:B----4-:R-:W-:Y:S01]  /*41c0*/  FMUL.FTZ R6, R26, UR16 ;  /* 0x000000101a067c20 */ /* 0x010fe20008410000 */
[C---:B------:R-:W-:Y:S01]  /*41d0*/  ISETP.GE.AND P5, PT, R5.reuse, R202, PT ;  /* 0x000000ca0500720c */ /* 0x040fe20003fa6270 */
[----:B------:R-:W-:Y:S01]  /*41e0*/  HMMA.16816.F32.BF16 R24, R12, R10, R68 ;  /* 0x0000000a0c18723c */ /* 0x000fe20000041844 */
[----:B------:R-:W-:Y:S01]  /*41f0*/  FSEL R142, R142, -INF , !P6 ;  /* 0xff8000008e8e7808 */ /* 0x000fe20007000000 */
[----:B------:R1:W-:Y:S01]  /*4200*/  MUFU.TANH R136, R6 ;  /* 0x0000000600887308 */ /* 0x0003e20000002400 */
[----:B------:R-:W-:-:S02]  /*4210*/  ISETP.LT.OR P5, PT, R5, R197, P5 ;  /* 0x000000c50500720c */ /* 0x000fc40002fa1670 */
[----:B------:R-:W-:Y:S01]  /*4220*/  FSEL R159, R159, -INF , !P3 ;  /* 0xff8000009f9f7808 */ /* 0x000fe20005800000 */
[----:B------:R-:W-:Y:S01]  /*4230*/  HMMA.16816.F32.BF16 R8, R16, R10, R36 ;  /* 0x0000000a1008723c */ /* 0x000fe20000041824 */
[----:B------:R-:W-:Y:S02]  /*4240*/  FSEL R69, R132, -INF , !P0 ;  /* 0xff80000084457808 */ /* 0x000fe40004000000 */
[----:B------:R-:W-:Y:S02]  /*4250*/  FSEL R71, R113, -INF , !P4 ;  /* 0xff80000071477808 */ /* 0x000fe40006000000 */
[C---:B------:R-:W-:Y:S02]  /*4260*/  ISETP.GE.AND P0, PT, R5.reuse, R201, PT ;  /* 0x000000c90500720c */ /* 0x040fe40003f06270 */
[C---:B------:R-:W-:Y:S02]  /*4270*/  ISETP.GE.AND P4, PT, R5.reuse, R200, PT ;  /* 0x000000c80500720c */ /* 0x040fe40003f86270 */
[----:B------:R-:W-:-:S02]  /*4280*/  ISETP.LT.OR P0, PT, R5, R199, P0 ;  /* 0x000000c70500720c */ /* 0x000fc40000701670 */
[----:B------:R-:W-:Y:S01]  /*4290*/  ISETP.LT.OR P4, PT, R5, R196, P4 ;  /* 0x000000c40500720c */ /* 0x000fe20002781670 */
[----:B------:R-:W-:Y:S01]  /*42a0*/  FMUL.FTZ R5, R23, UR16 ;  /* 0x0000001017057c20 */ /* 0x000fe20008410000 */
[----:B-1----:R-:W-:Y:S01]  /*42b0*/  FMUL.FTZ R6, R20, UR16 ;  /* 0x0000001014067c20 */ /* 0x002fe20008410000 */
[C---:B------:R-:W-:Y:S02]  /*42c0*/  ISETP.GE.AND P6, PT, R4.reuse, R202, PT ;  /* 0x000000ca0400720c */ /* 0x040fe40003fc6270 */
[C---:B------:R-:W-:Y:S01]  /*42d0*/  ISETP.GE.AND P3, PT, R4.reuse, R201, PT ;  /* 0x000000c90400720c */ /* 0x040fe20003f66270 */
[----:B------:R1:W4:Y:S01]  /*42e0*/  MUFU.TANH R125, R6 ;  /* 0x00000006007d7308 */ /* 0x0003220000002400 */
[----:B------:R-:W-:Y:S01]  /*42f0*/  ISETP.GE.AND P1, PT, R4, R200, PT ;  /* 0x000000c80400720c */ /* 0x000fe20003f26270 */
[----:B------:R-:W-:Y:S01]  /*4300*/  FMUL.FTZ R26, R26, UR16 ;  /* 0x000000101a1a7c20 */ /* 0x000fe20008410000 */
[C---:B------:R-:W-:Y:S01]  /*4310*/  ISETP.LT.OR P6, PT, R4.reuse, R197, P6 ;  /* 0x000000c50400720c */ /* 0x040fe200037c1670 */
[----:B------:R-:W-:Y:S01]  /*4320*/  FMUL.FTZ R7, R25, UR16 ;  /* 0x0000001019077c20 */ /* 0x000fe20008410000 */
[----:B------:R-:W-:-:S02]  /*4330*/  ISETP.LT.OR P3, PT, R4, R199, P3 ;  /* 0x000000c70400720c */ /* 0x000fc40001f61670 */
[----:B------:R-:W-:Y:S01]  /*4340*/  ISETP.LT.OR P1, PT, R4, R196, P1 ;  /* 0x000000c40400720c */ /* 0x000fe20000f21670 */
[----:B------:R-:W-:Y:S01]  /*4350*/  VIADD R4, R3, 0x18 ;  /* 0x0000001803047836 */ /* 0x000fe20000000000 */
[----:B------:R5:W-:Y:S01]  /*4360*/  MUFU.TANH R44, R5 ;  /* 0x00000005002c7308 */ /* 0x000be20000002400 */
[----:B------:R-:W-:Y:S02]  /*4370*/  FSEL R140, R140, -INF , !P2 ;  /* 0xff8000008c8c7808 */ /* 0x000fe40005000000 */
[----:B------:R-:W-:Y:S02]  /*4380*/  FSEL R103, R103, -INF , !P6 ;  /* 0xff80000067677808 */ /* 0x000fe40007000000 */
[C---:B------:R-:W-:Y:S02]  /*4390*/  ISETP.GE.AND P2, PT, R4.reuse, R203, PT ;  /* 0x000000cb0400720c */ /* 0x040fe40003f46270 */
[C---:B------:R-:W-:Y:S01]  /*43a0*/  ISETP.GE.AND P6, PT, R4.reuse, R202, PT ;  /* 0x000000ca0400720c */ /* 0x040fe20003fc6270 */
[----:B-1----:R-:W-:Y:S01]  /*43b0*/  FMUL.FTZ R6, R21, UR16 ;  /* 0x0000001015067c20 */ /* 0x002fe20008410000 */
[C---:B------:R-:W-:Y:S01]  /*43c0*/  ISETP.LT.OR P2, PT, R4.reuse, R198, P2 ;  /* 0x000000c60400720c */ /* 0x040fe20001741670 */
[----:B------:R-:W-:Y:S01]  /*43d0*/  MUFU.TANH R68, R26 ;  /* 0x0000001a00447308 */ /* 0x000fe20000002400 */
[----:B------:R-:W-:-:S02]  /*43e0*/  ISETP.LT.OR P6, PT, R4, R197, P6 ;  /* 0x000000c50400720c */ /* 0x000fc400037c1670 */
[----:B------:R-:W-:Y:S02]  /*43f0*/  FSEL R134, R177, -INF , !P0 ;  /* 0xff800000b1867808 */ /* 0x000fe40004000000 */
[----:B------:R-:W-:Y:S01]  /*4400*/  FSEL R153, R153, -INF , !P4 ;  /* 0xff80000099997808 */ /* 0x000fe20006000000 */
[----:B-----5:R-:W-:Y:S02]  /*4410*/  FMUL.FTZ R5, R24, UR16 ;  /* 0x0000001018057c20 */ /* 0x020fe40008410000 */
[----:B------:R1:W5:Y:S01]  /*4420*/  MUFU.TANH R57, R6 ;  /* 0x0000000600397308 */ /* 0x0003620000002400 */
[----:B------:R-:W-:Y:S02]  /*4430*/  FSEL R67, R127, -INF , !P2 ;  /* 0xff8000007f437808 */ /* 0x000fe40005000000 */
[----:B------:R-:W-:Y:S02]  /*4440*/  FSEL R102, R102, -INF , !P6 ;  /* 0xff80000066667808 */ /* 0x000fe40007000000 */
[----:B------:R-:W-:-:S02]  /*4450*/  FSEL R104, R104, -INF , !P5 ;  /* 0xff80000068687808 */ /* 0x000fc40006800000 */
[----:B------:R-:W-:Y:S01]  /*4460*/  FSEL R137, R137, -INF , !P3 ;  /* 0xff80000089897808 */ /* 0x000fe20005800000 */
[----:B------:R3:W-:Y:S01]  /*4470*/  MUFU.TANH R33, R5 ;  /* 0x0000000500217308 */ /* 0x0007e20000002400 */
[C---:B------:R-:W-:Y:S02]  /*4480*/  ISETP.GE.AND P5, PT, R4.reuse, R201, PT ;  /* 0x000000c90400720c */ /* 0x040fe40003fa6270 */
[C---:B------:R-:W-:Y:S02]  /*4490*/  ISETP.GE.AND P3, PT, R4.reuse, R200, PT ;  /* 0x000000c80400720c */ /* 0x040fe40003f66270 */
[C---:B------:R-:W-:Y:S02]  /*44a0*/  ISETP.LT.OR P5, PT, R4.reuse, R199, P5 ;  /* 0x000000c70400720c */ /* 0x040fe40002fa1670 */
[----:B------:R-:W-:Y:S01]  /*44b0*/  ISETP.LT.OR P3, PT, R4, R196, P3 ;  /* 0x000000c40400720c */ /* 0x000fe20001f61670 */
[----:B------:R-:W-:Y:S02]  /*44c0*/  VIADD R4, R3, 0x20 ;  /* 0x0000002003047836 */ /* 0x000fe40000000000 */
[----:B-1----:R-:W-:Y:S01]  /*44d0*/  FMUL.FTZ R6, R22, UR16 ;  /* 0x0000001016067c20 */ /* 0x002fe20008410000 */
[----:B------:R-:W-:Y:S01]  /*44e0*/  FSEL R143, R143, -INF , !P1 ;  /* 0xff8000008f8f7808 */ /* 0x000fe20004800000 */
[----:B------:R-:W1:Y:S01]  /*44f0*/  LDSM.16.M88.4 R20, [R188+0x1400] ;  /* 0x00140000bc14783b */ /* 0x000e620000000200 */
[----:B------:R2:W-:Y:S01]  /*4500*/  MUFU.TANH R132, R7 ;  /* 0x0000000700847308 */ /* 0x0005e20000002400 */
[----:B------:R-:W-:-:S02]  /*4510*/  ISETP.GE.AND P1, PT, R4, R203, PT ;  /* 0x000000cb0400720c */ /* 0x000fc40003f26270 */
[----:B------:R-:W-:Y:S01]  /*4520*/  FSEL R133, R133, -INF , !P5 ;  /* 0xff80000085857808 */ /* 0x000fe20006800000 */
[----:B---3--:R-:W-:Y:S01]  /*4530*/  VIADD R5, R3, 0x19 ;  /* 0x0000001903057836 */ /* 0x008fe20000000000 */
[----:B------:R-:W-:-:S03]  /*4540*/  ISETP.LT.OR P1, PT, R4, R198, P1 ;  /* 0x000000c60400720c */ /* 0x000fc60000f21670 */
[----:B------:R3:W5:Y:S01]  /*4550*/  MUFU.TANH R113, R6 ;  /* 0x0000000600717308 */ /* 0x0007620000002400 */
[----:B------:R-:W-:Y:S02]  /*4560*/  FSEL R154, R154, -INF , !P3 ;  /* 0xff8000009a9a7808 */ /* 0x000fe40005800000 */
[C---:B------:R-:W-:Y:S02]  /*4570*/  ISETP.GE.AND P0, PT, R5.reuse, R203, PT ;  /* 0x000000cb0500720c */ /* 0x040fe40003f06270 */
[C---:B------:R-:W-:Y:S02]  /*4580*/  ISETP.GE.AND P4, PT, R5.reuse, R202, PT ;  /* 0x000000ca0500720c */ /* 0x040fe40003f86270 */
[C---:B------:R-:W-:Y:S02]  /*4590*/  ISETP.GE.AND P2, PT, R5.reuse, R201, PT ;  /* 0x000000c90500720c */ /* 0x040fe40003f46270 */
[----:B------:R-:W-:Y:S01]  /*45a0*/  ISETP.GE.AND P6, PT, R5, R200, PT ;  /* 0x000000c80500720c */ /* 0x000fe20003fc6270 */
[----:B--2---:R-:W-:Y:S01]  /*45b0*/  FMUL.FTZ R7, R9, UR16 ;  /* 0x0000001009077c20 */ /* 0x004fe20008410000 */
[----:B------:R-:W-:-:S02]  /*45c0*/  ISETP.LT.OR P0, PT, R5, R198, P0 ;  /* 0x000000c60500720c */ /* 0x000fc40000701670 */
[C---:B------:R-:W-:Y:S01]  /*45d0*/  ISETP.LT.OR P4, PT, R5.reuse, R197, P4 ;  /* 0x000000c50500720c */ /* 0x040fe20002781670 */
[----:B------:R-:W-:Y:S01]  /*45e0*/  MUFU.TANH R45, R7 ;  /* 0x00000007002d7308 */ /* 0x000fe20000002400 */
[----:B------:R-:W-:Y:S01]  /*45f0*/  ISETP.LT.OR P2, PT, R5, R199, P2 ;  /* 0x000000c70500720c */ /* 0x000fe20001741670 */
[----:B---3--:R-:W-:Y:S01]  /*4600*/  FMUL.FTZ R6, R27, UR16 ;  /* 0x000000101b067c20 */ /* 0x008fe20008410000 */
[----:B------:R-:W-:Y:S01]  /*4610*/  ISETP.LT.OR P6, PT, R5, R196, P6 ;  /* 0x000000c40500720c */ /* 0x000fe200037c1670 */
[----:B------:R-:W-:Y:S01]  /*4620*/  FMUL.FTZ R5, R8, UR16 ;  /* 0x0000001008057c20 */ /* 0x000fe20008410000 */
[----:B------:R-:W-:-:S03]  /*4630*/  FSEL R66, R101, -INF , !P0 ;  /* 0xff80000065427808 */ /* 0x000fc60004000000 */
[----:B------:R2:W-:Y:S01]  /*4640*/  MUFU.TANH R127, R6 ;  /* 0x00000006007f7308 */ /* 0x0005e20000002400 */
[----:B------:R-:W-:Y:S02]  /*4650*/  FSEL R101, R176, -INF , !P4 ;  /* 0xff800000b0657808 */ /* 0x000fe40006000000 */
[C---:B------:R-:W-:Y:S02]  /*4660*/  ISETP.GE.AND P5, PT, R4.reuse, R202, PT ;  /* 0x000000ca0400720c */ /* 0x040fe40003fa6270 */
[C---:B------:R-:W-:Y:S02]  /*4670*/  ISETP.GE.AND P3, PT, R4.reuse, R201, PT ;  /* 0x000000c90400720c */ /* 0x040fe40003f66270 */
[----:B------:R-:W-:Y:S01]  /*4680*/  ISETP.GE.AND P0, PT, R4, R200, PT ;  /* 0x000000c80400720c */ /* 0x000fe20003f06270 */
[----:B------:R3:W-:Y:S01]  /*4690*/  MUFU.TANH R32, R5 ;  /* 0x0000000500207308 */ /* 0x0007e20000002400 */
[----:B-1----:R-:W-:Y:S01]  /*46a0*/  HMMA.16816.F32.BF16 R24, R16, R20, R60 ;  /* 0x000000141018723c */ /* 0x002fe2000004183c */
[----:B------:R-:W-:-:S02]  /*46b0*/  FSEL R156, R156, -INF , !P6 ;  /* 0xff8000009c9c7808 */ /* 0x000fc40007000000 */
[----:B------:R-:W-:Y:S02]  /*46c0*/  FSEL R64, R99, -INF , !P1 ;  /* 0xff80000063407808 */ /* 0x000fe40004800000 */
[C---:B------:R-:W-:Y:S02]  /*46d0*/  ISETP.LT.OR P5, PT, R4.reuse, R197, P5 ;  /* 0x000000c50400720c */ /* 0x040fe40002fa1670 */
[----:B------:R-:W-:Y:S01]  /*46e0*/  ISETP.LT.OR P3, PT, R4, R199, P3 ;  /* 0x000000c70400720c */ /* 0x000fe20001f61670 */
[----:B--2---:R-:W-:Y:S01]  /*46f0*/  FMUL.FTZ R6, R10, UR16 ;  /* 0x000000100a067c20 */ /* 0x004fe20008410000 */
[----:B------:R-:W-:Y:S01]  /*4700*/  ISETP.LT.OR P0, PT, R4, R196, P0 ;  /* 0x000000c40400720c */ /* 0x000fe20000701670 */
[----:B------:R-:W-:Y:S01]  /*4710*/  VIADD R4, R3, 0x28 ;  /* 0x0000002803047836 */ /* 0x000fe20000000000 */
[----:B------:R-:W-:Y:S01]  /*4720*/  FSEL R126, R126, -INF , !P2 ;  /* 0xff8000007e7e7808 */ /* 0x000fe20005000000 */
[----:B------:R1:W2:Y:S01]  /*4730*/  MUFU.TANH R61, R6 ;  /* 0x00000006003d7308 */ /* 0x0002a20000002400 */
[----:B------:R-:W-:-:S02]  /*4740*/  FSEL R124, R124, -INF , !P3 ;  /* 0xff8000007c7c7808 */ /* 0x000fc40005800000 */
[CC--:B------:R-:W-:Y:S01]  /*4750*/  ISETP.GE.AND P2, PT, R4.reuse, R203.reuse, PT ;  /* 0x000000cb0400720c */ /* 0x0c0fe20003f46270 */
[----:B---3--:R-:W-:Y:S01]  /*4760*/  VIADD R5, R3, 0x21 ;  /* 0x0000002103057836 */ /* 0x008fe20000000000 */
[C---:B------:R-:W-:Y:S02]  /*4770*/  ISETP.GE.AND P3, PT, R4.reuse, R200, PT ;  /* 0x000000c80400720c */ /* 0x040fe40003f66270 */
[----:B------:R-:W-:Y:S02]  /*4780*/  ISETP.LT.OR P2, PT, R4, R198, P2 ;  /* 0x000000c60400720c */ /* 0x000fe40001741670 */
[C---:B------:R-:W-:Y:S02]  /*4790*/  ISETP.GE.AND P4, PT, R5.reuse, R203, PT ;  /* 0x000000cb0500720c */ /* 0x040fe40003f86270 */
[C---:B------:R-:W-:Y:S02]  /*47a0*/  ISETP.GE.AND P6, PT, R5.reuse, R202, PT ;  /* 0x000000ca0500720c */ /* 0x040fe40003fc6270 */
[----:B------:R-:W-:-:S02]  /*47b0*/  ISETP.LT.OR P4, PT, R5, R198, P4 ;  /* 0x000000c60500720c */ /* 0x000fc40002781670 */
[----:B------:R-:W-:Y:S01]  /*47c0*/  ISETP.GE.AND P1, PT, R5, R201, PT ;  /* 0x000000c90500720c */ /* 0x000fe20003f26270 */
[----:B-1----:R-:W-:Y:S01]  /*47d0*/  FMUL.FTZ R6, R11, UR16 ;  /* 0x000000100b067c20 */ /* 0x002fe20008410000 */
[----:B------:R-:W-:Y:S01]  /*47e0*/  FSEL R65, R98, -INF , !P4 ;  /* 0xff80000062417808 */ /* 0x000fe20006000000 */
[----:B------:R-:W-:Y:S01]  /*47f0*/  HMMA.16816.F32.BF16 R8, R12, R20, R72 ;  /* 0x000000140c08723c */ /* 0x000fe20000041848 */
[C---:B------:R-:W-:Y:S01]  /*4800*/  ISETP.GE.AND P4, PT, R5.reuse, R200, PT ;  /* 0x000000c80500720c */ /* 0x040fe20003f86270 */
[----:B------:R1:W3:Y:S01]  /*4810*/  MUFU.TANH R35, R6 ;  /* 0x0000000600237308 */ /* 0x0002e20000002400 */
[C---:B------:R-:W-:Y:S02]  /*4820*/  ISETP.LT.OR P6, PT, R5.reuse, R197, P6 ;  /* 0x000000c50500720c */ /* 0x040fe400037c1670 */
[C---:B------:R-:W-:Y:S02]  /*4830*/  ISETP.LT.OR P1, PT, R5.reuse, R199, P1 ;  /* 0x000000c70500720c */ /* 0x040fe40000f21670 */
[----:B------:R-:W-:Y:S01]  /*4840*/  ISETP.LT.OR P4, PT, R5, R196, P4 ;  /* 0x000000c40500720c */ /* 0x000fe20002781670 */
[----:B------:R-:W-:Y:S01]  /*4850*/  FMUL.FTZ R5, R24, UR16 ;  /* 0x0000001018057c20 */ /* 0x000fe20008410000 */
[----:B------:R-:W-:-:S02]  /*4860*/  FSEL R98, R175, -INF , !P5 ;  /* 0xff800000af627808 */ /* 0x000fc40006800000 */
[----:B------:R-:W-:Y:S01]  /*4870*/  FSEL R100, R100, -INF , !P6 ;  /* 0xff80000064647808 */ /* 0x000fe20007000000 */
[----:B------:R4:W3:Y:S01]  /*4880*/  MUFU.TANH R47, R5 ;  /* 0x00000005002f7308 */ /* 0x0008e20000002400 */
[C---:B------:R-:W-:Y:S02]  /*4890*/  ISETP.GE.AND P5, PT, R4.reuse, R202, PT ;  /* 0x000000ca0400720c */ /* 0x040fe40003fa6270 */
[C---:B------:R-:W-:Y:S02]  /*48a0*/  ISETP.GE.AND P6, PT, R4.reuse, R201, PT ;  /* 0x000000c90400720c */ /* 0x040fe40003fc6270 */
[C---:B------:R-:W-:Y:S02]  /*48b0*/  ISETP.LT.OR P5, PT, R4.reuse, R197, P5 ;  /* 0x000000c50400720c */ /* 0x040fe40002fa1670 */
[----:B------:R-:W-:Y:S01]  /*48c0*/  ISETP.LT.OR P6, PT, R4, R199, P6 ;  /* 0x000000c70400720c */ /* 0x000fe200037c1670 */
[----:B-1----:R-:W-:Y:S01]  /*48d0*/  FMUL.FTZ R6, R26, UR16 ;  /* 0x000000101a067c20 */ /* 0x002fe20008410000 */
[----:B------:R-:W-:Y:S01]  /*48e0*/  ISETP.LT.OR P3, PT, R4, R196, P3 ;  /* 0x000000c40400720c */ /* 0x000fe20001f61670 */
[----:B------:R-:W-:Y:S01]  /*48f0*/  VIADD R4, R3, 0x29 ;  /* 0x0000002903047836 */ /* 0x000fe20000000000 */
[----:B------:R-:W-:Y:S01]  /*4900*/  FSEL R119, R119, -INF , !P1 ;  /* 0xff80000077777808 */ /* 0x000fe20004800000 */
[----:B------:R1:W-:Y:S01]  /*4910*/  MUFU.TANH R70, R6 ;  /* 0x0000000600467308 */ /* 0x0003e20000002400 */
[----:B------:R-:W-:-:S02]  /*4920*/  FSEL R160, R160, -INF , !P0 ;  /* 0xff800000a0a07808 */ /* 0x000fc40004000000 */
[C---:B------:R-:W-:Y:S01]  /*4930*/  ISETP.GE.AND P1, PT, R4.reuse, R203, PT ;  /* 0x000000cb0400720c */ /* 0x040fe20003f26270 */
[----:B----4-:R-:W-:Y:S01]  /*4940*/  FMUL.FTZ R5, R25, UR16 ;  /* 0x0000001019057c20 */ /* 0x010fe20008410000 */
[C---:B------:R-:W-:Y:S02]  /*4950*/  ISETP.GE.AND P0, PT, R4.reuse, R202, PT ;  /* 0x000000ca0400720c */ /* 0x040fe40003f06270 */
[C---:B------:R-:W-:Y:S01]  /*4960*/  ISETP.LT.OR P1, PT, R4.reuse, R198, P1 ;  /* 0x000000c60400720c */ /* 0x040fe20000f21670 */
[----:B------:R4:W-:Y:S01]  /*4970*/  MUFU.TANH R99, R5 ;  /* 0x0000000500637308 */ /* 0x0009e20000002400 */
[----:B------:R-:W-:Y:S02]  /*4980*/  ISETP.LT.OR P0, PT, R4, R197, P0 ;  /* 0x000000c50400720c */ /* 0x000fe40000701670 */
[----:B------:R-:W-:Y:S02]  /*4990*/  FSEL R163, R163, -INF , !P3 ;  /* 0xff800000a3a37808 */ /* 0x000fe40005800000 */
[----:B------:R-:W-:-:S02]  /*49a0*/  FSEL R96, R96, -INF , !P5 ;  /* 0xff80000060607808 */ /* 0x000fc40006800000 */
[----:B------:R-:W-:Y:S01]  /*49b0*/  FSEL R60, R164, -INF , !P1 ;  /* 0xff800000a43c7808 */ /* 0x000fe20004800000 */
[----:B-1----:R-:W-:Y:S01]  /*49c0*/  FMUL.FTZ R6, R8, UR16 ;  /* 0x0000001008067c20 */ /* 0x002fe20008410000 */
[----:B------:R-:W-:Y:S02]  /*49d0*/  FSEL R162, R162, -INF , !P4 ;  /* 0xff800000a2a27808 */ /* 0x000fe40006000000 */
[----:B------:R-:W-:Y:S01]  /*49e0*/  FSEL R118, R118, -INF , !P6 ;  /* 0xff80000076767808 */ /* 0x000fe20007000000 */
[----:B------:R1:W3:Y:S01]  /*49f0*/  MUFU.TANH R62, R6 ;  /* 0x00000006003e7308 */ /* 0x0002e20000002400 */
[C---:B------:R-:W-:Y:S02]  /*4a00*/  ISETP.GE.AND P4, PT, R4.reuse, R201, PT ;  /* 0x000000c90400720c */ /* 0x040fe40003f86270 */
[C---:B------:R-:W-:Y:S01]  /*4a10*/  ISETP.GE.AND P6, PT, R4.reuse, R200, PT ;  /* 0x000000c80400720c */ /* 0x040fe20003fc6270 */
[----:B----4-:R-:W-:Y:S01]  /*4a20*/  FMUL.FTZ R5, R27, UR16 ;  /* 0x000000101b057c20 */ /* 0x010fe20008410000 */
[C---:B------:R-:W-:Y:S01]  /*4a30*/  ISETP.LT.OR P4, PT, R4.reuse, R199, P4 ;  /* 0x000000c70400720c */ /* 0x040fe20002781670 */
[----:B------:R-:W-:Y:S01]  /*4a40*/  HMMA.16816.F32.BF16 R24, R12, R22, R84 ;  /* 0x000000160c18723c */ /* 0x000fe20000041854 */
[----:B------:R-:W-:Y:S01]  /*4a50*/  ISETP.LT.OR P6, PT, R4, R196, P6 ;  /* 0x000000c40400720c */ /* 0x000fe200037c1670 */
[----:B------:R4:W3:Y:S01]  /*4a60*/  MUFU.TANH R72, R5 ;  /* 0x0000000500487308 */ /* 0x0008e20000002400 */
[----:B------:R-:W-:Y:S01]  /*4a70*/  VIADD R4, R3, 0x31 ;  /* 0x0000003103047836 */ /* 0x000fe20000000000 */
[----:B------:R-:W-:-:S02]  /*4a80*/  FSEL R59, R116, -INF , !P2 ;  /* 0xff800000743b7808 */ /* 0x000fc40005000000 */
[----:B------:R-:W-:Y:S01]  /*4a90*/  HMMA.16816.F32.BF16 R20, R16, R22, R48 ;  /* 0x000000161014723c */ /* 0x000fe20000041830 */
[----:B------:R-:W-:Y:S02]  /*4aa0*/  FSEL R87, R97, -INF , !P0 ;  /* 0xff80000061577808 */ /* 0x000fe40004000000 */
[----:B------:R-:W-:Y:S01]  /*4ab0*/  FSEL R116, R174, -INF , !P4 ;  /* 0xff800000ae747808 */ /* 0x000fe20006000000 */
[----:B-1----:R-:W-:Y:S01]  /*4ac0*/  FMUL.FTZ R6, R9, UR16 ;  /* 0x0000001009067c20 */ /* 0x002fe20008410000 */
[----:B------:R-:W-:Y:S02]  /*4ad0*/  FSEL R164, R173, -INF , !P6 ;  /* 0xff800000ada47808 */ /* 0x000fe40007000000 */
[C---:B------:R-:W-:Y:S01]  /*4ae0*/  ISETP.GE.AND P2, PT, R4.reuse, R203, PT ;  /* 0x000000cb0400720c */ /* 0x040fe20003f46270 */
[----:B------:R1:W3:Y:S01]  /*4af0*/  MUFU.TANH R43, R6 ;  /* 0x00000006002b7308 */ /* 0x0002e20000002400 */
[C---:B------:R-:W-:Y:S02]  /*4b00*/  ISETP.GE.AND P4, PT, R4.reuse, R202, PT ;  /* 0x000000ca0400720c */ /* 0x040fe40003f86270 */
[C---:B------:R-:W-:Y:S01]  /*4b10*/  ISETP.GE.AND P6, PT, R4.reuse, R201, PT ;  /* 0x000000c90400720c */ /* 0x040fe20003fc6270 */
[----:B----4-:R-:W-:Y:S01]  /*4b20*/  VIADD R5, R3, 0x30 ;  /* 0x0000003003057836 */ /* 0x010fe20000000000 */
[----:B------:R-:W-:-:S02]  /*4b30*/  ISETP.LT.OR P2, PT, R4, R198, P2 ;  /* 0x000000c60400720c */ /* 0x000fc40001741670 */
[----:B------:R-:W-:Y:S02]  /*4b40*/  ISETP.LT.OR P4, PT, R4, R197, P4 ;  /* 0x000000c50400720c */ /* 0x000fe40002781670 */
[C---:B------:R-:W-:Y:S02]  /*4b50*/  ISETP.GE.AND P3, PT, R5.reuse, R203, PT ;  /* 0x000000cb0500720c */ /* 0x040fe40003f66270 */
[C---:B------:R-:W-:Y:S02]  /*4b60*/  ISETP.GE.AND P5, PT, R5.reuse, R202, PT ;  /* 0x000000ca0500720c */ /* 0x040fe40003fa6270 */
[C---:B------:R-:W-:Y:S02]  /*4b70*/  ISETP.GE.AND P1, PT, R5.reuse, R201, PT ;  /* 0x000000c90500720c */ /* 0x040fe40003f26270 */
[C---:B------:R-:W-:Y:S01]  /*4b80*/  ISETP.GE.AND P0, PT, R5.reuse, R200, PT ;  /* 0x000000c80500720c */ /* 0x040fe20003f06270 */
[----:B-1----:R-:W-:Y:S01]  /*4b90*/  FMUL.FTZ R6, R10, UR16 ;  /* 0x000000100a067c20 */ /* 0x002fe20008410000 */
[----:B------:R-:W-:-:S02]  /*4ba0*/  ISETP.LT.OR P3, PT, R5, R198, P3 ;  /* 0x000000c60500720c */ /* 0x000fc40001f61670 */
[C---:B------:R-:W-:Y:S01]  /*4bb0*/  ISETP.LT.OR P5, PT, R5.reuse, R197, P5 ;  /* 0x000000c50500720c */ /* 0x040fe20002fa1670 */
[----:B------:R1:W4:Y:S01]  /*4bc0*/  MUFU.TANH R55, R6 ;  /* 0x0000000600377308 */ /* 0x0003220000002400 */
[CC--:B------:R-:W-:Y:S02]  /*4bd0*/  ISETP.LT.OR P1, PT, R5.reuse, R199.reuse, P1 ;  /* 0x000000c70500720c */ /* 0x0c0fe40000f21670 */
[----:B------:R-:W-:Y:S01]  /*4be0*/  ISETP.LT.OR P0, PT, R5, R196, P0 ;  /* 0x000000c40500720c */ /* 0x000fe20000701670 */
[----:B------:R-:W-:Y:S01]  /*4bf0*/  FMUL.FTZ R5, R11, UR16 ;  /* 0x000000100b057c20 */ /* 0x000fe20008410000 */
[----:B------:R-:W-:Y:S01]  /*4c00*/  FSEL R58, R117, -INF , !P3 ;  /* 0xff800000753a7808 */ /* 0x000fe20005800000 */
[----:B------:R-:W5:Y:S01]  /*4c10*/  LDSM.16.M88.4 R8, [R188+0x1800] ;  /* 0x00180000bc08783b */ /* 0x000f620000000200 */
[C---:B------:R-:W-:Y:S01]  /*4c20*/  ISETP.LT.OR P6, PT, R4.reuse, R199, P6 ;  /* 0x000000c70400720c */ /* 0x040fe200037c1670 */
[----:B------:R2:W4:Y:S01]  /*4c30*/  MUFU.TANH R63, R5 ;  /* 0x00000005003f7308 */ /* 0x0005220000002400 */
[----:B------:R-:W-:-:S02]  /*4c40*/  ISETP.GE.AND P3, PT, R4, R200, PT ;  /* 0x000000c80400720c */ /* 0x000fc40003f66270 */
[----:B------:R-:W-:Y:S02]  /*4c50*/  FSEL R56, R172, -INF , !P2 ;  /* 0xff800000ac387808 */ /* 0x000fe40005000000 */
[----:B------:R-:W-:Y:S02]  /*4c60*/  FSEL R85, R166, -INF , !P4 ;  /* 0xff800000a6557808 */ /* 0x000fe40006000000 */
[----:B------:R-:W-:Y:S01]  /*4c70*/  FSEL R114, R114, -INF , !P1 ;  /* 0xff80000072727808 */ /* 0x000fe20004800000 */
[----:B-1----:R-:W-:Y:S01]  /*4c80*/  FMUL.FTZ R6, R24, UR16 ;  /* 0x0000001018067c20 */ /* 0x002fe20008410000 */
[----:B------:R-:W-:Y:S02]  /*4c90*/  FSEL R115, R115, -INF , !P6 ;  /* 0xff80000073737808 */ /* 0x000fe40007000000 */
[----:B------:R-:W-:Y:S01]  /*4ca0*/  ISETP.LT.OR P3, PT, R4, R196, P3 ;  /* 0x000000c40400720c */ /* 0x000fe20001f61670 */
[----:B------:R1:W4:Y:S01]  /*4cb0*/  MUFU.TANH R46, R6 ;  /* 0x00000006002e7308 */ /* 0x0003220000002400 */
[----:B------:R-:W-:Y:S01]  /*4cc0*/  VIADD R4, R3, 0x39 ;  /* 0x0000003903047836 */ /* 0x000fe20000000000 */
[----:B------:R-:W-:Y:S01]  /*4cd0*/  FSEL R84, R167, -INF , !P5 ;  /* 0xff800000a7547808 */ /* 0x000fe20006800000 */
[----:B--2---:R-:W-:Y:S01]  /*4ce0*/  VIADD R5, R3, 0x38 ;  /* 0x0000003803057836 */ /* 0x004fe20000000000 */
[----:B------:R-:W-:-:S02]  /*4cf0*/  FSEL R165, R165, -INF , !P0 ;  /* 0xff800000a5a57808 */ /* 0x000fc40004000000 */
[-C--:B------:R-:W-:Y:S02]  /*4d00*/  ISETP.GE.AND P5, PT, R4, R203.reuse, PT ;  /* 0x000000cb0400720c */ /* 0x080fe40003fa6270 */
[C---:B------:R-:W-:Y:S02]  /*4d10*/  ISETP.GE.AND P2, PT, R5.reuse, R203, PT ;  /* 0x000000cb0500720c */ /* 0x040fe40003f46270 */
[C---:B------:R-:W-:Y:S02]  /*4d20*/  ISETP.GE.AND P4, PT, R5.reuse, R202, PT ;  /* 0x000000ca0500720c */ /* 0x040fe40003f86270 */
[C---:B------:R-:W-:Y:S02]  /*4d30*/  ISETP.GE.AND P1, PT, R5.reuse, R201, PT ;  /* 0x000000c90500720c */ /* 0x040fe40003f26270 */
[C---:B------:R-:W-:Y:S01]  /*4d40*/  ISETP.GE.AND P6, PT, R5.reuse, R200, PT ;  /* 0x000000c80500720c */ /* 0x040fe20003fc6270 */
[----:B-1----:R-:W-:Y:S01]  /*4d50*/  FMUL.FTZ R6, R26, UR16 ;  /* 0x000000101a067c20 */ /* 0x002fe20008410000 */
[----:B------:R-:W-:-:S02]  /*4d60*/  ISETP.LT.OR P2, PT, R5, R198, P2 ;  /* 0x000000c60500720c */ /* 0x000fc40001741670 */
[C---:B------:R-:W-:Y:S01]  /*4d70*/  ISETP.LT.OR P4, PT, R5.reuse, R197, P4 ;  /* 0x000000c50500720c */ /* 0x040fe20002781670 */
[----:B------:R1:W-:Y:S01]  /*4d80*/  MUFU.TANH R42, R6 ;  /* 0x00000006002a7308 */ /* 0x0003e20000002400 */
[C---:B------:R-:W-:Y:S02]  /*4d90*/  ISETP.LT.OR P1, PT, R5.reuse, R199, P1 ;  /* 0x000000c70500720c */ /* 0x040fe40000f21670 */
[----:B------:R-:W-:Y:S01]  /*4da0*/  ISETP.LT.OR P6, PT, R5, R196, P6 ;  /* 0x000000c40500720c */ /* 0x000fe200037c1670 */
[----:B------:R-:W-:Y:S01]  /*4db0*/  FMUL.FTZ R5, R27, UR16 ;  /* 0x000000101b057c20 */ /* 0x000fe20008410000 */
[C---:B------:R-:W-:Y:S02]  /*4dc0*/  ISETP.GE.AND P0, PT, R4.reuse, R202, PT ;  /* 0x000000ca0400720c */ /* 0x040fe40003f06270 */
[C---:B------:R-:W-:Y:S01]  /*4dd0*/  ISETP.LT.OR P5, PT, R4.reuse, R198, P5 ;  /* 0x000000c60400720c */ /* 0x040fe20002fa1670 */
[----:B------:R2:W-:Y:S01]  /*4de0*/  MUFU.TANH R86, R5 ;  /* 0x0000000500567308 */ /* 0x0005e20000002400 */
[----:B------:R-:W-:-:S02]  /*4df0*/  ISETP.LT.OR P0, PT, R4, R197, P0 ;  /* 0x000000c50400720c */ /* 0x000fc40000701670 */
[----:B------:R-:W-:Y:S02]  /*4e00*/  FSEL R166, R30, -INF , !P3 ;  /* 0xff8000001ea67808 */ /* 0x000fe40005800000 */
[----:B------:R-:W-:Y:S02]  /*4e10*/  FSEL R117, R28, -INF , !P1 ;  /* 0xff8000001c757808 */ /* 0x000fe40004800000 */
[----:B------:R-:W-:Y:S01]  /*4e20*/  FSEL R167, R29, -INF , !P6 ;  /* 0xff8000001da77808 */ /* 0x000fe20007000000 */
[----:B-1----:R-:W-:Y:S01]  /*4e30*/  FMUL.FTZ R6, R25, UR16 ;  /* 0x0000001019067c20 */ /* 0x002fe20008410000 */
[----:B-----5:R-:W-:Y:S01]  /*4e40*/  HMMA.16816.F32.BF16 R28, R16, R8, R80 ;  /* 0x00000008101c723c */ /* 0x020fe20000041850 */
[----:B------:R-:W-:Y:S02]  /*4e50*/  FSEL R53, R78, -INF , !P2 ;  /* 0xff8000004e357808 */ /* 0x000fe40005000000 */
[----:B------:R1:W-:Y:S01]  /*4e60*/  MUFU.TANH R97, R6 ;  /* 0x0000000600617308 */ /* 0x0003e20000002400 */
[----:B------:R-:W-:-:S02]  /*4e70*/  FSEL R78, R41, -INF , !P4 ;  /* 0xff800000294e7808 */ /* 0x000fc40006000000 */
[----:B------:R-:W-:Y:S01]  /*4e80*/  FSEL R54, R54, -INF , !P5 ;  /* 0xff80000036367808 */ /* 0x000fe20006800000 */
[----:B--2---:R-:W-:Y:S01]  /*4e90*/  VIADD R5, R3, 0x40 ;  /* 0x0000004003057836 */ /* 0x004fe20000000000 */
[----:B------:R-:W-:Y:S01]  /*4ea0*/  FSEL R80, R34, -INF , !P0 ;  /* 0xff80000022507808 */ /* 0x000fe20004000000 */
[----:B------:R-:W-:Y:S01]  /*4eb0*/  HMMA.16816.F32.BF16 R24, R12, R8, R108 ;  /* 0x000000080c18723c */ /* 0x000fe2000004186c */
[----:B------:R-:W-:Y:S02]  /*4ec0*/  ISETP.GE.AND P3, PT, R4, R201, PT ;  /* 0x000000c90400720c */ /* 0x000fe40003f66270 */
[C---:B------:R-:W-:Y:S02]  /*4ed0*/  ISETP.GE.AND P6, PT, R5.reuse, R203, PT ;  /* 0x000000cb0500720c */ /* 0x040fe40003fc6270 */
[C---:B------:R-:W-:Y:S02]  /*4ee0*/  ISETP.GE.AND P4, PT, R5.reuse, R202, PT ;  /* 0x000000ca0500720c */ /* 0x040fe40003f86270 */
[----:B------:R-:W-:-:S02]  /*4ef0*/  ISETP.GE.AND P5, PT, R5, R201, PT ;  /* 0x000000c90500720c */ /* 0x000fc40003fa6270 */
[C---:B------:R-:W-:Y:S01]  /*4f00*/  ISETP.GE.AND P0, PT, R5.reuse, R200, PT ;  /* 0x000000c80500720c */ /* 0x040fe20003f06270 */
[----:B-1----:R-:W-:Y:S01]  /*4f10*/  FMUL.FTZ R6, R20, UR16 ;  /* 0x0000001014067c20 */ /* 0x002fe20008410000 */
[C---:B------:R-:W-:Y:S02]  /*4f20*/  ISETP.LT.OR P6, PT, R5.reuse, R198, P6 ;  /* 0x000000c60500720c */ /* 0x040fe400037c1670 */
[C---:B------:R-:W-:Y:S01]  /*4f30*/  ISETP.LT.OR P4, PT, R5.reuse, R197, P4 ;  /* 0x000000c50500720c */ /* 0x040fe20002781670 */
[----:B------:R1:W-:Y:S01]  /*4f40*/  MUFU.TANH R40, R6 ;  /* 0x0000000600287308 */ /* 0x0003e20000002400 */
[-C--:B------:R-:W-:Y:S01]  /*4f50*/  ISETP.LT.OR P5, PT, R5, R199.reuse, P5 ;  /* 0x000000c70500720c */ /* 0x080fe20002fa1670 */
[----:B------:R-:W-:Y:S01]  /*4f60*/  FMUL.FTZ R8, R29, UR16 ;  /* 0x000000101d087c20 */ /* 0x000fe20008410000 */
[----:B------:R-:W-:Y:S01]  /*4f70*/  ISETP.LT.OR P0, PT, R5, R196, P0 ;  /* 0x000000c40500720c */ /* 0x000fe20000701670 */
[----:B------:R-:W-:Y:S01]  /*4f80*/  FMUL.FTZ R5, R23, UR16 ;  /* 0x0000001017057c20 */ /* 0x000fe20008410000 */
[----:B------:R-:W-:Y:S01]  /*4f90*/  ISETP.GE.AND P1, PT, R4, R200, PT ;  /* 0x000000c80400720c */ /* 0x000fe20003f26270 */
[----:B------:R-:W-:Y:S01]  /*4fa0*/  FMUL.FTZ R7, R30, UR16 ;  /* 0x000000101e077c20 */ /* 0x000fe20008410000 */
[C---:B------:R-:W-:Y:S01]  /*4fb0*/  ISETP.LT.OR P3, PT, R4.reuse, R199, P3 ;  /* 0x000000c70400720c */ /* 0x040fe20001f61670 */
[----:B------:R2:W-:Y:S01]  /*4fc0*/  MUFU.TANH R38, R5 ;  /* 0x0000000500267308 */ /* 0x0005e20000002400 */
[----:B------:R-:W-:Y:S01]  /*4fd0*/  ISETP.LT.OR P1, PT, R4, R196, P1 ;  /* 0x000000c40400720c */ /* 0x000fe20000f21670 */
[----:B------:R-:W-:Y:S01]  /*4fe0*/  VIADD R4, R3, 0x41 ;  /* 0x0000004103047836 */ /* 0x000fe20000000000 */
[----:B------:R-:W-:-:S02]  /*4ff0*/  FSEL R83, R161, -INF , !P3 ;  /* 0xff800000a1537808 */ /* 0x000fc40005800000 */
[----:B------:R-:W-:Y:S02]  /*5000*/  FSEL R158, R158, -INF , !P1 ;  /* 0xff8000009e9e7808 */ /* 0x000fe40004800000 */
[----:B------:R-:W-:Y:S01]  /*5010*/  ISETP.GE.AND P2, PT, R4, R203, PT ;  /* 0x000000cb0400720c */ /* 0x000fe20003f46270 */
[----:B------:R5:W-:Y:S01]  /*5020*/  MUFU.TANH R34, R7 ;  /* 0x0000000700227308 */ /* 0x000be20000002400 */
[----:B-1----:R-:W-:Y:S01]  /*5030*/  FMUL.FTZ R6, R22, UR16 ;  /* 0x0000001016067c20 */ /* 0x002fe20008410000 */
[C---:B------:R-:W-:Y:S02]  /*5040*/  ISETP.GE.AND P3, PT, R4.reuse, R202, PT ;  /* 0x000000ca0400720c */ /* 0x040fe40003f66270 */
[C---:B------:R-:W-:Y:S02]  /*5050*/  ISETP.GE.AND P1, PT, R4.reuse, R201, PT ;  /* 0x000000c90400720c */ /* 0x040fe40003f26270 */
[----:B------:R-:W-:Y:S02]  /*5060*/  ISETP.LT.OR P2, PT, R4, R198, P2 ;  /* 0x000000c60400720c */ /* 0x000fe40001741670 */
[----:B------:R1:W4:Y:S01]  /*5070*/  MUFU.TANH R39, R6 ;  /* 0x0000000600277308 */ /* 0x0003220000002400 */
[----:B--2---:R-:W-:Y:S01]  /*5080*/  FMUL.FTZ R5, R28, UR16 ;  /* 0x000000101c057c20 */ /* 0x004fe20008410000 */
[----:B------:R-:W-:-:S02]  /*5090*/  ISETP.LT.OR P3, PT, R4, R197, P3 ;  /* 0x000000c50400720c */ /* 0x000fc40001f61670 */
[----:B------:R-:W-:Y:S02]  /*50a0*/  ISETP.LT.OR P1, PT, R4, R199, P1 ;  /* 0x000000c70400720c */ /* 0x000fe40000f21670 */
[----:B------:R-:W-:Y:S02]  /*50b0*/  FSEL R52, R52, -INF , !P6 ;  /* 0xff80000034347808 */ /* 0x000fe40007000000 */
[----:B------:R2:W-:Y:S01]  /*50c0*/  MUFU.TANH R41, R5 ;  /* 0x0000000500297308 */ /* 0x0005e20000002400 */
[----:B------:R-:W-:Y:S01]  /*50d0*/  ISETP.GE.AND P6, PT, R4, R200, PT ;  /* 0x000000c80400720c */ /* 0x000fe20003fc6270 */
[----:B-----5:R-:W-:Y:S01]  /*50e0*/  FMUL.FTZ R7, R26, UR16 ;  /* 0x000000101a077c20 */ /* 0x020fe20008410000 */
[----:B------:R-:W-:Y:S02]  /*50f0*/  FSEL R51, R141, -INF , !P2 ;  /* 0xff8000008d337808 */ /* 0x000fe40005000000 */
[----:B------:R-:W-:Y:S02]  /*5100*/  FSEL R79, R79, -INF , !P3 ;  /* 0xff8000004f4f7808 */ /* 0x000fe40005800000 */
[----:B------:R-:W-:Y:S01]  /*5110*/  FSEL R81, R125, -INF , !P5 ;  /* 0xff8000007d517808 */ /* 0x000fe20006800000 */
[----:B------:R-:W-:Y:S01]  /*5120*/  MUFU.TANH R36, R8 ;  /* 0x0000000800247308 */ /* 0x000fe20000002400 */
[----:B-1----:R-:W-:Y:S01]  /*5130*/  FMUL.FTZ R6, R21, UR16 ;  /* 0x0000001015067c20 */ /* 0x002fe20008410000 */
[----:B------:R-:W-:Y:S01]  /*5140*/  FSEL R82, R57, -INF , !P1 ;  /* 0xff80000039527808 */ /* 0x000fe20004800000 */
[----:B------:R-:W1:Y:S01]  /*5150*/  LDSM.16.M88.4 R20, [R188+0x1c00] ;  /* 0x001c0000bc14783b */ /* 0x000e620000000200 */
[----:B------:R-:W-:Y:S01]  /*5160*/  ISETP.LT.OR P6, PT, R4, R196, P6 ;  /* 0x000000c40400720c */ /* 0x000fe200037c1670 */
[----:B------:R-:W-:Y:S01]  /*5170*/  VIADD R4, R3, 0x49 ;  /* 0x0000004903047836 */ /* 0x000fe20000000000 */
[----:B------:R-:W-:Y:S01]  /*5180*/  FSEL R74, R136, -INF , !P4 ;  /* 0xff800000884a7808 */ /* 0x000fe20006000000 */
[----:B------:R-:W-:-:S04]  /*5190*/  DEPBAR.LE SB0, 0x0 ;  /* 0x000080000000791a */ /* 0x000fc80000000000 */
[----:B------:R5:W4:Y:S01]  /*51a0*/  MUFU.TANH R37, R6 ;  /* 0x0000000600257308 */ /* 0x000b220000002400 */
[----:B--2---:R-:W-:Y:S01]  /*51b0*/  VIADD R5, R3, 0x48 ;  /* 0x0000004803057836 */ /* 0x004fe20000000000 */
[----:B------:R-:W-:Y:S02]  /*51c0*/  FSEL R125, R113, -INF , !P0 ;  /* 0xff800000717d7808 */ /* 0x000fe40004000000 */
[-C--:B------:R-:W-:Y:S02]  /*51d0*/  ISETP.GE.AND P4, PT, R4, R203.reuse, PT ;  /* 0x000000cb0400720c */ /* 0x080fe40003f86270 */
[C---:B------:R-:W-:Y:S02]  /*51e0*/  ISETP.GE.AND P2, PT, R5.reuse, R203, PT ;  /* 0x000000cb0500720c */ /* 0x040fe40003f46270 */
[C---:B------:R-:W-:Y:S02]  /*51f0*/  ISETP.GE.AND P3, PT, R5.reuse, R202, PT ;  /* 0x000000ca0500720c */ /* 0x040fe40003f66270 */
[----:B------:R-:W-:-:S02]  /*5200*/  ISETP.GE.AND P5, PT, R5, R201, PT ;  /* 0x000000c90500720c */ /* 0x000fc40003fa6270 */
[C---:B------:R-:W-:Y:S02]  /*5210*/  ISETP.GE.AND P1, PT, R5.reuse, R200, PT ;  /* 0x000000c80500720c */ /* 0x040fe40003f26270 */
[C---:B------:R-:W-:Y:S02]  /*5220*/  ISETP.LT.OR P2, PT, R5.reuse, R198, P2 ;  /* 0x000000c60500720c */ /* 0x040fe40001741670 */
[----:B------:R-:W-:Y:S01]  /*5230*/  ISETP.LT.OR P3, PT, R5, R197, P3 ;  /* 0x000000c50500720c */ /* 0x000fe20001f61670 */
[----:B-----5:R-:W-:Y:S01]  /*5240*/  FMUL.FTZ R6, R31, UR16 ;  /* 0x000000101f067c20 */ /* 0x020fe20008410000 */
[C---:B------:R-:W-:Y:S02]  /*5250*/  ISETP.LT.OR P5, PT, R5.reuse, R199, P5 ;  /* 0x000000c70500720c */ /* 0x040fe40002fa1670 */
[----:B------:R-:W-:Y:S01]  /*5260*/  ISETP.LT.OR P1, PT, R5, R196, P1 ;  /* 0x000000c40500720c */ /* 0x000fe20000f21670 */
[----:B------:R2:W-:Y:S01]  /*5270*/  MUFU.TANH R57, R6 ;  /* 0x0000000600397308 */ /* 0x0005e20000002400 */
[----:B------:R-:W-:Y:S01]  /*5280*/  FMUL.FTZ R5, R24, UR16 ;  /* 0x0000001018057c20 */ /* 0x000fe20008410000 */
[----:B------:R-:W-:-:S02]  /*5290*/  ISETP.GE.AND P0, PT, R4, R202, PT ;  /* 0x000000ca0400720c */ /* 0x000fc40003f06270 */
[----:B------:R-:W-:Y:S02]  /*52a0*/  FSEL R108, R33, -INF , !P5 ;  /* 0xff800000216c7808 */ /* 0x000fe40006800000 */
[----:B------:R-:W-:Y:S02]  /*52b0*/  FSEL R161, R44, -INF , !P6 ;  /* 0xff8000002ca17808 */ /* 0x000fe40007000000 */
[----:B------:R5:W4:Y:S01]  /*52c0*/  MUFU.TANH R33, R5 ;  /* 0x0000000500217308 */ /* 0x000b220000002400 */
[C---:B------:R-:W-:Y:S01]  /*52d0*/  ISETP.LT.OR P4, PT, R4.reuse, R198, P4 ;  /* 0x000000c60400720c */ /* 0x040fe20002781670 */
[----:B-1----:R-:W-:Y:S01]  /*52e0*/  HMMA.16816.F32.BF16 R28, R16, R20, R92 ;  /* 0x00000014101c723c */ /* 0x002fe2000004185c */
[C---:B------:R-:W-:Y:S02]  /*52f0*/  ISETP.LT.OR P0, PT, R4.reuse, R197, P0 ;  /* 0x000000c50400720c */ /* 0x040fe40000701670 */
[C---:B------:R-:W-:Y:S02]  /*5300*/  ISETP.GE.AND P6, PT, R4.reuse, R201, PT ;  /* 0x000000c90400720c */ /* 0x040fe40003fc6270 */
[----:B------:R-:W-:Y:S01]  /*5310*/  ISETP.GE.AND P5, PT, R4, R200, PT ;  /* 0x000000c80400720c */ /* 0x000fe20003fa6270 */
[----:B--2---:R-:W-:Y:S01]  /*5320*/  FMUL.FTZ R6, R25, UR16 ;  /* 0x0000001019067c20 */ /* 0x004fe20008410000 */
[----:B------:R-:W-:-:S02]  /*5330*/  FSEL R141, R68, -INF , !P1 ;  /* 0xff800000448d7808 */ /* 0x000fc40004800000 */
[----:B------:R-:W-:Y:S01]  /*5340*/  FSEL R73, R61, -INF , !P3 ;  /* 0xff8000003d497808 */ /* 0x000fe20005800000 */
[----:B------:R1:W-:Y:S01]  /*5350*/  MUFU.TANH R44, R6 ;  /* 0x00000006002c7308 */ /* 0x0003e20000002400 */
[----:B------:R-:W-:Y:S02]  /*5360*/  FSEL R49, R45, -INF , !P4 ;  /* 0xff8000002d317808 */ /* 0x000fe40006000000 */
[----:B---3--:R-:W-:Y:S01]  /*5370*/  FSEL R75, R35, -INF , !P0 ;  /* 0xff800000234b7808 */ /* 0x008fe20004000000 */
[C---:B-----5:R-:W-:Y:S01]  /*5380*/  VIADD R5, R3.reuse, 0x50 ;  /* 0x0000005003057836 */ /* 0x060fe20000000000 */
[C---:B------:R-:W-:Y:S02]  /*5390*/  ISETP.LT.OR P6, PT, R4.reuse, R199, P6 ;  /* 0x000000c70400720c */ /* 0x040fe400037c1670 */
[----:B------:R-:W-:Y:S01]  /*53a0*/  ISETP.LT.OR P5, PT, R4, R196, P5 ;  /* 0x000000c40400720c */ /* 0x000fe20002fa1670 */
[----:B------:R-:W-:Y:S01]  /*53b0*/  VIADD R4, R3, 0x51 ;  /* 0x0000005103047836 */ /* 0x000fe20000000000 */
[----:B------:R-:W-:-:S02]  /*53c0*/  ISETP.GE.AND P1, PT, R5, R203, PT ;  /* 0x000000cb0500720c */ /* 0x000fc40003f26270 */
[C---:B------:R-:W-:Y:S02]  /*53d0*/  ISETP.GE.AND P3, PT, R5.reuse, R202, PT ;  /* 0x000000ca0500720c */ /* 0x040fe40003f66270 */
[C---:B------:R-:W-:Y:S02]  /*53e0*/  ISETP.GE.AND P4, PT, R5.reuse, R201, PT ;  /* 0x000000c90500720c */ /* 0x040fe40003f86270 */
[----:B------:R-:W-:Y:S01]  /*53f0*/  ISETP.GE.AND P0, PT, R5, R200, PT ;  /* 0x000000c80500720c */ /* 0x000fe20003f06270 */
[----:B-1----:R-:W-:Y:S01]  /*5400*/  FMUL.FTZ R6, R27, UR16 ;  /* 0x000000101b067c20 */ /* 0x002fe20008410000 */
[C---:B------:R-:W-:Y:S01]  /*5410*/  ISETP.LT.OR P1, PT, R5.reuse, R198, P1 ;  /* 0x000000c60500720c */ /* 0x040fe20000f21670 */
[----:B------:R-:W-:Y:S01]  /*5420*/  HMMA.16816.F32.BF16 R24, R12, R20, R128 ;  /* 0x000000140c18723c */ /* 0x000fe20000041880 */
[C---:B------:R-:W-:Y:S01]  /*5430*/  ISETP.LT.OR P3, PT, R5.reuse, R197, P3 ;  /* 0x000000c50500720c */ /* 0x040fe20001f61670 */
[----:B------:R1:W-:Y:S01]  /*5440*/  MUFU.TANH R35, R6 ;  /* 0x0000000600237308 */ /* 0x0003e20000002400 */
[----:B------:R-:W-:-:S02]  /*5450*/  ISETP.LT.OR P4, PT, R5, R199, P4 ;  /* 0x000000c70500720c */ /* 0x000fc40002781670 */
[----:B------:R-:W-:Y:S01]  /*5460*/  ISETP.LT.OR P0, PT, R5, R196, P0 ;  /* 0x000000c40500720c */ /* 0x000fe20000701670 */
[----:B------:R-:W-:Y:S01]  /*5470*/  FMUL.FTZ R5, R28, UR16 ;  /* 0x000000101c057c20 */ /* 0x000fe20008410000 */
[----:B------:R-:W-:Y:S02]  /*5480*/  FSEL R48, R32, -INF , !P2 ;  /* 0xff80000020307808 */ /* 0x000fe40005000000 */
[----:B------:R-:W-:Y:S01]  /*5490*/  FSEL R93, R132, -INF , !P6 ;  /* 0xff800000845d7808 */ /* 0x000fe20007000000 */
[----:B------:R2:W3:Y:S01]  /*54a0*/  MUFU.TANH R32, R7 ;  /* 0x0000000700207308 */ /* 0x0004e20000002400 */
[----:B------:R-:W-:Y:S02]  /*54b0*/  FSEL R127, R127, -INF , !P5 ;  /* 0xff8000007f7f7808 */ /* 0x000fe40006800000 */
[----:B------:R-:W-:Y:S02]  /*54c0*/  FSEL R47, R47, -INF , !P1 ;  /* 0xff8000002f2f7808 */ /* 0x000fe40004800000 */
[----:B------:R-:W-:-:S02]  /*54d0*/  ISETP.GE.AND P2, PT, R4, R203, PT ;  /* 0x000000cb0400720c */ /* 0x000fc40003f46270 */
[C---:B------:R-:W-:Y:S01]  /*54e0*/  ISETP.GE.AND P6, PT, R4.reuse, R202, PT ;  /* 0x000000ca0400720c */ /* 0x040fe20003fc6270 */
[----:B------:R5:W-:Y:S01]  /*54f0*/  MUFU.TANH R61, R5 ;  /* 0x00000005003d7308 */ /* 0x000be20000002400 */
[C---:B------:R-:W-:Y:S01]  /*5500*/  ISETP.GE.AND P5, PT, R4.reuse, R201, PT ;  /* 0x000000c90400720c */ /* 0x040fe20003fa6270 */
[----:B-1----:R-:W-:Y:S01]  /*5510*/  FMUL.FTZ R6, R31, UR16 ;  /* 0x000000101f067c20 */ /* 0x002fe20008410000 */
[C---:B------:R-:W-:Y:S02]  /*5520*/  ISETP.GE.AND P1, PT, R4.reuse, R200, PT ;  /* 0x000000c80400720c */ /* 0x040fe40003f26270 */
[C---:B------:R-:W-:Y:S02]  /*5530*/  ISETP.LT.OR P2, PT, R4.reuse, R198, P2 ;  /* 0x000000c60400720c */ /* 0x040fe40001741670 */
[----:B------:R-:W-:Y:S01]  /*5540*/  ISETP.LT.OR P6, PT, R4, R197, P6 ;  /* 0x000000c50400720c */ /* 0x000fe200037c1670 */
[----:B--2---:R-:W-:Y:S01]  /*5550*/  FMUL.FTZ R7, R30, UR16 ;  /* 0x000000101e077c20 */ /* 0x004fe20008410000 */
[----:B------:R-:W-:-:S02]  /*5560*/  ISETP.LT.OR P5, PT, R4, R199, P5 ;  /* 0x000000c70400720c */ /* 0x000fc40002fa1670 */
[----:B------:R-:W-:Y:S01]  /*5570*/  ISETP.LT.OR P1, PT, R4, R196, P1 ;  /* 0x000000c40400720c */ /* 0x000fe20000f21670 */
[----:B------:R-:W-:Y:S01]  /*5580*/  VIADD R4, R3, 0x58 ;  /* 0x0000005803047836 */ /* 0x000fe20000000000 */
[----:B------:R-:W-:Y:S01]  /*5590*/  FSEL R92, R62, -INF , !P4 ;  /* 0xff8000003e5c7808 */ /* 0x000fe20006000000 */
[----:B------:R-:W-:Y:S01]  /*55a0*/  MUFU.TANH R50, R7 ;  /* 0x0000000700327308 */ /* 0x000fe20000002400 */
[----:B------:R-:W-:Y:S01]  /*55b0*/  FSEL R45, R99, -INF , !P2 ;  /* 0xff800000632d7808 */ /* 0x000fe20005000000 */
[----:B-----5:R-:W-:Y:S01]  /*55c0*/  FMUL.FTZ R5, R29, UR16 ;  /* 0x000000101d057c20 */ /* 0x020fe20008410000 */
[----:B------:R-:W-:Y:S01]  /*55d0*/  ISETP.GE.AND P4, PT, R4, R201, PT ;  /* 0x000000c90400720c */ /* 0x000fe20003f86270 */
[-C--:B------:R-:W-:Y:S01]  /*55e0*/  HMMA.16816.F32.BF16 R28, R12, R10.reuse, R148 ;  /* 0x0000000a0c1c723c */ /* 0x080fe20000041894 */
[----:B------:R-:W-:Y:S02]  /*55f0*/  FSEL R72, R72, -INF , !P6 ;  /* 0xff80000048487808 */ /* 0x000fe40007000000 */
[----:B------:R-:W-:Y:S01]  /*5600*/  FSEL R99, R43, -INF , !P5 ;  /* 0xff8000002b637808 */ /* 0x000fe20006800000 */
[----:B------:R1:W-:Y:S01]  /*5610*/  MUFU.TANH R62, R6 ;  /* 0x00000006003e7308 */ /* 0x0003e20000002400 */
[C---:B------:R-:W-:Y:S01]  /*5620*/  ISETP.LT.OR P4, PT, R4.reuse, R199, P4 ;  /* 0x000000c70400720c */ /* 0x040fe20002781670 */
[----:B------:R-:W-:Y:S01]  /*5630*/  HMMA.16816.F32.BF16 R8, R16, R10, R120 ;  /* 0x0000000a1008723c */ /* 0x000fe20000041878 */
[----:B------:R-:W-:-:S02]  /*5640*/  ISETP.GE.AND P2, PT, R4, R203, PT ;  /* 0x000000cb0400720c */ /* 0x000fc40003f46270 */
[C---:B------:R-:W-:Y:S02]  /*5650*/  ISETP.GE.AND P6, PT, R4.reuse, R202, PT ;  /* 0x000000ca0400720c */ /* 0x040fe40003fc6270 */
[----:B------:R-:W-:Y:S01]  /*5660*/  ISETP.GE.AND P5, PT, R4, R200, PT ;  /* 0x000000c80400720c */ /* 0x000fe20003fa6270 */
[----:B------:R2:W-:Y:S01]  /*5670*/  MUFU.TANH R68, R5 ;  /* 0x0000000500447308 */ /* 0x0005e20000002400 */
[----:B------:R-:W-:Y:S01]  /*5680*/  FSEL R70, R70, -INF , !P3 ;  /* 0xff80000046467808 */ /* 0x000fe20005800000 */
[-C--:B------:R-:W-:Y:S01]  /*5690*/  HMMA.16816.F32.BF16 R16, R16, R22.reuse, R144 ;  /* 0x000000161010723c */ /* 0x080fe20000041890 */
[----:B----4-:R-:W-:Y:S02]  /*56a0*/  FSEL R129, R55, -INF , !P0 ;  /* 0xff80000037817808 */ /* 0x010fe40004000000 */
[----:B------:R-:W-:Y:S02]  /*56b0*/  FSEL R128, R63, -INF , !P1 ;  /* 0xff8000003f807808 */ /* 0x000fe40004800000 */
[----:B------:R-:W-:Y:S01]  /*56c0*/  FSEL R95, R46, -INF , !P4 ;  /* 0xff8000002e5f7808 */ /* 0x000fe20006000000 */
[----:B------:R-:W-:Y:S01]  /*56d0*/  HMMA.16816.F32.BF16 R12, R12, R22, R168 ;  /* 0x000000160c0c723c */ /* 0x000fe200000418a8 */
[----:B-1----:R-:W-:Y:S01]  /*56e0*/  FMUL.FTZ R6, R24, UR16 ;  /* 0x0000001018067c20 */ /* 0x002fe20008410000 */
[----:B------:R-:W-:-:S02]  /*56f0*/  ISETP.LT.OR P2, PT, R4, R198, P2 ;  /* 0x000000c60400720c */ /* 0x000fc40001741670 */
[C---:B------:R-:W-:Y:S01]  /*5700*/  ISETP.LT.OR P6, PT, R4.reuse, R197, P6 ;  /* 0x000000c50400720c */ /* 0x040fe200037c1670 */
[----:B------:R1:W-:Y:S01]  /*5710*/  MUFU.TANH R43, R6 ;  /* 0x00000006002b7308 */ /* 0x0003e20000002400 */
[----:B------:R-:W-:Y:S01]  /*5720*/  ISETP.LT.OR P5, PT, R4, R196, P5 ;  /* 0x000000c40400720c */ /* 0x000fe20002fa1670 */
[----:B------:R-:W-:Y:S01]  /*5730*/  VIADD R4, R3, 0x60 ;  /* 0x0000006003047836 */ /* 0x000fe20000000000 */
[----:B------:R-:W-:Y:S01]  /*5740*/  FSEL R46, R39, -INF , !P6 ;  /* 0xff800000272e7808 */ /* 0x000fe20007000000 */
[----:B--2---:R-:W-:Y:S01]  /*5750*/  VIADD R5, R3, 0x59 ;  /* 0x0000005903057836 */ /* 0x004fe20000000000 */
[----:B------:R-:W-:Y:S01]  /*5760*/  FSEL R130, R42, -INF , !P5 ;  /* 0xff8000002a827808 */ /* 0x000fe20006800000 */
[----:B------:R-:W-:Y:S01]  /*5770*/  FMUL.FTZ R7, R9, UR16 ;  /* 0x0000001009077c20 */ /* 0x000fe20008410000 */
[----:B------:R-:W-:Y:S01]  /*5780*/  FSEL R42, R40, -INF , !P2 ;  /* 0xff800000282a7808 */ /* 0x000fe20005000000 */
[----:B------:R-:W-:Y:S01]  /*5790*/  FMUL.FTZ R20, R31, UR16 ;  /* 0x000000101f147c20 */ /* 0x000fe20008410000 */
[----:B------:R-:W-:-:S02]  /*57a0*/  ISETP.GE.AND P3, PT, R5, R203, PT ;  /* 0x000000cb0500720c */ /* 0x000fc40003f66270 */
[C---:B------:R-:W-:Y:S01]  /*57b0*/  ISETP.GE.AND P0, PT, R5.reuse, R202, PT ;  /* 0x000000ca0500720c */ /* 0x040fe20003f06270 */
[----:B------:R-:W-:Y:S01]  /*57c0*/  MUFU.TANH R7, R7 ;  /* 0x0000000700077308 */ /* 0x000fe20000002400 */
[C---:B------:R-:W-:Y:S01]  /*57d0*/  ISETP.GE.AND P1, PT, R5.reuse, R201, PT ;  /* 0x000000c90500720c */ /* 0x040fe20003f26270 */
[----:B------:R-:W-:Y:S01]  /*57e0*/  FMUL.FTZ R16, R16, UR16 ;  /* 0x0000001010107c20 */ /* 0x000fe20008410000 */
[----:B------:R-:W-:Y:S01]  /*57f0*/  ISETP.GE.AND P4, PT, R5, R200, PT ;  /* 0x000000c80500720c */ /* 0x000fe20003f86270 */
[----:B------:R-:W-:Y:S01]  /*5800*/  FMUL.FTZ R17, R17, UR16 ;  /* 0x0000001011117c20 */ /* 0x000fe20008410000 */
[----:B-1----:R-:W-:Y:S01]  /*5810*/  FMUL.FTZ R6, R25, UR16 ;  /* 0x0000001019067c20 */ /* 0x002fe20008410000 */
[C---:B------:R-:W-:Y:S01]  /*5820*/  ISETP.LT.OR P3, PT, R5.reuse, R198, P3 ;  /* 0x000000c60500720c */ /* 0x040fe20001f61670 */
[----:B------:R-:W-:Y:S01]  /*5830*/  FMUL.FTZ R12, R12, UR16 ;  /* 0x000000100c0c7c20 */ /* 0x000fe20008410000 */
[C---:B------:R-:W-:Y:S01]  /*5840*/  ISETP.LT.OR P0, PT, R5.reuse, R197, P0 ;  /* 0x000000c50500720c */ /* 0x040fe20000701670 */
[----:B------:R1:W-:Y:S01]  /*5850*/  MUFU.TANH R55, R6 ;  /* 0x0000000600377308 */ /* 0x0003e20000002400 */
[----:B------:R-:W-:Y:S01]  /*5860*/  ISETP.LT.OR P1, PT, R5, R199, P1 ;  /* 0x000000c70500720c */ /* 0x000fe20000f21670 */
[----:B------:R-:W-:Y:S01]  /*5870*/  FMUL.FTZ R13, R13, UR16 ;  /* 0x000000100d0d7c20 */ /* 0x000fe20008410000 */
[----:B------:R-:W-:Y:S01]  /*5880*/  ISETP.LT.OR P4, PT, R5, R196, P4 ;  /* 0x000000c40500720c */ /* 0x000fe20002781670 */
[----:B------:R-:W-:Y:S01]  /*5890*/  FMUL.FTZ R5, R27, UR16 ;  /* 0x000000101b057c20 */ /* 0x000fe20008410000 */
[----:B------:R-:W-:Y:S01]  /*58a0*/  ISETP.GE.AND P5, PT, R4, R203, PT ;  /* 0x000000cb0400720c */ /* 0x000fe20003fa6270 */
[----:B------:R-:W-:Y:S01]  /*58b0*/  FMUL.FTZ R14, R14, UR16 ;  /* 0x000000100e0e7c20 */ /* 0x000fe20008410000 */
[C---:B------:R-:W-:Y:S01]  /*58c0*/  ISETP.GE.AND P2, PT, R4.reuse, R202, PT ;  /* 0x000000ca0400720c */ /* 0x040fe20003f46270 */
[----:B------:R2:W-:Y:S01]  /*58d0*/  MUFU.TANH R39, R5 ;  /* 0x0000000500277308 */ /* 0x0005e20000002400 */
[C---:B------:R-:W-:Y:S01]  /*58e0*/  ISETP.LT.OR P5, PT, R4.reuse, R198, P5 ;  /* 0x000000c60400720c */ /* 0x040fe20002fa1670 */
[----:B------:R-:W-:Y:S01]  /*58f0*/  FMUL.FTZ R19, R19, UR16 ;  /* 0x0000001013137c20 */ /* 0x000fe20008410000 */
[----:B------:R-:W-:-:S02]  /*5900*/  ISETP.LT.OR P2, PT, R4, R197, P2 ;  /* 0x000000c50400720c */ /* 0x000fc40001741670 */
[----:B------:R-:W-:Y:S02]  /*5910*/  FSEL R38, R38, -INF , !P0 ;  /* 0xff80000026267808 */ /* 0x000fe40004000000 */
[----:B------:R-:W-:Y:S01]  /*5920*/  FSEL R121, R86, -INF , !P4 ;  /* 0xff80000056797808 */ /* 0x000fe20006000000 */
[----:B------:R-:W-:Y:S01]  /*5930*/  MUFU.TANH R16, R16 ;  /* 0x0000001000107308 */ /* 0x000fe20000002400 */
[----:B-1----:R-:W-:Y:S01]  /*5940*/  FMUL.FTZ R6, R26, UR16 ;  /* 0x000000101a067c20 */ /* 0x002fe20008410000 */
[----:B------:R-:W-:Y:S02]  /*5950*/  FSEL R34, R34, -INF , !P2 ;  /* 0xff80000022227808 */ /* 0x000fe40005000000 */
[----:B------:R-:W-:Y:S02]  /*5960*/  FSEL R37, R37, -INF , !P3 ;  /* 0xff80000025257808 */ /* 0x000fe40005800000 */
[C---:B------:R-:W-:Y:S02]  /*5970*/  ISETP.GE.AND P6, PT, R4.reuse, R201, PT ;  /* 0x000000c90400720c */ /* 0x040fe40003fc6270 */
[----:B------:R1:W-:Y:S01]  /*5980*/  MUFU.TANH R26, R6 ;  /* 0x00000006001a7308 */ /* 0x0003e20000002400 */
[----:B--2---:R-:W-:Y:S01]  /*5990*/  VIADD R5, R3, 0x61 ;  /* 0x0000006103057836 */ /* 0x004fe20000000000 */
[----:B------:R-:W-:-:S02]  /*59a0*/  ISETP.GE.AND P3, PT, R4, R200, PT ;  /* 0x000000c80400720c */ /* 0x000fc40003f66270 */
[----:B------:R-:W-:Y:S02]  /*59b0*/  ISETP.LT.OR P6, PT, R4, R199, P6 ;  /* 0x000000c70400720c */ /* 0x000fe400037c1670 */
[C---:B------:R-:W-:Y:S02]  /*59c0*/  ISETP.GE.AND P0, PT, R5.reuse, R203, PT ;  /* 0x000000cb0500720c */ /* 0x040fe40003f06270 */
[C---:B------:R-:W-:Y:S01]  /*59d0*/  ISETP.GE.AND P4, PT, R5.reuse, R202, PT ;  /* 0x000000ca0500720c */ /* 0x040fe20003f86270 */
[----:B------:R-:W-:Y:S01]  /*59e0*/  MUFU.TANH R12, R12 ;  /* 0x0000000c000c7308 */ /* 0x000fe20000002400 */
[C---:B------:R-:W-:Y:S02]  /*59f0*/  ISETP.GE.AND P2, PT, R5.reuse, R200, PT ;  /* 0x000000c80500720c */ /* 0x040fe40003f46270 */
[C---:B------:R-:W-:Y:S02]  /*5a00*/  ISETP.LT.OR P0, PT, R5.reuse, R198, P0 ;  /* 0x000000c60500720c */ /* 0x040fe40000701670 */
[----:B------:R-:W-:-:S02]  /*5a10*/  ISETP.LT.OR P4, PT, R5, R197, P4 ;  /* 0x000000c50500720c */ /* 0x000fc40002781670 */
[-C--:B------:R-:W-:Y:S01]  /*5a20*/  ISETP.LT.OR P2, PT, R5, R196.reuse, P2 ;  /* 0x000000c40500720c */ /* 0x080fe20001741670 */
[----:B-1----:R-:W-:Y:S01]  /*5a30*/  FMUL.FTZ R6, R28, UR16 ;  /* 0x000000101c067c20 */ /* 0x002fe20008410000 */
[----:B------:R-:W-:Y:S01]  /*5a40*/  ISETP.LT.OR P3, PT, R4, R196, P3 ;  /* 0x000000c40400720c */ /* 0x000fe20001f61670 */
[----:B------:R-:W-:Y:S01]  /*5a50*/  VIADD R4, R3, 0x68 ;  /* 0x0000006803047836 */ /* 0x000fe20000000000 */
[----:B------:R-:W-:Y:S01]  /*5a60*/  FSEL R94, R97, -INF , !P1 ;  /* 0xff800000615e7808 */ /* 0x000fe20004800000 */
[----:B------:R1:W2:Y:S01]  /*5a70*/  MUFU.TANH R24, R6 ;  /* 0x0000000600187308 */ /* 0x0002a20000002400 */
[----:B------:R-:W-:Y:S02]  /*5a80*/  FSEL R97, R33, -INF , !P6 ;  /* 0xff80000021617808 */ /* 0x000fe40007000000 */
[C---:B------:R-:W-:Y:S02]  /*5a90*/  ISETP.GE.AND P1, PT, R4.reuse, R203, PT ;  /* 0x000000cb0400720c */ /* 0x040fe40003f26270 */
[----:B------:R-:W-:-:S02]  /*5aa0*/  ISETP.GE.AND P6, PT, R4, R202, PT ;  /* 0x000000ca0400720c */ /* 0x000fc40003fc6270 */
[C---:B------:R-:W-:Y:S01]  /*5ab0*/  ISETP.LT.OR P1, PT, R4.reuse, R198, P1 ;  /* 0x000000c60400720c */ /* 0x040fe20000f21670 */
[----:B------:R-:W-:Y:S01]  /*5ac0*/  MUFU.TANH R13, R13 ;  /* 0x0000000d000d7308 */ /* 0x000fe20000002400 */
[----:B------:R-:W-:Y:S02]  /*5ad0*/  ISETP.LT.OR P6, PT, R4, R197, P6 ;  /* 0x000000c50400720c */ /* 0x000fe400037c1670 */
[----:B---3--:R-:W-:Y:S02]  /*5ae0*/  FSEL R172, R32, -INF , !P3 ;  /* 0xff80000020ac7808 */ /* 0x008fe40005800000 */
[----:B------:R-:W-:Y:S02]  /*5af0*/  FSEL R28, R36, -INF , !P0 ;  /* 0xff800000241c7808 */ /* 0x000fe40004000000 */
[----:B------:R-:W-:Y:S01]  /*5b00*/  ISETP.GE.AND P3, PT, R4, R201, PT ;  /* 0x000000c90400720c */ /* 0x000fe20003f66270 */
[----:B------:R-:W-:Y:S01]  /*5b10*/  MUFU.TANH R14, R14 ;  /* 0x0000000e000e7308 */ /* 0x000fe20000002400 */
[----:B-1----:R-:W-:Y:S01]  /*5b20*/  FMUL.FTZ R6, R29, UR16 ;  /* 0x000000101d067c20 */ /* 0x002fe20008410000 */
[----:B------:R-:W-:-:S02]  /*5b30*/  FSEL R29, R41, -INF , !P5 ;  /* 0xff800000291d7808 */ /* 0x000fc40006800000 */
[C---:B------:R-:W-:Y:S02]  /*5b40*/  ISETP.GE.AND P5, PT, R5.reuse, R201, PT ;  /* 0x000000c90500720c */ /* 0x040fe40003fa6270 */
[----:B------:R-:W-:Y:S02]  /*5b50*/  ISETP.GE.AND P0, PT, R4, R200, PT ;  /* 0x000000c80400720c */ /* 0x000fe40003f06270 */
[-C--:B------:R-:W-:Y:S01]  /*5b60*/  ISETP.LT.OR P5, PT, R5, R199.reuse, P5 ;  /* 0x000000c70500720c */ /* 0x080fe20002fa1670 */
[----:B------:R-:W-:Y:S01]  /*5b70*/  FMUL.FTZ R5, R8, UR16 ;  /* 0x0000001008057c20 */ /* 0x000fe20008410000 */
[----:B------:R1:W-:Y:S01]  /*5b80*/  MUFU.TANH R25, R6 ;  /* 0x0000000600197308 */ /* 0x0003e20000002400 */
[----:B------:R-:W-:Y:S02]  /*5b90*/  FSEL R31, R57, -INF , !P4 ;  /* 0xff800000391f7808 */ /* 0x000fe40006000000 */
[----:B------:R-:W-:Y:S01]  /*5ba0*/  FSEL R123, R35, -INF , !P2 ;  /* 0xff800000237b7808 */ /* 0x000fe20005000000 */
[----:B------:R-:W-:Y:S01]  /*5bb0*/  BAR.SYNC.DEFER_BLOCKING 0x0 ;  /* 0x0000000000007b1d */ /* 0x000fe20000010000 */
[----:B------:R-:W-:-:S02]  /*5bc0*/  ISETP.LT.OR P3, PT, R4, R199, P3 ;  /* 0x000000c70400720c */ /* 0x000fc40001f61670 */
[----:B------:R-:W-:Y:S01]  /*5bd0*/  ISETP.LT.OR P0, PT, R4, R196, P0 ;  /* 0x000000c40400720c */ /* 0x000fe20000701670 */
[----:B------:R-:W-:Y:S01]  /*5be0*/  VIADD R4, R3, 0x70 ;  /* 0x0000007003047836 */ /* 0x000fe20000000000 */
[----:B------:R-:W-:Y:S01]  /*5bf0*/  FSEL R86, R44, -INF , !P5 ;  /* 0xff8000002c567808 */ /* 0x000fe20006800000 */
[----:B------:R3:W4:Y:S01]  /*5c00*/  MUFU.TANH R8, R5 ;  /* 0x0000000500087308 */ /* 0x0007220000002400 */
[----:B--2---:R-:W-:Y:S02]  /*5c10*/  FSEL R36, R24, -INF , !P3 ;  /* 0xff80000018247808 */ /* 0x004fe40005800000 */
[C---:B------:R-:W-:Y:S02]  /*5c20*/  ISETP.GE.AND P5, PT, R4.reuse, R203, PT ;  /* 0x000000cb0400720c */ /* 0x040fe40003fa6270 */
[----:B------:R-:W-:Y:S01]  /*5c30*/  ISETP.GE.AND P3, PT, R4, R202, PT ;  /* 0x000000ca0400720c */ /* 0x000fe20003f66270 */
[----:B-1----:R-:W-:Y:S01]  /*5c40*/  FMUL.FTZ R6, R30, UR16 ;  /* 0x000000101e067c20 */ /* 0x002fe20008410000 */
[C---:B------:R-:W-:Y:S01]  /*5c50*/  ISETP.LT.OR P5, PT, R4.reuse, R198, P5 ;  /* 0x000000c60400720c */ /* 0x040fe20002fa1670 */
[----:B------:R-:W-:Y:S01]  /*5c60*/  MUFU.TANH R17, R17 ;  /* 0x0000001100117308 */ /* 0x000fe20000002400 */
[----:B------:R-:W-:-:S04]  /*5c70*/  ISETP.LT.OR P3, PT, R4, R197, P3 ;  /* 0x000000c50400720c */ /* 0x000fc80001f61670 */
[----:B------:R-:W-:Y:S01]  /*5c80*/  FSEL R50, R50, -INF , !P3 ;  /* 0xff80000032327808 */ /* 0x000fe20005800000 */
[----:B---3--:R-:W-:Y:S02]  /*5c90*/  FMUL.FTZ R5, R10, UR16 ;  /* 0x000000100a057c20 */ /* 0x008fe40008410000 */
[----:B------:R1:W2:Y:S01]  /*5ca0*/  MUFU.TANH R21, R6 ;  /* 0x0000000600157308 */ /* 0x0002a20000002400 */
[----:B----4-:R-:W-:-:S07]  /*5cb0*/  FSEL R27, R8, -INF , !P1 ;  /* 0xff800000081b7808 */ /* 0x010fce0004800000 */
[----:B------:R3:W4:Y:S08]  /*5cc0*/  MUFU.TANH R10, R5 ;  /* 0x00000005000a7308 */ /* 0x0007300000002400 */
[----:B------:R-:W-:Y:S01]  /*5cd0*/  MUFU.TANH R19, R19 ;  /* 0x0000001300137308 */ /* 0x000fe20000002400 */
[----:B-1----:R-:W-:Y:S01]  /*5ce0*/  FMUL.FTZ R6, R11, UR16 ;  /* 0x000000100b067c20 */ /* 0x002fe20008410000 */
[----:B--2---:R-:W-:-:S02]  /*5cf0*/  FSEL R120, R21, -INF , !P0 ;  /* 0xff80000015787808 */ /* 0x004fc40004000000 */
[----:B------:R-:W-:Y:S02]  /*5d00*/  ISETP.GE.AND P0, PT, R4, R201, PT ;  /* 0x000000c90400720c */ /* 0x000fe40003f06270 */
[----:B------:R-:W-:Y:S02]  /*5d10*/  FSEL R21, R61, -INF , !P5 ;  /* 0xff8000003d157808 */ /* 0x000fe40006800000 */
[----:B------:R-:W1:Y:S01]  /*5d20*/  MUFU.TANH R8, R6 ;  /* 0x0000000600087308 */ /* 0x000e620000002400 */
[----:B---3--:R-:W-:Y:S01]  /*5d30*/  VIADD R5, R3, 0x69 ;  /* 0x0000006903057836 */ /* 0x008fe20000000000 */
[----:B----4-:R-:W-:Y:S02]  /*5d40*/  FSEL R30, R10, -INF , !P6 ;  /* 0xff8000000a1e7808 */ /* 0x010fe40007000000 */
[----:B------:R-:W-:Y:S02]  /*5d50*/  ISETP.LT.OR P0, PT, R4, R199, P0 ;  /* 0x000000c70400720c */ /* 0x000fe40000701670 */
[----:B------:R-:W-:-:S02]  /*5d60*/  ISETP.GE.AND P4, PT, R5, R203, PT ;  /* 0x000000cb0500720c */ /* 0x000fc40003f86270 */
[C---:B------:R-:W-:Y:S01]  /*5d70*/  ISETP.GE.AND P2, PT, R5.reuse, R202, PT ;  /* 0x000000ca0500720c */ /* 0x040fe20003f46270 */
[----:B------:R2:W3:Y:S01]  /*5d80*/  MUFU.TANH R6, R20 ;  /* 0x0000001400067308 */ /* 0x0004e20000002400 */
        /* <DEDUP_REMOVED lines=8> */
[----:B------:R-:W-:Y:S02]  /*5e10*/  ISETP.GE.AND P4, PT, R4, R200, PT ;  /* 0x000000c80400720c */ /* 0x000fe40003f86270 */
[----:B-1----:R-:W-:Y:S02]  /*5e20*/  FSEL R23, R8, -INF , !P2 ;  /* 0xff80000008177808 */ /* 0x002fe40005000000 */
[----:B------:R-:W-:Y:S02]  /*5e30*/  ISETP.GE.AND P2, PT, R5, R203, PT ;  /* 0x000000cb0500720c */ /* 0x000fe40003f46270 */
[----:B------:R-:W-:Y:S01]  /*5e40*/  ISETP.LT.OR P4, PT, R4, R196, P4 ;  /* 0x000000c40400720c */ /* 0x000fe20002781670 */
[----:B------:R-:W-:Y:S01]  /*5e50*/  VIADD R4, R3, 0x78 ;  /* 0x0000007803047836 */ /* 0x000fe20000000000 */
[----:B------:R-:W-:Y:S01]  /*5e60*/  ISETP.LT.OR P2, PT, R5, R198, P2 ;  /* 0x000000c60500720c */ /* 0x000fe20001741670 */
[----:B------:R-:W-:Y:S01]  /*5e70*/  VIADD R3, R3, 0x79 ;  /* 0x0000007903037836 */ /* 0x000fe20000000000 */
[----:B------:R-:W-:-:S02]  /*5e80*/  FSEL R110, R25, -INF , !P1 ;  /* 0xff800000196e7808 */ /* 0x000fc40004800000 */
[----:B------:R-:W-:Y:S02]  /*5e90*/  FSEL R43, R43, -INF , !P0 ;  /* 0xff8000002b2b7808 */ /* 0x000fe40004000000 */
[----:B------:R-:W-:Y:S02]  /*5ea0*/  FSEL R144, R26, -INF , !P4 ;  /* 0xff8000001a907808 */ /* 0x000fe40006000000 */
[----:B--2---:R-:W-:Y:S02]  /*5eb0*/  FSEL R20, R68, -INF , !P2 ;  /* 0xff80000044147808 */ /* 0x004fe40005000000 */
        /* <DEDUP_REMOVED lines=8> */
[----:B------:R-:W-:Y:S01]  /*5f40*/  FMUL.FTZ R4, R18, UR16 ;  /* 0x0000001012047c20 */ /* 0x000fe20008410000 */
[----:B---3--:R-:W-:-:S02]  /*5f50*/  FSEL R122, R6, -INF , !P6 ;  /* 0xff800000067a7808 */ /* 0x008fc40007000000 */
[C---:B------:R-:W-:Y:S02]  /*5f60*/  ISETP.GE.AND P6, PT, R5.reuse, R202, PT ;  /* 0x000000ca0500720c */ /* 0x040fe40003fc6270 */
[C---:B------:R-:W-:Y:S01]  /*5f70*/  ISETP.GE.AND P5, PT, R5.reuse, R201, PT ;  /* 0x000000c90500720c */ /* 0x040fe20003fa6270 */
[----:B------:R-:W1:Y:S01]  /*5f80*/  MUFU.TANH R4, R4 ;  /* 0x0000000400047308 */ /* 0x000e620000002400 */
[C---:B------:R-:W-:Y:S02]  /*5f90*/  ISETP.GE.AND P3, PT, R5.reuse, R200, PT ;  /* 0x000000c80500720c */ /* 0x040fe40003f66270 */
[C---:B------:R-:W-:Y:S02]  /*5fa0*/  ISETP.LT.OR P6, PT, R5.reuse, R197, P6 ;  /* 0x000000c50500720c */ /* 0x040fe400037c1670 */
[C---:B------:R-:W-:Y:S02]  /*5fb0*/  ISETP.LT.OR P5, PT, R5.reuse, R199, P5 ;  /* 0x000000c70500720c */ /* 0x040fe40002fa1670 */
[----:B------:R-:W-:Y:S01]  /*5fc0*/  ISETP.LT.OR P3, PT, R5, R196, P3 ;  /* 0x000000c40500720c */ /* 0x000fe20001f61670 */
[----:B------:R-:W-:Y:S01]  /*5fd0*/  FMUL.FTZ R5, R15, UR16 ;  /* 0x000000100f057c20 */ /* 0x000fe20008410000 */
[----:B------:R-:W-:-:S02]  /*5fe0*/  FSEL R170, R62, -INF , !P6 ;  /* 0xff8000003eaa7808 */ /* 0x000fc40007000000 */
[----:B------:R-:W-:Y:S02]  /*5ff0*/  FSEL R109, R55, -INF , !P5 ;  /* 0xff800000376d7808 */ /* 0x000fe40006800000 */
[----:B------:R-:W-:Y:S01]  /*6000*/  FSEL R131, R39, -INF , !P3 ;  /* 0xff80000027837808 */ /* 0x000fe20005800000 */
[----:B------:R-:W2:Y:S01]  /*6010*/  MUFU.TANH R5, R5 ;  /* 0x0000000500057308 */ /* 0x000ea20000002400 */
[----:B------:R-:W-:Y:S02]  /*6020*/  FSEL R18, R16, -INF , !P1 ;  /* 0xff80000010127808 */ /* 0x000fe40004800000 */
[----:B-1----:R-:W-:Y:S02]  /*6030*/  FSEL R169, R4, -INF , !P0 ;  /* 0xff80000004a97808 */ /* 0x002fe40004000000 */
[----:B------:R-:W-:Y:S02]  /*6040*/  PLOP3.LUT P0, PT, PT, PT, UP0, 0x80, 0x0 ;  /* 0x000000000000781c */ /* 0x000fe40003f0f008 */
[----:B------:R-:W-:-:S02]  /*6050*/  ISETP.GE.AND P6, PT, R3, R203, PT ;  /* 0x000000cb0300720c */ /* 0x000fc40003fc6270 */
[C---:B------:R-:W-:Y:S02]  /*6060*/  ISETP.GE.AND P5, PT, R3.reuse, R202, PT ;  /* 0x000000ca0300720c */ /* 0x040fe40003fa6270 */
[C---:B------:R-:W-:Y:S02]  /*6070*/  ISETP.GE.AND P3, PT, R3.reuse, R201, PT ;  /* 0x000000c90300720c */ /* 0x040fe40003f66270 */
[C---:B------:R-:W-:Y:S02]  /*6080*/  ISETP.GE.AND P1, PT, R3.reuse, R200, PT ;  /* 0x000000c80300720c */ /* 0x040fe40003f26270 */
[C---:B------:R-:W-:Y:S02]  /*6090*/  ISETP.LT.OR P6, PT, R3.reuse, R198, P6 ;  /* 0x000000c60300720c */ /* 0x040fe400037c1670 */
[C---:B------:R-:W-:Y:S02]  /*60a0*/  ISETP.LT.OR P5, PT, R3.reuse, R197, P5 ;  /* 0x000000c50300720c */ /* 0x040fe40002fa1670 */
[----:B------:R-:W-:-:S02]  /*60b0*/  ISETP.LT.OR P3, PT, R3, R199, P3 ;  /* 0x000000c70300720c */ /* 0x000fc40001f61670 */
[----:B------:R-:W-:Y:S02]  /*60c0*/  ISETP.LT.OR P1, PT, R3, R196, P1 ;  /* 0x000000c40300720c */ /* 0x000fe40000f21670 */
[----:B------:R-:W-:Y:S02]  /*60d0*/  FSEL R111, R12, -INF , !P4 ;  /* 0xff8000000c6f7808 */ /* 0x000fe40006000000 */
[----:B------:R-:W-:Y:S02]  /*60e0*/  FSEL R168, R14, -INF , !P2 ;  /* 0xff8000000ea87808 */ /* 0x000fe40005000000 */
[----:B------:R-:W-:Y:S02]  /*60f0*/  FSEL R15, R17, -INF , !P6 ;  /* 0xff800000110f7808 */ /* 0x000fe40007000000 */
[----:B------:R-:W-:Y:S02]  /*6100*/  FSEL R171, R19, -INF , !P5 ;  /* 0xff80000013ab7808 */ /* 0x000fe40006800000 */
[----:B------:R-:W-:-:S02]  /*6110*/  FSEL R113, R13, -INF , !P3 ;  /* 0xff8000000d717808 */ /* 0x000fc40005800000 */
[----:B--2---:R-:W-:Y:S01]  /*6120*/  FSEL R132, R5, -INF , !P1 ;  /* 0xff80000005847808 */ /* 0x004fe20004800000 */
        /* <DEDUP_REMOVED lines=58> */
.L_x_1129:
[----:B------:R-:W-:Y:S05]  /*64d0*/  BSYNC B0 ;  /* 0x0000000000007941 */ /* 0x000fea0003800000 */
.L_x_1128:
[----:B------:R-:W0:Y:S02]  /*64e0*/  LDGDEPBAR ;  /* 0x00000000000079af */ /* 0x000e240000000000 */
.L_x_1127:
        /* <DEDUP_REMOVED lines=66> */
[----:B-1----:R-:W1:Y:S01]  /*6910*/  SHFL.BFLY PT, R5, R40, 0x2, 0x1f ;  /* 0x0c401f0028057f89 */ /* 0x002e6200000e0000 */
        /* <DEDUP_REMOVED lines=82> */
[----:B------:R1:W2:Y:S02]  /*6e40*/  MUFU.EX2 R77, R4 ;  /* 0x00000004004d7308 */ /* 0x0002a40000000800 */
[----:B-1----:R-:W-:Y:S01]  /*6e50*/  FFMA.FTZ R4, R21, UR19, -R3 ;  /* 0x0000001315047c23 */ /* 0x002fe20008010803 */
[----:B--2---:R-:W-:-:S05]  /*6e60*/  MOV R80, R77 ;  /* 0x0000004d00507202 */ /* 0x004fca0000000f00 */
[----:B------:R1:W2:Y:S02]  /*6e70*/  MUFU.EX2 R91, R4 ;  /* 0x00000004005b7308 */ /* 0x0002a40000000800 */
[----:B-1----:R-:W-:Y:S01]  /*6e80*/  FFMA.FTZ R4, R20, UR19, -R3 ;  /* 0x0000001314047c23 */ /* 0x002fe20008010803 */
[----:B--2---:R-:W-:-:S05]  /*6e90*/  MOV R2, R91 ;  /* 0x0000005b00027202 */ /* 0x004fca0000000f00 */
[----:B------:R1:W-:Y:S02]  /*6ea0*/  MUFU.EX2 R149, R4 ;  /* 0x0000000400957308 */ /* 0x0003e40000000800 */
[--C-:B-1----:R-:W-:Y:S01]  /*6eb0*/  FFMA.FTZ R4, R18, UR19, -R3.reuse ;  /* 0x0000001312047c23 */ /* 0x102fe20008010803 */
[----:B------:R-:W-:Y:S01]  /*6ec0*/  FFMA.FTZ R3, R15, UR19, -R3 ;  /* 0x000000130f037c23 */ /* 0x000fe20008010803 */
[----:B------:R-:W1:Y:S04]  /*6ed0*/  LDSM.16.MT88.4 R16, [R184+0x4000] ;  /* 0x00400000b810783b */ /* 0x000e680000004200 */
[----:B------:R2:W-:Y:S08]  /*6ee0*/  MUFU.EX2 R148, R4 ;  /* 0x0000000400947308 */ /* 0x0005f00000000800 */
[----:B------:R3:W-:Y:S01]  /*6ef0*/  MUFU.EX2 R76, R3 ;  /* 0x00000003004c7308 */ /* 0x0007e20000000800 */
[----:B--2---:R-:W-:Y:S01]  /*6f00*/  FMNMX.FTZ R4, R139, R138, !PT ;  /* 0x0000008a8b047209 */ /* 0x004fe20007810000 */
[----:B---3--:R-:W-:-:S06]  /*6f10*/  FFMA.FTZ R3, R107, UR19, -R5 ;  /* 0x000000136b037c23 */ /* 0x008fcc0008010805 */
        /* <DEDUP_REMOVED lines=11> */
[----:B--2---:R-:W-:Y:S01]  /*6fd0*/  FMNMX.FTZ R3, R142, R4, !PT ;  /* 0x000000048e037209 */ /* 0x004fe20007810000 */
[----:B------:R-:W-:-:S03]  /*6fe0*/  FFMA.FTZ R4, R104, UR19, -R5 ;  /* 0x0000001368047c23 */ /* 0x000fc60008010805 */
[----:B------:R-:W-:Y:S02]  /*6ff0*/  FMNMX.FTZ R3, R140, R3, !PT ;  /* 0x000000038c037209 */ /* 0x000fe40007810000 */
[----:B------:R2:W3:Y:S02]  /*7000*/  MUFU.EX2 R219, R4 ;  /* 0x0000000400db7308 */ /* 0x0004e40000000800 */
[----:B------:R-:W-:-:S04]  /*7010*/  FMNMX.FTZ R3, R137, R3, !PT ;  /* 0x0000000389037209 */ /* 0x000fc80007810000 */
[----:B------:R-:W-:-:S04]  /*7020*/  FMNMX.FTZ R3, R134, R3, !PT ;  /* 0x0000000386037209 */ /* 0x000fc80007810000 */
[----:B------:R-:W-:-:S04]  /*7030*/  FMNMX.FTZ R3, R133, R3, !PT ;  /* 0x0000000385037209 */ /* 0x000fc80007810000 */
[----:B------:R-:W-:Y:S01]  /*7040*/  FMNMX.FTZ R3, R126, R3, !PT ;  /* 0x000000037e037209 */ /* 0x000fe20007810000 */
[----:B--2---:R-:W-:-:S03]  /*7050*/  FFMA.FTZ R4, R102, UR19, -R5 ;  /* 0x0000001366047c23 */ /* 0x004fc60008010805 */
        /* <DEDUP_REMOVED lines=8> */
[----:B------:R2:W4:Y:S03]  /*70e0*/  MUFU.EX2 R222, R4 ;  /* 0x0000000400de7308 */ /* 0x0005260000000800 */
[----:B------:R-:W-:-:S04]  /*70f0*/  FMNMX.FTZ R3, R117, R3, !PT ;  /* 0x0000000375037209 */ /* 0x000fc80007810000 */
[----:B------:R-:W-:-:S04]  /*7100*/  FMNMX.FTZ R3, R83, R3, !PT ;  /* 0x0000000353037209 */ /* 0x000fc80007810000 */
[----:B------:R-:W-:-:S04]  /*7110*/  FMNMX.FTZ R3, R81, R3, !PT ;  /* 0x0000000351037209 */ /* 0x000fc80007810000 */
[----:B------:R-:W-:Y:S01]  /*7120*/  FMNMX.FTZ R3, R82, R3, !PT ;  /* 0x0000000352037209 */ /* 0x000fe20007810000 */
[----:B--2---:R-:W-:-:S04]  /*7130*/  FFMA.FTZ R4, R98, UR19, -R5 ;  /* 0x0000001362047c23 */ /* 0x004fc80008010805 */
[----:B------:R2:W-:Y:S02]  /*7140*/  MUFU.EX2 R225, R4 ;  /* 0x0000000400e17308 */ /* 0x0005e40000000800 */
[----:B--2---:R-:W-:-:S06]  /*7150*/  FFMA.FTZ R4, R100, UR19, -R5 ;  /* 0x0000001364047c23 */ /* 0x004fcc0008010805 */
[----:B------:R2:W-:Y:S02]  /*7160*/  MUFU.EX2 R233, R4 ;  /* 0x0000000400e97308 */ /* 0x0005e40000000800 */
[----:B--2---:R-:W-:-:S06]  /*7170*/  FFMA.FTZ R4, R96, UR19, -R5 ;  /* 0x0000001360047c23 */ /* 0x004fcc0008010805 */
[----:B------:R2:W-:Y:S02]  /*7180*/  MUFU.EX2 R232, R4 ;  /* 0x0000000400e87308 */ /* 0x0005e40000000800 */
[----:B--2---:R-:W-:Y:S01]  /*7190*/  FFMA.FTZ R4, R87, UR19, -R5 ;  /* 0x0000001357047c23 */ /* 0x004fe20008010805 */
[----:B------:R-:W-:-:S05]  /*71a0*/  MOV R87, R90 ;  /* 0x0000005a00577202 */ /* 0x000fca0000000f00 */
[----:B------:R2:W-:Y:S02]  /*71b0*/  MUFU.EX2 R231, R4 ;  /* 0x0000000400e77308 */ /* 0x0005e40000000800 */
[----:B--2---:R-:W-:-:S06]  /*71c0*/  FFMA.FTZ R4, R84, UR19, -R5 ;  /* 0x0000001354047c23 */ /* 0x004fcc0008010805 */
[----:B------:R2:W-:Y:S02]  /*71d0*/  MUFU.EX2 R230, R4 ;  /* 0x0000000400e67308 */ /* 0x0005e40000000800 */
[----:B--2---:R-:W-:Y:S02]  /*71e0*/  FMNMX.FTZ R4, R108, R3, !PT ;  /* 0x000000036c047209 */ /* 0x004fe40007810000 */
        /* <DEDUP_REMOVED lines=28> */
[----:B------:R-:W5:Y:S01]  /*73b0*/  SHFL.BFLY PT, R6, R39, 0x2, 0x1f ;  /* 0x0c401f0027067f89 */ /* 0x000f6200000e0000 */
[----:B--2---:R-:W-:Y:S01]  /*73c0*/  FMNMX.FTZ R3, R167, R4, !PT ;  /* 0x00000004a7037209 */ /* 0x004fe20007810000 */
[----:B------:R-:W-:Y:S02]  /*73d0*/  FFMA.FTZ R4, R70, UR19, -R5 ;  /* 0x0000001346047c23 */ /* 0x000fe40008010805 */
[----:B-1----:R-:W-:Y:S01]  /*73e0*/  HMMA.16816.F32.BF16 R68, R12, R18, RZ ;  /* 0x000000120c44723c */ /* 0x002fe200000418ff */
[----:B------:R-:W-:Y:S01]  /*73f0*/  FMNMX.FTZ R3, R158, R3, !PT ;  /* 0x000000039e037209 */ /* 0x000fe20007810000 */
[----:B------:R1:W-:Y:S03]  /*7400*/  MUFU.EX2 R216, R4 ;  /* 0x0000000400d87308 */ /* 0x0003e60000000800 */
[----:B------:R-:W-:-:S02]  /*7410*/  FMNMX.FTZ R3, R125, R3, !PT ;  /* 0x000000037d037209 */ /* 0x000fc40007810000 */
[----:B-----5:R-:W-:Y:S02]  /*7420*/  FMNMX.FTZ R39, R39, R6, !PT ;  /* 0x0000000627277209 */ /* 0x020fe40007810000 */
[----:B------:R-:W-:-:S03]  /*7430*/  FMNMX.FTZ R3, R161, R3, !PT ;  /* 0x00000003a1037209 */ /* 0x000fc60007810000 */
[----:B------:R-:W2:Y:S01]  /*7440*/  SHFL.BFLY PT, R6, R39, 0x1, 0x1f ;  /* 0x0c201f0027067f89 */ /* 0x000ea200000e0000 */
[----:B------:R-:W-:-:S04]  /*7450*/  FMNMX.FTZ R3, R141, R3, !PT ;  /* 0x000000038d037209 */ /* 0x000fc80007810000 */
[----:B------:R-:W-:Y:S01]  /*7460*/  FMNMX.FTZ R3, R127, R3, !PT ;  /* 0x000000037f037209 */ /* 0x000fe20007810000 */
[--C-:B-1----:R-:W-:Y:S02]  /*7470*/  FFMA.FTZ R4, R72, UR19, -R5.reuse ;  /* 0x0000001348047c23 */ /* 0x102fe40008010805 */
[----:B------:R-:W-:Y:S02]  /*7480*/  HMMA.16816.F32.BF16 R72, R12, R16, RZ ;  /* 0x000000100c48723c */ /* 0x000fe400000418ff */
        /* <DEDUP_REMOVED lines=19> */
[--C-:B------:R-:W-:Y:S02]  /*75c0*/  FFMA.FTZ R3, R30, UR19, -R5.reuse ;  /* 0x000000131e037c23 */ /* 0x100fe40008010805 */
[----:B------:R-:W-:Y:S01]  /*75d0*/  LDSM.16.MT88.4 R28, [R185+0x4400] ;  /* 0x00440000b91c783b */ /* 0x000fe20000004200 */
[----:B------:R-:W-:Y:S02]  /*75e0*/  FMNMX.FTZ R4, R122, R4, !PT ;  /* 0x000000047a047209 */ /* 0x000fe40007810000 */
[----:B------:R1:W-:Y:S02]  /*75f0*/  MUFU.EX2 R210, R3 ;  /* 0x0000000300d27308 */ /* 0x0003e40000000800 */
[----:B-1----:R-:W-:Y:S01]  /*7600*/  FMNMX.FTZ R3, R144, R4, !PT ;  /* 0x0000000490037209 */ /* 0x002fe20007810000 */
[----:B------:R-:W-:-:S02]  /*7610*/  FFMA.FTZ R4, R23, UR19, -R5 ;  /* 0x0000001317047c23 */ /* 0x000fc40008010805 */
[----:B------:R-:W-:Y:S01]  /*7620*/  LDSM.16.MT88.4 R20, [R185+0x4000] ;  /* 0x00400000b914783b */ /* 0x000fe20000004200 */
[----:B------:R-:W-:Y:S02]  /*7630*/  FMNMX.FTZ R3, R131, R3, !PT ;  /* 0x0000000383037209 */ /* 0x000fe40007810000 */
[----:B------:R1:W-:Y:S02]  /*7640*/  MUFU.EX2 R208, R4 ;  /* 0x0000000400d07308 */ /* 0x0003e40000000800 */
[----:B------:R-:W-:Y:S01]  /*7650*/  FMNMX.FTZ R38, R168, R3, !PT ;  /* 0x00000003a8267209 */ /* 0x000fe20007810000 */
[----:B------:R-:W-:-:S03]  /*7660*/  FFMA.FTZ R3, R50, UR19, -R5 ;  /* 0x0000001332037c23 */ /* 0x000fc60008010805 */
[----:B------:R-:W-:Y:S02]  /*7670*/  FMNMX.FTZ R38, R132, R38, !PT ;  /* 0x0000002684267209 */ /* 0x000fe40007810000 */
[----:B------:R2:W-:Y:S03]  /*7680*/  MUFU.EX2 R207, R3 ;  /* 0x0000000300cf7308 */ /* 0x0005e60000000800 */
[----:B------:R-:W5:Y:S01]  /*7690*/  SHFL.BFLY PT, R7, R38, 0x2, 0x1f ;  /* 0x0c401f0026077f89 */ /* 0x000f6200000e0000 */
[----:B-1----:R-:W-:-:S05]  /*76a0*/  FSEL R4, R6, RZ, P1 ;  /* 0x000000ff06047208 */ /* 0x002fca0000800000 */
[--C-:B------:R-:W-:Y:S01]  /*76b0*/  FFMA.FTZ R6, R134, UR19, -R4.reuse ;  /* 0x0000001386067c23 */ /* 0x100fe20008010804 */
[----:B--2---:R-:W-:-:S03]  /*76c0*/  FFMA.FTZ R3, R139, UR19, -R4 ;  /* 0x000000138b037c23 */ /* 0x004fc60008010804 */
[----:B------:R1:W-:Y:S08]  /*76d0*/  MUFU.EX2 R134, R6 ;  /* 0x0000000600867308 */ /* 0x0003f00000000800 */
[----:B------:R2:W-:Y:S01]  /*76e0*/  MUFU.EX2 R174, R3 ;  /* 0x0000000300ae7308 */ /* 0x0005e20000000800 */
[----:B-----5:R-:W-:Y:S01]  /*76f0*/  FMNMX.FTZ R38, R38, R7, !PT ;  /* 0x0000000726267209 */ /* 0x020fe20007810000 */
[C---:B------:R-:W-:Y:S04]  /*7700*/  HMMA.16816.F32.BF16 R60, R12.reuse, R20, RZ ;  /* 0x000000140c3c723c */ /* 0x040fe800000418ff */
[----:B-1----:R-:W1:Y:S02]  /*7710*/  SHFL.BFLY PT, R6, R38, 0x1, 0x1f ;  /* 0x0c201f0026067f89 */ /* 0x002e6400000e0000 */
[----:B------:R-:W-:Y:S01]  /*7720*/  HMMA.16816.F32.BF16 R64, R12, R22, RZ ;  /* 0x000000160c40723c */ /* 0x000fe200000418ff */
[----:B--2---:R-:W-:-:S06]  /*7730*/  FFMA.FTZ R3, R138, UR19, -R4 ;  /* 0x000000138a037c23 */ /* 0x004fcc0008010804 */
[----:B------:R-:W-:Y:S02]  /*7740*/  F2FP.BF16.F32.PACK_AB R12, R238, R239 ;  /* 0x000000efee0c723e */ /* 0x000fe400000010ff */
[----:B---3--:R-:W-:Y:S01]  /*7750*/  F2FP.BF16.F32.PACK_AB R13, R219, R209 ;  /* 0x000000d1db0d723e */ /* 0x008fe200000010ff */
[----:B------:R2:W3:Y:S01]  /*7760*/  MUFU.EX2 R173, R3 ;  /* 0x0000000300ad7308 */ /* 0x0004e20000000800 */
[----:B------:R-:W-:Y:S02]  /*7770*/  F2FP.BF16.F32.PACK_AB R14, R241, R240 ;  /* 0x000000f0f10e723e */ /* 0x000fe400000010ff */
[----:B----4-:R-:W-:-:S07]  /*7780*/  F2FP.BF16.F32.PACK_AB R15, R222, R218 ;  /* 0x000000dade0f723e */ /* 0x010fce00000010ff */
[----:B------:R-:W-:Y:S01]  /*7790*/  HMMA.16816.F32.BF16 R72, R12, R24, R72 ;  /* 0x000000180c48723c */ /* 0x000fe20000041848 */
[----:B-1----:R-:W-:Y:S01]  /*77a0*/  FMNMX.FTZ R38, R38, R6, !PT ;  /* 0x0000000626267209 */ /* 0x002fe20007810000 */
[----:B------:R-:W-:-:S03]  /*77b0*/  FFMA.FTZ R6, R114, UR19, -R4 ;  /* 0x0000001372067c23 */ /* 0x000fc60008010804 */
[----:B------:R-:W-:Y:S01]  /*77c0*/  FSETP.NEU.FTZ.AND P1, PT, R38, -INF , PT ;  /* 0xff8000002600780b */ /* 0x000fe20003f3d000 */
[----:B--2---:R-:W-:Y:S01]  /*77d0*/  FFMA.FTZ R3, R142, UR19, -R4 ;  /* 0x000000138e037c23 */ /* 0x004fe20008010804 */
[----:B------:R1:W-:Y:S01]  /*77e0*/  MUFU.EX2 R180, R6 ;  /* 0x0000000600b47308 */ /* 0x0003e20000000800 */
[----:B---3--:R-:W-:Y:S02]  /*77f0*/  F2FP.BF16.F32.PACK_AB R8, R173, R174 ;  /* 0x000000aead08723e */ /* 0x008fe400000010ff */
[----:B------:R-:W-:-:S05]  /*7800*/  MOV R142, R151 ;  /* 0x00000097008e7202 */ /* 0x000fca0000000f00 */
[----:B------:R2:W-:Y:S01]  /*7810*/  MUFU.EX2 R175, R3 ;  /* 0x0000000300af7308 */ /* 0x0005e20000000800 */
[----:B-1----:R-:W-:-:S07]  /*7820*/  FFMA.FTZ R6, R115, UR19, -R4 ;  /* 0x0000001373067c23 */ /* 0x002fce0008010804 */
[----:B------:R-:W-:Y:S01]  /*7830*/  MUFU.EX2 R181, R6 ;  /* 0x0000000600b57308 */ /* 0x000fe20000000800 */
[----:B--2---:R-:W-:Y:S01]  /*7840*/  FFMA.FTZ R3, R140, UR19, -R4 ;  /* 0x000000138c037c23 */ /* 0x004fe20008010804 */
[----:B------:R-:W-:-:S06]  /*7850*/  MOV R140, R150 ;  /* 0x00000096008c7202 */ /* 0x000fcc0000000f00 */
        /* <DEDUP_REMOVED lines=21> */
[----:B------:R-:W-:Y:S01]  /*79b0*/  MUFU.EX2 R7, R6 ;  /* 0x0000000600077308 */ /* 0x000fe20000000800 */
[----:B------:R-:W-:-:S07]  /*79c0*/  MOV R155, R148 ;  /* 0x00000094009b7202 */ /* 0x000fce0000000f00 */
        /* <DEDUP_REMOVED lines=11> */
[----:B------:R-:W-:Y:S05]  /*7a80*/  LDSM.16.MT88.4 R20, [R184+0x4800] ;  /* 0x00480000b814783b */ /* 0x000fea0000004200 */
[----:B------:R-:W-:Y:S01]  /*7a90*/  HMMA.16816.F32.BF16 R32, R8, R16, RZ ;  /* 0x000000100820723c */ /* 0x000fe200000418ff */
[----:B-1----:R-:W-:-:S04]  /*7aa0*/  FFMA.FTZ R0, R143, UR19, -R3 ;  /* 0x000000138f007c23 */ /* 0x002fc80008010803 */
[----:B------:R1:W-:Y:S01]  /*7ab0*/  MUFU.EX2 R105, R0 ;  /* 0x0000000000697308 */ /* 0x0003e20000000800 */
[----:B------:R-:W-:Y:S01]  /*7ac0*/  HMMA.16816.F32.BF16 R48, R8, R18, RZ ;  /* 0x000000120830723c */ /* 0x000fe200000418ff */
[----:B------:R-:W2:Y:S06]  /*7ad0*/  LDSM.16.MT88.4 R16, [R185+0x4800] ;  /* 0x00480000b910783b */ /* 0x000eac0000004200 */
[----:B------:R-:W-:Y:S02]  /*7ae0*/  F2FP.BF16.F32.PACK_AB R8, R134, R177 ;  /* 0x000000b18608723e */ /* 0x000fe400000010ff */
        /* <DEDUP_REMOVED lines=34> */
[----:B------:R-:W-:Y:S02]  /*7d10*/  MOV R108, R76 ;  /* 0x0000004c006c7202 */ /* 0x000fe40000000f00 */
[----:B------:R-:W-:Y:S03]  /*7d20*/  HMMA.16816.F32.BF16 R76, R12, R28, R60 ;  /* 0x0000001c0c4c723c */ /* 0x000fe6000004183c */
[----:B------:R1:W-:Y:S01]  /*7d30*/  MUFU.EX2 R107, R0 ;  /* 0x00000000006b7308 */ /* 0x0003e20000000800 */
[----:B------:R-:W4:Y:S01]  /*7d40*/  LDSM.16.MT88.4 R28, [R184+0x4c00] ;  /* 0x004c0000b81c783b */ /* 0x000f220000004200 */
[----:B---3--:R-:W-:-:S02]  /*7d50*/  F2FP.BF16.F32.PACK_AB R11, R100, R96 ;  /* 0x00000060640b723e */ /* 0x008fc400000010ff */
[----:B------:R-:W-:Y:S02]  /*7d60*/  F2FP.BF16.F32.PACK_AB R12, R252, R242 ;  /* 0x000000f2fc0c723e */ /* 0x000fe400000010ff */
[----:B------:R-:W-:-:S03]  /*7d70*/  F2FP.BF16.F32.PACK_AB R13, R233, R225 ;  /* 0x000000e1e90d723e */ /* 0x000fc600000010ff */
[----:B--2---:R-:W-:Y:S01]  /*7d80*/  HMMA.16816.F32.BF16 R60, R8, R18, R44 ;  /* 0x00000012083c723c */ /* 0x004fe2000004182c */
[----:B------:R-:W-:Y:S02]  /*7d90*/  F2FP.BF16.F32.PACK_AB R14, R250, R251 ;  /* 0x000000fbfa0e723e */ /* 0x000fe400000010ff */
[----:B------:R-:W-:-:S03]  /*7da0*/  F2FP.BF16.F32.PACK_AB R15, R231, R232 ;  /* 0x000000e8e70f723e */ /* 0x000fc600000010ff */
[----:B------:R-:W-:Y:S01]  /*7db0*/  HMMA.16816.F32.BF16 R64, R8, R16, R56 ;  /* 0x000000100840723c */ /* 0x000fe20000041838 */
[----:B-1----:R-:W-:-:S04]  /*7dc0*/  FFMA.FTZ R0, R93, UR19, -R4 ;  /* 0x000000135d007c23 */ /* 0x002fc80008010804 */
[----:B------:R1:W-:Y:S01]  /*7dd0*/  MUFU.EX2 R104, R0 ;  /* 0x0000000000687308 */ /* 0x0003e20000000800 */
[C---:B------:R-:W-:Y:S06]  /*7de0*/  HMMA.16816.F32.BF16 R68, R12.reuse, R20, R72 ;  /* 0x000000140c44723c */ /* 0x040fec0000041848 */
[----:B------:R-:W-:Y:S06]  /*7df0*/  HMMA.16816.F32.BF16 R44, R12, R16, R76 ;  /* 0x000000100c2c723c */ /* 0x000fec000004184c */
[----:B------:R-:W-:Y:S01]  /*7e00*/  HMMA.16816.F32.BF16 R136, R8, R20, R136 ;  /* 0x000000140888723c */ /* 0x000fe20000041888 */
[----:B-1----:R-:W-:-:S05]  /*7e10*/  FFMA.FTZ R0, R92, UR19, -R4 ;  /* 0x000000135c007c23 */ /* 0x002fca0008010804 */
[-C--:B------:R-:W-:Y:S01]  /*7e20*/  HMMA.16816.F32.BF16 R148, R8, R22.reuse, R32 ;  /* 0x000000160894723c */ /* 0x080fe20000041820 */
[----:B------:R1:W-:Y:S05]  /*7e30*/  MUFU.EX2 R93, R0 ;  /* 0x00000000005d7308 */ /* 0x0003ea0000000800 */
[----:B------:R-:W-:Y:S01]  /*7e40*/  HMMA.16816.F32.BF16 R56, R12, R22, R48 ;  /* 0x000000160c38723c */ /* 0x000fe20000041830 */
[----:B------:R-:W-:Y:S01]  /*7e50*/  LDSM.16.MT88.4 R20, [R184+0x5000] ;  /* 0x00500000b814783b */ /* 0x000fe20000004200 */
[----:B------:R-:W-:Y:S02]  /*7e60*/  F2FP.BF16.F32.PACK_AB R8, R181, R180 ;  /* 0x000000b4b508723e */ /* 0x000fe400000010ff */
[----:B------:R-:W-:-:S02]  /*7e70*/  F2FP.BF16.F32.PACK_AB R10, R117, R118 ;  /* 0x00000076750a723e */ /* 0x000fc400000010ff */
        /* <DEDUP_REMOVED lines=8> */
[C---:B----4-:R-:W-:Y:S06]  /*7f00*/  HMMA.16816.F32.BF16 R68, R12.reuse, R28, R68 ;  /* 0x0000001c0c44723c */ /* 0x050fec0000041844 */
[----:B------:R-:W-:Y:S01]  /*7f10*/  HMMA.16816.F32.BF16 R56, R12, R30, R56 ;  /* 0x0000001e0c38723c */ /* 0x000fe20000041838 */
[----:B-1----:R-:W-:-:S04]  /*7f20*/  FFMA.FTZ R0, R166, UR19, -R3 ;  /* 0x00000013a6007c23 */ /* 0x002fc80008010803 */
[----:B------:R1:W3:Y:S01]  /*7f30*/  MUFU.EX2 R90, R0 ;  /* 0x00000000005a7308 */ /* 0x0002e20000000800 */
[C---:B------:R-:W-:Y:S06]  /*7f40*/  HMMA.16816.F32.BF16 R52, R12.reuse, R24, R44 ;  /* 0x000000180c34723c */ /* 0x040fec000004182c */
[----:B------:R-:W-:Y:S07]  /*7f50*/  HMMA.16816.F32.BF16 R32, R12, R26, R32 ;  /* 0x0000001a0c20723c */ /* 0x000fee0000041820 */
[----:B------:R-:W-:-:S02]  /*7f60*/  F2FP.BF16.F32.PACK_AB R12, R244, R245 ;  /* 0x000000f5f40c723e */ /* 0x000fc400000010ff */
[----:B------:R-:W-:Y:S01]  /*7f70*/  F2FP.BF16.F32.PACK_AB R13, R221, R223 ;  /* 0x000000dfdd0d723e */ /* 0x000fe200000010ff */
[----:B-1----:R-:W-:Y:S01]  /*7f80*/  FFMA.FTZ R0, R167, UR19, -R3 ;  /* 0x00000013a7007c23 */ /* 0x002fe20008010803 */
[----:B---3--:R-:W-:Y:S02]  /*7f90*/  F2FP.BF16.F32.PACK_AB R9, R90, R91 ;  /* 0x0000005b5a09723e */ /* 0x008fe400000010ff */
[----:B------:R-:W-:Y:S01]  /*7fa0*/  F2FP.BF16.F32.PACK_AB R14, R145, R243 ;  /* 0x000000f3910e723e */ /* 0x000fe200000010ff */
[----:B------:R1:W-:Y:S01]  /*7fb0*/  MUFU.EX2 R84, R0 ;  /* 0x0000000000547308 */ /* 0x0003e20000000800 */
[----:B------:R-:W-:-:S09]  /*7fc0*/  F2FP.BF16.F32.PACK_AB R15, R217, R220 ;  /* 0x000000dcd90f723e */ /* 0x000fd200000010ff */
[----:B--2---:R-:W-:Y:S01]  /*7fd0*/  HMMA.16816.F32.BF16 R32, R12, R18, R32 ;  /* 0x000000120c20723c */ /* 0x004fe20000041820 */
[----:B-1----:R-:W-:-:S04]  /*7fe0*/  FFMA.FTZ R0, R158, UR19, -R3 ;  /* 0x000000139e007c23 */ /* 0x002fc80008010803 */
[----:B------:R1:W2:Y:S02]  /*7ff0*/  MUFU.EX2 R85, R0 ;  /* 0x0000000000557308 */ /* 0x0002a40000000800 */
[----:B-1----:R-:W-:Y:S01]  /*8000*/  FFMA.FTZ R0, R99, UR19, -R4 ;  /* 0x0000001363007c23 */ /* 0x002fe20008010804 */
[----:B--2---:R-:W-:Y:S02]  /*8010*/  F2FP.BF16.F32.PACK_AB R11, R85, R84 ;  /* 0x00000054550b723e */ /* 0x004fe400000010ff */
[----:B------:R-:W-:-:S03]  /*8020*/  MOV R99, R155 ;  /* 0x0000009b00637202 */ /* 0x000fc60000000f00 */
[----:B------:R1:W-:Y:S01]  /*8030*/  MUFU.EX2 R92, R0 ;  /* 0x00000000005c7308 */ /* 0x0003e20000000800 */
[----:B------:R-:W-:Y:S01]  /*8040*/  F2FP.BF16.F32.PACK_AB R162, R108, R99 ;  /* 0x000000636ca2723e */ /* 0x000fe200000010ff */
[C---:B------:R-:W-:Y:S06]  /*8050*/  HMMA.16816.F32.BF16 R48, R8.reuse, R24, R64 ;  /* 0x000000180830723c */ /* 0x040fec0000041840 */
[C---:B------:R-:W-:Y:S06]  /*8060*/  HMMA.16816.F32.BF16 R136, R8.reuse, R28, R136 ;  /* 0x0000001c0888723c */ /* 0x040fec0000041888 */
[----:B------:R-:W-:Y:S01]  /*8070*/  HMMA.16816.F32.BF16 R148, R8, R30, R148 ;  /* 0x0000001e0894723c */ /* 0x000fe20000041894 */
[----:B-1----:R-:W-:Y:S01]  /*8080*/  FFMA.FTZ R0, R95, UR19, -R4 ;  /* 0x000000135f007c23 */ /* 0x002fe20008010804 */
[----:B------:R-:W-:Y:S01]  /*8090*/  MOV R95, R152 ;  /* 0x00000098005f7202 */ /* 0x000fe20000000f00 */
[----:B------:R-:W1:Y:S01]  /*80a0*/  LDSM.16.MT88.4 R28, [R184+0x5400] ;  /* 0x00540000b81c783b */ /* 0x000e620000004200 */
[----:B------:R-:W-:-:S02]  /*80b0*/  MOV R152, R140 ;  /* 0x0000008c00987202 */ /* 0x000fc40000000f00 */
[----:B------:R-:W-:Y:S01]  /*80c0*/  MOV R140, R87 ;  /* 0x00000057008c7202 */ /* 0x000fe20000000f00 */
[----:B------:R-:W-:Y:S01]  /*80d0*/  HMMA.16816.F32.BF16 R60, R8, R26, R60 ;  /* 0x0000001a083c723c */ /* 0x000fe2000004183c */
[----:B------:R2:W-:Y:S01]  /*80e0*/  MUFU.EX2 R87, R0 ;  /* 0x0000000000577308 */ /* 0x0005e20000000800 */
[----:B------:R-:W3:Y:S05]  /*80f0*/  LDSM.16.MT88.4 R24, [R185+0x5400] ;  /* 0x00540000b918783b */ /* 0x000eea0000004200 */
[----:B------:R-:W-:Y:S02]  /*8100*/  F2FP.BF16.F32.PACK_AB R8, R115, R116 ;  /* 0x000000747308723e */ /* 0x000fe400000010ff */
[----:B------:R-:W-:Y:S01]  /*8110*/  F2FP.BF16.F32.PACK_AB R10, R104, R107 ;  /* 0x0000006b680a723e */ /* 0x000fe200000010ff */
[----:B--2---:R-:W-:Y:S01]  /*8120*/  FFMA.FTZ R0, R94, UR19, -R4 ;  /* 0x000000135e007c23 */ /* 0x004fe20008010804 */
[----:B------:R-:W-:Y:S01]  /*8130*/  MOV R94, R2 ;  /* 0x00000002005e7202 */ /* 0x000fe20000000f00 */
[----:B------:R-:W-:-:S02]  /*8140*/  FADD.FTZ R2, R205, R182 ;  /* 0x000000b6cd027221 */ /* 0x000fc40000010000 */
[----:B------:R2:W-:Y:S01]  /*8150*/  MUFU.EX2 R83, R0 ;  /* 0x0000000000537308 */ /* 0x0005e20000000800 */
[----:B------:R-:W-:Y:S01]  /*8160*/  F2FP.BF16.F32.PACK_AB R160, R95, R94 ;  /* 0x0000005e5fa0723e */ /* 0x000fe200000010ff */
[----:B------:R-:W-:Y:S01]  /*8170*/  FADD.FTZ R2, R183, R2 ;  /* 0x00000002b7027221 */ /* 0x000fe20000010000 */
[----:B--2---:R-:W-:Y:S01]  /*8180*/  FFMA.FTZ R0, R125, UR19, -R3 ;  /* 0x000000137d007c23 */ /* 0x004fe20008010803 */
[----:B------:R-:W-:-:S04]  /*8190*/  MOV R125, R80 ;  /* 0x00000050007d7202 */ /* 0x000fc80000000f00 */
[----:B------:R2:W-:Y:S02]  /*81a0*/  MUFU.EX2 R81, R0 ;  /* 0x0000000000517308 */ /* 0x0005e40000000800 */
[----:B--2---:R-:W-:-:S06]  /*81b0*/  FFMA.FTZ R0, R161, UR19, -R3 ;  /* 0x00000013a1007c23 */ /* 0x004fcc0008010803 */
[----:B------:R2:W4:Y:S02]  /*81c0*/  MUFU.EX2 R80, R0 ;  /* 0x0000000000507308 */ /* 0x0005240000000800 */
[----:B--2---:R-:W-:Y:S01]  /*81d0*/  FFMA.FTZ R0, R141, UR19, -R3 ;  /* 0x000000138d007c23 */ /* 0x004fe20008010803 */
[----:B----4-:R-:W-:-:S05]  /*81e0*/  F2FP.BF16.F32.PACK_AB R9, R80, R81 ;  /* 0x000000515009723e */ /* 0x010fca00000010ff */
[----:B------:R2:W-:Y:S02]  /*81f0*/  MUFU.EX2 R77, R0 ;  /* 0x00000000004d7308 */ /* 0x0005e40000000800 */
[----:B--2---:R-:W-:Y:S01]  /*8200*/  FFMA.FTZ R0, R127, UR19, -R3 ;  /* 0x000000137f007c23 */ /* 0x004fe20008010803 */
[----:B------:R-:W-:-:S05]  /*8210*/  MOV R127, R152 ;  /* 0x00000098007f7202 */ /* 0x000fca0000000f00 */
[----:B------:R2:W4:Y:S02]  /*8220*/  MUFU.EX2 R78, R0 ;  /* 0x00000000004e7308 */ /* 0x0005240000000800 */
[----:B--2---:R-:W-:Y:S01]  /*8230*/  FFMA.FTZ R0, R97, UR19, -R4 ;  /* 0x0000001361007c23 */ /* 0x004fe20008010804 */
[----:B------:R-:W-:Y:S02]  /*8240*/  MOV R97, R140 ;  /* 0x0000008c00617202 */ /* 0x000fe40000000f00 */
[----:B----4-:R-:W-:-:S03]  /*8250*/  F2FP.BF16.F32.PACK_AB R11, R78, R77 ;  /* 0x0000004d4e0b723e */ /* 0x010fc600000010ff */
[----:B------:R2:W-:Y:S04]  /*8260*/  MUFU.EX2 R82, R0 ;  /* 0x0000000000527308 */ /* 0x0005e80000000800 */
[C---:B------:R-:W-:Y:S06]  /*8270*/  HMMA.16816.F32.BF16 R44, R8.reuse, R16, R48 ;  /* 0x00000010082c723c */ /* 0x040fec0000041830 */
[----:B------:R-:W-:Y:S01]  /*8280*/  HMMA.16816.F32.BF16 R136, R8, R20, R136 ;  /* 0x000000140888723c */ /* 0x000fe20000041888 */
[----:B--2---:R-:W-:Y:S01]  /*8290*/  FFMA.FTZ R0, R86, UR19, -R4 ;  /* 0x0000001356007c23 */ /* 0x004fe20008010804 */
[----:B------:R-:W-:-:S04]  /*82a0*/  MOV R86, R142 ;  /* 0x0000008e00567202 */ /* 0x000fc80000000f00 */
[----:B------:R-:W-:Y:S01]  /*82b0*/  HMMA.16816.F32.BF16 R148, R8, R22, R148 ;  /* 0x000000160894723c */ /* 0x000fe20000041894 */
[----:B------:R2:W-:Y:S05]  /*82c0*/  MUFU.EX2 R79, R0 ;  /* 0x00000000004f7308 */ /* 0x0005ea0000000800 */
[----:B------:R-:W-:Y:S06]  /*82d0*/  HMMA.16816.F32.BF16 R140, R12, R20, R68 ;  /* 0x000000140c8c723c */ /* 0x000fec0000041844 */
[----:B------:R-:W-:Y:S01]  /*82e0*/  HMMA.16816.F32.BF16 R48, R8, R18, R60 ;  /* 0x000000120830723c */ /* 0x000fe2000004183c */
[----:B------:R-:W-:-:S05]  /*82f0*/  MOV R71, R145 ;  /* 0x0000009100477202 */ /* 0x000fca0000000f00 */
[C---:B------:R-:W-:Y:S01]  /*8300*/  HMMA.16816.F32.BF16 R60, R12.reuse, R22, R56 ;  /* 0x000000160c3c723c */ /* 0x040fe20000041838 */
[----:B--2---:R-:W-:Y:S01]  /*8310*/  FFMA.FTZ R0, R36, UR19, -R4 ;  /* 0x0000001324007c23 */ /* 0x004fe20008010804 */
[----:B------:R-:W2:Y:S01]  /*8320*/  LDSM.16.MT88.4 R20, [R184+0x5800] ;  /* 0x00580000b814783b */ /* 0x000ea20000004200 */
[----:B------:R-:W-:Y:S02]  /*8330*/  F2FP.BF16.F32.PACK_AB R8, R92, R93 ;  /* 0x0000005d5c08723e */ /* 0x000fe400000010ff */
[----:B------:R4:W-:Y:S01]  /*8340*/  MUFU.EX2 R76, R0 ;  /* 0x00000000004c7308 */ /* 0x0009e20000000800 */
[----:B------:R-:W-:Y:S01]  /*8350*/  HMMA.16816.F32.BF16 R56, R12, R16, R52 ;  /* 0x000000100c38723c */ /* 0x000fe20000041834 */
[----:B------:R-:W5:Y:S01]  /*8360*/  LDSM.16.MT88.4 R16, [R185+0x5800] ;  /* 0x00580000b910783b */ /* 0x000f620000004200 */
[----:B------:R-:W-:-:S05]  /*8370*/  F2FP.BF16.F32.PACK_AB R10, R83, R87 ;  /* 0x00000057530a723e */ /* 0x000fca00000010ff */
[----:B------:R-:W-:Y:S02]  /*8380*/  F2FP.BF16.F32.PACK_AB R13, R215, R216 ;  /* 0x000000d8d70d723e */ /* 0x000fe400000010ff */
[----:B------:R-:W-:Y:S01]  /*8390*/  F2FP.BF16.F32.PACK_AB R15, R213, R214 ;  /* 0x000000d6d50f723e */ /* 0x000fe200000010ff */
[----:B----4-:R-:W-:Y:S01]  /*83a0*/  FFMA.FTZ R0, R129, UR19, -R3 ;  /* 0x0000001381007c23 */ /* 0x010fe20008010803 */
[----:B------:R-:W-:-:S03]  /*83b0*/  MOV R129, R37 ;  /* 0x0000002500817202 */ /* 0x000fc60000000f00 */
[----:B------:R4:W-:Y:S02]  /*83c0*/  MUFU.EX2 R75, R0 ;  /* 0x00000000004b7308 */ /* 0x0009e40000000800 */
[----:B----4-:R-:W-:Y:S01]  /*83d0*/  FFMA.FTZ R0, R128, UR19, -R3 ;  /* 0x0000001380007c23 */ /* 0x010fe20008010803 */
[----:B------:R-:W-:-:S05]  /*83e0*/  MOV R128, R42 ;  /* 0x0000002a00807202 */ /* 0x000fca0000000f00 */
[----:B------:R4:W1:Y:S01]  /*83f0*/  MUFU.EX2 R74, R0 ;  /* 0x00000000004a7308 */ /* 0x0008620000000800 */
[----:B------:R-:W-:Y:S01]  /*8400*/  F2FP.BF16.F32.PACK_AB R14, R129, R128 ;  /* 0x00000080810e723e */ /* 0x000fe200000010ff */
[----:B----4-:R-:W-:Y:S01]  /*8410*/  FFMA.FTZ R0, R130, UR19, -R3 ;  /* 0x0000001382007c23 */ /* 0x010fe20008010803 */
[----:B-1----:R-:W-:Y:S02]  /*8420*/  F2FP.BF16.F32.PACK_AB R9, R74, R75 ;  /* 0x0000004b4a09723e */ /* 0x002fe400000010ff */
[----:B------:R-:W-:-:S03]  /*8430*/  MOV R130, R147 ;  /* 0x0000009300827202 */ /* 0x000fc60000000f00 */
[----:B------:R1:W-:Y:S02]  /*8440*/  MUFU.EX2 R72, R0 ;  /* 0x0000000000487308 */ /* 0x0003e40000000800 */
[----:B-1----:R-:W-:Y:S01]  /*8450*/  FFMA.FTZ R0, R121, UR19, -R3 ;  /* 0x0000001379007c23 */ /* 0x002fe20008010803 */
[----:B------:R-:W-:-:S05]  /*8460*/  MOV R121, R146 ;  /* 0x0000009200797202 */ /* 0x000fca0000000f00 */
[----:B------:R1:W4:Y:S01]  /*8470*/  MUFU.EX2 R73, R0 ;  /* 0x0000000000497308 */ /* 0x0003220000000800 */
[----:B------:R-:W-:-:S07]  /*8480*/  F2FP.BF16.F32.PACK_AB R12, R130, R121 ;  /* 0x00000079820c723e */ /* 0x000fce00000010ff */
[C---:B------:R-:W-:Y:S06]  /*8490*/  HMMA.16816.F32.BF16 R140, R12.reuse, R28, R140 ;  /* 0x0000001c0c8c723c */ /* 0x040fec000004188c */
[----:B------:R-:W-:Y:S01]  /*84a0*/  HMMA.16816.F32.BF16 R60, R12, R30, R60 ;  /* 0x0000001e0c3c723c */ /* 0x000fe2000004183c */
[----:B-1----:R-:W-:Y:S01]  /*84b0*/  FFMA.FTZ R0, R110, UR19, -R4 ;  /* 0x000000136e007c23 */ /* 0x002fe20008010804 */
[----:B----4-:R-:W-:-:S03]  /*84c0*/  F2FP.BF16.F32.PACK_AB R11, R73, R72 ;  /* 0x00000048490b723e */ /* 0x010fc600000010ff */
[----:B------:R1:W4:Y:S04]  /*84d0*/  MUFU.EX2 R68, R0 ;  /* 0x0000000000447308 */ /* 0x0003280000000800 */
        /* <DEDUP_REMOVED lines=8> */
[----:B----4-:R-:W-:-:S03]  /*8560*/  F2FP.BF16.F32.PACK_AB R10, R68, R76 ;  /* 0x0000004c440a723e */ /* 0x010fc600000010ff */
[----:B------:R-:W-:Y:S01]  /*8570*/  HMMA.16816.F32.BF16 R12, R12, R26, R32 ;  /* 0x0000001a0c0c723c */ /* 0x000fe20000041820 */
[----:B------:R-:W-:Y:S01]  /*8580*/  LDSM.16.MT88.4 R24, [R185+0x5c00] ;  /* 0x005c0000b918783b */ /* 0x000fe20000004200 */
        /* <DEDUP_REMOVED lines=27> */
[--C-:B-1----:R-:W-:Y:S01]  /*8740*/  FFMA.FTZ R0, R144, UR19, -R3.reuse ;  /* 0x0000001390007c23 */ /* 0x102fe20008010803 */
[----:B--2---:R-:W-:Y:S01]  /*8750*/  F2FP.BF16.F32.PACK_AB R166, R36, R43 ;  /* 0x0000002b24a6723e */ /* 0x004fe200000010ff */
[----:B------:R-:W1:Y:S02]  /*8760*/  LDSM.16.MT88.4 R144, [R184+0x5c00] ;  /* 0x005c0000b890783b */ /* 0x000e640000004200 */
[----:B------:R2:W-:Y:S02]  /*8770*/  MUFU.EX2 R35, R0 ;  /* 0x0000000000237308 */ /* 0x0005e40000000800 */
[C---:B------:R-:W-:Y:S06]  /*8780*/  HMMA.16816.F32.BF16 R140, R8.reuse, R20, R140 ;  /* 0x00000014088c723c */ /* 0x040fec000004188c */
[C---:B------:R-:W-:Y:S06]  /*8790*/  HMMA.16816.F32.BF16 R28, R8.reuse, R16, R28 ;  /* 0x00000010081c723c */ /* 0x040fec000004181c */
[----:B------:R-:W-:Y:S01]  /*87a0*/  HMMA.16816.F32.BF16 R60, R8, R22, R60 ;  /* 0x00000016083c723c */ /* 0x000fe2000004183c */
[----:B--2---:R-:W-:-:S05]  /*87b0*/  FFMA.FTZ R0, R131, UR19, -R3 ;  /* 0x0000001383007c23 */ /* 0x004fca0008010803 */
[----:B------:R-:W-:Y:S01]  /*87c0*/  HMMA.16816.F32.BF16 R12, R8, R18, R12 ;  /* 0x00000012080c723c */ /* 0x000fe2000004180c */
        /* <DEDUP_REMOVED lines=23> */
[C---:B------:R-:W-:Y:S06]  /*8940*/  HMMA.16816.F32.BF16 R156, R164.reuse, R24, R52 ;  /* 0x00000018a49c723c */ /* 0x040fec0000041834 */
[----:B------:R-:W-:Y:S01]  /*8950*/  HMMA.16816.F32.BF16 R164, R164, R26, R44 ;  /* 0x0000001aa4a4723c */ /* 0x000fe2000004182c */
[----:B-1----:R-:W-:-:S04]  /*8960*/  FFMA.FTZ R0, R171, UR19, -R5 ;  /* 0x00000013ab007c23 */ /* 0x002fc80008010805 */
[----:B------:R1:W2:Y:S02]  /*8970*/  MUFU.EX2 R8, R0 ;  /* 0x0000000000087308 */ /* 0x0002a40000000800 */
[----:B-1----:R-:W-:Y:S01]  /*8980*/  FADD.FTZ R0, R174, R173 ;  /* 0x000000adae007221 */ /* 0x002fe20000010000 */
[----:B--2---:R-:W-:-:S03]  /*8990*/  F2FP.BF16.F32.PACK_AB R163, R8, R16 ;  /* 0x0000001008a3723e */ /* 0x004fc600000010ff */
[----:B------:R-:W-:-:S04]  /*89a0*/  FADD.FTZ R0, R175, R0 ;  /* 0x00000000af007221 */ /* 0x000fc80000010000 */
[----:B------:R-:W-:Y:S01]  /*89b0*/  FADD.FTZ R5, R176, R0 ;  /* 0x00000000b0057221 */ /* 0x000fe20000010000 */
[----:B------:R-:W-:Y:S01]  /*89c0*/  FADD.FTZ R0, R239, R6 ;  /* 0x00000006ef007221 */ /* 0x000fe20000010000 */
[C---:B------:R-:W-:Y:S02]  /*89d0*/  HMMA.16816.F32.BF16 R140, R160.reuse, R144, R140 ;  /* 0x00000090a08c723c */ /* 0x040fe4000004188c */
        /* <DEDUP_REMOVED lines=112> */
[----:B------:R1:W-:Y:S04]  /*90e0*/  STL [R1+0x8], R217 ;  /* 0x000008d901007387 */ /* 0x0003e80000100800 */
[----:B------:R1:W-:Y:S01]  /*90f0*/  STL [R1+0x4], R214 ;  /* 0x000004d601007387 */ /* 0x0003e20000100800 */
[----:B------:R-:W-:-:S01]  /*9100*/  NOP ;  /* 0x0000000000007918 */ /* 0x000fc20000000000 */
        /* <DEDUP_REMOVED lines=46> */
[----:B------:R-:W-:Y:S02]  /*93f0*/  @!P1 LDGSTS.E.BYPASS.LTC128B.128 [R204+0x4800], desc[UR22][R8.64] ;  /* 0x0480000008cc9fae */ /* 0x000fe4000b901d56 */
        /* <DEDUP_REMOVED lines=16> */
[----:B------:R-:W-:Y:S02]  /*9500*/  LDSM.16.M88.4 R20, [R135+0x2000] ;  /* 0x002000008714783b */ /* 0x000fe40000000200 */
[C---:B------:R-:W-:Y:S02]  /*9510*/  ISETP.GE.AND P2, PT, R0.reuse, R203, PT ;  /* 0x000000cb0000720c */ /* 0x040fe40003f46270 */
[----:B------:R-:W3:Y:S01]  /*9520*/  LDSM.16.M88.4 R12, [R186+0x1000] ;  /* 0x00100000ba0c783b */ /* 0x000ee20000000200 */
[C---:B------:R-:W-:Y:S02]  /*9530*/  ISETP.GE.AND P6, PT, R0.reuse, R202, PT ;  /* 0x000000ca0000720c */ /* 0x040fe40003fc6270 */
[C---:B------:R-:W-:Y:S01]  /*9540*/  ISETP.LT.OR P2, PT, R0.reuse, R198, P2 ;  /* 0x000000c60000720c */ /* 0x040fe20001741670 */
[----:B------:R-:W4:Y:S01]  /*9550*/  LDSM.16.M88.4 R16, [R186] ;  /* 0x00000000ba10783b */ /* 0x000f220000000200 */
[----:B------:R-:W-:-:S03]  /*9560*/  ISETP.LT.OR P6, PT, R0, R197, P6 ;  /* 0x000000c50000720c */ /* 0x000fc600037c1670 */
[----:B------:R-:W-:Y:S04]  /*9570*/  LDSM.16.M88.4 R24, [R188] ;  /* 0x00000000bc18783b */ /* 0x000fe80000000200 */
[----:B-1----:R-:W1:Y:S04]  /*9580*/  LDSM.16.M88.4 R4, [R187+0x1000] ;  /* 0x00100000bb04783b */ /* 0x002e680000000200 */
[----:B------:R-:W5:Y:S01]  /*9590*/  LDSM.16.M88.4 R8, [R187] ;  /* 0x00000000bb08783b */ /* 0x000f620000000200 */
[----:B--2---:R-:W-:-:S03]  /*95a0*/  VIADD R2, R0, 0x1 ;  /* 0x0000000100027836 */ /* 0x004fc60000000000 */
[----:B------:R-:W0:Y:S01]  /*95b0*/  LDGDEPBAR ;  /* 0x00000000000079af */ /* 0x000e220000000000 */
[----:B------:R-:W-:Y:S01]  /*95c0*/  VIADD R3, R0, 0x8 ;  /* 0x0000000800037836 */ /* 0x000fe20000000000 */
[C---:B------:R-:W-:Y:S02]  /*95d0*/  ISETP.GE.AND P0, PT, R2.reuse, R203, PT ;  /* 0x000000cb0200720c */ /* 0x040fe40003f06270 */
[C---:B------:R-:W-:Y:S02]  /*95e0*/  ISETP.GE.AND P4, PT, R2.reuse, R201, PT ;  /* 0x000000c90200720c */ /* 0x040fe40003f86270 */
[C---:B------:R-:W-:Y:S02]  /*95f0*/  ISETP.LT.OR P0, PT, R2.reuse, R198, P0 ;  /* 0x000000c60200720c */ /* 0x040fe40000701670 */
[C---:B------:R-:W-:Y:S02]  /*9600*/  ISETP.LT.OR P4, PT, R2.reuse, R199, P4 ;  /* 0x000000c70200720c */ /* 0x040fe40002781670 */
[----:B------:R-:W-:-:S02]  /*9610*/  ISETP.GE.AND P5, PT, R2, R202, PT ;  /* 0x000000ca0200720c */ /* 0x000fc40003fa6270 */
[C---:B------:R-:W-:Y:S02]  /*9620*/  ISETP.GE.AND P3, PT, R2.reuse, R200, PT ;  /* 0x000000c80200720c */ /* 0x040fe40003f66270 */
[C---:B------:R-:W-:Y:S02]  /*9630*/  ISETP.LT.OR P5, PT, R2.reuse, R197, P5 ;  /* 0x000000c50200720c */ /* 0x040fe40002fa1670 */
[----:B------:R-:W-:Y:S01]  /*9640*/  ISETP.LT.OR P3, PT, R2, R196, P3 ;  /* 0x000000c40200720c */ /* 0x000fe20001f61670 */
[----:B------:R-:W-:Y:S01]  /*9650*/  VIADD R2, R0, 0x9 ;  /* 0x0000000900027836 */ /* 0x000fe20000000000 */
[-C--:B---3--:R-:W-:Y:S06]  /*9660*/  HMMA.16816.F32.BF16 R28, R12, R20.reuse, RZ ;  /* 0x000000140c1c723c */ /* 0x088fec00000418ff */
[----:B----4-:R-:W-:Y:S06]  /*9670*/  HMMA.16816.F32.BF16 R32, R16, R20, RZ ;  /* 0x000000141020723c */ /* 0x010fec00000418ff */
[----:B------:R-:W-:-:S12]  /*9680*/  HMMA.16816.F32.BF16 R48, R12, R22, RZ ;  /* 0x000000160c30723c */ /* 0x000fd800000418ff */
[-C--:B-1----:R-:W-:Y:S01]  /*9690*/  HMMA.16816.F32.BF16 R52, R4, R24.reuse, R28 ;  /* 0x000000180434723c */ /* 0x082fe2000004181c */
[----:B------:R-:W1:Y:S05]  /*96a0*/  LDSM.16.M88.4 R28, [R135+0x2400] ;  /* 0x00240000871c783b */ /* 0x000e6a0000000200 */
[----:B-----5:R-:W-:Y:S06]  /*96b0*/  HMMA.16816.F32.BF16 R44, R8, R24, R32 ;  /* 0x00000018082c723c */ /* 0x020fec0000041820 */
[----:B------:R-:W-:Y:S01]  /*96c0*/  HMMA.16816.F32.BF16 R32, R16, R22, RZ ;  /* 0x000000161020723c */ /* 0x000fe200000418ff */
[----:B------:R-:W2:Y:S11]  /*96d0*/  LDSM.16.M88.4 R20, [R195] ;  /* 0x00000000c314783b */ /* 0x000eb60000000200 */
        /* <DEDUP_REMOVED lines=9> */
[----:B------:R-:W3:Y:S01]  /*9770*/  MUFU.TANH R77, R44 ;  /* 0x0000002c004d7308 */ /* 0x000ee20000002400 */
[----:B------:R-:W-:Y:S07]  /*9780*/  HMMA.16816.F32.BF16 R32, R8, R26, R32 ;  /* 0x0000001a0820723c */ /* 0x000fee0000041820 */
[----:B------:R-:W4:Y:S08]  /*9790*/  MUFU.TANH R80, R45 ;  /* 0x0000002d00507308 */ /* 0x000f300000002400 */
[----:B------:R-:W5:Y:S01]  /*97a0*/  MUFU.TANH R104, R46 ;  /* 0x0000002e00687308 */ /* 0x000f620000002400 */
[----:B---3--:R-:W-:-:S02]  /*97b0*/  FSEL R77, R77, -INF , !P2 ;  /* 0xff8000004d4d7808 */ /* 0x008fc40005000000 */
[----:B------:R-:W-:-:S04]  /*97c0*/  ISETP.GE.AND P2, PT, R0, R201, PT ;  /* 0x000000c90000720c */ /* 0x000fc80003f46270 */
[----:B------:R-:W-:Y:S01]  /*97d0*/  ISETP.LT.OR P2, PT, R0, R199, P2 ;  /* 0x000000c70000720c */ /* 0x000fe20001741670 */
[----:B------:R3:W1:Y:S01]  /*97e0*/  MUFU.TANH R106, R47 ;  /* 0x0000002f006a7308 */ /* 0x0006620000002400 */
[----:B------:R-:W-:Y:S01]  /*97f0*/  FMUL.FTZ R32, R32, UR16 ;  /* 0x0000001020207c20 */ /* 0x000fe20008410000 */
[----:B------:R-:W-:Y:S01]  /*9800*/  FMUL.FTZ R34, R34, UR16 ;  /* 0x0000001022227c20 */ /* 0x000fe20008410000 */
[----:B------:R-:W-:Y:S01]  /*9810*/  FMUL.FTZ R33, R33, UR16 ;  /* 0x0000001021217c20 */ /* 0x000fe20008410000 */
[----:B------:R-:W-:Y:S01]  /*9820*/  FMUL.FTZ R35, R35, UR16 ;  /* 0x0000001023237c20 */ /* 0x000fe20008410000 */
[----:B----4-:R-:W-:Y:S02]  /*9830*/  FSEL R80, R80, -INF , !P0 ;  /* 0xff80000050507808 */ /* 0x010fe40004000000 */
[----:B------:R-:W-:Y:S01]  /*9840*/  FSEL R130, R130, -INF , !P2 ;  /* 0xff80000082827808 */ /* 0x000fe20005000000 */
[----:B------:R-:W4:Y:S01]  /*9850*/  MUFU.TANH R170, R53 ;  /* 0x0000003500aa7308 */ /* 0x000f220000002400 */
[----:B------:R-:W-:-:S02]  /*9860*/  ISETP.GE.AND P0, PT, R0, R200, PT ;  /* 0x000000c80000720c */ /* 0x000fc40003f06270 */
[C---:B------:R-:W-:Y:S02]  /*9870*/  ISETP.GE.AND P2, PT, R3.reuse, R201, PT ;  /* 0x000000c90300720c */ /* 0x040fe40003f46270 */
[----:B------:R-:W-:Y:S02]  /*9880*/  ISETP.LT.OR P0, PT, R0, R196, P0 ;  /* 0x000000c40000720c */ /* 0x000fe40000701670 */
[C---:B------:R-:W-:Y:S01]  /*9890*/  ISETP.LT.OR P2, PT, R3.reuse, R199, P2 ;  /* 0x000000c70300720c */ /* 0x040fe20001741670 */
[----:B------:R-:W2:Y:S01]  /*98a0*/  MUFU.TANH R173, R54 ;  /* 0x0000003600ad7308 */ /* 0x000ea20000002400 */
[----:B---3--:R-:W-:Y:S01]  /*98b0*/  HMMA.16816.F32.BF16 R44, R4, R26, R48 ;  /* 0x0000001a042c723c */ /* 0x008fe20000041830 */
[----:B-----5:R-:W-:Y:S02]  /*98c0*/  FSEL R104, R104, -INF , !P6 ;  /* 0xff80000068687808 */ /* 0x020fe40007000000 */
[----:B-1----:R-:W-:Y:S02]  /*98d0*/  FSEL R106, R106, -INF , !P5 ;  /* 0xff8000006a6a7808 */ /* 0x002fe40006800000 */
[----:B------:R-:W-:Y:S01]  /*98e0*/  ISETP.GE.AND P6, PT, R3, R203, PT ;  /* 0x000000cb0300720c */ /* 0x000fe20003fc6270 */
[----:B------:R-:W-:Y:S01]  /*98f0*/  HMMA.16816.F32.BF16 R48, R16, R28, RZ ;  /* 0x0000001c1030723c */ /* 0x000fe200000418ff */
[----:B------:R-:W1:Y:S01]  /*9900*/  MUFU.TANH R176, R55 ;  /* 0x0000003700b07308 */ /* 0x000e620000002400 */
[----:B----4-:R-:W-:-:S02]  /*9910*/  FSEL R170, R170, -INF , !P4 ;  /* 0xff800000aaaa7808 */ /* 0x010fc40006000000 */
[C---:B------:R-:W-:Y:S02]  /*9920*/  ISETP.GE.AND P4, PT, R3.reuse, R200, PT ;  /* 0x000000c80300720c */ /* 0x040fe40003f86270 */
[----:B------:R-:W-:Y:S01]  /*9930*/  HMMA.16816.F32.BF16 R24, R12, R28, RZ ;  /* 0x0000001c0c18723c */ /* 0x000fe200000418ff */
[C---:B------:R-:W-:Y:S02]  /*9940*/  ISETP.GE.AND P5, PT, R3.reuse, R202, PT ;  /* 0x000000ca0300720c */ /* 0x040fe40003fa6270 */
[----:B------:R-:W3:Y:S01]  /*9950*/  MUFU.TANH R72, R32 ;  /* 0x0000002000487308 */ /* 0x000ee20000002400 */
[----:B------:R-:W-:Y:S02]  /*9960*/  ISETP.LT.OR P4, PT, R3, R196, P4 ;  /* 0x000000c40300720c */ /* 0x000fe40002781670 */
[----:B--2---:R-:W-:Y:S02]  /*9970*/  FSEL R173, R173, -INF , !P0 ;  /* 0xff800000adad7808 */ /* 0x004fe40004000000 */
[----:B------:R-:W-:-:S02]  /*9980*/  ISETP.GE.AND P0, PT, R2, R203, PT ;  /* 0x000000cb0200720c */ /* 0x000fc40003f06270 */
[----:B------:R-:W-:Y:S01]  /*9990*/  ISETP.LT.OR P6, PT, R3, R198, P6 ;  /* 0x000000c60300720c */ /* 0x000fe200037c1670 */
[----:B------:R-:W2:Y:S01]  /*99a0*/  MUFU.TANH R99, R34 ;  /* 0x0000002200637308 */ /* 0x000ea20000002400 */
[----:B------:R-:W-:Y:S01]  /*99b0*/  FMUL.FTZ R44, R44, UR16 ;  /* 0x000000102c2c7c20 */ /* 0x000fe20008410000 */
[----:B------:R-:W-:Y:S01]  /*99c0*/  FMUL.FTZ R46, R46, UR16 ;  /* 0x000000102e2e7c20 */ /* 0x000fe20008410000 */
[----:B------:R-:W-:Y:S01]  /*99d0*/  FMUL.FTZ R45, R45, UR16 ;  /* 0x000000102d2d7c20 */ /* 0x000fe20008410000 */
[----:B------:R-:W-:Y:S01]  /*99e0*/  FMUL.FTZ R47, R47, UR16 ;  /* 0x000000102f2f7c20 */ /* 0x000fe20008410000 */
[----:B-1----:R-:W-:Y:S02]  /*99f0*/  FSEL R176, R176, -INF , !P3 ;  /* 0xff800000b0b07808 */ /* 0x002fe40005800000 */
[----:B------:R-:W-:Y:S01]  /*9a00*/  ISETP.GE.AND P3, PT, R2, R202, PT ;  /* 0x000000ca0200720c */ /* 0x000fe20003f66270 */
[----:B------:R-:W1:Y:S01]  /*9a10*/  MUFU.TANH R168, R44 ;  /* 0x0000002c00a87308 */ /* 0x000e620000002400 */
[----:B------:R-:W-:Y:S01]  /*9a20*/  ISETP.LT.OR P5, PT, R3, R197, P5 ;  /* 0x000000c50300720c */ /* 0x000fe20002fa1670 */
[----:B------:R-:W-:Y:S01]  /*9a30*/  VIADD R3, R0, 0x10 ;  /* 0x0000001000037836 */ /* 0x000fe20000000000 */
[----:B------:R-:W-:-:S02]  /*9a40*/  ISETP.LT.OR P0, PT, R2, R198, P0 ;  /* 0x000000c60200720c */ /* 0x000fc40000701670 */
[----:B------:R-:W-:Y:S01]  /*9a50*/  HMMA.16816.F32.BF16 R52, R4, R20, R24 ;  /* 0x000000140434723c */ /* 0x000fe20000041818 */
[----:B------:R-:W4:Y:S01]  /*9a60*/  LDSM.16.M88.4 R24, [R135+0x2800] ;  /* 0x002800008718783b */ /* 0x000f220000000200 */
[----:B------:R-:W-:Y:S01]  /*9a70*/  ISETP.LT.OR P3, PT, R2, R197, P3 ;  /* 0x000000c50200720c */ /* 0x000fe20001f61670 */
[----:B------:R-:W5:Y:S01]  /*9a80*/  MUFU.TANH R36, R46 ;  /* 0x0000002e00247308 */ /* 0x000f620000002400 */
[----:B---3--:R-:W-:Y:S02]  /*9a90*/  FSEL R72, R72, -INF , !P6 ;  /* 0xff80000048487808 */ /* 0x008fe40007000000 */
[----:B------:R-:W-:Y:S02]  /*9aa0*/  ISETP.GE.AND P6, PT, R3, R203, PT ;  /* 0x000000cb0300720c */ /* 0x000fe40003fc6270 */
[----:B--2---:R-:W-:Y:S02]  /*9ab0*/  FSEL R99, R99, -INF , !P5 ;  /* 0xff80000063637808 */ /* 0x004fe40006800000 */
[----:B------:R-:W-:Y:S01]  /*9ac0*/  ISETP.LT.OR P6, PT, R3, R198, P6 ;  /* 0x000000c60300720c */ /* 0x000fe200037c1670 */
[----:B------:R-:W2:Y:S01]  /*9ad0*/  MUFU.TANH R131, R45 ;  /* 0x0000002d00837308 */ /* 0x000ea20000002400 */
[----:B-1----:R-:W-:-:S02]  /*9ae0*/  FSEL R168, R168, -INF , !P2 ;  /* 0xff800000a8a87808 */ /* 0x002fc40005000000 */
[C---:B------:R-:W-:Y:S02]  /*9af0*/  ISETP.GE.AND P2, PT, R2.reuse, R201, PT ;  /* 0x000000c90200720c */ /* 0x040fe40003f46270 */
[----:B------:R-:W-:Y:S02]  /*9b00*/  ISETP.GE.AND P5, PT, R3, R202, PT ;  /* 0x000000ca0300720c */ /* 0x000fe40003fa6270 */
[----:B------:R-:W-:Y:S01]  /*9b10*/  ISETP.LT.OR P2, PT, R2, R199, P2 ;  /* 0x000000c70200720c */ /* 0x000fe20001741670 */
[----:B------:R1:W3:Y:S01]  /*9b20*/  MUFU.TANH R172, R47 ;  /* 0x0000002f00ac7308 */ /* 0x0002e20000002400 */
[----:B-----5:R-:W-:Y:S02]  /*9b30*/  FSEL R175, R36, -INF , !P4 ;  /* 0xff80000024af7808 */ /* 0x020fe40006000000 */
[----:B------:R-:W-:Y:S02]  /*9b40*/  ISETP.GE.AND P4, PT, R2, R200, PT ;  /* 0x000000c80200720c */ /* 0x000fe40003f86270 */
[----:B------:R-:W-:Y:S01]  /*9b50*/  FMUL.FTZ R52, R52, UR16 ;  /* 0x0000001034347c20 */ /* 0x000fe20008410000 */
[----:B------:R-:W-:Y:S01]  /*9b60*/  FMUL.FTZ R53, R53, UR16 ;  /* 0x0000001035357c20 */ /* 0x000fe20008410000 */
[----:B------:R-:W-:Y:S01]  /*9b70*/  FMUL.FTZ R54, R54, UR16 ;  /* 0x0000001036367c20 */ /* 0x000fe20008410000 */
[----:B------:R-:W5:Y:S01]  /*9b80*/  MUFU.TANH R74, R33 ;  /* 0x00000021004a7308 */ /* 0x000f620000002400 */
[----:B------:R-:W-:Y:S01]  /*9b90*/  FMUL.FTZ R55, R55, UR16 ;  /* 0x0000001037377c20 */ /* 0x000fe20008410000 */
[----:B------:R-:W-:Y:S01]  /*9ba0*/  ISETP.LT.OR P4, PT, R2, R196, P4 ;  /* 0x000000c40200720c */ /* 0x000fe20002781670 */
[----:B------:R-:W-:Y:S01]  /*9bb0*/  VIADD R2, R0, 0x11 ;  /* 0x0000001100027836 */ /* 0x000fe20000000000 */
[----:B--2---:R-:W-:-:S02]  /*9bc0*/  FSEL R131, R131, -INF , !P2 ;  /* 0xff80000083837808 */ /* 0x004fc40005000000 */
[----:B------:R-:W-:Y:S02]  /*9bd0*/  ISETP.LT.OR P5, PT, R3, R197, P5 ;  /* 0x000000c50300720c */ /* 0x000fe40002fa1670 */
[----:B------:R2:W4:Y:S01]  /*9be0*/  MUFU.TANH R98, R35 ;  /* 0x0000002300627308 */ /* 0x0005220000002400 */
[----:B-1----:R-:W-:Y:S01]  /*9bf0*/  HMMA.16816.F32.BF16 R44, R8, R20, R48 ;  /* 0x00000014082c723c */ /* 0x002fe20000041830 */
[----:B------:R-:W-:Y:S02]  /*9c00*/  ISETP.GE.AND P2, PT, R2, R203, PT ;  /* 0x000000cb0200720c */ /* 0x000fe40003f46270 */
[----:B---3--:R-:W-:Y:S02]  /*9c10*/  FSEL R172, R172, -INF , !P4 ;  /* 0xff800000acac7808 */ /* 0x008fe40006000000 */
[----:B------:R-:W-:Y:S02]  /*9c20*/  ISETP.LT.OR P2, PT, R2, R198, P2 ;  /* 0x000000c60200720c */ /* 0x000fe40001741670 */
[----:B------:R-:W1:Y:S01]  /*9c30*/  MUFU.TANH R127, R52 ;  /* 0x00000034007f7308 */ /* 0x000e620000002400 */
[----:B-----5:R-:W-:-:S02]  /*9c40*/  FSEL R74, R74, -INF , !P0 ;  /* 0xff8000004a4a7808 */ /* 0x020fc40004000000 */
[C---:B------:R-:W-:Y:S02]  /*9c50*/  ISETP.GE.AND P4, PT, R2.reuse, R202, PT ;  /* 0x000000ca0200720c */ /* 0x040fe40003f86270 */
[C---:B------:R-:W-:Y:S02]  /*9c60*/  ISETP.GE.AND P0, PT, R3.reuse, R201, PT ;  /* 0x000000c90300720c */ /* 0x040fe40003f06270 */
[----:B------:R-:W-:Y:S01]  /*9c70*/  ISETP.LT.OR P4, PT, R2, R197, P4 ;  /* 0x000000c50200720c */ /* 0x000fe20002781670 */
[----:B------:R-:W-:Y:S01]  /*9c80*/  MUFU.TANH R128, R53 ;  /* 0x0000003500807308 */ /* 0x000fe20000002400 */
[-C--:B--2---:R-:W-:Y:S01]  /*9c90*/  HMMA.16816.F32.BF16 R32, R12, R30.reuse, RZ ;  /* 0x0000001e0c20723c */ /* 0x084fe200000418ff */
[C---:B------:R-:W-:Y:S02]  /*9ca0*/  ISETP.LT.OR P0, PT, R3.reuse, R199, P0 ;  /* 0x000000c70300720c */ /* 0x040fe40000701670 */
[----:B----4-:R-:W-:Y:S02]  /*9cb0*/  FSEL R98, R98, -INF , !P3 ;  /* 0xff80000062627808 */ /* 0x010fe40005800000 */
[----:B------:R-:W-:Y:S01]  /*9cc0*/  ISETP.GE.AND P3, PT, R3, R200, PT ;  /* 0x000000c80300720c */ /* 0x000fe20003f66270 */
[----:B------:R-:W-:Y:S01]  /*9cd0*/  HMMA.16816.F32.BF16 R28, R16, R30, RZ ;  /* 0x0000001e101c723c */ /* 0x000fe200000418ff */
[----:B------:R-:W2:Y:S01]  /*9ce0*/  MUFU.TANH R132, R54 ;  /* 0x0000003600847308 */ /* 0x000ea20000002400 */
[----:B------:R-:W-:Y:S01]  /*9cf0*/  FMUL.FTZ R44, R44, UR16 ;  /* 0x000000102c2c7c20 */ /* 0x000fe20008410000 */
[----:B------:R-:W-:Y:S01]  /*9d00*/  FMUL.FTZ R45, R45, UR16 ;  /* 0x000000102d2d7c20 */ /* 0x000fe20008410000 */
[----:B------:R-:W-:Y:S01]  /*9d10*/  FMUL.FTZ R46, R46, UR16 ;  /* 0x000000102e2e7c20 */ /* 0x000fe20008410000 */
[----:B------:R-:W-:Y:S01]  /*9d20*/  FMUL.FTZ R47, R47, UR16 ;  /* 0x000000102f2f7c20 */ /* 0x000fe20008410000 */
[----:B-1----:R-:W-:-:S02]  /*9d30*/  FSEL R127, R127, -INF , !P0 ;  /* 0xff8000007f7f7808 */ /* 0x002fc40004000000 */
[----:B------:R-:W-:Y:S01]  /*9d40*/  ISETP.LT.OR P3, PT, R3, R196, P3 ;  /* 0x000000c40300720c */ /* 0x000fe20001f61670 */
[----:B------:R-:W1:Y:S01]  /*9d50*/  MUFU.TANH R71, R44 ;  /* 0x0000002c00477308 */ /* 0x000e620000002400 */
[----:B------:R-:W-:-:S07]  /*9d60*/  VIADD R3, R0, 0x21 ;  /* 0x0000002100037836 */ /* 0x000fce0000000000 */
[----:B------:R-:W3:Y:S01]  /*9d70*/  MUFU.TANH R73, R45 ;  /* 0x0000002d00497308 */ /* 0x000ee20000002400 */
[----:B--2---:R-:W-:-:S06]  /*9d80*/  FSEL R132, R132, -INF , !P3 ;  /* 0xff80000084847808 */ /* 0x004fcc0005800000 */
[----:B------:R-:W-:Y:S01]  /*9d90*/  HMMA.16816.F32.BF16 R48, R8, R22, R28 ;  /* 0x000000160830723c */ /* 0x000fe2000004181c */
[----:B------:R-:W2:Y:S01]  /*9da0*/  MUFU.TANH R92, R46 ;  /* 0x0000002e005c7308 */ /* 0x000ea20000002400 */
[----:B-1----:R-:W-:Y:S02]  /*9db0*/  FSEL R71, R71, -INF , !P6 ;  /* 0xff80000047477808 */ /* 0x002fe40007000000 */
[C---:B------:R-:W-:Y:S02]  /*9dc0*/  ISETP.GE.AND P6, PT, R2.reuse, R201, PT ;  /* 0x000000c90200720c */ /* 0x040fe40003fc6270 */
[----:B------:R-:W-:Y:S02]  /*9dd0*/  HMMA.16816.F32.BF16 R28, R16, R24, RZ ;  /* 0x00000018101c723c */ /* 0x000fe400000418ff */
[----:B------:R-:W-:Y:S01]  /*9de0*/  ISETP.LT.OR P6, PT, R2, R199, P6 ;  /* 0x000000c70200720c */ /* 0x000fe200037c1670 */
[----:B------:R1:W4:Y:S01]  /*9df0*/  MUFU.TANH R93, R47 ;  /* 0x0000002f005d7308 */ /* 0x0003220000002400 */
[----:B---3--:R-:W-:-:S02]  /*9e00*/  FSEL R73, R73, -INF , !P2 ;  /* 0xff80000049497808 */ /* 0x008fc40005000000 */
[----:B------:R-:W-:Y:S02]  /*9e10*/  ISETP.GE.AND P2, PT, R2, R200, PT ;  /* 0x000000c80200720c */ /* 0x000fe40003f46270 */
[----:B------:R-:W-:Y:S02]  /*9e20*/  FSEL R128, R128, -INF , !P6 ;  /* 0xff80000080807808 */ /* 0x000fe40007000000 */
[----:B------:R-:W-:Y:S01]  /*9e30*/  ISETP.LT.OR P2, PT, R2, R196, P2 ;  /* 0x000000c40200720c */ /* 0x000fe20001741670 */
[----:B------:R-:W3:Y:S01]  /*9e40*/  MUFU.TANH R169, R55 ;  /* 0x0000003700a97308 */ /* 0x000ee20000002400 */
[----:B------:R-:W-:Y:S01]  /*9e50*/  VIADD R2, R0, 0x18 ;  /* 0x0000001800027836 */ /* 0x000fe20000000000 */
[----:B--2---:R-:W-:-:S04]  /*9e60*/  FSEL R92, R92, -INF , !P5 ;  /* 0xff8000005c5c7808 */ /* 0x004fc80006800000 */
[----:B------:R-:W-:Y:S01]  /*9e70*/  ISETP.GE.AND P5, PT, R2, R203, PT ;  /* 0x000000cb0200720c */ /* 0x000fe20003fa6270 */
[----:B------:R-:W-:Y:S01]  /*9e80*/  FMUL.FTZ R48, R48, UR16 ;  /* 0x0000001030307c20 */ /* 0x000fe20008410000 */
[----:B------:R-:W-:Y:S01]  /*9e90*/  FMUL.FTZ R50, R50, UR16 ;  /* 0x0000001032327c20 */ /* 0x000fe20008410000 */
[----:B-1----:R-:W-:Y:S01]  /*9ea0*/  HMMA.16816.F32.BF16 R44, R4, R22, R32 ;  /* 0x00000016042c723c */ /* 0x002fe20000041820 */
[----:B------:R-:W1:Y:S01]  /*9eb0*/  LDSM.16.M88.4 R32, [R194] ;  /* 0x00000000c220783b */ /* 0x000e620000000200 */
[----:B------:R-:W-:Y:S01]  /*9ec0*/  FMUL.FTZ R49, R49, UR16 ;  /* 0x0000001031317c20 */ /* 0x000fe20008410000 */
[----:B------:R-:W-:Y:S01]  /*9ed0*/  FMUL.FTZ R51, R51, UR16 ;  /* 0x0000001033337c20 */ /* 0x000fe20008410000 */
[----:B------:R-:W2:Y:S01]  /*9ee0*/  MUFU.TANH R65, R48 ;  /* 0x0000003000417308 */ /* 0x000ea20000002400 */
[----:B----4-:R-:W-:Y:S01]  /*9ef0*/  FSEL R93, R93, -INF , !P4 ;  /* 0xff8000005d5d7808 */ /* 0x010fe20006000000 */
[----:B------:R-:W-:Y:S01]  /*9f00*/  HMMA.16816.F32.BF16 R20, R12, R24, RZ ;  /* 0x000000180c14723c */ /* 0x000fe200000418ff */
[----:B------:R-:W-:-:S02]  /*9f10*/  ISETP.GE.AND P4, PT, R2, R202, PT ;  /* 0x000000ca0200720c */ /* 0x000fc40003f86270 */
[C---:B------:R-:W-:Y:S02]  /*9f20*/  ISETP.GE.AND P0, PT, R2.reuse, R201, PT ;  /* 0x000000c90200720c */ /* 0x040fe40003f06270 */
[C---:B------:R-:W-:Y:S01]  /*9f30*/  ISETP.GE.AND P6, PT, R2.reuse, R200, PT ;  /* 0x000000c80200720c */ /* 0x040fe20003fc6270 */
[----:B------:R-:W4:Y:S01]  /*9f40*/  MUFU.TANH R86, R50 ;  /* 0x0000003200567308 */ /* 0x000f220000002400 */
[C---:B------:R-:W-:Y:S02]  /*9f50*/  ISETP.LT.OR P5, PT, R2.reuse, R198, P5 ;  /* 0x000000c60200720c */ /* 0x040fe40002fa1670 */
[C---:B------:R-:W-:Y:S02]  /*9f60*/  ISETP.LT.OR P4, PT, R2.reuse, R197, P4 ;  /* 0x000000c50200720c */ /* 0x040fe40002781670 */
[C---:B------:R-:W-:Y:S02]  /*9f70*/  ISETP.LT.OR P0, PT, R2.reuse, R199, P0 ;  /* 0x000000c70200720c */ /* 0x040fe40000701670 */
[----:B------:R-:W-:Y:S01]  /*9f80*/  ISETP.LT.OR P6, PT, R2, R196, P6 ;  /* 0x000000c40200720c */ /* 0x000fe200037c1670 */
[----:B------:R-:W5:Y:S01]  /*9f90*/  MUFU.TANH R67, R49 ;  /* 0x0000003100437308 */ /* 0x000f620000002400 */
[----:B------:R-:W-:Y:S01]  /*9fa0*/  VIADD R2, R0, 0x19 ;  /* 0x0000001900027836 */ /* 0x000fe20000000000 */
[----:B---3--:R-:W-:-:S02]  /*9fb0*/  FSEL R169, R169, -INF , !P2 ;  /* 0xff800000a9a97808 */ /* 0x008fc40005000000 */
[----:B------:R-:W-:Y:S01]  /*9fc0*/  FMUL.FTZ R44, R44, UR16 ;  /* 0x000000102c2c7c20 */ /* 0x000fe20008410000 */
[----:B------:R-:W-:Y:S01]  /*9fd0*/  FMUL.FTZ R46, R46, UR16 ;  /* 0x000000102e2e7c20 */ /* 0x000fe20008410000 */
[----:B------:R-:W-:Y:S01]  /*9fe0*/  FMUL.FTZ R45, R45, UR16 ;  /* 0x000000102d2d7c20 */ /* 0x000fe20008410000 */
[----:B------:R-:W-:Y:S01]  /*9ff0*/  FMUL.FTZ R47, R47, UR16 ;  /* 0x000000102f2f7c20 */ /* 0x000fe20008410000 */
[----:B------:R-:W3:Y:S01]  /*a000*/  MUFU.TANH R123, R44 ;  /* 0x0000002c007b7308 */ /* 0x000ee20000002400 */
[C---:B------:R-:W-:Y:S02]  /*a010*/  ISETP.GE.AND P3, PT, R2.reuse, R203, PT ;  /* 0x000000cb0200720c */ /* 0x040fe40003f66270 */
[C---:B------:R-:W-:Y:S02]  /*a020*/  ISETP.GE.AND P2, PT, R2.reuse, R202, PT ;  /* 0x000000ca0200720c */ /* 0x040fe40003f46270 */
[C---:B------:R-:W-:Y:S02]  /*a030*/  ISETP.LT.OR P3, PT, R2.reuse, R198, P3 ;  /* 0x000000c60200720c */ /* 0x040fe40001f61670 */
[----:B------:R-:W-:Y:S01]  /*a040*/  ISETP.LT.OR P2, PT, R2, R197, P2 ;  /* 0x000000c50200720c */ /* 0x000fe20001741670 */
[----:B------:R-:W3:Y:S01]  /*a050*/  MUFU.TANH R171, R46 ;  /* 0x0000002e00ab7308 */ /* 0x000ee20000002400 */
[----:B--2---:R-:W-:-:S02]  /*a060*/  FSEL R65, R65, -INF , !P5 ;  /* 0xff80000041417808 */ /* 0x004fc40006800000 */
[----:B----4-:R-:W-:Y:S01]  /*a070*/  FSEL R86, R86, -INF , !P4 ;  /* 0xff80000056567808 */ /* 0x010fe20006000000 */
[----:B-1----:R-:W-:Y:S01]  /*a080*/  HMMA.16816.F32.BF16 R56, R4, R32, R20 ;  /* 0x000000200438723c */ /* 0x002fe20000041814 */
[----:B-----5:R-:W-:-:S03]  /*a090*/  FSEL R67, R67, -INF , !P3 ;  /* 0xff80000043437808 */ /* 0x020fc60005800000 */
[----:B------:R-:W1:Y:S01]  /*a0a0*/  MUFU.TANH R121, R45 ;  /* 0x0000002d00797308 */ /* 0x000e620000002400 */
[----:B---3--:R-:W-:Y:S01]  /*a0b0*/  FSEL R123, R123, -INF , !P0 ;  /* 0xff8000007b7b7808 */ /* 0x008fe20004000000 */
[----:B------:R-:W-:Y:S01]  /*a0c0*/  HMMA.16816.F32.BF16 R20, R12, R26, RZ ;  /* 0x0000001a0c14723c */ /* 0x000fe200000418ff */
[----:B------:R-:W-:-:S05]  /*a0d0*/  ISETP.GE.AND P0, PT, R2, R201, PT ;  /* 0x000000c90200720c */ /* 0x000fca0003f06270 */
[----:B------:R2:W-:Y:S01]  /*a0e0*/  MUFU.TANH R174, R47 ;  /* 0x0000002f00ae7308 */ /* 0x0005e20000002400 */
[----:B------:R-:W-:Y:S01]  /*a0f0*/  HMMA.16816.F32.BF16 R24, R16, R26, RZ ;  /* 0x0000001a1018723c */ /* 0x000fe200000418ff */
[----:B------:R-:W-:Y:S02]  /*a100*/  FSEL R171, R171, -INF , !P6 ;  /* 0xff800000abab7808 */ /* 0x000fe40007000000 */
[C---:B------:R-:W-:Y:S02]  /*a110*/  ISETP.GE.AND P6, PT, R2.reuse, R200, PT ;  /* 0x000000c80200720c */ /* 0x040fe40003fc6270 */
[C---:B------:R-:W-:Y:S02]  /*a120*/  ISETP.LT.OR P0, PT, R2.reuse, R199, P0 ;  /* 0x000000c70200720c */ /* 0x040fe40000701670 */
[----:B------:R3:W4:Y:S01]  /*a130*/  MUFU.TANH R90, R51 ;  /* 0x00000033005a7308 */ /* 0x0007220000002400 */
[----:B------:R-:W-:Y:S01]  /*a140*/  ISETP.LT.OR P6, PT, R2, R196, P6 ;  /* 0x000000c40200720c */ /* 0x000fe200037c1670 */
[----:B------:R-:W-:Y:S01]  /*a150*/  VIADD R2, R0, 0x20 ;  /* 0x0000002000027836 */ /* 0x000fe20000000000 */
[----:B-1----:R-:W-:Y:S01]  /*a160*/  FSEL R121, R121, -INF , !P0 ;  /* 0xff80000079797808 */ /* 0x002fe20004000000 */
[----:B------:R-:W-:Y:S01]  /*a170*/  FMUL.FTZ R58, R58, UR16 ;  /* 0x000000103a3a7c20 */ /* 0x000fe20008410000 */
[----:B------:R-:W-:Y:S01]  /*a180*/  FMUL.FTZ R59, R59, UR16 ;  /* 0x000000103b3b7c20 */ /* 0x000fe20008410000 */
[----:B------:R-:W-:Y:S01]  /*a190*/  FMUL.FTZ R56, R56, UR16 ;  /* 0x0000001038387c20 */ /* 0x000fe20008410000 */
[----:B------:R-:W-:Y:S01]  /*a1a0*/  FMUL.FTZ R57, R57, UR16 ;  /* 0x0000001039397c20 */ /* 0x000fe20008410000 */
[----:B--2---:R-:W-:Y:S01]  /*a1b0*/  HMMA.16816.F32.BF16 R44, R8, R32, R28 ;  /* 0x00000020082c723c */ /* 0x004fe2000004181c */
[----:B------:R-:W1:Y:S01]  /*a1c0*/  LDSM.16.M88.4 R28, [R135+0x2c00] ;  /* 0x002c0000871c783b */ /* 0x000e620000000200 */
[----:B------:R-:W-:Y:S01]  /*a1d0*/  MUFU.TANH R178, R58 ;  /* 0x0000003a00b27308 */ /* 0x000fe20000002400 */
[----:B------:R-:W-:-:S02]  /*a1e0*/  ISETP.GE.AND P5, PT, R2, R203, PT ;  /* 0x000000cb0200720c */ /* 0x000fc40003fa6270 */
[C---:B------:R-:W-:Y:S02]  /*a1f0*/  ISETP.GE.AND P4, PT, R2.reuse, R202, PT ;  /* 0x000000ca0200720c */ /* 0x040fe40003f86270 */
[----:B------:R-:W-:Y:S02]  /*a200*/  ISETP.LT.OR P5, PT, R2, R198, P5 ;  /* 0x000000c60200720c */ /* 0x000fe40002fa1670 */
[----:B---3--:R-:W-:Y:S01]  /*a210*/  HMMA.16816.F32.BF16 R48, R8, R34, R24 ;  /* 0x000000220830723c */ /* 0x008fe20000041818 */
[----:B----4-:R-:W-:Y:S01]  /*a220*/  FSEL R90, R90, -INF , !P2 ;  /* 0xff8000005a5a7808 */ /* 0x010fe20005000000 */
[----:B------:R-:W-:Y:S01]  /*a230*/  MUFU.TANH R180, R59 ;  /* 0x0000003b00b47308 */ /* 0x000fe20000002400 */
[C---:B------:R-:W-:Y:S02]  /*a240*/  ISETP.GE.AND P3, PT, R2.reuse, R201, PT ;  /* 0x000000c90200720c */ /* 0x040fe40003f66270 */
[----:B------:R-:W-:Y:S02]  /*a250*/  ISETP.GE.AND P2, PT, R2, R200, PT ;  /* 0x000000c80200720c */ /* 0x000fe40003f46270 */
[----:B------:R-:W-:-:S02]  /*a260*/  FSEL R174, R174, -INF , !P6 ;  /* 0xff800000aeae7808 */ /* 0x000fc40007000000 */
[C---:B------:R-:W-:Y:S01]  /*a270*/  ISETP.GE.AND P6, PT, R3.reuse, R202, PT ;  /* 0x000000ca0300720c */ /* 0x040fe20003fc6270 */
[----:B------:R-:W2:Y:S01]  /*a280*/  MUFU.TANH R56, R56 ;  /* 0x0000003800387308 */ /* 0x000ea20000002400 */
[----:B------:R-:W-:Y:S02]  /*a290*/  ISETP.GE.AND P0, PT, R3, R203, PT ;  /* 0x000000cb0300720c */ /* 0x000fe40003f06270 */
[C---:B------:R-:W-:Y:S02]  /*a2a0*/  ISETP.LT.OR P4, PT, R2.reuse, R197, P4 ;  /* 0x000000c50200720c */ /* 0x040fe40002781670 */
[----:B------:R-:W-:Y:S01]  /*a2b0*/  ISETP.LT.OR P3, PT, R2, R199, P3 ;  /* 0x000000c70200720c */ /* 0x000fe20001f61670 */
[----:B------:R-:W-:Y:S01]  /*a2c0*/  FMUL.FTZ R44, R44, UR16 ;  /* 0x000000102c2c7c20 */ /* 0x000fe20008410000 */
[----:B------:R-:W-:Y:S01]  /*a2d0*/  FMUL.FTZ R45, R45, UR16 ;  /* 0x000000102d2d7c20 */ /* 0x000fe20008410000 */
[----:B------:R-:W-:Y:S01]  /*a2e0*/  FMUL.FTZ R46, R46, UR16 ;  /* 0x000000102e2e7c20 */ /* 0x000fe20008410000 */
[----:B------:R-:W-:Y:S01]  /*a2f0*/  FMUL.FTZ R47, R47, UR16 ;  /* 0x000000102f2f7c20 */ /* 0x000fe20008410000 */
[----:B------:R-:W3:Y:S01]  /*a300*/  MUFU.TANH R63, R44 ;  /* 0x0000002c003f7308 */ /* 0x000ee20000002400 */
[----:B------:R-:W-:Y:S01]  /*a310*/  ISETP.LT.OR P2, PT, R2, R196, P2 ;  /* 0x000000c40200720c */ /* 0x000fe20001741670 */
[----:B------:R-:W-:Y:S01]  /*a320*/  VIADD R2, R0, 0x28 ;  /* 0x0000002800027836 */ /* 0x000fe20000000000 */
[----:B------:R-:W-:Y:S01]  /*a330*/  ISETP.LT.OR P6, PT, R3, R197, P6 ;  /* 0x000000c50300720c */ /* 0x000fe200037c1670 */
[----:B------:R-:W-:Y:S01]  /*a340*/  FMUL.FTZ R48, R48, UR16 ;  /* 0x0000001030307c20 */ /* 0x000fe20008410000 */
[----:B------:R-:W-:Y:S01]  /*a350*/  FMUL.FTZ R50, R50, UR16 ;  /* 0x0000001032327c20 */ /* 0x000fe20008410000 */
[----:B------:R-:W-:Y:S01]  /*a360*/  FMUL.FTZ R49, R49, UR16 ;  /* 0x0000001031317c20 */ /* 0x000fe20008410000 */
[----:B------:R-:W-:Y:S01]  /*a370*/  FMUL.FTZ R51, R51, UR16 ;  /* 0x0000001033337c20 */ /* 0x000fe20008410000 */
[----:B------:R-:W4:Y:S01]  /*a380*/  MUFU.TANH R62, R45 ;  /* 0x0000002d003e7308 */ /* 0x000f220000002400 */
[----:B------:R-:W-:-:S02]  /*a390*/  ISETP.LT.OR P0, PT, R3, R198, P0 ;  /* 0x000000c60300720c */ /* 0x000fc40000701670 */
[----:B--2---:R-:W-:Y:S01]  /*a3a0*/  FSEL R119, R56, -INF , !P3 ;  /* 0xff80000038777808 */ /* 0x004fe20005800000 */
[----:B-1----:R-:W-:Y:S01]  /*a3b0*/  HMMA.16816.F32.BF16 R52, R16, R28, RZ ;  /* 0x0000001c1034723c */ /* 0x002fe200000418ff */
[----:B------:R-:W-:-:S03]  /*a3c0*/  ISETP.GE.AND P3, PT, R2, R201, PT ;  /* 0x000000c90200720c */ /* 0x000fc60003f66270 */
[----:B------:R-:W1:Y:S01]  /*a3d0*/  MUFU.TANH R81, R46 ;  /* 0x0000002e00517308 */ /* 0x000e620000002400 */
[----:B---3--:R-:W-:Y:S01]  /*a3e0*/  FSEL R63, R63, -INF , !P5 ;  /* 0xff8000003f3f7808 */ /* 0x008fe20006800000 */
[----:B------:R-:W-:Y:S01]  /*a3f0*/  HMMA.16816.F32.BF16 R24, R12, R28, RZ ;  /* 0x0000001c0c18723c */ /* 0x000fe200000418ff */
[----:B------:R-:W-:Y:S02]  /*a400*/  ISETP.GE.AND P5, PT, R3, R201, PT ;  /* 0x000000c90300720c */ /* 0x000fe40003fa6270 */
[----:B------:R-:W-:-:S03]  /*a410*/  ISETP.LT.OR P3, PT, R2, R199, P3 ;  /* 0x000000c70200720c */ /* 0x000fc60001f61670 */
[----:B------:R2:W3:Y:S01]  /*a420*/  MUFU.TANH R82, R47 ;  /* 0x0000002f00527308 */ /* 0x0004e20000002400 */
[C---:B------:R-:W-:Y:S02]  /*a430*/  ISETP.LT.OR P5, PT, R3.reuse, R199, P5 ;  /* 0x000000c70300720c */ /* 0x040fe40002fa1670 */
[----:B----4-:R-:W-:Y:S02]  /*a440*/  FSEL R62, R62, -INF , !P0 ;  /* 0xff8000003e3e7808 */ /* 0x010fe40004000000 */
[----:B------:R-:W-:Y:S02]  /*a450*/  ISETP.GE.AND P0, PT, R3, R200, PT ;  /* 0x000000c80300720c */ /* 0x000fe40003f06270 */
[----:B------:R-:W-:Y:S01]  /*a460*/  FSEL R178, R178, -INF , !P2 ;  /* 0xff800000b2b27808 */ /* 0x000fe20005000000 */
[----:B------:R-:W4:Y:S01]  /*a470*/  MUFU.TANH R59, R48 ;  /* 0x00000030003b7308 */ /* 0x000f220000002400 */
[----:B-1----:R-:W-:Y:S02]  /*a480*/  FSEL R81, R81, -INF , !P4 ;  /* 0xff80000051517808 */ /* 0x002fe40006000000 */
[----:B------:R-:W-:-:S02]  /*a490*/  ISETP.GE.AND P4, PT, R2, R203, PT ;  /* 0x000000cb0200720c */ /* 0x000fc40003f86270 */
[----:B------:R-:W-:Y:S01]  /*a4a0*/  ISETP.LT.OR P0, PT, R3, R196, P0 ;  /* 0x000000c40300720c */ /* 0x000fe20000701670 */
[----:B------:R-:W-:Y:S01]  /*a4b0*/  VIADD R3, R0, 0x30 ;  /* 0x0000003000037836 */ /* 0x000fe20000000000 */
[----:B------:R-:W-:Y:S01]  /*a4c0*/  ISETP.LT.OR P4, PT, R2, R198, P4 ;  /* 0x000000c60200720c */ /* 0x000fe20002781670 */
[----:B------:R-:W1:Y:S01]  /*a4d0*/  MUFU.TANH R79, R50 ;  /* 0x00000032004f7308 */ /* 0x000e620000002400 */
[----:B--2---:R-:W-:Y:S01]  /*a4e0*/  HMMA.16816.F32.BF16 R44, R4, R34, R20 ;  /* 0x00000022042c723c */ /* 0x004fe20000041814 */
[----:B------:R-:W2:Y:S01]  /*a4f0*/  LDSM.16.M88.4 R20, [R193] ;  /* 0x00000000c114783b */ /* 0x000ea20000000200 */
[----:B---3--:R-:W-:Y:S02]  /*a500*/  FSEL R82, R82, -INF , !P6 ;  /* 0xff80000052527808 */ /* 0x008fe40007000000 */
[----:B------:R-:W-:Y:S02]  /*a510*/  ISETP.GE.AND P6, PT, R2, R202, PT ;  /* 0x000000ca0200720c */ /* 0x000fe40003fc6270 */
[----:B------:R-:W-:Y:S01]  /*a520*/  FSEL R180, R180, -INF , !P0 ;  /* 0xff800000b4b47808 */ /* 0x000fe20004000000 */
[----:B------:R-:W-:Y:S01]  /*a530*/  MUFU.TANH R60, R49 ;  /* 0x00000031003c7308 */ /* 0x000fe20000002400 */
[----:B------:R-:W-:-:S02]  /*a540*/  ISETP.LT.OR P6, PT, R2, R197, P6 ;  /* 0x000000c50200720c */ /* 0x000fc400037c1670 */
[----:B----4-:R-:W-:Y:S02]  /*a550*/  FSEL R59, R59, -INF , !P4 ;  /* 0xff8000003b3b7808 */ /* 0x010fe40006000000 */
[----:B------:R-:W-:-:S03]  /*a560*/  ISETP.GE.AND P4, PT, R3, R203, PT ;  /* 0x000000cb0300720c */ /* 0x000fc60003f86270 */
[----:B------:R-:W-:Y:S01]  /*a570*/  MUFU.TANH R78, R51 ;  /* 0x00000033004e7308 */ /* 0x000fe20000002400 */
[----:B-1----:R-:W-:Y:S02]  /*a580*/  FSEL R79, R79, -INF , !P6 ;  /* 0xff8000004f4f7808 */ /* 0x002fe40007000000 */
[----:B------:R-:W-:-:S05]  /*a590*/  ISETP.LT.OR P4, PT, R3, R198, P4 ;  /* 0x000000c60300720c */ /* 0x000fca0002781670 */
[----:B------:R-:W1:Y:S01]  /*a5a0*/  MUFU.TANH R57, R57 ;  /* 0x0000003900397308 */ /* 0x000e620000002400 */
[----:B------:R-:W-:Y:S01]  /*a5b0*/  FMUL.FTZ R44, R44, UR16 ;  /* 0x000000102c2c7c20 */ /* 0x000fe20008410000 */
[----:B------:R-:W-:Y:S01]  /*a5c0*/  FMUL.FTZ R46, R46, UR16 ;  /* 0x000000102e2e7c20 */ /* 0x000fe20008410000 */
[----:B------:R-:W-:Y:S01]  /*a5d0*/  FMUL.FTZ R45, R45, UR16 ;  /* 0x000000102d2d7c20 */ /* 0x000fe20008410000 */
[----:B------:R-:W-:-:S04]  /*a5e0*/  FMUL.FTZ R47, R47, UR16 ;  /* 0x000000102f2f7c20 */ /* 0x000fc80008410000 */
[----:B------:R-:W3:Y:S08]  /*a5f0*/  MUFU.TANH R118, R44 ;  /* 0x0000002c00767308 */ /* 0x000ef00000002400 */
[----:B------:R-:W4:Y:S01]  /*a600*/  MUFU.TANH R43, R46 ;  /* 0x0000002e002b7308 */ /* 0x000f220000002400 */
[----:B-1----:R-:W-:Y:S01]  /*a610*/  FSEL R120, R57, -INF , !P5 ;  /* 0xff80000039787808 */ /* 0x002fe20006800000 */
[----:B--2---:R-:W-:Y:S01]  /*a620*/  HMMA.16816.F32.BF16 R32, R8, R20, R52 ;  /* 0x000000140820723c */ /* 0x004fe20000041834 */
[----:B------:R-:W-:-:S04]  /*a630*/  ISETP.GE.AND P5, PT, R2, R200, PT ;  /* 0x000000c80200720c */ /* 0x000fc80003fa6270 */
[----:B------:R-:W-:Y:S01]  /*a640*/  ISETP.LT.OR P5, PT, R2, R196, P5 ;  /* 0x000000c40200720c */ /* 0x000fe20002fa1670 */
[----:B------:R-:W-:Y:S01]  /*a650*/  HMMA.16816.F32.BF16 R24, R4, R20, R24 ;  /* 0x000000140418723c */ /* 0x000fe20000041818 */
[----:B------:R-:W-:Y:S01]  /*a660*/  MUFU.TANH R113, R45 ;  /* 0x0000002d00717308 */ /* 0x000fe20000002400 */
[----:B------:R-:W-:Y:S01]  /*a670*/  VIADD R2, R0, 0x29 ;  /* 0x0000002900027836 */ /* 0x000fe20000000000 */
[----:B---3--:R-:W-:-:S04]  /*a680*/  FSEL R118, R118, -INF , !P3 ;  /* 0xff80000076767808 */ /* 0x008fc80005800000 */
[C---:B------:R-:W-:Y:S02]  /*a690*/  ISETP.GE.AND P2, PT, R2.reuse, R203, PT ;  /* 0x000000cb0200720c */ /* 0x040fe40003f46270 */
[----:B------:R1:W2:Y:S01]  /*a6a0*/  MUFU.TANH R179, R47 ;  /* 0x0000002f00b37308 */ /* 0x0002a20000002400 */
[----:B----4-:R-:W-:Y:S02]  /*a6b0*/  FSEL R181, R43, -INF , !P5 ;  /* 0xff8000002bb57808 */ /* 0x010fe40006800000 */
[C---:B------:R-:W-:Y:S02]  /*a6c0*/  ISETP.GE.AND P0, PT, R2.reuse, R202, PT ;  /* 0x000000ca0200720c */ /* 0x040fe40003f06270 */
[C---:B------:R-:W-:Y:S02]  /*a6d0*/  ISETP.GE.AND P3, PT, R2.reuse, R201, PT ;  /* 0x000000c90200720c */ /* 0x040fe40003f66270 */
[----:B------:R-:W-:Y:S02]  /*a6e0*/  ISETP.GE.AND P5, PT, R2, R200, PT ;  /* 0x000000c80200720c */ /* 0x000fe40003fa6270 */
[----:B------:R-:W-:Y:S01]  /*a6f0*/  FMUL.FTZ R32, R32, UR16 ;  /* 0x0000001020207c20 */ /* 0x000fe20008410000 */
[----:B------:R-:W-:Y:S01]  /*a700*/  FMUL.FTZ R33, R33, UR16 ;  /* 0x0000001021217c20 */ /* 0x000fe20008410000 */
[----:B------:R-:W-:Y:S01]  /*a710*/  FMUL.FTZ R34, R34, UR16 ;  /* 0x0000001022227c20 */ /* 0x000fe20008410000 */
[----:B------:R-:W-:Y:S01]  /*a720*/  FMUL.FTZ R35, R35, UR16 ;  /* 0x0000001023237c20 */ /* 0x000fe20008410000 */
[----:B------:R-:W3:Y:S01]  /*a730*/  MUFU.TANH R52, R32 ;  /* 0x0000002000347308 */ /* 0x000ee20000002400 */
[----:B------:R-:W-:Y:S01]  /*a740*/  ISETP.LT.OR P2, PT, R2, R198, P2 ;  /* 0x000000c60200720c */ /* 0x000fe20001741670 */
[----:B------:R-:W-:Y:S01]  /*a750*/  FMUL.FTZ R24, R24, UR16 ;  /* 0x0000001018187c20 */ /* 0x000fe20008410000 */
[----:B------:R-:W-:Y:S01]  /*a760*/  FMUL.FTZ R25, R25, UR16 ;  /* 0x0000001019197c20 */ /* 0x000fe20008410000 */
[-C--:B-1----:R-:W-:Y:S01]  /*a770*/  HMMA.16816.F32.BF16 R44, R12, R30.reuse, RZ ;  /* 0x0000001e0c2c723c */ /* 0x082fe200000418ff */
[----:B------:R-:W-:Y:S01]  /*a780*/  FMUL.FTZ R26, R26, UR16 ;  /* 0x000000101a1a7c20 */ /* 0x000fe20008410000 */
[----:B------:R-:W-:Y:S01]  /*a790*/  FMUL.FTZ R27, R27, UR16 ;  /* 0x000000101b1b7c20 */ /* 0x000fe20008410000 */
[C---:B------:R-:W-:Y:S01]  /*a7a0*/  ISETP.LT.OR P0, PT, R2.reuse, R197, P0 ;  /* 0x000000c50200720c */ /* 0x040fe20000701670 */
[----:B------:R-:W1:Y:S01]  /*a7b0*/  MUFU.TANH R58, R33 ;  /* 0x00000021003a7308 */ /* 0x000e620000002400 */
[C---:B------:R-:W-:Y:S01]  /*a7c0*/  ISETP.LT.OR P3, PT, R2.reuse, R199, P3 ;  /* 0x000000c70200720c */ /* 0x040fe20001f61670 */
[----:B------:R-:W-:Y:S01]  /*a7d0*/  HMMA.16816.F32.BF16 R28, R16, R30, RZ ;  /* 0x0000001e101c723c */ /* 0x000fe200000418ff */
[----:B------:R-:W-:Y:S01]  /*a7e0*/  ISETP.LT.OR P5, PT, R2, R196, P5 ;  /* 0x000000c40200720c */ /* 0x000fe20002fa1670 */
[----:B------:R-:W-:Y:S01]  /*a7f0*/  VIADD R2, R0, 0x31 ;  /* 0x0000003100027836 */ /* 0x000fe20000000000 */
[----:B------:R-:W-:-:S02]  /*a800*/  FSEL R60, R60, -INF , !P2 ;  /* 0xff8000003c3c7808 */ /* 0x000fc40005000000 */
[----:B--2---:R-:W-:Y:S01]  /*a810*/  FSEL R179, R179, -INF , !P5 ;  /* 0xff800000b3b37808 */ /* 0x004fe20006800000 */
[----:B------:R-:W2:Y:S01]  /*a820*/  MUFU.TANH R75, R34 ;  /* 0x00000022004b7308 */ /* 0x000ea20000002400 */
[----:B------:R-:W-:Y:S02]  /*a830*/  ISETP.GE.AND P6, PT, R2, R203, PT ;  /* 0x000000cb0200720c */ /* 0x000fe40003fc6270 */
[----:B---3--:R-:W-:Y:S02]  /*a840*/  FSEL R57, R52, -INF , !P4 ;  /* 0xff80000034397808 */ /* 0x008fe40006000000 */
[C---:B------:R-:W-:Y:S02]  /*a850*/  ISETP.LT.OR P6, PT, R2.reuse, R198, P6 ;  /* 0x000000c60200720c */ /* 0x040fe400037c1670 */
[----:B------:R-:W-:Y:S01]  /*a860*/  ISETP.GE.AND P5, PT, R2, R202, PT ;  /* 0x000000ca0200720c */ /* 0x000fe20003fa6270 */
[----:B------:R3:W-:Y:S01]  /*a870*/  MUFU.TANH R76, R35 ;  /* 0x00000023004c7308 */ /* 0x0007e20000002400 */
[----:B-1----:R-:W-:-:S02]  /*a880*/  FSEL R58, R58, -INF , !P6 ;  /* 0xff8000003a3a7808 */ /* 0x002fc40007000000 */
[C---:B------:R-:W-:Y:S01]  /*a890*/  ISETP.GE.AND P4, PT, R2.reuse, R201, PT ;  /* 0x000000c90200720c */ /* 0x040fe20003f86270 */
[-C--:B------:R-:W-:Y:S01]  /*a8a0*/  HMMA.16816.F32.BF16 R48, R4, R22.reuse, R44 ;  /* 0x000000160430723c */ /* 0x080fe2000004182c */
[C---:B------:R-:W-:Y:S02]  /*a8b0*/  ISETP.GE.AND P6, PT, R2.reuse, R200, PT ;  /* 0x000000c80200720c */ /* 0x040fe40003fc6270 */
[C---:B------:R-:W-:Y:S01]  /*a8c0*/  ISETP.GE.AND P2, PT, R3.reuse, R202, PT ;  /* 0x000000ca0300720c */ /* 0x040fe20003f46270 */
[----:B------:R-:W-:Y:S01]  /*a8d0*/  MUFU.TANH R107, R24 ;  /* 0x00000018006b7308 */ /* 0x000fe20000002400 */
[C---:B------:R-:W-:Y:S01]  /*a8e0*/  ISETP.LT.OR P5, PT, R2.reuse, R197, P5 ;  /* 0x000000c50200720c */ /* 0x040fe20002fa1670 */
[----:B------:R-:W-:Y:S01]  /*a8f0*/  HMMA.16816.F32.BF16 R44, R8, R22, R28 ;  /* 0x00000016082c723c */ /* 0x000fe2000004181c */
[C---:B------:R-:W-:Y:S02]  /*a900*/  ISETP.LT.OR P4, PT, R2.reuse, R199, P4 ;  /* 0x000000c70200720c */ /* 0x040fe40002781670 */
[----:B------:R-:W-:Y:S01]  /*a910*/  ISETP.LT.OR P6, PT, R2, R196, P6 ;  /* 0x000000c40200720c */ /* 0x000fe200037c1670 */
[----:B------:R-:W-:Y:S01]  /*a920*/  VIADD R2, R0, 0x38 ;  /* 0x0000003800027836 */ /* 0x000fe20000000000 */
[----:B------:R-:W-:Y:S01]  /*a930*/  ISETP.LT.OR P2, PT, R3, R197, P2 ;  /* 0x000000c50300720c */ /* 0x000fe20001741670 */
[----:B------:R-:W1:Y:S01]  /*a940*/  MUFU.TANH R108, R25 ;  /* 0x00000019006c7308 */ /* 0x000e620000002400 */
[----:B---3--:R-:W3:Y:S01]  /*a950*/  LDSM.16.M88.4 R32, [R135+0x3000] ;  /* 0x003000008720783b */ /* 0x008ee20000000200 */
[----:B------:R-:W-:-:S02]  /*a960*/  FSEL R78, R78, -INF , !P0 ;  /* 0xff8000004e4e7808 */ /* 0x000fc40004000000 */
[----:B--2---:R-:W-:Y:S02]  /*a970*/  FSEL R75, R75, -INF , !P2 ;  /* 0xff8000004b4b7808 */ /* 0x004fe40005000000 */
[----:B------:R-:W-:Y:S02]  /*a980*/  ISETP.GE.AND P2, PT, R2, R203, PT ;  /* 0x000000cb0200720c */ /* 0x000fe40003f46270 */
[----:B------:R-:W-:Y:S01]  /*a990*/  MUFU.TANH R182, R26 ;  /* 0x0000001a00b67308 */ /* 0x000fe20000002400 */
[----:B------:R-:W-:Y:S02]  /*a9a0*/  FSEL R113, R113, -INF , !P3 ;  /* 0xff80000071717808 */ /* 0x000fe40005800000 */
[----:B------:R-:W-:Y:S01]  /*a9b0*/  ISETP.GE.AND P0, PT, R3, R201, PT ;  /* 0x000000c90300720c */ /* 0x000fe20003f06270 */
[----:B------:R-:W-:Y:S01]  /*a9c0*/  FMUL.FTZ R48, R48, UR16 ;  /* 0x0000001030307c20 */ /* 0x000fe20008410000 */
[----:B------:R-:W-:Y:S01]  /*a9d0*/  FMUL.FTZ R50, R50, UR16 ;  /* 0x0000001032327c20 */ /* 0x000fe20008410000 */
[----:B------:R-:W-:Y:S01]  /*a9e0*/  FMUL.FTZ R49, R49, UR16 ;  /* 0x0000001031317c20 */ /* 0x000fe20008410000 */
[----:B------:R-:W-:Y:S01]  /*a9f0*/  FMUL.FTZ R51, R51, UR16 ;  /* 0x0000001033337c20 */ /* 0x000fe20008410000 */
[----:B------:R2:W-:Y:S01]  /*aa00*/  MUFU.TANH R205, R27 ;  /* 0x0000001b00cd7308 */ /* 0x0005e20000002400 */
[----:B------:R-:W-:Y:S01]  /*aa10*/  ISETP.GE.AND P3, PT, R3, R200, PT ;  /* 0x000000c80300720c */ /* 0x000fe20003f66270 */
[----:B------:R-:W-:Y:S01]  /*aa20*/  FMUL.FTZ R44, R44, UR16 ;  /* 0x000000102c2c7c20 */ /* 0x000fe20008410000 */
[----:B------:R-:W-:Y:S01]  /*aa30*/  FMUL.FTZ R46, R46, UR16 ;  /* 0x000000102e2e7c20 */ /* 0x000fe20008410000 */
[----:B------:R-:W-:Y:S01]  /*aa40*/  FMUL.FTZ R45, R45, UR16 ;  /* 0x000000102d2d7c20 */ /* 0x000fe20008410000 */
[----:B------:R-:W-:Y:S01]  /*aa50*/  FMUL.FTZ R47, R47, UR16 ;  /* 0x000000102f2f7c20 */ /* 0x000fe20008410000 */
[----:B------:R-:W-:-:S02]  /*aa60*/  ISETP.LT.OR P2, PT, R2, R198, P2 ;  /* 0x000000c60200720c */ /* 0x000fc40001741670 */
[----:B------:R-:W4:Y:S01]  /*aa70*/  MUFU.TANH R84, R44 ;  /* 0x0000002c00547308 */ /* 0x000f220000002400 */
[C---:B------:R-:W-:Y:S02]  /*aa80*/  ISETP.LT.OR P0, PT, R3.reuse, R199, P0 ;  /* 0x000000c70300720c */ /* 0x040fe40000701670 */
[----:B------:R-:W-:Y:S02]  /*aa90*/  ISETP.LT.OR P3, PT, R3, R196, P3 ;  /* 0x000000c40300720c */ /* 0x000fe40001f61670 */
[----:B-1----:R-:W-:Y:S02]  /*aaa0*/  FSEL R108, R108, -INF , !P4 ;  /* 0xff8000006c6c7808 */ /* 0x002fe40006000000 */
[----:B------:R-:W-:Y:S01]  /*aab0*/  ISETP.GE.AND P4, PT, R2, R200, PT ;  /* 0x000000c80200720c */ /* 0x000fe20003f86270 */
[----:B------:R-:W1:Y:S01]  /*aac0*/  MUFU.TANH R69, R46 ;  /* 0x0000002e00457308 */ /* 0x000e620000002400 */
[----:B--2---:R-:W2:Y:S01]  /*aad0*/  LDSM.16.M88.4 R24, [R192] ;  /* 0x00000000c018783b */ /* 0x004ea20000000200 */
[----:B------:R-:W-:-:S02]  /*aae0*/  FSEL R76, R76, -INF , !P5 ;  /* 0xff8000004c4c7808 */ /* 0x000fc40006800000 */
[----:B------:R-:W-:Y:S02]  /*aaf0*/  ISETP.LT.OR P4, PT, R2, R196, P4 ;  /* 0x000000c40200720c */ /* 0x000fe40002781670 */
[----:B------:R-:W-:Y:S02]  /*ab00*/  FSEL R107, R107, -INF , !P0 ;  /* 0xff8000006b6b7808 */ /* 0x000fe40004000000 */
[----:B------:R-:W5:Y:S01]  /*ab10*/  MUFU.TANH R37, R45 ;  /* 0x0000002d00257308 */ /* 0x000f620000002400 */
[----:B---3--:R-:W-:Y:S01]  /*ab20*/  HMMA.16816.F32.BF16 R20, R16, R32, RZ ;  /* 0x000000201014723c */ /* 0x008fe200000418ff */
[----:B----4-:R-:W-:Y:S02]  /*ab30*/  FSEL R43, R84, -INF , !P2 ;  /* 0xff800000542b7808 */ /* 0x010fe40005000000 */
[C---:B------:R-:W-:Y:S02]  /*ab40*/  ISETP.GE.AND P5, PT, R2.reuse, R202, PT ;  /* 0x000000ca0200720c */ /* 0x040fe40003fa6270 */
[----:B------:R-:W-:-:S02]  /*ab50*/  ISETP.GE.AND P0, PT, R2, R201, PT ;  /* 0x000000c90200720c */ /* 0x000fc40003f06270 */
[----:B------:R-:W3:Y:S01]  /*ab60*/  MUFU.TANH R70, R47 ;  /* 0x0000002f00467308 */ /* 0x000ee20000002400 */
[C---:B------:R-:W-:Y:S02]  /*ab70*/  ISETP.LT.OR P5, PT, R2.reuse, R197, P5 ;  /* 0x000000c50200720c */ /* 0x040fe40002fa1670 */
[----:B------:R-:W-:Y:S01]  /*ab80*/  ISETP.LT.OR P0, PT, R2, R199, P0 ;  /* 0x000000c70200720c */ /* 0x000fe20000701670 */
[----:B------:R-:W-:Y:S01]  /*ab90*/  VIADD R2, R0, 0x39 ;  /* 0x0000003900027836 */ /* 0x000fe20000000000 */
[----:B------:R-:W-:Y:S02]  /*aba0*/  FSEL R182, R182, -INF , !P3 ;  /* 0xff800000b6b67808 */ /* 0x000fe40005800000 */
[----:B------:R-:W-:Y:S01]  /*abb0*/  FSEL R205, R205, -INF , !P6 ;  /* 0xff800000cdcd7808 */ /* 0x000fe20007000000 */
[----:B------:R-:W4:Y:S01]  /*abc0*/  MUFU.TANH R105, R48 ;  /* 0x0000003000697308 */ /* 0x000f220000002400 */
[C---:B------:R-:W-:Y:S02]  /*abd0*/  ISETP.GE.AND P3, PT, R2.reuse, R203, PT ;  /* 0x000000cb0200720c */ /* 0x040fe40003f66270 */
[----:B------:R-:W-:-:S02]  /*abe0*/  ISETP.GE.AND P6, PT, R2, R202, PT ;  /* 0x000000ca0200720c */ /* 0x000fc40003fc6270 */
[C---:B------:R-:W-:Y:S02]  /*abf0*/  ISETP.LT.OR P3, PT, R2.reuse, R198, P3 ;  /* 0x000000c60200720c */ /* 0x040fe40001f61670 */
[----:B------:R-:W-:Y:S01]  /*ac00*/  ISETP.LT.OR P6, PT, R2, R197, P6 ;  /* 0x000000c50200720c */ /* 0x000fe200037c1670 */
[----:B------:R-:W4:Y:S01]  /*ac10*/  MUFU.TANH R53, R50 ;  /* 0x0000003200357308 */ /* 0x000f220000002400 */
[----:B-1----:R-:W-:Y:S02]  /*ac20*/  FSEL R69, R69, -INF , !P5 ;  /* 0xff80000045457808 */ /* 0x002fe40006800000 */
[----:B-----5:R-:W-:Y:S02]  /*ac30*/  FSEL R56, R37, -INF , !P3 ;  /* 0xff80000025387808 */ /* 0x020fe40005800000 */
[----:B---3--:R-:W-:-:S03]  /*ac40*/  FSEL R70, R70, -INF , !P6 ;  /* 0xff80000046467808 */ /* 0x008fc60007000000 */
[----:B------:R-:W1:Y:S01]  /*ac50*/  MUFU.TANH R97, R49 ;  /* 0x0000003100617308 */ /* 0x000e620000002400 */
[----:B--2---:R-:W-:Y:S01]  /*ac60*/  HMMA.16816.F32.BF16 R28, R8, R24, R20 ;  /* 0x00000018081c723c */ /* 0x004fe20000041814 */
[----:B----4-:R-:W-:Y:S02]  /*ac70*/  FSEL R105, R105, -INF , !P0 ;  /* 0xff80000069697808 */ /* 0x010fe40004000000 */
[----:B------:R-:W-:-:S03]  /*ac80*/  ISETP.GE.AND P0, PT, R2, R201, PT ;  /* 0x000000c90200720c */ /* 0x000fc60003f06270 */
[----:B------:R-:W-:Y:S01]  /*ac90*/  HMMA.16816.F32.BF16 R20, R12, R32, RZ ;  /* 0x000000200c14723c */ /* 0x000fe200000418ff */
[----:B------:R-:W2:Y:S01]  /*aca0*/  MUFU.TANH R183, R51 ;  /* 0x0000003300b77308 */ /* 0x000ea20000002400 */
[----:B------:R-:W-:Y:S02]  /*acb0*/  FSEL R206, R53, -INF , !P4 ;  /* 0xff80000035ce7808 */ /* 0x000fe40006000000 */
[C---:B------:R-:W-:Y:S02]  /*acc0*/  ISETP.GE.AND P4, PT, R2.reuse, R200, PT ;  /* 0x000000c80200720c */ /* 0x040fe40003f86270 */
[C---:B------:R-:W-:Y:S02]  /*acd0*/  ISETP.LT.OR P0, PT, R2.reuse, R199, P0 ;  /* 0x000000c70200720c */ /* 0x040fe40000701670 */
[----:B------:R-:W-:Y:S01]  /*ace0*/  ISETP.LT.OR P4, PT, R2, R196, P4 ;  /* 0x000000c40200720c */ /* 0x000fe20002781670 */
[----:B------:R-:W-:Y:S01]  /*acf0*/  VIADD R2, R0, 0x40 ;  /* 0x0000004000027836 */ /* 0x000fe20000000000 */
[----:B-1----:R-:W-:-:S04]  /*ad00*/  FSEL R97, R97, -INF , !P0 ;  /* 0xff80000061617808 */ /* 0x002fc80004000000 */
[C---:B------:R-:W-:Y:S02]  /*ad10*/  ISETP.GE.AND P2, PT, R2.reuse, R203, PT ;  /* 0x000000cb0200720c */ /* 0x040fe40003f46270 */
[----:B------:R-:W-:Y:S02]  /*ad20*/  ISETP.GE.AND P5, PT, R2, R202, PT ;  /* 0x000000ca0200720c */ /* 0x000fe40003fa6270 */
[----:B------:R-:W-:Y:S01]  /*ad30*/  FMUL.FTZ R28, R28, UR16 ;  /* 0x000000101c1c7c20 */ /* 0x000fe20008410000 */
[----:B------:R-:W-:Y:S01]  /*ad40*/  FMUL.FTZ R29, R29, UR16 ;  /* 0x000000101d1d7c20 */ /* 0x000fe20008410000 */
[----:B------:R-:W-:Y:S01]  /*ad50*/  FMUL.FTZ R30, R30, UR16 ;  /* 0x000000101e1e7c20 */ /* 0x000fe20008410000 */
[----:B------:R-:W-:Y:S01]  /*ad60*/  FMUL.FTZ R31, R31, UR16 ;  /* 0x000000101f1f7c20 */ /* 0x000fe20008410000 */
[----:B------:R-:W1:Y:S01]  /*ad70*/  MUFU.TANH R83, R28 ;  /* 0x0000001c00537308 */ /* 0x000e620000002400 */
[C---:B------:R-:W-:Y:S01]  /*ad80*/  ISETP.GE.AND P3, PT, R2.reuse, R201, PT ;  /* 0x000000c90200720c */ /* 0x040fe20003f66270 */
[----:B------:R-:W-:Y:S01]  /*ad90*/  HMMA.16816.F32.BF16 R44, R4, R24, R20 ;  /* 0x00000018042c723c */ /* 0x000fe20000041814 */
[----:B------:R-:W-:-:S02]  /*ada0*/  ISETP.GE.AND P6, PT, R2, R200, PT ;  /* 0x000000c80200720c */ /* 0x000fc40003fc6270 */
[C---:B------:R-:W-:Y:S02]  /*adb0*/  ISETP.LT.OR P2, PT, R2.reuse, R198, P2 ;  /* 0x000000c60200720c */ /* 0x040fe40001741670 */
[C---:B------:R-:W-:Y:S01]  /*adc0*/  ISETP.LT.OR P5, PT, R2.reuse, R197, P5 ;  /* 0x000000c50200720c */ /* 0x040fe20002fa1670 */
[----:B------:R-:W3:Y:S01]  /*add0*/  MUFU.TANH R42, R29 ;  /* 0x0000001d002a7308 */ /* 0x000ee20000002400 */
[-C--:B------:R-:W-:Y:S01]  /*ade0*/  HMMA.16816.F32.BF16 R20, R12, R34.reuse, RZ ;  /* 0x000000220c14723c */ /* 0x080fe200000418ff */
[C---:B------:R-:W-:Y:S02]  /*adf0*/  ISETP.LT.OR P3, PT, R2.reuse, R199, P3 ;  /* 0x000000c70200720c */ /* 0x040fe40001f61670 */
[----:B------:R-:W-:Y:S01]  /*ae00*/  ISETP.LT.OR P6, PT, R2, R196, P6 ;  /* 0x000000c40200720c */ /* 0x000fe200037c1670 */
[----:B------:R-:W-:Y:S01]  /*ae10*/  VIADD R2, R0, 0x41 ;  /* 0x0000004100027836 */ /* 0x000fe20000000000 */
[----:B--2---:R-:W-:Y:S01]  /*ae20*/  FSEL R183, R183, -INF , !P4 ;  /* 0xff800000b7b77808 */ /* 0x004fe20006000000 */
[----:B------:R-:W-:Y:S01]  /*ae30*/  HMMA.16816.F32.BF16 R32, R16, R34, RZ ;  /* 0x000000221020723c */ /* 0x000fe200000418ff */
[----:B------:R-:W2:Y:S01]  /*ae40*/  MUFU.TANH R66, R30 ;  /* 0x0000001e00427308 */ /* 0x000ea20000002400 */
[----:B-1----:R-:W-:-:S02]  /*ae50*/  FSEL R37, R83, -INF , !P2 ;  /* 0xff80000053257808 */ /* 0x002fc40005000000 */
[C---:B------:R-:W-:Y:S02]  /*ae60*/  ISETP.GE.AND P0, PT, R2.reuse, R203, PT ;  /* 0x000000cb0200720c */ /* 0x040fe40003f06270 */
[C---:B------:R-:W-:Y:S02]  /*ae70*/  ISETP.GE.AND P2, PT, R2.reuse, R201, PT ;  /* 0x000000c90200720c */ /* 0x040fe40003f46270 */
[C---:B------:R-:W-:Y:S01]  /*ae80*/  ISETP.LT.OR P0, PT, R2.reuse, R198, P0 ;  /* 0x000000c60200720c */ /* 0x040fe20000701670 */
[----:B------:R1:W4:Y:S01]  /*ae90*/  MUFU.TANH R68, R31 ;  /* 0x0000001f00447308 */ /* 0x0003220000002400 */
[----:B------:R-:W-:Y:S01]  /*aea0*/  ISETP.LT.OR P2, PT, R2, R199, P2 ;  /* 0x000000c70200720c */ /* 0x000fe20001741670 */
[----:B------:R-:W-:Y:S01]  /*aeb0*/  FMUL.FTZ R44, R44, UR16 ;  /* 0x000000102c2c7c20 */ /* 0x000fe20008410000 */
[----:B------:R-:W-:Y:S01]  /*aec0*/  FMUL.FTZ R45, R45, UR16 ;  /* 0x000000102d2d7c20 */ /* 0x000fe20008410000 */
[----:B------:R-:W-:Y:S01]  /*aed0*/  FMUL.FTZ R46, R46, UR16 ;  /* 0x000000102e2e7c20 */ /* 0x000fe20008410000 */
[----:B------:R-:W-:Y:S01]  /*aee0*/  FMUL.FTZ R47, R47, UR16 ;  /* 0x000000102f2f7c20 */ /* 0x000fe20008410000 */
[----:B---3--:R-:W-:-:S02]  /*aef0*/  FSEL R42, R42, -INF , !P0 ;  /* 0xff8000002a2a7808 */ /* 0x008fc40004000000 */
[----:B------:R-:W3:Y:S01]  /*af00*/  MUFU.TANH R95, R44 ;  /* 0x0000002c005f7308 */ /* 0x000ee20000002400 */
[----:B------:R-:W-:Y:S01]  /*af10*/  HMMA.16816.F32.BF16 R48, R4, R26, R20 ;  /* 0x0000001a0430723c */ /* 0x000fe20000041814 */
[----:B------:R-:W-:Y:S01]  /*af20*/  LDSM.16.M88.4 R20, [R191] ;  /* 0x00000000bf14783b */ /* 0x000fe20000000200 */
[C---:B------:R-:W-:Y:S02]  /*af30*/  ISETP.GE.AND P4, PT, R2.reuse, R202, PT ;  /* 0x000000ca0200720c */ /* 0x040fe40003f86270 */
[C---:B------:R-:W-:Y:S02]  /*af40*/  ISETP.GE.AND P0, PT, R2.reuse, R200, PT ;  /* 0x000000c80200720c */ /* 0x040fe40003f06270 */
[C---:B------:R-:W-:Y:S01]  /*af50*/  ISETP.LT.OR P4, PT, R2.reuse, R197, P4 ;  /* 0x000000c50200720c */ /* 0x040fe20002781670 */
[----:B------:R-:W5:Y:S01]  /*af60*/  MUFU.TANH R122, R45 ;  /* 0x0000002d007a7308 */ /* 0x000f620000002400 */
[----:B-1----:R-:W1:Y:S01]  /*af70*/  LDSM.16.M88.4 R28, [R135+0x3400] ;  /* 0x00340000871c783b */ /* 0x002e620000000200 */
[----:B------:R-:W-:Y:S01]  /*af80*/  ISETP.LT.OR P0, PT, R2, R196, P0 ;  /* 0x000000c40200720c */ /* 0x000fe20000701670 */
[----:B------:R-:W-:Y:S01]  /*af90*/  VIADD R2, R0, 0x49 ;  /* 0x0000004900027836 */ /* 0x000fe20000000000 */
[----:B--2---:R-:W-:-:S02]  /*afa0*/  FSEL R66, R66, -INF , !P5 ;  /* 0xff80000042427808 */ /* 0x004fc40006800000 */
[----:B----4-:R-:W-:Y:S02]  /*afb0*/  FSEL R68, R68, -INF , !P4 ;  /* 0xff80000044447808 */ /* 0x010fe40006000000 */
[----:B------:R-:W2:Y:S01]  /*afc0*/  MUFU.TANH R109, R46 ;  /* 0x0000002e006d7308 */ /* 0x000ea20000002400 */
[----:B---3--:R-:W-:-:S07]  /*afd0*/  FSEL R95, R95, -INF , !P3 ;  /* 0xff8000005f5f7808 */ /* 0x008fce0005800000 */
[----:B------:R3:W4:Y:S01]  /*afe0*/  MUFU.TANH R91, R47 ;  /* 0x0000002f005b7308 */ /* 0x0007220000002400 */
[----:B------:R-:W-:Y:S01]  /*aff0*/  FMUL.FTZ R48, R48, UR16 ;  /* 0x0000001030307c20 */ /* 0x000fe20008410000 */
[----:B------:R-:W-:Y:S01]  /*b000*/  FMUL.FTZ R50, R50, UR16 ;  /* 0x0000001032327c20 */ /* 0x000fe20008410000 */
[----:B------:R-:W-:Y:S01]  /*b010*/  FMUL.FTZ R49, R49, UR16 ;  /* 0x0000001031317c20 */ /* 0x000fe20008410000 */
[----:B------:R-:W-:Y:S01]  /*b020*/  FMUL.FTZ R51, R51, UR16 ;  /* 0x0000001033337c20 */ /* 0x000fe20008410000 */
[----:B-----5:R-:W-:-:S03]  /*b030*/  FSEL R122, R122, -INF , !P2 ;  /* 0xff8000007a7a7808 */ /* 0x020fc60005000000 */
[----:B------:R-:W-:Y:S01]  /*b040*/  MUFU.TANH R125, R48 ;  /* 0x00000030007d7308 */ /* 0x000fe20000002400 */
[----:B--2---:R-:W-:Y:S02]  /*b050*/  FSEL R208, R109, -INF , !P6 ;  /* 0xff8000006dd07808 */ /* 0x004fe40007000000 */
[----:B------:R-:W-:-:S04]  /*b060*/  ISETP.GE.AND P6, PT, R2, R203, PT ;  /* 0x000000cb0200720c */ /* 0x000fc80003fc6270 */
[C---:B------:R-:W-:Y:S01]  /*b070*/  ISETP.LT.OR P6, PT, R2.reuse, R198, P6 ;  /* 0x000000c60200720c */ /* 0x040fe200037c1670 */
[----:B------:R-:W-:Y:S01]  /*b080*/  MUFU.TANH R96, R50 ;  /* 0x0000003200607308 */ /* 0x000fe20000002400 */
[----:B---3--:R-:W-:Y:S01]  /*b090*/  HMMA.16816.F32.BF16 R44, R8, R26, R32 ;  /* 0x0000001a082c723c */ /* 0x008fe20000041820 */
[----:B----4-:R-:W-:Y:S02]  /*b0a0*/  FSEL R210, R91, -INF , !P0 ;  /* 0xff8000005bd27808 */ /* 0x010fe40004000000 */
[----:B------:R-:W-:-:S04]  /*b0b0*/  ISETP.GE.AND P0, PT, R2, R202, PT ;  /* 0x000000ca0200720c */ /* 0x000fc80003f06270 */
[----:B------:R-:W-:Y:S01]  /*b0c0*/  MUFU.TANH R124, R49 ;  /* 0x00000031007c7308 */ /* 0x000fe20000002400 */
[----:B-1----:R-:W-:Y:S01]  /*b0d0*/  HMMA.16816.F32.BF16 R24, R16, R28, RZ ;  /* 0x0000001c1018723c */ /* 0x002fe200000418ff */
[----:B------:R-:W-:-:S06]  /*b0e0*/  ISETP.LT.OR P0, PT, R2, R197, P0 ;  /* 0x000000c50200720c */ /* 0x000fcc0000701670 */
[----:B------:R-:W-:Y:S09]  /*b0f0*/  MUFU.TANH R177, R51 ;  /* 0x0000003300b17308 */ /* 0x000ff20000002400 */
[----:B------:R-:W-:Y:S01]  /*b100*/  FMUL.FTZ R44, R44, UR16 ;  /* 0x000000102c2c7c20 */ /* 0x000fe20008410000 */
[----:B------:R-:W-:Y:S01]  /*b110*/  FMUL.FTZ R46, R46, UR16 ;  /* 0x000000102e2e7c20 */ /* 0x000fe20008410000 */
[----:B------:R-:W-:Y:S01]  /*b120*/  FMUL.FTZ R45, R45, UR16 ;  /* 0x000000102d2d7c20 */ /* 0x000fe20008410000 */
[----:B------:R-:W-:Y:S01]  /*b130*/  FMUL.FTZ R47, R47, UR16 ;  /* 0x000000102f2f7c20 */ /* 0x000fe20008410000 */
[----:B------:R-:W-:Y:S04]  /*b140*/  MUFU.TANH R87, R44 ;  /* 0x0000002c00577308 */ /* 0x000fe80000002400 */
[----:B------:R-:W-:Y:S04]  /*b150*/  HMMA.16816.F32.BF16 R32, R8, R20, R24 ;  /* 0x000000140820723c */ /* 0x000fe80000041818 */
[----:B------:R-:W-:Y:S02]  /*b160*/  MUFU.TANH R61, R46 ;  /* 0x0000002e003d7308 */ /* 0x000fe40000002400 */
[----:B------:R-:W-:Y:S06]  /*b170*/  HMMA.16816.F32.BF16 R24, R12, R28, RZ ;  /* 0x0000001c0c18723c */ /* 0x000fec00000418ff */
[----:B------:R-:W1:Y:S08]  /*b180*/  MUFU.TANH R36, R45 ;  /* 0x0000002d00247308 */ /* 0x000e700000002400 */
[----:B------:R2:W3:Y:S04]  /*b190*/  MUFU.TANH R64, R47 ;  /* 0x0000002f00407308 */ /* 0x0004e80000002400 */
[----:B------:R-:W-:Y:S01]  /*b1a0*/  FMUL.FTZ R32, R32, UR16 ;  /* 0x0000001020207c20 */ /* 0x000fe20008410000 */
[----:B------:R-:W-:Y:S01]  /*b1b0*/  FMUL.FTZ R33, R33, UR16 ;  /* 0x0000001021217c20 */ /* 0x000fe20008410000 */
[----:B------:R-:W-:Y:S01]  /*b1c0*/  FMUL.FTZ R34, R34, UR16 ;  /* 0x0000001022227c20 */ /* 0x000fe20008410000 */
[----:B------:R-:W-:Y:S01]  /*b1d0*/  FMUL.FTZ R35, R35, UR16 ;  /* 0x0000001023237c20 */ /* 0x000fe20008410000 */
[----:B------:R-:W-:Y:S01]  /*b1e0*/  MUFU.TANH R115, R32 ;  /* 0x0000002000737308 */ /* 0x000fe20000002400 */
[----:B-1----:R-:W-:-:S07]  /*b1f0*/  FSEL R36, R36, -INF , !P6 ;  /* 0xff80000024247808 */ /* 0x002fce0007000000 */
[----:B------:R-:W-:Y:S01]  /*b200*/  MUFU.TANH R102, R33 ;  /* 0x0000002100667308 */ /* 0x000fe20000002400 */
[----:B--2---:R-:W-:Y:S01]  /*b210*/  HMMA.16816.F32.BF16 R44, R4, R20, R24 ;  /* 0x00000014042c723c */ /* 0x004fe20000041818 */
[----:B---3--:R-:W-:-:S05]  /*b220*/  FSEL R64, R64, -INF , !P0 ;  /* 0xff80000040407808 */ /* 0x008fca0004000000 */
[-C--:B------:R-:W-:Y:S01]  /*b230*/  HMMA.16816.F32.BF16 R24, R12, R30.reuse, RZ ;  /* 0x0000001e0c18723c */ /* 0x080fe200000418ff */
        /* <DEDUP_REMOVED lines=8> */
[-C--:B------:R-:W-:Y:S01]  /*b2c0*/  HMMA.16816.F32.BF16 R24, R4, R22.reuse, R24 ;  /* 0x000000160418723c */ /* 0x080fe20000041818 */
[----:B-1----:R-:W1:Y:S05]  /*b2d0*/  LDSM.16.M88.4 R32, [R135+0x3800] ;  /* 0x003800008720783b */ /* 0x002e6a0000000200 */
[----:B------:R-:W-:Y:S01]  /*b2e0*/  HMMA.16816.F32.BF16 R48, R8, R22, R28 ;  /* 0x000000160830723c */ /* 0x000fe2000004181c */
[----:B------:R-:W2:Y:S01]  /*b2f0*/  LDSM.16.M88.4 R20, [R190] ;  /* 0x00000000be14783b */ /* 0x000ea20000000200 */
[----:B------:R-:W-:Y:S03]  /*b300*/  MUFU.TANH R111, R45 ;  /* 0x0000002d006f7308 */ /* 0x000fe60000002400 */
[----:B------:R-:W3:Y:S05]  /*b310*/  LDSM.16.M88.4 R28, [R135+0x3c00] ;  /* 0x003c0000871c783b */ /* 0x000eea0000000200 */
[----:B------:R-:W4:Y:S08]  /*b320*/  MUFU.TANH R117, R46 ;  /* 0x0000002e00757308 */ /* 0x000f300000002400 */
        /* <DEDUP_REMOVED lines=9> */
[----:B------:R-:W-:Y:S08]  /*b3c0*/  MUFU.TANH R103, R26 ;  /* 0x0000001a00677308 */ /* 0x000ff00000002400 */
[----:B------:R-:W-:Y:S08]  /*b3d0*/  MUFU.TANH R134, R25 ;  /* 0x0000001900867308 */ /* 0x000ff00000002400 */
[----:B------:R1:W-:Y:S08]  /*b3e0*/  MUFU.TANH R133, R27 ;  /* 0x0000001b00857308 */ /* 0x0003f00000002400 */
[----:B------:R5:W4:Y:S08]  /*b3f0*/  MUFU.TANH R114, R47 ;  /* 0x0000002f00727308 */ /* 0x000b300000002400 */
[----:B------:R-:W4:Y:S01]  /*b400*/  MUFU.TANH R100, R48 ;  /* 0x0000003000647308 */ /* 0x000f220000002400 */
[-C--:B-1----:R-:W-:Y:S07]  /*b410*/  HMMA.16816.F32.BF16 R24, R12, R32.reuse, RZ ;  /* 0x000000200c18723c */ /* 0x082fee00000418ff */
[----:B------:R-:W-:Y:S01]  /*b420*/  MUFU.TANH R84, R50 ;  /* 0x0000003200547308 */ /* 0x000fe20000002400 */
[----:B-----5:R-:W-:Y:S07]  /*b430*/  HMMA.16816.F32.BF16 R44, R16, R32, RZ ;  /* 0x00000020102c723c */ /* 0x020fee00000418ff */
[----:B------:R2:W1:Y:S09]  /*b440*/  MUFU.TANH R85, R49 ;  /* 0x0000003100557308 */ /* 0x0004720000002400 */
[----:B--2---:R-:W-:Y:S01]  /*b450*/  HMMA.16816.F32.BF16 R48, R4, R20, R24 ;  /* 0x000000140430723c */ /* 0x004fe20000041818 */
[----:B------:R-:W2:Y:S01]  /*b460*/  LDSM.16.M88.4 R24, [R189] ;  /* 0x00000000bd18783b */ /* 0x000ea20000000200 */
[----:B------:R-:W-:-:S06]  /*b470*/  DEPBAR.LE SB0, 0x0 ;  /* 0x000080000000791a */ /* 0x000fcc0000000000 */
[----:B------:R-:W-:Y:S01]  /*b480*/  HMMA.16816.F32.BF16 R52, R8, R20, R44 ;  /* 0x000000140834723c */ /* 0x000fe2000004182c */
[----:B------:R5:W1:Y:S05]  /*b490*/  MUFU.TANH R20, R3 ;  /* 0x0000000300147308 */ /* 0x000a6a0000002400 */
[----:B---3--:R-:W-:Y:S01]  /*b4a0*/  HMMA.16816.F32.BF16 R44, R16, R28, RZ ;  /* 0x0000001c102c723c */ /* 0x008fe200000418ff */
[----:B-----5:R-:W-:-:S09]  /*b4b0*/  VIADD R3, R0, 0x48 ;  /* 0x0000004800037836 */ /* 0x020fd20000000000 */
[----:B------:R-:W-:Y:S01]  /*b4c0*/  FMUL.FTZ R48, R48, UR16 ;  /* 0x0000001030307c20 */ /* 0x000fe20008410000 */
[----:B------:R-:W-:Y:S01]  /*b4d0*/  FMUL.FTZ R49, R49, UR16 ;  /* 0x0000001031317c20 */ /* 0x000fe20008410000 */
[----:B------:R-:W-:Y:S01]  /*b4e0*/  FMUL.FTZ R50, R50, UR16 ;  /* 0x0000001032327c20 */ /* 0x000fe20008410000 */
[----:B------:R-:W-:Y:S01]  /*b4f0*/  FMUL.FTZ R51, R51, UR16 ;  /* 0x0000001033337c20 */ /* 0x000fe20008410000 */
[----:B------:R-:W-:-:S04]  /*b500*/  ISETP.GE.AND P3, PT, R3, R201, PT ;  /* 0x000000c90300720c */ /* 0x000fc80003f66270 */
        /* <DEDUP_REMOVED lines=8> */
[C---:B------:R-:W-:Y:S01]  /*b590*/  ISETP.LT.OR P2, PT, R3.reuse, R196, P2 ;  /* 0x000000c40300720c */ /* 0x040fe20001741670 */
[----:B------:R-:W-:Y:S01]  /*b5a0*/  MUFU.TANH R116, R53 ;  /* 0x0000003500747308 */ /* 0x000fe20000002400 */
[----:B------:R-:W-:-:S02]  /*b5b0*/  ISETP.LT.OR P5, PT, R3, R198, P5 ;  /* 0x000000c60300720c */ /* 0x000fc40002fa1670 */
[----:B------:R-:W-:Y:S02]  /*b5c0*/  FSEL R125, R125, -INF , !P3 ;  /* 0xff8000007d7d7808 */ /* 0x000fe40005800000 */
[----:B------:R-:W-:Y:S02]  /*b5d0*/  FSEL R211, R96, -INF , !P2 ;  /* 0xff80000060d37808 */ /* 0x000fe40005000000 */
[C---:B------:R-:W-:Y:S01]  /*b5e0*/  ISETP.GE.AND P3, PT, R2.reuse, R201, PT ;  /* 0x000000c90200720c */ /* 0x040fe20003f66270 */
[----:B------:R-:W5:Y:S01]  /*b5f0*/  MUFU.TANH R83, R54 ;  /* 0x0000003600537308 */ /* 0x000f620000002400 */
[----:B------:R-:W-:Y:S01]  /*b600*/  BAR.SYNC.DEFER_BLOCKING 0x0 ;  /* 0x0000000000007b1d */ /* 0x000fe20000010000 */
[C---:B------:R-:W-:Y:S02]  /*b610*/  ISETP.GE.AND P2, PT, R2.reuse, R200, PT ;  /* 0x000000c80200720c */ /* 0x040fe40003f46270 */
[----:B------:R-:W-:Y:S02]  /*b620*/  ISETP.GE.AND P4, PT, R3, R202, PT ;  /* 0x000000ca0300720c */ /* 0x000fe40003f86270 */
[----:B------:R-:W-:-:S02]  /*b630*/  ISETP.LT.OR P3, PT, R2, R199, P3 ;  /* 0x000000c70200720c */ /* 0x000fc40001f61670 */
[----:B------:R2:W-:Y:S01]  /*b640*/  MUFU.TANH R110, R55 ;  /* 0x00000037006e7308 */ /* 0x0005e20000002400 */
[----:B------:R-:W-:Y:S01]  /*b650*/  ISETP.LT.OR P2, PT, R2, R196, P2 ;  /* 0x000000c40200720c */ /* 0x000fe20001741670 */
[C---:B------:R-:W-:Y:S01]  /*b660*/  VIADD R2, R0.reuse, 0x50 ;  /* 0x0000005000027836 */ /* 0x040fe20000000000 */
[----:B------:R-:W-:Y:S01]  /*b670*/  ISETP.LT.OR P4, PT, R3, R197, P4 ;  /* 0x000000c50300720c */ /* 0x000fe20002781670 */
[----:B------:R-:W-:Y:S01]  /*b680*/  VIADD R3, R0, 0x58 ;  /* 0x0000005800037836 */ /* 0x000fe20000000000 */
[----:B------:R-:W-:Y:S02]  /*b690*/  FSEL R124, R124, -INF , !P3 ;  /* 0xff8000007c7c7808 */ /* 0x000fe40005800000 */
[----:B------:R-:W-:Y:S01]  /*b6a0*/  FSEL R61, R61, -INF , !P4 ;  /* 0xff8000003d3d7808 */ /* 0x000fe20006000000 */
[----:B------:R-:W-:Y:S01]  /*b6b0*/  MUFU.TANH R91, R48 ;  /* 0x00000030005b7308 */ /* 0x000fe20000002400 */
[C---:B------:R-:W-:Y:S02]  /*b6c0*/  ISETP.GE.AND P4, PT, R2.reuse, R202, PT ;  /* 0x000000ca0200720c */ /* 0x040fe40003f86270 */
[----:B------:R-:W-:-:S02]  /*b6d0*/  ISETP.GE.AND P6, PT, R2, R201, PT ;  /* 0x000000c90200720c */ /* 0x000fc40003fc6270 */
[C---:B------:R-:W-:Y:S02]  /*b6e0*/  ISETP.GE.AND P0, PT, R2.reuse, R200, PT ;  /* 0x000000c80200720c */ /* 0x040fe40003f06270 */
[C---:B------:R-:W-:Y:S01]  /*b6f0*/  ISETP.LT.OR P4, PT, R2.reuse, R197, P4 ;  /* 0x000000c50200720c */ /* 0x040fe20002781670 */
[----:B------:R-:W-:Y:S01]  /*b700*/  MUFU.TANH R96, R49 ;  /* 0x0000003100607308 */ /* 0x000fe20000002400 */
[----:B--2---:R-:W-:Y:S01]  /*b710*/  HMMA.16816.F32.BF16 R52, R8, R24, R44 ;  /* 0x000000180834723c */ /* 0x004fe2000004182c */
[C---:B------:R-:W-:Y:S02]  /*b720*/  ISETP.LT.OR P6, PT, R2.reuse, R199, P6 ;  /* 0x000000c70200720c */ /* 0x040fe400037c1670 */
[----:B------:R-:W-:Y:S02]  /*b730*/  ISETP.LT.OR P0, PT, R2, R196, P0 ;  /* 0x000000c40200720c */ /* 0x000fe40000701670 */
[----:B------:R-:W-:Y:S01]  /*b740*/  FSEL R177, R177, -INF , !P2 ;  /* 0xff800000b1b17808 */ /* 0x000fe20005000000 */
[----:B------:R-:W-:Y:S01]  /*b750*/  HMMA.16816.F32.BF16 R44, R12, R28, RZ ;  /* 0x0000001c0c2c723c */ /* 0x000fe200000418ff */
[----:B------:R-:W2:Y:S01]  /*b760*/  MUFU.TANH R21, R50 ;  /* 0x0000003200157308 */ /* 0x000ea20000002400 */
[----:B----4-:R-:W-:-:S05]  /*b770*/  FSEL R209, R117, -INF , !P0 ;  /* 0xff80000075d17808 */ /* 0x010fca0004000000 */
[----:B------:R-:W-:Y:S02]  /*b780*/  FSEL R29, R87, -INF , !P5 ;  /* 0xff800000571d7808 */ /* 0x000fe40006800000 */
[----:B------:R4:W2:Y:S01]  /*b790*/  MUFU.TANH R87, R51 ;  /* 0x0000003300577308 */ /* 0x0008a20000002400 */
[----:B------:R-:W-:-:S04]  /*b7a0*/  ISETP.GE.AND P5, PT, R2, R203, PT ;  /* 0x000000cb0200720c */ /* 0x000fc80003fa6270 */
[----:B------:R-:W-:Y:S01]  /*b7b0*/  ISETP.LT.OR P5, PT, R2, R198, P5 ;  /* 0x000000c60200720c */ /* 0x000fe20002fa1670 */
[----:B------:R-:W-:-:S03]  /*b7c0*/  VIADD R2, R0, 0x51 ;  /* 0x0000005100027836 */ /* 0x000fc60000000000 */
[----:B------:R-:W-:Y:S01]  /*b7d0*/  FMUL.FTZ R52, R52, UR16 ;  /* 0x0000001034347c20 */ /* 0x000fe20008410000 */
[----:B------:R-:W-:Y:S01]  /*b7e0*/  FMUL.FTZ R53, R53, UR16 ;  /* 0x0000001035357c20 */ /* 0x000fe20008410000 */
[----:B------:R-:W-:Y:S01]  /*b7f0*/  ISETP.GE.AND P3, PT, R2, R203, PT ;  /* 0x000000cb0200720c */ /* 0x000fe20003f66270 */
[----:B------:R-:W-:Y:S01]  /*b800*/  FMUL.FTZ R54, R54, UR16 ;  /* 0x0000001036367c20 */ /* 0x000fe20008410000 */
[C---:B------:R-:W-:Y:S01]  /*b810*/  ISETP.GE.AND P2, PT, R2.reuse, R202, PT ;  /* 0x000000ca0200720c */ /* 0x040fe20003f46270 */
[----:B------:R1:W-:Y:S01]  /*b820*/  MUFU.TANH R109, R52 ;  /* 0x00000034006d7308 */ /* 0x0003e20000002400 */
[C---:B------:R-:W-:Y:S01]  /*b830*/  ISETP.LT.OR P3, PT, R2.reuse, R198, P3 ;  /* 0x000000c60200720c */ /* 0x040fe20001f61670 */
[----:B------:R-:W-:Y:S01]  /*b840*/  FMUL.FTZ R55, R55, UR16 ;  /* 0x0000001037377c20 */ /* 0x000fe20008410000 */
[----:B----4-:R-:W-:Y:S01]  /*b850*/  HMMA.16816.F32.BF16 R48, R4, R24, R44 ;  /* 0x000000180430723c */ /* 0x010fe2000004182c */
[----:B------:R-:W-:Y:S02]  /*b860*/  ISETP.LT.OR P2, PT, R2, R197, P2 ;  /* 0x000000c50200720c */ /* 0x000fe40001741670 */
[----:B------:R-:W-:-:S02]  /*b870*/  FSEL R28, R102, -INF , !P3 ;  /* 0xff800000661c7808 */ /* 0x000fc40005800000 */
[C---:B------:R-:W-:Y:S01]  /*b880*/  ISETP.GE.AND P3, PT, R2.reuse, R200, PT ;  /* 0x000000c80200720c */ /* 0x040fe20003f66270 */
[-C--:B------:R-:W-:Y:S01]  /*b890*/  HMMA.16816.F32.BF16 R44, R12, R34.reuse, RZ ;  /* 0x000000220c2c723c */ /* 0x080fe200000418ff */
[----:B------:R-:W-:Y:S01]  /*b8a0*/  FSEL R25, R115, -INF , !P5 ;  /* 0xff80000073197808 */ /* 0x000fe20006800000 */
[----:B------:R-:W-:Y:S01]  /*b8b0*/  MUFU.TANH R102, R54 ;  /* 0x0000003600667308 */ /* 0x000fe20000002400 */
[C---:B------:R-:W-:Y:S02]  /*b8c0*/  ISETP.GE.AND P5, PT, R2.reuse, R201, PT ;  /* 0x000000c90200720c */ /* 0x040fe40003fa6270 */
[C---:B------:R-:W-:Y:S01]  /*b8d0*/  ISETP.LT.OR P3, PT, R2.reuse, R196, P3 ;  /* 0x000000c40200720c */ /* 0x040fe20001f61670 */
[----:B------:R-:W-:Y:S01]  /*b8e0*/  HMMA.16816.F32.BF16 R32, R16, R34, RZ ;  /* 0x000000221020723c */ /* 0x000fe200000418ff */
[----:B------:R-:W-:Y:S01]  /*b8f0*/  ISETP.LT.OR P5, PT, R2, R199, P5 ;  /* 0x000000c70200720c */ /* 0x000fe20002fa1670 */
[----:B------:R-:W-:Y:S01]  /*b900*/  VIADD R2, R0, 0x59 ;  /* 0x0000005900027836 */ /* 0x000fe20000000000 */
[----:B-1----:R-:W-:Y:S01]  /*b910*/  FSEL R52, R129, -INF , !P4 ;  /* 0xff80000081347808 */ /* 0x002fe20006000000 */
[----:B------:R1:W-:Y:S01]  /*b920*/  MUFU.TANH R115, R53 ;  /* 0x0000003500737308 */ /* 0x0003e20000002400 */
[----:B------:R-:W-:Y:S01]  /*b930*/  FSEL R129, R111, -INF , !P5 ;  /* 0xff8000006f817808 */ /* 0x000fe20006800000 */
[----:B------:R-:W-:Y:S01]  /*b940*/  HMMA.16816.F32.BF16 R12, R12, R30, RZ ;  /* 0x0000001e0c0c723c */ /* 0x000fe200000418ff */
[----:B------:R-:W-:-:S02]  /*b950*/  ISETP.GE.AND P5, PT, R3, R200, PT ;  /* 0x000000c80300720c */ /* 0x000fc40003fa6270 */
[----:B------:R-:W-:Y:S02]  /*b960*/  FSEL R212, R114, -INF , !P3 ;  /* 0xff80000072d47808 */ /* 0x000fe40005800000 */
[----:B------:R-:W-:Y:S01]  /*b970*/  ISETP.LT.OR P5, PT, R3, R196, P5 ;  /* 0x000000c40300720c */ /* 0x000fe20002fa1670 */
[----:B------:R-:W-:Y:S01]  /*b980*/  FMUL.FTZ R49, R49, UR16 ;  /* 0x0000001031317c20 */ /* 0x000fe20008410000 */
[----:B------:R-:W-:Y:S01]  /*b990*/  ISETP.GE.AND P0, PT, R2, R203, PT ;  /* 0x000000cb0200720c */ /* 0x000fe20003f06270 */
[----:B------:R-:W-:Y:S01]  /*b9a0*/  FMUL.FTZ R50, R50, UR16 ;  /* 0x0000001032327c20 */ /* 0x000fe20008410000 */
[----:B------:R-:W-:Y:S01]  /*b9b0*/  FSEL R213, R103, -INF , !P5 ;  /* 0xff80000067d57808 */ /* 0x000fe20006800000 */
[----:B------:R-:W-:Y:S01]  /*b9c0*/  HMMA.16816.F32.BF16 R16, R16, R30, RZ ;  /* 0x0000001e1010723c */ /* 0x000fe200000418ff */
[C---:B------:R-:W-:Y:S01]  /*b9d0*/  ISETP.GE.AND P3, PT, R2.reuse, R202, PT ;  /* 0x000000ca0200720c */ /* 0x040fe20003f66270 */
[----:B------:R4:W-:Y:S01]  /*b9e0*/  MUFU.TANH R54, R50 ;  /* 0x0000003200367308 */ /* 0x0009e20000002400 */
[----:B------:R-:W-:Y:S01]  /*b9f0*/  ISETP.GE.AND P5, PT, R2, R200, PT ;  /* 0x000000c80200720c */ /* 0x000fe20003fa6270 */
[----:B------:R-:W-:Y:S01]  /*ba00*/  FMUL.FTZ R48, R48, UR16 ;  /* 0x0000001030307c20 */ /* 0x000fe20008410000 */
[----:B-1----:R-:W-:Y:S01]  /*ba10*/  FSEL R53, R126, -INF , !P2 ;  /* 0xff8000007e357808 */ /* 0x002fe20005000000 */
[-C--:B------:R-:W-:Y:S01]  /*ba20*/  HMMA.16816.F32.BF16 R44, R4, R22.reuse, R44 ;  /* 0x00000016042c723c */ /* 0x080fe2000004182c */
[----:B------:R-:W-:Y:S01]  /*ba30*/  FSEL R126, R112, -INF , !P6 ;  /* 0xff800000707e7808 */ /* 0x000fe20007000000 */
[----:B------:R-:W-:Y:S01]  /*ba40*/  FMUL.FTZ R51, R51, UR16 ;  /* 0x0000001033337c20 */ /* 0x000fe20008410000 */
[C---:B------:R-:W-:Y:S01]  /*ba50*/  ISETP.GE.AND P6, PT, R3.reuse, R201, PT ;  /* 0x000000c90300720c */ /* 0x040fe20003fc6270 */
[----:B------:R-:W-:Y:S01]  /*ba60*/  MUFU.TANH R112, R55 ;  /* 0x0000003700707308 */ /* 0x000fe20000002400 */
[C---:B------:R-:W-:Y:S01]  /*ba70*/  ISETP.GE.AND P4, PT, R3.reuse, R203, PT ;  /* 0x000000cb0300720c */ /* 0x040fe20003f86270 */
[----:B------:R-:W-:Y:S01]  /*ba80*/  HMMA.16816.F32.BF16 R32, R8, R22, R32 ;  /* 0x000000160820723c */ /* 0x000fe20000041820 */
[----:B------:R-:W-:-:S02]  /*ba90*/  ISETP.LT.OR P6, PT, R3, R199, P6 ;  /* 0x000000c70300720c */ /* 0x000fc400037c1670 */
[----:B------:R-:W-:Y:S02]  /*baa0*/  ISETP.GE.AND P2, PT, R3, R202, PT ;  /* 0x000000ca0300720c */ /* 0x000fe40003f46270 */
[----:B------:R-:W-:Y:S01]  /*bab0*/  FSEL R111, R101, -INF , !P6 ;  /* 0xff800000656f7808 */ /* 0x000fe20007000000 */
[----:B------:R-:W-:Y:S01]  /*bac0*/  MUFU.TANH R55, R48 ;  /* 0x0000003000377308 */ /* 0x000fe20000002400 */
[C---:B------:R-:W-:Y:S01]  /*bad0*/  ISETP.GE.AND P6, PT, R2.reuse, R201, PT ;  /* 0x000000c90200720c */ /* 0x040fe20003fc6270 */
[-C--:B------:R-:W-:Y:S01]  /*bae0*/  HMMA.16816.F32.BF16 R4, R4, R26.reuse, R12 ;  /* 0x0000001a0404723c */ /* 0x080fe2000004180c */
[C---:B------:R-:W-:Y:S02]  /*baf0*/  ISETP.LT.OR P0, PT, R2.reuse, R198, P0 ;  /* 0x000000c60200720c */ /* 0x040fe40000701670 */
[C---:B------:R-:W-:Y:S02]  /*bb00*/  ISETP.LT.OR P3, PT, R2.reuse, R197, P3 ;  /* 0x000000c50200720c */ /* 0x040fe40001f61670 */
[C---:B------:R-:W-:Y:S01]  /*bb10*/  ISETP.LT.OR P6, PT, R2.reuse, R199, P6 ;  /* 0x000000c70200720c */ /* 0x040fe200037c1670 */
[----:B------:R1:W-:Y:S01]  /*bb20*/  MUFU.TANH R101, R49 ;  /* 0x0000003100657308 */ /* 0x0003e20000002400 */
[----:B------:R-:W-:Y:S01]  /*bb30*/  ISETP.LT.OR P5, PT, R2, R196, P5 ;  /* 0x000000c40200720c */ /* 0x000fe20002fa1670 */
[----:B------:R-:W-:Y:S01]  /*bb40*/  VIADD R2, R0, 0x60 ;  /* 0x0000006000027836 */ /* 0x000fe20000000000 */
[C---:B------:R-:W-:Y:S01]  /*bb50*/  ISETP.LT.OR P4, PT, R3.reuse, R198, P4 ;  /* 0x000000c60300720c */ /* 0x040fe20002781670 */
[----:B------:R-:W-:Y:S01]  /*bb60*/  FMUL.FTZ R44, R44, UR16 ;  /* 0x000000102c2c7c20 */ /* 0x000fe20008410000 */
[----:B------:R-:W-:Y:S01]  /*bb70*/  ISETP.LT.OR P2, PT, R3, R197, P2 ;  /* 0x000000c50300720c */ /* 0x000fe20001741670 */
[----:B------:R-:W-:Y:S01]  /*bb80*/  FMUL.FTZ R46, R46, UR16 ;  /* 0x000000102e2e7c20 */ /* 0x000fe20008410000 */
[----:B------:R-:W-:Y:S01]  /*bb90*/  FSEL R24, R100, -INF , !P4 ;  /* 0xff80000064187808 */ /* 0x000fe20006000000 */
[----:B------:R-:W-:Y:S01]  /*bba0*/  FMUL.FTZ R45, R45, UR16 ;  /* 0x000000102d2d7c20 */ /* 0x000fe20008410000 */
[----:B------:R-:W-:Y:S01]  /*bbb0*/  FSEL R23, R85, -INF , !P0 ;  /* 0xff80000055177808 */ /* 0x000fe20004000000 */
[----:B------:R-:W-:Y:S01]  /*bbc0*/  FMUL.FTZ R3, R34, UR16 ;  /* 0x0000001022037c20 */ /* 0x000fe20008410000 */
[----:B----4-:R-:W-:Y:S01]  /*bbd0*/  FSEL R50, R20, -INF , !P3 ;  /* 0xff80000014327808 */ /* 0x010fe20005800000 */
[----:B------:R-:W-:Y:S01]  /*bbe0*/  FMUL.FTZ R32, R32, UR16 ;  /* 0x0000001020207c20 */ /* 0x000fe20008410000 */
[C---:B------:R-:W-:Y:S01]  /*bbf0*/  ISETP.GE.AND P4, PT, R2.reuse, R203, PT ;  /* 0x000000cb0200720c */ /* 0x040fe20003f86270 */
[----:B------:R-:W-:Y:S01]  /*bc00*/  FMUL.FTZ R33, R33, UR16 ;  /* 0x0000001021217c20 */ /* 0x000fe20008410000 */
[----:B------:R-:W-:Y:S01]  /*bc10*/  ISETP.GE.AND P0, PT, R2, R201, PT ;  /* 0x000000c90200720c */ /* 0x000fe20003f06270 */
[----:B------:R-:W4:Y:S01]  /*bc20*/  MUFU.TANH R12, R32 ;  /* 0x00000020000c7308 */ /* 0x000f220000002400 */
[----:B-1----:R-:W-:Y:S01]  /*bc30*/  FSEL R49, R84, -INF , !P2 ;  /* 0xff80000054317808 */ /* 0x002fe20005000000 */
[----:B------:R-:W-:Y:S01]  /*bc40*/  FMUL.FTZ R35, R35, UR16 ;  /* 0x0000001023237c20 */ /* 0x000fe20008410000 */
[C---:B------:R-:W-:Y:S01]  /*bc50*/  ISETP.GE.AND P2, PT, R2.reuse, R202, PT ;  /* 0x000000ca0200720c */ /* 0x040fe20003f46270 */
[----:B------:R-:W-:Y:S01]  /*bc60*/  FMUL.FTZ R47, R47, UR16 ;  /* 0x000000102f2f7c20 */ /* 0x000fe20008410000 */
[C---:B------:R-:W-:Y:S01]  /*bc70*/  ISETP.GE.AND P3, PT, R2.reuse, R200, PT ;  /* 0x000000c80200720c */ /* 0x040fe20003f66270 */
[----:B------:R-:W-:Y:S01]  /*bc80*/  HMMA.16816.F32.BF16 R8, R8, R26, R16 ;  /* 0x0000001a0808723c */ /* 0x000fe20000041810 */
[C---:B------:R-:W-:Y:S01]  /*bc90*/  ISETP.LT.OR P4, PT, R2.reuse, R198, P4 ;  /* 0x000000c60200720c */ /* 0x040fe20002781670 */
[----:B------:R-:W1:Y:S01]  /*bca0*/  MUFU.TANH R3, R3 ;  /* 0x0000000300037308 */ /* 0x000e620000002400 */
[----:B------:R-:W-:Y:S01]  /*bcb0*/  ISETP.LT.OR P2, PT, R2, R197, P2 ;  /* 0x000000c50200720c */ /* 0x000fe20001741670 */
[----:B------:R-:W-:Y:S01]  /*bcc0*/  FMUL.FTZ R4, R4, UR16 ;  /* 0x0000001004047c20 */ /* 0x000fe20008410000 */
[C---:B------:R-:W-:Y:S01]  /*bcd0*/  ISETP.LT.OR P0, PT, R2.reuse, R199, P0 ;  /* 0x000000c70200720c */ /* 0x040fe20000701670 */
[----:B------:R-:W-:Y:S01]  /*bce0*/  FMUL.FTZ R5, R5, UR16 ;  /* 0x0000001005057c20 */ /* 0x000fe20008410000 */
[----:B------:R-:W-:Y:S01]  /*bcf0*/  ISETP.LT.OR P3, PT, R2, R196, P3 ;  /* 0x000000c40200720c */ /* 0x000fe20001f61670 */
[----:B------:R-:W-:Y:S01]  /*bd00*/  VIADD R2, R0, 0x61 ;  /* 0x0000006100027836 */ /* 0x000fe20000000000 */
[----:B------:R-:W-:Y:S01]  /*bd10*/  FSEL R84, R134, -INF , !P6 ;  /* 0xff80000086547808 */ /* 0x000fe20007000000 */
[----:B------:R-:W1:Y:S01]  /*bd20*/  MUFU.TANH R44, R44 ;  /* 0x0000002c002c7308 */ /* 0x000e620000002400 */
[----:B------:R-:W-:Y:S01]  /*bd30*/  FSEL R133, R133, -INF , !P5 ;  /* 0xff80000085857808 */ /* 0x000fe20006800000 */
[----:B------:R-:W-:Y:S01]  /*bd40*/  FMUL.FTZ R6, R6, UR16 ;  /* 0x0000001006067c20 */ /* 0x000fe20008410000 */
[----:B---3--:R-:W-:-:S02]  /*bd50*/  FSEL R22, R94, -INF , !P4 ;  /* 0xff8000005e167808 */ /* 0x008fc40006000000 */
[----:B-----5:R-:W-:Y:S02]  /*bd60*/  FSEL R48, R83, -INF , !P2 ;  /* 0xff80000053307808 */ /* 0x020fe40005000000 */
[C---:B------:R-:W-:Y:S01]  /*bd70*/  ISETP.GE.AND P6, PT, R2.reuse, R203, PT ;  /* 0x000000cb0200720c */ /* 0x040fe20003fc6270 */
[----:B------:R-:W3:Y:S01]  /*bd80*/  MUFU.TANH R46, R46 ;  /* 0x0000002e002e7308 */ /* 0x000ee20000002400 */
[C---:B------:R-:W-:Y:S02]  /*bd90*/  ISETP.GE.AND P5, PT, R2.reuse, R202, PT ;  /* 0x000000ca0200720c */ /* 0x040fe40003fa6270 */
[C---:B------:R-:W-:Y:S02]  /*bda0*/  ISETP.GE.AND P4, PT, R2.reuse, R201, PT ;  /* 0x000000c90200720c */ /* 0x040fe40003f86270 */
[----:B------:R-:W-:Y:S01]  /*bdb0*/  ISETP.GE.AND P2, PT, R2, R200, PT ;  /* 0x000000c80200720c */ /* 0x000fe20003f46270 */
[----:B------:R-:W-:Y:S01]  /*bdc0*/  FMUL.FTZ R8, R8, UR16 ;  /* 0x0000001008087c20 */ /* 0x000fe20008410000 */
[C---:B------:R-:W-:Y:S01]  /*bdd0*/  ISETP.LT.OR P6, PT, R2.reuse, R198, P6 ;  /* 0x000000c60200720c */ /* 0x040fe200037c1670 */
[----:B------:R-:W5:Y:S01]  /*bde0*/  MUFU.TANH R33, R33 ;  /* 0x0000002100217308 */ /* 0x000f620000002400 */
[----:B------:R-:W-:Y:S01]  /*bdf0*/  ISETP.LT.OR P5, PT, R2, R197, P5 ;  /* 0x000000c50200720c */ /* 0x000fe20002fa1670 */
[----:B------:R-:W-:Y:S01]  /*be00*/  FMUL.FTZ R10, R10, UR16 ;  /* 0x000000100a0a7c20 */ /* 0x000fe20008410000 */
[C---:B------:R-:W-:Y:S01]  /*be10*/  ISETP.LT.OR P4, PT, R2.reuse, R199, P4 ;  /* 0x000000c70200720c */ /* 0x040fe20002781670 */
[----:B------:R-:W-:Y:S01]  /*be20*/  FMUL.FTZ R9, R9, UR16 ;  /* 0x0000001009097c20 */ /* 0x000fe20008410000 */
[----:B------:R-:W-:Y:S01]  /*be30*/  ISETP.LT.OR P2, PT, R2, R196, P2 ;  /* 0x000000c40200720c */ /* 0x000fe20001741670 */
[----:B------:R-:W-:Y:S01]  /*be40*/  VIADD R2, R0, 0x68 ;  /* 0x0000006800027836 */ /* 0x000fe20000000000 */
[----:B--2---:R-:W-:Y:S01]  /*be50*/  FSEL R207, R21, -INF , !P3 ;  /* 0xff80000015cf7808 */ /* 0x004fe20005800000 */
[----:B------:R-:W2:Y:S01]  /*be60*/  MUFU.TANH R35, R35 ;  /* 0x0000002300237308 */ /* 0x000ea20000002400 */
[----:B------:R-:W-:-:S02]  /*be70*/  FSEL R91, R91, -INF , !P0 ;  /* 0xff8000005b5b7808 */ /* 0x000fc40004000000 */
[----:B------:R-:W-:Y:S02]  /*be80*/  FSEL R21, R116, -INF , !P6 ;  /* 0xff80000074157808 */ /* 0x000fe40007000000 */
[----:B------:R-:W-:Y:S02]  /*be90*/  FSEL R31, R110, -INF , !P5 ;  /* 0xff8000006e1f7808 */ /* 0x000fe40006800000 */
[C---:B------:R-:W-:Y:S01]  /*bea0*/  ISETP.GE.AND P0, PT, R2.reuse, R203, PT ;  /* 0x000000cb0200720c */ /* 0x040fe20003f06270 */
[----:B------:R-:W2:Y:S01]  /*beb0*/  MUFU.TANH R45, R45 ;  /* 0x0000002d002d7308 */ /* 0x000ea20000002400 */
[C---:B------:R-:W-:Y:S02]  /*bec0*/  ISETP.GE.AND P3, PT, R2.reuse, R202, PT ;  /* 0x000000ca0200720c */ /* 0x040fe40003f66270 */
[C---:B------:R-:W-:Y:S02]  /*bed0*/  ISETP.GE.AND P6, PT, R2.reuse, R201, PT ;  /* 0x000000c90200720c */ /* 0x040fe40003fc6270 */
[----:B------:R-:W-:-:S02]  /*bee0*/  ISETP.GE.AND P5, PT, R2, R200, PT ;  /* 0x000000c80200720c */ /* 0x000fc40003fa6270 */
[C---:B------:R-:W-:Y:S01]  /*bef0*/  ISETP.LT.OR P0, PT, R2.reuse, R198, P0 ;  /* 0x000000c60200720c */ /* 0x040fe20000701670 */
[----:B------:R-:W2:Y:S01]  /*bf00*/  MUFU.TANH R47, R47 ;  /* 0x0000002f002f7308 */ /* 0x000ea20000002400 */
[C---:B------:R-:W-:Y:S02]  /*bf10*/  ISETP.LT.OR P3, PT, R2.reuse, R197, P3 ;  /* 0x000000c50200720c */ /* 0x040fe40001f61670 */
[C---:B------:R-:W-:Y:S02]  /*bf20*/  ISETP.LT.OR P6, PT, R2.reuse, R199, P6 ;  /* 0x000000c70200720c */ /* 0x040fe400037c1670 */
[----:B------:R-:W-:Y:S01]  /*bf30*/  ISETP.LT.OR P5, PT, R2, R196, P5 ;  /* 0x000000c40200720c */ /* 0x000fe20002fa1670 */
[----:B------:R-:W-:Y:S01]  /*bf40*/  VIADD R2, R0, 0x69 ;  /* 0x0000006900027836 */ /* 0x000fe20000000000 */
[----:B------:R-:W-:Y:S01]  /*bf50*/  FSEL R96, R96, -INF , !P4 ;  /* 0xff80000060607808 */ /* 0x000fe20006000000 */
[----:B------:R-:W2:Y:S01]  /*bf60*/  MUFU.TANH R4, R4 ;  /* 0x0000000400047308 */ /* 0x000ea20000002400 */
[----:B------:R-:W-:-:S02]  /*bf70*/  FSEL R117, R87, -INF , !P2 ;  /* 0xff80000057757808 */ /* 0x000fc40005000000 */
[----:B----4-:R-:W-:Y:S02]  /*bf80*/  FSEL R20, R12, -INF , !P0 ;  /* 0xff8000000c147808 */ /* 0x010fe40004000000 */
[----:B-1----:R-:W-:Y:S01]  /*bf90*/  FSEL R30, R3, -INF , !P3 ;  /* 0xff800000031e7808 */ /* 0x002fe20005800000 */
[----:B------:R-:W-:Y:S01]  /*bfa0*/  VIADD R3, R0, 0x71 ;  /* 0x0000007100037836 */ /* 0x000fe20000000000 */
[C---:B------:R-:W-:Y:S01]  /*bfb0*/  ISETP.GE.AND P4, PT, R2.reuse, R203, PT ;  /* 0x000000cb0200720c */ /* 0x040fe20003f86270 */
[----:B------:R-:W1:Y:S01]  /*bfc0*/  MUFU.TANH R51, R51 ;  /* 0x0000003300337308 */ /* 0x000e620000002400 */
[C---:B------:R-:W-:Y:S02]  /*bfd0*/  ISETP.GE.AND P2, PT, R2.reuse, R202, PT ;  /* 0x000000ca0200720c */ /* 0x040fe40003f46270 */
[C---:B------:R-:W-:Y:S02]  /*bfe0*/  ISETP.GE.AND P0, PT, R2.reuse, R201, PT ;  /* 0x000000c90200720c */ /* 0x040fe40003f06270 */
[----:B------:R-:W-:-:S02]  /*bff0*/  ISETP.GE.AND P3, PT, R2, R200, PT ;  /* 0x000000c80200720c */ /* 0x000fc40003f66270 */
[C---:B------:R-:W-:Y:S01]  /*c000*/  ISETP.LT.OR P4, PT, R2.reuse, R198, P4 ;  /* 0x000000c60200720c */ /* 0x040fe20002781670 */
[----:B------:R-:W4:Y:S01]  /*c010*/  MUFU.TANH R8, R8 ;  /* 0x0000000800087308 */ /* 0x000f220000002400 */
[C---:B------:R-:W-:Y:S02]  /*c020*/  ISETP.LT.OR P2, PT, R2.reuse, R197, P2 ;  /* 0x000000c50200720c */ /* 0x040fe40001741670 */
[C---:B------:R-:W-:Y:S02]  /*c030*/  ISETP.LT.OR P0, PT, R2.reuse, R199, P0 ;  /* 0x000000c70200720c */ /* 0x040fe40000701670 */
[----:B------:R-:W-:Y:S01]  /*c040*/  ISETP.LT.OR P3, PT, R2, R196, P3 ;  /* 0x000000c40200720c */ /* 0x000fe20001f61670 */
[----:B------:R-:W-:Y:S01]  /*c050*/  VIADD R2, R0, 0x70 ;  /* 0x0000007000027836 */ /* 0x000fe20000000000 */
[----:B------:R-:W-:Y:S01]  /*c060*/  FSEL R87, R44, -INF , !P6 ;  /* 0xff8000002c577808 */ /* 0x000fe20007000000 */
[----:B------:R-:W4:Y:S01]  /*c070*/  MUFU.TANH R10, R10 ;  /* 0x0000000a000a7308 */ /* 0x000f220000002400 */
[----:B---3--:R-:W-:-:S02]  /*c080*/  FSEL R134, R46, -INF , !P5 ;  /* 0xff8000002e867808 */ /* 0x008fc40006800000 */
[----:B-----5:R-:W-:Y:S02]  /*c090*/  FSEL R33, R33, -INF , !P4 ;  /* 0xff80000021217808 */ /* 0x020fe40006000000 */
[----:B--2---:R-:W-:Y:S02]  /*c0a0*/  FSEL R35, R35, -INF , !P2 ;  /* 0xff80000023237808 */ /* 0x004fe40005000000 */
[C---:B------:R-:W-:Y:S01]  /*c0b0*/  ISETP.GE.AND P6, PT, R2.reuse, R203, PT ;  /* 0x000000cb0200720c */ /* 0x040fe20003fc6270 */
[----:B------:R-:W-:Y:S01]  /*c0c0*/  MUFU.TANH R5, R5 ;  /* 0x0000000500057308 */ /* 0x000fe20000002400 */
[C---:B------:R-:W-:Y:S02]  /*c0d0*/  ISETP.GE.AND P5, PT, R2.reuse, R202, PT ;  /* 0x000000ca0200720c */ /* 0x040fe40003fa6270 */
[C---:B------:R-:W-:Y:S02]  /*c0e0*/  ISETP.GE.AND P4, PT, R2.reuse, R201, PT ;  /* 0x000000c90200720c */ /* 0x040fe40003f86270 */
[----:B------:R-:W-:-:S02]  /*c0f0*/  ISETP.GE.AND P2, PT, R2, R200, PT ;  /* 0x000000c80200720c */ /* 0x000fc40003f46270 */
[----:B------:R-:W-:Y:S01]  /*c100*/  FSEL R85, R45, -INF , !P0 ;  /* 0xff8000002d557808 */ /* 0x000fe20004000000 */
[----:B------:R-:W2:Y:S01]  /*c110*/  MUFU.TANH R6, R6 ;  /* 0x0000000600067308 */ /* 0x000ea20000002400 */
[----:B------:R-:W-:Y:S02]  /*c120*/  FSEL R114, R47, -INF , !P3 ;  /* 0xff8000002f727808 */ /* 0x000fe40005800000 */
[C---:B------:R-:W-:Y:S02]  /*c130*/  ISETP.GE.AND P0, PT, R3.reuse, R203, PT ;  /* 0x000000cb0300720c */ /* 0x040fe40003f06270 */
[----:B------:R-:W-:Y:S02]  /*c140*/  ISETP.GE.AND P3, PT, R3, R202, PT ;  /* 0x000000ca0300720c */ /* 0x000fe40003f66270 */
[C---:B------:R-:W-:Y:S01]  /*c150*/  ISETP.LT.OR P6, PT, R2.reuse, R198, P6 ;  /* 0x000000c60200720c */ /* 0x040fe200037c1670 */
[----:B------:R-:W3:Y:S01]  /*c160*/  MUFU.TANH R9, R9 ;  /* 0x0000000900097308 */ /* 0x000ee20000002400 */
[----:B------:R-:W-:-:S02]  /*c170*/  ISETP.LT.OR P5, PT, R2, R197, P5 ;  /* 0x000000c50200720c */ /* 0x000fc40002fa1670 */
[C---:B------:R-:W-:Y:S02]  /*c180*/  ISETP.LT.OR P4, PT, R2.reuse, R199, P4 ;  /* 0x000000c70200720c */ /* 0x040fe40002781670 */
[----:B------:R-:W-:Y:S01]  /*c190*/  ISETP.LT.OR P2, PT, R2, R196, P2 ;  /* 0x000000c40200720c */ /* 0x000fe20001741670 */
[C---:B------:R-:W-:Y:S01]  /*c1a0*/  VIADD R2, R0.reuse, 0x78 ;  /* 0x0000007800027836 */ /* 0x040fe20000000000 */
[C---:B------:R-:W-:Y:S01]  /*c1b0*/  ISETP.LT.OR P0, PT, R3.reuse, R198, P0 ;  /* 0x000000c60300720c */ /* 0x040fe20000701670 */
[----:B------:R-:W-:Y:S01]  /*c1c0*/  VIADD R0, R0, 0x79 ;  /* 0x0000007900007836 */ /* 0x000fe20000000000 */
[----:B------:R-:W-:Y:S02]  /*c1d0*/  ISETP.LT.OR P3, PT, R3, R197, P3 ;  /* 0x000000c50300720c */ /* 0x000fe40001f61670 */
[----:B------:R-:W-:Y:S02]  /*c1e0*/  FSEL R18, R109, -INF , !P6 ;  /* 0xff8000006d127808 */ /* 0x000fe40007000000 */
[----:B------:R-:W-:-:S02]  /*c1f0*/  FSEL R26, R102, -INF , !P5 ;  /* 0xff800000661a7808 */ /* 0x000fc40006800000 */
        /* <DEDUP_REMOVED lines=8> */
[C---:B------:R-:W-:Y:S02]  /*c280*/  ISETP.GE.AND P0, PT, R2.reuse, R201, PT ;  /* 0x000000c90200720c */ /* 0x040fe40003f06270 */
[C---:B------:R-:W-:Y:S02]  /*c290*/  ISETP.GE.AND P3, PT, R2.reuse, R200, PT ;  /* 0x000000c80200720c */ /* 0x040fe40003f66270 */
[C---:B------:R-:W-:Y:S02]  /*c2a0*/  ISETP.LT.OR P6, PT, R3.reuse, R199, P6 ;  /* 0x000000c70300720c */ /* 0x040fe400037c1670 */
[----:B------:R-:W-:Y:S01]  /*c2b0*/  ISETP.LT.OR P5, PT, R3, R196, P5 ;  /* 0x000000c40300720c */ /* 0x000fe20002fa1670 */
[----:B------:R-:W-:Y:S01]  /*c2c0*/  FMUL.FTZ R3, R11, UR16 ;  /* 0x000000100b037c20 */ /* 0x000fe20008410000 */
[----:B------:R-:W-:-:S02]  /*c2d0*/  ISETP.LT.OR P4, PT, R2, R198, P4 ;  /* 0x000000c60200720c */ /* 0x000fc40002781670 */
[C---:B------:R-:W-:Y:S02]  /*c2e0*/  ISETP.LT.OR P2, PT, R2.reuse, R197, P2 ;  /* 0x000000c50200720c */ /* 0x040fe40001741670 */
[C---:B------:R-:W-:Y:S01]  /*c2f0*/  ISETP.LT.OR P0, PT, R2.reuse, R199, P0 ;  /* 0x000000c70200720c */ /* 0x040fe20000701670 */
[----:B------:R-:W5:Y:S01]  /*c300*/  MUFU.TANH R3, R3 ;  /* 0x0000000300037308 */ /* 0x000f620000002400 */
[----:B------:R-:W-:Y:S01]  /*c310*/  ISETP.LT.OR P3, PT, R2, R196, P3 ;  /* 0x000000c40200720c */ /* 0x000fe20001f61670 */
[----:B------:R-:W-:Y:S01]  /*c320*/  FMUL.FTZ R2, R7, UR16 ;  /* 0x0000001007027c20 */ /* 0x000fe20008410000 */
[----:B------:R-:W-:Y:S02]  /*c330*/  FSEL R94, R4, -INF , !P0 ;  /* 0xff800000045e7808 */ /* 0x000fe40004000000 */
[----:B------:R-:W-:Y:S02]  /*c340*/  PLOP3.LUT P0, PT, PT, PT, UP0, 0x80, 0x0 ;  /* 0x000000000000781c */ /* 0x000fe40003f0f008 */
[----:B------:R-:W-:Y:S01]  /*c350*/  FSEL R101, R101, -INF , !P6 ;  /* 0xff80000065657808 */ /* 0x000fe20007000000 */
[----:B------:R-:W5:Y:S01]  /*c360*/  MUFU.TANH R2, R2 ;  /* 0x0000000200027308 */ /* 0x000f620000002400 */
[----:B-1----:R-:W-:-:S02]  /*c370*/  FSEL R109, R51, -INF , !P5 ;  /* 0xff800000336d7808 */ /* 0x002fc40006800000 */
[----:B----4-:R-:W-:Y:S02]  /*c380*/  FSEL R16, R8, -INF , !P4 ;  /* 0xff80000008107808 */ /* 0x010fe40006000000 */
[----:B------:R-:W-:Y:S02]  /*c390*/  FSEL R103, R10, -INF , !P2 ;  /* 0xff8000000a677808 */ /* 0x000fe40005000000 */
[C---:B------:R-:W-:Y:S02]  /*c3a0*/  ISETP.GE.AND P6, PT, R0.reuse, R203, PT ;  /* 0x000000cb0000720c */ /* 0x040fe40003fc6270 */
[C---:B------:R-:W-:Y:S02]  /*c3b0*/  ISETP.GE.AND P5, PT, R0.reuse, R202, PT ;  /* 0x000000ca0000720c */ /* 0x040fe40003fa6270 */
[C---:B------:R-:W-:Y:S02]  /*c3c0*/  ISETP.GE.AND P4, PT, R0.reuse, R201, PT ;  /* 0x000000c90000720c */ /* 0x040fe40003f86270 */
[----:B------:R-:W-:-:S02]  /*c3d0*/  ISETP.GE.AND P2, PT, R0, R200, PT ;  /* 0x000000c80000720c */ /* 0x000fc40003f46270 */
[C---:B------:R-:W-:Y:S02]  /*c3e0*/  ISETP.LT.OR P6, PT, R0.reuse, R198, P6 ;  /* 0x000000c60000720c */ /* 0x040fe400037c1670 */
[C---:B------:R-:W-:Y:S02]  /*c3f0*/  ISETP.LT.OR P5, PT, R0.reuse, R197, P5 ;  /* 0x000000c50000720c */ /* 0x040fe40002fa1670 */
[C---:B------:R-:W-:Y:S02]  /*c400*/  ISETP.LT.OR P4, PT, R0.reuse, R199, P4 ;  /* 0x000000c70000720c */ /* 0x040fe40002781670 */
[----:B------:R-:W-:Y:S02]  /*c410*/  ISETP.LT.OR P2, PT, R0, R196, P2 ;  /* 0x000000c40000720c */ /* 0x000fe40001741670 */
[----:B--2---:R-:W-:Y:S02]  /*c420*/  FSEL R110, R6, -INF , !P3 ;  /* 0xff800000066e7808 */ /* 0x004fe40005800000 */
[----:B---3--:R-:W-:-:S02]  /*c430*/  FSEL R11, R9, -INF , !P6 ;  /* 0xff800000090b7808 */ /* 0x008fc40007000000 */
[----:B-----5:R-:W-:Y:S02]  /*c440*/  FSEL R102, R3, -INF , !P5 ;  /* 0xff80000003667808 */ /* 0x020fe40006800000 */
        /* <DEDUP_REMOVED lines=63> */
.L_x_1133:
[----:B------:R-:W-:Y:S05]  /*c840*/  BSYNC B0 ;  /* 0x0000000000007941 */ /* 0x000fea0003800000 */
.L_x_1132:
[----:B------:R-:W0:Y:S02]  /*c850*/  LDGDEPBAR ;  /* 0x00000000000079af */ /* 0x000e240000000000 */
.L_x_1131:
[----:B------:R-:W-:Y:S02]  /*c860*/  FMNMX.FTZ R0, R41, R77, !PT ;  /* 0x0000004d29007209 */ /* 0x000fe40007810000 */
[----:B------:R-:W-:Y:S02]  /*c870*/  MOV R115, R214 ;  /* 0x000000d600737202 */ /* 0x000fe40000000f00 */
        /* <DEDUP_REMOVED lines=41> */
[----:B-12---:R1:W-:Y:S01]  /*cb10*/  MUFU.EX2 R5, R3 ;  /* 0x0000000300057308 */ /* 0x0063e20000000800 */
[----:B---3--:R-:W-:-:S07]  /*cb20*/  FFMA.FTZ R2, R80, UR19, -R0 ;  /* 0x0000001350027c23 */ /* 0x008fce0008010800 */
[----:B------:R2:W-:Y:S01]  /*cb30*/  MUFU.EX2 R47, R2 ;  /* 0x00000002002f7308 */ /* 0x0005e20000000800 */
        /* <DEDUP_REMOVED lines=58> */
[----:B--2---:R-:W-:Y:S01]  /*cee0*/  FFMA.FTZ R3, R43, UR19, -R0 ;  /* 0x000000132b037c23 */ /* 0x004fe20008010800 */
[----:B------:R-:W-:-:S05]  /*cef0*/  MOV R43, R216 ;  /* 0x000000d8002b7202 */ /* 0x000fca0000000f00 */
[----:B------:R2:W3:Y:S01]  /*cf00*/  MUFU.EX2 R34, R3 ;  /* 0x0000000300227308 */ /* 0x0004e20000000800 */
        /* <DEDUP_REMOVED lines=8> */
[----:B---3--:R-:W-:Y:S02]  /*cf90*/  MOV R37, R34 ;  /* 0x0000002200257202 */ /* 0x008fe40000000f00 */
[----:B------:R-:W-:-:S03]  /*cfa0*/  MOV R34, R215 ;  /* 0x000000d700227202 */ /* 0x000fc60000000f00 */
        /* <DEDUP_REMOVED lines=28> */
[----:B-1----:R-:W-:-:S06]  /*d170*/  FFMA.FTZ R3, R18, UR19, -R0 ;  /* 0x0000001312037c23 */ /* 0x002fcc0008010800 */
[----:B------:R1:W-:Y:S02]  /*d180*/  MUFU.EX2 R60, R3 ;  /* 0x00000003003c7308 */ /* 0x0003e40000000800 */
[--C-:B-1----:R-:W-:Y:S01]  /*d190*/  FFMA.FTZ R3, R17, UR19, -R0.reuse ;  /* 0x0000001311037c23 */ /* 0x102fe20008010800 */
[----:B------:R-:W-:-:S05]  /*d1a0*/  FFMA.FTZ R0, R11, UR19, -R0 ;  /* 0x000000130b007c23 */ /* 0x000fca0008010800 */
[----:B------:R1:W-:Y:S08]  /*d1b0*/  MUFU.EX2 R57, R3 ;  /* 0x0000000300397308 */ /* 0x0003f00000000800 */
[----:B------:R2:W-:Y:S01]  /*d1c0*/  MUFU.EX2 R56, R0 ;  /* 0x0000000000387308 */ /* 0x0005e20000000800 */
[----:B-1----:R-:W-:-:S05]  /*d1d0*/  FMUL.FTZ R3, R74, UR19 ;  /* 0x000000134a037c20 */ /* 0x002fca0008410000 */
[----:B------:R-:W-:-:S05]  /*d1e0*/  FSEL R3, R3, RZ, P2 ;  /* 0x000000ff03037208 */ /* 0x000fca0001000000 */
[--C-:B--2---:R-:W-:Y:S01]  /*d1f0*/  FFMA.FTZ R0, R104, UR19, -R3.reuse ;  /* 0x0000001368007c23 */ /* 0x104fe20008010803 */
[--C-:B------:R-:W-:Y:S01]  /*d200*/  FFMA.FTZ R4, R68, UR19, -R3.reuse ;  /* 0x0000001344047c23 */ /* 0x100fe20008010803 */
[----:B------:R-:W-:Y:S02]  /*d210*/  MOV R104, R8 ;  /* 0x0000000800687202 */ /* 0x000fe40000000f00 */
        /* <DEDUP_REMOVED lines=18> */
[----:B------:R-:W-:Y:S02]  /*d340*/  MOV R86, R47 ;  /* 0x0000002f00567202 */ /* 0x000fe40000000f00 */
[----:B------:R-:W-:Y:S02]  /*d350*/  FMNMX.FTZ R0, R168, R0, !PT ;  /* 0x00000000a8007209 */ /* 0x000fe40007810000 */
[----:B------:R1:W3:Y:S01]  /*d360*/  MUFU.EX2 R93, R2 ;  /* 0x00000002005d7308 */ /* 0x0002e20000000800 */
[----:B------:R-:W-:Y:S02]  /*d370*/  MOV R47, R217 ;  /* 0x000000d9002f7202 */ /* 0x000fe40000000f00 */
[----:B------:R-:W-:-:S02]  /*d380*/  FMNMX.FTZ R0, R131, R0, !PT ;  /* 0x0000000083007209 */ /* 0x000fc40007810000 */
[----:B--2---:R-:W-:Y:S02]  /*d390*/  MOV R61, R106 ;  /* 0x0000006a003d7202 */ /* 0x004fe40000000f00 */
[----:B------:R-:W-:Y:S02]  /*d3a0*/  FMNMX.FTZ R0, R127, R0, !PT ;  /* 0x000000007f007209 */ /* 0x000fe40007810000 */
[----:B------:R-:W-:Y:S02]  /*d3b0*/  MOV R106, R42 ;  /* 0x0000002a006a7202 */ /* 0x000fe40000000f00 */
[----:B------:R-:W-:-:S04]  /*d3c0*/  FMNMX.FTZ R0, R128, R0, !PT ;  /* 0x0000000080007209 */ /* 0x000fc80007810000 */
[----:B------:R-:W-:Y:S01]  /*d3d0*/  FMNMX.FTZ R0, R123, R0, !PT ;  /* 0x000000007b007209 */ /* 0x000fe20007810000 */
[----:B-1----:R-:W-:Y:S01]  /*d3e0*/  FFMA.FTZ R2, R90, UR19, -R3 ;  /* 0x000000135a027c23 */ /* 0x002fe20008010803 */
[----:B------:R-:W-:Y:S02]  /*d3f0*/  IMAD.MOV.U32 R90, RZ, RZ, R7 ;  /* 0x000000ffff5a7224 */ /* 0x000fe400078e0007 */
[----:B------:R-:W-:Y:S01]  /*d400*/  FMNMX.FTZ R0, R121, R0, !PT ;  /* 0x0000000079007209 */ /* 0x000fe20007810000 */
[----:B------:R1:W-:Y:S01]  /*d410*/  MUFU.EX2 R24, R2 ;  /* 0x0000000200187308 */ /* 0x0003e20000000800 */
[----:B------:R-:W-:Y:S02]  /*d420*/  IMAD.MOV.U32 R64, RZ, RZ, R90 ;  /* 0x000000ffff407224 */ /* 0x000fe400078e005a */
[----:B------:R-:W-:Y:S01]  /*d430*/  FMNMX.FTZ R0, R119, R0, !PT ;  /* 0x0000000077007209 */ /* 0x000fe20007810000 */
[----:B------:R-:W-:-:S03]  /*d440*/  IMAD.MOV.U32 R90, RZ, RZ, R47 ;  /* 0x000000ffff5a7224 */ /* 0x000fc600078e002f */
[----:B------:R-:W-:-:S04]  /*d450*/  FMNMX.FTZ R0, R120, R0, !PT ;  /* 0x0000000078007209 */ /* 0x000fc80007810000 */
[----:B------:R-:W-:-:S04]  /*d460*/  FMNMX.FTZ R0, R118, R0, !PT ;  /* 0x0000000076007209 */ /* 0x000fc80007810000 */
[----:B------:R-:W-:Y:S01]  /*d470*/  FMNMX.FTZ R0, R113, R0, !PT ;  /* 0x0000000071007209 */ /* 0x000fe20007810000 */
[----:B-1----:R-:W-:-:S03]  /*d480*/  FFMA.FTZ R2, R81, UR19, -R3 ;  /* 0x0000001351027c23 */ /* 0x002fc60008010803 */
[----:B------:R-:W-:Y:S02]  /*d490*/  FMNMX.FTZ R0, R107, R0, !PT ;  /* 0x000000006b007209 */ /* 0x000fe40007810000 */
[----:B------:R-:W-:Y:S01]  /*d4a0*/  MOV R81, R6 ;  /* 0x0000000600517202 */ /* 0x000fe20000000f00 */
[----:B------:R1:W-:Y:S01]  /*d4b0*/  MUFU.EX2 R98, R2 ;  /* 0x0000000200627308 */ /* 0x0003e20000000800 */
        /* <DEDUP_REMOVED lines=15> */
[----:B-1----:R-:W-:Y:S01]  /*d5b0*/  FFMA.FTZ R2, R78, UR19, -R3 ;  /* 0x000000134e027c23 */ /* 0x002fe20008010803 */
[----:B------:R-:W-:Y:S02]  /*d5c0*/  MOV R78, R28 ;  /* 0x0000001c004e7202 */ /* 0x000fe40000000f00 */
[----:B------:R-:W-:-:S03]  /*d5d0*/  MOV R28, R45 ;  /* 0x0000002d001c7202 */ /* 0x000fc60000000f00 */
[----:B------:R1:W-:Y:S02]  /*d5e0*/  MUFU.EX2 R11, R2 ;  /* 0x00000002000b7308 */ /* 0x0003e40000000800 */
[----:B-1----:R-:W-:Y:S01]  /*d5f0*/  FFMA.FTZ R2, R75, UR19, -R3 ;  /* 0x000000134b027c23 */ /* 0x002fe20008010803 */
[----:B------:R-:W-:Y:S02]  /*d600*/  MOV R75, R33 ;  /* 0x00000021004b7202 */ /* 0x000fe40000000f00 */
[----:B------:R-:W-:-:S03]  /*d610*/  MOV R33, R25 ;  /* 0x0000001900217202 */ /* 0x000fc60000000f00 */
[----:B------:R1:W-:Y:S01]  /*d620*/  MUFU.EX2 R92, R2 ;  /* 0x00000002005c7308 */ /* 0x0003e20000000800 */
[----:B------:R-:W-:Y:S01]  /*d630*/  MOV R25, R44 ;  /* 0x0000002c00197202 */ /* 0x000fe20000000f00 */
[----:B-1----:R-:W-:Y:S01]  /*d640*/  FFMA.FTZ R2, R76, UR19, -R3 ;  /* 0x000000134c027c23 */ /* 0x002fe20008010803 */
[----:B------:R-:W-:Y:S02]  /*d650*/  MOV R76, R104 ;  /* 0x00000068004c7202 */ /* 0x000fe40000000f00 */
[----:B------:R-:W-:-:S03]  /*d660*/  MOV R104, R36 ;  /* 0x0000002400687202 */ /* 0x000fc60000000f00 */
[----:B------:R1:W-:Y:S02]  /*d670*/  MUFU.EX2 R252, R2 ;  /* 0x0000000200fc7308 */ /* 0x0003e40000000800 */
[----:B-1----:R-:W-:-:S06]  /*d680*/  FFMA.FTZ R2, R69, UR19, -R3 ;  /* 0x0000001345027c23 */ /* 0x002fcc0008010803 */
[----:B------:R1:W-:Y:S02]  /*d690*/  MUFU.EX2 R251, R2 ;  /* 0x0000000200fb7308 */ /* 0x0003e40000000800 */
[----:B-1----:R-:W-:-:S06]  /*d6a0*/  FFMA.FTZ R2, R70, UR19, -R3 ;  /* 0x0000001346027c23 */ /* 0x002fcc0008010803 */
[----:B------:R1:W-:Y:S02]  /*d6b0*/  MUFU.EX2 R250, R2 ;  /* 0x0000000200fa7308 */ /* 0x0003e40000000800 */
[----:B-1----:R-:W-:Y:S01]  /*d6c0*/  FFMA.FTZ R2, R66, UR19, -R3 ;  /* 0x0000001342027c23 */ /* 0x002fe20008010803 */
[----:B---3--:R-:W-:Y:S02]  /*d6d0*/  MOV R66, R93 ;  /* 0x0000005d00427202 */ /* 0x008fe40000000f00 */
[----:B------:R-:W-:-:S03]  /*d6e0*/  MOV R93, R43 ;  /* 0x0000002b005d7202 */ /* 0x000fc60000000f00 */
        /* <DEDUP_REMOVED lines=19> */
[----:B------:R-:W-:Y:S01]  /*d820*/  FFMA.FTZ R2, R53, UR19, -R3 ;  /* 0x0000001335027c23 */ /* 0x000fe20008010803 */
[----:B------:R-:W-:-:S02]  /*d830*/  MOV R52, R81 ;  /* 0x0000005100347202 */ /* 0x000fc40000000f00 */
[----:B------:R-:W-:-:S04]  /*d840*/  MOV R81, R37 ;  /* 0x0000002500517202 */ /* 0x000fc80000000f00 */
        /* <DEDUP_REMOVED lines=14> */
[----:B------:R-:W-:-:S03]  /*d930*/  FMNMX.FTZ R2, R183, R2, !PT ;  /* 0x00000002b7027209 */ /* 0x000fc60007810000 */
        /* <DEDUP_REMOVED lines=36> */
[----:B--2---:R-:W-:Y:S01]  /*db80*/  FMNMX.FTZ R0, R0, R6, !PT ;  /* 0x0000000600007209 */ /* 0x004fe20007810000 */
[----:B------:R-:W-:Y:S04]  /*db90*/  LDSM.16.MT88.4 R16, [R185+0x4000] ;  /* 0x00400000b910783b */ /* 0x000fe80000004200 */
        /* <DEDUP_REMOVED lines=11> */
[----:B-1----:R-:W-:-:S03]  /*dc50*/  FFMA.FTZ R4, R170, UR19, -R2 ;  /* 0x00000013aa047c23 */ /* 0x002fc60008010802 */
[----:B------:R1:W3:Y:S01]  /*dc60*/  MUFU.EX2 R72, R5 ;  /* 0x0000000500487308 */ /* 0x0002e20000000800 */
[----:B--2---:R-:W-:-:S07]  /*dc70*/  FMUL.FTZ R0, R69, UR19 ;  /* 0x0000001345007c20 */ /* 0x004fce0008410000 */
[----:B------:R2:W-:Y:S01]  /*dc80*/  MUFU.EX2 R170, R4 ;  /* 0x0000000400aa7308 */ /* 0x0005e20000000800 */
[----:B------:R-:W-:-:S05]  /*dc90*/  FSEL R0, R0, RZ, P0 ;  /* 0x000000ff00007208 */ /* 0x000fca0000000000 */
[----:B------:R-:W-:Y:S01]  /*dca0*/  FFMA.FTZ R6, R132, UR19, -R0 ;  /* 0x0000001384067c23 */ /* 0x000fe20008010800 */
[----:B-1----:R-:W-:Y:S01]  /*dcb0*/  FSEL R5, R83, RZ, P3 ;  /* 0x000000ff53057208 */ /* 0x002fe20001800000 */
[-C--:B---3--:R-:W-:Y:S01]  /*dcc0*/  FMUL.FTZ R136, R136, R72.reuse ;  /* 0x0000004888887220 */ /* 0x088fe20000410000 */
[-C--:B------:R-:W-:Y:S01]  /*dcd0*/  FMUL.FTZ R137, R137, R72.reuse ;  /* 0x0000004889897220 */ /* 0x080fe20000410000 */
[-C--:B------:R-:W-:Y:S01]  /*dce0*/  FMUL.FTZ R156, R156, R72.reuse ;  /* 0x000000489c9c7220 */ /* 0x080fe20000410000 */
[-C--:B------:R-:W-:Y:S01]  /*dcf0*/  FMUL.FTZ R157, R157, R72.reuse ;  /* 0x000000489d9d7220 */ /* 0x080fe20000410000 */
[----:B------:R-:W-:Y:S01]  /*dd00*/  FADD.FTZ R5, R41, -R5 ;  /* 0x8000000529057221 */ /* 0x000fe20000010000 */
[-C--:B------:R-:W-:Y:S01]  /*dd10*/  FMUL.FTZ R164, R164, R72.reuse ;  /* 0x00000048a4a47220 */ /* 0x080fe20000410000 */
[----:B--2---:R-:W-:Y:S01]  /*dd20*/  FFMA.FTZ R4, R168, UR19, -R2 ;  /* 0x00000013a8047c23 */ /* 0x004fe20008010802 */
[-C--:B------:R-:W-:Y:S01]  /*dd30*/  FMUL.FTZ R165, R165, R72.reuse ;  /* 0x00000048a5a57220 */ /* 0x080fe20000410000 */
[----:B------:R-:W-:Y:S01]  /*dd40*/  FMUL.FTZ R5, R5, UR19 ;  /* 0x0000001305057c20 */ /* 0x000fe20008410000 */
[----:B------:R-:W-:Y:S01]  /*dd50*/  FFMA.FTZ R8, R171, UR19, -R0 ;  /* 0x00000013ab087c23 */ /* 0x000fe20008010800 */
[----:B------:R1:W-:Y:S01]  /*dd60*/  MUFU.EX2 R168, R4 ;  /* 0x0000000400a87308 */ /* 0x0003e20000000800 */
[-C--:B------:R-:W-:Y:S01]  /*dd70*/  FMUL.FTZ R148, R148, R72.reuse ;  /* 0x0000004894947220 */ /* 0x080fe20000410000 */
[----:B------:R-:W-:Y:S01]  /*dd80*/  FMUL.FTZ R149, R149, R72 ;  /* 0x0000004895957220 */ /* 0x000fe20000410000 */
[----:B------:R-:W-:-:S05]  /*dd90*/  MOV R171, R80 ;  /* 0x0000005000ab7202 */ /* 0x000fca0000000f00 */
[----:B------:R-:W2:Y:S01]  /*dda0*/  MUFU.EX2 R68, R5 ;  /* 0x0000000500447308 */ /* 0x000ea20000000800 */
[----:B-1----:R-:W-:-:S07]  /*ddb0*/  FFMA.FTZ R4, R131, UR19, -R2 ;  /* 0x0000001383047c23 */ /* 0x002fce0008010802 */
[----:B------:R1:W-:Y:S01]  /*ddc0*/  MUFU.EX2 R131, R6 ;  /* 0x0000000600837308 */ /* 0x0003e20000000800 */
[-C--:B--2---:R-:W-:Y:S01]  /*ddd0*/  FMUL.FTZ R140, R140, R68.reuse ;  /* 0x000000448c8c7220 */ /* 0x084fe20000410000 */
[----:B------:R-:W-:-:S06]  /*dde0*/  FMUL.FTZ R141, R141, R68 ;  /* 0x000000448d8d7220 */ /* 0x000fcc0000410000 */
[----:B------:R2:W-:Y:S01]  /*ddf0*/  MUFU.EX2 R214, R4 ;  /* 0x0000000400d67308 */ /* 0x0005e20000000800 */
[-C--:B------:R-:W-:Y:S01]  /*de00*/  FMUL.FTZ R144, R144, R68.reuse ;  /* 0x0000004490907220 */ /* 0x080fe20000410000 */
[-C--:B------:R-:W-:Y:S01]  /*de10*/  FMUL.FTZ R145, R145, R68.reuse ;  /* 0x0000004491917220 */ /* 0x080fe20000410000 */
[-C--:B------:R-:W-:Y:S01]  /*de20*/  FMUL.FTZ R152, R152, R68.reuse ;  /* 0x0000004498987220 */ /* 0x080fe20000410000 */
[-C--:B------:R-:W-:Y:S01]  /*de30*/  FMUL.FTZ R153, R153, R68.reuse ;  /* 0x0000004499997220 */ /* 0x080fe20000410000 */
[-C--:B------:R-:W-:Y:S01]  /*de40*/  FMUL.FTZ R160, R160, R68.reuse ;  /* 0x00000044a0a07220 */ /* 0x080fe20000410000 */
[----:B------:R-:W-:Y:S01]  /*de50*/  FMUL.FTZ R161, R161, R68 ;  /* 0x00000044a1a17220 */ /* 0x000fe20000410000 */
[----:B-1----:R-:W-:Y:S01]  /*de60*/  FSEL R6, R74, RZ, P2 ;  /* 0x000000ff4a067208 */ /* 0x002fe20001000000 */
        /* <DEDUP_REMOVED lines=11> */
[----:B-1----:R-:W-:Y:S01]  /*df20*/  FFMA.FTZ R8, R174, UR19, -R0 ;  /* 0x00000013ae087c23 */ /* 0x002fe20008010800 */
[----:B------:R-:W-:Y:S01]  /*df30*/  MOV R174, R63 ;  /* 0x0000003f00ae7202 */ /* 0x000fe20000000f00 */
[----:B--2---:R-:W-:-:S05]  /*df40*/  FFMA.FTZ R4, R118, UR19, -R2 ;  /* 0x0000001376047c23 */ /* 0x004fca0008010802 */
[----:B------:R1:W-:Y:S08]  /*df50*/  MUFU.EX2 R118, R8 ;  /* 0x0000000800767308 */ /* 0x0003f00000000800 */
[----:B------:R2:W-:Y:S01]  /*df60*/  MUFU.EX2 R221, R4 ;  /* 0x0000000400dd7308 */ /* 0x0005e20000000800 */
[----:B-1----:R-:W-:Y:S01]  /*df70*/  F2FP.BF16.F32.PACK_AB R8, R86, R233 ;  /* 0x000000e95608723e */ /* 0x002fe200000010ff */
[----:B--2---:R-:W-:-:S06]  /*df80*/  FFMA.FTZ R4, R113, UR19, -R2 ;  /* 0x0000001371047c23 */ /* 0x004fcc0008010802 */
        /* <DEDUP_REMOVED lines=42> */
[----:B------:R-:W1:Y:S04]  /*e230*/  MUFU.EX2 R70, R9 ;  /* 0x0000000900467308 */ /* 0x000e680000000800 */
[C---:B------:R-:W-:Y:S06]  /*e240*/  HMMA.16816.F32.BF16 R20, R4.reuse, R12, R136 ;  /* 0x0000000c0414723c */ /* 0x040fec0000041888 */
[----:B------:R-:W-:Y:S01]  /*e250*/  HMMA.16816.F32.BF16 R40, R4, R16, R156 ;  /* 0x000000100428723c */ /* 0x000fe2000004189c */
[----:B------:R-:W-:Y:S01]  /*e260*/  MOV R138, R79 ;  /* 0x0000004f008a7202 */ /* 0x000fe20000000f00 */
[----:B------:R-:W-:Y:S01]  /*e270*/  IMAD.MOV.U32 R79, RZ, RZ, R24 ;  /* 0x000000ffff4f7224 */ /* 0x000fe200078e0018 */
[----:B------:R-:W-:-:S02]  /*e280*/  MOV R24, R46 ;  /* 0x0000002e00187202 */ /* 0x000fc40000000f00 */
[----:B------:R-:W-:Y:S01]  /*e290*/  MOV R139, R66 ;  /* 0x00000042008b7202 */ /* 0x000fe20000000f00 */
[C---:B------:R-:W-:Y:S01]  /*e2a0*/  HMMA.16816.F32.BF16 R44, R4.reuse, R18, R164 ;  /* 0x00000012042c723c */ /* 0x040fe200000418a4 */
[----:B------:R-:W-:Y:S01]  /*e2b0*/  MOV R137, R76 ;  /* 0x0000004c00897202 */ /* 0x000fe20000000f00 */
[----:B-1----:R-:W-:Y:S01]  /*e2c0*/  FMUL.FTZ R142, R142, R70 ;  /* 0x000000468e8e7220 */ /* 0x002fe20000410000 */
[----:B------:R-:W-:Y:S01]  /*e2d0*/  MOV R159, R78 ;  /* 0x0000004e009f7202 */ /* 0x000fe20000000f00 */
[----:B------:R-:W-:Y:S01]  /*e2e0*/  FMUL.FTZ R143, R143, R70 ;  /* 0x000000468f8f7220 */ /* 0x000fe20000410000 */
[----:B------:R-:W-:Y:S01]  /*e2f0*/  MOV R158, R79 ;  /* 0x0000004f009e7202 */ /* 0x000fe20000000f00 */
[----:B------:R-:W-:Y:S01]  /*e300*/  IMAD.MOV.U32 R79, RZ, RZ, R24 ;  /* 0x000000ffff4f7224 */ /* 0x000fe200078e0018 */
[----:B------:R-:W-:Y:S01]  /*e310*/  MOV R78, R28 ;  /* 0x0000001c004e7202 */ /* 0x000fe20000000f00 */
[----:B------:R-:W-:Y:S01]  /*e320*/  IMAD.MOV.U32 R166, RZ, RZ, R61 ;  /* 0x000000ffffa67224 */ /* 0x000fe200078e003d */
[----:B------:R-:W-:Y:S01]  /*e330*/  MOV R76, R25 ;  /* 0x00000019004c7202 */ /* 0x000fe20000000f00 */
[----:B------:R-:W-:Y:S01]  /*e340*/  HMMA.16816.F32.BF16 R36, R4, R14, R148 ;  /* 0x0000000e0424723c */ /* 0x000fe20000041894 */
[----:B------:R-:W-:Y:S01]  /*e350*/  MOV R66, R29 ;  /* 0x0000001d00427202 */ /* 0x000fe20000000f00 */
[----:B------:R-:W-:Y:S01]  /*e360*/  FMUL.FTZ R146, R146, R70 ;  /* 0x0000004692927220 */ /* 0x000fe20000410000 */
[----:B------:R-:W-:Y:S01]  /*e370*/  MOV R61, R27 ;  /* 0x0000001b003d7202 */ /* 0x000fe20000000f00 */
[----:B------:R-:W1:Y:S01]  /*e380*/  LDSM.16.MT88.4 R28, [R184+0x4400] ;  /* 0x00440000b81c783b */ /* 0x000e620000004200 */
[----:B------:R-:W-:Y:S01]  /*e390*/  MOV R165, R52 ;  /* 0x0000003400a57202 */ /* 0x000fe20000000f00 */
[----:B------:R-:W-:Y:S01]  /*e3a0*/  FMUL.FTZ R147, R147, R70 ;  /* 0x0000004693937220 */ /* 0x000fe20000410000 */
[----:B------:R-:W-:Y:S01]  /*e3b0*/  MOV R167, R64 ;  /* 0x0000004000a77202 */ /* 0x000fe20000000f00 */
[----:B------:R-:W2:Y:S01]  /*e3c0*/  LDSM.16.MT88.4 R24, [R185+0x4400] ;  /* 0x00440000b918783b */ /* 0x000ea20000004200 */
[----:B------:R-:W-:Y:S01]  /*e3d0*/  MOV R136, R75 ;  /* 0x0000004b00887202 */ /* 0x000fe20000000f00 */
[----:B------:R-:W-:Y:S01]  /*e3e0*/  IMAD.MOV.U32 R64, RZ, RZ, R10 ;  /* 0x000000ffff407224 */ /* 0x000fe200078e000a */
[----:B------:R-:W-:Y:S01]  /*e3f0*/  MOV R75, R11 ;  /* 0x0000000b004b7202 */ /* 0x000fe20000000f00 */
[----:B------:R-:W-:Y:S01]  /*e400*/  FMUL.FTZ R154, R154, R70 ;  /* 0x000000469a9a7220 */ /* 0x000fe20000410000 */
[----:B------:R-:W-:Y:S01]  /*e410*/  F2FP.BF16.F32.PACK_AB R9, R231, R230 ;  /* 0x000000e6e709723e */ /* 0x000fe200000010ff */
[-C--:B------:R-:W-:Y:S01]  /*e420*/  FMUL.FTZ R155, R155, R70.reuse ;  /* 0x000000469b9b7220 */ /* 0x080fe20000410000 */
[----:B------:R-:W-:Y:S01]  /*e430*/  F2FP.BF16.F32.PACK_AB R10, R138, R165 ;  /* 0x000000a58a0a723e */ /* 0x000fe200000010ff */
[----:B------:R-:W-:Y:S01]  /*e440*/  FMUL.FTZ R162, R162, R70 ;  /* 0x00000046a2a27220 */ /* 0x000fe20000410000 */
[----:B------:R-:W-:Y:S01]  /*e450*/  F2FP.BF16.F32.PACK_AB R11, R240, R232 ;  /* 0x000000e8f00b723e */ /* 0x000fe200000010ff */
[----:B------:R-:W-:Y:S01]  /*e460*/  FMUL.FTZ R163, R163, R70 ;  /* 0x00000046a3a37220 */ /* 0x000fe20000410000 */
[----:B------:R-:W-:Y:S01]  /*e470*/  FFMA.FTZ R4, R122, UR19, -R2 ;  /* 0x000000137a047c23 */ /* 0x000fe20008010802 */
[----:B------:R-:W-:-:S02]  /*e480*/  F2FP.BF16.F32.PACK_AB R5, R123, R131 ;  /* 0x000000837b05723e */ /* 0x000fc400000010ff */
[----:B------:R-:W-:Y:S01]  /*e490*/  F2FP.BF16.F32.PACK_AB R6, R219, R217 ;  /* 0x000000d9db06723e */ /* 0x000fe200000010ff */
[----:B------:R3:W-:Y:S01]  /*e4a0*/  MUFU.EX2 R132, R4 ;  /* 0x0000000400847308 */ /* 0x0007e20000000800 */
[C---:B------:R-:W-:Y:S01]  /*e4b0*/  HMMA.16816.F32.BF16 R140, R8.reuse, R12, R140 ;  /* 0x0000000c088c723c */ /* 0x040fe2000004188c */
[----:B------:R-:W-:Y:S02]  /*e4c0*/  F2FP.BF16.F32.PACK_AB R7, R118, R120 ;  /* 0x000000787607723e */ /* 0x000fe400000010ff */
[----:B------:R-:W-:Y:S01]  /*e4d0*/  MOV R52, R76 ;  /* 0x0000004c00347202 */ /* 0x000fe20000000f00 */
[----:B------:R-:W-:Y:S01]  /*e4e0*/  IMAD.MOV.U32 R76, RZ, RZ, R99 ;  /* 0x000000ffff4c7224 */ /* 0x000fe200078e0063 */
[----:B------:R-:W-:Y:S01]  /*e4f0*/  MOV R164, R82 ;  /* 0x0000005200a47202 */ /* 0x000fe20000000f00 */
[----:B------:R-:W-:Y:S01]  /*e500*/  HMMA.16816.F32.BF16 R144, R8, R14, R144 ;  /* 0x0000000e0890723c */ /* 0x000fe20000041890 */
[----:B------:R-:W-:Y:S01]  /*e510*/  LDSM.16.MT88.4 R12, [R185+0x4800] ;  /* 0x00480000b90c783b */ /* 0x000fe20000004200 */
[----:B------:R-:W-:-:S02]  /*e520*/  MOV R82, R115 ;  /* 0x0000007300527202 */ /* 0x000fc40000000f00 */
[----:B------:R-:W-:Y:S02]  /*e530*/  MOV R156, R79 ;  /* 0x0000004f009c7202 */ /* 0x000fe40000000f00 */
[C---:B------:R-:W-:Y:S01]  /*e540*/  HMMA.16816.F32.BF16 R152, R8.reuse, R16, R152 ;  /* 0x000000100898723c */ /* 0x040fe20000041898 */
[----:B------:R-:W-:Y:S02]  /*e550*/  MOV R79, R81 ;  /* 0x00000051004f7202 */ /* 0x000fe40000000f00 */
[----:B------:R-:W-:Y:S01]  /*e560*/  MOV R81, R90 ;  /* 0x0000005a00517202 */ /* 0x000fe20000000f00 */
[----:B---3--:R-:W-:Y:S01]  /*e570*/  FFMA.FTZ R4, R125, UR19, -R2 ;  /* 0x000000137d047c23 */ /* 0x008fe20008010802 */
[----:B------:R-:W-:Y:S01]  /*e580*/  MOV R90, R51 ;  /* 0x00000033005a7202 */ /* 0x000fe20000000f00 */
[----:B------:R-:W-:Y:S01]  /*e590*/  HMMA.16816.F32.BF16 R160, R8, R18, R160 ;  /* 0x0000001208a0723c */ /* 0x000fe200000418a0 */
[----:B------:R-:W3:Y:S01]  /*e5a0*/  LDSM.16.MT88.4 R16, [R184+0x4800] ;  /* 0x00480000b810783b */ /* 0x000ee20000004200 */
[----:B------:R4:W-:Y:S01]  /*e5b0*/  MUFU.EX2 R122, R4 ;  /* 0x00000004007a7308 */ /* 0x0009e20000000800 */
[----:B------:R-:W-:-:S04]  /*e5c0*/  MOV R125, R62 ;  /* 0x0000003e007d7202 */ /* 0x000fc80000000f00 */
[----:B------:R-:W-:Y:S01]  /*e5d0*/  FFMA.FTZ R8, R124, UR19, -R2 ;  /* 0x000000137c087c23 */ /* 0x000fe20008010802 */
[----:B------:R-:W-:Y:S02]  /*e5e0*/  F2FP.BF16.F32.PACK_AB R9, R166, R247 ;  /* 0x000000f7a609723e */ /* 0x000fe400000010ff */
[----:B------:R-:W-:Y:S01]  /*e5f0*/  F2FP.BF16.F32.PACK_AB R10, R159, R137 ;  /* 0x000000899f0a723e */ /* 0x000fe200000010ff */
[----:B------:R5:W-:Y:S01]  /*e600*/  MUFU.EX2 R121, R8 ;  /* 0x0000000800797308 */ /* 0x000be20000000800 */
[----:B------:R-:W-:Y:S02]  /*e610*/  F2FP.BF16.F32.PACK_AB R11, R158, R139 ;  /* 0x0000008b9e0b723e */ /* 0x000fe400000010ff */
[----:B------:R-:W-:Y:S02]  /*e620*/  MOV R124, R64 ;  /* 0x00000040007c7202 */ /* 0x000fe40000000f00 */
[----:B----4-:R-:W-:-:S07]  /*e630*/  F2FP.BF16.F32.PACK_AB R4, R216, R215 ;  /* 0x000000d7d804723e */ /* 0x010fce00000010ff */
[C---:B-1----:R-:W-:Y:S01]  /*e640*/  HMMA.16816.F32.BF16 R20, R4.reuse, R28, R20 ;  /* 0x0000001c0414723c */ /* 0x042fe20000041814 */
[----:B-----5:R-:W-:Y:S01]  /*e650*/  FFMA.FTZ R8, R178, UR19, -R0 ;  /* 0x00000013b2087c23 */ /* 0x020fe20008010800 */
[----:B------:R-:W-:Y:S02]  /*e660*/  MOV R178, R61 ;  /* 0x0000003d00b27202 */ /* 0x000fe40000000f00 */
[----:B------:R-:W-:Y:S01]  /*e670*/  MOV R61, R75 ;  /* 0x0000004b003d7202 */ /* 0x000fe20000000f00 */
[----:B------:R1:W-:Y:S01]  /*e680*/  MUFU.EX2 R107, R8 ;  /* 0x00000008006b7308 */ /* 0x0003e20000000800 */
[----:B------:R-:W-:Y:S01]  /*e690*/  HMMA.16816.F32.BF16 R36, R4, R30, R36 ;  /* 0x0000001e0424723c */ /* 0x000fe20000041824 */
[----:B------:R-:W-:Y:S02]  /*e6a0*/  MOV R75, R98 ;  /* 0x00000062004b7202 */ /* 0x000fe40000000f00 */
[----:B------:R-:W-:Y:S01]  /*e6b0*/  MOV R98, R104 ;  /* 0x0000006800627202 */ /* 0x000fe20000000f00 */
[----:B------:R-:W-:-:S02]  /*e6c0*/  IMAD.MOV.U32 R157, RZ, RZ, R61 ;  /* 0x000000ffff9d7224 */ /* 0x000fc400078e003d */
[C---:B--2---:R-:W-:Y:S06]  /*e6d0*/  HMMA.16816.F32.BF16 R40, R4.reuse, R24, R40 ;  /* 0x000000180428723c */ /* 0x044fec0000041828 */
[----:B------:R-:W-:Y:S01]  /*e6e0*/  HMMA.16816.F32.BF16 R44, R4, R26, R44 ;  /* 0x0000001a042c723c */ /* 0x000fe2000004182c */
[----:B-1----:R-:W-:Y:S01]  /*e6f0*/  FFMA.FTZ R8, R180, UR19, -R0 ;  /* 0x00000013b4087c23 */ /* 0x002fe20008010800 */
[----:B------:R-:W-:-:S05]  /*e700*/  MOV R180, R66 ;  /* 0x0000004200b47202 */ /* 0x000fca0000000f00 */
[----:B------:R-:W-:Y:S01]  /*e710*/  FFMA.FTZ R4, R179, UR19, -R0 ;  /* 0x00000013b3047c23 */ /* 0x000fe20008010800 */
[----:B------:R1:W2:Y:S01]  /*e720*/  MUFU.EX2 R105, R8 ;  /* 0x0000000800697308 */ /* 0x0002a20000000800 */
[----:B------:R-:W-:Y:S02]  /*e730*/  MOV R179, R65 ;  /* 0x0000004100b37202 */ /* 0x000fe40000000f00 */
[----:B------:R-:W-:-:S05]  /*e740*/  F2FP.BF16.F32.PACK_AB R6, R222, R221 ;  /* 0x000000ddde06723e */ /* 0x000fca00000010ff */
[----:B------:R4:W-:Y:S01]  /*e750*/  MUFU.EX2 R104, R4 ;  /* 0x0000000400687308 */ /* 0x0009e20000000800 */
[----:B-1----:R-:W-:Y:S01]  /*e760*/  FFMA.FTZ R8, R181, UR19, -R0 ;  /* 0x00000013b5087c23 */ /* 0x002fe20008010800 */
[----:B------:R-:W-:Y:S02]  /*e770*/  MOV R181, R106 ;  /* 0x0000006a00b57202 */ /* 0x000fe40000000f00 */
[----:B------:R-:W-:-:S04]  /*e780*/  MOV R106, R33 ;  /* 0x00000021006a7202 */ /* 0x000fc80000000f00 */
[----:B------:R1:W5:Y:S01]  /*e790*/  MUFU.EX2 R99, R8 ;  /* 0x0000000800637308 */ /* 0x0003620000000800 */
[----:B------:R-:W-:Y:S02]  /*e7a0*/  MOV R33, R67 ;  /* 0x0000004300217202 */ /* 0x000fe40000000f00 */
[----:B--2---:R-:W-:Y:S01]  /*e7b0*/  F2FP.BF16.F32.PACK_AB R5, R105, R107 ;  /* 0x0000006b6905723e */ /* 0x004fe200000010ff */
[----:B----4-:R-:W-:Y:S01]  /*e7c0*/  FFMA.FTZ R4, R126, UR19, -R2 ;  /* 0x000000137e047c23 */ /* 0x010fe20008010802 */
[----:B------:R-:W-:-:S03]  /*e7d0*/  MOV R126, R52 ;  /* 0x00000034007e7202 */ /* 0x000fc60000000f00 */
[----:B------:R2:W-:Y:S01]  /*e7e0*/  MUFU.EX2 R115, R4 ;  /* 0x0000000400737308 */ /* 0x0005e20000000800 */
[----:B-1----:R-:W-:Y:S02]  /*e7f0*/  F2FP.BF16.F32.PACK_AB R8, R167, R136 ;  /* 0x00000088a708723e */ /* 0x002fe400000010ff */
[----:B-----5:R-:W-:-:S05]  /*e800*/  F2FP.BF16.F32.PACK_AB R7, R104, R99 ;  /* 0x000000636807723e */ /* 0x020fca00000010ff */
[C---:B------:R-:W-:Y:S01]  /*e810*/  HMMA.16816.F32.BF16 R64, R8.reuse, R28, R140 ;  /* 0x0000001c0840723c */ /* 0x040fe2000004188c */
[----:B--2---:R-:W-:Y:S01]  /*e820*/  FFMA.FTZ R4, R129, UR19, -R2 ;  /* 0x0000001381047c23 */ /* 0x004fe20008010802 */
[----:B------:R-:W-:Y:S02]  /*e830*/  MOV R129, R54 ;  /* 0x0000003600817202 */ /* 0x000fe40000000f00 */
[----:B------:R-:W-:Y:S01]  /*e840*/  MOV R54, R34 ;  /* 0x0000002200367202 */ /* 0x000fe20000000f00 */
[----:B------:R1:W-:Y:S01]  /*e850*/  MUFU.EX2 R113, R4 ;  /* 0x0000000400717308 */ /* 0x0003e20000000800 */
[C---:B------:R-:W-:Y:S01]  /*e860*/  HMMA.16816.F32.BF16 R48, R8.reuse, R30, R144 ;  /* 0x0000001e0830723c */ /* 0x040fe20000041890 */
[----:B------:R-:W-:Y:S02]  /*e870*/  MOV R140, R86 ;  /* 0x00000056008c7202 */ /* 0x000fe40000000f00 */
[----:B------:R-:W-:Y:S02]  /*e880*/  MOV R142, R82 ;  /* 0x00000052008e7202 */ /* 0x000fe40000000f00 */
[----:B------:R-:W-:Y:S01]  /*e890*/  MOV R141, R81 ;  /* 0x00000051008d7202 */ /* 0x000fe20000000f00 */
[----:B------:R-:W-:Y:S01]  /*e8a0*/  HMMA.16816.F32.BF16 R152, R8, R24, R152 ;  /* 0x000000180898723c */ /* 0x000fe20000041898 */
[----:B------:R-:W-:Y:S01]  /*e8b0*/  MOV R145, R106 ;  /* 0x0000006a00917202 */ /* 0x000fe20000000f00 */
[----:B------:R-:W-:Y:S01]  /*e8c0*/  IMAD.MOV.U32 R146, RZ, RZ, R76 ;  /* 0x000000ffff927224 */ /* 0x000fe200078e004c */
[----:B------:R-:W-:-:S02]  /*e8d0*/  MOV R147, R33 ;  /* 0x0000002100937202 */ /* 0x000fc40000000f00 */
[----:B------:R-:W-:Y:S01]  /*e8e0*/  MOV R144, R75 ;  /* 0x0000004b00907202 */ /* 0x000fe20000000f00 */
[----:B------:R-:W-:Y:S01]  /*e8f0*/  HMMA.16816.F32.BF16 R160, R8, R26, R160 ;  /* 0x0000001a08a0723c */ /* 0x000fe200000418a0 */
[----:B------:R-:W2:Y:S01]  /*e900*/  LDSM.16.MT88.4 R24, [R184+0x4c00] ;  /* 0x004c0000b818783b */ /* 0x000ea20000004200 */
[----:B-1----:R-:W-:-:S05]  /*e910*/  F2FP.BF16.F32.PACK_AB R4, R220, R218 ;  /* 0x000000dadc04723e */ /* 0x002fca00000010ff */
[----:B------:R-:W-:Y:S01]  /*e920*/  FFMA.FTZ R8, R111, UR19, -R2 ;  /* 0x000000136f087c23 */ /* 0x000fe20008010802 */
[----:B------:R-:W-:Y:S02]  /*e930*/  MOV R111, R32 ;  /* 0x00000020006f7202 */ /* 0x000fe40000000f00 */
[----:B------:R-:W-:Y:S01]  /*e940*/  F2FP.BF16.F32.PACK_AB R9, R146, R144 ;  /* 0x000000909209723e */ /* 0x000fe200000010ff */
[----:B------:R1:W-:Y:S01]  /*e950*/  MUFU.EX2 R106, R8 ;  /* 0x00000008006a7308 */ /* 0x0003e20000000800 */
[C---:B---3--:R-:W-:Y:S01]  /*e960*/  HMMA.16816.F32.BF16 R32, R4.reuse, R16, R20 ;  /* 0x000000100420723c */ /* 0x048fe20000041814 */
[----:B------:R-:W3:Y:S01]  /*e970*/  LDSM.16.MT88.4 R20, [R185+0x4c00] ;  /* 0x004c0000b914783b */ /* 0x000ee20000004200 */
[----:B------:R-:W-:Y:S02]  /*e980*/  F2FP.BF16.F32.PACK_AB R10, R156, R145 ;  /* 0x000000919c0a723e */ /* 0x000fe400000010ff */
[----:B------:R-:W-:Y:S02]  /*e990*/  F2FP.BF16.F32.PACK_AB R11, R157, R164 ;  /* 0x000000a49d0b723e */ /* 0x000fe400000010ff */
[C---:B------:R-:W-:Y:S06]  /*e9a0*/  HMMA.16816.F32.BF16 R28, R4.reuse, R18, R36 ;  /* 0x00000012041c723c */ /* 0x040fec0000041824 */
[----:B------:R-:W-:Y:S01]  /*e9b0*/  HMMA.16816.F32.BF16 R36, R4, R12, R40 ;  /* 0x0000000c0424723c */ /* 0x000fe20000041828 */
[----:B-1----:R-:W-:Y:S01]  /*e9c0*/  FFMA.FTZ R8, R182, UR19, -R0 ;  /* 0x00000013b6087c23 */ /* 0x002fe20008010800 */
[----:B------:R-:W-:-:S04]  /*e9d0*/  IMAD.MOV.U32 R182, RZ, RZ, R78 ;  /* 0x000000ffffb67224 */ /* 0x000fc800078e004e */
[----:B------:R-:W-:Y:S01]  /*e9e0*/  HMMA.16816.F32.BF16 R44, R4, R14, R44 ;  /* 0x0000000e042c723c */ /* 0x000fe2000004182c */
[----:B------:R-:W-:Y:S01]  /*e9f0*/  MOV R78, R90 ;  /* 0x0000005a004e7202 */ /* 0x000fe20000000f00 */
[----:B------:R1:W-:Y:S05]  /*ea00*/  MUFU.EX2 R95, R8 ;  /* 0x00000008005f7308 */ /* 0x0003ea0000000800 */
[--C-:B------:R-:W-:Y:S01]  /*ea10*/  FFMA.FTZ R4, R183, UR19, -R0.reuse ;  /* 0x00000013b7047c23 */ /* 0x100fe20008010800 */
[----:B------:R-:W-:Y:S02]  /*ea20*/  MOV R183, R92 ;  /* 0x0000005c00b77202 */ /* 0x000fe40000000f00 */
[----:B------:R-:W-:Y:S01]  /*ea30*/  F2FP.BF16.F32.PACK_AB R6, R226, R224 ;  /* 0x000000e0e206723e */ /* 0x000fe200000010ff */
[----:B------:R4:W-:Y:S01]  /*ea40*/  MUFU.EX2 R92, R4 ;  /* 0x00000004005c7308 */ /* 0x0009e20000000800 */
[----:B-1----:R-:W-:Y:S01]  /*ea50*/  FFMA.FTZ R8, R205, UR19, -R0 ;  /* 0x00000013cd087c23 */ /* 0x002fe20008010800 */
[----:B------:R-:W-:-:S02]  /*ea60*/  MOV R205, R79 ;  /* 0x0000004f00cd7202 */ /* 0x000fc40000000f00 */
[----:B------:R-:W-:-:S04]  /*ea70*/  MOV R79, R93 ;  /* 0x0000005d004f7202 */ /* 0x000fc80000000f00 */
[----:B------:R1:W5:Y:S01]  /*ea80*/  MUFU.EX2 R93, R8 ;  /* 0x00000008005d7308 */ /* 0x0003620000000800 */
[----:B------:R-:W-:Y:S02]  /*ea90*/  IMAD.MOV.U32 R143, RZ, RZ, R79 ;  /* 0x000000ffff8f7224 */ /* 0x000fe400078e004f */
[----:B----4-:R-:W-:Y:S01]  /*eaa0*/  FFMA.FTZ R4, R84, UR19, -R2 ;  /* 0x0000001354047c23 */ /* 0x010fe20008010802 */
[----:B-1----:R-:W-:Y:S01]  /*eab0*/  FFMA.FTZ R8, R206, UR19, -R0 ;  /* 0x00000013ce087c23 */ /* 0x002fe20008010800 */
[----:B------:R-:W-:-:S03]  /*eac0*/  MOV R206, R98 ;  /* 0x0000006200ce7202 */ /* 0x000fc60000000f00 */
[----:B------:R1:W-:Y:S01]  /*ead0*/  MUFU.EX2 R98, R4 ;  /* 0x0000000400627308 */ /* 0x0003e20000000800 */
[----:B-----5:R-:W-:-:S07]  /*eae0*/  F2FP.BF16.F32.PACK_AB R5, R93, R95 ;  /* 0x0000005f5d05723e */ /* 0x020fce00000010ff */
[----:B------:R4:W5:Y:S01]  /*eaf0*/  MUFU.EX2 R90, R8 ;  /* 0x00000008005a7308 */ /* 0x0009620000000800 */
[----:B-1----:R-:W-:-:S07]  /*eb00*/  FFMA.FTZ R4, R91, UR19, -R2 ;  /* 0x000000135b047c23 */ /* 0x002fce0008010802 */
[----:B------:R1:W-:Y:S01]  /*eb10*/  MUFU.EX2 R97, R4 ;  /* 0x0000000400617308 */ /* 0x0003e20000000800 */
[----:B----4-:R-:W-:Y:S02]  /*eb20*/  F2FP.BF16.F32.PACK_AB R8, R147, R59 ;  /* 0x0000003b9308723e */ /* 0x010fe400000010ff */
[----:B-----5:R-:W-:-:S05]  /*eb30*/  F2FP.BF16.F32.PACK_AB R7, R92, R90 ;  /* 0x0000005a5c07723e */ /* 0x020fca00000010ff */
[C---:B------:R-:W-:Y:S06]  /*eb40*/  HMMA.16816.F32.BF16 R64, R8.reuse, R16, R64 ;  /* 0x000000100840723c */ /* 0x040fec0000041840 */
[----:B------:R-:W-:Y:S01]  /*eb50*/  HMMA.16816.F32.BF16 R48, R8, R18, R48 ;  /* 0x000000120830723c */ /* 0x000fe20000041830 */
[----:B------:R-:W4:Y:S01]  /*eb60*/  LDSM.16.MT88.4 R16, [R184+0x5000] ;  /* 0x00500000b810783b */ /* 0x000f220000004200 */
[----:B-1----:R-:W-:-:S04]  /*eb70*/  F2FP.BF16.F32.PACK_AB R4, R225, R223 ;  /* 0x000000dfe104723e */ /* 0x002fc800000010ff */
[C---:B------:R-:W-:Y:S06]  /*eb80*/  HMMA.16816.F32.BF16 R152, R8.reuse, R12, R152 ;  /* 0x0000000c0898723c */ /* 0x040fec0000041898 */
[----:B------:R-:W-:Y:S01]  /*eb90*/  HMMA.16816.F32.BF16 R160, R8, R14, R160 ;  /* 0x0000000e08a0723c */ /* 0x000fe200000418a0 */
[----:B------:R-:W1:Y:S05]  /*eba0*/  LDSM.16.MT88.4 R12, [R185+0x5000] ;  /* 0x00500000b90c783b */ /* 0x000e6a0000004200 */
[----:B--2---:R-:W-:Y:S01]  /*ebb0*/  HMMA.16816.F32.BF16 R40, R4, R24, R32 ;  /* 0x000000180428723c */ /* 0x004fe20000041820 */
[----:B------:R-:W-:Y:S01]  /*ebc0*/  FFMA.FTZ R8, R96, UR19, -R2 ;  /* 0x0000001360087c23 */ /* 0x000fe20008010802 */
[----:B------:R-:W-:-:S02]  /*ebd0*/  MOV R96, R78 ;  /* 0x0000004e00607202 */ /* 0x000fc40000000f00 */
[----:B------:R-:W-:Y:S01]  /*ebe0*/  F2FP.BF16.F32.PACK_AB R9, R252, R183 ;  /* 0x000000b7fc09723e */ /* 0x000fe200000010ff */
[----:B------:R2:W-:Y:S01]  /*ebf0*/  MUFU.EX2 R91, R8 ;  /* 0x00000008005b7308 */ /* 0x0005e20000000800 */
[----:B------:R-:W-:Y:S01]  /*ec00*/  HMMA.16816.F32.BF16 R32, R4, R26, R28 ;  /* 0x0000001a0420723c */ /* 0x000fe2000004181c */
[----:B------:R-:W-:Y:S02]  /*ec10*/  F2FP.BF16.F32.PACK_AB R10, R182, R205 ;  /* 0x000000cdb60a723e */ /* 0x000fe400000010ff */
[----:B------:R-:W-:-:S03]  /*ec20*/  F2FP.BF16.F32.PACK_AB R11, R250, R251 ;  /* 0x000000fbfa0b723e */ /* 0x000fc600000010ff */
[C---:B---3--:R-:W-:Y:S06]  /*ec30*/  HMMA.16816.F32.BF16 R28, R4.reuse, R20, R36 ;  /* 0x00000014041c723c */ /* 0x048fec0000041824 */
[----:B------:R-:W-:Y:S01]  /*ec40*/  HMMA.16816.F32.BF16 R36, R4, R22, R44 ;  /* 0x000000160424723c */ /* 0x000fe2000004182c */
[----:B--2---:R-:W-:Y:S01]  /*ec50*/  FFMA.FTZ R8, R208, UR19, -R0 ;  /* 0x00000013d0087c23 */ /* 0x004fe20008010800 */
[----:B------:R-:W-:-:S05]  /*ec60*/  MOV R208, R59 ;  /* 0x0000003b00d07202 */ /* 0x000fca0000000f00 */
[----:B------:R-:W-:Y:S01]  /*ec70*/  FFMA.FTZ R4, R177, UR19, -R0 ;  /* 0x00000013b1047c23 */ /* 0x000fe20008010800 */
[----:B------:R2:W-:Y:S01]  /*ec80*/  MUFU.EX2 R86, R8 ;  /* 0x0000000800567308 */ /* 0x0005e20000000800 */
[----:B------:R-:W-:Y:S02]  /*ec90*/  F2FP.BF16.F32.PACK_AB R6, R121, R122 ;  /* 0x0000007a7906723e */ /* 0x000fe400000010ff */
[----:B------:R-:W-:-:S05]  /*eca0*/  MOV R177, R146 ;  /* 0x0000009200b17202 */ /* 0x000fca0000000f00 */
[----:B------:R3:W-:Y:S01]  /*ecb0*/  MUFU.EX2 R80, R4 ;  /* 0x0000000400507308 */ /* 0x0007e20000000800 */
[----:B--2---:R-:W-:Y:S01]  /*ecc0*/  FFMA.FTZ R8, R210, UR19, -R0 ;  /* 0x00000013d2087c23 */ /* 0x004fe20008010800 */
[----:B------:R-:W-:-:S06]  /*ecd0*/  MOV R210, R54 ;  /* 0x0000003600d27202 */ /* 0x000fcc0000000f00 */
[----:B------:R2:W5:Y:S01]  /*ece0*/  MUFU.EX2 R82, R8 ;  /* 0x0000000800527308 */ /* 0x0005620000000800 */
[----:B---3--:R-:W-:-:S07]  /*ecf0*/  FFMA.FTZ R4, R87, UR19, -R2 ;  /* 0x0000001357047c23 */ /* 0x008fce0008010802 */
[----:B------:R3:W-:Y:S01]  /*ed00*/  MUFU.EX2 R87, R4 ;  /* 0x0000000400577308 */ /* 0x0007e20000000800 */
[----:B--2---:R-:W-:Y:S01]  /*ed10*/  FFMA.FTZ R8, R211, UR19, -R0 ;  /* 0x00000013d3087c23 */ /* 0x004fe20008010800 */
[----:B-----5:R-:W-:Y:S02]  /*ed20*/  F2FP.BF16.F32.PACK_AB R5, R82, R86 ;  /* 0x000000565205723e */ /* 0x020fe400000010ff */
[----:B------:R-:W-:-:S04]  /*ed30*/  MOV R211, R145 ;  /* 0x0000009100d37202 */ /* 0x000fc80000000f00 */
[----:B------:R2:W5:Y:S01]  /*ed40*/  MUFU.EX2 R79, R8 ;  /* 0x00000008004f7308 */ /* 0x0005620000000800 */
[----:B---3--:R-:W-:Y:S01]  /*ed50*/  FFMA.FTZ R4, R85, UR19, -R2 ;  /* 0x0000001355047c23 */ /* 0x008fe20008010802 */
[----:B------:R-:W-:-:S06]  /*ed60*/  MOV R85, R147 ;  /* 0x0000009300557202 */ /* 0x000fcc0000000f00 */
[----:B------:R3:W-:Y:S01]  /*ed70*/  MUFU.EX2 R84, R4 ;  /* 0x0000000400547308 */ /* 0x0007e20000000800 */
[----:B--2---:R-:W-:Y:S02]  /*ed80*/  F2FP.BF16.F32.PACK_AB R8, R206, R96 ;  /* 0x00000060ce08723e */ /* 0x004fe400000010ff */
[----:B-----5:R-:W-:-:S05]  /*ed90*/  F2FP.BF16.F32.PACK_AB R7, R80, R79 ;  /* 0x0000004f5007723e */ /* 0x020fca00000010ff */
[----:B------:R-:W-:Y:S01]  /*eda0*/  HMMA.16816.F32.BF16 R64, R8, R24, R64 ;  /* 0x000000180840723c */ /* 0x000fe20000041840 */
[----:B---3--:R-:W-:-:S05]  /*edb0*/  F2FP.BF16.F32.PACK_AB R4, R132, R227 ;  /* 0x000000e38404723e */ /* 0x008fca00000010ff */
[C---:B------:R-:W-:Y:S01]  /*edc0*/  HMMA.16816.F32.BF16 R60, R8.reuse, R26, R48 ;  /* 0x0000001a083c723c */ /* 0x040fe20000041830 */
[----:B------:R-:W2:Y:S05]  /*edd0*/  LDSM.16.MT88.4 R24, [R184+0x5400] ;  /* 0x00540000b818783b */ /* 0x000eaa0000004200 */
[C---:B------:R-:W-:Y:S06]  /*ede0*/  HMMA.16816.F32.BF16 R152, R8.reuse, R20, R152 ;  /* 0x000000140898723c */ /* 0x040fec0000041898 */
[----:B------:R-:W-:Y:S01]  /*edf0*/  HMMA.16816.F32.BF16 R160, R8, R22, R160 ;  /* 0x0000001608a0723c */ /* 0x000fe200000418a0 */
[----:B------:R-:W3:Y:S05]  /*ee00*/  LDSM.16.MT88.4 R20, [R185+0x5400] ;  /* 0x00540000b914783b */ /* 0x000eea0000004200 */
[----:B----4-:R-:W-:Y:S01]  /*ee10*/  HMMA.16816.F32.BF16 R56, R4, R16, R40 ;  /* 0x000000100438723c */ /* 0x010fe20000041828 */
[----:B------:R-:W-:Y:S01]  /*ee20*/  FFMA.FTZ R8, R55, UR19, -R2 ;  /* 0x0000001337087c23 */ /* 0x000fe20008010802 */
[----:B------:R-:W-:-:S03]  /*ee30*/  F2FP.BF16.F32.PACK_AB R10, R98, R106 ;  /* 0x0000006a620a723e */ /* 0x000fc600000010ff */
[----:B------:R4:W-:Y:S01]  /*ee40*/  MUFU.EX2 R81, R8 ;  /* 0x0000000800517308 */ /* 0x0009e20000000800 */
[C---:B------:R-:W-:Y:S06]  /*ee50*/  HMMA.16816.F32.BF16 R52, R4.reuse, R18, R32 ;  /* 0x000000120434723c */ /* 0x040fec0000041820 */
[C---:B-1----:R-:W-:Y:S06]  /*ee60*/  HMMA.16816.F32.BF16 R48, R4.reuse, R12, R28 ;  /* 0x0000000c0430723c */ /* 0x042fec000004181c */
[----:B------:R-:W-:Y:S01]  /*ee70*/  HMMA.16816.F32.BF16 R44, R4, R14, R36 ;  /* 0x0000000e042c723c */ /* 0x000fe20000041824 */
[----:B----4-:R-:W-:Y:S01]  /*ee80*/  FFMA.FTZ R8, R209, UR19, -R0 ;  /* 0x00000013d1087c23 */ /* 0x010fe20008010800 */
        /* <DEDUP_REMOVED lines=15> */
[----:B------:R-:W-:-:S02]  /*ef80*/  MOV R152, R136 ;  /* 0x0000008800987202 */ /* 0x000fc40000000f00 */
[----:B------:R-:W-:Y:S02]  /*ef90*/  MOV R155, R137 ;  /* 0x00000089009b7202 */ /* 0x000fe40000000f00 */
[----:B------:R-:W-:Y:S01]  /*efa0*/  MOV R153, R167 ;  /* 0x000000a700997202 */ /* 0x000fe20000000f00 */
[----:B----4-:R-:W-:Y:S01]  /*efb0*/  FFMA.FTZ R8, R213, UR19, -R0 ;  /* 0x00000013d5087c23 */ /* 0x010fe20008010800 */
[----:B-----5:R-:W-:Y:S01]  /*efc0*/  F2FP.BF16.F32.PACK_AB R9, R77, R78 ;  /* 0x0000004e4d09723e */ /* 0x020fe200000010ff */
[----:B------:R-:W-:Y:S01]  /*efd0*/  IMAD.MOV.U32 R213, RZ, RZ, R143 ;  /* 0x000000ffffd57224 */ /* 0x000fe200078e008f */
[----:B------:R-:W-:Y:S01]  /*efe0*/  F2FP.BF16.F32.PACK_AB R4, R180, R181 ;  /* 0x000000b5b404723e */ /* 0x000fe200000010ff */
[----:B------:R4:W-:Y:S01]  /*eff0*/  MUFU.EX2 R75, R8 ;  /* 0x00000008004b7308 */ /* 0x0009e20000000800 */
[----:B------:R-:W-:Y:S02]  /*f000*/  F2FP.BF16.F32.PACK_AB R5, R243, R244 ;  /* 0x000000f4f305723e */ /* 0x000fe400000010ff */
[----:B------:R-:W-:-:S02]  /*f010*/  F2FP.BF16.F32.PACK_AB R6, R124, R178 ;  /* 0x000000b27c06723e */ /* 0x000fc400000010ff */
[----:B------:R-:W-:Y:S02]  /*f020*/  F2FP.BF16.F32.PACK_AB R7, R241, R242 ;  /* 0x000000f2f107723e */ /* 0x000fe400000010ff */
[----:B------:R-:W-:Y:S02]  /*f030*/  MOV R163, R138 ;  /* 0x0000008a00a37202 */ /* 0x000fe40000000f00 */
[----:B------:R-:W-:Y:S02]  /*f040*/  MOV R154, R166 ;  /* 0x000000a6009a7202 */ /* 0x000fe40000000f00 */
[----:B------:R-:W-:Y:S01]  /*f050*/  F2FP.BF16.F32.PACK_AB R160, R175, R172 ;  /* 0x000000acafa0723e */ /* 0x000fe200000010ff */
[----:B--2---:R-:W-:Y:S01]  /*f060*/  HMMA.16816.F32.BF16 R40, R4, R26, R40 ;  /* 0x0000001a0428723c */ /* 0x004fe20000041828 */
[----:B------:R-:W-:Y:S02]  /*f070*/  F2FP.BF16.F32.PACK_AB R161, R234, R235 ;  /* 0x000000ebeaa1723e */ /* 0x000fe400000010ff */
[----:B------:R-:W-:Y:S01]  /*f080*/  F2FP.BF16.F32.PACK_AB R162, R173, R176 ;  /* 0x000000b0ada2723e */ /* 0x000fe200000010ff */
[----:B----4-:R-:W-:Y:S01]  /*f090*/  FFMA.FTZ R8, R133, UR19, -R0 ;  /* 0x0000001385087c23 */ /* 0x010fe20008010800 */
[----:B------:R-:W-:-:S02]  /*f0a0*/  MOV R133, R142 ;  /* 0x0000008e00857202 */ /* 0x000fc40000000f00 */
[C---:B------:R-:W-:Y:S01]  /*f0b0*/  HMMA.16816.F32.BF16 R140, R4.reuse, R24, R32 ;  /* 0x00000018048c723c */ /* 0x040fe20000041820 */
[----:B------:R2:W4:Y:S05]  /*f0c0*/  MUFU.EX2 R76, R8 ;  /* 0x00000008004c7308 */ /* 0x00052a0000000800 */
[----:B---3--:R-:W-:Y:S01]  /*f0d0*/  HMMA.16816.F32.BF16 R32, R4, R20, R36 ;  /* 0x000000140420723c */ /* 0x008fe20000041824 */
[--C-:B--2---:R-:W-:Y:S01]  /*f0e0*/  FFMA.FTZ R8, R101, UR19, -R2.reuse ;  /* 0x0000001365087c23 */ /* 0x104fe20008010802 */
[----:B----4-:R-:W-:Y:S02]  /*f0f0*/  F2FP.BF16.F32.PACK_AB R11, R76, R75 ;  /* 0x0000004b4c0b723e */ /* 0x010fe400000010ff */
[----:B------:R-:W-:Y:S01]  /*f100*/  MOV R101, R159 ;  /* 0x0000009f00657202 */ /* 0x000fe20000000f00 */
[----:B------:R2:W-:Y:S02]  /*f110*/  MUFU.EX2 R67, R8 ;  /* 0x0000000800437308 */ /* 0x0005e40000000800 */
[--C-:B--2---:R-:W-:Y:S01]  /*f120*/  FFMA.FTZ R8, R94, UR19, -R2.reuse ;  /* 0x000000135e087c23 */ /* 0x104fe20008010802 */
[----:B------:R-:W-:Y:S01]  /*f130*/  FFMA.FTZ R2, R100, UR19, -R2 ;  /* 0x0000001364027c23 */ /* 0x000fe20008010802 */
[----:B------:R-:W-:-:S04]  /*f140*/  IMAD.MOV.U32 R94, RZ, RZ, R139 ;  /* 0x000000ffff5e7224 */ /* 0x000fc800078e008b */
[----:B------:R2:W-:Y:S08]  /*f150*/  MUFU.EX2 R66, R8 ;  /* 0x0000000800427308 */ /* 0x0005f00000000800 */
[----:B------:R3:W4:Y:S01]  /*f160*/  MUFU.EX2 R65, R2 ;  /* 0x0000000200417308 */ /* 0x0007220000000800 */
[----:B--2---:R-:W-:-:S07]  /*f170*/  F2FP.BF16.F32.PACK_AB R8, R113, R115 ;  /* 0x000000737108723e */ /* 0x004fce00000010ff */
[----:B------:R-:W-:Y:S01]  /*f180*/  HMMA.16816.F32.BF16 R56, R8, R24, R56 ;  /* 0x000000180838723c */ /* 0x000fe20000041838 */
[----:B---3--:R-:W-:Y:S01]  /*f190*/  FFMA.FTZ R2, R207, UR19, -R0 ;  /* 0x00000013cf027c23 */ /* 0x008fe20008010800 */
[----:B----4-:R-:W-:-:S03]  /*f1a0*/  F2FP.BF16.F32.PACK_AB R166, R65, R66 ;  /* 0x0000004241a6723e */ /* 0x010fc600000010ff */
[----:B------:R2:W-:Y:S01]  /*f1b0*/  MUFU.EX2 R64, R2 ;  /* 0x0000000200407308 */ /* 0x0005e20000000800 */
[C---:B------:R-:W-:Y:S06]  /*f1c0*/  HMMA.16816.F32.BF16 R148, R8.reuse, R26, R52 ;  /* 0x0000001a0894723c */ /* 0x040fec0000041834 */
[C---:B------:R-:W-:Y:S01]  /*f1d0*/  HMMA.16816.F32.BF16 R48, R8.reuse, R20, R48 ;  /* 0x000000140830723c */ /* 0x040fe20000041830 */
[----:B------:R-:W-:Y:S01]  /*f1e0*/  FFMA.FTZ R52, R210, R68, R233 ;  /* 0x00000044d2347223 */ /* 0x000fe200000100e9 */
[----:B------:R-:W-:Y:S02]  /*f1f0*/  IMAD.MOV.U32 R210, RZ, RZ, R144 ;  /* 0x000000ffffd27224 */ /* 0x000fe400078e0090 */
        /* <DEDUP_REMOVED lines=13> */
[----:B------:R-:W4:Y:S01]  /*f2d0*/  LDSM.16.MT88.4 R144, [R184+0x5c00] ;  /* 0x005c0000b890783b */ /* 0x000f220000004200 */
[----:B------:R-:W-:-:S02]  /*f2e0*/  MOV R133, R158 ;  /* 0x0000009e00857202 */ /* 0x000fc40000000f00 */
[----:B------:R-:W-:Y:S01]  /*f2f0*/  F2FP.BF16.F32.PACK_AB R4, R174, R125 ;  /* 0x0000007dae04723e */ /* 0x000fe200000010ff */
[----:B------:R-:W5:Y:S01]  /*f300*/  LDSM.16.MT88.4 R28, [R185+0x5c00] ;  /* 0x005c0000b91c783b */ /* 0x000f620000004200 */
[----:B------:R-:W-:Y:S01]  /*f310*/  F2FP.BF16.F32.PACK_AB R5, R238, R239 ;  /* 0x000000efee05723e */ /* 0x000fe200000010ff */
[----:B------:R-:W-:Y:S01]  /*f320*/  MUFU.EX2 R53, R53 ;  /* 0x0000003500357308 */ /* 0x000fe20000000800 */
[----:B------:R-:W-:Y:S02]  /*f330*/  F2FP.BF16.F32.PACK_AB R6, R169, R171 ;  /* 0x000000aba906723e */ /* 0x000fe400000010ff */
[----:B------:R-:W-:Y:S02]  /*f340*/  F2FP.BF16.F32.PACK_AB R7, R236, R237 ;  /* 0x000000edec07723e */ /* 0x000fe400000010ff */
[----:B------:R-:W-:Y:S02]  /*f350*/  MOV R209, R85 ;  /* 0x0000005500d17202 */ /* 0x000fe40000000f00 */
[----:B------:R-:W-:Y:S01]  /*f360*/  MOV R85, R177 ;  /* 0x000000b100557202 */ /* 0x000fe20000000f00 */
[----:B------:R-:W-:Y:S01]  /*f370*/  MUFU.EX2 R54, R54 ;  /* 0x0000003600367308 */ /* 0x000fe20000000800 */
[----:B--2---:R-:W-:Y:S01]  /*f380*/  FFMA.FTZ R2, R134, UR19, -R0 ;  /* 0x0000001386027c23 */ /* 0x004fe20008010800 */
[----:B---3--:R-:W-:Y:S01]  /*f390*/  F2FP.BF16.F32.PACK_AB R9, R63, R64 ;  /* 0x000000403f09723e */ /* 0x008fe200000010ff */
[----:B-1----:R-:W-:Y:S01]  /*f3a0*/  HMMA.16816.F32.BF16 R140, R4, R16, R140 ;  /* 0x00000010048c723c */ /* 0x002fe2000004188c */
[----:B------:R-:W-:-:S02]  /*f3b0*/  MOV R177, R211 ;  /* 0x000000d300b17202 */ /* 0x000fc40000000f00 */
[----:B------:R-:W-:Y:S02]  /*f3c0*/  MOV R211, R164 ;  /* 0x000000a400d37202 */ /* 0x000fe40000000f00 */
[----:B------:R1:W-:Y:S01]  /*f3d0*/  MUFU.EX2 R62, R2 ;  /* 0x00000002003e7308 */ /* 0x0003e20000000800 */
[----:B------:R-:W-:Y:S01]  /*f3e0*/  HMMA.16816.F32.BF16 R40, R4, R18, R40 ;  /* 0x000000120428723c */ /* 0x000fe20000041828 */
[----:B------:R-:W-:-:S05]  /*f3f0*/  F2FP.BF16.F32.PACK_AB R164, R67, R81 ;  /* 0x0000005143a4723e */ /* 0x000fca00000010ff */
[C---:B------:R-:W-:Y:S06]  /*f400*/  HMMA.16816.F32.BF16 R32, R4.reuse, R12, R32 ;  /* 0x0000000c0420723c */ /* 0x040fec0000041820 */
[----:B------:R-:W-:Y:S01]  /*f410*/  HMMA.16816.F32.BF16 R24, R4, R14, R24 ;  /* 0x0000000e0418723c */ /* 0x000fe20000041818 */
[----:B-1----:R-:W-:-:S04]  /*f420*/  FFMA.FTZ R2, R114, UR19, -R0 ;  /* 0x0000001372027c23 */ /* 0x002fc80008010800 */
        /* <DEDUP_REMOVED lines=8> */
[----:B------:R1:W-:Y:S02]  /*f4b0*/  MUFU.EX2 R55, R2 ;  /* 0x0000000200377308 */ /* 0x0003e40000000800 */
[--C-:B-1----:R-:W-:Y:S01]  /*f4c0*/  FFMA.FTZ R2, R110, UR19, -R0.reuse ;  /* 0x000000136e027c23 */ /* 0x102fe20008010800 */
[----:B------:R-:W-:-:S05]  /*f4d0*/  FFMA.FTZ R0, R112, UR19, -R0 ;  /* 0x0000001370007c23 */ /* 0x000fca0008010800 */
[----:B------:R1:W-:Y:S08]  /*f4e0*/  MUFU.EX2 R22, R2 ;  /* 0x0000000200167308 */ /* 0x0003f00000000800 */
[----:B------:R2:W3:Y:S01]  /*f4f0*/  MUFU.EX2 R21, R0 ;  /* 0x0000000000157308 */ /* 0x0004e20000000800 */
[----:B-1----:R-:W-:Y:S01]  /*f500*/  FFMA.FTZ R2, R212, R71, R108 ;  /* 0x00000047d4027223 */ /* 0x002fe2000001006c */
[----:B------:R-:W-:Y:S01]  /*f510*/  MOV R212, R210 ;  /* 0x000000d200d47202 */ /* 0x000fe20000000f00 */
[----:B------:R-:W-:-:S02]  /*f520*/  IMAD.MOV.U32 R210, RZ, RZ, R156 ;  /* 0x000000ffffd27224 */ /* 0x000fc400078e009c */
[----:B------:R-:W-:Y:S01]  /*f530*/  HMMA.16816.F32.BF16 R156, R8, R12, R48 ;  /* 0x0000000c089c723c */ /* 0x000fe20000041830 */
[----:B--2---:R-:W-:Y:S01]  /*f540*/  FADD.FTZ R0, R231, R20 ;  /* 0x00000014e7007221 */ /* 0x004fe20000010000 */
[----:B---3--:R-:W-:-:S05]  /*f550*/  F2FP.BF16.F32.PACK_AB R167, R21, R22 ;  /* 0x0000001615a7723e */ /* 0x008fca00000010ff */
        /* <DEDUP_REMOVED lines=120> */
[C---:B------:R-:W-:Y:S01]  /*fce0*/  FADD.FTZ R3, R54.reuse, R3 ;  /* 0x0000000336037221 */ /* 0x040fe20000010000 */
[----:B------:R-:W-:Y:S01]  /*fcf0*/  F2FP.BF16.F32.PACK_AB R163, R54, R53 ;  /* 0x0000003536a3723e */ /* 0x000fe200000010ff */
[----:B------:R-:W-:Y:S01]  /*fd00*/  FADD.FTZ R2, R65, R2 ;  /* 0x0000000241027221 */ /* 0x000fe20000010000 */
[----:B------:R-:W-:Y:S01]  /*fd10*/  FADD.FTZ R0, R21, R0 ;  /* 0x0000000015007221 */ /* 0x000fe20000010000 */
[----:B------:R2:W-:Y:S02]  /*fd20*/  STL [R1], R4 ;  /* 0x0000000401007387 */ /* 0x0005e40000100800 */
[C---:B----4-:R-:W-:Y:S02]  /*fd30*/  HMMA.16816.F32.BF16 R136, R164.reuse, R144, R136 ;  /* 0x00000090a488723c */ /* 0x050fe40000041888 */
[----:B------:R2:W-:Y:S04]  /*fd40*/  STL [R1+0x4], R3 ;  /* 0x0000040301007387 */ /* 0x0005e80000100800 */
[----:B------:R2:W-:Y:S01]  /*fd50*/  STL [R1+0xc], R2 ;  /* 0x00000c0201007387 */ /* 0x0005e20000100800 */
[----:B------:R-:W-:Y:S03]  /*fd60*/  HMMA.16816.F32.BF16 R148, R164, R146, R148 ;  /* 0x00000092a494723c */ /* 0x000fe60000041894 */
[----:B------:R2:W-:Y:S03]  /*fd70*/  STL [R1+0x8], R0 ;  /* 0x0000080001007387 */ /* 0x0005e60000100800 */
[C---:B------:R-:W-:Y:S06]  /*fd80*/  HMMA.16816.F32.BF16 R140, R160.reuse, R144, R140 ;  /* 0x00000090a08c723c */ /* 0x040fec000004188c */
[C---:B------:R-:W-:Y:S06]  /*fd90*/  HMMA.16816.F32.BF16 R144, R160.reuse, R146, R40 ;  /* 0x00000092a090723c */ /* 0x040fec0000041828 */
[----:B-----5:R-:W-:Y:S01]  /*fda0*/  HMMA.16816.F32.BF16 R152, R160, R28, R32 ;  /* 0x0000001ca098723c */ /* 0x020fe20000041820 */
[----:B------:R-:W-:-:S02]  /*fdb0*/  MOV R40, R74 ;  /* 0x0000004a00287202 */ /* 0x000fc40000000f00 */
[----:B------:R-:W-:-:S03]  /*fdc0*/  MOV R41, R83 ;  /* 0x0000005300297202 */ /* 0x000fc60000000f00 */
[----:B------:R-:W-:Y:S06]  /*fdd0*/  HMMA.16816.F32.BF16 R160, R160, R30, R24 ;  /* 0x0000001ea0a0723c */ /* 0x000fec0000041818 */
[C---:B------:R-:W-:Y:S06]  /*fde0*/  HMMA.16816.F32.BF16 R156, R164.reuse, R28, R156 ;  /* 0x0000001ca49c723c */ /* 0x040fec000004189c */
[----:B------:R-:W-:Y:S07]  /*fdf0*/  HMMA.16816.F32.BF16 R164, R164, R30, R36 ;  /* 0x0000001ea4a4723c */ /* 0x000fee0000041824 */
[----:B------:R-:W-:-:S02]  /*fe00*/  MOV R38, R69 ;  /* 0x0000004500267202 */ /* 0x000fc40000000f00 */
[----:B--2---:R-:W-:-:S15]  /*fe10*/  MOV R39, R73 ;  /* 0x0000004900277202 */ /* 0x004fde0000000f00 */
.L_x_1130:
[----:B------:R-:W-:-:S06]  /*fe20*/  UISETP.GT.AND UP0, UPT, UR17, UR12, UPT ;  /* 0x0000000c1100728c */ /* 0x000fcc000bf04270 */
[----:B------:R-:W-:-:S13]  /*fe30*/  PLOP3.LUT P0, PT, PT, PT, UP0, 0x80, 0x0 ;  /* 0x000000000000781c */ /* 0x000fda0003f0f008 */
[----:B------:R-:W-:Y:S05]  /*fe40*/  @!P0 BRA `(.L_x_1134) ;  /* 0x00000068003c8947 */ /* 0x000fea0003800000 */
[----:B------:R-:W-:Y:S01]  /*fe50*/  ULDC UR4, c[0x0][0x2d0] ;  /* 0x0000b40000047ab9 */ /* 0x000fe20000000800 */
[----:B------:R-:W-:Y:S01]  /*fe60*/  UIMAD.WIDE.U32 UR24, UR8, 0x60, URZ ;  /* 0x00000060081878a5 */ /* 0x000fe2000f8e003f */
[----:B------:R-:W-:Y:S01]  /*fe70*/  ISETP.GE.AND P4, PT, R88, UR4, PT ;  /* 0x0000000458007c0c */ /* 0x000fe2000bf86270 */
[----:B------:R-:W-:Y:S01]  /*fe80*/  UIMAD UR20, UR9, 0x60, URZ ;  /* 0x00000060091478a4 */ /* 0x000fe2000f8e023f */
[----:B------:R-:W-:Y:S01]  /*fe90*/  IMAD.MOV.U32 R132, RZ, RZ, R40 ;  /* 0x000000ffff847224 */ /* 0x000fe200078e0028 */
[----:B------:R-:W-:Y:S01]  /*fea0*/  UIMAD.WIDE.U32 UR34, UR10, 0x60, URZ ;  /* 0x000000600a2278a5 */ /* 0x000fe2000f8e003f */
[----:B------:R-:W-:Y:S01]  /*feb0*/  IMAD.MOV.U32 R134, RZ, RZ, R38 ;  /* 0x000000ffff867224 */ /* 0x000fe200078e0026 */
[----:B------:R-:W-:Y:S01]  /*fec0*/  UIMAD UR26, UR11, 0x60, URZ ;  /* 0x000000600b1a78a4 */ /* 0x000fe2000f8e023f */
[----:B------:R-:W-:Y:S01]  /*fed0*/  MOV R133, R39 ;  /* 0x0000002700857202 */ /* 0x000fe20000000f00 */
[----:B------:R-:W-:Y:S02]  /*fee0*/  USHF.L.U64.HI UR16, UR8, 0x6, UR9 ;  /* 0x0000000608107899 */ /* 0x000fe40008010209 */
        /* <DEDUP_REMOVED lines=8> */
[----:B------:R-:W-:Y:S01]  /*ff70*/  ULDC UR4, c[0x0][0x2ec] ;  /* 0x0000bb0000047ab9 */ /* 0x000fe20000000800 */
[----:B------:R-:W-:-:S06]  /*ff80*/  ULDC.64 UR6, c[0x0][0x248] ;  /* 0x0000920000067ab9 */ /* 0x000fcc0000000a00 */
        /* <DEDUP_REMOVED lines=11> */
.L_x_1137:
        /* <DEDUP_REMOVED lines=55> */
.L_x_1135:
        /* <DEDUP_REMOVED lines=87> */
[C---:B------:R-:W-:Y:S02]  /*10920*/  HMMA.16816.F32.BF16 R64, R128.reuse, R66, RZ ;  /* 0x000000428040723c */ /* 0x040fe400000418ff */
[----:B------:R-:W-:Y:S04]  /*10930*/  LOP3.LUT R2, R2, 0x6, RZ, 0xc0, !PT ;  /* 0x0000000602027812 */ /* 0x000fe800078ec0ff */
[-C--:B------:R-:W-:Y:S01]  /*10940*/  HMMA.16816.F32.BF16 R68, R128, R80.reuse, RZ ;  /* 0x000000508044723c */ /* 0x080fe200000418ff */
[----:B------:R-:W-:Y:S04]  /*10950*/  IMAD R0, R0, 0x80, R2 ;  /* 0x0000008000007824 */ /* 0x000fe800078e0202 */
[C---:B------:R-:W-:Y:S01]  /*10960*/  VIADD R2, R0.reuse, 0x1 ;  /* 0x0000000100027836 */ /* 0x040fe20000000000 */
[C---:B------:R-:W-:Y:S02]  /*10970*/  HMMA.16816.F32.BF16 R72, R124.reuse, R80, RZ ;  /* 0x000000507c48723c */ /* 0x040fe400000418ff */
[-C--:B------:R-:W-:Y:S02]  /*10980*/  ISETP.GE.AND P1, PT, R0, R198.reuse, PT ;  /* 0x000000c60000720c */ /* 0x080fe40003f26270 */
[C---:B------:R-:W-:Y:S02]  /*10990*/  ISETP.GE.AND P2, PT, R2.reuse, R198, PT ;  /* 0x000000c60200720c */ /* 0x040fe40003f46270 */
[-C--:B------:R-:W-:Y:S01]  /*109a0*/  HMMA.16816.F32.BF16 R76, R124, R82.reuse, RZ ;  /* 0x000000527c4c723c */ /* 0x080fe200000418ff */
[C---:B------:R-:W-:Y:S02]  /*109b0*/  ISETP.GE.AND P0, PT, R2.reuse, R197, PT ;  /* 0x000000c50200720c */ /* 0x040fe40003f06270 */
[C---:B------:R-:W-:Y:S02]  /*109c0*/  ISETP.GE.OR P2, PT, R2.reuse, R203, !P2 ;  /* 0x000000cb0200720c */ /* 0x040fe40005746670 */
[C---:B------:R-:W-:Y:S01]  /*109d0*/  ISETP.GE.OR P0, PT, R2.reuse, R202, !P0 ;  /* 0x000000ca0200720c */ /* 0x040fe20004706670 */
[C---:B------:R-:W-:Y:S02]  /*109e0*/  HMMA.16816.F32.BF16 R80, R128.reuse, R82, RZ ;  /* 0x000000528050723c */ /* 0x040fe400000418ff */
[----:B------:R-:W-:Y:S02]  /*109f0*/  ISETP.GE.AND P5, PT, R2, R199, PT ;  /* 0x000000c70200720c */ /* 0x000fe40003fa6270 */
[----:B------:R-:W-:Y:S02]  /*10a00*/  ISETP.GE.OR P1, PT, R0, R203, !P1 ;  /* 0x000000cb0000720c */ /* 0x000fe40004f26670 */
[-C--:B--2---:R-:W-:Y:S01]  /*10a10*/  HMMA.16816.F32.BF16 R84, R128, R96.reuse, RZ ;  /* 0x000000608054723c */ /* 0x084fe200000418ff */
[C---:B------:R-:W-:Y:S02]  /*10a20*/  ISETP.GE.OR P5, PT, R2.reuse, R201, !P5 ;  /* 0x000000c90200720c */ /* 0x040fe40006fa6670 */
[----:B------:R-:W-:Y:S02]  /*10a30*/  ISETP.GE.AND P6, PT, R2, R196, PT ;  /* 0x000000c40200720c */ /* 0x000fe40003fc6270 */
[----:B------:R-:W-:Y:S01]  /*10a40*/  ISETP.GE.AND P3, PT, R0, R197, PT ;  /* 0x000000c50000720c */ /* 0x000fe20003f66270 */
[C---:B------:R-:W-:Y:S02]  /*10a50*/  HMMA.16816.F32.BF16 R88, R124.reuse, R96, RZ ;  /* 0x000000607c58723c */ /* 0x040fe400000418ff */
[----:B------:R-:W-:Y:S02]  /*10a60*/  ISETP.GE.OR P6, PT, R2, R200, !P6 ;  /* 0x000000c80200720c */ /* 0x000fe400077c6670 */
[C---:B------:R-:W-:Y:S01]  /*10a70*/  ISETP.GE.OR P3, PT, R0.reuse, R202, !P3 ;  /* 0x000000ca0000720c */ /* 0x040fe20005f66670 */
[----:B------:R-:W-:Y:S01]  /*10a80*/  VIADD R2, R0, 0x9 ;  /* 0x0000000900027836 */ /* 0x000fe20000000000 */
        /* <DEDUP_REMOVED lines=9> */
[----:B------:R-:W-:Y:S06]  /*10b20*/  HMMA.16816.F32.BF16 R128, R128, R170, RZ ;  /* 0x000000aa8080723c */ /* 0x000fec00000418ff */
[-C--:B----4-:R-:W-:Y:S06]  /*10b30*/  HMMA.16816.F32.BF16 R4, R172, R176.reuse, R4 ;  /* 0x000000b0ac04723c */ /* 0x090fec0000041804 */
        /* <DEDUP_REMOVED lines=19> */
[----:B------:R-:W3:Y:S01]  /*10c70*/  MUFU.TANH R220, R5 ;  /* 0x0000000500dc7308 */ /* 0x000ee20000002400 */
[----:B-1----:R-:W-:Y:S01]  /*10c80*/  FSEL R170, R170, -INF , !P1 ;  /* 0xff800000aaaa7808 */ /* 0x002fe20004800000 */
[----:B------:R-:W-:Y:S01]  /*10c90*/  FMUL.FTZ R16, R16, UR10 ;  /* 0x0000000a10107c20 */ /* 0x000fe20008410000 */
[----:B------:R-:W-:Y:S01]  /*10ca0*/  ISETP.GE.AND P1, PT, R0, R199, PT ;  /* 0x000000c70000720c */ /* 0x000fe20003f26270 */
[----:B------:R-:W-:Y:S03]  /*10cb0*/  FMUL.FTZ R18, R18, UR10 ;  /* 0x0000000a12127c20 */ /* 0x000fe60008410000 */
[----:B------:R-:W-:Y:S03]  /*10cc0*/  ISETP.GE.OR P1, PT, R0, R201, !P1 ;  /* 0x000000c90000720c */ /* 0x000fe60004f26670 */
[----:B------:R1:W4:Y:S01]  /*10cd0*/  MUFU.TANH R222, R7 ;  /* 0x0000000700de7308 */ /* 0x0003220000002400 */
[----:B--2---:R-:W-:Y:S02]  /*10ce0*/  FSEL R178, R168, -INF , !P3 ;  /* 0xff800000a8b27808 */ /* 0x004fe40005800000 */
[C---:B------:R-:W-:Y:S04]  /*10cf0*/  ISETP.GE.AND P3, PT, R0.reuse, R196, PT ;  /* 0x000000c40000720c */ /* 0x040fe80003f66270 */
[----:B------:R-:W-:Y:S03]  /*10d00*/  ISETP.GE.OR P3, PT, R0, R200, !P3 ;  /* 0x000000c80000720c */ /* 0x000fe60005f66670 */
[----:B------:R-:W2:Y:S01]  /*10d10*/  MUFU.TANH R214, R8 ;  /* 0x0000000800d67308 */ /* 0x000ea20000002400 */
[----:B---3--:R-:W-:Y:S09]  /*10d20*/  FSEL R220, R220, -INF , !P2 ;  /* 0xff800000dcdc7808 */ /* 0x008ff20005000000 */
[----:B------:R-:W3:Y:S01]  /*10d30*/  MUFU.TANH R229, R9 ;  /* 0x0000000900e57308 */ /* 0x000ee20000002400 */
[----:B-1----:R-:W1:Y:S01]  /*10d40*/  LDSM.16.M88.4 R4, [R195] ;  /* 0x00000000c304783b */ /* 0x002e620000000200 */
[----:B----4-:R-:W-:Y:S08]  /*10d50*/  FSEL R222, R222, -INF , !P0 ;  /* 0xff800000dede7808 */ /* 0x010ff00004000000 */
[----:B------:R-:W4:Y:S01]  /*10d60*/  MUFU.TANH R213, R10 ;  /* 0x0000000a00d57308 */ /* 0x000f220000002400 */
[----:B--2---:R-:W-:Y:S09]  /*10d70*/  FSEL R214, R214, -INF , !P1 ;  /* 0xff800000d6d67808 */ /* 0x004ff20004800000 */
[----:B------:R2:W5:Y:S01]  /*10d80*/  MUFU.TANH R228, R11 ;  /* 0x0000000b00e47308 */ /* 0x0005620000002400 */
[----:B---3--:R-:W-:Y:S09]  /*10d90*/  FSEL R229, R229, -INF , !P5 ;  /* 0xff800000e5e57808 */ /* 0x008ff20006800000 */
[----:B------:R-:W-:Y:S01]  /*10da0*/  MUFU.TANH R224, R12 ;  /* 0x0000000c00e07308 */ /* 0x000fe20000002400 */
[----:B----4-:R-:W-:Y:S02]  /*10db0*/  FSEL R213, R213, -INF , !P3 ;  /* 0xff800000d5d57808 */ /* 0x010fe40005800000 */
[C---:B------:R-:W-:Y:S04]  /*10dc0*/  ISETP.GE.AND P3, PT, R2.reuse, R199, PT ;  /* 0x000000c70200720c */ /* 0x040fe80003f66270 */
[----:B------:R-:W-:Y:S03]  /*10dd0*/  ISETP.GE.OR P3, PT, R2, R201, !P3 ;  /* 0x000000c90200720c */ /* 0x000fe60005f66670 */
[----:B------:R-:W3:Y:S01]  /*10de0*/  MUFU.TANH R225, R13 ;  /* 0x0000000d00e17308 */ /* 0x000ee20000002400 */
[----:B--2---:R-:W2:Y:S01]  /*10df0*/  LDSM.16.M88.4 R8, [R194] ;  /* 0x00000000c208783b */ /* 0x004ea20000000200 */
[----:B-----5:R-:W-:Y:S02]  /*10e00*/  FSEL R228, R228, -INF , !P6 ;  /* 0xff800000e4e47808 */ /* 0x020fe40007000000 */
[C---:B------:R-:W-:Y:S06]  /*10e10*/  ISETP.GE.AND P6, PT, R2.reuse, R196, PT ;  /* 0x000000c40200720c */ /* 0x040fec0003fc6270 */
[----:B------:R-:W-:Y:S01]  /*10e20*/  MUFU.TANH R219, R14 ;  /* 0x0000000e00db7308 */ /* 0x000fe20000002400 */
[-C--:B-1----:R-:W-:Y:S03]  /*10e30*/  HMMA.16816.F32.BF16 R20, R172, R4.reuse, R20 ;  /* 0x00000004ac14723c */ /* 0x082fe60000041814 */
[C---:B------:R-:W-:Y:S03]  /*10e40*/  ISETP.GE.OR P6, PT, R2.reuse, R200, !P6 ;  /* 0x000000c80200720c */ /* 0x040fe600077c6670 */
[C---:B------:R-:W-:Y:S03]  /*10e50*/  HMMA.16816.F32.BF16 R24, R180.reuse, R4, R24 ;  /* 0x00000004b418723c */ /* 0x040fe60000041818 */
[----:B------:R-:W1:Y:S02]  /*10e60*/  MUFU.TANH R218, R15 ;  /* 0x0000000f00da7308 */ /* 0x000e640000002400 */
[----:B---3--:R-:W-:Y:S01]  /*10e70*/  FSEL R225, R225, -INF , !P3 ;  /* 0xff800000e1e17808 */ /* 0x008fe20005800000 */
[-C--:B------:R-:W-:Y:S07]  /*10e80*/  HMMA.16816.F32.BF16 R28, R180, R6.reuse, R28 ;  /* 0x00000006b41c723c */ /* 0x080fee000004181c */
[----:B------:R-:W3:Y:S01]  /*10e90*/  MUFU.TANH R169, R16 ;  /* 0x0000001000a97308 */ /* 0x000ee20000002400 */
[C---:B------:R-:W-:Y:S01]  /*10ea0*/  ISETP.GE.AND P3, PT, R2.reuse, R197, PT ;  /* 0x000000c50200720c */ /* 0x040fe20003f66270 */
[C---:B------:R-:W-:Y:S01]  /*10eb0*/  HMMA.16816.F32.BF16 R32, R172.reuse, R6, R32 ;  /* 0x00000006ac20723c */ /* 0x040fe20000041820 */
[----:B------:R-:W4:Y:S03]  /*10ec0*/  LDSM.16.M88.4 R4, [R193] ;  /* 0x00000000c104783b */ /* 0x000f260000000200 */
[----:B------:R-:W-:Y:S04]  /*10ed0*/  ISETP.GE.OR P3, PT, R2, R202, !P3 ;  /* 0x000000ca0200720c */ /* 0x000fe80005f66670 */
[----:B------:R-:W-:Y:S03]  /*10ee0*/  MUFU.TANH R177, R18 ;  /* 0x0000001200b17308 */ /* 0x000fe60000002400 */
[----:B------:R-:W-:Y:S01]  /*10ef0*/  FMUL.FTZ R21, R21, UR10 ;  /* 0x0000000a15157c20 */ /* 0x000fe20008410000 */
[----:B-1----:R-:W-:Y:S01]  /*10f00*/  FSEL R218, R218, -INF , !P6 ;  /* 0xff800000dada7808 */ /* 0x002fe20007000000 */
[----:B------:R-:W-:Y:S01]  /*10f10*/  FMUL.FTZ R23, R23, UR10 ;  /* 0x0000000a17177c20 */ /* 0x000fe20008410000 */
[----:B------:R-:W-:Y:S01]  /*10f20*/  FMUL.FTZ R20, R20, UR10 ;  /* 0x0000000a14147c20 */ /* 0x000fe20008410000 */
[----:B------:R-:W-:Y:S03]  /*10f30*/  FMUL.FTZ R26, R26, UR10 ;  /* 0x0000000a1a1a7c20 */ /* 0x000fe60008410000 */
[----:B------:R-:W-:Y:S01]  /*10f40*/  MUFU.TANH R205, R17 ;  /* 0x0000001100cd7308 */ /* 0x000fe20000002400 */
[-C--:B--2---:R-:W-:Y:S03]  /*10f50*/  HMMA.16816.F32.BF16 R36, R172, R8.reuse, R36 ;  /* 0x00000008ac24723c */ /* 0x084fe60000041824 */
[----:B------:R-:W-:Y:S01]  /*10f60*/  FMUL.FTZ R25, R25, UR10 ;  /* 0x0000000a19197c20 */ /* 0x000fe20008410000 */
[----:B------:R-:W-:Y:S01]  /*10f70*/  FMUL.FTZ R29, R29, UR10 ;  /* 0x0000000a1d1d7c20 */ /* 0x000fe20008410000 */
[----:B------:R-:W-:Y:S01]  /*10f80*/  FMUL.FTZ R31, R31, UR10 ;  /* 0x0000000a1f1f7c20 */ /* 0x000fe20008410000 */
[C---:B------:R-:W-:Y:S03]  /*10f90*/  HMMA.16816.F32.BF16 R40, R180.reuse, R8, R40 ;  /* 0x00000008b428723c */ /* 0x040fe60000041828 */
[----:B------:R-:W1:Y:S02]  /*10fa0*/  MUFU.TANH R179, R19 ;  /* 0x0000001300b37308 */ /* 0x000e640000002400 */
[----:B------:R-:W-:Y:S01]  /*10fb0*/  FMUL.FTZ R35, R35, UR10 ;  /* 0x0000000a23237c20 */ /* 0x000fe20008410000 */
[-C--:B------:R-:W-:Y:S07]  /*10fc0*/  HMMA.16816.F32.BF16 R44, R180, R10.reuse, R44 ;  /* 0x0000000ab42c723c */ /* 0x080fee000004182c */
[----:B------:R-:W-:Y:S01]  /*10fd0*/  MUFU.TANH R20, R20 ;  /* 0x0000001400147308 */ /* 0x000fe20000002400 */
[----:B------:R-:W-:Y:S01]  /*10fe0*/  VIADD R8, R0, 0x18 ;  /* 0x0000001800087836 */ /* 0x000fe20000000000 */
[C---:B------:R-:W-:Y:S08]  /*10ff0*/  HMMA.16816.F32.BF16 R48, R172.reuse, R10, R48 ;  /* 0x0000000aac30723c */ /* 0x040ff00000041830 */
[----:B------:R-:W-:Y:S03]  /*11000*/  MUFU.TANH R21, R21 ;  /* 0x0000001500157308 */ /* 0x000fe60000002400 */
[----:B------:R-:W-:Y:S01]  /*11010*/  FMUL.FTZ R38, R38, UR10 ;  /* 0x0000000a26267c20 */ /* 0x000fe20008410000 */
[----:B------:R-:W-:Y:S01]  /*11020*/  FMUL.FTZ R36, R36, UR10 ;  /* 0x0000000a24247c20 */ /* 0x000fe20008410000 */
[----:B------:R-:W-:Y:S01]  /*11030*/  FMUL.FTZ R34, R34, UR10 ;  /* 0x0000000a22227c20 */ /* 0x000fe20008410000 */
[-C--:B----4-:R-:W-:Y:S03]  /*11040*/  HMMA.16816.F32.BF16 R52, R172, R4.reuse, R52 ;  /* 0x00000004ac34723c */ /* 0x090fe60000041834 */
[----:B------:R-:W-:Y:S01]  /*11050*/  FMUL.FTZ R33, R33, UR10 ;  /* 0x0000000a21217c20 */ /* 0x000fe20008410000 */
[----:B------:R2:W-:Y:S01]  /*11060*/  MUFU.TANH R9, R38 ;  /* 0x0000002600097308 */ /* 0x0005e20000002400 */
[----:B------:R-:W-:Y:S01]  /*11070*/  FMUL.FTZ R28, R28, UR10 ;  /* 0x0000000a1c1c7c20 */ /* 0x000fe20008410000 */
[C---:B------:R-:W-:Y:S05]  /*11080*/  HMMA.16816.F32.BF16 R56, R180.reuse, R4, R56 ;  /* 0x00000004b438723c */ /* 0x040fea0000041838 */
[----:B------:R-:W-:Y:S03]  /*11090*/  FMUL.FTZ R24, R24, UR10 ;  /* 0x0000000a18187c20 */ /* 0x000fe60008410000 */
[----:B------:R-:W-:Y:S03]  /*110a0*/  MUFU.TANH R26, R26 ;  /* 0x0000001a001a7308 */ /* 0x000fe60000002400 */
[----:B------:R-:W-:Y:S01]  /*110b0*/  VIADD R4, R0, 0x8 ;  /* 0x0000000800047836 */ /* 0x000fe20000000000 */
[-C--:B------:R-:W-:Y:S03]  /*110c0*/  HMMA.16816.F32.BF16 R60, R180, R6.reuse, R60 ;  /* 0x00000006b43c723c */ /* 0x080fe6000004183c */
[----:B------:R-:W-:Y:S01]  /*110d0*/  FMUL.FTZ R51, R51, UR10 ;  /* 0x0000000a33337c20 */ /* 0x000fe20008410000 */
[----:B------:R-:W-:Y:S01]  /*110e0*/  ISETP.GE.AND P2, PT, R4, R199, PT ;  /* 0x000000c70400720c */ /* 0x000fe20003f46270 */
[----:B------:R-:W-:Y:S01]  /*110f0*/  FMUL.FTZ R48, R48, UR10 ;  /* 0x0000000a30307c20 */ /* 0x000fe20008410000 */
[----:B------:R-:W-:Y:S01]  /*11100*/  MUFU.TANH R28, R28 ;  /* 0x0000001c001c7308 */ /* 0x000fe20000002400 */
[C---:B------:R-:W-:Y:S01]  /*11110*/  ISETP.GE.AND P0, PT, R4.reuse, R196, PT ;  /* 0x000000c40400720c */ /* 0x040fe20003f06270 */
[C---:B------:R-:W-:Y:S04]  /*11120*/  HMMA.16816.F32.BF16 R64, R172.reuse, R6, R64 ;  /* 0x00000006ac40723c */ /* 0x040fe80000041840 */
[----:B------:R-:W-:Y:S01]  /*11130*/  ISETP.GE.AND P1, PT, R4, R198, PT ;  /* 0x000000c60400720c */ /* 0x000fe20003f26270 */
[----:B------:R-:W-:Y:S03]  /*11140*/  FMUL.FTZ R52, R52, UR10 ;  /* 0x0000000a34347c20 */ /* 0x000fe60008410000 */
[----:B------:R-:W-:Y:S01]  /*11150*/  MUFU.TANH R29, R29 ;  /* 0x0000001d001d7308 */ /* 0x000fe20000002400 */
[----:B------:R-:W-:Y:S02]  /*11160*/  ISETP.GE.AND P5, PT, R4, R197, PT ;  /* 0x000000c50400720c */ /* 0x000fe40003fa6270 */
[----:B------:R-:W-:Y:S01]  /*11170*/  FMUL.FTZ R56, R56, UR10 ;  /* 0x0000000a38387c20 */ /* 0x000fe20008410000 */
[C---:B------:R-:W-:Y:S02]  /*11180*/  ISETP.GE.OR P2, PT, R4.reuse, R201, !P2 ;  /* 0x000000c90400720c */ /* 0x040fe40005746670 */
[----:B------:R-:W-:Y:S01]  /*11190*/  ISETP.GE.OR P0, PT, R4, R200, !P0 ;  /* 0x000000c80400720c */ /* 0x000fe20004706670 */
[----:B------:R-:W-:Y:S01]  /*111a0*/  FMUL.FTZ R58, R58, UR10 ;  /* 0x0000000a3a3a7c20 */ /* 0x000fe20008410000 */
[CC--:B------:R-:W-:Y:S02]  /*111b0*/  ISETP.GE.OR P1, PT, R4.reuse, R203.reuse, !P1 ;  /* 0x000000cb0400720c */ /* 0x0c0fe40004f26670 */
[----:B------:R-:W-:Y:S01]  /*111c0*/  MUFU.TANH R23, R23 ;  /* 0x0000001700177308 */ /* 0x000fe20000002400 */
[----:B------:R-:W-:Y:S01]  /*111d0*/  ISETP.GE.OR P5, PT, R4, R202, !P5 ;  /* 0x000000ca0400720c */ /* 0x000fe20006fa6670 */
[----:B------:R-:W-:Y:S01]  /*111e0*/  FMUL.FTZ R62, R62, UR10 ;  /* 0x0000000a3e3e7c20 */ /* 0x000fe20008410000 */
[----:B------:R-:W4:Y:S01]  /*111f0*/  LDSM.16.M88.4 R4, [R192] ;  /* 0x00000000c004783b */ /* 0x000f220000000200 */
[----:B---3--:R-:W-:Y:S01]  /*11200*/  FSEL R168, R169, -INF , !P1 ;  /* 0xff800000a9a87808 */ /* 0x008fe20004800000 */
[----:B------:R-:W-:Y:S01]  /*11210*/  FMUL.FTZ R63, R63, UR10 ;  /* 0x0000000a3f3f7c20 */ /* 0x000fe20008410000 */
[----:B-1----:R-:W-:Y:S01]  /*11220*/  FSEL R169, R179, -INF , !P3 ;  /* 0xff800000b3a97808 */ /* 0x002fe20005800000 */
[----:B------:R-:W-:Y:S03]  /*11230*/  FMUL.FTZ R54, R54, UR10 ;  /* 0x0000000a36367c20 */ /* 0x000fe60008410000 */
[----:B------:R-:W1:Y:S01]  /*11240*/  MUFU.TANH R24, R24 ;  /* 0x0000001800187308 */ /* 0x000e620000002400 */
[----:B------:R-:W-:Y:S01]  /*11250*/  FMUL.FTZ R49, R49, UR10 ;  /* 0x0000000a31317c20 */ /* 0x000fe20008410000 */
[----:B------:R-:W-:Y:S01]  /*11260*/  FMUL.FTZ R64, R64, UR10 ;  /* 0x0000000a40407c20 */ /* 0x000fe20008410000 */
[----:B------:R-:W-:Y:S01]  /*11270*/  FMUL.FTZ R66, R66, UR10 ;  /* 0x0000000a42427c20 */ /* 0x000fe20008410000 */
[----:B------:R-:W-:Y:S01]  /*11280*/  FSEL R219, R219, -INF , !P0 ;  /* 0xff800000dbdb7808 */ /* 0x000fe20004000000 */
[----:B------:R-:W-:Y:S01]  /*11290*/  FMUL.FTZ R30, R30, UR10 ;  /* 0x0000000a1e1e7c20 */ /* 0x000fe20008410000 */
[----:B------:R-:W-:Y:S01]  /*112a0*/  FSEL R177, R177, -INF , !P5 ;  /* 0xff800000b1b17808 */ /* 0x000fe20006800000 */
[----:B------:R-:W-:Y:S03]  /*112b0*/  FMUL.FTZ R32, R32, UR10 ;  /* 0x0000000a20207c20 */ /* 0x000fe60008410000 */
[----:B------:R-:W-:Y:S01]  /*112c0*/  MUFU.TANH R25, R25 ;  /* 0x0000001900197308 */ /* 0x000fe20000002400 */
[----:B------:R-:W-:Y:S01]  /*112d0*/  FMUL.FTZ R47, R47, UR10 ;  /* 0x0000000a2f2f7c20 */ /* 0x000fe20008410000 */
[----:B------:R-:W-:Y:S01]  /*112e0*/  FMUL.FTZ R55, R55, UR10 ;  /* 0x0000000a37377c20 */ /* 0x000fe20008410000 */
[----:B------:R-:W-:Y:S01]  /*112f0*/  FMUL.FTZ R50, R50, UR10 ;  /* 0x0000000a32327c20 */ /* 0x000fe20008410000 */
[----:B------:R-:W-:Y:S01]  /*11300*/  FMUL.FTZ R45, R45, UR10 ;  /* 0x0000000a2d2d7c20 */ /* 0x000fe20008410000 */
[----:B------:R-:W-:Y:S01]  /*11310*/  FMUL.FTZ R46, R46, UR10 ;  /* 0x0000000a2e2e7c20 */ /* 0x000fe20008410000 */
[----:B------:R-:W-:Y:S01]  /*11320*/  FMUL.FTZ R57, R57, UR10 ;  /* 0x0000000a39397c20 */ /* 0x000fe20008410000 */
[----:B------:R-:W-:Y:S03]  /*11330*/  FMUL.FTZ R59, R59, UR10 ;  /* 0x0000000a3b3b7c20 */ /* 0x000fe60008410000 */
[----:B------:R-:W-:Y:S01]  /*11340*/  MUFU.TANH R171, R30 ;  /* 0x0000001e00ab7308 */ /* 0x000fe20000002400 */
[----:B------:R-:W-:Y:S01]  /*11350*/  FMUL.FTZ R22, R22, UR10 ;  /* 0x0000000a16167c20 */ /* 0x000fe20008410000 */
[----:B------:R-:W-:Y:S01]  /*11360*/  FSEL R224, R224, -INF , !P2 ;  /* 0xff800000e0e07808 */ /* 0x000fe20005000000 */
[----:B------:R-:W-:Y:S01]  /*11370*/  FMUL.FTZ R27, R27, UR10 ;  /* 0x0000000a1b1b7c20 */ /* 0x000fe20008410000 */
[CC--:B------:R-:W-:Y:S01]  /*11380*/  ISETP.GE.AND P2, PT, R2.reuse, R198.reuse, PT ;  /* 0x000000c60200720c */ /* 0x0c0fe20003f46270 */
[----:B------:R-:W-:Y:S01]  /*11390*/  FMUL.FTZ R53, R53, UR10 ;  /* 0x0000000a35357c20 */ /* 0x000fe20008410000 */
[----:B------:R-:W-:Y:S01]  /*113a0*/  FMUL.FTZ R37, R37, UR10 ;  /* 0x0000000a25257c20 */ /* 0x000fe20008410000 */
[----:B------:R-:W-:Y:S03]  /*113b0*/  FMUL.FTZ R39, R39, UR10 ;  /* 0x0000000a27277c20 */ /* 0x000fe60008410000 */
[----:B------:R-:W3:Y:S01]  /*113c0*/  MUFU.TANH R22, R22 ;  /* 0x0000001600167308 */ /* 0x000ee20000002400 */
[----:B------:R-:W-:Y:S01]  /*113d0*/  ISETP.GE.OR P2, PT, R2, R203, !P2 ;  /* 0x000000cb0200720c */ /* 0x000fe20005746670 */
[----:B------:R-:W-:Y:S02]  /*113e0*/  VIADD R2, R0, 0x10 ;  /* 0x0000001000027836 */ /* 0x000fe40000000000 */
[----:B------:R-:W-:Y:S01]  /*113f0*/  FMUL.FTZ R40, R40, UR10 ;  /* 0x0000000a28287c20 */ /* 0x000fe20008410000 */
[----:B------:R-:W-:Y:S01]  /*11400*/  FMUL.FTZ R41, R41, UR10 ;  /* 0x0000000a29297c20 */ /* 0x000fe20008410000 */
[----:B--2---:R-:W-:Y:S01]  /*11410*/  FSEL R38, R205, -INF , !P2 ;  /* 0xff800000cd267808 */ /* 0x004fe20005000000 */
[----:B------:R-:W-:Y:S01]  /*11420*/  FMUL.FTZ R42, R42, UR10 ;  /* 0x0000000a2a2a7c20 */ /* 0x000fe20008410000 */
[C---:B------:R-:W-:Y:S02]  /*11430*/  ISETP.GE.AND P0, PT, R2.reuse, R198, PT ;  /* 0x000000c60200720c */ /* 0x040fe40003f06270 */
[----:B------:R-:W-:Y:S01]  /*11440*/  MUFU.TANH R27, R27 ;  /* 0x0000001b001b7308 */ /* 0x000fe20000002400 */
[C---:B------:R-:W-:Y:S01]  /*11450*/  ISETP.GE.AND P6, PT, R2.reuse, R197, PT ;  /* 0x000000c50200720c */ /* 0x040fe20003fc6270 */
[----:B------:R-:W-:Y:S01]  /*11460*/  FMUL.FTZ R43, R43, UR10 ;  /* 0x0000000a2b2b7c20 */ /* 0x000fe20008410000 */
[-C--:B----4-:R-:W-:Y:S03]  /*11470*/  HMMA.16816.F32.BF16 R68, R172, R4.reuse, R68 ;  /* 0x00000004ac44723c */ /* 0x090fe60000041844 */
[----:B------:R-:W-:Y:S01]  /*11480*/  ISETP.GE.AND P1, PT, R2, R199, PT ;  /* 0x000000c70200720c */ /* 0x000fe20003f26270 */
[----:B------:R-:W-:Y:S03]  /*11490*/  FMUL.FTZ R44, R44, UR10 ;  /* 0x0000000a2c2c7c20 */ /* 0x000fe60008410000 */
[----:B------:R-:W-:Y:S01]  /*114a0*/  MUFU.TANH R12, R35 ;  /* 0x00000023000c7308 */ /* 0x000fe20000002400 */
[C---:B------:R-:W-:Y:S04]  /*114b0*/  HMMA.16816.F32.BF16 R72, R180.reuse, R4, R72 ;  /* 0x00000004b448723c */ /* 0x040fe80000041848 */
[----:B------:R-:W-:Y:S01]  /*114c0*/  ISETP.GE.OR P1, PT, R2, R201, !P1 ;  /* 0x000000c90200720c */ /* 0x000fe20004f26670 */
[----:B------:R-:W-:Y:S01]  /*114d0*/  FMUL.FTZ R60, R60, UR10 ;  /* 0x0000000a3c3c7c20 */ /* 0x000fe20008410000 */
[-C--:B------:R-:W-:Y:S03]  /*114e0*/  HMMA.16816.F32.BF16 R76, R180, R6.reuse, R76 ;  /* 0x00000006b44c723c */ /* 0x080fe6000004184c */
[----:B------:R-:W-:Y:S01]  /*114f0*/  MUFU.TANH R176, R31 ;  /* 0x0000001f00b07308 */ /* 0x000fe20000002400 */
[----:B------:R-:W-:Y:S01]  /*11500*/  ISETP.GE.AND P5, PT, R2, R196, PT ;  /* 0x000000c40200720c */ /* 0x000fe20003fa6270 */
[----:B------:R-:W-:Y:S01]  /*11510*/  VIADD R4, R0, 0x21 ;  /* 0x0000002100047836 */ /* 0x000fe20000000000 */
[C---:B------:R-:W-:Y:S07]  /*11520*/  HMMA.16816.F32.BF16 R80, R172.reuse, R6, R80 ;  /* 0x00000006ac50723c */ /* 0x040fee0000041850 */
[----:B------:R-:W-:Y:S01]  /*11530*/  MUFU.TANH R16, R32 ;  /* 0x0000002000107308 */ /* 0x000fe20000002400 */
[----:B------:R-:W-:Y:S03]  /*11540*/  ISETP.GE.OR P5, PT, R2, R200, !P5 ;  /* 0x000000c80200720c */ /* 0x000fe60006fa6670 */
[----:B------:R-:W-:Y:S01]  /*11550*/  FMUL.FTZ R61, R61, UR10 ;  /* 0x0000000a3d3d7c20 */ /* 0x000fe20008410000 */
[----:B------:R-:W-:Y:S01]  /*11560*/  FMUL.FTZ R69, R69, UR10 ;  /* 0x0000000a45457c20 */ /* 0x000fe20008410000 */
[----:B-1----:R-:W-:Y:S01]  /*11570*/  FSEL R210, R24, -INF , !P1 ;  /* 0xff80000018d27808 */ /* 0x002fe20004800000 */
[----:B------:R-:W-:Y:S01]  /*11580*/  FMUL.FTZ R70, R70, UR10 ;  /* 0x0000000a46467c20 */ /* 0x000fe20008410000 */
[----:B------:R-:W-:Y:S02]  /*11590*/  ISETP.GE.AND P1, PT, R8, R198, PT ;  /* 0x000000c60800720c */ /* 0x000fe40003f26270 */
[----:B------:R-:W-:Y:S01]  /*115a0*/  MUFU.TANH R15, R34 ;  /* 0x00000022000f7308 */ /* 0x000fe20000002400 */
[----:B------:R-:W-:Y:S01]  /*115b0*/  FSEL R208, R26, -INF , !P5 ;  /* 0xff8000001ad07808 */ /* 0x000fe20006800000 */
[----:B------:R-:W-:Y:S01]  /*115c0*/  FMUL.FTZ R74, R74, UR10 ;  /* 0x0000000a4a4a7c20 */ /* 0x000fe20008410000 */
[-C--:B------:R-:W-:Y:S01]  /*115d0*/  ISETP.GE.OR P1, PT, R8, R203.reuse, !P1 ;  /* 0x000000cb0800720c */ /* 0x080fe20004f26670 */
[----:B------:R-:W-:Y:S01]  /*115e0*/  FMUL.FTZ R75, R75, UR10 ;  /* 0x0000000a4b4b7c20 */ /* 0x000fe20008410000 */
[----:B------:R-:W-:Y:S01]  /*115f0*/  ISETP.GE.OR P0, PT, R2, R203, !P0 ;  /* 0x000000cb0200720c */ /* 0x000fe20004706670 */
[----:B------:R-:W-:Y:S01]  /*11600*/  FMUL.FTZ R67, R67, UR10 ;  /* 0x0000000a43437c20 */ /* 0x000fe20008410000 */
[----:B------:R-:W-:Y:S03]  /*11610*/  FMUL.FTZ R76, R76, UR10 ;  /* 0x0000000a4c4c7c20 */ /* 0x000fe60008410000 */
[----:B------:R-:W-:Y:S01]  /*11620*/  MUFU.TANH R35, R54 ;  /* 0x0000003600237308 */ /* 0x000fe20000002400 */
[----:B------:R-:W-:Y:S01]  /*11630*/  FMUL.FTZ R77, R77, UR10 ;  /* 0x0000000a4d4d7c20 */ /* 0x000fe20008410000 */
[----:B------:R-:W-:Y:S01]  /*11640*/  ISETP.GE.OR P6, PT, R2, R202, !P6 ;  /* 0x000000ca0200720c */ /* 0x000fe200077c6670 */
[----:B------:R-:W-:Y:S01]  /*11650*/  VIADD R2, R0, 0x11 ;  /* 0x0000001100027836 */ /* 0x000fe20000000000 */
[----:B------:R-:W-:Y:S01]  /*11660*/  FSEL R212, R20, -INF , !P0 ;  /* 0xff80000014d47808 */ /* 0x000fe20004000000 */
[----:B------:R-:W-:Y:S01]  /*11670*/  FMUL.FTZ R68, R68, UR10 ;  /* 0x0000000a44447c20 */ /* 0x000fe20008410000 */
[----:B---3--:R-:W-:Y:S01]  /*11680*/  FSEL R215, R22, -INF , !P6 ;  /* 0xff80000016d77808 */ /* 0x008fe20007000000 */
[----:B------:R-:W-:Y:S03]  /*11690*/  FMUL.FTZ R65, R65, UR10 ;  /* 0x0000000a41417c20 */ /* 0x000fe60008410000 */
[----:B------:R-:W-:Y:S01]  /*116a0*/  MUFU.TANH R30, R53 ;  /* 0x00000035001e7308 */ /* 0x000fe20000002400 */
[C---:B------:R-:W-:Y:S01]  /*116b0*/  ISETP.GE.AND P2, PT, R2.reuse, R198, PT ;  /* 0x000000c60200720c */ /* 0x040fe20003f46270 */
[----:B------:R-:W-:Y:S01]  /*116c0*/  FMUL.FTZ R71, R71, UR10 ;  /* 0x0000000a47477c20 */ /* 0x000fe20008410000 */
[----:B------:R-:W-:Y:S01]  /*116d0*/  ISETP.GE.AND P3, PT, R2, R197, PT ;  /* 0x000000c50200720c */ /* 0x000fe20003f66270 */
[----:B------:R-:W-:Y:S01]  /*116e0*/  FMUL.FTZ R72, R72, UR10 ;  /* 0x0000000a48487c20 */ /* 0x000fe20008410000 */
[C---:B------:R-:W-:Y:S01]  /*116f0*/  ISETP.GE.AND P0, PT, R2.reuse, R199, PT ;  /* 0x000000c70200720c */ /* 0x040fe20003f06270 */
[----:B------:R-:W-:Y:S01]  /*11700*/  FMUL.FTZ R73, R73, UR10 ;  /* 0x0000000a49497c20 */ /* 0x000fe20008410000 */
[C---:B------:R-:W-:Y:S03]  /*11710*/  ISETP.GE.AND P6, PT, R2.reuse, R196, PT ;  /* 0x000000c40200720c */ /* 0x040fe60003fc6270 */
[----:B------:R-:W1:Y:S01]  /*11720*/  MUFU.TANH R17, R33 ;  /* 0x0000002100117308 */ /* 0x000e620000002400 */
[----:B------:R-:W-:Y:S01]  /*11730*/  ISETP.GE.OR P2, PT, R2, R203, !P2 ;  /* 0x000000cb0200720c */ /* 0x000fe20005746670 */
[----:B------:R-:W-:Y:S01]  /*11740*/  FMUL.FTZ R78, R78, UR10 ;  /* 0x0000000a4e4e7c20 */ /* 0x000fe20008410000 */
[----:B------:R-:W-:Y:S01]  /*11750*/  ISETP.GE.OR P3, PT, R2, R202, !P3 ;  /* 0x000000ca0200720c */ /* 0x000fe20005f66670 */
[----:B------:R-:W-:Y:S01]  /*11760*/  FMUL.FTZ R79, R79, UR10 ;  /* 0x0000000a4f4f7c20 */ /* 0x000fe20008410000 */
[----:B------:R-:W-:Y:S01]  /*11770*/  FSEL R206, R21, -INF , !P2 ;  /* 0xff80000015ce7808 */ /* 0x000fe20005000000 */
[----:B------:R-:W-:Y:S01]  /*11780*/  FMUL.FTZ R80, R80, UR10 ;  /* 0x0000000a50507c20 */ /* 0x000fe20008410000 */
[----:B------:R-:W-:Y:S03]  /*11790*/  ISETP.GE.AND P2, PT, R8, R199, PT ;  /* 0x000000c70800720c */ /* 0x000fe60003f46270 */
[----:B------:R-:W2:Y:S01]  /*117a0*/  MUFU.TANH R36, R36 ;  /* 0x0000002400247308 */ /* 0x000ea20000002400 */
[-C--:B------:R-:W-:Y:S01]  /*117b0*/  ISETP.GE.OR P0, PT, R2, R201.reuse, !P0 ;  /* 0x000000c90200720c */ /* 0x080fe20004706670 */
[----:B------:R-:W-:Y:S01]  /*117c0*/  FMUL.FTZ R82, R82, UR10 ;  /* 0x0000000a52527c20 */ /* 0x000fe20008410000 */
[C---:B------:R-:W-:Y:S01]  /*117d0*/  ISETP.GE.OR P2, PT, R8.reuse, R201, !P2 ;  /* 0x000000c90800720c */ /* 0x040fe20005746670 */
[----:B------:R-:W-:Y:S01]  /*117e0*/  FMUL.FTZ R81, R81, UR10 ;  /* 0x0000000a51517c20 */ /* 0x000fe20008410000 */
[----:B------:R-:W-:Y:S01]  /*117f0*/  FSEL R209, R25, -INF , !P0 ;  /* 0xff80000019d17808 */ /* 0x000fe20004000000 */
[----:B------:R-:W-:Y:S01]  /*11800*/  FMUL.FTZ R83, R83, UR10 ;  /* 0x0000000a53537c20 */ /* 0x000fe20008410000 */
[----:B------:R-:W-:Y:S03]  /*11810*/  ISETP.GE.AND P0, PT, R8, R197, PT ;  /* 0x000000c50800720c */ /* 0x000fe60003f06270 */
[----:B------:R1:W-:Y:S01]  /*11820*/  MUFU.TANH R31, R48 ;  /* 0x00000030001f7308 */ /* 0x0003e20000002400 */
[----:B------:R-:W-:Y:S01]  /*11830*/  ISETP.GE.OR P6, PT, R2, R200, !P6 ;  /* 0x000000c80200720c */ /* 0x000fe200077c6670 */
[----:B------:R-:W-:Y:S01]  /*11840*/  VIADD R2, R0, 0x19 ;  /* 0x0000001900027836 */ /* 0x000fe20000000000 */
[----:B------:R-:W-:Y:S02]  /*11850*/  ISETP.GE.OR P0, PT, R8, R202, !P0 ;  /* 0x000000ca0800720c */ /* 0x000fe40004706670 */
[----:B------:R-:W-:Y:S02]  /*11860*/  FSEL R205, R28, -INF , !P2 ;  /* 0xff8000001ccd7808 */ /* 0x000fe40005000000 */
[CC--:B------:R-:W-:Y:S03]  /*11870*/  ISETP.GE.AND P2, PT, R2.reuse, R198.reuse, PT ;  /* 0x000000c60200720c */ /* 0x0c0fe60003f46270 */
[----:B------:R3:W-:Y:S01]  /*11880*/  MUFU.TANH R34, R52 ;  /* 0x0000003400227308 */ /* 0x0007e20000002400 */
[C---:B------:R-:W-:Y:S02]  /*11890*/  ISETP.GE.AND P5, PT, R2.reuse, R199, PT ;  /* 0x000000c70200720c */ /* 0x040fe40003fa6270 */
[C---:B------:R-:W-:Y:S02]  /*118a0*/  ISETP.GE.OR P2, PT, R2.reuse, R203, !P2 ;  /* 0x000000cb0200720c */ /* 0x040fe40005746670 */
[----:B------:R-:W-:Y:S02]  /*118b0*/  ISETP.GE.OR P5, PT, R2, R201, !P5 ;  /* 0x000000c90200720c */ /* 0x000fe40006fa6670 */
[----:B------:R-:W-:Y:S03]  /*118c0*/  FSEL R211, R23, -INF , !P3 ;  /* 0xff80000017d37808 */ /* 0x000fe60005800000 */
[----:B------:R2:W-:Y:S01]  /*118d0*/  MUFU.TANH R13, R58 ;  /* 0x0000003a000d7308 */ /* 0x0005e20000002400 */
[----:B------:R-:W-:Y:S02]  /*118e0*/  FSEL R179, R29, -INF , !P5 ;  /* 0xff8000001db37808 */ /* 0x000fe40006800000 */
[----:B-1----:R-:W-:Y:S02]  /*118f0*/  FSEL R48, R17, -INF , !P2 ;  /* 0xff80000011307808 */ /* 0x002fe40005000000 */
[----:B------:R-:W-:Y:S02]  /*11900*/  ISETP.GE.AND P2, PT, R4, R198, PT ;  /* 0x000000c60400720c */ /* 0x000fe40003f46270 */
[----:B------:R-:W-:Y:S03]  /*11910*/  ISETP.GE.AND P5, PT, R2, R197, PT ;  /* 0x000000c50200720c */ /* 0x000fe60003fa6270 */
[----:B------:R-:W1:Y:S01]  /*11920*/  MUFU.TANH R37, R37 ;  /* 0x0000002500257308 */ /* 0x000e620000002400 */
[----:B------:R-:W-:Y:S02]  /*11930*/  ISETP.GE.OR P2, PT, R4, R203, !P2 ;  /* 0x000000cb0400720c */ /* 0x000fe40005746670 */
[----:B------:R-:W-:Y:S02]  /*11940*/  ISETP.GE.OR P5, PT, R2, R202, !P5 ;  /* 0x000000ca0200720c */ /* 0x000fe40006fa6670 */
[----:B------:R-:W-:Y:S02]  /*11950*/  ISETP.GE.AND P3, PT, R8, R196, PT ;  /* 0x000000c40800720c */ /* 0x000fe40003f66270 */
[----:B---3--:R-:W-:Y:S03]  /*11960*/  FSEL R52, R12, -INF , !P5 ;  /* 0xff8000000c347808 */ /* 0x008fe60006800000 */
[----:B------:R-:W3:Y:S01]  /*11970*/  MUFU.TANH R39, R39 ;  /* 0x0000002700277308 */ /* 0x000ee20000002400 */
[-C--:B------:R-:W-:Y:S02]  /*11980*/  ISETP.GE.AND P5, PT, R4, R197.reuse, PT ;  /* 0x000000c50400720c */ /* 0x080fe40003fa6270 */
[----:B------:R-:W-:Y:S01]  /*11990*/  ISETP.GE.OR P3, PT, R8, R200, !P3 ;  /* 0x000000c80800720c */ /* 0x000fe20005f66670 */
[----:B------:R-:W-:Y:S01]  /*119a0*/  VIADD R8, R0, 0x31 ;  /* 0x0000003100087836 */ /* 0x000fe20000000000 */
[----:B------:R-:W-:Y:S02]  /*119b0*/  ISETP.GE.OR P5, PT, R4, R202, !P5 ;  /* 0x000000ca0400720c */ /* 0x000fe40006fa6670 */
[----:B------:R-:W-:Y:S03]  /*119c0*/  FSEL R171, R171, -INF , !P3 ;  /* 0xff800000abab7808 */ /* 0x000fe60005800000 */
[----:B------:R-:W-:Y:S01]  /*119d0*/  MUFU.TANH R40, R40 ;  /* 0x0000002800287308 */ /* 0x000fe20000002400 */
[----:B------:R-:W-:Y:S02]  /*119e0*/  FSEL R207, R27, -INF , !P6 ;  /* 0xff8000001bcf7808 */ /* 0x000fe40007000000 */
[----:B------:R-:W-:Y:S02]  /*119f0*/  ISETP.GE.AND P6, PT, R2, R196, PT ;  /* 0x000000c40200720c */ /* 0x000fe40003fc6270 */
[----:B------:R-:W-:Y:S02]  /*11a00*/  FSEL R53, R16, -INF , !P1 ;  /* 0xff80000010357808 */ /* 0x000fe40004800000 */
[----:B------:R-:W-:Y:S03]  /*11a10*/  ISETP.GE.OR P6, PT, R2, R200, !P6 ;  /* 0x000000c80200720c */ /* 0x000fe600077c6670 */
[----:B------:R-:W4:Y:S01]  /*11a20*/  MUFU.TANH R41, R41 ;  /* 0x0000002900297308 */ /* 0x000f220000002400 */
[----:B------:R-:W-:Y:S01]  /*11a30*/  VIADD R2, R0, 0x20 ;  /* 0x0000002000027836 */ /* 0x000fe20000000000 */
[----:B------:R-:W-:Y:S02]  /*11a40*/  FSEL R54, R15, -INF , !P0 ;  /* 0xff8000000f367808 */ /* 0x000fe40004000000 */
[----:B------:R-:W-:Y:S02]  /*11a50*/  FSEL R176, R176, -INF , !P6 ;  /* 0xff800000b0b07808 */ /* 0x000fe40007000000 */
[C---:B------:R-:W-:Y:S04]  /*11a60*/  ISETP.GE.AND P3, PT, R2.reuse, R198, PT ;  /* 0x000000c60200720c */ /* 0x040fe80003f66270 */
[----:B------:R1:W-:Y:S01]  /*11a70*/  MUFU.TANH R18, R47 ;  /* 0x0000002f00127308 */ /* 0x0003e20000002400 */
[C---:B------:R-:W-:Y:S02]  /*11a80*/  ISETP.GE.AND P6, PT, R2.reuse, R197, PT ;  /* 0x000000c50200720c */ /* 0x040fe40003fc6270 */
[C---:B------:R-:W-:Y:S02]  /*11a90*/  ISETP.GE.OR P3, PT, R2.reuse, R203, !P3 ;  /* 0x000000cb0200720c */ /* 0x040fe40005f66670 */
[----:B------:R-:W-:Y:S02]  /*11aa0*/  ISETP.GE.OR P6, PT, R2, R202, !P6 ;  /* 0x000000ca0200720c */ /* 0x000fe400077c6670 */
[----:B--2---:R-:W-:Y:S03]  /*11ab0*/  FSEL R58, R36, -INF , !P3 ;  /* 0xff800000243a7808 */ /* 0x004fe60005800000 */
[----:B------:R3:W-:Y:S01]  /*11ac0*/  MUFU.TANH R11, R51 ;  /* 0x00000033000b7308 */ /* 0x0007e20000002400 */
[-C--:B------:R-:W-:Y:S02]  /*11ad0*/  ISETP.GE.AND P3, PT, R4, R199.reuse, PT ;  /* 0x000000c70400720c */ /* 0x080fe40003f66270 */
[----:B------:R-:W-:Y:S02]  /*11ae0*/  ISETP.GE.AND P1, PT, R2, R199, PT ;  /* 0x000000c70200720c */ /* 0x000fe40003f26270 */
[-C--:B------:R-:W-:Y:S02]  /*11af0*/  ISETP.GE.OR P3, PT, R4, R201.reuse, !P3 ;  /* 0x000000c90400720c */ /* 0x080fe40005f66670 */
[C---:B------:R-:W-:Y:S03]  /*11b00*/  ISETP.GE.AND P0, PT, R2.reuse, R196, PT ;  /* 0x000000c40200720c */ /* 0x040fe60003f06270 */
[----:B------:R4:W-:Y:S01]  /*11b10*/  MUFU.TANH R32, R55 ;  /* 0x0000003700207308 */ /* 0x0009e20000002400 */
[C---:B------:R-:W-:Y:S02]  /*11b20*/  ISETP.GE.OR P1, PT, R2.reuse, R201, !P1 ;  /* 0x000000c90200720c */ /* 0x040fe40004f26670 */
[----:B------:R-:W-:Y:S01]  /*11b30*/  ISETP.GE.OR P0, PT, R2, R200, !P0 ;  /* 0x000000c80200720c */ /* 0x000fe20004706670 */
[----:B------:R-:W-:Y:S01]  /*11b40*/  VIADD R2, R0, 0x28 ;  /* 0x0000002800027836 */ /* 0x000fe20000000000 */
[----:B-1----:R-:W-:Y:S05]  /*11b50*/  FSEL R47, R37, -INF , !P2 ;  /* 0xff800000252f7808 */ /* 0x002fea0005000000 */
[----:B------:R1:W-:Y:S01]  /*11b60*/  MUFU.TANH R10, R56 ;  /* 0x00000038000a7308 */ /* 0x0003e20000002400 */
[----:B---3--:R-:W-:Y:S02]  /*11b70*/  FSEL R51, R39, -INF , !P5 ;  /* 0xff80000027337808 */ /* 0x008fe40006800000 */
[C---:B------:R-:W-:Y:S02]  /*11b80*/  ISETP.GE.AND P2, PT, R2.reuse, R199, PT ;  /* 0x000000c70200720c */ /* 0x040fe40003f46270 */
[C---:B------:R-:W-:Y:S02]  /*11b90*/  ISETP.GE.AND P5, PT, R2.reuse, R196, PT ;  /* 0x000000c40200720c */ /* 0x040fe40003fa6270 */
[C---:B------:R-:W-:Y:S03]  /*11ba0*/  ISETP.GE.OR P2, PT, R2.reuse, R201, !P2 ;  /* 0x000000c90200720c */ /* 0x040fe60005746670 */
[----:B------:R2:W-:Y:S01]  /*11bb0*/  MUFU.TANH R21, R69 ;  /* 0x0000004500157308 */ /* 0x0005e20000002400 */
[----:B----4-:R-:W-:Y:S02]  /*11bc0*/  FSEL R55, R41, -INF , !P3 ;  /* 0xff80000029377808 */ /* 0x010fe40005800000 */
[C---:B------:R-:W-:Y:S02]  /*11bd0*/  ISETP.GE.AND P3, PT, R2.reuse, R197, PT ;  /* 0x000000c50200720c */ /* 0x040fe40003f66270 */
[C---:B------:R-:W-:Y:S02]  /*11be0*/  ISETP.GE.OR P5, PT, R2.reuse, R200, !P5 ;  /* 0x000000c80200720c */ /* 0x040fe40006fa6670 */
[----:B------:R-:W-:Y:S03]  /*11bf0*/  ISETP.GE.OR P3, PT, R2, R202, !P3 ;  /* 0x000000ca0200720c */ /* 0x000fe60005f66670 */
[----:B------:R-:W3:Y:S01]  /*11c00*/  MUFU.TANH R42, R42 ;  /* 0x0000002a002a7308 */ /* 0x000ee20000002400 */
[----:B-1----:R-:W-:Y:S02]  /*11c10*/  FSEL R56, R40, -INF , !P1 ;  /* 0xff80000028387808 */ /* 0x002fe40004800000 */
[C---:B------:R-:W-:Y:S04]  /*11c20*/  ISETP.GE.AND P1, PT, R2.reuse, R198, PT ;  /* 0x000000c60200720c */ /* 0x040fe80003f26270 */
[----:B------:R-:W-:Y:S03]  /*11c30*/  ISETP.GE.OR P1, PT, R2, R203, !P1 ;  /* 0x000000cb0200720c */ /* 0x000fe60004f26670 */
[----:B------:R3:W1:Y:S01]  /*11c40*/  MUFU.TANH R33, R50 ;  /* 0x0000003200217308 */ /* 0x0006620000002400 */
[----:B--2---:R-:W-:Y:S01]  /*11c50*/  FSEL R69, R9, -INF , !P6 ;  /* 0xff80000009457808 */ /* 0x004fe20007000000 */
[----:B------:R-:W-:Y:S01]  /*11c60*/  VIADD R2, R0, 0x29 ;  /* 0x0000002900027836 */ /* 0x000fe20000000000 */
[C---:B------:R-:W-:Y:S02]  /*11c70*/  ISETP.GE.AND P6, PT, R4.reuse, R196, PT ;  /* 0x000000c40400720c */ /* 0x040fe40003fc6270 */
[----:B------:R-:W-:Y:S02]  /*11c80*/  FSEL R31, R31, -INF , !P1 ;  /* 0xff8000001f1f7808 */ /* 0x000fe40004800000 */
[----:B------:R-:W-:Y:S03]  /*11c90*/  ISETP.GE.OR P6, PT, R4, R200, !P6 ;  /* 0x000000c80400720c */ /* 0x000fe600077c6670 */
[----:B------:R-:W2:Y:S01]  /*11ca0*/  MUFU.TANH R43, R43 ;  /* 0x0000002b002b7308 */ /* 0x000ea20000002400 */
[----:B------:R-:W4:Y:S09]  /*11cb0*/  LDSM.16.M88.4 R4, [R191] ;  /* 0x00000000bf04783b */ /* 0x000f320000000200 */
[----:B------:R-:W-:Y:S01]  /*11cc0*/  MUFU.TANH R62, R62 ;  /* 0x0000003e003e7308 */ /* 0x000fe20000002400 */
[----:B---3--:R-:W-:Y:S02]  /*11cd0*/  FSEL R50, R42, -INF , !P0 ;  /* 0xff8000002a327808 */ /* 0x008fe40004000000 */
[C---:B------:R-:W-:Y:S02]  /*11ce0*/  ISETP.GE.AND P0, PT, R2.reuse, R199, PT ;  /* 0x000000c70200720c */ /* 0x040fe40003f06270 */
[----:B-1----:R-:W-:Y:S02]  /*11cf0*/  FSEL R33, R33, -INF , !P3 ;  /* 0xff80000021217808 */ /* 0x002fe40005800000 */
[----:B------:R-:W-:Y:S03]  /*11d00*/  ISETP.GE.OR P0, PT, R2, R201, !P0 ;  /* 0x000000c90200720c */ /* 0x000fe60004706670 */
[----:B------:R-:W-:Y:S10]  /*11d10*/  MUFU.TANH R63, R63 ;  /* 0x0000003f003f7308 */ /* 0x000ff40000002400 */
[----:B------:R-:W-:Y:S10]  /*11d20*/  MUFU.TANH R64, R64 ;  /* 0x0000004000407308 */ /* 0x000ff40000002400 */
[----:B------:R-:W-:Y:S10]  /*11d30*/  MUFU.TANH R66, R66 ;  /* 0x0000004200427308 */ /* 0x000ff40000002400 */
[----:B------:R-:W-:Y:S01]  /*11d40*/  MUFU.TANH R74, R74 ;  /* 0x0000004a004a7308 */ /* 0x000fe20000002400 */
[-C--:B----4-:R-:W-:Y:S06]  /*11d50*/  HMMA.16816.F32.BF16 R84, R172, R4.reuse, R84 ;  /* 0x00000004ac54723c */ /* 0x090fec0000041854 */
[C---:B------:R-:W-:Y:S03]  /*11d60*/  HMMA.16816.F32.BF16 R88, R180.reuse, R4, R88 ;  /* 0x00000004b458723c */ /* 0x040fe60000041858 */
[----:B------:R-:W-:Y:S03]  /*11d70*/  MUFU.TANH R75, R75 ;  /* 0x0000004b004b7308 */ /* 0x000fe60000002400 */
        /* <DEDUP_REMOVED lines=8> */
[----:B------:R-:W-:Y:S01]  /*11e00*/  FMUL.FTZ R87, R87, UR10 ;  /* 0x0000000a57577c20 */ /* 0x000fe20008410000 */
[----:B------:R-:W-:Y:S03]  /*11e10*/  FMUL.FTZ R88, R88, UR10 ;  /* 0x0000000a58587c20 */ /* 0x000fe60008410000 */
[----:B------:R2:W-:Y:S01]  /*11e20*/  MUFU.TANH R14, R49 ;  /* 0x00000031000e7308 */ /* 0x0005e20000002400 */
[----:B------:R-:W-:Y:S01]  /*11e30*/  FMUL.FTZ R89, R89, UR10 ;  /* 0x0000000a59597c20 */ /* 0x000fe20008410000 */
[----:B------:R-:W-:Y:S01]  /*11e40*/  FMUL.FTZ R91, R91, UR10 ;  /* 0x0000000a5b5b7c20 */ /* 0x000fe20008410000 */
[----:B------:R-:W-:Y:S01]  /*11e50*/  FMUL.FTZ R90, R90, UR10 ;  /* 0x0000000a5a5a7c20 */ /* 0x000fe20008410000 */
[----:B------:R-:W-:Y:S01]  /*11e60*/  FMUL.FTZ R94, R94, UR10 ;  /* 0x0000000a5e5e7c20 */ /* 0x000fe20008410000 */
[----:B------:R-:W-:Y:S01]  /*11e70*/  FMUL.FTZ R95, R95, UR10 ;  /* 0x0000000a5f5f7c20 */ /* 0x000fe20008410000 */
[----:B------:R-:W-:Y:S04]  /*11e80*/  FMUL.FTZ R92, R92, UR10 ;  /* 0x0000000a5c5c7c20 */ /* 0x000fe80008410000 */
[----:B------:R-:W1:Y:S01]  /*11e90*/  MUFU.TANH R45, R45 ;  /* 0x0000002d002d7308 */ /* 0x000e620000002400 */
[----:B------:R-:W-:Y:S01]  /*11ea0*/  FMUL.FTZ R93, R93, UR10 ;  /* 0x0000000a5d5d7c20 */ /* 0x000fe20008410000 */
[----:B------:R-:W-:Y:S01]  /*11eb0*/  FMUL.FTZ R96, R96, UR10 ;  /* 0x0000000a60607c20 */ /* 0x000fe20008410000 */
[----:B------:R-:W-:Y:S01]  /*11ec0*/  FMUL.FTZ R98, R98, UR10 ;  /* 0x0000000a62627c20 */ /* 0x000fe20008410000 */
[----:B------:R-:W-:Y:S01]  /*11ed0*/  FMUL.FTZ R97, R97, UR10 ;  /* 0x0000000a61617c20 */ /* 0x000fe20008410000 */
[----:B------:R-:W-:Y:S05]  /*11ee0*/  FMUL.FTZ R99, R99, UR10 ;  /* 0x0000000a63637c20 */ /* 0x000fea0008410000 */
[----:B------:R-:W-:Y:S01]  /*11ef0*/  MUFU.TANH R57, R57 ;  /* 0x0000003900397308 */ /* 0x000fe20000002400 */
[----:B--2---:R-:W-:Y:S02]  /*11f00*/  FSEL R49, R43, -INF , !P6 ;  /* 0xff8000002b317808 */ /* 0x004fe40007000000 */
[C---:B------:R-:W-:Y:S04]  /*11f10*/  ISETP.GE.AND P6, PT, R2.reuse, R196, PT ;  /* 0x000000c40200720c */ /* 0x040fe80003fc6270 */
[C---:B------:R-:W-:Y:S03]  /*11f20*/  ISETP.GE.OR P6, PT, R2.reuse, R200, !P6 ;  /* 0x000000c80200720c */ /* 0x040fe600077c6670 */
[----:B------:R-:W-:Y:S01]  /*11f30*/  MUFU.TANH R59, R59 ;  /* 0x0000003b003b7308 */ /* 0x000fe20000002400 */
[----:B-1----:R-:W-:Y:S02]  /*11f40*/  FSEL R45, R45, -INF , !P0 ;  /* 0xff8000002d2d7808 */ /* 0x002fe40004000000 */
[-C--:B------:R-:W-:Y:S02]  /*11f50*/  ISETP.GE.AND P0, PT, R2, R197.reuse, PT ;  /* 0x000000c50200720c */ /* 0x080fe40003f06270 */
[----:B------:R-:W-:Y:S02]  /*11f60*/  FSEL R37, R18, -INF , !P6 ;  /* 0xff80000012257808 */ /* 0x000fe40007000000 */
[-C--:B------:R-:W-:Y:S03]  /*11f70*/  ISETP.GE.OR P0, PT, R2, R202.reuse, !P0 ;  /* 0x000000ca0200720c */ /* 0x080fe60004706670 */
[----:B------:R-:W-:Y:S01]  /*11f80*/  MUFU.TANH R70, R70 ;  /* 0x0000004600467308 */ /* 0x000fe20000002400 */
[----:B------:R-:W-:Y:S02]  /*11f90*/  FSEL R29, R11, -INF , !P0 ;  /* 0xff8000000b1d7808 */ /* 0x000fe40004000000 */
[C---:B------:R-:W-:Y:S07]  /*11fa0*/  ISETP.GE.AND P0, PT, R8.reuse, R197, PT ;  /* 0x000000c50800720c */ /* 0x040fee0003f06270 */
[----:B------:R-:W1:Y:S01]  /*11fb0*/  MUFU.TANH R44, R44 ;  /* 0x0000002c002c7308 */ /* 0x000e620000002400 */
[----:B------:R-:W-:Y:S04]  /*11fc0*/  ISETP.GE.OR P0, PT, R8, R202, !P0 ;  /* 0x000000ca0800720c */ /* 0x000fe80004706670 */
[----:B------:R-:W-:Y:S05]  /*11fd0*/  FSEL R32, R32, -INF , !P0 ;  /* 0xff80000020207808 */ /* 0x000fea0004000000 */
[----:B------:R1:W2:Y:S10]  /*11fe0*/  MUFU.TANH R19, R46 ;  /* 0x0000002e00137308 */ /* 0x0002b40000002400 */
[----:B------:R-:W3:Y:S10]  /*11ff0*/  MUFU.TANH R60, R60 ;  /* 0x0000003c003c7308 */ /* 0x000ef40000002400 */
[----:B------:R-:W4:Y:S01]  /*12000*/  MUFU.TANH R61, R61 ;  /* 0x0000003d003d7308 */ /* 0x000f220000002400 */
[----:B-1----:R-:W-:Y:S02]  /*12010*/  FSEL R46, R44, -INF , !P2 ;  /* 0xff8000002c2e7808 */ /* 0x002fe40005000000 */
[CC--:B------:R-:W-:Y:S02]  /*12020*/  ISETP.GE.AND P2, PT, R2.reuse, R198.reuse, PT ;  /* 0x000000c60200720c */ /* 0x0c0fe40003f46270 */
[----:B--2---:R-:W-:Y:S02]  /*12030*/  FSEL R44, R19, -INF , !P5 ;  /* 0xff800000132c7808 */ /* 0x004fe40006800000 */
[----:B------:R-:W-:Y:S01]  /*12040*/  ISETP.GE.OR P2, PT, R2, R203, !P2 ;  /* 0x000000cb0200720c */ /* 0x000fe20005746670 */
[----:B------:R-:W-:Y:S02]  /*12050*/  VIADD R2, R0, 0x30 ;  /* 0x0000003000027836 */ /* 0x000fe40000000000 */
[----:B------:R-:W1:Y:S01]  /*12060*/  MUFU.TANH R22, R65 ;  /* 0x0000004100167308 */ /* 0x000e620000002400 */
[----:B------:R-:W-:Y:S02]  /*12070*/  FSEL R28, R14, -INF , !P2 ;  /* 0xff8000000e1c7808 */ /* 0x000fe40005000000 */
[C---:B------:R-:W-:Y:S02]  /*12080*/  ISETP.GE.AND P5, PT, R2.reuse, R198, PT ;  /* 0x000000c60200720c */ /* 0x040fe40003fa6270 */
[C---:B------:R-:W-:Y:S02]  /*12090*/  ISETP.GE.AND P6, PT, R2.reuse, R197, PT ;  /* 0x000000c50200720c */ /* 0x040fe40003fc6270 */
[C---:B------:R-:W-:Y:S03]  /*120a0*/  ISETP.GE.OR P5, PT, R2.reuse, R203, !P5 ;  /* 0x000000cb0200720c */ /* 0x040fe60006fa6670 */
[----:B------:R-:W2:Y:S01]  /*120b0*/  MUFU.TANH R67, R67 ;  /* 0x0000004300437308 */ /* 0x000ea20000002400 */
[CC--:B------:R-:W-:Y:S02]  /*120c0*/  ISETP.GE.AND P1, PT, R2.reuse, R199.reuse, PT ;  /* 0x000000c70200720c */ /* 0x0c0fe40003f26270 */
[----:B------:R-:W-:Y:S02]  /*120d0*/  ISETP.GE.AND P3, PT, R2, R196, PT ;  /* 0x000000c40200720c */ /* 0x000fe40003f66270 */
[----:B------:R-:W-:Y:S02]  /*120e0*/  FSEL R34, R34, -INF , !P5 ;  /* 0xff80000022227808 */ /* 0x000fe40006800000 */
[C---:B------:R-:W-:Y:S03]  /*120f0*/  ISETP.GE.AND P2, PT, R8.reuse, R198, PT ;  /* 0x000000c60800720c */ /* 0x040fe60003f46270 */
[----:B------:R-:W5:Y:S01]  /*12100*/  MUFU.TANH R68, R68 ;  /* 0x0000004400447308 */ /* 0x000f620000002400 */
[----:B------:R-:W-:Y:S02]  /*12110*/  ISETP.GE.AND P5, PT, R8, R199, PT ;  /* 0x000000c70800720c */ /* 0x000fe40003fa6270 */
[C---:B------:R-:W-:Y:S02]  /*12120*/  ISETP.GE.OR P6, PT, R2.reuse, R202, !P6 ;  /* 0x000000ca0200720c */ /* 0x040fe400077c6670 */
[C---:B------:R-:W-:Y:S02]  /*12130*/  ISETP.GE.OR P1, PT, R2.reuse, R201, !P1 ;  /* 0x000000c90200720c */ /* 0x040fe40004f26670 */
[----:B------:R-:W-:Y:S01]  /*12140*/  ISETP.GE.OR P3, PT, R2, R200, !P3 ;  /* 0x000000c80200720c */ /* 0x000fe20005f66670 */
[----:B------:R-:W-:Y:S01]  /*12150*/  VIADD R2, R0, 0x38 ;  /* 0x0000003800027836 */ /* 0x000fe20000000000 */
[C---:B------:R-:W-:Y:S01]  /*12160*/  ISETP.GE.OR P2, PT, R8.reuse, R203, !P2 ;  /* 0x000000cb0800720c */ /* 0x040fe20005746670 */
[----:B------:R-:W5:Y:S01]  /*12170*/  MUFU.TANH R71, R71 ;  /* 0x0000004700477308 */ /* 0x000f620000002400 */
[----:B------:R-:W-:Y:S02]  /*12180*/  ISETP.GE.OR P5, PT, R8, R201, !P5 ;  /* 0x000000c90800720c */ /* 0x000fe40006fa6670 */
[----:B------:R-:W-:Y:S02]  /*12190*/  FSEL R30, R30, -INF , !P2 ;  /* 0xff8000001e1e7808 */ /* 0x000fe40005000000 */
[----:B------:R-:W-:Y:S02]  /*121a0*/  FSEL R36, R10, -INF , !P1 ;  /* 0xff8000000a247808 */ /* 0x000fe40004800000 */
[----:B------:R-:W-:Y:S03]  /*121b0*/  FSEL R57, R57, -INF , !P5 ;  /* 0xff80000039397808 */ /* 0x000fe60006800000 */
[----:B------:R-:W5:Y:S01]  /*121c0*/  MUFU.TANH R72, R72 ;  /* 0x0000004800487308 */ /* 0x000f620000002400 */
[----:B------:R-:W-:Y:S02]  /*121d0*/  FSEL R35, R35, -INF , !P6 ;  /* 0xff80000023237808 */ /* 0x000fe40007000000 */
[C---:B------:R-:W-:Y:S02]  /*121e0*/  ISETP.GE.AND P2, PT, R2.reuse, R199, PT ;  /* 0x000000c70200720c */ /* 0x040fe40003f46270 */
[C---:B------:R-:W-:Y:S02]  /*121f0*/  ISETP.GE.AND P0, PT, R2.reuse, R196, PT ;  /* 0x000000c40200720c */ /* 0x040fe40003f06270 */
[C---:B------:R-:W-:Y:S03]  /*12200*/  ISETP.GE.AND P1, PT, R2.reuse, R198, PT ;  /* 0x000000c60200720c */ /* 0x040fe60003f26270 */
[----:B------:R-:W5:Y:S01]  /*12210*/  MUFU.TANH R73, R73 ;  /* 0x0000004900497308 */ /* 0x000f620000002400 */
[----:B------:R-:W-:Y:S02]  /*12220*/  ISETP.GE.AND P5, PT, R2, R197, PT ;  /* 0x000000c50200720c */ /* 0x000fe40003fa6270 */
[----:B------:R-:W-:Y:S02]  /*12230*/  ISETP.GE.AND P6, PT, R8, R196, PT ;  /* 0x000000c40800720c */ /* 0x000fe40003fc6270 */
[C---:B------:R-:W-:Y:S02]  /*12240*/  ISETP.GE.OR P2, PT, R2.reuse, R201, !P2 ;  /* 0x000000c90200720c */ /* 0x040fe40005746670 */
[C---:B------:R-:W-:Y:S03]  /*12250*/  ISETP.GE.OR P0, PT, R2.reuse, R200, !P0 ;  /* 0x000000c80200720c */ /* 0x040fe60004706670 */
[----:B------:R-:W5:Y:S01]  /*12260*/  MUFU.TANH R78, R78 ;  /* 0x0000004e004e7308 */ /* 0x000f620000002400 */
[C---:B------:R-:W-:Y:S02]  /*12270*/  ISETP.GE.OR P1, PT, R2.reuse, R203, !P1 ;  /* 0x000000cb0200720c */ /* 0x040fe40004f26670 */
[----:B------:R-:W-:Y:S01]  /*12280*/  ISETP.GE.OR P5, PT, R2, R202, !P5 ;  /* 0x000000ca0200720c */ /* 0x000fe20006fa6670 */
[----:B------:R-:W-:Y:S01]  /*12290*/  VIADD R2, R0, 0x39 ;  /* 0x0000003900027836 */ /* 0x000fe20000000000 */
[----:B------:R-:W-:Y:S01]  /*122a0*/  ISETP.GE.OR P6, PT, R8, R200, !P6 ;  /* 0x000000c80800720c */ /* 0x000fe200077c6670 */
[----:B------:R-:W-:Y:S01]  /*122b0*/  VIADD R8, R0, 0x49 ;  /* 0x0000004900087836 */ /* 0x000fe20000000000 */
[----:B------:R-:W-:Y:S03]  /*122c0*/  FSEL R62, R62, -INF , !P0 ;  /* 0xff8000003e3e7808 */ /* 0x000fe60004000000 */
[----:B------:R-:W5:Y:S01]  /*122d0*/  MUFU.TANH R79, R79 ;  /* 0x0000004f004f7308 */ /* 0x000f620000002400 */
[----:B------:R-:W-:Y:S02]  /*122e0*/  FSEL R59, R59, -INF , !P6 ;  /* 0xff8000003b3b7808 */ /* 0x000fe40007000000 */
[----:B------:R-:W-:Y:S02]  /*122f0*/  ISETP.GE.AND P6, PT, R2, R196, PT ;  /* 0x000000c40200720c */ /* 0x000fe40003fc6270 */
[----:B------:R-:W-:Y:S02]  /*12300*/  FSEL R26, R64, -INF , !P1 ;  /* 0xff800000401a7808 */ /* 0x000fe40004800000 */
[----:B------:R-:W-:Y:S03]  /*12310*/  ISETP.GE.OR P6, PT, R2, R200, !P6 ;  /* 0x000000c80200720c */ /* 0x000fe600077c6670 */
[----:B------:R-:W5:Y:S01]  /*12320*/  MUFU.TANH R80, R80 ;  /* 0x0000005000507308 */ /* 0x000f620000002400 */
[----:B------:R-:W-:Y:S02]  /*12330*/  FSEL R25, R66, -INF , !P5 ;  /* 0xff80000042197808 */ /* 0x000fe40006800000 */
[----:B------:R-:W-:Y:S02]  /*12340*/  FSEL R63, R63, -INF , !P6 ;  /* 0xff8000003f3f7808 */ /* 0x000fe40007000000 */
[C---:B------:R-:W-:Y:S02]  /*12350*/  ISETP.GE.AND P0, PT, R4.reuse, R198, PT ;  /* 0x000000c60400720c */ /* 0x040fe40003f06270 */
[C---:B------:R-:W-:Y:S03]  /*12360*/  ISETP.GE.AND P6, PT, R4.reuse, R197, PT ;  /* 0x000000c50400720c */ /* 0x040fe60003fc6270 */
[----:B------:R-:W5:Y:S01]  /*12370*/  MUFU.TANH R82, R82 ;  /* 0x0000005200527308 */ /* 0x000f620000002400 */
[CC--:B------:R-:W-:Y:S02]  /*12380*/  ISETP.GE.AND P1, PT, R4.reuse, R199.reuse, PT ;  /* 0x000000c70400720c */ /* 0x0c0fe40003f26270 */
[----:B------:R-:W-:Y:S02]  /*12390*/  ISETP.GE.AND P5, PT, R4, R196, PT ;  /* 0x000000c40400720c */ /* 0x000fe40003fa6270 */
[----:B------:R-:W-:Y:S02]  /*123a0*/  FSEL R27, R13, -INF , !P3 ;  /* 0xff8000000d1b7808 */ /* 0x000fe40005800000 */
[----:B------:R-:W-:Y:S03]  /*123b0*/  ISETP.GE.AND P3, PT, R2, R199, PT ;  /* 0x000000c70200720c */ /* 0x000fe60003f66270 */
[----:B------:R-:W5:Y:S01]  /*123c0*/  MUFU.TANH R81, R81 ;  /* 0x0000005100517308 */ /* 0x000f620000002400 */
[C---:B------:R-:W-:Y:S02]  /*123d0*/  ISETP.GE.OR P0, PT, R4.reuse, R203, !P0 ;  /* 0x000000cb0400720c */ /* 0x040fe40004706670 */
[C---:B------:R-:W-:Y:S02]  /*123e0*/  ISETP.GE.OR P6, PT, R4.reuse, R202, !P6 ;  /* 0x000000ca0400720c */ /* 0x040fe400077c6670 */
[CC--:B------:R-:W-:Y:S02]  /*123f0*/  ISETP.GE.OR P1, PT, R4.reuse, R201.reuse, !P1 ;  /* 0x000000c90400720c */ /* 0x0c0fe40004f26670 */
[----:B------:R-:W-:Y:S03]  /*12400*/  ISETP.GE.OR P5, PT, R4, R200, !P5 ;  /* 0x000000c80400720c */ /* 0x000fe60006fa6670 */
[----:B------:R-:W5:Y:S01]  /*12410*/  MUFU.TANH R83, R83 ;  /* 0x0000005300537308 */ /* 0x000f620000002400 */
[----:B------:R-:W-:Y:S01]  /*12420*/  ISETP.GE.OR P3, PT, R2, R201, !P3 ;  /* 0x000000c90200720c */ /* 0x000fe20005f66670 */
[----:B------:R-:W5:Y:S01]  /*12430*/  LDSM.16.M88.4 R4, [R190] ;  /* 0x00000000be04783b */ /* 0x000f620000000200 */
[----:B---3--:R-:W-:Y:S02]  /*12440*/  FSEL R60, R60, -INF , !P2 ;  /* 0xff8000003c3c7808 */ /* 0x008fe40005000000 */
[----:B----4-:R-:W-:Y:S02]  /*12450*/  FSEL R61, R61, -INF , !P3 ;  /* 0xff8000003d3d7808 */ /* 0x010fe40005800000 */
[C---:B------:R-:W-:Y:S03]  /*12460*/  ISETP.GE.AND P2, PT, R2.reuse, R198, PT ;  /* 0x000000c60200720c */ /* 0x040fe60003f46270 */
[----:B------:R-:W3:Y:S01]  /*12470*/  MUFU.TANH R84, R84 ;  /* 0x0000005400547308 */ /* 0x000ee20000002400 */
[C---:B------:R-:W-:Y:S02]  /*12480*/  ISETP.GE.AND P3, PT, R2.reuse, R197, PT ;  /* 0x000000c50200720c */ /* 0x040fe40003f66270 */
[C---:B------:R-:W-:Y:S02]  /*12490*/  ISETP.GE.OR P2, PT, R2.reuse, R203, !P2 ;  /* 0x000000cb0200720c */ /* 0x040fe40005746670 */
[----:B------:R-:W-:Y:S01]  /*124a0*/  ISETP.GE.OR P3, PT, R2, R202, !P3 ;  /* 0x000000ca0200720c */ /* 0x000fe20005f66670 */
[----:B------:R-:W-:Y:S01]  /*124b0*/  VIADD R2, R0, 0x41 ;  /* 0x0000004100027836 */ /* 0x000fe20000000000 */
[----:B-1----:R-:W-:Y:S03]  /*124c0*/  FSEL R22, R22, -INF , !P2 ;  /* 0xff80000016167808 */ /* 0x002fe60005000000 */
[----:B------:R-:W1:Y:S01]  /*124d0*/  MUFU.TANH R86, R86 ;  /* 0x0000005600567308 */ /* 0x000e620000002400 */
[----:B--2---:R-:W-:Y:S02]  /*124e0*/  FSEL R23, R67, -INF , !P3 ;  /* 0xff80000043177808 */ /* 0x004fe40005800000 */
[----:B-----5:R-:W-:Y:S02]  /*124f0*/  FSEL R24, R68, -INF , !P0 ;  /* 0xff80000044187808 */ /* 0x020fe40004000000 */
[----:B------:R-:W-:Y:S02]  /*12500*/  FSEL R70, R70, -INF , !P6 ;  /* 0xff80000046467808 */ /* 0x000fe40007000000 */
[C---:B------:R-:W-:Y:S03]  /*12510*/  ISETP.GE.AND P2, PT, R2.reuse, R198, PT ;  /* 0x000000c60200720c */ /* 0x040fe60003f46270 */
[----:B------:R-:W2:Y:S01]  /*12520*/  MUFU.TANH R85, R85 ;  /* 0x0000005500557308 */ /* 0x000ea20000002400 */
[C---:B------:R-:W-:Y:S02]  /*12530*/  ISETP.GE.AND P3, PT, R2.reuse, R197, PT ;  /* 0x000000c50200720c */ /* 0x040fe40003f66270 */
[C---:B------:R-:W-:Y:S02]  /*12540*/  ISETP.GE.AND P0, PT, R2.reuse, R199, PT ;  /* 0x000000c70200720c */ /* 0x040fe40003f06270 */
[C---:B------:R-:W-:Y:S02]  /*12550*/  ISETP.GE.AND P6, PT, R2.reuse, R196, PT ;  /* 0x000000c40200720c */ /* 0x040fe40003fc6270 */
[C---:B------:R-:W-:Y:S03]  /*12560*/  ISETP.GE.OR P2, PT, R2.reuse, R203, !P2 ;  /* 0x000000cb0200720c */ /* 0x040fe60005746670 */
[----:B------:R-:W4:Y:S01]  /*12570*/  MUFU.TANH R87, R87 ;  /* 0x0000005700577308 */ /* 0x000f220000002400 */
[C---:B------:R-:W-:Y:S02]  /*12580*/  ISETP.GE.OR P3, PT, R2.reuse, R202, !P3 ;  /* 0x000000ca0200720c */ /* 0x040fe40005f66670 */
[C---:B------:R-:W-:Y:S02]  /*12590*/  ISETP.GE.OR P0, PT, R2.reuse, R201, !P0 ;  /* 0x000000c90200720c */ /* 0x040fe40004706670 */
[----:B------:R-:W-:Y:S01]  /*125a0*/  ISETP.GE.OR P6, PT, R2, R200, !P6 ;  /* 0x000000c80200720c */ /* 0x000fe200077c6670 */
[----:B------:R-:W-:Y:S01]  /*125b0*/  VIADD R2, R0, 0x48 ;  /* 0x0000004800027836 */ /* 0x000fe20000000000 */
[----:B------:R-:W-:Y:S03]  /*125c0*/  FSEL R21, R21, -INF , !P2 ;  /* 0xff80000015157808 */ /* 0x000fe60005000000 */
[----:B------:R-:W5:Y:S01]  /*125d0*/  MUFU.TANH R88, R88 ;  /* 0x0000005800587308 */ /* 0x000f620000002400 */
[----:B------:R-:W-:Y:S01]  /*125e0*/  FSEL R74, R74, -INF , !P5 ;  /* 0xff8000004a4a7808 */ /* 0x000fe20006800000 */
[-C--:B------:R-:W-:Y:S03]  /*125f0*/  HMMA.16816.F32.BF16 R100, R172, R4.reuse, R100 ;  /* 0x00000004ac64723c */ /* 0x080fe60000041864 */
[-C--:B------:R-:W-:Y:S02]  /*12600*/  ISETP.GE.AND P2, PT, R2, R199.reuse, PT ;  /* 0x000000c70200720c */ /* 0x080fe40003f46270 */
[----:B------:R-:W-:Y:S03]  /*12610*/  ISETP.GE.AND P5, PT, R8, R199, PT ;  /* 0x000000c70800720c */ /* 0x000fe60003fa6270 */
[----:B------:R-:W5:Y:S01]  /*12620*/  MUFU.TANH R89, R89 ;  /* 0x0000005900597308 */ /* 0x000f620000002400 */
[-C--:B------:R-:W-:Y:S01]  /*12630*/  ISETP.GE.OR P2, PT, R2, R201.reuse, !P2 ;  /* 0x000000c90200720c */ /* 0x080fe20005746670 */
[C---:B------:R-:W-:Y:S04]  /*12640*/  HMMA.16816.F32.BF16 R104, R180.reuse, R4, R104 ;  /* 0x00000004b468723c */ /* 0x040fe80000041868 */
[----:B------:R-:W-:Y:S02]  /*12650*/  ISETP.GE.OR P5, PT, R8, R201, !P5 ;  /* 0x000000c90800720c */ /* 0x000fe40006fa6670 */
[----:B------:R-:W-:Y:S01]  /*12660*/  FSEL R75, R75, -INF , !P6 ;  /* 0xff8000004b4b7808 */ /* 0x000fe20007000000 */
[----:B------:R-:W-:Y:S01]  /*12670*/  VIADD R4, R0, 0x59 ;  /* 0x0000005900047836 */ /* 0x000fe20000000000 */
[----:B------:R-:W-:Y:S01]  /*12680*/  FSEL R76, R76, -INF , !P2 ;  /* 0xff8000004c4c7808 */ /* 0x000fe20005000000 */
[----:B------:R-:W5:Y:S01]  /*12690*/  MUFU.TANH R91, R91 ;  /* 0x0000005b005b7308 */ /* 0x000f620000002400 */
[C---:B------:R-:W-:Y:S01]  /*126a0*/  ISETP.GE.AND P6, PT, R8.reuse, R196, PT ;  /* 0x000000c40800720c */ /* 0x040fe20003fc6270 */
[-C--:B------:R-:W-:Y:S03]  /*126b0*/  HMMA.16816.F32.BF16 R108, R180, R6.reuse, R108 ;  /* 0x00000006b46c723c */ /* 0x080fe6000004186c */
[----:B------:R-:W-:Y:S02]  /*126c0*/  FSEL R77, R77, -INF , !P5 ;  /* 0xff8000004d4d7808 */ /* 0x000fe40006800000 */
[C---:B------:R-:W-:Y:S03]  /*126d0*/  ISETP.GE.AND P2, PT, R8.reuse, R198, PT ;  /* 0x000000c60800720c */ /* 0x040fe60003f46270 */
[----:B------:R-:W5:Y:S01]  /*126e0*/  MUFU.TANH R90, R90 ;  /* 0x0000005a005a7308 */ /* 0x000f620000002400 */
[----:B------:R-:W-:Y:S02]  /*126f0*/  ISETP.GE.AND P5, PT, R8, R197, PT ;  /* 0x000000c50800720c */ /* 0x000fe40003fa6270 */
[----:B------:R-:W-:Y:S01]  /*12700*/  FMUL.FTZ R100, R100, UR10 ;  /* 0x0000000a64647c20 */ /* 0x000fe20008410000 */
[C---:B------:R-:W-:Y:S01]  /*12710*/  ISETP.GE.OR P6, PT, R8.reuse, R200, !P6 ;  /* 0x000000c80800720c */ /* 0x040fe200077c6670 */
[C---:B------:R-:W-:Y:S04]  /*12720*/  HMMA.16816.F32.BF16 R112, R172.reuse, R6, R112 ;  /* 0x00000006ac70723c */ /* 0x040fe80000041870 */
[C---:B------:R-:W-:Y:S01]  /*12730*/  ISETP.GE.OR P2, PT, R8.reuse, R203, !P2 ;  /* 0x000000cb0800720c */ /* 0x040fe20005746670 */
[----:B------:R-:W5:Y:S01]  /*12740*/  MUFU.TANH R94, R94 ;  /* 0x0000005e005e7308 */ /* 0x000f620000002400 */
[----:B------:R-:W-:Y:S01]  /*12750*/  ISETP.GE.OR P5, PT, R8, R202, !P5 ;  /* 0x000000ca0800720c */ /* 0x000fe20006fa6670 */
[----:B------:R-:W-:Y:S01]  /*12760*/  FMUL.FTZ R102, R102, UR10 ;  /* 0x0000000a66667c20 */ /* 0x000fe20008410000 */
[----:B------:R-:W-:Y:S01]  /*12770*/  FSEL R71, R71, -INF , !P3 ;  /* 0xff80000047477808 */ /* 0x000fe20005800000 */
[----:B------:R-:W3:Y:S01]  /*12780*/  LDSM.16.M88.4 R8, [R189] ;  /* 0x00000000bd08783b */ /* 0x000ee20000000200 */
[----:B------:R-:W-:Y:S01]  /*12790*/  ISETP.GE.AND P3, PT, R2, R196, PT ;  /* 0x000000c40200720c */ /* 0x000fe20003f66270 */
[----:B------:R-:W-:Y:S04]  /*127a0*/  DEPBAR.LE SB0, 0x0 ;  /* 0x000080000000791a */ /* 0x000fe80000000000 */
[----:B------:R-:W-:Y:S01]  /*127b0*/  FSEL R72, R72, -INF , !P1 ;  /* 0xff80000048487808 */ /* 0x000fe20004800000 */
[----:B------:R-:W5:Y:S01]  /*127c0*/  MUFU.TANH R95, R95 ;  /* 0x0000005f005f7308 */ /* 0x000f620000002400 */
[----:B------:R-:W-:Y:S01]  /*127d0*/  FSEL R73, R73, -INF , !P0 ;  /* 0xff80000049497808 */ /* 0x000fe20004000000 */
[----:B------:R-:W-:Y:S01]  /*127e0*/  BAR.SYNC.DEFER_BLOCKING 0x0 ;  /* 0x0000000000007b1d */ /* 0x000fe20000010000 */
[C---:B------:R-:W-:Y:S01]  /*127f0*/  ISETP.GE.AND P1, PT, R2.reuse, R198, PT ;  /* 0x000000c60200720c */ /* 0x040fe20003f26270 */
[----:B------:R-:W-:Y:S01]  /*12800*/  FMUL.FTZ R101, R101, UR10 ;  /* 0x0000000a65657c20 */ /* 0x000fe20008410000 */
[C---:B------:R-:W-:Y:S01]  /*12810*/  ISETP.GE.AND P0, PT, R2.reuse, R197, PT ;  /* 0x000000c50200720c */ /* 0x040fe20003f06270 */
[----:B------:R-:W-:Y:S01]  /*12820*/  FMUL.FTZ R103, R103, UR10 ;  /* 0x0000000a67677c20 */ /* 0x000fe20008410000 */
[----:B------:R-:W-:Y:S01]  /*12830*/  ISETP.GE.OR P3, PT, R2, R200, !P3 ;  /* 0x000000c80200720c */ /* 0x000fe20005f66670 */
[----:B------:R-:W-:Y:S01]  /*12840*/  FMUL.FTZ R108, R108, UR10 ;  /* 0x0000000a6c6c7c20 */ /* 0x000fe20008410000 */
[----:B------:R-:W-:Y:S01]  /*12850*/  ISETP.GE.OR P1, PT, R2, R203, !P1 ;  /* 0x000000cb0200720c */ /* 0x000fe20004f26670 */
[----:B------:R-:W-:Y:S01]  /*12860*/  FMUL.FTZ R104, R104, UR10 ;  /* 0x0000000a68687c20 */ /* 0x000fe20008410000 */
[----:B------:R-:W-:Y:S01]  /*12870*/  ISETP.GE.OR P0, PT, R2, R202, !P0 ;  /* 0x000000ca0200720c */ /* 0x000fe20004706670 */
[----:B------:R-:W-:Y:S01]  /*12880*/  VIADD R2, R0, 0x50 ;  /* 0x0000005000027836 */ /* 0x000fe20000000000 */
[----:B------:R-:W-:Y:S01]  /*12890*/  FSEL R78, R78, -INF , !P3 ;  /* 0xff8000004e4e7808 */ /* 0x000fe20005800000 */
[----:B------:R-:W-:Y:S01]  /*128a0*/  FMUL.FTZ R105, R105, UR10 ;  /* 0x0000000a69697c20 */ /* 0x000fe20008410000 */
[----:B------:R-:W-:Y:S01]  /*128b0*/  FSEL R79, R79, -INF , !P6 ;  /* 0xff8000004f4f7808 */ /* 0x000fe20007000000 */
[----:B------:R-:W-:Y:S01]  /*128c0*/  FMUL.FTZ R106, R106, UR10 ;  /* 0x0000000a6a6a7c20 */ /* 0x000fe20008410000 */
[----:B------:R-:W-:Y:S01]  /*128d0*/  FSEL R80, R80, -INF , !P1 ;  /* 0xff80000050507808 */ /* 0x000fe20004800000 */
[----:B------:R-:W-:Y:S01]  /*128e0*/  FMUL.FTZ R6, R112, UR10 ;  /* 0x0000000a70067c20 */ /* 0x000fe20008410000 */
[----:B------:R-:W-:Y:S01]  /*128f0*/  FSEL R82, R82, -INF , !P0 ;  /* 0xff80000052527808 */ /* 0x000fe20004000000 */
[----:B------:R-:W-:Y:S01]  /*12900*/  FMUL.FTZ R5, R115, UR10 ;  /* 0x0000000a73057c20 */ /* 0x000fe20008410000 */
[C---:B------:R-:W-:Y:S01]  /*12910*/  ISETP.GE.AND P3, PT, R2.reuse, R198, PT ;  /* 0x000000c60200720c */ /* 0x040fe20003f66270 */
[----:B------:R-:W-:Y:S01]  /*12920*/  FMUL.FTZ R107, R107, UR10 ;  /* 0x0000000a6b6b7c20 */ /* 0x000fe20008410000 */
[C---:B------:R-:W-:Y:S01]  /*12930*/  ISETP.GE.AND P6, PT, R2.reuse, R197, PT ;  /* 0x000000c50200720c */ /* 0x040fe20003fc6270 */
[----:B------:R-:W-:Y:S01]  /*12940*/  FMUL.FTZ R109, R109, UR10 ;  /* 0x0000000a6d6d7c20 */ /* 0x000fe20008410000 */
[C---:B------:R-:W-:Y:S01]  /*12950*/  ISETP.GE.AND P1, PT, R2.reuse, R199, PT ;  /* 0x000000c70200720c */ /* 0x040fe20003f26270 */
[----:B------:R-:W5:Y:S01]  /*12960*/  MUFU.TANH R96, R96 ;  /* 0x0000006000607308 */ /* 0x000f620000002400 */
[----:B------:R-:W-:Y:S01]  /*12970*/  ISETP.GE.AND P0, PT, R2, R196, PT ;  /* 0x000000c40200720c */ /* 0x000fe20003f06270 */
[----:B------:R-:W-:Y:S01]  /*12980*/  FMUL.FTZ R114, R114, UR10 ;  /* 0x0000000a72727c20 */ /* 0x000fe20008410000 */
[C---:B------:R-:W-:Y:S01]  /*12990*/  ISETP.GE.OR P3, PT, R2.reuse, R203, !P3 ;  /* 0x000000cb0200720c */ /* 0x040fe20005f66670 */
[----:B------:R-:W-:Y:S01]  /*129a0*/  FMUL.FTZ R113, R113, UR10 ;  /* 0x0000000a71717c20 */ /* 0x000fe20008410000 */
[----:B------:R-:W-:Y:S01]  /*129b0*/  ISETP.GE.OR P6, PT, R2, R202, !P6 ;  /* 0x000000ca0200720c */ /* 0x000fe200077c6670 */
[----:B------:R-:W-:Y:S01]  /*129c0*/  FMUL.FTZ R110, R110, UR10 ;  /* 0x0000000a6e6e7c20 */ /* 0x000fe20008410000 */
[C---:B------:R-:W-:Y:S03]  /*129d0*/  ISETP.GE.OR P1, PT, R2.reuse, R201, !P1 ;  /* 0x000000c90200720c */ /* 0x040fe60004f26670 */
[----:B------:R-:W5:Y:S01]  /*129e0*/  MUFU.TANH R98, R98 ;  /* 0x0000006200627308 */ /* 0x000f620000002400 */
[----:B------:R-:W-:Y:S01]  /*129f0*/  ISETP.GE.OR P0, PT, R2, R200, !P0 ;  /* 0x000000c80200720c */ /* 0x000fe20004706670 */
[----:B------:R-:W-:Y:S01]  /*12a00*/  VIADD R2, R0, 0x51 ;  /* 0x0000005100027836 */ /* 0x000fe20000000000 */
[----:B------:R-:W-:Y:S01]  /*12a10*/  FSEL R81, R81, -INF , !P2 ;  /* 0xff80000051517808 */ /* 0x000fe20005000000 */
[-C--:B---3--:R-:W-:Y:S06]  /*12a20*/  HMMA.16816.F32.BF16 R116, R172, R8.reuse, R116 ;  /* 0x00000008ac74723c */ /* 0x088fec0000041874 */
[----:B------:R-:W3:Y:S01]  /*12a30*/  MUFU.TANH R92, R92 ;  /* 0x0000005c005c7308 */ /* 0x000ee20000002400 */
[----:B------:R-:W-:Y:S01]  /*12a40*/  FSEL R83, R83, -INF , !P5 ;  /* 0xff80000053537808 */ /* 0x000fe20006800000 */
[C---:B------:R-:W-:Y:S04]  /*12a50*/  HMMA.16816.F32.BF16 R120, R180.reuse, R8, R120 ;  /* 0x00000008b478723c */ /* 0x040fe80000041878 */
[----:B------:R-:W-:Y:S01]  /*12a60*/  ISETP.GE.AND P2, PT, R2, R198, PT ;  /* 0x000000c60200720c */ /* 0x000fe20003f46270 */
[----:B------:R-:W-:Y:S01]  /*12a70*/  FMUL.FTZ R111, R111, UR10 ;  /* 0x0000000a6f6f7c20 */ /* 0x000fe20008410000 */
[----:B------:R-:W-:Y:S02]  /*12a80*/  FSEL R84, R84, -INF , !P3 ;  /* 0xff80000054547808 */ /* 0x000fe40005800000 */
[----:B------:R-:W3:Y:S03]  /*12a90*/  MUFU.TANH R93, R93 ;  /* 0x0000005d005d7308 */ /* 0x000ee60000002400 */
[----:B-1----:R-:W-:Y:S01]  /*12aa0*/  FSEL R86, R86, -INF , !P6 ;  /* 0xff80000056567808 */ /* 0x002fe20007000000 */
[-C--:B------:R-:W-:Y:S03]  /*12ab0*/  HMMA.16816.F32.BF16 R124, R180, R10.reuse, R124 ;  /* 0x0000000ab47c723c */ /* 0x080fe6000004187c */
[C---:B------:R-:W-:Y:S02]  /*12ac0*/  ISETP.GE.AND P5, PT, R2.reuse, R197, PT ;  /* 0x000000c50200720c */ /* 0x040fe40003fa6270 */
[C---:B------:R-:W-:Y:S01]  /*12ad0*/  ISETP.GE.AND P3, PT, R2.reuse, R199, PT ;  /* 0x000000c70200720c */ /* 0x040fe20003f66270 */
[----:B------:R-:W1:Y:S01]  /*12ae0*/  MUFU.TANH R97, R97 ;  /* 0x0000006100617308 */ /* 0x000e620000002400 */
[C---:B------:R-:W-:Y:S01]  /*12af0*/  ISETP.GE.AND P6, PT, R2.reuse, R196, PT ;  /* 0x000000c40200720c */ /* 0x040fe20003fc6270 */
[----:B------:R-:W-:Y:S04]  /*12b00*/  HMMA.16816.F32.BF16 R128, R172, R10, R128 ;  /* 0x0000000aac80723c */ /* 0x000fe80000041880 */
[----:B------:R-:W-:Y:S01]  /*12b10*/  ISETP.GE.OR P2, PT, R2, R203, !P2 ;  /* 0x000000cb0200720c */ /* 0x000fe20005746670 */
[----:B------:R-:W-:Y:S01]  /*12b20*/  FMUL.FTZ R116, R116, UR10 ;  /* 0x0000000a74747c20 */ /* 0x000fe20008410000 */
[C---:B------:R-:W-:Y:S02]  /*12b30*/  ISETP.GE.OR P5, PT, R2.reuse, R202, !P5 ;  /* 0x000000ca0200720c */ /* 0x040fe40006fa6670 */
[----:B------:R-:W1:Y:S01]  /*12b40*/  MUFU.TANH R99, R99 ;  /* 0x0000006300637308 */ /* 0x000e620000002400 */
[C---:B------:R-:W-:Y:S02]  /*12b50*/  ISETP.GE.OR P3, PT, R2.reuse, R201, !P3 ;  /* 0x000000c90200720c */ /* 0x040fe40005f66670 */
[----:B------:R-:W-:Y:S01]  /*12b60*/  ISETP.GE.OR P6, PT, R2, R200, !P6 ;  /* 0x000000c80200720c */ /* 0x000fe200077c6670 */
[----:B------:R-:W-:Y:S01]  /*12b70*/  VIADD R2, R0, 0x58 ;  /* 0x0000005800027836 */ /* 0x000fe20000000000 */
[----:B--2---:R-:W-:Y:S01]  /*12b80*/  FSEL R85, R85, -INF , !P2 ;  /* 0xff80000055557808 */ /* 0x004fe20005000000 */
[----:B------:R-:W-:Y:S01]  /*12b90*/  FMUL.FTZ R117, R117, UR10 ;  /* 0x0000000a75757c20 */ /* 0x000fe20008410000 */
[----:B----4-:R-:W-:Y:S03]  /*12ba0*/  FSEL R87, R87, -INF , !P5 ;  /* 0xff80000057577808 */ /* 0x010fe60006800000 */
[----:B------:R-:W2:Y:S01]  /*12bb0*/  MUFU.TANH R100, R100 ;  /* 0x0000006400647308 */ /* 0x000ea20000002400 */
[----:B-----5:R-:W-:Y:S01]  /*12bc0*/  FSEL R88, R88, -INF , !P1 ;  /* 0xff80000058587808 */ /* 0x020fe20004800000 */
[----:B------:R-:W-:Y:S01]  /*12bd0*/  FMUL.FTZ R118, R118, UR10 ;  /* 0x0000000a76767c20 */ /* 0x000fe20008410000 */
[----:B------:R-:W-:Y:S01]  /*12be0*/  FSEL R89, R89, -INF , !P3 ;  /* 0xff80000059597808 */ /* 0x000fe20005800000 */
[----:B------:R-:W-:Y:S01]  /*12bf0*/  FMUL.FTZ R119, R119, UR10 ;  /* 0x0000000a77777c20 */ /* 0x000fe20008410000 */
[C---:B------:R-:W-:Y:S02]  /*12c00*/  ISETP.GE.AND P2, PT, R2.reuse, R199, PT ;  /* 0x000000c70200720c */ /* 0x040fe40003f46270 */
[C---:B------:R-:W-:Y:S03]  /*12c10*/  ISETP.GE.AND P5, PT, R2.reuse, R196, PT ;  /* 0x000000c40200720c */ /* 0x040fe60003fa6270 */
[----:B------:R-:W4:Y:S01]  /*12c20*/  MUFU.TANH R102, R102 ;  /* 0x0000006600667308 */ /* 0x000f220000002400 */
[----:B------:R-:W-:Y:S01]  /*12c30*/  ISETP.GE.AND P1, PT, R2, R198, PT ;  /* 0x000000c60200720c */ /* 0x000fe20003f26270 */
[----:B------:R-:W-:Y:S01]  /*12c40*/  FMUL.FTZ R8, R128, UR10 ;  /* 0x0000000a80087c20 */ /* 0x000fe20008410000 */
[----:B------:R-:W-:Y:S01]  /*12c50*/  ISETP.GE.AND P3, PT, R2, R197, PT ;  /* 0x000000c50200720c */ /* 0x000fe20003f66270 */
[----:B------:R-:W-:Y:S01]  /*12c60*/  FMUL.FTZ R7, R129, UR10 ;  /* 0x0000000a81077c20 */ /* 0x000fe20008410000 */
[----:B------:R-:W-:Y:S01]  /*12c70*/  FSEL R227, R91, -INF , !P6 ;  /* 0xff8000005be37808 */ /* 0x000fe20007000000 */
[----:B------:R-:W-:Y:S01]  /*12c80*/  FMUL.FTZ R9, R130, UR10 ;  /* 0x0000000a82097c20 */ /* 0x000fe20008410000 */
[----:B------:R-:W-:Y:S03]  /*12c90*/  FSEL R223, R90, -INF , !P0 ;  /* 0xff8000005adf7808 */ /* 0x000fe60004000000 */
[----:B------:R-:W5:Y:S01]  /*12ca0*/  MUFU.TANH R101, R101 ;  /* 0x0000006500657308 */ /* 0x000f620000002400 */
[C---:B------:R-:W-:Y:S01]  /*12cb0*/  ISETP.GE.AND P6, PT, R4.reuse, R196, PT ;  /* 0x000000c40400720c */ /* 0x040fe20003fc6270 */
[----:B------:R-:W-:Y:S01]  /*12cc0*/  FMUL.FTZ R131, R131, UR10 ;  /* 0x0000000a83837c20 */ /* 0x000fe20008410000 */
[----:B------:R-:W-:Y:S02]  /*12cd0*/  ISETP.GE.AND P0, PT, R4, R199, PT ;  /* 0x000000c70400720c */ /* 0x000fe40003f06270 */
[C---:B------:R-:W-:Y:S02]  /*12ce0*/  ISETP.GE.OR P2, PT, R2.reuse, R201, !P2 ;  /* 0x000000c90200720c */ /* 0x040fe40005746670 */
[C---:B------:R-:W-:Y:S03]  /*12cf0*/  ISETP.GE.OR P5, PT, R2.reuse, R200, !P5 ;  /* 0x000000c80200720c */ /* 0x040fe60006fa6670 */
[----:B------:R-:W5:Y:S01]  /*12d00*/  MUFU.TANH R103, R103 ;  /* 0x0000006700677308 */ /* 0x000f620000002400 */
[C---:B------:R-:W-:Y:S02]  /*12d10*/  ISETP.GE.OR P1, PT, R2.reuse, R203, !P1 ;  /* 0x000000cb0200720c */ /* 0x040fe40004f26670 */
[----:B------:R-:W-:Y:S01]  /*12d20*/  ISETP.GE.OR P3, PT, R2, R202, !P3 ;  /* 0x000000ca0200720c */ /* 0x000fe20005f66670 */
[----:B------:R-:W-:Y:S01]  /*12d30*/  VIADD R2, R0, 0x60 ;  /* 0x0000006000027836 */ /* 0x000fe20000000000 */
[C---:B------:R-:W-:Y:S02]  /*12d40*/  ISETP.GE.OR P6, PT, R4.reuse, R200, !P6 ;  /* 0x000000c80400720c */ /* 0x040fe400077c6670 */
[----:B------:R-:W-:Y:S03]  /*12d50*/  ISETP.GE.OR P0, PT, R4, R201, !P0 ;  /* 0x000000c90400720c */ /* 0x000fe60004706670 */
[----:B------:R-:W-:Y:S01]  /*12d60*/  MUFU.TANH R108, R108 ;  /* 0x0000006c006c7308 */ /* 0x000fe20000002400 */
[----:B------:R-:W-:Y:S02]  /*12d70*/  FSEL R217, R94, -INF , !P5 ;  /* 0xff8000005ed97808 */ /* 0x000fe40006800000 */
[----:B------:R-:W-:Y:S02]  /*12d80*/  FSEL R221, R95, -INF , !P6 ;  /* 0xff8000005fdd7808 */ /* 0x000fe40007000000 */
[----:B------:R-:W-:Y:S02]  /*12d90*/  FSEL R96, R96, -INF , !P1 ;  /* 0xff80000060607808 */ /* 0x000fe40004800000 */
[----:B------:R-:W-:Y:S03]  /*12da0*/  FSEL R98, R98, -INF , !P3 ;  /* 0xff80000062627808 */ /* 0x000fe60005800000 */
[----:B------:R-:W5:Y:S01]  /*12db0*/  MUFU.TANH R104, R104 ;  /* 0x0000006800687308 */ /* 0x000f620000002400 */
[----:B---3--:R-:W-:Y:S02]  /*12dc0*/  FSEL R92, R92, -INF , !P2 ;  /* 0xff8000005c5c7808 */ /* 0x008fe40005000000 */
[----:B------:R-:W-:Y:S02]  /*12dd0*/  FSEL R216, R93, -INF , !P0 ;  /* 0xff8000005dd87808 */ /* 0x000fe40004000000 */
[C---:B------:R-:W-:Y:S02]  /*12de0*/  ISETP.GE.AND P5, PT, R2.reuse, R198, PT ;  /* 0x000000c60200720c */ /* 0x040fe40003fa6270 */
[C---:B------:R-:W-:Y:S03]  /*12df0*/  ISETP.GE.AND P6, PT, R2.reuse, R197, PT ;  /* 0x000000c50200720c */ /* 0x040fe60003fc6270 */
[----:B------:R-:W3:Y:S01]  /*12e00*/  MUFU.TANH R105, R105 ;  /* 0x0000006900697308 */ /* 0x000ee20000002400 */
[C---:B------:R-:W-:Y:S02]  /*12e10*/  ISETP.GE.AND P1, PT, R2.reuse, R199, PT ;  /* 0x000000c70200720c */ /* 0x040fe40003f26270 */
[----:B------:R-:W-:Y:S02]  /*12e20*/  ISETP.GE.AND P3, PT, R2, R196, PT ;  /* 0x000000c40200720c */ /* 0x000fe40003f66270 */
[C---:B------:R-:W-:Y:S02]  /*12e30*/  ISETP.GE.AND P2, PT, R4.reuse, R198, PT ;  /* 0x000000c60400720c */ /* 0x040fe40003f46270 */
[----:B------:R-:W-:Y:S03]  /*12e40*/  ISETP.GE.AND P0, PT, R4, R197, PT ;  /* 0x000000c50400720c */ /* 0x000fe60003f06270 */
[----:B------:R-:W3:Y:S01]  /*12e50*/  MUFU.TANH R106, R106 ;  /* 0x0000006a006a7308 */ /* 0x000ee20000002400 */
[C---:B------:R-:W-:Y:S02]  /*12e60*/  ISETP.GE.OR P5, PT, R2.reuse, R203, !P5 ;  /* 0x000000cb0200720c */ /* 0x040fe40006fa6670 */
[C---:B------:R-:W-:Y:S02]  /*12e70*/  ISETP.GE.OR P6, PT, R2.reuse, R202, !P6 ;  /* 0x000000ca0200720c */ /* 0x040fe400077c6670 */
[C---:B------:R-:W-:Y:S02]  /*12e80*/  ISETP.GE.OR P1, PT, R2.reuse, R201, !P1 ;  /* 0x000000c90200720c */ /* 0x040fe40004f26670 */
[----:B------:R-:W-:Y:S01]  /*12e90*/  ISETP.GE.OR P3, PT, R2, R200, !P3 ;  /* 0x000000c80200720c */ /* 0x000fe20005f66670 */
[----:B------:R-:W-:Y:S01]  /*12ea0*/  VIADD R2, R0, 0x61 ;  /* 0x0000006100027836 */ /* 0x000fe20000000000 */
[C---:B------:R-:W-:Y:S01]  /*12eb0*/  ISETP.GE.OR P2, PT, R4.reuse, R203, !P2 ;  /* 0x000000cb0400720c */ /* 0x040fe20005746670 */
[----:B------:R-:W3:Y:S01]  /*12ec0*/  MUFU.TANH R6, R6 ;  /* 0x0000000600067308 */ /* 0x000ee20000002400 */
[----:B------:R-:W-:Y:S01]  /*12ed0*/  ISETP.GE.OR P0, PT, R4, R202, !P0 ;  /* 0x000000ca0400720c */ /* 0x000fe20004706670 */
[----:B------:R-:W-:Y:S01]  /*12ee0*/  VIADD R4, R0, 0x69 ;  /* 0x0000006900047836 */ /* 0x000fe20000000000 */
[----:B-1----:R-:W-:Y:S02]  /*12ef0*/  FSEL R97, R97, -INF , !P2 ;  /* 0xff80000061617808 */ /* 0x002fe40005000000 */
[----:B------:R-:W-:Y:S02]  /*12f00*/  FSEL R99, R99, -INF , !P0 ;  /* 0xff80000063637808 */ /* 0x000fe40004000000 */
[----:B--2---:R-:W-:Y:S03]  /*12f10*/  FSEL R100, R100, -INF , !P5 ;  /* 0xff80000064647808 */ /* 0x004fe60006800000 */
[----:B------:R-:W1:Y:S01]  /*12f20*/  MUFU.TANH R5, R5 ;  /* 0x0000000500057308 */ /* 0x000e620000002400 */
[----:B----4-:R-:W-:Y:S02]  /*12f30*/  FSEL R226, R102, -INF , !P6 ;  /* 0xff80000066e27808 */ /* 0x010fe40007000000 */
[C---:B------:R-:W-:Y:S02]  /*12f40*/  ISETP.GE.AND P2, PT, R2.reuse, R198, PT ;  /* 0x000000c60200720c */ /* 0x040fe40003f46270 */
[C---:B------:R-:W-:Y:S02]  /*12f50*/  ISETP.GE.AND P0, PT, R2.reuse, R197, PT ;  /* 0x000000c50200720c */ /* 0x040fe40003f06270 */
[C---:B------:R-:W-:Y:S03]  /*12f60*/  ISETP.GE.AND P5, PT, R2.reuse, R199, PT ;  /* 0x000000c70200720c */ /* 0x040fe60003fa6270 */
[----:B------:R-:W2:Y:S01]  /*12f70*/  MUFU.TANH R107, R107 ;  /* 0x0000006b006b7308 */ /* 0x000ea20000002400 */
[C---:B------:R-:W-:Y:S02]  /*12f80*/  ISETP.GE.AND P6, PT, R2.reuse, R196, PT ;  /* 0x000000c40200720c */ /* 0x040fe40003fc6270 */
[C---:B------:R-:W-:Y:S02]  /*12f90*/  ISETP.GE.OR P2, PT, R2.reuse, R203, !P2 ;  /* 0x000000cb0200720c */ /* 0x040fe40005746670 */
[C---:B------:R-:W-:Y:S02]  /*12fa0*/  ISETP.GE.OR P0, PT, R2.reuse, R202, !P0 ;  /* 0x000000ca0200720c */ /* 0x040fe40004706670 */
[C---:B------:R-:W-:Y:S03]  /*12fb0*/  ISETP.GE.OR P5, PT, R2.reuse, R201, !P5 ;  /* 0x000000c90200720c */ /* 0x040fe60006fa6670 */
[----:B------:R-:W4:Y:S01]  /*12fc0*/  MUFU.TANH R109, R109 ;  /* 0x0000006d006d7308 */ /* 0x000f220000002400 */
[----:B------:R-:W-:Y:S01]  /*12fd0*/  ISETP.GE.OR P6, PT, R2, R200, !P6 ;  /* 0x000000c80200720c */ /* 0x000fe200077c6670 */
[----:B------:R-:W-:Y:S01]  /*12fe0*/  VIADD R2, R0, 0x68 ;  /* 0x0000006800027836 */ /* 0x000fe20000000000 */
[----:B-----5:R-:W-:Y:S02]  /*12ff0*/  FSEL R101, R101, -INF , !P2 ;  /* 0xff80000065657808 */ /* 0x020fe40005000000 */
[----:B------:R-:W-:Y:S02]  /*13000*/  FSEL R103, R103, -INF , !P0 ;  /* 0xff80000067677808 */ /* 0x000fe40004000000 */
[C---:B------:R-:W-:Y:S03]  /*13010*/  ISETP.GE.AND P2, PT, R2.reuse, R199, PT ;  /* 0x000000c70200720c */ /* 0x040fe60003f46270 */
[----:B------:R-:W5:Y:S01]  /*13020*/  MUFU.TANH R114, R114 ;  /* 0x0000007200727308 */ /* 0x000f620000002400 */
[C---:B------:R-:W-:Y:S02]  /*13030*/  ISETP.GE.AND P0, PT, R2.reuse, R198, PT ;  /* 0x000000c60200720c */ /* 0x040fe40003f06270 */
[----:B------:R-:W-:Y:S02]  /*13040*/  ISETP.GE.OR P2, PT, R2, R201, !P2 ;  /* 0x000000c90200720c */ /* 0x000fe40005746670 */
[----:B------:R-:W-:Y:S02]  /*13050*/  FSEL R104, R104, -INF , !P1 ;  /* 0xff80000068687808 */ /* 0x000fe40004800000 */
[----:B------:R-:W-:Y:S03]  /*13060*/  FSEL R108, R108, -INF , !P2 ;  /* 0xff8000006c6c7808 */ /* 0x000fe60005000000 */
[----:B------:R-:W5:Y:S01]  /*13070*/  MUFU.TANH R113, R113 ;  /* 0x0000007100717308 */ /* 0x000f620000002400 */
[----:B------:R-:W-:Y:S02]  /*13080*/  ISETP.GE.AND P2, PT, R4, R197, PT ;  /* 0x000000c50400720c */ /* 0x000fe40003f46270 */
[----:B---3--:R-:W-:Y:S02]  /*13090*/  FSEL R105, R105, -INF , !P5 ;  /* 0xff80000069697808 */ /* 0x008fe40006800000 */
[----:B------:R-:W-:Y:S02]  /*130a0*/  FSEL R106, R106, -INF , !P3 ;  /* 0xff8000006a6a7808 */ /* 0x000fe40005800000 */
[C---:B------:R-:W-:Y:S03]  /*130b0*/  ISETP.GE.OR P0, PT, R2.reuse, R203, !P0 ;  /* 0x000000cb0200720c */ /* 0x040fe60004706670 */
[----:B------:R-:W3:Y:S01]  /*130c0*/  MUFU.TANH R116, R116 ;  /* 0x0000007400747308 */ /* 0x000ee20000002400 */
[C---:B------:R-:W-:Y:S02]  /*130d0*/  ISETP.GE.AND P1, PT, R2.reuse, R197, PT ;  /* 0x000000c50200720c */ /* 0x040fe40003f26270 */
[----:B------:R-:W-:Y:S02]  /*130e0*/  ISETP.GE.AND P5, PT, R2, R196, PT ;  /* 0x000000c40200720c */ /* 0x000fe40003fa6270 */
[C---:B------:R-:W-:Y:S02]  /*130f0*/  ISETP.GE.AND P3, PT, R4.reuse, R199, PT ;  /* 0x000000c70400720c */ /* 0x040fe40003f66270 */
[-C--:B------:R-:W-:Y:S03]  /*13100*/  ISETP.GE.OR P2, PT, R4, R202.reuse, !P2 ;  /* 0x000000ca0400720c */ /* 0x080fe60005746670 */
[----:B------:R-:W3:Y:S01]  /*13110*/  MUFU.TANH R117, R117 ;  /* 0x0000007500757308 */ /* 0x000ee20000002400 */
[----:B------:R-:W-:Y:S02]  /*13120*/  FSEL R93, R6, -INF , !P0 ;  /* 0xff800000065d7808 */ /* 0x000fe40004000000 */
[C---:B------:R-:W-:Y:S02]  /*13130*/  ISETP.GE.OR P1, PT, R2.reuse, R202, !P1 ;  /* 0x000000ca0200720c */ /* 0x040fe40004f26670 */
[----:B------:R-:W-:Y:S01]  /*13140*/  ISETP.GE.OR P5, PT, R2, R200, !P5 ;  /* 0x000000c80200720c */ /* 0x000fe20006fa6670 */
[----:B------:R-:W-:Y:S01]  /*13150*/  VIADD R2, R0, 0x70 ;  /* 0x0000007000027836 */ /* 0x000fe20000000000 */
[----:B------:R-:W-:Y:S03]  /*13160*/  ISETP.GE.OR P3, PT, R4, R201, !P3 ;  /* 0x000000c90400720c */ /* 0x000fe60005f66670 */
[----:B------:R-:W3:Y:S01]  /*13170*/  MUFU.TANH R118, R118 ;  /* 0x0000007600767308 */ /* 0x000ee20000002400 */
[----:B-1----:R-:W-:Y:S02]  /*13180*/  FSEL R102, R5, -INF , !P2 ;  /* 0xff80000005667808 */ /* 0x002fe40005000000 */
[----:B------:R-:W-:Y:S02]  /*13190*/  FMNMX.FTZ R6, R170, R3, !PT ;  /* 0x00000003aa067209 */ /* 0x000fe40007810000 */
[----:B------:R-:W-:Y:S02]  /*131a0*/  FMNMX.FTZ R5, R178, R132, !PT ;  /* 0x00000084b2057209 */ /* 0x000fe40007810000 */
[----:B--2---:R-:W-:Y:S03]  /*131b0*/  FSEL R107, R107, -INF , !P6 ;  /* 0xff8000006b6b7808 */ /* 0x004fe60007000000 */
[----:B------:R-:W1:Y:S01]  /*131c0*/  MUFU.TANH R8, R8 ;  /* 0x0000000800087308 */ /* 0x000e620000002400 */
[----:B----4-:R-:W-:Y:S02]  /*131d0*/  FSEL R109, R109, -INF , !P3 ;  /* 0xff8000006d6d7808 */ /* 0x010fe40005800000 */
[----:B------:R-:W-:Y:S02]  /*131e0*/  FMNMX.FTZ R6, R220, R6, !PT ;  /* 0x00000006dc067209 */ /* 0x000fe40007810000 */
[C---:B------:R-:W-:Y:S02]  /*131f0*/  ISETP.GE.AND P6, PT, R4.reuse, R198, PT ;  /* 0x000000c60400720c */ /* 0x040fe40003fc6270 */
[----:B------:R-:W-:Y:S03]  /*13200*/  ISETP.GE.AND P3, PT, R4, R196, PT ;  /* 0x000000c40400720c */ /* 0x000fe60003f66270 */
[----:B------:R-:W2:Y:S01]  /*13210*/  MUFU.TANH R119, R119 ;  /* 0x0000007700777308 */ /* 0x000ea20000002400 */
[----:B------:R-:W-:Y:S02]  /*13220*/  FMNMX.FTZ R5, R222, R5, !PT ;  /* 0x00000005de057209 */ /* 0x000fe40007810000 */
[----:B------:R-:W-:Y:S02]  /*13230*/  ISETP.GE.AND P0, PT, R2, R198, PT ;  /* 0x000000c60200720c */ /* 0x000fe40003f06270 */
[----:B------:R-:W-:Y:S02]  /*13240*/  FMNMX.FTZ R6, R168, R6, !PT ;  /* 0x00000006a8067209 */ /* 0x000fe40007810000 */
[C---:B------:R-:W-:Y:S03]  /*13250*/  ISETP.GE.OR P6, PT, R4.reuse, R203, !P6 ;  /* 0x000000cb0400720c */ /* 0x040fe600077c6670 */
[----:B------:R-:W4:Y:S01]  /*13260*/  MUFU.TANH R7, R7 ;  /* 0x0000000700077308 */ /* 0x000f220000002400 */
[----:B------:R-:W-:Y:S01]  /*13270*/  ISETP.GE.OR P3, PT, R4, R200, !P3 ;  /* 0x000000c80400720c */ /* 0x000fe20005f66670 */
[----:B------:R-:W-:Y:S01]  /*13280*/  VIADD R4, R0, 0x71 ;  /* 0x0000007100047836 */ /* 0x000fe20000000000 */
[----:B------:R-:W-:Y:S02]  /*13290*/  FMNMX.FTZ R5, R177, R5, !PT ;  /* 0x00000005b1057209 */ /* 0x000fe40007810000 */
[----:B------:R-:W-:Y:S02]  /*132a0*/  ISETP.GE.OR P0, PT, R2, R203, !P0 ;  /* 0x000000cb0200720c */ /* 0x000fe40004706670 */
[----:B------:R-:W-:Y:S03]  /*132b0*/  FMNMX.FTZ R6, R38, R6, !PT ;  /* 0x0000000626067209 */ /* 0x000fe60007810000 */
[----:B------:R-:W4:Y:S01]  /*132c0*/  MUFU.TANH R9, R9 ;  /* 0x0000000900097308 */ /* 0x000f220000002400 */
[----:B-----5:R-:W-:Y:S02]  /*132d0*/  FSEL R114, R114, -INF , !P1 ;  /* 0xff80000072727808 */ /* 0x020fe40004800000 */
[----:B------:R-:W-:Y:S02]  /*132e0*/  FSEL R113, R113, -INF , !P6 ;  /* 0xff80000071717808 */ /* 0x000fe40007000000 */
[----:B------:R-:W-:Y:S02]  /*132f0*/  FMNMX.FTZ R5, R169, R5, !PT ;  /* 0x00000005a9057209 */ /* 0x000fe40007810000 */
[C---:B------:R-:W-:Y:S02]  /*13300*/  ISETP.GE.AND P1, PT, R2.reuse, R197, PT ;  /* 0x000000c50200720c */ /* 0x040fe40003f26270 */
[C---:B------:R-:W-:Y:S02]  /*13310*/  ISETP.GE.AND P6, PT, R2.reuse, R199, PT ;  /* 0x000000c70200720c */ /* 0x040fe40003fc6270 */
[----:B------:R-:W-:Y:S02]  /*13320*/  ISETP.GE.AND P2, PT, R2, R196, PT ;  /* 0x000000c40200720c */ /* 0x000fe40003f46270 */
[----:B---3--:R-:W-:Y:S02]  /*13330*/  FSEL R116, R116, -INF , !P0 ;  /* 0xff80000074747808 */ /* 0x008fe40004000000 */
[----:B------:R-:W-:Y:S02]  /*13340*/  ISETP.GE.AND P0, PT, R4, R198, PT ;  /* 0x000000c60400720c */ /* 0x000fe40003f06270 */
[----:B------:R-:W-:Y:S02]  /*13350*/  FMNMX.FTZ R6, R212, R6, !PT ;  /* 0x00000006d4067209 */ /* 0x000fe40007810000 */
[----:B------:R-:W-:Y:S02]  /*13360*/  FMNMX.FTZ R5, R215, R5, !PT ;  /* 0x00000005d7057209 */ /* 0x000fe40007810000 */
[C---:B------:R-:W-:Y:S02]  /*13370*/  ISETP.GE.OR P1, PT, R2.reuse, R202, !P1 ;  /* 0x000000ca0200720c */ /* 0x040fe40004f26670 */
[C---:B------:R-:W-:Y:S02]  /*13380*/  ISETP.GE.OR P6, PT, R2.reuse, R201, !P6 ;  /* 0x000000c90200720c */ /* 0x040fe400077c6670 */
[----:B------:R-:W-:Y:S01]  /*13390*/  ISETP.GE.OR P2, PT, R2, R200, !P2 ;  /* 0x000000c80200720c */ /* 0x000fe20005746670 */
[----:B------:R-:W-:Y:S01]  /*133a0*/  VIADD R2, R0, 0x78 ;  /* 0x0000007800027836 */ /* 0x000fe20000000000 */
[----:B------:R-:W-:Y:S01]  /*133b0*/  ISETP.GE.OR P0, PT, R4, R203, !P0 ;  /* 0x000000cb0400720c */ /* 0x000fe20004706670 */
[----:B------:R-:W-:Y:S01]  /*133c0*/  VIADD R0, R0, 0x79 ;  /* 0x0000007900007836 */ /* 0x000fe20000000000 */
        /* <DEDUP_REMOVED lines=11> */
[----:B-1----:R-:W-:Y:S02]  /*13480*/  FSEL R94, R8, -INF , !P0 ;  /* 0xff800000085e7808 */ /* 0x002fe40004000000 */
[----:B------:R-:W-:Y:S01]  /*13490*/  FMNMX.FTZ R6, R58, R6, !PT ;  /* 0x000000063a067209 */ /* 0x000fe20007810000 */
[----:B------:R-:W1:Y:S01]  /*134a0*/  MUFU.TANH R8, R131 ;  /* 0x0000008300087308 */ /* 0x000e620000002400 */
[----:B------:R-:W-:Y:S02]  /*134b0*/  ISETP.GE.AND P0, PT, R0, R198, PT ;  /* 0x000000c60000720c */ /* 0x000fe40003f06270 */
[----:B------:R-:W-:Y:S02]  /*134c0*/  FMNMX.FTZ R5, R69, R5, !PT ;  /* 0x0000000545057209 */ /* 0x000fe40007810000 */
[----:B------:R-:W-:Y:S02]  /*134d0*/  ISETP.GE.OR P1, PT, R4, R202, !P1 ;  /* 0x000000ca0400720c */ /* 0x000fe40004f26670 */
[----:B------:R-:W-:Y:S02]  /*134e0*/  FMNMX.FTZ R6, R47, R6, !PT ;  /* 0x000000062f067209 */ /* 0x000fe40007810000 */
[----:B------:R-:W-:Y:S02]  /*134f0*/  ISETP.GE.OR P0, PT, R0, R203, !P0 ;  /* 0x000000cb0000720c */ /* 0x000fe40004706670 */
[----:B------:R-:W-:Y:S02]  /*13500*/  FMNMX.FTZ R5, R51, R5, !PT ;  /* 0x0000000533057209 */ /* 0x000fe40007810000 */
[----:B--2---:R-:W-:Y:S02]  /*13510*/  FSEL R119, R119, -INF , !P1 ;  /* 0xff80000077777808 */ /* 0x004fe40004800000 */
[C---:B------:R-:W-:Y:S02]  /*13520*/  ISETP.GE.AND P1, PT, R2.reuse, R197, PT ;  /* 0x000000c50200720c */ /* 0x040fe40003f26270 */
[----:B------:R-:W-:Y:S02]  /*13530*/  FMNMX.FTZ R6, R31, R6, !PT ;  /* 0x000000061f067209 */ /* 0x000fe40007810000 */
[----:B------:R-:W-:Y:S02]  /*13540*/  FMNMX.FTZ R5, R33, R5, !PT ;  /* 0x0000000521057209 */ /* 0x000fe40007810000 */
[----:B----4-:R-:W-:Y:S02]  /*13550*/  FSEL R90, R7, -INF , !P0 ;  /* 0xff800000075a7808 */ /* 0x010fe40004000000 */
[----:B------:R-:W-:Y:S02]  /*13560*/  PLOP3.LUT P0, PT, PT, PT, UP0, 0x80, 0x0 ;  /* 0x000000000000781c */ /* 0x000fe40003f0f008 */
[----:B------:R-:W-:Y:S02]  /*13570*/  ISETP.GE.OR P1, PT, R2, R202, !P1 ;  /* 0x000000ca0200720c */ /* 0x000fe40004f26670 */
[----:B------:R-:W-:Y:S02]  /*13580*/  FMNMX.FTZ R7, R28, R6, !PT ;  /* 0x000000061c077209 */ /* 0x000fe40007810000 */
[----:B------:R-:W-:Y:S02]  /*13590*/  FMNMX.FTZ R6, R29, R5, !PT ;  /* 0x000000051d067209 */ /* 0x000fe40007810000 */
[----:B------:R-:W-:Y:S02]  /*135a0*/  FSEL R95, R9, -INF , !P1 ;  /* 0xff800000095f7808 */ /* 0x000fe40004800000 */
[----:B------:R-:W-:Y:S02]  /*135b0*/  ISETP.GE.AND P1, PT, R0, R197, PT ;  /* 0x000000c50000720c */ /* 0x000fe40003f26270 */
[----:B------:R-:W-:Y:S02]  /*135c0*/  FMNMX.FTZ R5, R214, R133, !PT ;  /* 0x00000085d6057209 */ /* 0x000fe40007810000 */
[----:B------:R-:W-:Y:S02]  /*135d0*/  FMNMX.FTZ R7, R34, R7, !PT ;  /* 0x0000000722077209 */ /* 0x000fe40007810000 */
[----:B------:R-:W-:Y:S02]  /*135e0*/  FMNMX.FTZ R6, R35, R6, !PT ;  /* 0x0000000623067209 */ /* 0x000fe40007810000 */
[----:B------:R-:W-:Y:S02]  /*135f0*/  ISETP.GE.OR P1, PT, R0, R202, !P1 ;  /* 0x000000ca0000720c */ /* 0x000fe40004f26670 */
[----:B------:R-:W-:Y:S02]  /*13600*/  FMNMX.FTZ R5, R229, R5, !PT ;  /* 0x00000005e5057209 */ /* 0x000fe40007810000 */
[----:B------:R-:W-:Y:S02]  /*13610*/  FMNMX.FTZ R7, R30, R7, !PT ;  /* 0x000000071e077209 */ /* 0x000fe40007810000 */
[----:B------:R-:W-:Y:S02]  /*13620*/  FMNMX.FTZ R6, R32, R6, !PT ;  /* 0x0000000620067209 */ /* 0x000fe40007810000 */
[----:B-1----:R-:W-:Y:S02]  /*13630*/  FSEL R91, R8, -INF , !P1 ;  /* 0xff800000085b7808 */ /* 0x002fe40004800000 */
[----:B------:R-:W-:Y:S02]  /*13640*/  ISETP.GE.AND P1, PT, R4, R199, PT ;  /* 0x000000c70400720c */ /* 0x000fe40003f26270 */
[----:B------:R-:W-:Y:S02]  /*13650*/  FMNMX.FTZ R20, R224, R5, !PT ;  /* 0x00000005e0147209 */ /* 0x000fe40007810000 */
[----:B------:R-:W-:Y:S02]  /*13660*/  FMNMX.FTZ R19, R26, R7, !PT ;  /* 0x000000071a137209 */ /* 0x000fe40007810000 */
[----:B------:R-:W-:Y:S01]  /*13670*/  FMNMX.FTZ R18, R25, R6, !PT ;  /* 0x0000000619127209 */ /* 0x000fe20007810000 */
[----:B------:R-:W-:Y:S06]  /*13680*/  @P0 BRA `(.L_x_1137) ;  /* 0xffffffc8006c0947 */ /* 0x000fec000383ffff */
.L_x_1136:
[----:B-1----:R-:W-:Y:S01]  /*13690*/  MUFU.TANH R10, R110 ;  /* 0x0000006e000a7308 */ /* 0x002fe20000002400 */
[----:B------:R-:W-:Y:S01]  /*136a0*/  FMNMX.FTZ R7, R22, R19, !PT ;  /* 0x0000001316077209 */ /* 0x000fe20007810000 */
[----:B------:R-:W-:Y:S01]  /*136b0*/  FMUL.FTZ R120, R120, UR10 ;  /* 0x0000000a78787c20 */ /* 0x000fe20008410000 */
[----:B------:R-:W-:Y:S01]  /*136c0*/  FMNMX.FTZ R6, R23, R18, !PT ;  /* 0x0000001217067209 */ /* 0x000fe20007810000 */
[----:B------:R-:W-:Y:S01]  /*136d0*/  FMUL.FTZ R121, R121, UR10 ;  /* 0x0000000a79797c20 */ /* 0x000fe20008410000 */
[----:B------:R-:W-:Y:S01]  /*136e0*/  FMNMX.FTZ R5, R225, R20, !PT ;  /* 0x00000014e1057209 */ /* 0x000fe20007810000 */
[----:B------:R-:W-:Y:S01]  /*136f0*/  FMUL.FTZ R127, R127, UR10 ;  /* 0x0000000a7f7f7c20 */ /* 0x000fe20008410000 */
[----:B------:R-:W-:Y:S03]  /*13700*/  FMNMX.FTZ R41, R24, R7, !PT ;  /* 0x0000000718297209 */ /* 0x000fe60007810000 */
[----:B------:R-:W1:Y:S01]  /*13710*/  MUFU.TANH R120, R120 ;  /* 0x0000007800787308 */ /* 0x000e620000002400 */
[----:B------:R-:W-:Y:S01]  /*13720*/  FMNMX.FTZ R8, R213, R134, !PT ;  /* 0x00000086d5087209 */ /* 0x000fe20007810000 */
[----:B------:R-:W-:Y:S01]  /*13730*/  FMUL.FTZ R124, R124, UR10 ;  /* 0x0000000a7c7c7c20 */ /* 0x000fe20008410000 */
[----:B------:R-:W-:Y:S01]  /*13740*/  FMNMX.FTZ R7, R70, R6, !PT ;  /* 0x0000000646077209 */ /* 0x000fe20007810000 */
[----:B------:R-:W-:Y:S01]  /*13750*/  FMUL.FTZ R125, R125, UR10 ;  /* 0x0000000a7d7d7c20 */ /* 0x000fe20008410000 */
[----:B------:R-:W-:Y:S01]  /*13760*/  FMNMX.FTZ R6, R210, R5, !PT ;  /* 0x00000005d2067209 */ /* 0x000fe20007810000 */
[----:B------:R-:W-:Y:S01]  /*13770*/  FMUL.FTZ R122, R122, UR10 ;  /* 0x0000000a7a7a7c20 */ /* 0x000fe20008410000 */
[----:B------:R-:W-:Y:S03]  /*13780*/  FMNMX.FTZ R5, R228, R8, !PT ;  /* 0x00000008e4057209 */ /* 0x000fe60007810000 */
[----:B------:R-:W2:Y:S01]  /*13790*/  MUFU.TANH R121, R121 ;  /* 0x0000007900797308 */ /* 0x000ea20000002400 */
[----:B------:R-:W-:Y:S01]  /*137a0*/  FMNMX.FTZ R6, R209, R6, !PT ;  /* 0x00000006d1067209 */ /* 0x000fe20007810000 */
[----:B------:R-:W-:Y:S01]  /*137b0*/  FMUL.FTZ R123, R123, UR10 ;  /* 0x0000000a7b7b7c20 */ /* 0x000fe20008410000 */
[----:B------:R-:W-:Y:S01]  /*137c0*/  FMNMX.FTZ R5, R219, R5, !PT ;  /* 0x00000005db057209 */ /* 0x000fe20007810000 */
[----:B------:R-:W-:Y:S01]  /*137d0*/  FMUL.FTZ R126, R126, UR10 ;  /* 0x0000000a7e7e7c20 */ /* 0x000fe20008410000 */
[----:B------:R-:W-:Y:S01]  /*137e0*/  FMNMX.FTZ R6, R205, R6, !PT ;  /* 0x00000006cd067209 */ /* 0x000fe20007810000 */
[----:B------:R-:W-:Y:S01]  /*137f0*/  UISETP.GT.AND UP0, UPT, UR11, UR12, UPT ;  /* 0x0000000c0b00728c */ /* 0x000fe2000bf04270 */
[----:B------:R-:W-:Y:S03]  /*13800*/  FMNMX.FTZ R41, R21, R41, !PT ;  /* 0x0000002915297209 */ /* 0x000fe60007810000 */
[----:B------:R-:W3:Y:S01]  /*13810*/  MUFU.TANH R124, R124 ;  /* 0x0000007c007c7308 */ /* 0x000ee20000002400 */
[----:B------:R-:W-:Y:S01]  /*13820*/  FMNMX.FTZ R5, R218, R5, !PT ;  /* 0x00000005da057209 */ /* 0x000fe20007810000 */
[----:B------:R-:W-:Y:S01]  /*13830*/  UMOV UR17, UR11 ;  /* 0x0000000b00117c82 */ /* 0x000fe20008000000 */
[----:B------:R-:W-:Y:S02]  /*13840*/  FMNMX.FTZ R6, R179, R6, !PT ;  /* 0x00000006b3067209 */ /* 0x000fe40007810000 */
[----:B------:R-:W-:Y:S02]  /*13850*/  FMNMX.FTZ R41, R80, R41, !PT ;  /* 0x0000002950297209 */ /* 0x000fe40007810000 */
[----:B------:R-:W-:Y:S03]  /*13860*/  FMNMX.FTZ R5, R208, R5, !PT ;  /* 0x00000005d0057209 */ /* 0x000fe60007810000 */
[----:B------:R-:W4:Y:S01]  /*13870*/  MUFU.TANH R125, R125 ;  /* 0x0000007d007d7308 */ /* 0x000f220000002400 */
[----:B------:R-:W-:Y:S02]  /*13880*/  FMNMX.FTZ R6, R56, R6, !PT ;  /* 0x0000000638067209 */ /* 0x000fe40007810000 */
[----:B------:R-:W-:Y:S02]  /*13890*/  FMNMX.FTZ R41, R81, R41, !PT ;  /* 0x0000002951297209 */ /* 0x000fe40007810000 */
[----:B------:R-:W-:Y:S02]  /*138a0*/  FMNMX.FTZ R5, R207, R5, !PT ;  /* 0x00000005cf057209 */ /* 0x000fe40007810000 */
[----:B------:R-:W-:Y:S03]  /*138b0*/  FMNMX.FTZ R6, R55, R6, !PT ;  /* 0x0000000637067209 */ /* 0x000fe60007810000 */
[----:B------:R-:W5:Y:S01]  /*138c0*/  MUFU.TANH R9, R111 ;  /* 0x0000006f00097308 */ /* 0x000f620000002400 */
        /* <DEDUP_REMOVED lines=14> */
[----:B------:R-:W-:Y:S01]  /*139b0*/  MUFU.TANH R126, R126 ;  /* 0x0000007e007e7308 */ /* 0x000fe20000002400 */
        /* <DEDUP_REMOVED lines=25> */
[C---:B------:R-:W-:Y:S02]  /*13b50*/  ISETP.GE.AND P0, PT, R4.reuse, R196, PT ;  /* 0x000000c40400720c */ /* 0x040fe40003f06270 */
[----:B------:R-:W-:Y:S01]  /*13b60*/  FMNMX.FTZ R5, R63, R5, !PT ;  /* 0x000000053f057209 */ /* 0x000fe20007810000 */
[----:B------:R-:W2:Y:S01]  /*13b70*/  SHFL.BFLY PT, R7, R41, 0x2, 0x1f ;  /* 0x0c401f0029077f89 */ /* 0x000ea200000e0000 */
        /* <DEDUP_REMOVED lines=19> */
[----:B-1----:R-:W-:Y:S02]  /*13cb0*/  FSEL R120, R120, -INF , !P6 ;  /* 0xff80000078787808 */ /* 0x002fe40007000000 */
[----:B------:R-:W-:Y:S02]  /*13cc0*/  FMNMX.FTZ R40, R102, R40, !PT ;  /* 0x0000002866287209 */ /* 0x000fe40007810000 */
[----:B------:R-:W-:Y:S02]  /*13cd0*/  FMNMX.FTZ R4, R227, R4, !PT ;  /* 0x00000004e3047209 */ /* 0x000fe40007810000 */
[----:B------:R-:W-:Y:S02]  /*13ce0*/  ISETP.GE.AND P6, PT, R2, R199, PT ;  /* 0x000000c70200720c */ /* 0x000fe40003fc6270 */
[----:B------:R-:W-:Y:S02]  /*13cf0*/  FMNMX.FTZ R5, R109, R5, !PT ;  /* 0x000000056d057209 */ /* 0x000fe40007810000 */
[----:B--2---:R-:W-:Y:S02]  /*13d00*/  FMNMX.FTZ R41, R41, R7, !PT ;  /* 0x0000000729297209 */ /* 0x004fe40007810000 */
[----:B------:R-:W-:Y:S02]  /*13d10*/  FSEL R121, R121, -INF , !P1 ;  /* 0xff80000079797808 */ /* 0x000fe40004800000 */
[----:B------:R-:W-:Y:S02]  /*13d20*/  FMNMX.FTZ R40, R118, R40, !PT ;  /* 0x0000002876287209 */ /* 0x000fe40007810000 */
[----:B------:R-:W-:Y:S02]  /*13d30*/  FMNMX.FTZ R4, R217, R4, !PT ;  /* 0x00000004d9047209 */ /* 0x000fe40007810000 */
[----:B------:R-:W-:Y:S02]  /*13d40*/  ISETP.GE.OR P6, PT, R2, R201, !P6 ;  /* 0x000000c90200720c */ /* 0x000fe400077c6670 */
[----:B------:R-:W-:Y:S02]  /*13d50*/  FMNMX.FTZ R39, R120, R5, !PT ;  /* 0x0000000578277209 */ /* 0x000fe40007810000 */
[C---:B------:R-:W-:Y:S01]  /*13d60*/  ISETP.GE.AND P1, PT, R0.reuse, R199, PT ;  /* 0x000000c70000720c */ /* 0x040fe20003f26270 */
[----:B------:R-:W1:Y:S01]  /*13d70*/  SHFL.BFLY PT, R5, R41, 0x1, 0x1f ;  /* 0x0c201f0029057f89 */ /* 0x000e6200000e0000 */
[----:B------:R-:W-:Y:S02]  /*13d80*/  FMNMX.FTZ R40, R119, R40, !PT ;  /* 0x0000002877287209 */ /* 0x000fe40007810000 */
[----:B------:R-:W-:Y:S02]  /*13d90*/  FMNMX.FTZ R4, R221, R4, !PT ;  /* 0x00000004dd047209 */ /* 0x000fe40007810000 */
[----:B------:R-:W-:Y:S02]  /*13da0*/  ISETP.GE.OR P1, PT, R0, R201, !P1 ;  /* 0x000000c90000720c */ /* 0x000fe40004f26670 */
[----:B---3--:R-:W-:Y:S02]  /*13db0*/  FSEL R124, R124, -INF , !P6 ;  /* 0xff8000007c7c7808 */ /* 0x008fe40007000000 */
[----:B------:R-:W-:Y:S02]  /*13dc0*/  FMNMX.FTZ R39, R121, R39, !PT ;  /* 0x0000002779277209 */ /* 0x000fe40007810000 */
[----:B------:R-:W-:Y:S02]  /*13dd0*/  FMNMX.FTZ R40, R95, R40, !PT ;  /* 0x000000285f287209 */ /* 0x000fe40007810000 */
[----:B------:R-:W-:Y:S02]  /*13de0*/  FMNMX.FTZ R4, R106, R4, !PT ;  /* 0x000000046a047209 */ /* 0x000fe40007810000 */
[----:B----4-:R-:W-:Y:S02]  /*13df0*/  FSEL R125, R125, -INF , !P1 ;  /* 0xff8000007d7d7808 */ /* 0x010fe40004800000 */
[----:B------:R-:W-:Y:S02]  /*13e00*/  FMNMX.FTZ R39, R124, R39, !PT ;  /* 0x000000277c277209 */ /* 0x000fe40007810000 */
[----:B------:R-:W-:Y:S02]  /*13e10*/  FSEL R67, R10, -INF , !P5 ;  /* 0xff8000000a437808 */ /* 0x000fe40006800000 */
[----:B------:R-:W-:Y:S02]  /*13e20*/  FMNMX.FTZ R40, R91, R40, !PT ;  /* 0x000000285b287209 */ /* 0x000fe40007810000 */
[----:B------:R-:W-:Y:S02]  /*13e30*/  FMNMX.FTZ R4, R107, R4, !PT ;  /* 0x000000046b047209 */ /* 0x000fe40007810000 */
[----:B------:R-:W-:Y:S01]  /*13e40*/  FMNMX.FTZ R39, R125, R39, !PT ;  /* 0x000000277d277209 */ /* 0x000fe20007810000 */
[----:B------:R-:W2:Y:S01]  /*13e50*/  SHFL.BFLY PT, R8, R40, 0x2, 0x1f ;  /* 0x0c401f0028087f89 */ /* 0x000ea200000e0000 */
[----:B------:R-:W-:Y:S02]  /*13e60*/  FMNMX.FTZ R7, R67, R4, !PT ;  /* 0x0000000443077209 */ /* 0x000fe40007810000 */
[----:B-1----:R-:W-:Y:S05]  /*13e70*/  FMNMX.FTZ R41, R41, R5, !PT ;  /* 0x0000000529297209 */ /* 0x002fea0007810000 */
[----:B------:R-:W1:Y:S01]  /*13e80*/  SHFL.BFLY PT, R4, R39, 0x2, 0x1f ;  /* 0x0c401f0027047f89 */ /* 0x000e6200000e0000 */
[----:B-----5:R-:W-:Y:S02]  /*13e90*/  FSEL R68, R9, -INF , !P3 ;  /* 0xff80000009447808 */ /* 0x020fe40005800000 */
[C---:B------:R-:W-:Y:S01]  /*13ea0*/  FSETP.NEU.FTZ.AND P3, PT, R41.reuse, -INF , PT ;  /* 0xff8000002900780b */ /* 0x040fe20003f7d000 */
[----:B------:R-:W-:Y:S01]  /*13eb0*/  FMUL.FTZ R43, R41, UR4 ;  /* 0x00000004292b7c20 */ /* 0x000fe20008410000 */
[----:B------:R-:W-:Y:S02]  /*13ec0*/  ISETP.GE.AND P1, PT, R2, R196, PT ;  /* 0x000000c40200720c */ /* 0x000fe40003f26270 */
[----:B------:R-:W-:Y:S02]  /*13ed0*/  FMNMX.FTZ R7, R68, R7, !PT ;  /* 0x0000000744077209 */ /* 0x000fe40007810000 */
[----:B------:R-:W-:Y:S02]  /*13ee0*/  FSEL R43, R43, RZ, P3 ;  /* 0x000000ff2b2b7208 */ /* 0x000fe40001800000 */
[----:B------:R-:W-:Y:S02]  /*13ef0*/  FSEL R122, R122, -INF , !P2 ;  /* 0xff8000007a7a7808 */ /* 0x000fe40005000000 */
[----:B------:R-:W-:Y:S02]  /*13f00*/  ISETP.GE.OR P1, PT, R2, R200, !P1 ;  /* 0x000000c80200720c */ /* 0x000fe40004f26670 */
[----:B------:R-:W-:Y:S02]  /*13f10*/  ISETP.GE.AND P2, PT, R0, R196, PT ;  /* 0x000000c40000720c */ /* 0x000fe40003f46270 */
[----:B------:R-:W-:Y:S01]  /*13f20*/  FMNMX.FTZ R2, R122, R7, !PT ;  /* 0x000000077a027209 */ /* 0x000fe20007810000 */
[--C-:B------:R-:W-:Y:S01]  /*13f30*/  FFMA.FTZ R7, R212, UR4, -R43.reuse ;  /* 0x00000004d4077c23 */ /* 0x100fe2000801082b */
[----:B------:R-:W-:Y:S02]  /*13f40*/  FSEL R123, R123, -INF , !P0 ;  /* 0xff8000007b7b7808 */ /* 0x000fe40004000000 */
[----:B--2---:R-:W-:Y:S01]  /*13f50*/  FMNMX.FTZ R40, R40, R8, !PT ;  /* 0x0000000828287209 */ /* 0x004fe20007810000 */
[----:B------:R2:W-:Y:S01]  /*13f60*/  MUFU.EX2 R183, R7 ;  /* 0x0000000700b77308 */ /* 0x0005e20000000800 */
[----:B------:R-:W-:Y:S02]  /*13f70*/  ISETP.GE.OR P2, PT, R0, R200, !P2 ;  /* 0x000000c80000720c */ /* 0x000fe40005746670 */
[----:B-1----:R-:W-:Y:S01]  /*13f80*/  FMNMX.FTZ R39, R39, R4, !PT ;  /* 0x0000000427277209 */ /* 0x002fe20007810000 */
[--C-:B------:R-:W-:Y:S01]  /*13f90*/  FFMA.FTZ R4, R170, UR4, -R43.reuse ;  /* 0x00000004aa047c23 */ /* 0x100fe2000801082b */
[----:B------:R-:W1:Y:S01]  /*13fa0*/  SHFL.BFLY PT, R6, R40, 0x1, 0x1f ;  /* 0x0c201f0028067f89 */ /* 0x000e6200000e0000 */
[----:B------:R-:W-:Y:S04]  /*13fb0*/  FSEL R42, R42, -INF , !P2 ;  /* 0xff8000002a2a7808 */ /* 0x000fe80005000000 */
[----:B------:R3:W-:Y:S01]  /*13fc0*/  MUFU.EX2 R172, R4 ;  /* 0x0000000400ac7308 */ /* 0x0007e20000000800 */
[----:B------:R-:W-:Y:S02]  /*13fd0*/  FSEL R126, R126, -INF , !P1 ;  /* 0xff8000007e7e7808 */ /* 0x000fe40004800000 */
[----:B------:R-:W4:Y:S01]  /*13fe0*/  SHFL.BFLY PT, R5, R39, 0x1, 0x1f ;  /* 0x0c201f0027057f89 */ /* 0x000f2200000e0000 */
[----:B------:R-:W-:Y:S04]  /*13ff0*/  FMNMX.FTZ R0, R123, R2, !PT ;  /* 0x000000027b007209 */ /* 0x000fe80007810000 */
[----:B------:R-:W-:Y:S01]  /*14000*/  FMNMX.FTZ R0, R126, R0, !PT ;  /* 0x000000007e007209 */ /* 0x000fe20007810000 */
[--C-:B--2---:R-:W-:Y:S03]  /*14010*/  FFMA.FTZ R7, R58, UR4, -R43.reuse ;  /* 0x000000043a077c23 */ /* 0x104fe6000801082b */
[----:B------:R-:W-:Y:S05]  /*14020*/  FMNMX.FTZ R0, R42, R0, !PT ;  /* 0x000000002a007209 */ /* 0x000fea0007810000 */
[----:B------:R-:W2:Y:S01]  /*14030*/  SHFL.BFLY PT, R2, R0, 0x2, 0x1f ;  /* 0x0c401f0000027f89 */ /* 0x000ea200000e0000 */
[--C-:B---3--:R-:W-:Y:S04]  /*14040*/  FFMA.FTZ R4, R220, UR4, -R43.reuse ;  /* 0x00000004dc047c23 */ /* 0x108fe8000801082b */
[----:B------:R3:W-:Y:S01]  /*14050*/  MUFU.EX2 R175, R4 ;  /* 0x0000000400af7308 */ /* 0x0007e20000000800 */
[----:B-1----:R-:W-:Y:S01]  /*14060*/  FMNMX.FTZ R40, R40, R6, !PT ;  /* 0x0000000628287209 */ /* 0x002fe20007810000 */
[--C-:B------:R-:W-:Y:S03]  /*14070*/  FFMA.FTZ R6, R206, UR4, -R43.reuse ;  /* 0x00000004ce067c23 */ /* 0x100fe6000801082b */
[C---:B------:R-:W-:Y:S01]  /*14080*/  FSETP.NEU.FTZ.AND P2, PT, R40.reuse, -INF , PT ;  /* 0xff8000002800780b */ /* 0x040fe20003f5d000 */
[----:B------:R-:W-:Y:S01]  /*14090*/  FMUL.FTZ R64, R40, UR4 ;  /* 0x0000000428407c20 */ /* 0x000fe20008410000 */
[----:B----4-:R-:W-:Y:S03]  /*140a0*/  FMNMX.FTZ R39, R39, R5, !PT ;  /* 0x0000000527277209 */ /* 0x010fe60007810000 */
[----:B------:R1:W-:Y:S01]  /*140b0*/  MUFU.EX2 R212, R6 ;  /* 0x0000000600d47308 */ /* 0x0003e20000000800 */
[--C-:B------:R-:W-:Y:S01]  /*140c0*/  FFMA.FTZ R5, R53, UR4, -R43.reuse ;  /* 0x0000000435057c23 */ /* 0x100fe2000801082b */
[----:B------:R-:W-:Y:S01]  /*140d0*/  FSEL R64, R64, RZ, P2 ;  /* 0x000000ff40407208 */ /* 0x000fe20001000000 */
[C---:B------:R-:W-:Y:S01]  /*140e0*/  FMUL.FTZ R65, R39.reuse, UR4 ;  /* 0x0000000427417c20 */ /* 0x040fe20008410000 */
[----:B------:R-:W-:Y:S03]  /*140f0*/  FSETP.NEU.FTZ.AND P1, PT, R39, -INF , PT ;  /* 0xff8000002700780b */ /* 0x000fe60003f3d000 */
[--C-:B---3--:R-:W-:Y:S01]  /*14100*/  FFMA.FTZ R4, R178, UR4, -R64.reuse ;  /* 0x00000004b2047c23 */ /* 0x108fe20008010840 */
[----:B------:R-:W-:Y:S02]  /*14110*/  FSEL R65, R65, RZ, P1 ;  /* 0x000000ff41417208 */ /* 0x000fe40000800000 */
[----:B--2---:R-:W-:Y:S01]  /*14120*/  FMNMX.FTZ R0, R0, R2, !PT ;  /* 0x0000000200007209 */ /* 0x004fe20007810000 */
[----:B------:R2:W-:Y:S01]  /*14130*/  MUFU.EX2 R170, R4 ;  /* 0x0000000400aa7308 */ /* 0x0005e20000000800 */
[--C-:B------:R-:W-:Y:S01]  /*14140*/  FFMA.FTZ R2, R168, UR4, -R43.reuse ;  /* 0x00000004a8027c23 */ /* 0x100fe2000801082b */
[--C-:B-1----:R-:W-:Y:S08]  /*14150*/  FFMA.FTZ R6, R47, UR4, -R43.reuse ;  /* 0x000000042f067c23 */ /* 0x102ff0000801082b */
[----:B------:R1:W-:Y:S01]  /*14160*/  MUFU.EX2 R238, R6 ;  /* 0x0000000600ee7308 */ /* 0x0003e20000000800 */
[--C-:B--2---:R-:W-:Y:S09]  /*14170*/  FFMA.FTZ R4, R222, UR4, -R64.reuse ;  /* 0x00000004de047c23 */ /* 0x104ff20008010840 */
[----:B------:R2:W-:Y:S01]  /*14180*/  MUFU.EX2 R222, R2 ;  /* 0x0000000200de7308 */ /* 0x0005e20000000800 */
[--C-:B-1----:R-:W-:Y:S09]  /*14190*/  FFMA.FTZ R6, R30, UR4, -R43.reuse ;  /* 0x000000041e067c23 */ /* 0x102ff2000801082b */
[----:B------:R1:W-:Y:S10]  /*141a0*/  MUFU.EX2 R178, R4 ;  /* 0x0000000400b27308 */ /* 0x0003f40000000800 */
[----:B------:R3:W-:Y:S01]  /*141b0*/  MUFU.EX2 R242, R6 ;  /* 0x0000000600f27308 */ /* 0x0007e20000000800 */
[----:B--2---:R-:W2:Y:S01]  /*141c0*/  SHFL.BFLY PT, R2, R0, 0x1, 0x1f ;  /* 0x0c201f0000027f89 */ /* 0x004ea200000e0000 */
[--C-:B-1----:R-:W-:Y:S08]  /*141d0*/  FFMA.FTZ R4, R38, UR4, -R43.reuse ;  /* 0x0000000426047c23 */ /* 0x102ff0000801082b */
[----:B------:R1:W-:Y:S01]  /*141e0*/  MUFU.EX2 R231, R4 ;  /* 0x0000000400e77308 */ /* 0x0003e20000000800 */
[----:B---3--:R-:W-:Y:S01]  /*141f0*/  FFMA.FTZ R6, R21, UR4, -R43 ;  /* 0x0000000415067c23 */ /* 0x008fe2000801082b */
[----:B--2---:R-:W-:Y:S01]  /*14200*/  FMNMX.FTZ R38, R0, R2, !PT ;  /* 0x0000000200267209 */ /* 0x004fe20007810000 */
[--C-:B------:R-:W-:Y:S01]  /*14210*/  FFMA.FTZ R0, R229, UR4, -R65.reuse ;  /* 0x00000004e5007c23 */ /* 0x100fe20008010841 */
[----:B------:R-:W-:Y:S06]  /*14220*/  FFMA.FTZ R2, R225, UR4, -R65 ;  /* 0x00000004e1027c23 */ /* 0x000fec0008010841 */
[----:B------:R2:W-:Y:S01]  /*14230*/  MUFU.EX2 R229, R7 ;  /* 0x0000000700e57308 */ /* 0x0005e20000000800 */
[C---:B------:R-:W-:Y:S01]  /*14240*/  FSETP.NEU.FTZ.AND P0, PT, R38.reuse, -INF , PT ;  /* 0xff8000002600780b */ /* 0x040fe20003f1d000 */
[----:B------:R-:W-:Y:S01]  /*14250*/  FMUL.FTZ R66, R38, UR4 ;  /* 0x0000000426427c20 */ /* 0x000fe20008410000 */
[----:B-1----:R-:W-:Y:S04]  /*14260*/  FFMA.FTZ R4, R177, UR4, -R64 ;  /* 0x00000004b1047c23 */ /* 0x002fe80008010840 */
[----:B------:R-:W-:Y:S03]  /*14270*/  FSEL R66, R66, RZ, P0 ;  /* 0x000000ff42427208 */ /* 0x000fe60000000000 */
[----:B------:R1:W-:Y:S02]  /*14280*/  MUFU.EX2 R131, R0 ;  /* 0x0000000000837308 */ /* 0x0003e40000000800 */
[--C-:B------:R-:W-:Y:S01]  /*14290*/  FFMA.FTZ R67, R67, UR4, -R66.reuse ;  /* 0x0000000443437c23 */ /* 0x100fe20008010842 */
[----:B------:R-:W-:Y:S07]  /*142a0*/  FFMA.FTZ R68, R68, UR4, -R66 ;  /* 0x0000000444447c23 */ /* 0x000fee0008010842 */
[----:B------:R3:W-:Y:S01]  /*142b0*/  MUFU.EX2 R220, R4 ;  /* 0x0000000400dc7308 */ /* 0x0007e20000000800 */
[----:B--2---:R-:W-:Y:S09]  /*142c0*/  FFMA.FTZ R7, R34, UR4, -R43 ;  /* 0x0000000422077c23 */ /* 0x004ff2000801082b */
[----:B------:R2:W-:Y:S01]  /*142d0*/  MUFU.EX2 R237, R7 ;  /* 0x0000000700ed7308 */ /* 0x0005e20000000800 */
[----:B-1----:R-:W-:Y:S09]  /*142e0*/  FFMA.FTZ R0, R224, UR4, -R65 ;  /* 0x00000004e0007c23 */ /* 0x002ff20008010841 */
[----:B------:R1:W-:Y:S01]  /*142f0*/  MUFU.EX2 R180, R0 ;  /* 0x0000000000b47308 */ /* 0x0003e20000000800 */
[----:B---3--:R-:W-:Y:S09]  /*14300*/  FFMA.FTZ R4, R169, UR4, -R64 ;  /* 0x00000004a9047c23 */ /* 0x008ff20008010840 */
[----:B------:R3:W4:Y:S01]  /*14310*/  MUFU.EX2 R230, R4 ;  /* 0x0000000400e67308 */ /* 0x0007220000000800 */
[----:B--2---:R-:W-:Y:S09]  /*14320*/  FFMA.FTZ R7, R24, UR4, -R43 ;  /* 0x0000000418077c23 */ /* 0x004ff2000801082b */
[----:B------:R-:W-:Y:S01]  /*14330*/  MUFU.EX2 R34, R6 ;  /* 0x0000000600227308 */ /* 0x000fe20000000800 */
[--C-:B-1----:R-:W-:Y:S09]  /*14340*/  FFMA.FTZ R0, R213, UR4, -R66.reuse ;  /* 0x00000004d5007c23 */ /* 0x102ff20008010842 */
[----:B------:R1:W-:Y:S01]  /*14350*/  MUFU.EX2 R111, R0 ;  /* 0x00000000006f7308 */ /* 0x0003e20000000800 */
[----:B---3--:R-:W-:Y:S01]  /*14360*/  FFMA.FTZ R4, R214, UR4, -R65 ;  /* 0x00000004d6047c23 */ /* 0x008fe20008010841 */
[----:B----4-:R-:W-:Y:S08]  /*14370*/  F2FP.BF16.F32.PACK_AB R47, R230, R220 ;  /* 0x000000dce62f723e */ /* 0x010ff000000010ff */
[----:B------:R2:W-:Y:S10]  /*14380*/  MUFU.EX2 R214, R2 ;  /* 0x0000000200d67308 */ /* 0x0005f40000000800 */
[----:B------:R3:W4:Y:S01]  /*14390*/  MUFU.EX2 R129, R4 ;  /* 0x0000000400817308 */ /* 0x0007220000000800 */
[----:B-1----:R-:W-:Y:S09]  /*143a0*/  FFMA.FTZ R0, R228, UR4, -R66 ;  /* 0x00000004e4007c23 */ /* 0x002ff20008010842 */
[----:B------:R1:W-:Y:S01]  /*143b0*/  MUFU.EX2 R130, R0 ;  /* 0x0000000000827308 */ /* 0x0003e20000000800 */
[----:B--2---:R-:W-:Y:S09]  /*143c0*/  FFMA.FTZ R2, R215, UR4, -R64 ;  /* 0x00000004d7027c23 */ /* 0x004ff20008010840 */
[----:B------:R2:W-:Y:S01]  /*143d0*/  MUFU.EX2 R181, R2 ;  /* 0x0000000200b57308 */ /* 0x0005e20000000800 */
[--C-:B---3--:R-:W-:Y:S01]  /*143e0*/  FFMA.FTZ R4, R48, UR4, -R43.reuse ;  /* 0x0000000430047c23 */ /* 0x108fe2000801082b */
[----:B----4-:R-:W-:Y:S08]  /*143f0*/  F2FP.BF16.F32.PACK_AB R48, R131, R129 ;  /* 0x000000818330723e */ /* 0x010ff000000010ff */
        /* <DEDUP_REMOVED lines=8> */
[----:B------:R1:W4:Y:S01]  /*14480*/  MUFU.EX2 R213, R0 ;  /* 0x0000000000d57308 */ /* 0x0003220000000800 */
[--C-:B--2---:R-:W-:Y:S09]  /*14490*/  FFMA.FTZ R2, R35, UR4, -R64.reuse ;  /* 0x0000000423027c23 */ /* 0x104ff20008010840 */
[----:B------:R2:W-:Y:S01]  /*144a0*/  MUFU.EX2 R218, R4 ;  /* 0x0000000400da7308 */ /* 0x0005e20000000800 */
[--C-:B---3--:R-:W-:Y:S09]  /*144b0*/  FFMA.FTZ R5, R26, UR4, -R43.reuse ;  /* 0x000000041a057c23 */ /* 0x108ff2000801082b */
[----:B------:R3:W-:Y:S01]  /*144c0*/  MUFU.EX2 R236, R2 ;  /* 0x0000000200ec7308 */ /* 0x0007e20000000800 */
[--C-:B-1----:R-:W-:Y:S09]  /*144d0*/  FFMA.FTZ R0, R211, UR4, -R64.reuse ;  /* 0x00000004d3007c23 */ /* 0x102ff20008010840 */
[----:B------:R1:W-:Y:S01]  /*144e0*/  MUFU.EX2 R206, R0 ;  /* 0x0000000000ce7308 */ /* 0x0003e20000000800 */
[--C-:B--2---:R-:W-:Y:S09]  /*144f0*/  FFMA.FTZ R4, R28, UR4, -R43.reuse ;  /* 0x000000041c047c23 */ /* 0x104ff2000801082b */
[----:B------:R2:W-:Y:S01]  /*14500*/  MUFU.EX2 R249, R4 ;  /* 0x0000000400f97308 */ /* 0x0005e20000000800 */
[--C-:B---3--:R-:W-:Y:S01]  /*14510*/  FFMA.FTZ R2, R70, UR4, -R64.reuse ;  /* 0x0000000446027c23 */ /* 0x108fe20008010840 */
[--C-:B------:R-:W-:Y:S08]  /*14520*/  FFMA.FTZ R70, R117, UR4, -R43.reuse ;  /* 0x0000000475467c23 */ /* 0x100ff0000801082b */
[----:B------:R-:W-:Y:S01]  /*14530*/  MUFU.EX2 R28, R7 ;  /* 0x00000007001c7308 */ /* 0x000fe20000000800 */
[--C-:B-1----:R-:W-:Y:S09]  /*14540*/  FFMA.FTZ R0, R54, UR4, -R64.reuse ;  /* 0x0000000436007c23 */ /* 0x102ff20008010840 */
[----:B------:R1:W-:Y:S01]  /*14550*/  MUFU.EX2 R211, R0 ;  /* 0x0000000000d37308 */ /* 0x0003e20000000800 */
[--C-:B--2---:R-:W-:Y:S09]  /*14560*/  FFMA.FTZ R4, R22, UR4, -R43.reuse ;  /* 0x0000000416047c23 */ /* 0x104ff2000801082b */
[----:B------:R2:W-:Y:S10]  /*14570*/  MUFU.EX2 R127, R4 ;  /* 0x00000004007f7308 */ /* 0x0005f40000000800 */
[----:B------:R3:W-:Y:S01]  /*14580*/  MUFU.EX2 R115, R5 ;  /* 0x0000000500737308 */ /* 0x0007e20000000800 */
[----:B-1----:R-:W-:Y:S09]  /*14590*/  FFMA.FTZ R0, R52, UR4, -R64 ;  /* 0x0000000434007c23 */ /* 0x002ff20008010840 */
        /* <DEDUP_REMOVED lines=9> */
[--C-:B--2---:R-:W-:Y:S01]  /*14630*/  FFMA.FTZ R4, R85, UR4, -R43.reuse ;  /* 0x0000000455047c23 */ /* 0x104fe2000801082b */
        /* <DEDUP_REMOVED lines=15> */
[--C-:B-1----:R-:W-:Y:S01]  /*14730*/  FFMA.FTZ R0, R51, UR4, -R64.reuse ;  /* 0x0000000433007c23 */ /* 0x102fe20008010840 */
[----:B----4-:R-:W-:Y:S07]  /*14740*/  F2FP.BF16.F32.PACK_AB R51, R213, R173 ;  /* 0x000000add533723e */ /* 0x010fee00000010ff */
[----:B------:R1:W-:Y:S02]  /*14750*/  MUFU.EX2 R239, R0 ;  /* 0x0000000000ef7308 */ /* 0x0003e40000000800 */
[--C-:B-1----:R-:W-:Y:S08]  /*14760*/  FFMA.FTZ R0, R33, UR4, -R64.reuse ;  /* 0x0000000421007c23 */ /* 0x102ff00008010840 */
[----:B------:R1:W-:Y:S02]  /*14770*/  MUFU.EX2 R241, R0 ;  /* 0x0000000000f17308 */ /* 0x0003e40000000800 */
[--C-:B-1----:R-:W-:Y:S08]  /*14780*/  FFMA.FTZ R0, R29, UR4, -R64.reuse ;  /* 0x000000041d007c23 */ /* 0x102ff00008010840 */
[----:B------:R1:W-:Y:S10]  /*14790*/  MUFU.EX2 R29, R2 ;  /* 0x00000002001d7308 */ /* 0x0003f40000000800 */
[----:B------:R2:W-:Y:S01]  /*147a0*/  MUFU.EX2 R246, R0 ;  /* 0x0000000000f67308 */ /* 0x0005e20000000800 */
[----:B-1----:R-:W-:Y:S01]  /*147b0*/  FFMA.FTZ R2, R86, UR4, -R64 ;  /* 0x0000000456027c23 */ /* 0x002fe20008010840 */
[--C-:B--2---:R-:W-:Y:S08]  /*147c0*/  FFMA.FTZ R0, R56, UR4, -R65.reuse ;  /* 0x0000000438007c23 */ /* 0x104ff00008010841 */
[----:B------:R1:W-:Y:S02]  /*147d0*/  MUFU.EX2 R208, R0 ;  /* 0x0000000000d07308 */ /* 0x0003e40000000800 */
[--C-:B-1----:R-:W-:Y:S02]  /*147e0*/  FFMA.FTZ R0, R55, UR4, -R65.reuse ;  /* 0x0000000437007c23 */ /* 0x102fe40008010841 */
[----:B------:R-:W-:Y:S06]  /*147f0*/  LDSM.16.MT88.4 R52, [R185+0x4000] ;  /* 0x00400000b934783b */ /* 0x000fec0000004200 */
[----:B------:R1:W-:Y:S02]  /*14800*/  MUFU.EX2 R225, R0 ;  /* 0x0000000000e17308 */ /* 0x0003e40000000800 */
[--C-:B-1----:R-:W-:Y:S01]  /*14810*/  FFMA.FTZ R0, R46, UR4, -R65.reuse ;  /* 0x000000042e007c23 */ /* 0x102fe20008010841 */
[----:B------:R-:W-:Y:S07]  /*14820*/  F2FP.BF16.F32.PACK_AB R46, R231, R222 ;  /* 0x000000dee72e723e */ /* 0x000fee00000010ff */
        /* <DEDUP_REMOVED lines=13> */
[----:B-1----:R-:W-:Y:S08]  /*14900*/  FFMA.FTZ R0, R37, UR4, -R66 ;  /* 0x0000000425007c23 */ /* 0x002ff00008010842 */
        /* <DEDUP_REMOVED lines=18> */
[--C-:B--2---:R-:W-:Y:S02]  /*14a30*/  FFMA.FTZ R0, R59, UR4, -R66.reuse ;  /* 0x000000043b007c23 */ /* 0x104fe40008010842 */
[----:B------:R-:W2:Y:S06]  /*14a40*/  LDSM.16.MT88.4 R56, [R184+0x4400] ;  /* 0x00440000b838783b */ /* 0x000eac0000004200 */
[----:B------:R3:W-:Y:S02]  /*14a50*/  MUFU.EX2 R232, R0 ;  /* 0x0000000000e87308 */ /* 0x0007e40000000800 */
[--C-:B---3--:R-:W-:Y:S08]  /*14a60*/  FFMA.FTZ R0, R62, UR4, -R66.reuse ;  /* 0x000000043e007c23 */ /* 0x108ff00008010842 */
[----:B------:R3:W-:Y:S02]  /*14a70*/  MUFU.EX2 R248, R0 ;  /* 0x0000000000f87308 */ /* 0x0007e40000000800 */
[----:B---3--:R-:W-:Y:S02]  /*14a80*/  FFMA.FTZ R0, R63, UR4, -R66 ;  /* 0x000000043f007c23 */ /* 0x008fe40008010842 */
[----:B------:R-:W3:Y:S06]  /*14a90*/  LDSM.16.MT88.4 R60, [R185+0x4400] ;  /* 0x00440000b93c783b */ /* 0x000eec0000004200 */
        /* <DEDUP_REMOVED lines=49> */
[----:B------:R-:W-:Y:S01]  /*14db0*/  FSEL R0, R38, RZ, P0 ;  /* 0x000000ff26007208 */ /* 0x000fe20000000000 */
[C---:B-----5:R-:W-:Y:S01]  /*14dc0*/  FMUL.FTZ R20, R37.reuse, R152 ;  /* 0x0000009825147220 */ /* 0x060fe20000410000 */
[C---:B------:R-:W-:Y:S05]  /*14dd0*/  FMUL.FTZ R5, R37.reuse, R141 ;  /* 0x0000008d25057220 */ /* 0x040fea0000410000 */
[----:B------:R4:W5:Y:S01]  /*14de0*/  MUFU.EX2 R36, R2 ;  /* 0x0000000200247308 */ /* 0x0009620000000800 */
[C---:B------:R-:W-:Y:S01]  /*14df0*/  FMUL.FTZ R4, R37.reuse, R140 ;  /* 0x0000008c25047220 */ /* 0x040fe20000410000 */
[----:B------:R-:W-:Y:S01]  /*14e00*/  FADD.FTZ R0, -R0, R134 ;  /* 0x0000008600007221 */ /* 0x000fe20000010100 */
[C---:B------:R-:W-:Y:S01]  /*14e10*/  FMUL.FTZ R17, R37.reuse, R145 ;  /* 0x0000009125117220 */ /* 0x040fe20000410000 */
[----:B------:R-:W-:Y:S01]  /*14e20*/  MOV R145, R127 ;  /* 0x0000007f00917202 */ /* 0x000fe20000000f00 */
[----:B------:R-:W-:Y:S01]  /*14e30*/  FMUL.FTZ R21, R37, R153 ;  /* 0x0000009925157220 */ /* 0x000fe20000410000 */
[----:B------:R-:W-:Y:S01]  /*14e40*/  FMUL.FTZ R0, R0, UR4 ;  /* 0x0000000400007c20 */ /* 0x000fe20008410000 */
[----:B------:R-:W-:Y:S02]  /*14e50*/  MOV R153, R22 ;  /* 0x0000001600997202 */ /* 0x000fe40000000f00 */
[----:B------:R-:W-:Y:S03]  /*14e60*/  PLOP3.LUT P0, PT, PT, PT, UP0, 0x80, 0x0 ;  /* 0x000000000000781c */ /* 0x000fe60003f0f008 */
[----:B------:R-:W2:Y:S01]  /*14e70*/  MUFU.EX2 R0, R0 ;  /* 0x0000000000007308 */ /* 0x000ea20000000800 */
[----:B----4-:R-:W-:Y:S01]  /*14e80*/  FMUL.FTZ R2, R3, UR4 ;  /* 0x0000000403027c20 */ /* 0x010fe20008410000 */
[--C-:B------:R-:W-:Y:S01]  /*14e90*/  FFMA.FTZ R3, R96, UR4, -R43.reuse ;  /* 0x0000000460037c23 */ /* 0x100fe2000801082b */
[C---:B-----5:R-:W-:Y:S01]  /*14ea0*/  FMUL.FTZ R7, R36.reuse, R143 ;  /* 0x0000008f24077220 */ /* 0x060fe20000410000 */
[----:B------:R-:W-:Y:S01]  /*14eb0*/  MOV R143, R11 ;  /* 0x0000000b008f7202 */ /* 0x000fe20000000f00 */
[C---:B------:R-:W-:Y:S05]  /*14ec0*/  FMUL.FTZ R6, R36.reuse, R142 ;  /* 0x0000008e24067220 */ /* 0x040fea0000410000 */
[----:B------:R4:W5:Y:S01]  /*14ed0*/  MUFU.EX2 R112, R3 ;  /* 0x0000000300707308 */ /* 0x0009620000000800 */
        /* <DEDUP_REMOVED lines=8> */
[----:B------:R-:W-:Y:S01]  /*14f60*/  MOV R139, R12 ;  /* 0x0000000c008b7202 */ /* 0x000fe20000000f00 */
[C---:B------:R-:W-:Y:S01]  /*14f70*/  FMUL.FTZ R10, R0.reuse, R138 ;  /* 0x0000008a000a7220 */ /* 0x040fe20000410000 */
[C---:B------:R-:W-:Y:S03]  /*14f80*/  FMUL.FTZ R14, R0.reuse, R150 ;  /* 0x00000096000e7220 */ /* 0x040fe60000410000 */
[----:B----4-:R-:W-:Y:S01]  /*14f90*/  FFMA.FTZ R3, R97, UR4, -R43 ;  /* 0x0000000461037c23 */ /* 0x010fe2000801082b */
[----:B-----5:R-:W-:Y:S01]  /*14fa0*/  MOV R140, R112 ;  /* 0x00000070008c7202 */ /* 0x020fe20000000f00 */
[----:B------:R-:W-:Y:S01]  /*14fb0*/  FMUL.FTZ R15, R0, R151 ;  /* 0x00000097000f7220 */ /* 0x000fe20000410000 */
[----:B------:R-:W-:Y:S01]  /*14fc0*/  MOV R151, R16 ;  /* 0x0000001000977202 */ /* 0x000fe20000000f00 */
[C---:B------:R-:W-:Y:S01]  /*14fd0*/  FMUL.FTZ R16, R37.reuse, R144 ;  /* 0x0000009025107220 */ /* 0x040fe20000410000 */
[C---:B------:R-:W-:Y:S01]  /*14fe0*/  FMUL.FTZ R22, R36.reuse, R154 ;  /* 0x0000009a24167220 */ /* 0x040fe20000410000 */
[----:B------:R-:W-:Y:S01]  /*14ff0*/  FMUL.FTZ R23, R36, R155 ;  /* 0x0000009b24177220 */ /* 0x000fe20000410000 */
[----:B------:R-:W-:Y:S01]  /*15000*/  MOV R154, R32 ;  /* 0x00000020009a7202 */ /* 0x000fe20000000f00 */
[C---:B-1----:R-:W-:Y:S01]  /*15010*/  FMUL.FTZ R9, R2.reuse, R137 ;  /* 0x0000008902097220 */ /* 0x042fe20000410000 */
[C---:B------:R-:W-:Y:S01]  /*15020*/  FMUL.FTZ R12, R2.reuse, R148 ;  /* 0x00000094020c7220 */ /* 0x040fe20000410000 */
[----:B------:R1:W2:Y:S01]  /*15030*/  MUFU.EX2 R137, R3 ;  /* 0x0000000300897308 */ /* 0x0002a20000000800 */
[C---:B------:R-:W-:Y:S01]  /*15040*/  FMUL.FTZ R8, R2.reuse, R136 ;  /* 0x0000008802087220 */ /* 0x040fe20000410000 */
[----:B------:R-:W-:Y:S01]  /*15050*/  FMUL.FTZ R13, R2, R149 ;  /* 0x00000095020d7220 */ /* 0x000fe20000410000 */
[----:B------:R-:W-:Y:S01]  /*15060*/  MOV R144, R69 ;  /* 0x0000004500907202 */ /* 0x000fe20000000f00 */
[----:B------:R-:W4:Y:S01]  /*15070*/  LDL.LU R149, [R1] ;  /* 0x0000000001957983 */ /* 0x000f220000300800 */
[----:B------:R-:W-:Y:S01]  /*15080*/  FMUL.FTZ R32, R37, R160 ;  /* 0x000000a025207220 */ /* 0x000fe20000410000 */
[----:B------:R-:W-:Y:S01]  /*15090*/  MOV R155, R35 ;  /* 0x00000023009b7202 */ /* 0x000fe20000000f00 */
[----:B------:R-:W-:Y:S01]  /*150a0*/  FMUL.FTZ R35, R36, R163 ;  /* 0x000000a324237220 */ /* 0x000fe20000410000 */
[C---:B------:R-:W-:Y:S01]  /*150b0*/  HMMA.16816.F32.BF16 R8, R48.reuse, R24, R8 ;  /* 0x000000183008723c */ /* 0x040fe20000041808 */
[----:B------:R-:W5:Y:S03]  /*150c0*/  LDL.LU R85, [R1+0x4] ;  /* 0x0000040001557983 */ /* 0x000f660000300800 */
[----:B------:R-:W-:Y:S01]  /*150d0*/  MOV R150, R140 ;  /* 0x0000008c00967202 */ /* 0x000fe20000000f00 */
[----:B------:R-:W2:Y:S01]  /*150e0*/  LDL.LU R141, [R1+0xc] ;  /* 0x00000c00018d7983 */ /* 0x000ea20000300800 */
[-C--:B------:R-:W-:Y:S03]  /*150f0*/  HMMA.16816.F32.BF16 R12, R48, R26.reuse, R12 ;  /* 0x0000001a300c723c */ /* 0x080fe6000004180c */
[----:B------:R-:W2:Y:S02]  /*15100*/  LDL.LU R138, [R1+0x8] ;  /* 0x00000800018a7983 */ /* 0x000ea40000300800 */
[--C-:B-1----:R-:W-:Y:S01]  /*15110*/  FFMA.FTZ R3, R98, UR4, -R64.reuse ;  /* 0x0000000462037c23 */ /* 0x102fe20008010840 */
[C---:B------:R-:W-:Y:S03]  /*15120*/  HMMA.16816.F32.BF16 R16, R44.reuse, R26, R16 ;  /* 0x0000001a2c10723c */ /* 0x040fe60000041810 */
[----:B------:R1:W-:Y:S02]  /*15130*/  MUFU.EX2 R148, R3 ;  /* 0x0000000300947308 */ /* 0x0003e40000000800 */
[----:B------:R-:W-:Y:S01]  /*15140*/  FMUL.FTZ R24, R2, R156 ;  /* 0x0000009c02187220 */ /* 0x000fe20000410000 */
[-C--:B------:R-:W-:Y:S05]  /*15150*/  HMMA.16816.F32.BF16 R20, R44, R52.reuse, R20 ;  /* 0x000000342c14723c */ /* 0x080fea0000041814 */
[----:B------:R-:W-:Y:S01]  /*15160*/  MOV R156, R30 ;  /* 0x0000001e009c7202 */ /* 0x000fe20000000f00 */
[----:B------:R-:W-:Y:S01]  /*15170*/  FMUL.FTZ R30, R0, R166 ;  /* 0x000000a6001e7220 */ /* 0x000fe20000410000 */
[----:B------:R-:W-:Y:S01]  /*15180*/  MOV R166, R115 ;  /* 0x0000007300a67202 */ /* 0x000fe20000000f00 */
[----:B------:R-:W-:Y:S03]  /*15190*/  FMUL.FTZ R25, R2, R157 ;  /* 0x0000009d02197220 */ /* 0x000fe60000410000 */
[C---:B------:R-:W-:Y:S01]  /*151a0*/  FMUL.FTZ R26, R0.reuse, R158 ;  /* 0x0000009e001a7220 */ /* 0x040fe20000410000 */
[----:B------:R-:W-:Y:S01]  /*151b0*/  FMUL.FTZ R27, R0, R159 ;  /* 0x0000009f001b7220 */ /* 0x000fe20000410000 */
[----:B------:R-:W-:Y:S01]  /*151c0*/  MOV R158, R29 ;  /* 0x0000001d009e7202 */ /* 0x000fe20000000f00 */
[----:B-1----:R-:W-:Y:S01]  /*151d0*/  FFMA.FTZ R3, R99, UR4, -R64 ;  /* 0x0000000463037c23 */ /* 0x002fe20008010840 */
[----:B------:R-:W-:Y:S01]  /*151e0*/  FMUL.FTZ R29, R2, R165 ;  /* 0x000000a5021d7220 */ /* 0x000fe20000410000 */
[----:B------:R-:W-:Y:S01]  /*151f0*/  MOV R165, R31 ;  /* 0x0000001f00a57202 */ /* 0x000fe20000000f00 */
[----:B------:R-:W-:Y:S01]  /*15200*/  FMUL.FTZ R31, R0, R167 ;  /* 0x000000a7001f7220 */ /* 0x000fe20000410000 */
[----:B------:R1:W-:Y:S01]  /*15210*/  MUFU.EX2 R152, R3 ;  /* 0x0000000300987308 */ /* 0x0003e20000000800 */
[C---:B------:R-:W-:Y:S04]  /*15220*/  HMMA.16816.F32.BF16 R24, R48.reuse, R52, R24 ;  /* 0x000000343018723c */ /* 0x040fe80000041818 */
[----:B------:R-:W-:Y:S01]  /*15230*/  MOV R159, R28 ;  /* 0x0000001c009f7202 */ /* 0x000fe20000000f00 */
[----:B------:R-:W-:Y:S01]  /*15240*/  FMUL.FTZ R28, R2, R164 ;  /* 0x000000a4021c7220 */ /* 0x000fe20000410000 */
[----:B------:R-:W-:Y:S01]  /*15250*/  MOV R157, R34 ;  /* 0x00000022009d7202 */ /* 0x000fe20000000f00 */
[----:B------:R-:W-:Y:S01]  /*15260*/  FMUL.FTZ R34, R36, R162 ;  /* 0x000000a224227220 */ /* 0x000fe20000410000 */
[----:B------:R-:W-:Y:S03]  /*15270*/  MOV R164, R33 ;  /* 0x0000002100a47202 */ /* 0x000fe60000000f00 */
[----:B------:R-:W-:Y:S01]  /*15280*/  FMUL.FTZ R33, R37, R161 ;  /* 0x000000a125217220 */ /* 0x000fe20000410000 */
[-C--:B------:R-:W-:Y:S03]  /*15290*/  HMMA.16816.F32.BF16 R28, R48, R54.reuse, R28 ;  /* 0x00000036301c723c */ /* 0x080fe6000004181c */
[----:B------:R-:W-:Y:S01]  /*152a0*/  MOV R140, R76 ;  /* 0x0000004c008c7202 */ /* 0x000fe20000000f00 */
[----:B-1----:R-:W-:Y:S01]  /*152b0*/  FFMA.FTZ R3, R88, UR4, -R65 ;  /* 0x0000000458037c23 */ /* 0x002fe20008010841 */
[----:B------:R-:W-:Y:S01]  /*152c0*/  FFMA.FTZ R69, R116, UR4, -R43 ;  /* 0x0000000474457c23 */ /* 0x000fe2000801082b */
[----:B------:R-:W-:Y:S01]  /*152d0*/  HMMA.16816.F32.BF16 R32, R44, R54, R32 ;  /* 0x000000362c20723c */ /* 0x000fe20000041820 */
[----:B------:R-:W1:Y:S01]  /*152e0*/  LDSM.16.MT88.4 R52, [R184+0x4800] ;  /* 0x00480000b834783b */ /* 0x000e620000004200 */
[----:B------:R3:W-:Y:S03]  /*152f0*/  MUFU.EX2 R136, R3 ;  /* 0x0000000300887308 */ /* 0x0007e60000000800 */
[----:B------:R-:W-:Y:S02]  /*15300*/  F2FP.BF16.F32.PACK_AB R48, R212, R183 ;  /* 0x000000b7d430723e */ /* 0x000fe400000010ff */
[----:B------:R-:W-:Y:S05]  /*15310*/  F2FP.BF16.F32.PACK_AB R49, R206, R181 ;  /* 0x000000b5ce31723e */ /* 0x000fea00000010ff */
[----:B------:R-:W-:Y:S01]  /*15320*/  MUFU.EX2 R76, R68 ;  /* 0x00000044004c7308 */ /* 0x000fe20000000800 */
[----:B------:R-:W-:Y:S02]  /*15330*/  F2FP.BF16.F32.PACK_AB R50, R218, R215 ;  /* 0x000000d7da32723e */ /* 0x000fe400000010ff */
[----:B------:R-:W-:Y:S02]  /*15340*/  F2FP.BF16.F32.PACK_AB R51, R219, R211 ;  /* 0x000000d3db33723e */ /* 0x000fe400000010ff */
[----:B------:R-:W-:Y:S02]  /*15350*/  F2FP.BF16.F32.PACK_AB R44, R177, R174 ;  /* 0x000000aeb12c723e */ /* 0x000fe400000010ff */
[----:B------:R-:W-:Y:S03]  /*15360*/  F2FP.BF16.F32.PACK_AB R46, R205, R182 ;  /* 0x000000b6cd2e723e */ /* 0x000fe600000010ff */
[----:B------:R-:W-:Y:S01]  /*15370*/  MUFU.EX2 R68, R75 ;  /* 0x0000004b00447308 */ /* 0x000fe20000000800 */
[--C-:B---3--:R-:W-:Y:S01]  /*15380*/  FFMA.FTZ R3, R89, UR4, -R65.reuse ;  /* 0x0000000459037c23 */ /* 0x108fe20008010841 */
[-C--:B------:R-:W-:Y:S05]  /*15390*/  HMMA.16816.F32.BF16 R4, R48, R56.reuse, R4 ;  /* 0x000000383004723c */ /* 0x080fea0000041804 */
[----:B------:R-:W-:Y:S03]  /*153a0*/  F2FP.BF16.F32.PACK_AB R45, R169, R168 ;  /* 0x000000a8a92d723e */ /* 0x000fe600000010ff */
[----:B------:R3:W-:Y:S03]  /*153b0*/  MUFU.EX2 R134, R3 ;  /* 0x0000000300867308 */ /* 0x0007e60000000800 */
[----:B------:R-:W-:Y:S02]  /*153c0*/  F2FP.BF16.F32.PACK_AB R47, R179, R171 ;  /* 0x000000abb32f723e */ /* 0x000fe400000010ff */
[----:B------:R-:W-:Y:S05]  /*153d0*/  F2FP.BF16.F32.PACK_AB R161, R72, R71 ;  /* 0x0000004748a1723e */ /* 0x000fea00000010ff */
[C---:B------:R-:W-:Y:S06]  /*153e0*/  HMMA.16816.F32.BF16 R8, R44.reuse, R56, R8 ;  /* 0x000000382c08723c */ /* 0x040fec0000041808 */
[-C--:B------:R-:W-:Y:S05]  /*153f0*/  HMMA.16816.F32.BF16 R12, R44, R58.reuse, R12 ;  /* 0x0000003a2c0c723c */ /* 0x080fea000004180c */
[--C-:B---3--:R-:W-:Y:S01]  /*15400*/  FFMA.FTZ R3, R92, UR4, -R65.reuse ;  /* 0x000000045c037c23 */ /* 0x108fe20008010841 */
[C---:B------:R-:W-:Y:S01]  /*15410*/  HMMA.16816.F32.BF16 R16, R48.reuse, R58, R16 ;  /* 0x0000003a3010723c */ /* 0x040fe20000041810 */
[----:B------:R-:W3:Y:S02]  /*15420*/  LDSM.16.MT88.4 R56, [R185+0x4800] ;  /* 0x00480000b938783b */ /* 0x000ee40000004200 */
[----:B------:R1:W-:Y:S03]  /*15430*/  MUFU.EX2 R132, R3 ;  /* 0x0000000300847308 */ /* 0x0003e60000000800 */
[-C--:B------:R-:W-:Y:S06]  /*15440*/  HMMA.16816.F32.BF16 R20, R48, R60.reuse, R20 ;  /* 0x0000003c3014723c */ /* 0x080fec0000041814 */
[C---:B------:R-:W-:Y:S06]  /*15450*/  HMMA.16816.F32.BF16 R24, R44.reuse, R60, R24 ;  /* 0x0000003c2c18723c */ /* 0x040fec0000041818 */
[-C--:B------:R-:W-:Y:S05]  /*15460*/  HMMA.16816.F32.BF16 R28, R44, R62.reuse, R28 ;  /* 0x0000003e2c1c723c */ /* 0x080fea000004181c */
[----:B-1----:R-:W-:Y:S01]  /*15470*/  FFMA.FTZ R3, R216, UR4, -R65 ;  /* 0x00000004d8037c23 */ /* 0x002fe20008010841 */
[----:B------:R-:W-:Y:S01]  /*15480*/  HMMA.16816.F32.BF16 R32, R48, R62, R32 ;  /* 0x0000003e3020723c */ /* 0x000fe20000041820 */
[----:B------:R-:W1:Y:S02]  /*15490*/  LDSM.16.MT88.4 R60, [R184+0x4c00] ;  /* 0x004c0000b83c783b */ /* 0x000e640000004200 */
        /* <DEDUP_REMOVED lines=9> */
[--C-:B---3--:R-:W-:Y:S01]  /*15530*/  FFMA.FTZ R3, R223, UR4, -R66.reuse ;  /* 0x00000004df037c23 */ /* 0x108fe20008010842 */
[----:B------:R-:W-:Y:S03]  /*15540*/  F2FP.BF16.F32.PACK_AB R51, R233, R224 ;  /* 0x000000e0e933723e */ /* 0x000fe600000010ff */
[----:B------:R3:W-:Y:S04]  /*15550*/  MUFU.EX2 R128, R3 ;  /* 0x0000000300807308 */ /* 0x0007e80000000800 */
[C---:B------:R-:W-:Y:S06]  /*15560*/  HMMA.16816.F32.BF16 R8, R48.reuse, R52, R8 ;  /* 0x000000343008723c */ /* 0x040fec0000041808 */
[-C--:B------:R-:W-:Y:S06]  /*15570*/  HMMA.16816.F32.BF16 R12, R48, R54.reuse, R12 ;  /* 0x00000036300c723c */ /* 0x080fec000004180c */
[C---:B------:R-:W-:Y:S01]  /*15580*/  HMMA.16816.F32.BF16 R16, R44.reuse, R54, R16 ;  /* 0x000000362c10723c */ /* 0x040fe20000041810 */
[----:B------:R-:W1:Y:S04]  /*15590*/  LDSM.16.MT88.4 R52, [R185+0x4c00] ;  /* 0x004c0000b934783b */ /* 0x000e680000004200 */
[--C-:B---3--:R-:W-:Y:S01]  /*155a0*/  FFMA.FTZ R3, R227, UR4, -R66.reuse ;  /* 0x00000004e3037c23 */ /* 0x108fe20008010842 */
[-C--:B------:R-:W-:Y:S03]  /*155b0*/  HMMA.16816.F32.BF16 R20, R44, R56.reuse, R20 ;  /* 0x000000382c14723c */ /* 0x080fe60000041814 */
[----:B------:R3:W-:Y:S03]  /*155c0*/  MUFU.EX2 R115, R3 ;  /* 0x0000000300737308 */ /* 0x0007e60000000800 */
[C---:B------:R-:W-:Y:S06]  /*155d0*/  HMMA.16816.F32.BF16 R24, R48.reuse, R56, R24 ;  /* 0x000000383018723c */ /* 0x040fec0000041818 */
[-C--:B------:R-:W-:Y:S06]  /*155e0*/  HMMA.16816.F32.BF16 R28, R48, R58.reuse, R28 ;  /* 0x0000003a301c723c */ /* 0x080fec000004181c */
[----:B------:R-:W-:Y:S01]  /*155f0*/  HMMA.16816.F32.BF16 R32, R44, R58, R32 ;  /* 0x0000003a2c20723c */ /* 0x000fe20000041820 */
[----:B------:R-:W4:Y:S04]  /*15600*/  LDSM.16.MT88.4 R56, [R184+0x5000] ;  /* 0x00500000b838783b */ /* 0x000f280000004200 */
        /* <DEDUP_REMOVED lines=10> */
[-C--:B-1----:R-:W-:Y:S03]  /*156b0*/  HMMA.16816.F32.BF16 R4, R44, R60.reuse, R4 ;  /* 0x0000003c2c04723c */ /* 0x082fe60000041804 */
[--C-:B---3--:R-:W-:Y:S03]  /*156c0*/  FFMA.FTZ R3, R221, UR4, -R66.reuse ;  /* 0x00000004dd037c23 */ /* 0x108fe60008010842 */
        /* <DEDUP_REMOVED lines=21> */
[-C--:B----4-:R-:W-:Y:S05]  /*15820*/  HMMA.16816.F32.BF16 R4, R48, R56.reuse, R4 ;  /* 0x000000383004723c */ /* 0x090fea0000041804 */
[----:B------:R-:W-:Y:S01]  /*15830*/  F2FP.BF16.F32.PACK_AB R47, R142, R251 ;  /* 0x000000fb8e2f723e */ /* 0x000fe200000010ff */
[----:B-1----:R-:W-:Y:S06]  /*15840*/  FFMA.FTZ R3, R226, UR4, -R64 ;  /* 0x00000004e2037c23 */ /* 0x002fec0008010840 */
[C---:B------:R-:W-:Y:S01]  /*15850*/  HMMA.16816.F32.BF16 R8, R44.reuse, R56, R8 ;  /* 0x000000382c08723c */ /* 0x040fe20000041808 */
[----:B------:R1:W-:Y:S05]  /*15860*/  MUFU.EX2 R98, R3 ;  /* 0x0000000300627308 */ /* 0x0003ea0000000800 */
[-C--:B------:R-:W-:Y:S05]  /*15870*/  HMMA.16816.F32.BF16 R12, R44, R58.reuse, R12 ;  /* 0x0000003a2c0c723c */ /* 0x080fea000004180c */
[----:B-----5:R-:W-:Y:S01]  /*15880*/  FFMA.FTZ R36, R36, R85, R170 ;  /* 0x0000005524247223 */ /* 0x020fe200000100aa */
[C---:B------:R-:W-:Y:S01]  /*15890*/  HMMA.16816.F32.BF16 R16, R48.reuse, R58, R16 ;  /* 0x0000003a3010723c */ /* 0x040fe20000041810 */
[----:B------:R3:W-:Y:S01]  /*158a0*/  MUFU.EX2 R85, R60 ;  /* 0x0000003c00557308 */ /* 0x0007e20000000800 */
[----:B------:R-:W-:Y:S03]  /*158b0*/  LDSM.16.MT88.4 R56, [R185+0x5400] ;  /* 0x00540000b938783b */ /* 0x000fe60000004200 */
[----:B------:R-:W-:Y:S01]  /*158c0*/  FFMA.FTZ R37, R37, R149, R172 ;  /* 0x0000009525257223 */ /* 0x000fe200000100ac */
[----:B--2---:R-:W-:Y:S01]  /*158d0*/  MOV R149, R137 ;  /* 0x0000008900957202 */ /* 0x004fe20000000f00 */
[----:B------:R-:W-:Y:S01]  /*158e0*/  FFMA.FTZ R2, R2, R141, R129 ;  /* 0x0000008d02027223 */ /* 0x000fe20000010081 */
[----:B-1----:R-:W-:Y:S03]  /*158f0*/  FFMA.FTZ R3, R103, UR4, -R64 ;  /* 0x0000000467037c23 */ /* 0x002fe60008010840 */
[----:B------:R-:W-:Y:S01]  /*15900*/  MOV R137, R84 ;  /* 0x0000005400897202 */ /* 0x000fe20000000f00 */
[----:B------:R1:W-:Y:S01]  /*15910*/  MUFU.EX2 R97, R3 ;  /* 0x0000000300617308 */ /* 0x0003e20000000800 */
[----:B------:R-:W-:Y:S01]  /*15920*/  FFMA.FTZ R0, R0, R138, R111 ;  /* 0x0000008a00007223 */ /* 0x000fe2000001006f */
[----:B------:R-:W-:Y:S01]  /*15930*/  MOV R138, R77 ;  /* 0x0000004d008a7202 */ /* 0x000fe20000000f00 */
[----:B------:R-:W-:Y:S01]  /*15940*/  FADD.FTZ R37, R175, R37 ;  /* 0x00000025af257221 */ /* 0x000fe20000010000 */
[----:B------:R-:W-:Y:S01]  /*15950*/  MOV R141, R83 ;  /* 0x00000053008d7202 */ /* 0x000fe20000000f00 */
[----:B------:R-:W-:Y:S01]  /*15960*/  FADD.FTZ R2, R131, R2 ;  /* 0x0000000283027221 */ /* 0x000fe20000010000 */
[----:B---3--:R-:W2:Y:S04]  /*15970*/  LDSM.16.MT88.4 R60, [R185+0x5000] ;  /* 0x00500000b93c783b */ /* 0x008ea80000004200 */
[----:B------:R-:W-:Y:S01]  /*15980*/  MUFU.EX2 R77, R67 ;  /* 0x00000043004d7308 */ /* 0x000fe20000000800 */
[----:B------:R-:W-:Y:S04]  /*15990*/  FADD.FTZ R2, R180, R2 ;  /* 0x00000002b4027221 */ /* 0x000fe80000010000 */
[----:B------:R-:W-:Y:S05]  /*159a0*/  FADD.FTZ R2, R214, R2 ;  /* 0x00000002d6027221 */ /* 0x000fea0000010000 */
[----:B------:R-:W-:Y:S01]  /*159b0*/  MUFU.EX2 R84, R69 ;  /* 0x0000004500547308 */ /* 0x000fe20000000800 */
[--C-:B-1----:R-:W-:Y:S09]  /*159c0*/  FFMA.FTZ R3, R93, UR4, -R43.reuse ;  /* 0x000000045d037c23 */ /* 0x102ff2000801082b */
[----:B------:R1:W-:Y:S10]  /*159d0*/  MUFU.EX2 R100, R3 ;  /* 0x0000000300647308 */ /* 0x0003f40000000800 */
[----:B------:R-:W3:Y:S10]  /*159e0*/  MUFU.EX2 R83, R70 ;  /* 0x0000004600537308 */ /* 0x000ef40000000800 */
[----:B------:R-:W-:Y:S01]  /*159f0*/  MUFU.EX2 R67, R78 ;  /* 0x0000004e00437308 */ /* 0x000fe20000000800 */
[--C-:B-1----:R-:W-:Y:S01]  /*15a00*/  FFMA.FTZ R3, R113, UR4, -R43.reuse ;  /* 0x0000000471037c23 */ /* 0x102fe2000801082b */
[----:B------:R-:W-:Y:S01]  /*15a10*/  FFMA.FTZ R43, R90, UR4, -R43 ;  /* 0x000000045a2b7c23 */ /* 0x000fe2000801082b */
[-C--:B--2---:R-:W-:Y:S07]  /*15a20*/  HMMA.16816.F32.BF16 R20, R48, R60.reuse, R20 ;  /* 0x0000003c3014723c */ /* 0x084fee0000041814 */
[----:B------:R1:W-:Y:S01]  /*15a30*/  MUFU.EX2 R99, R3 ;  /* 0x0000000300637308 */ /* 0x0003e20000000800 */
[----:B---3--:R-:W-:Y:S01]  /*15a40*/  F2FP.BF16.F32.PACK_AB R160, R83, R84 ;  /* 0x0000005453a0723e */ /* 0x008fe200000010ff */
[C---:B------:R-:W-:Y:S08]  /*15a50*/  HMMA.16816.F32.BF16 R24, R44.reuse, R60, R24 ;  /* 0x0000003c2c18723c */ /* 0x040ff00000041818 */
[----:B------:R-:W2:Y:S01]  /*15a60*/  MUFU.EX2 R70, R43 ;  /* 0x0000002b00467308 */ /* 0x000ea20000000800 */
[-C--:B------:R-:W-:Y:S06]  /*15a70*/  HMMA.16816.F32.BF16 R28, R44, R62.reuse, R28 ;  /* 0x0000003e2c1c723c */ /* 0x080fec000004181c */
[----:B------:R-:W-:Y:S01]  /*15a80*/  HMMA.16816.F32.BF16 R32, R48, R62, R32 ;  /* 0x0000003e3020723c */ /* 0x000fe20000041820 */
[----:B------:R-:W3:Y:S02]  /*15a90*/  LDSM.16.MT88.4 R60, [R184+0x5800] ;  /* 0x00580000b83c783b */ /* 0x000ee40000004200 */
[----:B------:R-:W-:Y:S02]  /*15aa0*/  MUFU.EX2 R43, R82 ;  /* 0x00000052002b7308 */ /* 0x000fe40000000800 */
[--C-:B-1----:R-:W-:Y:S01]  /*15ab0*/  FFMA.FTZ R3, R114, UR4, -R64.reuse ;  /* 0x0000000472037c23 */ /* 0x102fe20008010840 */
[----:B------:R-:W-:Y:S02]  /*15ac0*/  F2FP.BF16.F32.PACK_AB R44, R138, R141 ;  /* 0x0000008d8a2c723e */ /* 0x000fe400000010ff */
[----:B------:R-:W-:Y:S05]  /*15ad0*/  F2FP.BF16.F32.PACK_AB R45, R137, R140 ;  /* 0x0000008c892d723e */ /* 0x000fea00000010ff */
        /* <DEDUP_REMOVED lines=11> */
[C---:B------:R-:W-:Y:S04]  /*15b90*/  HMMA.16816.F32.BF16 R8, R48.reuse, R52, R8 ;  /* 0x000000343008723c */ /* 0x040fe80000041808 */
[----:B--2---:R-:W-:Y:S02]  /*15ba0*/  F2FP.BF16.F32.PACK_AB R162, R70, R73 ;  /* 0x0000004946a2723e */ /* 0x004fe400000010ff */
[-C--:B------:R-:W-:Y:S02]  /*15bb0*/  HMMA.16816.F32.BF16 R12, R48, R54.reuse, R12 ;  /* 0x00000036300c723c */ /* 0x080fe4000004180c */
[----:B------:R-:W2:Y:S04]  /*15bc0*/  MUFU.EX2 R69, R64 ;  /* 0x0000004000457308 */ /* 0x000ea80000000800 */
[C---:B------:R-:W-:Y:S01]  /*15bd0*/  HMMA.16816.F32.BF16 R16, R44.reuse, R54, R16 ;  /* 0x000000362c10723c */ /* 0x040fe20000041810 */
[----:B------:R-:W4:Y:S05]  /*15be0*/  LDSM.16.MT88.4 R52, [R185+0x5800] ;  /* 0x00580000b934783b */ /* 0x000f2a0000004200 */
[----:B------:R-:W-:Y:S01]  /*15bf0*/  MUFU.EX2 R64, R79 ;  /* 0x0000004f00407308 */ /* 0x000fe20000000800 */
[--C-:B-1----:R-:W-:Y:S01]  /*15c00*/  FFMA.FTZ R3, R104, UR4, -R65.reuse ;  /* 0x0000000468037c23 */ /* 0x102fe20008010841 */
[-C--:B------:R-:W-:Y:S08]  /*15c10*/  HMMA.16816.F32.BF16 R20, R44, R56.reuse, R20 ;  /* 0x000000382c14723c */ /* 0x080ff00000041814 */
[----:B------:R1:W-:Y:S01]  /*15c20*/  MUFU.EX2 R92, R3 ;  /* 0x00000003005c7308 */ /* 0x0003e20000000800 */
[C---:B------:R-:W-:Y:S04]  /*15c30*/  HMMA.16816.F32.BF16 R24, R48.reuse, R56, R24 ;  /* 0x000000383018723c */ /* 0x040fe80000041818 */
[----:B--2---:R-:W-:Y:S02]  /*15c40*/  F2FP.BF16.F32.PACK_AB R163, R69, R74 ;  /* 0x0000004a45a3723e */ /* 0x004fe400000010ff */
[-C--:B------:R-:W-:Y:S06]  /*15c50*/  HMMA.16816.F32.BF16 R28, R48, R58.reuse, R28 ;  /* 0x0000003a301c723c */ /* 0x080fec000004181c */
[----:B------:R-:W-:Y:S01]  /*15c60*/  HMMA.16816.F32.BF16 R32, R44, R58, R32 ;  /* 0x0000003a2c20723c */ /* 0x000fe20000041820 */
[----:B------:R-:W-:Y:S04]  /*15c70*/  LDSM.16.MT88.4 R56, [R185+0x5c00] ;  /* 0x005c0000b938783b */ /* 0x000fe80000004200 */
[--C-:B-1----:R-:W-:Y:S01]  /*15c80*/  FFMA.FTZ R3, R105, UR4, -R65.reuse ;  /* 0x0000000469037c23 */ /* 0x102fe20008010841 */
[----:B------:R-:W-:Y:S02]  /*15c90*/  F2FP.BF16.F32.PACK_AB R48, R101, R110 ;  /* 0x0000006e6530723e */ /* 0x000fe400000010ff */
[----:B------:R-:W-:Y:S01]  /*15ca0*/  F2FP.BF16.F32.PACK_AB R49, R97, R98 ;  /* 0x000000626131723e */ /* 0x000fe200000010ff */
[----:B------:R1:W2:Y:S02]  /*15cb0*/  MUFU.EX2 R89, R3 ;  /* 0x0000000300597308 */ /* 0x0002a40000000800 */
[----:B------:R-:W-:Y:S02]  /*15cc0*/  F2FP.BF16.F32.PACK_AB R50, R99, R100 ;  /* 0x000000646332723e */ /* 0x000fe400000010ff */
[----:B------:R-:W-:Y:S02]  /*15cd0*/  F2FP.BF16.F32.PACK_AB R51, R93, R96 ;  /* 0x000000605d33723e */ /* 0x000fe400000010ff */
[----:B------:R-:W-:Y:S05]  /*15ce0*/  F2FP.BF16.F32.PACK_AB R47, R76, R77 ;  /* 0x0000004d4c2f723e */ /* 0x000fea00000010ff */
[-C--:B---3--:R-:W-:Y:S05]  /*15cf0*/  HMMA.16816.F32.BF16 R4, R48, R60.reuse, R4 ;  /* 0x0000003c3004723c */ /* 0x088fea0000041804 */
        /* <DEDUP_REMOVED lines=103> */
[----:B------:R-:W-:Y:S01]  /*16370*/  F2FP.BF16.F32.PACK_AB R167, R66, R43 ;  /* 0x0000002b42a7723e */ /* 0x000fe200000010ff */
        /* <DEDUP_REMOVED lines=53> */
[----:B------:R-:W-:Y:S01]  /*166d0*/  FADD.FTZ R0, R66, R0 ;  /* 0x0000000042007221 */ /* 0x000fe20000010000 */
[----:B------:R-:W-:Y:S02]  /*166e0*/  MOV R133, R39 ;  /* 0x0000002700857202 */ /* 0x000fe40000000f00 */
[----:B------:R1:W-:Y:S04]  /*166f0*/  STL [R1+0x4], R3 ;  /* 0x0000040301007387 */ /* 0x0003e80000100800 */
[----:B------:R3:W-:Y:S04]  /*16700*/  STL [R1+0xc], R2 ;  /* 0x00000c0201007387 */ /* 0x0007e80000100800 */
[----:B------:R3:W-:Y:S01]  /*16710*/  STL [R1+0x8], R0 ;  /* 0x0000080001007387 */ /* 0x0007e20000100800 */
[----:B-1----:R-:W-:Y:S01]  /*16720*/  MOV R3, R41 ;  /* 0x0000002900037202 */ /* 0x002fe20000000f00 */
[----:B------:R-:W-:Y:S06]  /*16730*/  @P0 BRA `(.L_x_1135) ;  /* 0xffffff9c001c0947 */ /* 0x000fec000383ffff */
.L_x_1134:
        /* <DEDUP_REMOVED lines=58> */
.L_x_1138:
        /* <DEDUP_REMOVED lines=21> */
.L_x_1139:
        /* <DEDUP_REMOVED lines=184> */
.L_x_1141:
[----:B------:R-:W-:Y:S05]  /*177b0*/  BSYNC B0 ;  /* 0x0000000000007941 */ /* 0x000fea0003800000 */
.L_x_1140:
        /* <DEDUP_REMOVED lines=37> */
.L_x_1143:
[----:B------:R-:W-:Y:S05]  /*17a10*/  BSYNC B0 ;  /* 0x0000000000007941 */ /* 0x000fea0003800000 */
.L_x_1142:
        /* <DEDUP_REMOVED lines=16> */
.L_x_1145:
[----:B------:R-:W-:Y:S05]  /*17b20*/  BSYNC B0 ;  /* 0x0000000000007941 */ /* 0x000fea0003800000 */
.L_x_1144:
        /* <DEDUP_REMOVED lines=16> */
.L_x_1147:
[----:B------:R-:W-:Y:S05]  /*17c30*/  BSYNC B0 ;  /* 0x0000000000007941 */ /* 0x000fea0003800000 */
.L_x_1146:
        /* <DEDUP_REMOVED lines=15> */
.L_x_1148:
        /* <DEDUP_REMOVED lines=13> */
.L_x_1326:


//--------------------- .text._ZN5flash16flash_fwd_kernelI23Flash_fwd_kernel_traitsILi32ELi128ELi128ELi4ELb0ELb0EN7cutlass10bfloat16_tE19Flash_kernel_traitsILi32ELi128ELi128ELi4ES3_EELb1ELb0ELb1ELb1ELb0ELb0ELb0ELb1EEEvNS_16Flash_fwd_paramsE --------------------------
	.section	.text._ZN5flash16flash_fwd_kernelI23Flash_fwd_kernel_traitsILi32ELi128ELi128ELi4ELb0ELb0EN7cutlass10bfloat16_tE19Flash_kernel_traitsILi32ELi128ELi128ELi4ES3_EELb1ELb0ELb1ELb1ELb0ELb0ELb0ELb1EEEvNS_16Flash_fwd_paramsE,"ax",@progbits
	.align	128
        .global         _ZN5flash16flash_fwd_kernelI23Flash_fwd_kernel_traitsILi32ELi128ELi128ELi4ELb0ELb0EN7cutlass10bfloat16_tE19Flash_kernel_traitsILi32ELi128ELi128ELi4ES3_EELb1ELb0ELb1ELb1ELb0ELb0ELb0ELb1EEEvNS_16Flash_fwd_paramsE
        .type           _ZN5flash16flash_fwd_kernelI23Flash_fwd_kernel_traitsILi32ELi128ELi128ELi4ELb0ELb0EN7cutlass10bfloat16_tE19Flash_kernel_traitsILi32ELi128ELi128ELi4ES3_EELb1ELb0ELb1ELb1ELb0ELb0ELb0ELb1EEEvNS_16Flash_fwd_paramsE,@function
        .size           _ZN5flash16flash_fwd_kernelI23Flash_fwd_kernel_traitsILi32ELi128ELi128ELi4ELb0ELb0EN7cutlass10bfloat16_tE19Flash_kernel_traitsILi32ELi128ELi128ELi4ES3_EELb1ELb0ELb1ELb1ELb0ELb0ELb0ELb1EEEvNS_16Flash_fwd_paramsE,(.L_x_1303 - _ZN5flash16flash_fwd_kernelI23Flash_fwd_kernel_traitsILi32ELi128ELi128ELi4ELb0ELb0EN7cutlass10bfloat16_tE19Flash_kernel_traitsILi32ELi128ELi128ELi4ES3_EELb1ELb0ELb1ELb1ELb0ELb0ELb0ELb1EEEvNS_16Flash_fwd_paramsE)
        .other          _ZN5flash16flash_fwd_kernelI23Flash_fwd_kernel_traitsILi32ELi128ELi128ELi4ELb0ELb0EN7cutlass10bfloat16_tE19Flash_kernel_traitsILi32ELi128ELi128ELi4ES3_EELb1ELb0ELb1ELb1ELb0ELb0ELb0ELb1EEEvNS_16Flash_fwd_paramsE,@"STO_CUDA_ENTRY STV_DEFAULT"
_ZN5flash16flash_fwd_kernelI23Flash_fwd_kernel_traitsILi32ELi128ELi128ELi4ELb0ELb0EN7cutlass10bfloat16_tE19Flash_kernel_traitsILi32ELi128ELi128ELi4ES3_EELb1ELb0ELb1ELb1ELb0ELb0ELb0ELb1EEEvNS_16Flash_fwd_paramsE:
.text._ZN5flash16flash_fwd_kernelI23Flash_fwd_kernel_traitsILi32ELi128ELi128ELi4ELb0ELb0EN7cutlass10bfloat16_tE19Flash_kernel_traitsILi32ELi128ELi128ELi4ES3_EELb1ELb0ELb1ELb1ELb0ELb0ELb0ELb1EEEvNS_16Flash_fwd_paramsE:
[----:B------:R-:W1:Y:S08]  /*0000*/  LDC R1, c[0x0][0x28] ;  /* 0x00000a00ff017b82 */ /* 0x000e700000000800 */
[----:B------:R-:W2:Y:S01]  /*0010*/  S2UR UR9, SR_CTAID.X ;  /* 0x00000000000979c3 */ /* 0x000ea20000002500 */
[----:B------:R-:W-:Y:S01]  /*0020*/  BSSY B2, `(.L_x_1149) ;  /* 0x0000004000027945 */ /* 0x000fe20003800000 */
[----:B-1----:R-:W-:-:S06]  /*0030*/  IADD3 R1, R1, -0x510, RZ ;  /* 0xfffffaf001017810 */ /* 0x002fcc0007ffe0ff */
[----:B--2---:R-:W1:Y:S02]  /*0040*/  LDC.64 R168, c[0x0][0x198] ;  /* 0x00006600ffa87b82 */ /* 0x004e640000000a00 */
[----:B-1----:R-:W-:Y:S05]  /*0050*/  CALL.REL.NOINC `($_ZN5flash16flash_fwd_kernelI23Flash_fwd_kernel_traitsILi32ELi128ELi128ELi4ELb0ELb0EN7cutlass10bfloat16_tE19Flash_kernel_traitsILi32ELi128ELi128ELi4ES3_EELb1ELb0ELb1ELb1ELb0ELb0ELb0ELb1EEEvNS_16Flash_fwd_paramsE$_ZN5flash22compute_attn_1rowblockI23Flash_fwd_kernel_traitsILi32ELi128ELi128ELi4ELb0ELb0EN7cutlass10bfloat16_tE19Flash_kernel_traitsILi32ELi128ELi128ELi4ES3_EELb1ELb0ELb1ELb1ELb0ELb0ELb0ELb1ENS_16Flash_fwd_paramsEEEvRKT8_iii) ;  /* 0x0000000000087944 */ /* 0x002fea0003c00000 */
[----:B------:R-:W-:Y:S05]  /*0060*/  BSYNC B2 ;  /* 0x0000000000027941 */ /* 0x000fea0003800000 */
.L_x_1149:
[----:B------:R-:W-:Y:S05]  /*0070*/  EXIT ;  /* 0x000000000000794d */ /* 0x000fea0003800000 */
        .type           $_ZN5flash16flash_fwd_kernelI23Flash_fwd_kernel_traitsILi32ELi128ELi128ELi4ELb0ELb0EN7cutlass10bfloat16_tE19Flash_kernel_traitsILi32ELi128ELi128ELi4ES3_EELb1ELb0ELb1ELb1ELb0ELb0ELb0ELb1EEEvNS_16Flash_fwd_paramsE$_ZN5flash22compute_attn_1rowblockI23Flash_fwd_kernel_traitsILi32ELi128ELi128ELi4ELb0ELb0EN7cutlass10bfloat16_tE19Flash_kernel_traitsILi32ELi128ELi128ELi4ES3_EELb1ELb0ELb1ELb1ELb0ELb0ELb0ELb1ENS_16Flash_fwd_paramsEEEvRKT8_iii,@function
        .size           $_ZN5flash16flash_fwd_kernelI23Flash_fwd_kernel_traitsILi32ELi128ELi128ELi4ELb0ELb0EN7cutlass10bfloat16_tE19Flash_kernel_traitsILi32ELi128ELi128ELi4ES3_EELb1ELb0ELb1ELb1ELb0ELb0ELb0ELb1EEEvNS_16Flash_fwd_paramsE$_ZN5flash22compute_attn_1rowblockI23Flash_fwd_kernel_traitsILi32ELi128ELi128ELi4ELb0ELb0EN7cutlass10bfloat16_tE19Flash_kernel_traitsILi32ELi128ELi128ELi4ES3_EELb1ELb0ELb1ELb1ELb0ELb0ELb0ELb1ENS_16Flash_fwd_paramsEEEvRKT8_iii,(.L_x_1303 - $_ZN5flash16flash_fwd_kernelI23Flash_fwd_kernel_traitsILi32ELi128ELi128ELi4ELb0ELb0EN7cutlass10bfloat16_tE19Flash_kernel_traitsILi32ELi128ELi128ELi4ES3_EELb1ELb0ELb1ELb1ELb0ELb0ELb0ELb1EEEvNS_16Flash_fwd_paramsE$_ZN5flash22compute_attn_1rowblockI23Flash_fwd_kernel_traitsILi32ELi128ELi128ELi4ELb0ELb0EN7cutlass10bfloat16_tE19Flash_kernel_traitsILi32ELi128ELi128ELi4ES3_EELb1ELb0ELb1ELb1ELb0ELb0ELb0ELb1ENS_16Flash_fwd_paramsEEEvRKT8_iii)
$_ZN5flash16flash_fwd_kernelI23Flash_fwd_kernel_traitsILi32ELi128ELi128ELi4ELb0ELb0EN7cutlass10bfloat16_tE19Flash_kernel_traitsILi32ELi128ELi128ELi4ES3_EELb1ELb0ELb1ELb1ELb0ELb0ELb0ELb1EEEvNS_16Flash_fwd_paramsE$_ZN5flash22compute_attn_1rowblockI23Flash_fwd_kernel_traitsILi32ELi128ELi128ELi4ELb0ELb0EN7cutlass10bfloat16_tE19Flash_kernel_traitsILi32ELi128ELi128ELi4ES3_EELb1ELb0ELb1ELb1ELb0ELb0ELb0ELb1ENS_16Flash_fwd_paramsEEEvRKT8_iii:
        /* <DEDUP_REMOVED lines=51> */
[----:B--2---:R-:W-:Y:S02]  /*03b0*/  IADD3 R7, P1, P0, R0, R2, R70 ;  /* 0x0000000200077210 */ /* 0x004fe4000783e046 */
[----:B------:R-:W-:-:S03]  /*03c0*/  ISETP.NE.U32.AND P2, PT, R4, RZ, PT ;  /* 0x000000ff0400720c */ /* 0x000fc60003f45070 */
[----:B------:R1:W-:Y:S01]  /*03d0*/  STL [R1+0x398], R7 ;  /* 0x0003980701007387 */ /* 0x0003e20000100800 */
[----:B------:R-:W-:Y:S01]  /*03e0*/  ISETP.NE.AND.EX P2, PT, R5, RZ, PT, P2 ;  /* 0x000000ff0500720c */ /* 0x000fe20003f45320 */
[----:B------:R-:W-:Y:S01]  /*03f0*/  BSSY B0, `(.L_x_1150) ;  /* 0x000000b000007945 */ /* 0x000fe20003800000 */
[----:B------:R-:W-:Y:S01]  /*0400*/  IMAD.MOV.U32 R32, RZ, RZ, -0x1 ;  /* 0xffffffffff207424 */ /* 0x000fe200078e00ff */
[----:B------:R-:W-:Y:S01]  /*0410*/  SHF.R.S32.HI R6, RZ, 0x1f, R0 ;  /* 0x0000001fff067819 */ /* 0x000fe20000011400 */
[----:B------:R-:W-:Y:S01]  /*0420*/  IMAD.WIDE R4, R44, 0x4, R4 ;  /* 0x000000042c047825 */ /* 0x000fe200078e0204 */
[----:B-1----:R-:W-:Y:S01]  /*0430*/  SHF.R.S32.HI R7, RZ, 0x1f, R70 ;  /* 0x0000001fff077819 */ /* 0x002fe20000011446 */
[----:B---3--:R1:W-:Y:S07]  /*0440*/  STL [R1+0x39c], R195 ;  /* 0x00039cc301007387 */ /* 0x0083ee0000100800 */
[----:B------:R-:W-:Y:S05]  /*0450*/  @!P2 BRA `(.L_x_1151) ;  /* 0x000000000010a947 */ /* 0x000fea0003800000 */
[----:B------:R-:W2:Y:S02]  /*0460*/  LD.E.U8 R0, desc[UR4][R168.64+0x1b2] ;  /* 0x0001b204a8007980 */ /* 0x000ea4000c101100 */
[----:B--2---:R-:W-:-:S13]  /*0470*/  ISETP.NE.AND P3, PT, R0, RZ, PT ;  /* 0x000000ff0000720c */ /* 0x004fda0003f65270 */
[----:B------:R-:W-:Y:S05]  /*0480*/  @!P3 BRA `(.L_x_1151) ;  /* 0x000000000004b947 */ /* 0x000fea0003800000 */
[----:B------:R2:W5:Y:S02]  /*0490*/  LD.E R32, desc[UR4][R4.64] ;  /* 0x0000000404207980 */ /* 0x000564000c101900 */
.L_x_1151:
[----:B------:R-:W-:Y:S05]  /*04a0*/  BSYNC B0 ;  /* 0x0000000000007941 */ /* 0x000fea0003800000 */
.L_x_1150:
        /* <DEDUP_REMOVED lines=9> */
.L_x_1153:
[----:B------:R3:W5:Y:S02]  /*0540*/  LD.E R6, desc[UR4][R168.64+0xb8] ;  /* 0x0000b804a8067980 */ /* 0x000764000c101900 */
.L_x_1154:
[----:B------:R-:W-:Y:S05]  /*0550*/  BSYNC B0 ;  /* 0x0000000000007941 */ /* 0x000fea0003800000 */
.L_x_1152:
        /* <DEDUP_REMOVED lines=9> */
.L_x_1156:
[----:B------:R-:W2:Y:S01]  /*05f0*/  LD.E.64 R2, desc[UR4][R168.64+0x108] ;  /* 0x00010804a8027980 */ /* 0x000ea2000c101b00 */
[----:B------:R-:W-:Y:S01]  /*0600*/  BSSY B0, `(.L_x_1158) ;  /* 0x0000006000007945 */ /* 0x000fe20003800000 */
[----:B------:R-:W-:Y:S01]  /*0610*/  IMAD.MOV.U32 R0, RZ, RZ, RZ ;  /* 0x000000ffff007224 */ /* 0x000fe200078e00ff */
[----:B--2---:R-:W-:-:S04]  /*0620*/  ISETP.NE.U32.AND P0, PT, R2, RZ, PT ;  /* 0x000000ff0200720c */ /* 0x004fc80003f05070 */
[----:B------:R-:W-:-:S13]  /*0630*/  ISETP.NE.AND.EX P0, PT, R3, RZ, PT, P0 ;  /* 0x000000ff0300720c */ /* 0x000fda0003f05300 */
[----:B------:R-:W-:Y:S05]  /*0640*/  @!P0 BRA `(.L_x_1159) ;  /* 0x0000000000048947 */ /* 0x000fea0003800000 */
[----:B------:R2:W5:Y:S02]  /*0650*/  LD.E R0, desc[UR4][R168.64+0xbc] ;  /* 0x0000bc04a8007980 */ /* 0x000564000c101900 */
.L_x_1159:
[----:B------:R-:W-:Y:S05]  /*0660*/  BSYNC B0 ;  /* 0x0000000000007941 */ /* 0x000fea0003800000 */
.L_x_1158:
[----:B-----5:R-:W-:Y:S02]  /*0670*/  IADD3 R68, R0, R6, -R23 ;  /* 0x0000000600447210 */ /* 0x020fe40007ffe817 */
.L_x_1157:
[----:B------:R-:W-:Y:S05]  /*0680*/  BSYNC B1 ;  /* 0x0000000000017941 */ /* 0x000fea0003800000 */
.L_x_1155:
[----:B------:R-:W-:Y:S01]  /*0690*/  USHF.L.U32 UR8, UR9, 0x7, URZ ;  /* 0x0000000709087899 */ /* 0x000fe2000800063f */
[----:B------:R-:W-:Y:S01]  /*06a0*/  MOV R31, 0x60 ;  /* 0x00000060001f7802 */ /* 0x000fe20000000f00 */
[----:B------:R-:W-:-:S04]  /*06b0*/  IMAD.MOV.U32 R3, RZ, RZ, 0x0 ;  /* 0x00000000ff037424 */ /* 0x000fc800078e00ff */
[----:B------:R-:W-:Y:S01]  /*06c0*/  ISETP.GT.AND P0, PT, R195, UR8, PT ;  /* 0x00000008c3007c0c */ /* 0x000fe2000bf04270 */
[----:B------:R-:W-:-:S12]  /*06d0*/  IMAD.MOV.U32 R2, RZ, RZ, R31 ;  /* 0x000000ffff027224 */ /* 0x000fd800078e001f */
[----:B-1234-:R-:W-:Y:S05]  /*06e0*/  @!P0 RET.REL.NODEC R2 `(_ZN5flash16flash_fwd_kernelI23Flash_fwd_kernel_traitsILi32ELi128ELi128ELi4ELb0ELb0EN7cutlass10bfloat16_tE19Flash_kernel_traitsILi32ELi128ELi128ELi4ES3_EELb1ELb0ELb1ELb1ELb0ELb0ELb0ELb1EEEvNS_16Flash_fwd_paramsE) ;  /* 0xfffffff802448950 */ /* 0x01efea0003c3ffff */
[----:B------:R-:W2:Y:S04]  /*06f0*/  LD.E R3, desc[UR4][R168.64+0x184] ;  /* 0x00018404a8037980 */ /* 0x000ea8000c101900 */
[----:B------:R-:W3:Y:S01]  /*0700*/  LD.E R5, desc[UR4][R168.64+0x188] ;  /* 0x00018804a8057980 */ /* 0x000ee2000c101900 */
[----:B------:R-:W-:Y:S01]  /*0710*/  IMAD.U32 R0, RZ, RZ, UR8 ;  /* 0x00000008ff007e24 */ /* 0x000fe2000f8e00ff */
[C---:B------:R-:W-:Y:S01]  /*0720*/  IADD3 R4, R68.reuse, UR8, -R195 ;  /* 0x0000000844047c10 */ /* 0x040fe2000fffe8c3 */
[----:B------:R-:W-:-:S03]  /*0730*/  VIADD R2, R68, 0x7f ;  /* 0x0000007f44027836 */ /* 0x000fc60000000000 */
[----:B------:R-:W-:Y:S01]  /*0740*/  IADD3 R0, -R195, 0xff, R0 ;  /* 0x000000ffc3007810 */ /* 0x000fe20007ffe100 */
[----:B--2---:R-:W-:Y:S01]  /*0750*/  IMAD.IADD R3, R4, 0x1, -R3 ;  /* 0x0000000104037824 */ /* 0x004fe200078e0a03 */
[----:B------:R-:W-:Y:S02]  /*0760*/  SHF.R.S32.HI R4, RZ, 0x1f, R2 ;  /* 0x0000001fff047819 */ /* 0x000fe40000011402 */
[----:B---3--:R-:W-:Y:S02]  /*0770*/  IADD3 R0, R5, R0, R68 ;  /* 0x0000000005007210 */ /* 0x008fe40007ffe044 */
[----:B------:R-:W-:Y:S02]  /*0780*/  SHF.R.S32.HI R5, RZ, 0x1f, R3 ;  /* 0x0000001fff057819 */ /* 0x000fe40000011403 */
[----:B------:R-:W-:Y:S02]  /*0790*/  SHF.R.S32.HI R6, RZ, 0x1f, R0 ;  /* 0x0000001fff067819 */ /* 0x000fe40000011400 */
[----:B------:R-:W-:-:S02]  /*07a0*/  LEA.HI R2, R4, R2, RZ, 0x7 ;  /* 0x0000000204027211 */ /* 0x000fc400078f38ff */
[----:B------:R-:W-:Y:S02]  /*07b0*/  LEA.HI R0, R6, R0, RZ, 0x7 ;  /* 0x0000000006007211 */ /* 0x000fe400078f38ff */
[----:B------:R-:W-:Y:S02]  /*07c0*/  LEA.HI R3, R5, R3, RZ, 0x7 ;  /* 0x0000000305037211 */ /* 0x000fe400078f38ff */
[----:B------:R-:W-:Y:S02]  /*07d0*/  SHF.R.S32.HI R2, RZ, 0x7, R2 ;  /* 0x00000007ff027819 */ /* 0x000fe40000011402 */
[----:B------:R-:W-:Y:S02]  /*07e0*/  SHF.R.S32.HI R0, RZ, 0x7, R0 ;  /* 0x00000007ff007819 */ /* 0x000fe40000011400 */
[----:B------:R-:W-:Y:S02]  /*07f0*/  SHF.R.S32.HI R3, RZ, 0x7, R3 ;  /* 0x00000007ff037819 */ /* 0x000fe40000011403 */
[----:B------:R-:W-:-:S02]  /*0800*/  VIMNMX R229, R2, R0, PT ;  /* 0x0000000002e57248 */ /* 0x000fc40003fe0100 */
        /* <DEDUP_REMOVED lines=40> */
.L_x_1164:
[----:B------:R-:W-:Y:S05]  /*0a90*/  BSYNC B0 ;  /* 0x0000000000007941 */ /* 0x000fea0003800000 */
.L_x_1163:
[----:B------:R-:W-:Y:S01]  /*0aa0*/  PRMT R0, RZ, 0x7610, R0 ;  /* 0x00007610ff007816 */ /* 0x000fe20000000000 */
[--C-:B------:R-:W-:Y:S01]  /*0ab0*/  IMAD.MOV.U32 R20, RZ, RZ, R30.reuse ;  /* 0x000000ffff147224 */ /* 0x100fe200078e001e */
[----:B------:R-:W-:Y:S02]  /*0ac0*/  SHF.R.S32.HI R21, RZ, 0x1f, R30 ;  /* 0x0000001fff157819 */ /* 0x000fe4000001141e */
.L_x_1162:
[----:B------:R-:W-:Y:S05]  /*0ad0*/  BSYNC B1 ;  /* 0x0000000000017941 */ /* 0x000fea0003800000 */
.L_x_1161:
[----:B------:R-:W-:Y:S01]  /*0ae0*/  LOP3.LUT P4, RZ, R0, 0xff, RZ, 0xc0, !PT ;  /* 0x000000ff00ff7812 */ /* 0x000fe2000788c0ff */
[----:B------:R2:W5:Y:S04]  /*0af0*/  LD.E R22, desc[UR4][R168.64+0xc0] ;  /* 0x0000c004a8167980 */ /* 0x000568000c101900 */
[----:B------:R2:W5:Y:S08]  /*0b00*/  LD.E.64 R18, desc[UR4][R168.64+0xa0] ;  /* 0x0000a004a8127980 */ /* 0x000570000c101b00 */
[----:B------:R-:W3:Y:S01]  /*0b10*/  @P4 LD.E.64 R24, desc[UR4][R168.64+0xb0] ;  /* 0x0000b004a8184980 */ /* 0x000ee2000c101b00 */
[----:B------:R-:W-:-:S04]  /*0b20*/  LEA.HI R2, R39, R194, RZ, 0x2 ;  /* 0x000000c227027211 */ /* 0x000fc800078f10ff */
[----:B------:R-:W-:Y:S01]  /*0b30*/  SHF.R.S32.HI R8, RZ, 0x2, R2 ;  /* 0x00000002ff087819 */ /* 0x000fe20000011402 */
[----:B------:R-:W-:-:S03]  /*0b40*/  VIADD R0, R195, -UR8 ;  /* 0x80000008c3007c36 */ /* 0x000fc60008000000 */
[C---:B------:R-:W-:Y:S01]  /*0b50*/  IADD3 R28, R8.reuse, 0x60, RZ ;  /* 0x00000060081c7810 */ /* 0x040fe20007ffe0ff */
[C---:B------:R-:W-:Y:S02]  /*0b60*/  VIADD R26, R8.reuse, 0x20 ;  /* 0x00000020081a7836 */ /* 0x040fe40000000000 */
[C---:B------:R-:W-:Y:S01]  /*0b70*/  VIADD R27, R8.reuse, 0x40 ;  /* 0x00000040081b7836 */ /* 0x040fe20000000000 */
[-C--:B------:R-:W-:Y:S02]  /*0b80*/  ISETP.GE.AND P3, PT, R8, R0.reuse, PT ;  /* 0x000000000800720c */ /* 0x080fe40003f66270 */
[-C--:B------:R-:W-:Y:S02]  /*0b90*/  ISETP.GE.AND P2, PT, R26, R0.reuse, PT ;  /* 0x000000001a00720c */ /* 0x080fe40003f46270 */
[-C--:B------:R-:W-:Y:S02]  /*0ba0*/  ISETP.GE.AND P1, PT, R27, R0.reuse, PT ;  /* 0x000000001b00720c */ /* 0x080fe40003f26270 */
[----:B------:R-:W-:-:S02]  /*0bb0*/  ISETP.GE.AND P0, PT, R28, R0, PT ;  /* 0x000000001c00720c */ /* 0x000fc40003f06270 */
[----:B------:R-:W-:Y:S01]  /*0bc0*/  LOP3.LUT R0, R2, 0xfffffffc, RZ, 0xc0, !PT ;  /* 0xfffffffc02007812 */ /* 0x000fe200078ec0ff */
[----:B-----5:R-:W-:Y:S01]  /*0bd0*/  IMAD R6, R15, R45, RZ ;  /* 0x0000002d0f067224 */ /* 0x020fe200078e02ff */
[----:B------:R-:W-:Y:S01]  /*0be0*/  SHF.R.S32.HI R2, RZ, 0x1f, R45 ;  /* 0x0000001fff027819 */ /* 0x000fe2000001142d */
[----:B------:R-:W-:Y:S02]  /*0bf0*/  BSSY B0, `(.L_x_1165) ;  /* 0x000000c000007945 */ /* 0x000fe40003800000 */
[----:B------:R-:W-:Y:S02]  /*0c00*/  IMAD.IADD R23, R194, 0x1, -R0 ;  /* 0x00000001c2177824 */ /* 0x000fe400078e0a00 */
[----:B------:R-:W-:Y:S02]  /*0c10*/  IMAD R6, R14, R2, R6 ;  /* 0x000000020e067224 */ /* 0x000fe400078e0206 */
[----:B------:R-:W-:Y:S01]  /*0c20*/  @P4 IMAD.MOV.U32 R2, RZ, RZ, 0x1 ;  /* 0x00000001ff024424 */ /* 0x000fe200078e00ff */
[----:B------:R-:W-:Y:S01]  /*0c30*/  SHF.L.U32 R29, R23, 0x3, RZ ;  /* 0x00000003171d7819 */ /* 0x000fe200000006ff */
[----:B---3--:R-:W-:Y:S01]  /*0c40*/  @P4 IMAD R0, R24, R25, RZ ;  /* 0x0000001918004224 */ /* 0x008fe200078e02ff */
[----:B--2---:R-:W-:Y:S06]  /*0c50*/  @P4 BRA `(.L_x_1166) ;  /* 0x0000000000144947 */ /* 0x004fec0003800000 */
[----:B------:R-:W2:Y:S04]  /*0c60*/  @P6 LD.E R0, desc[UR4][R168.64+0xd4] ;  /* 0x0000d404a8006980 */ /* 0x000ea8000c101900 */
[----:B------:R-:W2:Y:S04]  /*0c70*/  LD.E R2, desc[UR4][R168.64+0x60] ;  /* 0x00006004a8027980 */ /* 0x000ea8000c101900 */
[----:B------:R-:W2:Y:S01]  /*0c80*/  @!P6 LD.E R0, desc[UR4][R168.64+0xb4] ;  /* 0x0000b404a800e980 */ /* 0x000ea2000c101900 */
[----:B------:R-:W-:Y:S01]  /*0c90*/  MOV R24, 0x1 ;  /* 0x0000000100187802 */ /* 0x000fe20000000f00 */
[----:B--2---:R-:W-:-:S02]  /*0ca0*/  IMAD R2, R0, R2, RZ ;  /* 0x0000000200027224 */ /* 0x004fc400078e02ff */
.L_x_1166:
[----:B------:R-:W-:Y:S05]  /*0cb0*/  BSYNC B0 ;  /* 0x0000000000007941 */ /* 0x000fea0003800000 */
.L_x_1165:
[C---:B------:R-:W-:Y:S01]  /*0cc0*/  IADD3 R12, P4, R29.reuse, R12, RZ ;  /* 0x0000000c1d0c7210 */ /* 0x040fe20007f9e0ff */
[----:B------:R-:W-:Y:S01]  /*0cd0*/  IMAD R2, R44, R2, RZ ;  /* 0x000000022c027224 */ /* 0x000fe200078e02ff */
[----:B------:R-:W-:Y:S01]  /*0ce0*/  SHF.R.S32.HI R9, RZ, 0x1f, R8 ;  /* 0x0000001fff097819 */ /* 0x000fe20000011408 */
[----:B------:R-:W-:Y:S01]  /*0cf0*/  IMAD.U32 R3, RZ, RZ, UR9 ;  /* 0x00000009ff037e24 */ /* 0x000fe2000f8e00ff */
[C---:B------:R-:W-:Y:S01]  /*0d00*/  LEA.HI.X.SX32 R13, R29.reuse, R13, 0x1, P4 ;  /* 0x0000000d1d0d7211 */ /* 0x040fe200020f0eff */
[----:B------:R-:W-:Y:S01]  /*0d10*/  BSSY B0, `(.L_x_1167) ;  /* 0x0000011000007945 */ /* 0x000fe20003800000 */
[----:B------:R-:W-:Y:S02]  /*0d20*/  ISETP.GE.OR P4, PT, R29, R22, P3 ;  /* 0x000000161d00720c */ /* 0x000fe40001f86670 */
[----:B------:R-:W-:Y:S01]  /*0d30*/  SEL R25, R2, RZ, !P5 ;  /* 0x000000ff02197207 */ /* 0x000fe20006800000 */
[----:B------:R-:W-:Y:S01]  /*0d40*/  IMAD.WIDE.U32 R12, R45, R14, R12 ;  /* 0x0000000e2d0c7225 */ /* 0x000fe200078e000c */
[----:B------:R-:W-:-:S02]  /*0d50*/  ISETP.GE.OR P6, PT, R29, R22, P2 ;  /* 0x000000161d00720c */ /* 0x000fc400017c6670 */
[----:B------:R-:W-:Y:S01]  /*0d60*/  ISETP.GE.OR P5, PT, R29, R22, P1 ;  /* 0x000000161d00720c */ /* 0x000fe20000fa6670 */
[----:B------:R-:W-:-:S04]  /*0d70*/  IMAD.WIDE R2, R3, 0x80, R8 ;  /* 0x0000008003027825 */ /* 0x000fc800078e0208 */
[----:B------:R-:W-:Y:S02]  /*0d80*/  IMAD.IADD R7, R13, 0x1, R6 ;  /* 0x000000010d077824 */ /* 0x000fe400078e0206 */
[----:B------:R-:W-:Y:S06]  /*0d90*/  @P4 BRA `(.L_x_1168) ;  /* 0x0000000000204947 */ /* 0x000fec0003800000 */
[----:B------:R-:W-:Y:S01]  /*0da0*/  MOV R6, R12 ;  /* 0x0000000c00067202 */ /* 0x000fe20000000f00 */
[----:B------:R-:W-:-:S04]  /*0db0*/  IMAD R16, R3, R4, RZ ;  /* 0x0000000403107224 */ /* 0x000fc800078e02ff */
[----:B------:R-:W-:-:S04]  /*0dc0*/  IMAD.WIDE.U32 R14, R2, R4, R6 ;  /* 0x00000004020e7225 */ /* 0x000fc800078e0006 */
[----:B------:R-:W-:-:S05]  /*0dd0*/  IMAD R16, R2, R5, R16 ;  /* 0x0000000502107224 */ /* 0x000fca00078e0210 */
[----:B------:R-:W-:Y:S02]  /*0de0*/  IADD3 R15, R15, R16, RZ ;  /* 0x000000100f0f7210 */ /* 0x000fe40007ffe0ff */
[----:B------:R-:W-:-:S04]  /*0df0*/  LEA R16, P4, R14, R10, 0x1 ;  /* 0x0000000a0e107211 */ /* 0x000fc800078808ff */
[----:B------:R-:W-:-:S05]  /*0e00*/  LEA.HI.X R17, R14, R11, R15, 0x1, P4 ;  /* 0x0000000b0e117211 */ /* 0x000fca00020f0c0f */
[----:B------:R2:W-:Y:S04]  /*0e10*/  ST.E.128 desc[UR4][R16.64], RZ ;  /* 0x000000ff10007985 */ /* 0x0005e8000c101d04 */
.L_x_1168:
[----:B------:R-:W-:Y:S05]  /*0e20*/  BSYNC B0 ;  /* 0x0000000000007941 */ /* 0x000fea0003800000 */
.L_x_1167:
[----:B------:R-:W-:Y:S01]  /*0e30*/  BSSY B0, `(.L_x_1169) ;  /* 0x0000013000007945 */ /* 0x000fe20003800000 */
[----:B------:R-:W-:Y:S01]  /*0e40*/  ISETP.GE.OR P4, PT, R29, R22, P0 ;  /* 0x000000161d00720c */ /* 0x000fe20000786670 */
[----:B------:R-:W-:Y:S01]  /*0e50*/  IMAD R25, R45, R0, R25 ;  /* 0x000000002d197224 */ /* 0x000fe200078e0219 */
[C---:B------:R-:W-:Y:S01]  /*0e60*/  ISETP.NE.OR P3, PT, R23.reuse, RZ, P3 ;  /* 0x000000ff1700720c */ /* 0x040fe20001f65670 */
[----:B------:R-:W-:Y:S01]  /*0e70*/  IMAD R22, R24, UR8, RZ ;  /* 0x0000000818167c24 */ /* 0x000fe2000f8e02ff */
        /* <DEDUP_REMOVED lines=14> */
.L_x_1170:
[----:B------:R-:W-:Y:S05]  /*0f60*/  BSYNC B0 ;  /* 0x0000000000007941 */ /* 0x000fea0003800000 */
.L_x_1169:
        /* <DEDUP_REMOVED lines=13> */
.L_x_1172:
[----:B------:R-:W-:Y:S05]  /*1040*/  BSYNC B0 ;  /* 0x0000000000007941 */ /* 0x000fea0003800000 */
.L_x_1171:
        /* <DEDUP_REMOVED lines=12> */
.L_x_1174:
[----:B------:R-:W-:Y:S05]  /*1110*/  BSYNC B0 ;  /* 0x0000000000007941 */ /* 0x000fea0003800000 */
.L_x_1173:
        /* <DEDUP_REMOVED lines=28> */
[----:B--234-:R-:W-:Y:S05]  /*12e0*/  @P0 RET.REL.NODEC R2 `(_ZN5flash16flash_fwd_kernelI23Flash_fwd_kernel_traitsILi32ELi128ELi128ELi4ELb0ELb0EN7cutlass10bfloat16_tE19Flash_kernel_traitsILi32ELi128ELi128ELi4ES3_EELb1ELb0ELb1ELb1ELb0ELb0ELb0ELb1EEEvNS_16Flash_fwd_paramsE) ;  /* 0xffffffec02440950 */ /* 0x01cfea0003c3ffff */
        /* <DEDUP_REMOVED lines=9> */
[----:B------:R-:W-:Y:S05]  /*1380*/  RET.REL.NODEC R2 `(_ZN5flash16flash_fwd_kernelI23Flash_fwd_kernel_traitsILi32ELi128ELi128ELi4ELb0ELb0EN7cutlass10bfloat16_tE19Flash_kernel_traitsILi32ELi128ELi128ELi4ES3_EELb1ELb0ELb1ELb1ELb0ELb0ELb0ELb1EEEvNS_16Flash_fwd_paramsE) ;  /* 0xffffffec021c7950 */ /* 0x000fea0003c3ffff */
.L_x_1160:
[----:B------:R-:W2:Y:S04]  /*1390*/  LD.E R20, desc[UR4][R168.64+0x68] ;  /* 0x00006804a8147980 */ /* 0x000ea8000c101900 */
[----:B------:R-:W3:Y:S01]  /*13a0*/  LD.E.64 R46, desc[UR4][R168.64+0x38] ;  /* 0x00003804a82e7980 */ /* 0x000ee2000c101b00 */
[----:B------:R-:W-:Y:S02]  /*13b0*/  ISETP.NE.AND P1, PT, R32, -0x1, PT ;  /* 0xffffffff2000780c */ /* 0x000fe40003f25270 */
[----:B------:R-:W-:Y:S01]  /*13c0*/  ISETP.NE.AND P0, PT, R30, -0x1, PT ;  /* 0xffffffff1e00780c */ /* 0x000fe20003f05270 */
[----:B------:R-:W4:Y:S04]  /*13d0*/  LD.E.64 R12, desc[UR4][R168.64+0x30] ;  /* 0x00003004a80c7980 */ /* 0x000f28000c101b00 */
[----:B------:R-:W4:Y:S01]  /*13e0*/  LD.E.64 R18, desc[UR4][R168.64+0x48] ;  /* 0x00004804a8127980 */ /* 0x000f22000c101b00 */
[----:B------:R-:W1:Y:S05]  /*13f0*/  S2R R15, SR_CgaCtaId ;  /* 0x00000000000f7919 */ /* 0x000e6a0000008800 */
[----:B------:R-:W4:Y:S04]  /*1400*/  @!P1 LD.E.64 R8, desc[UR4][R168.64+0x20] ;  /* 0x00002004a8089980 */ /* 0x000f28000c101b00 */
[----:B------:R-:W4:Y:S01]  /*1410*/  @!P0 LD.E.64 R10, desc[UR4][R168.64+0x18] ;  /* 0x00001804a80a8980 */ /* 0x000f22000c101b00 */
[----:B------:R-:W-:-:S02]  /*1420*/  LEA.HI R28, R39, R194, RZ, 0x2 ;  /* 0x000000c2271c7211 */ /* 0x000fc400078f10ff */
[----:B------:R-:W-:Y:S01]  /*1430*/  LEA.HI R38, R39, R194, RZ, 0x3 ;  /* 0x000000c227267211 */ /* 0x000fe200078f18ff */
[----:B------:R-:W4:Y:S01]  /*1440*/  LD.E.64 R234, desc[UR4][R168.64+0x8] ;  /* 0x00000804a8ea7980 */ /* 0x000f22000c101b00 */
[----:B------:R-:W-:Y:S02]  /*1450*/  LOP3.LUT R2, R28, 0xfffffffc, RZ, 0xc0, !PT ;  /* 0xfffffffc1c027812 */ /* 0x000fe400078ec0ff */
[----:B------:R-:W-:Y:S01]  /*1460*/  SHF.R.S32.HI R37, RZ, 0x3, R38 ;  /* 0x00000003ff257819 */ /* 0x000fe20000011426 */
[----:B------:R-:W4:Y:S01]  /*1470*/  LD.E.64 R40, desc[UR4][R168.64+0x10] ;  /* 0x00001004a8287980 */ /* 0x000f22000c101b00 */
[----:B------:R-:W-:Y:S01]  /*1480*/  SHF.R.S32.HI R4, RZ, 0x2, R28 ;  /* 0x00000002ff047819 */ /* 0x000fe2000001141c */
[----:B------:R-:W-:Y:S01]  /*1490*/  IMAD.IADD R2, R194, 0x1, -R2 ;  /* 0x00000001c2027824 */ /* 0x000fe200078e0a02 */
[----:B------:R-:W-:Y:S01]  /*14a0*/  SHF.L.U32 R3, R37, 0x6, RZ ;  /* 0x0000000625037819 */ /* 0x000fe200000006ff */
[----:B------:R-:W4:Y:S01]  /*14b0*/  LD.E.64 R42, desc[UR4][R168.64+0x40] ;  /* 0x00004004a82a7980 */ /* 0x000f22000c101b00 */
[----:B------:R-:W-:Y:S01]  /*14c0*/  SHF.R.S32.HI R5, RZ, 0x1f, R4 ;  /* 0x0000001fff057819 */ /* 0x000fe20000011404 */
[----:B------:R-:W-:Y:S01]  /*14d0*/  IMAD.SHL.U32 R172, R2, 0x8, RZ ;  /* 0x0000000802ac7824 */ /* 0x000fe200078e00ff */
[----:B------:R-:W-:Y:S01]  /*14e0*/  MOV R14, 0x400 ;  /* 0x00000400000e7802 */ /* 0x000fe20000000f00 */
[----:B------:R2:W5:Y:S01]  /*14f0*/  LD.E.64 R24, desc[UR4][R168.64+0x50] ;  /* 0x00005004a8187980 */ /* 0x000562000c101b00 */
[----:B------:R-:W-:-:S02]  /*1500*/  LOP3.LUT R2, R3, 0xc0, RZ, 0xc0, !PT ;  /* 0x000000c003027812 */ /* 0x000fc400078ec0ff */
[----:B------:R-:W-:Y:S01]  /*1510*/  @!P1 SHF.R.S32.HI R16, RZ, 0x1f, R23 ;  /* 0x0000001fff109819 */ /* 0x000fe20000011417 */
[----:B------:R2:W5:Y:S01]  /*1520*/  LD.E R173, desc[UR4][R168.64+0xc0] ;  /* 0x0000c004a8ad7980 */ /* 0x000562000c101900 */
[----:B-1----:R-:W-:Y:S02]  /*1530*/  LEA R3, R15, R14, 0x18 ;  /* 0x0000000e0f037211 */ /* 0x002fe400078ec0ff */
[----:B------:R-:W-:Y:S02]  /*1540*/  LOP3.LUT R14, R2, 0x18, R172, 0xf8, !PT ;  /* 0x00000018020e7812 */ /* 0x000fe400078ef8ac */
[----:B------:R-:W-:Y:S02]  /*1550*/  IABS R29, R45 ;  /* 0x0000002d001d7213 */ /* 0x000fe40000000000 */
[----:B------:R-:W-:Y:S02]  /*1560*/  SHF.R.S32.HI R171, RZ, 0x5, R154 ;  /* 0x00000005ffab7819 */ /* 0x000fe4000001149a */
[----:B------:R-:W-:Y:S01]  /*1570*/  SHF.R.S32.HI R36, RZ, 0x1f, R172 ;  /* 0x0000001fff247819 */ /* 0x000fe200000114ac */
[C---:B------:R-:W-:Y:S01]  /*1580*/  VIADD R35, R4.reuse, 0x40 ;  /* 0x0000004004237836 */ /* 0x040fe20000000000 */
[----:B------:R-:W-:-:S02]  /*1590*/  IADD3 R33, R4, 0x20, RZ ;  /* 0x0000002004217810 */ /* 0x000fc40007ffe0ff */
[----:B------:R-:W-:Y:S02]  /*15a0*/  IADD3 R34, R4, 0x60, RZ ;  /* 0x0000006004227810 */ /* 0x000fe40007ffe0ff */
[----:B--2---:R-:W-:-:S04]  /*15b0*/  IABS R0, R20 ;  /* 0x0000001400007213 */ /* 0x004fc80000000000 */
[----:B------:R-:W1:Y:S08]  /*15c0*/  I2F.RP R6, R0 ;  /* 0x0000000000067306 */ /* 0x000e700000209400 */
[----:B-1----:R-:W1:Y:S02]  /*15d0*/  MUFU.RCP R6, R6 ;  /* 0x0000000600067308 */ /* 0x002e640000001000 */
[----:B-1----:R-:W-:-:S06]  /*15e0*/  VIADD R6, R6, 0xffffffe ;  /* 0x0ffffffe06067836 */ /* 0x002fcc0000000000 */
[----:B------:R1:W2:Y:S01]  /*15f0*/  F2I.FTZ.U32.TRUNC.NTZ R7, R6 ;  /* 0x0000000600077305 */ /* 0x0002a2000021f000 */
[----:B---3--:R-:W-:Y:S01]  /*1600*/  @!P1 IMAD R15, R47, R23, RZ ;  /* 0x000000172f0f9224 */ /* 0x008fe200078e02ff */
[----:B------:R-:W-:Y:S01]  /*1610*/  IABS R21, R20 ;  /* 0x0000001400157213 */ /* 0x000fe20000000000 */
[----:B-1----:R-:W-:-:S04]  /*1620*/  IMAD.U32 R6, RZ, RZ, UR9 ;  /* 0x00000009ff067e24 */ /* 0x002fc8000f8e00ff */
[----:B------:R-:W-:Y:S01]  /*1630*/  IMAD.WIDE R48, R6, 0x80, R4 ;  /* 0x0000008006307825 */ /* 0x000fe200078e0204 */
[----:B------:R-:W-:Y:S02]  /*1640*/  SHF.R.U32.HI R6, RZ, 0x3, R2 ;  /* 0x00000003ff067819 */ /* 0x000fe40000011602 */
[----:B--2---:R-:W-:Y:S02]  /*1650*/  IADD3 R2, RZ, -R7, RZ ;  /* 0x80000007ff027210 */ /* 0x004fe40007ffe0ff */
[----:B------:R-:W-:Y:S01]  /*1660*/  LOP3.LUT R27, R14, R6, RZ, 0x3c, !PT ;  /* 0x000000060e1b7212 */ /* 0x000fe200078e3cff */
[----:B------:R-:W-:Y:S02]  /*1670*/  @P1 IMAD.IADD R14, R23, 0x1, R32 ;  /* 0x00000001170e1824 */ /* 0x000fe400078e0220 */
[----:B------:R-:W-:Y:S02]  /*1680*/  IMAD R2, R2, R0, RZ ;  /* 0x0000000002027224 */ /* 0x000fe400078e02ff */
[----:B------:R-:W-:-:S02]  /*1690*/  IMAD.MOV.U32 R6, RZ, RZ, RZ ;  /* 0x000000ffff067224 */ /* 0x000fc400078e00ff */
[C---:B------:R-:W-:Y:S02]  /*16a0*/  @!P1 IMAD R26, R46.reuse, R16, R15 ;  /* 0x000000102e1a9224 */ /* 0x040fe400078e020f */
[-C--:B------:R-:W-:Y:S02]  /*16b0*/  @P1 IMAD R17, R47, R14.reuse, RZ ;  /* 0x0000000e2f111224 */ /* 0x080fe400078e02ff */
[----:B------:R-:W-:-:S04]  /*16c0*/  @P1 IMAD.WIDE.U32 R14, R46, R14, RZ ;  /* 0x0000000e2e0e1225 */ /* 0x000fc800078e00ff */
[----:B------:R-:W-:Y:S01]  /*16d0*/  IMAD.HI.U32 R16, R7, R2, R6 ;  /* 0x0000000207107227 */ /* 0x000fe200078e0006 */
[----:B------:R-:W-:-:S03]  /*16e0*/  IADD3 R2, RZ, -R21, RZ ;  /* 0x80000015ff027210 */ /* 0x000fc60007ffe0ff */
[----:B------:R-:W-:Y:S02]  /*16f0*/  @P1 IMAD.IADD R22, R15, 0x1, R17 ;  /* 0x000000010f161824 */ /* 0x000fe400078e0211 */
[----:B------:R-:W-:Y:S01]  /*1700*/  @P1 IMAD.MOV.U32 R17, RZ, RZ, R14 ;  /* 0x000000ffff111224 */ /* 0x000fe200078e000e */
[----:B------:R-:W-:Y:S01]  /*1710*/  MOV R14, R2 ;  /* 0x00000002000e7202 */ /* 0x000fe20000000f00 */
[----:B------:R-:W-:-:S04]  /*1720*/  IMAD.HI.U32 R2, R16, R29, RZ ;  /* 0x0000001d10027227 */ /* 0x000fc800078e00ff */
[----:B------:R-:W-:Y:S01]  /*1730*/  IMAD R14, R2, R14, R29 ;  /* 0x0000000e020e7224 */ /* 0x000fe200078e021d */
[----:B------:R-:W-:Y:S01]  /*1740*/  LEA.HI R21, R28, R4, RZ, 0x1 ;  /* 0x000000041c157211 */ /* 0x000fe200078f08ff */
[----:B------:R-:W-:-:S03]  /*1750*/  @!P1 IMAD.WIDE.U32 R6, R46, R23, RZ ;  /* 0x000000172e069225 */ /* 0x000fc600078e00ff */
[----:B------:R-:W-:Y:S01]  /*1760*/  ISETP.GT.U32.AND P2, PT, R0, R14, PT ;  /* 0x0000000e0000720c */ /* 0x000fe20003f44070 */
[----:B----4-:R-:W-:Y:S01]  /*1770*/  @!P1 IMAD R9, R9, R44, RZ ;  /* 0x0000002c09099224 */ /* 0x010fe200078e02ff */
[----:B------:R-:W-:Y:S02]  /*1780*/  @!P1 SHF.R.S32.HI R15, RZ, 0x1f, R44 ;  /* 0x0000001fff0f9819 */ /* 0x000fe4000001142c */
[----:B------:R-:W-:Y:S01]  /*1790*/  LOP3.LUT R16, R21, 0x7fffffe, RZ, 0xc0, !PT ;  /* 0x07fffffe15107812 */ /* 0x000fe200078ec0ff */
[----:B------:R-:W-:Y:S02]  /*17a0*/  @!P1 IMAD.IADD R7, R7, 0x1, R26 ;  /* 0x0000000107079824 */ /* 0x000fe400078e021a */
[----:B------:R-:W-:Y:S02]  /*17b0*/  @!P1 IMAD R21, R8, R15, R9 ;  /* 0x0000000f08159224 */ /* 0x000fe400078e0209 */
[----:B------:R-:W-:Y:S01]  /*17c0*/  IMAD.IADD R9, R4, 0x1, -R16 ;  /* 0x0000000104097824 */ /* 0x000fe200078e0a10 */
[----:B------:R-:W-:Y:S01]  /*17d0*/  @!P0 SHF.R.S32.HI R26, RZ, 0x1f, R44 ;  /* 0x0000001fff1a8819 */ /* 0x000fe2000001142c */
[----:B------:R-:W-:-:S02]  /*17e0*/  @!P1 IMAD.WIDE.U32 R6, R44, R8, R6 ;  /* 0x000000082c069225 */ /* 0x000fc400078e0006 */
[----:B------:R-:W-:Y:S02]  /*17f0*/  @!P2 IADD3 R14, R14, -R0, RZ ;  /* 0x800000000e0ea210 */ /* 0x000fe40007ffe0ff */
[----:B------:R-:W-:Y:S01]  /*1800*/  @!P0 IMAD R11, R11, R44, RZ ;  /* 0x0000002c0b0b8224 */ /* 0x000fe200078e02ff */
[----:B------:R-:W-:Y:S01]  /*1810*/  LEA R16, R171, R9, 0x3 ;  /* 0x00000009ab107211 */ /* 0x000fe200078e18ff */
[----:B------:R-:W-:Y:S01]  /*1820*/  @P0 IMAD R15, R13, R30, RZ ;  /* 0x0000001e0d0f0224 */ /* 0x000fe200078e02ff */
[----:B------:R-:W-:Y:S01]  /*1830*/  @!P1 MOV R17, R6 ;  /* 0x0000000600119202 */ /* 0x000fe20000000f00 */
[----:B------:R-:W-:Y:S01]  /*1840*/  @P0 IMAD.WIDE.U32 R8, R12, R30, RZ ;  /* 0x0000001e0c080225 */ /* 0x000fe200078e00ff */
[----:B------:R-:W-:Y:S01]  /*1850*/  ISETP.GE.U32.AND P5, PT, R14, R0, PT ;  /* 0x000000000e00720c */ /* 0x000fe20003fa6070 */
[----:B------:R-:W-:Y:S02]  /*1860*/  STL.64 [R1+0x390], R48 ;  /* 0x0003903001007387 */ /* 0x000fe40000100a00 */
[----:B------:R-:W-:-:S02]  /*1870*/  @!P1 IMAD.IADD R22, R7, 0x1, R21 ;  /* 0x0000000107169824 */ /* 0x000fc400078e0215 */
[----:B------:R-:W-:Y:S01]  /*1880*/  @!P0 IMAD R21, R10, R26, R11 ;  /* 0x0000001a0a158224 */ /* 0x000fe200078e020b */
[----:B------:R-:W-:Y:S01]  /*1890*/  IADD3 R6, P3, R172, R17, RZ ;  /* 0x00000011ac067210 */ /* 0x000fe20007f7e0ff */
[----:B------:R-:W-:Y:S01]  /*18a0*/  @!P0 IMAD.WIDE.U32 R10, R10, R44, RZ ;  /* 0x0000002c0a0a8225 */ /* 0x000fe200078e00ff */
[----:B------:R-:W-:Y:S01]  /*18b0*/  IADD3 R28, R195, -UR8, RZ ;  /* 0x80000008c31c7c10 */ /* 0x000fe2000fffe0ff */
[----:B------:R1:W5:Y:S02]  /*18c0*/  LD.E.64 R30, desc[UR4][R168.64+0x58] ;  /* 0x00005804a81e7980 */ /* 0x000364000c101b00 */
[----:B------:R-:W-:Y:S02]  /*18d0*/  IMAD.U32 R27, R16, 0x20, R27 ;  /* 0x00000020101b7824 */ /* 0x000fe400078e001b */
[----:B------:R-:W-:Y:S02]  /*18e0*/  @P0 IMAD.IADD R16, R9, 0x1, R15 ;  /* 0x0000000109100824 */ /* 0x000fe400078e020f */
[----:B------:R-:W-:-:S02]  /*18f0*/  @P0 IMAD.MOV.U32 R15, RZ, RZ, R8 ;  /* 0x000000ffff0f0224 */ /* 0x000fc400078e0008 */
[----:B------:R-:W-:Y:S01]  /*1900*/  @!P0 IMAD.MOV.U32 R15, RZ, RZ, R10 ;  /* 0x000000ffff0f8224 */ /* 0x000fe200078e000a */
[----:B------:R-:W-:Y:S01]  /*1910*/  LOP3.LUT R8, R45, R20, RZ, 0x3c, !PT ;  /* 0x000000142d087212 */ /* 0x000fe200078e3cff */
[-C--:B------:R-:W-:Y:S02]  /*1920*/  IMAD R0, R47, R4.reuse, RZ ;  /* 0x000000042f007224 */ /* 0x080fe400078e02ff */
[----:B------:R-:W-:Y:S01]  /*1930*/  IMAD.X R7, R36, 0x1, R22, P3 ;  /* 0x0000000124077824 */ /* 0x000fe200018e0616 */
[----:B------:R-:W-:Y:S01]  /*1940*/  @!P0 IADD3 R16, R11, R21, RZ ;  /* 0x000000150b108210 */ /* 0x000fe20007ffe0ff */
[----:B------:R-:W-:Y:S01]  /*1950*/  @!P2 VIADD R2, R2, 0x1 ;  /* 0x000000010202a836 */ /* 0x000fe20000000000 */
[----:B------:R-:W-:Y:S01]  /*1960*/  IADD3 R14, P2, R172, R15, RZ ;  /* 0x0000000fac0e7210 */ /* 0x000fe20007f5e0ff */
[----:B------:R-:W-:Y:S01]  /*1970*/  IMAD R0, R46, R5, R0 ;  /* 0x000000052e007224 */ /* 0x000fe200078e0200 */
[----:B------:R-:W-:Y:S01]  /*1980*/  ISETP.GE.AND P3, PT, R8, RZ, PT ;  /* 0x000000ff0800720c */ /* 0x000fe20003f66270 */
[----:B------:R-:W-:Y:S01]  /*1990*/  IMAD.WIDE.U32 R8, R46, R4, R6 ;  /* 0x000000042e087225 */ /* 0x000fe200078e0006 */
[----:B------:R-:W-:-:S03]  /*19a0*/  SHF.R.S32.HI R21, RZ, 0x1f, R45 ;  /* 0x0000001fff157819 */ /* 0x000fc6000001142d */
[----:B------:R-:W-:Y:S02]  /*19b0*/  @P5 VIADD R2, R2, 0x1 ;  /* 0x0000000102025836 */ /* 0x000fe40000000000 */
[----:B------:R-:W-:Y:S01]  /*19c0*/  @P0 IMAD.MOV.U32 R6, RZ, RZ, R12 ;  /* 0x000000ffff060224 */ /* 0x000fe200078e000c */
[----:B------:R-:W-:Y:S01]  /*19d0*/  @!P0 MOV R6, R12 ;  /* 0x0000000c00068202 */ /* 0x000fe20000000f00 */
[--C-:B------:R-:W-:Y:S02]  /*19e0*/  @P0 IMAD.MOV.U32 R7, RZ, RZ, R13.reuse ;  /* 0x000000ffff070224 */ /* 0x100fe400078e000d */
[----:B------:R-:W-:Y:S02]  /*19f0*/  IMAD R10, R19, R45, RZ ;  /* 0x0000002d130a7224 */ /* 0x000fe400078e02ff */
[----:B------:R-:W-:Y:S01]  /*1a00*/  IMAD.X R15, R36, 0x1, R16, P2 ;  /* 0x00000001240f7824 */ /* 0x000fe200010e0610 */
[----:B------:R-:W-:Y:S01]  /*1a10*/  IADD3 R17, R9, R0, RZ ;  /* 0x0000000009117210 */ /* 0x000fe20007ffe0ff */
[----:B------:R-:W-:Y:S01]  /*1a20*/  @!P0 IMAD.MOV.U32 R7, RZ, RZ, R13 ;  /* 0x000000ffff078224 */ /* 0x000fe200078e000d */
[----:B------:R-:W-:Y:S01]  /*1a30*/  MOV R22, R2 ;  /* 0x0000000200167202 */ /* 0x000fe20000000f00 */
[----:B------:R-:W2:Y:S01]  /*1a40*/  LD.E.64 R12, desc[UR4][R168.64+0x98] ;  /* 0x00009804a80c7980 */ /* 0x000ea2000c101b00 */
[----:B------:R-:W-:-:S02]  /*1a50*/  IMAD R10, R18, R21, R10 ;  /* 0x00000015120a7224 */ /* 0x000fc400078e020a */
[----:B------:R-:W-:Y:S01]  /*1a60*/  IMAD.WIDE.U32 R14, R45, R18, R14 ;  /* 0x000000122d0e7225 */ /* 0x000fe200078e000e */
[----:B------:R-:W3:Y:S04]  /*1a70*/  LD.E R0, desc[UR4][R168.64+0xc8] ;  /* 0x0000c804a8007980 */ /* 0x000ee8000c101900 */
[----:B------:R-:W4:Y:S04]  /*1a80*/  LD.E R2, desc[UR4][R168.64+0xc4] ;  /* 0x0000c404a8027980 */ /* 0x000f28000c101900 */
[----:B------:R-:W4:Y:S01]  /*1a90*/  LD.E R18, desc[UR4][R168.64+0x60] ;  /* 0x00006004a8127980 */ /* 0x000f22000c101900 */
[----:B------:R-:W-:Y:S01]  /*1aa0*/  @!P3 IMAD.MOV R22, RZ, RZ, -R22 ;  /* 0x000000ffff16b224 */ /* 0x000fe200078e0a16 */
[-C--:B------:R-:W-:Y:S01]  /*1ab0*/  ISETP.GE.AND P3, PT, R4, R28.reuse, PT ;  /* 0x0000001c0400720c */ /* 0x080fe20003f66270 */
[----:B------:R-:W-:Y:S01]  /*1ac0*/  IMAD.MOV.U32 R16, RZ, RZ, R8 ;  /* 0x000000ffff107224 */ /* 0x000fe200078e0008 */
[----:B------:R-:W-:Y:S01]  /*1ad0*/  STL.64 [R1+0x120], R46 ;  /* 0x0001202e01007387 */ /* 0x000fe20000100a00 */
[----:B------:R-:W-:-:S02]  /*1ae0*/  ISETP.GE.AND P2, PT, R33, R28, PT ;  /* 0x0000001c2100720c */ /* 0x000fc40003f46270 */
[-C--:B------:R-:W-:Y:S01]  /*1af0*/  ISETP.GE.AND P0, PT, R35, R28.reuse, PT ;  /* 0x0000001c2300720c */ /* 0x080fe20003f06270 */
[----:B------:R1:W-:Y:S01]  /*1b00*/  STL [R1+0x3a0], R28 ;  /* 0x0003a01c01007387 */ /* 0x0003e20000100800 */
[----:B------:R-:W-:-:S03]  /*1b10*/  ISETP.GE.AND P6, PT, R34, R28, PT ;  /* 0x0000001c2200720c */ /* 0x000fc60003fc6270 */
[----:B------:R2:W5:Y:S04]  /*1b20*/  LD.E.64 R8, desc[UR4][R168.64] ;  /* 0x00000004a8087980 */ /* 0x000568000c101b00 */
[----:B-1----:R1:W5:Y:S04]  /*1b30*/  @!P1 LD.E.64 R28, desc[UR4][R168.64+0x28] ;  /* 0x00002804a81c9980 */ /* 0x002368000c101b00 */
[----:B------:R1:W-:Y:S04]  /*1b40*/  STL.64 [R1+0xf0], R234 ;  /* 0x0000f0ea01007387 */ /* 0x0003e80000100a00 */
[----:B------:R1:W-:Y:S04]  /*1b50*/  STL.64 [R1+0xf8], R40 ;  /* 0x0000f82801007387 */ /* 0x0003e80000100a00 */
[----:B------:R1:W-:Y:S01]  /*1b60*/  STL.64 [R1+0xe8], R42 ;  /* 0x0000e82a01007387 */ /* 0x0003e20000100a00 */
[----:B------:R-:W-:Y:S01]  /*1b70*/  ISETP.NE.AND P4, PT, R20, RZ, PT ;  /* 0x000000ff1400720c */ /* 0x000fe20003f85270 */
[----:B------:R-:W-:Y:S01]  /*1b80*/  VIADD R180, R229, 0xffffffff ;  /* 0xffffffffe5b47836 */ /* 0x000fe20000000000 */
[----:B------:R-:W-:Y:S03]  /*1b90*/  BSSY B0, `(.L_x_1175) ;  /* 0x000001c000007945 */ /* 0x000fe60003800000 */
[----:B------:R-:W-:Y:S01]  /*1ba0*/  IMAD R26, R180, -0x80, R68 ;  /* 0xffffff80b41a7824 */ /* 0x000fe200078e0244 */
[----:B------:R-:W-:Y:S01]  /*1bb0*/  IADD3 R11, R15, R10, RZ ;  /* 0x0000000a0f0b7210 */ /* 0x000fe20007ffe0ff */
[----:B------:R-:W-:-:S03]  /*1bc0*/  IMAD R215, R27, 0x2, R3 ;  /* 0x000000021bd77824 */ /* 0x000fc600078e0203 */
[----:B------:R-:W-:-:S03]  /*1bd0*/  ISETP.GE.AND P5, PT, R4, R26, PT ;  /* 0x0000001a0400720c */ /* 0x000fc60003fa6270 */
[----:B------:R-:W-:Y:S02]  /*1be0*/  @!P4 LOP3.LUT R22, RZ, R20, RZ, 0x33, !PT ;  /* 0x00000014ff16c212 */ /* 0x000fe400078e33ff */
[----:B------:R-:W-:Y:S01]  /*1bf0*/  ISETP.GE.AND P4, PT, R33, R26, PT ;  /* 0x0000001a2100720c */ /* 0x000fe20003f86270 */
        /* <DEDUP_REMOVED lines=21> */
.L_x_1176:
[----:B------:R-:W-:Y:S05]  /*1d50*/  BSYNC B0 ;  /* 0x0000000000007941 */ /* 0x000fea0003800000 */
.L_x_1175:
        /* <DEDUP_REMOVED lines=31> */
.L_x_1178:
[----:B------:R-:W-:Y:S05]  /*1f50*/  BSYNC B0 ;  /* 0x0000000000007941 */ /* 0x000fea0003800000 */
.L_x_1177:
[----:B------:R-:W-:Y:S01]  /*1f60*/  IADD3 R13, R51, R19, RZ ;  /* 0x00000013330d7210 */ /* 0x000fe20007ffe0ff */
[----:B------:R-:W-:Y:S01]  /*1f70*/  BSSY B0, `(.L_x_1179) ;  /* 0x0000018000007945 */ /* 0x000fe20003800000 */
[----:B------:R-:W-:Y:S01]  /*1f80*/  MOV R12, R50 ;  /* 0x00000032000c7202 */ /* 0x000fe20000000f00 */
[----:B------:R-:W-:Y:S01]  /*1f90*/  IMAD R24, R25, R188, R18 ;  /* 0x000000bc19187224 */ /* 0x000fe200078e0212 */
[----:B------:R-:W-:-:S03]  /*1fa0*/  ISETP.GE.AND P2, PT, R34, R26, PT ;  /* 0x0000001a2200720c */ /* 0x000fc60003f46270 */
[----:B------:R5:W-:Y:S02]  /*1fb0*/  STL.64 [R1+0x370], R12 ;  /* 0x0003700c01007387 */ /* 0x000be40000100a00 */
[----:B-----5:R-:W-:Y:S01]  /*1fc0*/  IMAD.WIDE.U32 R12, R180, R188, R12 ;  /* 0x000000bcb40c7225 */ /* 0x020fe200078e000c */
        /* <DEDUP_REMOVED lines=18> */
.L_x_1180:
[----:B------:R-:W-:Y:S05]  /*20f0*/  BSYNC B0 ;  /* 0x0000000000007941 */ /* 0x000fea0003800000 */
.L_x_1179:
        /* <DEDUP_REMOVED lines=18> */
.L_x_1182:
[----:B------:R-:W-:Y:S05]  /*2220*/  BSYNC B0 ;  /* 0x0000000000007941 */ /* 0x000fea0003800000 */
.L_x_1181:
        /* <DEDUP_REMOVED lines=16> */
.L_x_1184:
[----:B------:R-:W-:Y:S05]  /*2330*/  BSYNC B0 ;  /* 0x0000000000007941 */ /* 0x000fea0003800000 */
.L_x_1183:
        /* <DEDUP_REMOVED lines=13> */
.L_x_1186:
[----:B------:R-:W-:Y:S05]  /*2410*/  BSYNC B0 ;  /* 0x0000000000007941 */ /* 0x000fea0003800000 */
.L_x_1185:
        /* <DEDUP_REMOVED lines=13> */
.L_x_1188:
[----:B------:R-:W-:Y:S05]  /*24f0*/  BSYNC B0 ;  /* 0x0000000000007941 */ /* 0x000fea0003800000 */
.L_x_1187:
        /* <DEDUP_REMOVED lines=15> */
.L_x_1190:
[----:B------:R-:W-:Y:S05]  /*25f0*/  BSYNC B0 ;  /* 0x0000000000007941 */ /* 0x000fea0003800000 */
.L_x_1189:
[----:B-1----:R-:W2:Y:S04]  /*2600*/  LD.E.64 R6, desc[UR4][R168.64+0x1b8] ;  /* 0x0001b804a8067980 */ /* 0x002ea8000c101b00 */
[----:B------:R-:W0:Y:S01]  /*2610*/  LDGDEPBAR ;  /* 0x00000000000079af */ /* 0x000e220000000000 */
[----:B------:R-:W-:-:S03]  /*2620*/  LOP3.LUT R13, R38, 0xfffffff8, RZ, 0xc0, !PT ;  /* 0xfffffff8260d7812 */ /* 0x000fc600078ec0ff */
[----:B------:R-:W5:Y:S04]  /*2630*/  LD.E R152, desc[UR4][R168.64+0x188] ;  /* 0x00018804a8987980 */ /* 0x000f68000c101900 */
[----:B------:R-:W5:Y:S01]  /*2640*/  LD.E R69, desc[UR4][R168.64+0x184] ;  /* 0x00018404a8457980 */ /* 0x000f62000c101900 */
[----:B--2---:R-:W-:-:S04]  /*2650*/  ISETP.NE.U32.AND P0, PT, R6, RZ, PT ;  /* 0x000000ff0600720c */ /* 0x004fc80003f05070 */
[----:B------:R-:W-:-:S13]  /*2660*/  ISETP.NE.AND.EX P0, PT, R7, RZ, PT, P0 ;  /* 0x000000ff0700720c */ /* 0x000fda0003f05300 */
[----:B------:R-:W2:Y:S01]  /*2670*/  @P0 LD.E.64 R8, desc[UR4][R168.64+0x1c0] ;  /* 0x0001c004a8080980 */ /* 0x000ea2000c101b00 */
[----:B------:R-:W-:Y:S01]  /*2680*/  @P0 SHF.R.S32.HI R2, RZ, 0x1f, R44 ;  /* 0x0000001fff020819 */ /* 0x000fe2000001142c */
[----:B------:R-:W-:Y:S02]  /*2690*/  @P0 IMAD.MOV.U32 R20, RZ, RZ, R45 ;  /* 0x000000ffff140224 */ /* 0x000fe400078e002d */
[----:B------:R-:W5:Y:S01]  /*26a0*/  @P0 LD.E R71, desc[UR4][R168.64+0xd8] ;  /* 0x0000d804a8470980 */ /* 0x000f62000c101900 */
[C---:B---3--:R-:W-:Y:S01]  /*26b0*/  SHF.L.U64.HI R19, R42.reuse, 0x7, R43 ;  /* 0x000000072a137819 */ /* 0x048fe2000001022b */
[----:B------:R-:W-:Y:S01]  /*26c0*/  IMAD.SHL.U32 R18, R42, 0x80, RZ ;  /* 0x000000802a127824 */ /* 0x000fe200078e00ff */
[-C--:B------:R-:W-:Y:S02]  /*26d0*/  ISETP.GE.AND P4, PT, R33, R26.reuse, PT ;  /* 0x0000001a2100720c */ /* 0x080fe40003f86270 */
[----:B------:R-:W-:Y:S01]  /*26e0*/  ISETP.GE.AND P3, PT, R35, R26, PT ;  /* 0x0000001a2300720c */ /* 0x000fe20003f66270 */
[----:B--2---:R-:W-:-:S02]  /*26f0*/  @P0 IMAD R0, R9, R44, RZ ;  /* 0x0000002c09000224 */ /* 0x004fc400078e02ff */
[----:B------:R-:W-:-:S04]  /*2700*/  @P0 IMAD.WIDE.U32 R10, R44, R8, R20 ;  /* 0x000000082c0a0225 */ /* 0x000fc800078e0014 */
[----:B------:R-:W-:Y:S01]  /*2710*/  @P0 IMAD R8, R8, R2, R0 ;  /* 0x0000000208080224 */ /* 0x000fe200078e0200 */
[----:B------:R-:W-:-:S03]  /*2720*/  @P0 LEA R6, P2, R10, R6, 0x2 ;  /* 0x000000060a060211 */ /* 0x000fc600078410ff */
[----:B------:R-:W-:-:S05]  /*2730*/  @P0 IMAD.IADD R8, R11, 0x1, R8 ;  /* 0x000000010b080824 */ /* 0x000fca00078e0208 */
[----:B------:R-:W-:Y:S02]  /*2740*/  @P0 LEA.HI.X R7, R10, R7, R8, 0x2, P2 ;  /* 0x000000070a070211 */ /* 0x000fe400010f1408 */
[----:B------:R-:W-:-:S03]  /*2750*/  LEA.HI R8, R39, R194, RZ, 0x4 ;  /* 0x000000c227087211 */ /* 0x000fc600078f20ff */
[----:B------:R1:W5:Y:S01]  /*2760*/  @P0 LD.E R153, desc[UR4][R6.64] ;  /* 0x0000000406990980 */ /* 0x000362000c101900 */
[----:B------:R-:W-:Y:S01]  /*2770*/  SHF.R.S32.HI R0, RZ, 0x4, R8 ;  /* 0x00000004ff007819 */ /* 0x000fe20000011408 */
[----:B------:R-:W-:-:S04]  /*2780*/  DEPBAR.LE SB0, 0x0 ;  /* 0x000080000000791a */ /* 0x000fc80000000000 */
[----:B------:R-:W-:Y:S02]  /*2790*/  @!P1 SHF.R.S32.HI R2, RZ, 0x1f, R23 ;  /* 0x0000001fff029819 */ /* 0x000fe40000011417 */
[C---:B-1----:R-:W-:Y:S02]  /*27a0*/  LEA.HI R7, R8.reuse, R0, RZ, 0x1 ;  /* 0x0000000008077211 */ /* 0x042fe400078f08ff */
[----:B------:R-:W-:Y:S02]  /*27b0*/  LOP3.LUT R8, R8, 0xfffffff0, RZ, 0xc0, !PT ;  /* 0xfffffff008087812 */ /* 0x000fe400078ec0ff */
[----:B------:R-:W-:Y:S01]  /*27c0*/  LOP3.LUT R7, R7, 0xfffffffe, RZ, 0xc0, !PT ;  /* 0xfffffffe07077812 */ /* 0x000fe200078ec0ff */
[----:B------:R-:W-:-:S04]  /*27d0*/  @!P1 IMAD R6, R43, R23, RZ ;  /* 0x000000172b069224 */ /* 0x000fc800078e02ff */
[----:B------:R-:W-:Y:S02]  /*27e0*/  IMAD.IADD R16, R0, 0x1, -R7 ;  /* 0x0000000100107824 */ /* 0x000fe400078e0a07 */
[----:B------:R-:W-:Y:S02]  /*27f0*/  IMAD.IADD R0, R194, 0x1, -R8 ;  /* 0x00000001c2007824 */ /* 0x000fe400078e0a08 */
[C---:B------:R-:W-:Y:S02]  /*2800*/  @!P1 IMAD R9, R42.reuse, R2, R6 ;  /* 0x000000022a099224 */ /* 0x040fe400078e0206 */
[----:B------:R-:W-:Y:S01]  /*2810*/  @!P1 IMAD.WIDE.U32 R6, R42, R23, RZ ;  /* 0x000000172a069225 */ /* 0x000fe200078e00ff */
[----:B------:R-:W-:Y:S02]  /*2820*/  LEA.HI R2, R0, R0, RZ, 0x1 ;  /* 0x0000000000027211 */ /* 0x000fe400078f08ff */
[----:B------:R-:W-:Y:S01]  /*2830*/  @!P1 SHF.R.S32.HI R8, RZ, 0x1f, R44 ;  /* 0x0000001fff089819 */ /* 0x000fe2000001142c */
[----:B------:R-:W-:Y:S01]  /*2840*/  @!P1 IMAD.IADD R7, R7, 0x1, R9 ;  /* 0x0000000107079824 */ /* 0x000fe200078e0209 */
[----:B------:R-:W-:Y:S01]  /*2850*/  @P1 IADD3 R10, R23, R32, RZ ;  /* 0x00000020170a1210 */ /* 0x000fe20007ffe0ff */
[----:B------:R-:W-:Y:S01]  /*2860*/  @!P1 IMAD R9, R29, R44, RZ ;  /* 0x0000002c1d099224 */ /* 0x000fe200078e02ff */
[----:B------:R-:W-:-:S02]  /*2870*/  LOP3.LUT R11, R2, 0x7fffffe, RZ, 0xc0, !PT ;  /* 0x07fffffe020b7812 */ /* 0x000fc400078ec0ff */
[----:B------:R-:W-:Y:S01]  /*2880*/  SHF.R.S32.HI R12, RZ, 0x1f, R0 ;  /* 0x0000001fff0c7819 */ /* 0x000fe20000011400 */
[----:B------:R-:W-:Y:S02]  /*2890*/  @!P1 IMAD R15, R28, R8, R9 ;  /* 0x000000081c0f9224 */ /* 0x000fe400078e0209 */
[----:B------:R-:W-:Y:S01]  /*28a0*/  IMAD.IADD R175, R0, 0x1, -R11 ;  /* 0x0000000100af7824 */ /* 0x000fe200078e0a0b */
[----:B------:R-:W-:Y:S01]  /*28b0*/  LEA.HI R17, R12, R0, RZ, 0x3 ;  /* 0x000000000c117211 */ /* 0x000fe200078f18ff */
[----:B------:R-:W-:Y:S01]  /*28c0*/  @P1 IMAD.WIDE.U32 R8, R42, R10, RZ ;  /* 0x0000000a2a081225 */ /* 0x000fe200078e00ff */
[----:B------:R-:W-:-:S03]  /*28d0*/  SHF.R.S32.HI R12, RZ, 0x1, R2 ;  /* 0x00000001ff0c7819 */ /* 0x000fc60000011402 */
[----:B------:R-:W-:Y:S01]  /*28e0*/  IMAD.IADD R11, R194, 0x1, -R13 ;  /* 0x00000001c20b7824 */ /* 0x000fe200078e0a0d */
[----:B------:R-:W-:Y:S01]  /*28f0*/  SHF.R.S32.HI R13, RZ, 0x1f, R2 ;  /* 0x0000001fff0d7819 */ /* 0x000fe20000011402 */
[----:B------:R-:W-:Y:S01]  /*2900*/  @!P1 IMAD.WIDE.U32 R6, R44, R28, R6 ;  /* 0x0000001c2c069225 */ /* 0x000fe200078e0006 */
[----:B------:R-:W-:-:S07]  /*2910*/  @P1 MOV R2, R8 ;  /* 0x0000000800021202 */ /* 0x000fce0000000f00 */
[----:B------:R-:W-:Y:S05]  /*2920*/  WARPSYNC.ALL ;  /* 0x0000000000007948 */ /* 0x000fea0003800000 */
[----:B------:R-:W-:Y:S01]  /*2930*/  @P1 IMAD R0, R43, R10, RZ ;  /* 0x0000000a2b001224 */ /* 0x000fe200078e02ff */
[----:B------:R-:W-:Y:S01]  /*2940*/  LEA.HI R8, R13, R12, RZ, 0x2 ;  /* 0x0000000c0d087211 */ /* 0x000fe200078f10ff */
[----:B------:R-:W-:Y:S01]  /*2950*/  @!P1 IMAD.MOV.U32 R2, RZ, RZ, R6 ;  /* 0x000000ffff029224 */ /* 0x000fe200078e0006 */
[----:B------:R-:W-:Y:S01]  /*2960*/  LEA.HI R10, R11, R11, RZ, 0x1 ;  /* 0x0000000b0b0a7211 */ /* 0x000fe200078f08ff */
[----:B------:R-:W-:Y:S01]  /*2970*/  @P1 IMAD.IADD R0, R9, 0x1, R0 ;  /* 0x0000000109001824 */ /* 0x000fe200078e0200 */
[----:B------:R-:W-:-:S02]  /*2980*/  @!P1 IADD3 R0, R7, R15, RZ ;  /* 0x0000000f07009210 */ /* 0x000fc40007ffe0ff */
[----:B------:R-:W-:Y:S02]  /*2990*/  LOP3.LUT R7, R8, 0xfffffffc, RZ, 0xc0, !PT ;  /* 0xfffffffc08077812 */ /* 0x000fe400078ec0ff */
[----:B------:R-:W-:Y:S01]  /*29a0*/  LOP3.LUT R14, R10, 0x3fffffe, RZ, 0xc0, !PT ;  /* 0x03fffffe0a0e7812 */ /* 0x000fe200078ec0ff */
[----:B------:R-:W-:Y:S01]  /*29b0*/  BAR.SYNC.DEFER_BLOCKING 0x0 ;  /* 0x0000000000007b1d */ /* 0x000fe20000010000 */
[----:B------:R-:W-:Y:S02]  /*29c0*/  IADD3 R6, P1, R172, R2, RZ ;  /* 0x00000002ac067210 */ /* 0x000fe40007f3e0ff */
[----:B------:R-:W-:Y:S01]  /*29d0*/  SHF.R.S32.HI R10, RZ, 0x1, R10 ;  /* 0x00000001ff0a7819 */ /* 0x000fe2000001140a */
[----:B------:R-:W-:Y:S02]  /*29e0*/  IMAD.IADD R12, R12, 0x1, -R7 ;  /* 0x000000010c0c7824 */ /* 0x000fe400078e0a07 */
[----:B------:R-:W-:Y:S01]  /*29f0*/  IMAD.X R7, R36, 0x1, R0, P1 ;  /* 0x0000000124077824 */ /* 0x000fe200008e0600 */
[----:B------:R-:W-:Y:S01]  /*2a00*/  ISETP.GE.AND P1, PT, R4, R26, PT ;  /* 0x0000001a0400720c */ /* 0x000fe20003f26270 */
[----:B------:R-:W-:-:S02]  /*2a10*/  IMAD.SHL.U32 R0, R10, 0x40, RZ ;  /* 0x000000400a007824 */ /* 0x000fc400078e00ff */
[-C--:B------:R-:W-:Y:S01]  /*2a20*/  IMAD R2, R43, R4.reuse, RZ ;  /* 0x000000042b027224 */ /* 0x080fe200078e02ff */
[----:B------:R-:W-:Y:S02]  /*2a30*/  SHF.L.U32 R9, R37, 0x3, RZ ;  /* 0x0000000325097819 */ /* 0x000fe400000006ff */
[----:B------:R-:W-:Y:S01]  /*2a40*/  LOP3.LUT R0, R0, 0xc0, RZ, 0xc0, !PT ;  /* 0x000000c000007812 */ /* 0x000fe200078ec0ff */
[----:B------:R-:W-:Y:S02]  /*2a50*/  IMAD R8, R42, R5, R2 ;  /* 0x000000052a087224 */ /* 0x000fe400078e0202 */
[----:B------:R-:W-:Y:S01]  /*2a60*/  IMAD.SHL.U32 R2, R12, 0x40, RZ ;  /* 0x000000400c027824 */ /* 0x000fe200078e00ff */
[----:B------:R-:W-:Y:S01]  /*2a70*/  LOP3.LUT R9, R0, 0x8, R9, 0xf8, !PT ;  /* 0x0000000800097812 */ /* 0x000fe200078ef809 */
[----:B------:R-:W-:Y:S01]  /*2a80*/  IMAD.WIDE.U32 R4, R42, R4, R6 ;  /* 0x000000042a047225 */ /* 0x000fe200078e0006 */
[----:B------:R-:W-:-:S03]  /*2a90*/  SHF.R.U32.HI R0, RZ, 0x3, R0 ;  /* 0x00000003ff007819 */ /* 0x000fc60000011600 */
[----:B------:R-:W-:Y:S01]  /*2aa0*/  IMAD.SHL.U32 R7, R17, 0x20, RZ ;  /* 0x0000002011077824 */ /* 0x000fe200078e00ff */
[----:B------:R-:W-:Y:S01]  /*2ab0*/  SHF.L.U32 R6, R16, 0x3, RZ ;  /* 0x0000000310067819 */ /* 0x000fe200000006ff */
[----:B------:R-:W-:Y:S01]  /*2ac0*/  @P1 STS [R215+0x4000], RZ ;  /* 0x004000ffd7001388 */ /* 0x000fe20000000800 */
[----:B------:R-:W-:Y:S01]  /*2ad0*/  LOP3.LUT R2, R2, 0xc0, RZ, 0xc0, !PT ;  /* 0x000000c002027812 */ /* 0x000fe200078ec0ff */
[----:B------:R-:W-:Y:S01]  /*2ae0*/  IMAD.IADD R5, R5, 0x1, R8 ;  /* 0x0000000105057824 */ /* 0x000fe200078e0208 */
[----:B------:R-:W-:Y:S01]  /*2af0*/  LOP3.LUT R9, R9, R0, RZ, 0x3c, !PT ;  /* 0x0000000009097212 */ /* 0x000fe200078e3cff */
[----:B------:R-:W-:Y:S01]  /*2b00*/  @P1 STS [R215+0x4004], RZ ;  /* 0x004004ffd7001388 */ /* 0x000fe20000000800 */
[----:B------:R-:W-:Y:S01]  /*2b10*/  LOP3.LUT R174, R7, 0xffffff00, RZ, 0xc0, !PT ;  /* 0xffffff0007ae7812 */ /* 0x000fe200078ec0ff */
[-C--:B------:R-:W-:Y:S02]  /*2b20*/  IMAD R0, R31, R22.reuse, RZ ;  /* 0x000000161f007224 */ /* 0x080fe400078e02ff */
[----:B------:R-:W-:Y:S01]  /*2b30*/  @P1 STS.64 [R215+0x4008], RZ ;  /* 0x004008ffd7001388 */ /* 0x000fe20000000a00 */
[----:B------:R-:W-:Y:S01]  /*2b40*/  LOP3.LUT R6, R2, 0x8, R6, 0xf8, !PT ;  /* 0x0000000802067812 */ /* 0x000fe200078ef806 */
[----:B------:R-:W-:Y:S01]  /*2b50*/  IMAD.WIDE.U32 R20, R30, R22, R4 ;  /* 0x000000161e147225 */ /* 0x000fe200078e0004 */
[----:B------:R-:W-:-:S03]  /*2b60*/  SHF.R.U32.HI R2, RZ, 0x3, R2 ;  /* 0x00000003ff027819 */ /* 0x000fc60000011602 */
[----:B------:R-:W-:Y:S02]  /*2b70*/  IMAD R5, R30, R27, R0 ;  /* 0x0000001b1e057224 */ /* 0x000fe400078e0200 */
[----:B------:R-:W-:Y:S01]  /*2b80*/  IMAD R0, R171, 0x200, R174 ;  /* 0x00000200ab007824 */ /* 0x000fe200078e02ae */
[----:B------:R-:W-:Y:S01]  /*2b90*/  LOP3.LUT R155, R6, R2, RZ, 0x3c, !PT ;  /* 0x00000002069b7212 */ /* 0x000fe200078e3cff */
[----:B------:R-:W-:Y:S02]  /*2ba0*/  IMAD.IADD R14, R11, 0x1, -R14 ;  /* 0x000000010b0e7824 */ /* 0x000fe400078e0a0e */
[----:B------:R-:W-:Y:S02]  /*2bb0*/  IMAD.IADD R7, R21, 0x1, R5 ;  /* 0x0000000115077824 */ /* 0x000fe400078e0205 */
[----:B------:R-:W-:Y:S01]  /*2bc0*/  IMAD.MOV.U32 R6, RZ, RZ, R20 ;  /* 0x000000ffff067224 */ /* 0x000fe200078e0014 */
[----:B------:R-:W-:Y:S01]  /*2bd0*/  STL.64 [R1+0x380], R20 ;  /* 0x0003801401007387 */ /* 0x000fe20000100a00 */
[----:B------:R-:W-:Y:S01]  /*2be0*/  IMAD R14, R16, 0x8, R14 ;  /* 0x00000008100e7824 */ /* 0x000fe200078e020e */
[----:B------:R-:W-:Y:S01]  /*2bf0*/  LEA R2, R175, R0, 0x5 ;  /* 0x00000000af027211 */ /* 0x000fe200078e28ff */
[----:B------:R-:W-:Y:S01]  /*2c00*/  IMAD R4, R19, R180, RZ ;  /* 0x000000b413047224 */ /* 0x000fe200078e02ff */
[----:B------:R-:W-:Y:S01]  /*2c10*/  STL [R1+0x234], R19 ;  /* 0x0002341301007387 */ /* 0x000fe20000100800 */
[----:B------:R-:W-:Y:S01]  /*2c20*/  IMAD.U32 R0, R14, 0x20, R9 ;  /* 0x000000200e007824 */ /* 0x000fe200078e0009 */
[----:B------:R-:W-:-:S02]  /*2c30*/  IADD3 R2, R155, R2, RZ ;  /* 0x000000029b027210 */ /* 0x000fc40007ffe0ff */
[----:B------:R-:W-:Y:S01]  /*2c40*/  STL [R1+0x230], R18 ;  /* 0x0002301201007387 */ /* 0x000fe20000100800 */
[----:B------:R-:W-:Y:S01]  /*2c50*/  IMAD R4, R25, R18, R4 ;  /* 0x0000001219047224 */ /* 0x000fe200078e0204 */
[----:B------:R-:W-:Y:S02]  /*2c60*/  BSSY B0, `(.L_x_1191) ;  /* 0x0000013000007945 */ /* 0x000fe40003800000 */
[----:B------:R1:W-:Y:S01]  /*2c70*/  STL.64 [R1+0x378], R6 ;  /* 0x0003780601007387 */ /* 0x0003e20000100a00 */
[----:B------:R-:W-:Y:S01]  /*2c80*/  ISETP.GE.AND P2, PT, R34, R26, PT ;  /* 0x0000001a2200720c */ /* 0x000fe20003f46270 */
[----:B------:R-:W-:Y:S01]  /*2c90*/  IMAD R170, R0, 0x2, R3 ;  /* 0x0000000200aa7824 */ /* 0x000fe200078e0203 */
[----:B------:R-:W-:Y:S01]  /*2ca0*/  LEA R189, R2, R3, 0x1 ;  /* 0x0000000302bd7211 */ /* 0x000fe200078e08ff */
        /* <DEDUP_REMOVED lines=14> */
.L_x_1192:
[----:B------:R-:W-:Y:S05]  /*2d90*/  BSYNC B0 ;  /* 0x0000000000007941 */ /* 0x000fea0003800000 */
.L_x_1191:
        /* <DEDUP_REMOVED lines=8> */
[----:B--2---:R-:W-:-:S04]  /*2e20*/  LEA R8, P1, R0, R40, 0x1 ;  /* 0x0000002800087211 */ /* 0x004fc800078208ff */
[----:B------:R-:W-:-:S05]  /*2e30*/  LEA.HI.X R9, R0, R41, R2, 0x1, P1 ;  /* 0x0000002900097211 */ /* 0x000fca00008f0c02 */
[----:B------:R-:W-:Y:S01]  /*2e40*/  @!PT LDS RZ, [RZ] ;  /* 0x00000000fffff984 */ /* 0x000fe20000000800 */
[----:B------:R-:W-:Y:S01]  /*2e50*/  @!PT LDS RZ, [RZ] ;  /* 0x00000000fffff984 */ /* 0x000fe20000000800 */
[----:B------:R-:W-:Y:S01]  /*2e60*/  @!PT LDS RZ, [RZ] ;  /* 0x00000000fffff984 */ /* 0x000fe20000000800 */
[----:B------:R2:W-:Y:S04]  /*2e70*/  LDGSTS.E.BYPASS.LTC128B.128 [R215+0x4800], desc[UR4][R8.64] ;  /* 0x0480000008d77fae */ /* 0x0005e8000b901d44 */
.L_x_1194:
[----:B------:R-:W-:Y:S05]  /*2e80*/  BSYNC B0 ;  /* 0x0000000000007941 */ /* 0x000fea0003800000 */
.L_x_1193:
        /* <DEDUP_REMOVED lines=14> */
.L_x_1196:
[----:B------:R-:W-:Y:S05]  /*2f70*/  BSYNC B0 ;  /* 0x0000000000007941 */ /* 0x000fea0003800000 */
.L_x_1195:
        /* <DEDUP_REMOVED lines=16> */
.L_x_1198:
[----:B------:R-:W-:Y:S05]  /*3080*/  BSYNC B0 ;  /* 0x0000000000007941 */ /* 0x000fea0003800000 */
.L_x_1197:
[----:B-1----:R-:W-:Y:S01]  /*3090*/  LDSM.16.M88.4 R4, [R189+0x1000] ;  /* 0x00100000bd04783b */ /* 0x002fe20000000200 */
[----:B------:R-:W-:Y:S01]  /*30a0*/  LOP3.LUT P1, RZ, R10, 0x2, RZ, 0xc0, !PT ;  /* 0x000000020aff7812 */ /* 0x000fe2000782c0ff */
[----:B------:R-:W-:Y:S01]  /*30b0*/  IMAD.MOV.U32 R0, RZ, RZ, 0x10 ;  /* 0x00000010ff007424 */ /* 0x000fe200078e00ff */
[----:B------:R-:W-:Y:S01]  /*30c0*/  LOP3.LUT P2, RZ, R12, 0x2, RZ, 0xc0, !PT ;  /* 0x000000020cff7812 */ /* 0x000fe2000784c0ff */
[----:B------:R-:W1:Y:S01]  /*30d0*/  LDSM.16.M88.4 R40, [R170+0x3800] ;  /* 0x00380000aa28783b */ /* 0x000e620000000200 */
[----:B------:R-:W-:Y:S01]  /*30e0*/  VIADD R2, R170, 0x2000 ;  /* 0x00002000aa027836 */ /* 0x000fe20000000000 */
[----:B------:R-:W-:Y:S01]  /*30f0*/  BSSY B1, `(.L_x_1199) ;  /* 0x00000c1000017945 */ /* 0x000fe20003800000 */
[----:B------:R-:W-:Y:S01]  /*3100*/  SEL R0, R0, 0xfffffff0, !P2 ;  /* 0xfffffff000007807 */ /* 0x000fe20005000000 */
[----:B------:R-:W3:Y:S01]  /*3110*/  LDSM.16.M88.4 R36, [R170+0x3c00] ;  /* 0x003c0000aa24783b */ /* 0x000ee20000000200 */
[----:B------:R-:W-:Y:S02]  /*3120*/  VIADD R191, R170, 0x2020 ;  /* 0x00002020aabf7836 */ /* 0x000fe40000000000 */
[----:B------:R-:W-:Y:S01]  /*3130*/  IMAD.MOV.U32 R200, RZ, RZ, RZ ;  /* 0x000000ffffc87224 */ /* 0x000fe200078e00ff */
[----:B------:R-:W4:Y:S01]  /*3140*/  LDSM.16.M88.4 R28, [R170+0x2000] ;  /* 0x00200000aa1c783b */ /* 0x000f220000000200 */
[----:B------:R-:W-:-:S02]  /*3150*/  IMAD R190, R0, 0x2, R189 ;  /* 0x0000000200be7824 */ /* 0x000fc400078e02bd */
[----:B------:R-:W-:Y:S01]  /*3160*/  @P1 VIADD R191, R2, 0xffffffe0 ;  /* 0xffffffe002bf1836 */ /* 0x000fe20000000000 */
[----:B------:R-:W4:Y:S01]  /*3170*/  LDSM.16.M88.4 R24, [R170+0x2400] ;  /* 0x00240000aa18783b */ /* 0x000f220000000200 */
[----:B------:R-:W-:Y:S01]  /*3180*/  SHF.R.S32.HI R2, RZ, 0x1f, R154 ;  /* 0x0000001fff027819 */ /* 0x000fe2000001149a */
[----:B------:R-:W-:Y:S02]  /*3190*/  VIADD R233, R192, 0xb54cda56 ;  /* 0xb54cda56c0e97836 */ /* 0x000fe40000000000 */
[----:B------:R-:W4:Y:S01]  /*31a0*/  LDSM.16.M88.4 R20, [R170+0x2800] ;  /* 0x00280000aa14783b */ /* 0x000f220000000200 */
[----:B------:R-:W-:Y:S01]  /*31b0*/  LEA.HI R2, R2, R171, RZ, 0x2 ;  /* 0x000000ab02027211 */ /* 0x000fe200078f10ff */
[----:B------:R-:W-:Y:S02]  /*31c0*/  VIADD R231, R193, 0x646e171e ;  /* 0x646e171ec1e77836 */ /* 0x000fe40000000000 */
[----:B------:R-:W4:Y:S01]  /*31d0*/  LDSM.16.M88.4 R16, [R170+0x2c00] ;  /* 0x002c0000aa10783b */ /* 0x000f220000000200 */
[----:B------:R-:W-:-:S02]  /*31e0*/  VIADD R198, R191, 0x400 ;  /* 0x00000400bfc67836 */ /* 0x000fc40000000000 */
[C---:B------:R-:W-:Y:S01]  /*31f0*/  VIADD R197, R191.reuse, 0x800 ;  /* 0x00000800bfc57836 */ /* 0x040fe20000000000 */
[----:B------:R-:W4:Y:S01]  /*3200*/  LDSM.16.M88.4 R32, [R170+0x3000] ;  /* 0x00300000aa20783b */ /* 0x000f220000000200 */
[C---:B------:R-:W-:Y:S02]  /*3210*/  VIADD R196, R191.reuse, 0xc00 ;  /* 0x00000c00bfc47836 */ /* 0x040fe40000000000 */
[C---:B------:R-:W-:Y:S01]  /*3220*/  VIADD R193, R191.reuse, 0x1800 ;  /* 0x00001800bfc17836 */ /* 0x040fe20000000000 */
[----:B------:R-:W4:Y:S01]  /*3230*/  LDSM.16.M88.4 R44, [R170+0x3400] ;  /* 0x00340000aa2c783b */ /* 0x000f220000000200 */
[----:B------:R-:W-:-:S03]  /*3240*/  VIADD R192, R191, 0x1c00 ;  /* 0x00001c00bfc07836 */ /* 0x000fc60000000000 */
[----:B--2---:R-:W-:Y:S04]  /*3250*/  LDSM.16.M88.4 R8, [R190+0x1000] ;  /* 0x00100000be08783b */ /* 0x004fe80000000200 */
[----:B------:R-:W2:Y:S04]  /*3260*/  LDSM.16.M88.4 R76, [R191+0x1800] ;  /* 0x00180000bf4c783b */ /* 0x000ea80000000200 */
[----:B------:R-:W2:Y:S01]  /*3270*/  LDSM.16.M88.4 R80, [R191+0x1c00] ;  /* 0x001c0000bf50783b */ /* 0x000ea20000000200 */
[C---:B-1----:R-:W-:Y:S03]  /*3280*/  HMMA.16816.F32.BF16 R88, R4.reuse, R40, RZ ;  /* 0x000000280458723c */ /* 0x042fe600000418ff */
[----:B------:R-:W1:Y:S03]  /*3290*/  LDSM.16.M88.4 R56, [R191] ;  /* 0x00000000bf38783b */ /* 0x000e660000000200 */
[C---:B---3--:R-:W-:Y:S01]  /*32a0*/  HMMA.16816.F32.BF16 R116, R4.reuse, R36, RZ ;  /* 0x000000240474723c */ /* 0x048fe200000418ff */
[----:B------:R-:W3:Y:S04]  /*32b0*/  LDSM.16.M88.4 R52, [R191+0x400] ;  /* 0x00040000bf34783b */ /* 0x000ee80000000200 */
[----:B----4-:R-:W4:Y:S01]  /*32c0*/  LDSM.16.M88.4 R48, [R191+0x800] ;  /* 0x00080000bf30783b */ /* 0x010f220000000200 */
[C---:B------:R-:W-:Y:S03]  /*32d0*/  HMMA.16816.F32.BF16 R112, R4.reuse, R28, RZ ;  /* 0x0000001c0470723c */ /* 0x040fe600000418ff */
[----:B------:R-:W4:Y:S03]  /*32e0*/  LDSM.16.M88.4 R60, [R191+0xc00] ;  /* 0x000c0000bf3c783b */ /* 0x000f260000000200 */
[C---:B------:R-:W-:Y:S01]  /*32f0*/  HMMA.16816.F32.BF16 R108, R4.reuse, R24, RZ ;  /* 0x00000018046c723c */ /* 0x040fe200000418ff */
[----:B------:R-:W4:Y:S04]  /*3300*/  LDSM.16.M88.4 R64, [R191+0x1000] ;  /* 0x00100000bf40783b */ /* 0x000f280000000200 */
[----:B------:R-:W4:Y:S01]  /*3310*/  LDSM.16.M88.4 R72, [R191+0x1400] ;  /* 0x00140000bf48783b */ /* 0x000f220000000200 */
[C---:B------:R-:W-:Y:S03]  /*3320*/  HMMA.16816.F32.BF16 R104, R4.reuse, R20, RZ ;  /* 0x000000140468723c */ /* 0x040fe600000418ff */
[----:B------:R-:W4:Y:S03]  /*3330*/  LDSM.16.M88.4 R12, [R189] ;  /* 0x00000000bd0c783b */ /* 0x000f260000000200 */
[C---:B------:R-:W-:Y:S01]  /*3340*/  HMMA.16816.F32.BF16 R100, R4.reuse, R16, RZ ;  /* 0x000000100464723c */ /* 0x040fe200000418ff */
[----:B------:R-:W0:Y:S05]  /*3350*/  LDGDEPBAR ;  /* 0x00000000000079af */ /* 0x000e2a0000000000 */
        /* <DEDUP_REMOVED lines=9> */
[----:B------:R-:W-:Y:S01]  /*33f0*/  HMMA.16816.F32.BF16 R84, R4, R38, RZ ;  /* 0x000000260454723c */ /* 0x000fe200000418ff */
[----:B------:R-:W4:Y:S01]  /*3400*/  LDSM.16.M88.4 R4, [R190] ;  /* 0x00000000be04783b */ /* 0x000f220000000200 */
[----:B------:R-:W-:-:S04]  /*3410*/  DEPBAR.LE SB0, 0x0 ;  /* 0x000080000000791a */ /* 0x000fc80000000000 */
[C---:B--2---:R-:W-:Y:S06]  /*3420*/  HMMA.16816.F32.BF16 R244, R8.reuse, R76, R88 ;  /* 0x0000004c08f4723c */ /* 0x044fec0000041858 */
[C---:B------:R-:W-:Y:S06]  /*3430*/  HMMA.16816.F32.BF16 R88, R8.reuse, R80, R116 ;  /* 0x000000500858723c */ /* 0x040fec0000041874 */
[C---:B-1----:R-:W-:Y:S06]  /*3440*/  HMMA.16816.F32.BF16 R148, R8.reuse, R56, R112 ;  /* 0x000000380894723c */ /* 0x042fec0000041870 */
[C---:B---3--:R-:W-:Y:S06]  /*3450*/  HMMA.16816.F32.BF16 R156, R8.reuse, R52, R108 ;  /* 0x00000034089c723c */ /* 0x048fec000004186c */
[C---:B----4-:R-:W-:Y:S05]  /*3460*/  HMMA.16816.F32.BF16 R160, R8.reuse, R48, R104 ;  /* 0x0000003008a0723c */ /* 0x050fea0000041868 */
[----:B------:R-:W-:Y:S01]  /*3470*/  STL.64 [R1], R88 ;  /* 0x0000005801007387 */ /* 0x000fe20000100a00 */
[C---:B------:R-:W-:Y:S03]  /*3480*/  HMMA.16816.F32.BF16 R164, R8.reuse, R60, R100 ;  /* 0x0000003c08a4723c */ /* 0x040fe60000041864 */
[----:B------:R-:W-:Y:S03]  /*3490*/  STL.64 [R1+0x8], R90 ;  /* 0x0000085a01007387 */ /* 0x000fe60000100a00 */
        /* <DEDUP_REMOVED lines=10> */
[C---:B------:R-:W-:Y:S06]  /*3540*/  HMMA.16816.F32.BF16 R96, R12.reuse, R20, RZ ;  /* 0x000000140c60723c */ /* 0x040fec00000418ff */
[C---:B------:R-:W-:Y:S06]  /*3550*/  HMMA.16816.F32.BF16 R112, R12.reuse, R28, RZ ;  /* 0x0000001c0c70723c */ /* 0x040fec00000418ff */
[C---:B------:R-:W-:Y:S05]  /*3560*/  HMMA.16816.F32.BF16 R108, R12.reuse, R30, RZ ;  /* 0x0000001e0c6c723c */ /* 0x040fea00000418ff */
[----:B------:R-:W-:Y:S01]  /*3570*/  STL.64 [R1+0x10], R8 ;  /* 0x0000100801007387 */ /* 0x000fe20000100a00 */
[----:B------:R-:W-:Y:S03]  /*3580*/  HMMA.16816.F32.BF16 R104, R12, R24, RZ ;  /* 0x000000180c68723c */ /* 0x000fe600000418ff */
[----:B------:R1:W-:Y:S03]  /*3590*/  STL.64 [R1+0x18], R10 ;  /* 0x0000180a01007387 */ /* 0x0003e60000100a00 */
[----:B------:R-:W-:Y:S06]  /*35a0*/  HMMA.16816.F32.BF16 R96, R4, R48, R96 ;  /* 0x000000300460723c */ /* 0x000fec0000041860 */
[C---:B------:R-:W-:Y:S06]  /*35b0*/  HMMA.16816.F32.BF16 R100, R12.reuse, R26, RZ ;  /* 0x0000001a0c64723c */ /* 0x040fec00000418ff */
[C---:B------:R-:W-:Y:S06]  /*35c0*/  HMMA.16816.F32.BF16 R92, R12.reuse, R16, RZ ;  /* 0x000000100c5c723c */ /* 0x040fec00000418ff */
[C---:B------:R-:W-:Y:S06]  /*35d0*/  HMMA.16816.F32.BF16 R84, R12.reuse, R44, RZ ;  /* 0x0000002c0c54723c */ /* 0x040fec00000418ff */
[C---:B-1----:R-:W-:Y:S06]  /*35e0*/  HMMA.16816.F32.BF16 R8, R12.reuse, R22, RZ ;  /* 0x000000160c08723c */ /* 0x042fec00000418ff */
[C---:B------:R-:W-:Y:S06]  /*35f0*/  HMMA.16816.F32.BF16 R28, R12.reuse, R40, RZ ;  /* 0x000000280c1c723c */ /* 0x040fec00000418ff */
[C---:B------:R-:W-:Y:S06]  /*3600*/  HMMA.16816.F32.BF16 R88, R12.reuse, R32, RZ ;  /* 0x000000200c58723c */ /* 0x040fec00000418ff */
[----:B------:R-:W-:Y:S06]  /*3610*/  HMMA.16816.F32.BF16 R24, R12, R36, RZ ;  /* 0x000000240c18723c */ /* 0x000fec00000418ff */
[----:B------:R-:W-:Y:S01]  /*3620*/  HMMA.16816.F32.BF16 R48, R4, R50, R8 ;  /* 0x000000320430723c */ /* 0x000fe20000041808 */
[----:B-----5:R-:W1:Y:S05]  /*3630*/  @P0 MUFU.RCP R11, R71 ;  /* 0x00000047000b0308 */ /* 0x020e6a0000001000 */
[----:B------:R-:W-:Y:S01]  /*3640*/  HMMA.16816.F32.BF16 R16, R12, R18, RZ ;  /* 0x000000120c10723c */ /* 0x000fe200000418ff */
[----:B------:R-:W-:Y:S01]  /*3650*/  SHF.R.S32.HI R8, RZ, 0x1f, R70 ;  /* 0x0000001fff087819 */ /* 0x000fe20000011446 */
[----:B------:R-:W-:-:S03]  /*3660*/  IMAD.U32 R9, RZ, RZ, UR9 ;  /* 0x00000009ff097e24 */ /* 0x000fc6000f8e00ff */
[----:B------:R-:W-:Y:S01]  /*3670*/  LEA.HI R116, R8, R70, RZ, 0x2 ;  /* 0x0000004608747211 */ /* 0x000fe200078f10ff */
[C---:B------:R-:W-:Y:S01]  /*3680*/  HMMA.16816.F32.BF16 R20, R12.reuse, R34, RZ ;  /* 0x000000220c14723c */ /* 0x040fe200000418ff */
[----:B------:R-:W-:Y:S01]  /*3690*/  LOP3.LUT R8, R2, 0xffffffc, RZ, 0xc0, !PT ;  /* 0x0ffffffc02087812 */ /* 0x000fe200078ec0ff */
[----:B------:R-:W-:Y:S01]  /*36a0*/  IMAD R183, R9, 0x8, R171 ;  /* 0x0000000809b77824 */ /* 0x000fe200078e02ab */
[----:B------:R-:W-:Y:S01]  /*36b0*/  SHF.R.S32.HI R2, RZ, 0x2, R116 ;  /* 0x00000002ff027819 */ /* 0x000fe20000011474 */
[----:B------:R-:W-:Y:S01]  /*36c0*/  STL [R1+0x1dc], R116 ;  /* 0x0001dc7401007387 */ /* 0x000fe20000100800 */
[--C-:B------:R-:W-:Y:S01]  /*36d0*/  IMAD.IADD R9, R68, 0x1, -R195.reuse ;  /* 0x0000000144097824 */ /* 0x100fe200078e0ac3 */
[C---:B------:R-:W-:Y:S01]  /*36e0*/  HMMA.16816.F32.BF16 R44, R12.reuse, R46, RZ ;  /* 0x0000002e0c2c723c */ /* 0x040fe200000418ff */
[----:B------:R-:W-:Y:S02]  /*36f0*/  IMAD.IADD R8, R171, 0x1, -R8 ;  /* 0x00000001ab087824 */ /* 0x000fe400078e0a08 */
[----:B-1----:R-:W-:Y:S01]  /*3700*/  @P0 FMUL.FTZ R200, R153, R11 ;  /* 0x0000000b99c80220 */ /* 0x002fe20000410000 */
[--C-:B------:R-:W-:Y:S01]  /*3710*/  IMAD R10, R171, 0x10, R2.reuse ;  /* 0x00000010ab0a7824 */ /* 0x100fe200078e0202 */
[----:B------:R-:W-:Y:S01]  /*3720*/  ISETP.GT.AND P0, PT, R180, R230, PT ;  /* 0x000000e6b400720c */ /* 0x000fe20003f04270 */
[----:B------:R-:W-:Y:S01]  /*3730*/  IMAD R2, R8, 0x10, R2 ;  /* 0x0000001008027824 */ /* 0x000fe200078e0202 */
[----:B------:R-:W-:Y:S01]  /*3740*/  HMMA.16816.F32.BF16 R40, R12, R42, RZ ;  /* 0x0000002a0c28723c */ /* 0x000fe200000418ff */
[----:B------:R-:W-:Y:S01]  /*3750*/  IADD3 R8, R68, 0x1, -R195 ;  /* 0x0000000144087810 */ /* 0x000fe20007ffe8c3 */
[----:B------:R-:W-:-:S02]  /*3760*/  VIADD R195, R191, 0x1000 ;  /* 0x00001000bfc37836 */ /* 0x000fc40000000000 */
[----:B------:R1:W-:Y:S02]  /*3770*/  STL [R1+0x3a4], R2 ;  /* 0x0003a40201007387 */ /* 0x0003e40000100800 */
[----:B------:R-:W-:Y:S01]  /*3780*/  HMMA.16816.F32.BF16 R12, R12, R38, RZ ;  /* 0x000000260c0c723c */ /* 0x000fe200000418ff */
[----:B------:R-:W-:-:S05]  /*3790*/  IMAD.IADD R8, R152, 0x1, R8 ;  /* 0x0000000198087824 */ /* 0x000fca00078e0208 */
[C---:B------:R-:W-:Y:S06]  /*37a0*/  HMMA.16816.F32.BF16 R92, R4.reuse, R60, R92 ;  /* 0x0000003c045c723c */ /* 0x040fec000004185c */
[C---:B------:R-:W-:Y:S06]  /*37b0*/  HMMA.16816.F32.BF16 R32, R4.reuse, R64, R88 ;  /* 0x000000400420723c */ /* 0x040fec0000041858 */
[----:B------:R-:W-:Y:S01]  /*37c0*/  HMMA.16816.F32.BF16 R240, R4, R80, R24 ;  /* 0x0000005004f0723c */ /* 0x000fe20000041818 */
[----:B-1----:R-:W-:-:S05]  /*37d0*/  VIADD R2, R10, UR8 ;  /* 0x000000080a027c36 */ /* 0x002fca0008000000 */
[----:B------:R-:W-:Y:S01]  /*37e0*/  HMMA.16816.F32.BF16 R112, R4, R56, R112 ;  /* 0x000000380470723c */ /* 0x000fe20000041870 */
[----:B------:R-:W-:Y:S01]  /*37f0*/  IMAD.IADD R207, R2, 0x1, R9 ;  /* 0x0000000102cf7824 */ /* 0x000fe200078e0209 */
[----:B------:R-:W-:-:S04]  /*3800*/  IADD3 R209, R9, 0x8, R2 ;  /* 0x0000000809d17810 */ /* 0x000fc80007ffe002 */
[C---:B------:R-:W-:Y:S01]  /*3810*/  HMMA.16816.F32.BF16 R104, R4.reuse, R52, R104 ;  /* 0x000000340468723c */ /* 0x040fe20000041868 */
[C-C-:B------:R-:W-:Y:S02]  /*3820*/  IADD3 R208, R9.reuse, 0x40, R2.reuse ;  /* 0x0000004009d07810 */ /* 0x140fe40007ffe002 */
[--C-:B------:R-:W-:Y:S02]  /*3830*/  IADD3 R210, R9, 0x48, R2.reuse ;  /* 0x0000004809d27810 */ /* 0x100fe40007ffe002 */
[C-C-:B------:R-:W-:Y:S01]  /*3840*/  IADD3 R9, R8.reuse, 0x8, R2.reuse ;  /* 0x0000000808097810 */ /* 0x140fe20007ffe002 */
[C---:B------:R-:W-:Y:S01]  /*3850*/  HMMA.16816.F32.BF16 R36, R4.reuse, R72, R84 ;  /* 0x000000480424723c */ /* 0x040fe20000041854 */
[C---:B------:R-:W-:Y:S02]  /*3860*/  IADD3 R10, R8.reuse, 0x40, R2 ;  /* 0x00000040080a7810 */ /* 0x040fe40007ffe002 */
[C---:B------:R-:W-:Y:S02]  /*3870*/  VIADDMNMX R214, R8.reuse, R2, R68, PT ;  /* 0x0000000208d67246 */ /* 0x040fe40003800144 */
[----:B------:R-:W-:Y:S01]  /*3880*/  IADD3 R2, R8, 0x48, R2 ;  /* 0x0000004808027810 */ /* 0x000fe20007ffe002 */
[----:B------:R-:W-:Y:S01]  /*3890*/  HMMA.16816.F32.BF16 R28, R4, R76, R28 ;  /* 0x0000004c041c723c */ /* 0x000fe2000004181c */
[----:B------:R-:W-:-:S02]  /*38a0*/  VIMNMX R213, R9, R68, PT ;  /* 0x0000004409d57248 */ /* 0x000fc40003fe0100 */
[-C--:B------:R-:W-:Y:S02]  /*38b0*/  VIMNMX R212, R10, R68.reuse, PT ;  /* 0x000000440ad47248 */ /* 0x080fe40003fe0100 */
[----:B------:R-:W-:Y:S01]  /*38c0*/  VIMNMX R211, R2, R68, PT ;  /* 0x0000004402d37248 */ /* 0x000fe20003fe0100 */
[C---:B------:R-:W-:Y:S01]  /*38d0*/  HMMA.16816.F32.BF16 R108, R4.reuse, R58, R108 ;  /* 0x0000003a046c723c */ /* 0x040fe2000004186c */
[-C--:B------:R-:W-:Y:S02]  /*38e0*/  VIADDMNMX R206, R207, -R69.reuse, RZ, !PT ;  /* 0x80000045cfce7246 */ /* 0x080fe400078001ff */
[-C--:B------:R-:W-:Y:S02]  /*38f0*/  VIADDMNMX R205, R209, -R69.reuse, RZ, !PT ;  /* 0x80000045d1cd7246 */ /* 0x080fe400078001ff */
[-C--:B------:R-:W-:Y:S01]  /*3900*/  VIADDMNMX R204, R208, -R69.reuse, RZ, !PT ;  /* 0x80000045d0cc7246 */ /* 0x080fe200078001ff */
[----:B------:R-:W-:Y:S01]  /*3910*/  HMMA.16816.F32.BF16 R100, R4, R54, R100 ;  /* 0x000000360464723c */ /* 0x000fe20000041864 */
[----:B------:R-:W-:-:S05]  /*3920*/  VIADDMNMX R203, R210, -R69, RZ, !PT ;  /* 0x80000045d2cb7246 */ /* 0x000fca00078001ff */
[C---:B------:R-:W-:Y:S06]  /*3930*/  HMMA.16816.F32.BF16 R60, R4.reuse, R62, R16 ;  /* 0x0000003e043c723c */ /* 0x040fec0000041810 */
[C---:B------:R-:W-:Y:S06]  /*3940*/  HMMA.16816.F32.BF16 R64, R4.reuse, R66, R20 ;  /* 0x000000420440723c */ /* 0x040fec0000041814 */
[C---:B------:R-:W-:Y:S06]  /*3950*/  HMMA.16816.F32.BF16 R44, R4.reuse, R74, R44 ;  /* 0x0000004a042c723c */ /* 0x040fec000004182c */
[C---:B------:R-:W-:Y:S06]  /*3960*/  HMMA.16816.F32.BF16 R24, R4.reuse, R78, R40 ;  /* 0x0000004e0418723c */ /* 0x040fec0000041828 */
[----:B------:R-:W-:Y:S07]  /*3970*/  HMMA.16816.F32.BF16 R236, R4, R82, R12 ;  /* 0x0000005204ec723c */ /* 0x000fee000004180c */
[----:B------:R-:W-:-:S02]  /*3980*/  IMAD.SHL.U32 R4, R194, 0x2, RZ ;  /* 0x00000002c2047824 */ /* 0x000fc400078e00ff */
[----:B------:R-:W-:-:S03]  /*3990*/  VIADD R194, R191, 0x1400 ;  /* 0x00001400bfc27836 */ /* 0x000fc60000000000 */
[----:B------:R-:W-:Y:S01]  /*39a0*/  LOP3.LUT R15, R4, 0x6, RZ, 0xc0, !PT ;  /* 0x00000006040f7812 */ /* 0x000fe200078ec0ff */
[----:B------:R-:W-:Y:S06]  /*39b0*/  BAR.SYNC.DEFER_BLOCKING 0x0 ;  /* 0x0000000000007b1d */ /* 0x000fec0000010000 */
[----:B------:R-:W-:Y:S05]  /*39c0*/  @!P0 BRA `(.L_x_1200) ;  /* 0x0000000000cc8947 */ /* 0x000fea0003800000 */
[----:B------:R-:W2:Y:S04]  /*39d0*/  LDL.64 R116, [R1+0x370] ;  /* 0x0003700001747983 */ /* 0x000ea80000100a00 */
[----:B------:R-:W3:Y:S01]  /*39e0*/  LDL.64 R118, [R1+0x120] ;  /* 0x0001200001767983 */ /* 0x000ee20000100a00 */
[----:B------:R-:W-:Y:S01]  /*39f0*/  ISETP.GE.AND P0, PT, R172, R173, PT ;  /* 0x000000adac00720c */ /* 0x000fe20003f06270 */
[----:B------:R-:W-:Y:S01]  /*3a00*/  VIADD R2, R229, 0xfffffffe ;  /* 0xfffffffee5027836 */ /* 0x000fe20000000000 */
[----:B------:R-:W-:Y:S03]  /*3a10*/  BSSY B0, `(.L_x_1201) ;  /* 0x000002d000007945 */ /* 0x000fe60003800000 */
[----:B------:R-:W-:Y:S01]  /*3a20*/  IMAD R4, R201, R2, RZ ;  /* 0x00000002c9047224 */ /* 0x000fe200078e02ff */
[----:B------:R-:W-:-:S05]  /*3a30*/  SHF.R.S32.HI R5, RZ, 0x1f, R2 ;  /* 0x0000001fff057819 */ /* 0x000fca0000011402 */
[-C--:B------:R-:W-:Y:S02]  /*3a40*/  IMAD R4, R5, R188.reuse, R4 ;  /* 0x000000bc05047224 */ /* 0x080fe400078e0204 */
[----:B------:R1:W-:Y:S04]  /*3a50*/  @P0 STS [R215+0x2000], RZ ;  /* 0x002000ffd7000388 */ /* 0x0003e80000000800 */
[----:B------:R1:W-:Y:S04]  /*3a60*/  @P0 STS [R215+0x2004], RZ ;  /* 0x002004ffd7000388 */ /* 0x0003e80000000800 */
[----:B------:R1:W-:Y:S01]  /*3a70*/  @P0 STS.64 [R215+0x2008], RZ ;  /* 0x002008ffd7000388 */ /* 0x0003e20000000a00 */
[----:B--2---:R-:W-:-:S04]  /*3a80*/  IMAD.WIDE.U32 R6, R2, R188, R116 ;  /* 0x000000bc02067225 */ /* 0x004fc800078e0074 */
[----:B------:R-:W-:Y:S01]  /*3a90*/  IMAD.IADD R5, R7, 0x1, R4 ;  /* 0x0000000107057824 */ /* 0x000fe200078e0204 */
[-C--:B------:R-:W-:Y:S02]  /*3aa0*/  @!P0 IADD3 R2, P1, R181, R6.reuse, RZ ;  /* 0x00000006b5028210 */ /* 0x080fe40007f3e0ff */
[----:B---3--:R-:W-:Y:S02]  /*3ab0*/  @!P0 LEA R9, P2, R118, R6, 0x6 ;  /* 0x0000000676098211 */ /* 0x008fe400078430ff */
[-C--:B------:R-:W-:Y:S01]  /*3ac0*/  @!P0 LEA R12, P4, R6, R234.reuse, 0x1 ;  /* 0x000000ea060c8211 */ /* 0x080fe200078808ff */
[----:B------:R-:W-:Y:S01]  /*3ad0*/  @!P0 IMAD.X R11, R182, 0x1, R5, P1 ;  /* 0x00000001b60b8824 */ /* 0x000fe200008e0605 */
[-C--:B------:R-:W-:Y:S02]  /*3ae0*/  @!P0 LEA R10, P3, R2, R234.reuse, 0x1 ;  /* 0x000000ea020a8211 */ /* 0x080fe400078608ff */
[----:B------:R-:W-:Y:S02]  /*3af0*/  @!P0 LEA R8, P1, R9, R234, 0x1 ;  /* 0x000000ea09088211 */ /* 0x000fe400078208ff */
[----:B------:R-:W-:-:S02]  /*3b00*/  @!P0 LEA.HI.X R14, R118, R5, R119, 0x6, P2 ;  /* 0x00000005760e8211 */ /* 0x000fc400010f3477 */
        /* <DEDUP_REMOVED lines=29> */
.L_x_1202:
[----:B------:R-:W-:Y:S05]  /*3ce0*/  BSYNC B0 ;  /* 0x0000000000007941 */ /* 0x000fea0003800000 */
.L_x_1201:
[----:B------:R-:W0:Y:S02]  /*3cf0*/  LDGDEPBAR ;  /* 0x00000000000079af */ /* 0x000e240000000000 */
.L_x_1200:
[----:B------:R-:W-:Y:S05]  /*3d00*/  BSYNC B1 ;  /* 0x0000000000017941 */ /* 0x000fea0003800000 */
.L_x_1199:
[----:B--2---:R-:W2:Y:S04]  /*3d10*/  LDL R4, [R1+0xc] ;  /* 0x00000c0001047983 */ /* 0x004ea80000100800 */
[----:B------:R-:W3:Y:S04]  /*3d20*/  LDL R2, [R1] ;  /* 0x0000000001027983 */ /* 0x000ee80000100800 */
[----:B------:R-:W4:Y:S04]  /*3d30*/  LDL R6, [R1+0x8] ;  /* 0x0000080001067983 */ /* 0x000f280000100800 */
[----:B------:R-:W4:Y:S04]  /*3d40*/  LDL R5, [R1+0x4] ;  /* 0x0000040001057983 */ /* 0x000f280000100800 */
[----:B------:R-:W4:Y:S04]  /*3d50*/  LDL R7, [R1+0x14] ;  /* 0x0000140001077983 */ /* 0x000f280000100800 */
[----:B-1----:R-:W4:Y:S04]  /*3d60*/  LDL R8, [R1+0x18] ;  /* 0x0000180001087983 */ /* 0x002f280000100800 */
[----:B------:R-:W4:Y:S04]  /*3d70*/  LDL R9, [R1+0x10] ;  /* 0x0000100001097983 */ /* 0x000f280000100800 */
[----:B------:R-:W4:Y:S01]  /*3d80*/  LDL R10, [R1+0x1c] ;  /* 0x00001c00010a7983 */ /* 0x000f220000100800 */
[----:B------:R-:W-:-:S05]  /*3d90*/  IMAD R18, R180, 0x80, R15 ;  /* 0x00000080b4127824 */ /* 0x000fca00078e020f */
[----:B------:R-:W-:-:S04]  /*3da0*/  ISETP.GE.AND P5, PT, R18, R206, PT ;  /* 0x000000ce1200720c */ /* 0x000fc80003fa6270 */
[C---:B------:R-:W-:Y:S02]  /*3db0*/  ISETP.GE.OR P5, PT, R18.reuse, R214, !P5 ;  /* 0x000000d61200720c */ /* 0x040fe40006fa6670 */
[C---:B------:R-:W-:Y:S02]  /*3dc0*/  ISETP.GE.AND P0, PT, R18.reuse, R205, PT ;  /* 0x000000cd1200720c */ /* 0x040fe40003f06270 */
[C---:B------:R-:W-:Y:S02]  /*3dd0*/  ISETP.GE.AND P6, PT, R18.reuse, R204, PT ;  /* 0x000000cc1200720c */ /* 0x040fe40003fc6270 */
[C---:B------:R-:W-:Y:S02]  /*3de0*/  ISETP.GE.OR P0, PT, R18.reuse, R213, !P0 ;  /* 0x000000d51200720c */ /* 0x040fe40004706670 */
[----:B------:R-:W-:Y:S01]  /*3df0*/  ISETP.GE.OR P6, PT, R18, R212, !P6 ;  /* 0x000000d41200720c */ /* 0x000fe200077c6670 */
[----:B--2---:R-:W-:Y:S02]  /*3e00*/  IMAD.MOV.U32 R188, RZ, RZ, R4 ;  /* 0x000000ffffbc7224 */ /* 0x004fe400078e0004 */
[----:B------:R-:W-:-:S02]  /*3e10*/  IMAD.IADD R4, R207, 0x1, -R18 ;  /* 0x00000001cf047824 */ /* 0x000fc400078e0a12 */
[----:B---3--:R-:W-:Y:S02]  /*3e20*/  IMAD.MOV.U32 R52, RZ, RZ, R2 ;  /* 0x000000ffff347224 */ /* 0x008fe400078e0002 */
[----:B------:R-:W-:Y:S02]  /*3e30*/  IMAD.IADD R2, R209, 0x1, -R18 ;  /* 0x00000001d1027824 */ /* 0x000fe400078e0a12 */
[----:B----4-:R-:W-:Y:S02]  /*3e40*/  IMAD.MOV.U32 R40, RZ, RZ, R6 ;  /* 0x000000ffff287224 */ /* 0x010fe400078e0006 */
[----:B------:R-:W-:Y:S02]  /*3e50*/  IMAD.IADD R6, R208, 0x1, -R18 ;  /* 0x00000001d0067824 */ /* 0x000fe400078e0a12 */
[----:B------:R-:W-:Y:S01]  /*3e60*/  IMAD.MOV.U32 R201, RZ, RZ, R5 ;  /* 0x000000ffffc97224 */ /* 0x000fe200078e0005 */
[----:B------:R-:W-:Y:S02]  /*3e70*/  IABS R5, R4 ;  /* 0x0000000400057213 */ /* 0x000fe40000000000 */
[----:B------:R-:W-:-:S02]  /*3e80*/  IABS R4, R2 ;  /* 0x0000000200047213 */ /* 0x000fc40000000000 */
[----:B------:R-:W-:Y:S02]  /*3e90*/  IABS R2, R6 ;  /* 0x0000000600027213 */ /* 0x000fe40000000000 */
[----:B------:R-:W-:Y:S02]  /*3ea0*/  I2FP.F32.S32 R6, R5 ;  /* 0x0000000500067245 */ /* 0x000fe40000201400 */
[----:B------:R-:W-:Y:S02]  /*3eb0*/  I2FP.F32.S32 R5, R4 ;  /* 0x0000000400057245 */ /* 0x000fe40000201400 */
[----:B------:R-:W-:Y:S01]  /*3ec0*/  I2FP.F32.S32 R4, R2 ;  /* 0x0000000200047245 */ /* 0x000fe20000201400 */
[----:B------:R-:W-:Y:S02]  /*3ed0*/  VIADD R2, R18, 0x1 ;  /* 0x0000000112027836 */ /* 0x000fe40000000000 */
[-C--:B------:R-:W-:Y:S02]  /*3ee0*/  FFMA.FTZ R13, R5, -R200.reuse, R114 ;  /* 0x800000c8050d7223 */ /* 0x080fe40000010072 */
[----:B------:R-:W-:Y:S01]  /*3ef0*/  FFMA.FTZ R12, R4, -R200, R148 ;  /* 0x800000c8040c7223 */ /* 0x000fe20000010094 */
[----:B------:R-:W-:-:S02]  /*3f00*/  IMAD.IADD R4, R210, 0x1, -R18 ;  /* 0x00000001d2047824 */ /* 0x000fc400078e0a12 */
[----:B------:R-:W-:Y:S02]  /*3f10*/  IMAD.MOV.U32 R22, RZ, RZ, R7 ;  /* 0x000000ffff167224 */ /* 0x000fe400078e0007 */
[----:B------:R-:W-:Y:S02]  /*3f20*/  IMAD.IADD R5, R207, 0x1, -R2 ;  /* 0x00000001cf057824 */ /* 0x000fe400078e0a02 */
[----:B------:R-:W-:Y:S02]  /*3f30*/  IMAD.MOV.U32 R23, RZ, RZ, R8 ;  /* 0x000000ffff177224 */ /* 0x000fe400078e0008 */
[----:B------:R-:W-:Y:S02]  /*3f40*/  IMAD.IADD R7, R209, 0x1, -R2 ;  /* 0x00000001d1077824 */ /* 0x000fe400078e0a02 */
[----:B------:R-:W-:Y:S01]  /*3f50*/  FFMA.FTZ R14, R6, -R200, R112 ;  /* 0x800000c8060e7223 */ /* 0x000fe20000010070 */
[----:B------:R-:W-:Y:S01]  /*3f60*/  IMAD.IADD R8, R208, 0x1, -R2 ;  /* 0x00000001d0087824 */ /* 0x000fe200078e0a02 */
[----:B------:R-:W-:-:S02]  /*3f70*/  IABS R6, R4 ;  /* 0x0000000400067213 */ /* 0x000fc40000000000 */
[----:B------:R-:W-:Y:S02]  /*3f80*/  IABS R5, R5 ;  /* 0x0000000500057213 */ /* 0x000fe40000000000 */
[----:B------:R-:W-:Y:S02]  /*3f90*/  IABS R4, R7 ;  /* 0x0000000700047213 */ /* 0x000fe40000000000 */
[----:B------:R-:W-:Y:S01]  /*3fa0*/  IABS R7, R8 ;  /* 0x0000000800077213 */ /* 0x000fe20000000000 */
[----:B------:R-:W-:Y:S02]  /*3fb0*/  IMAD.MOV.U32 R8, RZ, RZ, R6 ;  /* 0x000000ffff087224 */ /* 0x000fe400078e0006 */
[----:B------:R-:W-:Y:S02]  /*3fc0*/  IMAD.MOV.U32 R6, RZ, RZ, R5 ;  /* 0x000000ffff067224 */ /* 0x000fe400078e0005 */
[----:B------:R-:W-:Y:S02]  /*3fd0*/  IMAD.MOV.U32 R5, RZ, RZ, R4 ;  /* 0x000000ffff057224 */ /* 0x000fe400078e0004 */
[----:B------:R-:W-:-:S05]  /*3fe0*/  IMAD.MOV.U32 R4, RZ, RZ, R7 ;  /* 0x000000ffff047224 */ /* 0x000fca00078e0007 */
[----:B------:R-:W-:Y:S02]  /*3ff0*/  I2FP.F32.S32 R4, R4 ;  /* 0x0000000400047245 */ /* 0x000fe40000201400 */
[----:B------:R-:W-:Y:S02]  /*4000*/  I2FP.F32.S32 R5, R5 ;  /* 0x0000000500057245 */ /* 0x000fe40000201400 */
[----:B------:R-:W-:Y:S01]  /*4010*/  I2FP.F32.S32 R6, R6 ;  /* 0x0000000600067245 */ /* 0x000fe20000201400 */
[----:B------:R-:W-:Y:S01]  /*4020*/  FFMA.FTZ R15, R4, -R200, R149 ;  /* 0x800000c8040f7223 */ /* 0x000fe20000010095 */
[----:B------:R-:W-:Y:S01]  /*4030*/  ISETP.GE.AND P4, PT, R2, R206, PT ;  /* 0x000000ce0200720c */ /* 0x000fe20003f86270 */
[----:B------:R-:W-:Y:S01]  /*4040*/  VIADD R4, R18, 0x8 ;  /* 0x0000000812047836 */ /* 0x000fe20000000000 */
[C---:B------:R-:W-:Y:S02]  /*4050*/  ISETP.GE.AND P3, PT, R2.reuse, R205, PT ;  /* 0x000000cd0200720c */ /* 0x040fe40003f66270 */
[----:B------:R-:W-:-:S02]  /*4060*/  ISETP.GE.AND P2, PT, R2, R204, PT ;  /* 0x000000cc0200720c */ /* 0x000fc40003f46270 */
[C---:B------:R-:W-:Y:S02]  /*4070*/  ISETP.GE.AND P1, PT, R2.reuse, R203, PT ;  /* 0x000000cb0200720c */ /* 0x040fe40003f26270 */
[----:B------:R-:W-:Y:S01]  /*4080*/  I2FP.F32.S32 R7, R8 ;  /* 0x0000000800077245 */ /* 0x000fe20000201400 */
[----:B------:R-:W-:Y:S01]  /*4090*/  FFMA.FTZ R16, R5, -R200, R115 ;  /* 0x800000c805107223 */ /* 0x000fe20000010073 */
[C---:B------:R-:W-:Y:S01]  /*40a0*/  ISETP.GE.OR P4, PT, R2.reuse, R214, !P4 ;  /* 0x000000d60200720c */ /* 0x040fe20006786670 */
[----:B------:R-:W-:Y:S01]  /*40b0*/  IMAD.MOV.U32 R182, RZ, RZ, R9 ;  /* 0x000000ffffb67224 */ /* 0x000fe200078e0009 */
[----:B------:R-:W-:Y:S01]  /*40c0*/  ISETP.GE.OR P3, PT, R2, R213, !P3 ;  /* 0x000000d50200720c */ /* 0x000fe20005f66670 */
[----:B------:R-:W-:Y:S01]  /*40d0*/  FFMA.FTZ R8, R6, -R200, R113 ;  /* 0x800000c806087223 */ /* 0x000fe20000010071 */
[C---:B------:R-:W-:Y:S01]  /*40e0*/  ISETP.GE.OR P2, PT, R2.reuse, R212, !P2 ;  /* 0x000000d40200720c */ /* 0x040fe20005746670 */
[----:B------:R-:W-:Y:S01]  /*40f0*/  IMAD.IADD R5, R207, 0x1, -R4 ;  /* 0x00000001cf057824 */ /* 0x000fe200078e0a04 */
[----:B------:R-:W-:Y:S01]  /*4100*/  ISETP.GE.OR P1, PT, R2, R211, !P1 ;  /* 0x000000d30200720c */ /* 0x000fe20004f26670 */
[----:B------:R-:W-:-:S02]  /*4110*/  IMAD.IADD R2, R210, 0x1, -R2 ;  /* 0x00000001d2027824 */ /* 0x000fc400078e0a02 */
[----:B------:R-:W-:Y:S01]  /*4120*/  FFMA.FTZ R9, R7, -R200, R150 ;  /* 0x800000c807097223 */ /* 0x000fe20000010096 */
[--C-:B------:R-:W-:Y:S02]  /*4130*/  IMAD.IADD R6, R209, 0x1, -R4.reuse ;  /* 0x00000001d1067824 */ /* 0x100fe400078e0a04 */
[----:B------:R-:W-:Y:S01]  /*4140*/  IMAD.IADD R7, R208, 0x1, -R4 ;  /* 0x00000001d0077824 */ /* 0x000fe200078e0a04 */
[----:B------:R-:W-:Y:S01]  /*4150*/  IABS R5, R5 ;  /* 0x0000000500057213 */ /* 0x000fe20000000000 */
[----:B------:R-:W-:Y:S01]  /*4160*/  IMAD.MOV.U32 R181, RZ, RZ, R10 ;  /* 0x000000ffffb57224 */ /* 0x000fe200078e000a */
[----:B------:R-:W-:Y:S02]  /*4170*/  IABS R10, R2 ;  /* 0x00000002000a7213 */ /* 0x000fe40000000000 */
[----:B------:R-:W-:Y:S02]  /*4180*/  IABS R2, R6 ;  /* 0x0000000600027213 */ /* 0x000fe40000000000 */
[----:B------:R-:W-:Y:S01]  /*4190*/  IABS R6, R7 ;  /* 0x0000000700067213 */ /* 0x000fe20000000000 */
[----:B------:R-:W-:-:S02]  /*41a0*/  IMAD.MOV.U32 R7, RZ, RZ, R5 ;  /* 0x000000ffff077224 */ /* 0x000fc400078e0005 */
[----:B------:R-:W-:Y:S02]  /*41b0*/  IMAD.MOV.U32 R5, RZ, RZ, R2 ;  /* 0x000000ffff057224 */ /* 0x000fe400078e0002 */
[----:B------:R-:W-:Y:S01]  /*41c0*/  IMAD.MOV.U32 R2, RZ, RZ, R6 ;  /* 0x000000ffff027224 */ /* 0x000fe200078e0006 */
[----:B------:R-:W-:Y:S02]  /*41d0*/  FSEL R149, R14, -INF , !P5 ;  /* 0xff8000000e957808 */ /* 0x000fe40006800000 */
[C---:B------:R-:W-:Y:S02]  /*41e0*/  ISETP.GE.AND P5, PT, R18.reuse, R203, PT ;  /* 0x000000cb1200720c */ /* 0x040fe40003fa6270 */
[----:B------:R-:W-:Y:S02]  /*41f0*/  I2FP.F32.S32 R2, R2 ;  /* 0x0000000200027245 */ /* 0x000fe40000201400 */
[----:B------:R-:W-:Y:S02]  /*4200*/  ISETP.GE.OR P5, PT, R18, R211, !P5 ;  /* 0x000000d31200720c */ /* 0x000fe40006fa6670 */
[----:B------:R-:W-:Y:S01]  /*4210*/  I2FP.F32.S32 R5, R5 ;  /* 0x0000000500057245 */ /* 0x000fe20000201400 */
[----:B------:R-:W-:Y:S01]  /*4220*/  FFMA.FTZ R19, R2, -R200, R144 ;  /* 0x800000c802137223 */ /* 0x000fe20000010090 */
[----:B------:R-:W-:-:S02]  /*4230*/  FSEL R152, R13, -INF , !P0 ;  /* 0xff8000000d987808 */ /* 0x000fc40004000000 */
[----:B------:R-:W-:Y:S02]  /*4240*/  FSEL R171, R12, -INF , !P6 ;  /* 0xff8000000cab7808 */ /* 0x000fe40007000000 */
[----:B------:R-:W-:Y:S02]  /*4250*/  FSEL R144, R9, -INF , !P5 ;  /* 0xff80000009907808 */ /* 0x000fe40006800000 */
[----:B------:R-:W-:Y:S01]  /*4260*/  FSEL R148, R8, -INF , !P4 ;  /* 0xff80000008947808 */ /* 0x000fe20006000000 */
[----:B------:R-:W-:Y:S01]  /*4270*/  VIADD R2, R18, 0x9 ;  /* 0x0000000912027836 */ /* 0x000fe20000000000 */
[----:B------:R-:W-:Y:S02]  /*4280*/  I2FP.F32.S32 R6, R10 ;  /* 0x0000000a00067245 */ /* 0x000fe40000201400 */
[C---:B------:R-:W-:Y:S02]  /*4290*/  ISETP.GE.AND P0, PT, R4.reuse, R206, PT ;  /* 0x000000ce0400720c */ /* 0x040fe40003f06270 */
[----:B------:R-:W-:-:S02]  /*42a0*/  ISETP.GE.AND P6, PT, R4, R205, PT ;  /* 0x000000cd0400720c */ /* 0x000fc40003fc6270 */
[C---:B------:R-:W-:Y:S02]  /*42b0*/  ISETP.GE.AND P5, PT, R4.reuse, R204, PT ;  /* 0x000000cc0400720c */ /* 0x040fe40003fa6270 */
[C---:B------:R-:W-:Y:S02]  /*42c0*/  ISETP.GE.AND P4, PT, R4.reuse, R203, PT ;  /* 0x000000cb0400720c */ /* 0x040fe40003f86270 */
[----:B------:R-:W-:Y:S01]  /*42d0*/  I2FP.F32.S32 R7, R7 ;  /* 0x0000000700077245 */ /* 0x000fe20000201400 */
[----:B------:R-:W-:Y:S01]  /*42e0*/  FFMA.FTZ R20, R5, -R200, R110 ;  /* 0x800000c805147223 */ /* 0x000fe2000001006e */
[----:B------:R-:W-:Y:S01]  /*42f0*/  ISETP.GE.OR P0, PT, R4, R214, !P0 ;  /* 0x000000d60400720c */ /* 0x000fe20004706670 */
[----:B------:R-:W-:Y:S01]  /*4300*/  FFMA.FTZ R11, R6, -R200, R151 ;  /* 0x800000c8060b7223 */ /* 0x000fe20000010097 */
[C---:B------:R-:W-:Y:S01]  /*4310*/  ISETP.GE.OR P6, PT, R4.reuse, R213, !P6 ;  /* 0x000000d50400720c */ /* 0x040fe200077c6670 */
[----:B------:R-:W-:Y:S01]  /*4320*/  IMAD.IADD R5, R207, 0x1, -R2 ;  /* 0x00000001cf057824 */ /* 0x000fe200078e0a02 */
[----:B------:R-:W-:-:S02]  /*4330*/  ISETP.GE.OR P5, PT, R4, R212, !P5 ;  /* 0x000000d40400720c */ /* 0x000fc40006fa6670 */
[----:B------:R-:W-:Y:S01]  /*4340*/  ISETP.GE.OR P4, PT, R4, R211, !P4 ;  /* 0x000000d30400720c */ /* 0x000fe20006786670 */
[----:B------:R-:W-:Y:S02]  /*4350*/  IMAD.IADD R4, R210, 0x1, -R4 ;  /* 0x00000001d2047824 */ /* 0x000fe400078e0a04 */
[----:B------:R-:W-:Y:S01]  /*4360*/  FFMA.FTZ R10, R7, -R200, R108 ;  /* 0x800000c8070a7223 */ /* 0x000fe2000001006c */
[--C-:B------:R-:W-:Y:S02]  /*4370*/  IMAD.IADD R6, R209, 0x1, -R2.reuse ;  /* 0x00000001d1067824 */ /* 0x100fe400078e0a02 */
[----:B------:R-:W-:Y:S01]  /*4380*/  IMAD.IADD R7, R208, 0x1, -R2 ;  /* 0x00000001d0077824 */ /* 0x000fe200078e0a02 */
[----:B------:R-:W-:Y:S02]  /*4390*/  IABS R8, R4 ;  /* 0x0000000400087213 */ /* 0x000fe40000000000 */
[----:B------:R-:W-:Y:S02]  /*43a0*/  IABS R5, R5 ;  /* 0x0000000500057213 */ /* 0x000fe40000000000 */
[----:B------:R-:W-:-:S02]  /*43b0*/  IABS R4, R6 ;  /* 0x0000000600047213 */ /* 0x000fc40000000000 */
[----:B------:R-:W-:Y:S01]  /*43c0*/  IABS R6, R7 ;  /* 0x0000000700067213 */ /* 0x000fe20000000000 */
[----:B------:R-:W-:Y:S02]  /*43d0*/  IMAD.MOV.U32 R7, RZ, RZ, R5 ;  /* 0x000000ffff077224 */ /* 0x000fe400078e0005 */
[----:B------:R-:W-:Y:S02]  /*43e0*/  IMAD.MOV.U32 R5, RZ, RZ, R4 ;  /* 0x000000ffff057224 */ /* 0x000fe400078e0004 */
[----:B------:R-:W-:Y:S01]  /*43f0*/  IMAD.MOV.U32 R4, RZ, RZ, R6 ;  /* 0x000000ffff047224 */ /* 0x000fe200078e0006 */
[----:B------:R-:W-:-:S04]  /*4400*/  FSEL R150, R16, -INF , !P3 ;  /* 0xff80000010967808 */ /* 0x000fc80005800000 */
[----:B------:R-:W-:Y:S02]  /*4410*/  I2FP.F32.S32 R4, R4 ;  /* 0x0000000400047245 */ /* 0x000fe40000201400 */
[----:B------:R-:W-:Y:S02]  /*4420*/  I2FP.F32.S32 R5, R5 ;  /* 0x0000000500057245 */ /* 0x000fe40000201400 */
[----:B------:R-:W-:Y:S01]  /*4430*/  FSEL R154, R15, -INF , !P2 ;  /* 0xff8000000f9a7808 */ /* 0x000fe20005000000 */
[----:B------:R-:W-:Y:S01]  /*4440*/  FFMA.FTZ R14, R4, -R200, R145 ;  /* 0x800000c8040e7223 */ /* 0x000fe20000010091 */
[----:B------:R-:W-:Y:S02]  /*4450*/  FSEL R153, R11, -INF , !P1 ;  /* 0xff8000000b997808 */ /* 0x000fe40004800000 */
[----:B------:R-:W-:Y:S01]  /*4460*/  FSEL R133, R10, -INF , !P0 ;  /* 0xff8000000a857808 */ /* 0x000fe20004000000 */
[----:B------:R-:W-:Y:S01]  /*4470*/  VIADD R4, R18, 0x10 ;  /* 0x0000001012047836 */ /* 0x000fe20000000000 */
[----:B------:R-:W-:-:S02]  /*4480*/  I2FP.F32.S32 R6, R8 ;  /* 0x0000000800067245 */ /* 0x000fc40000201400 */
[C---:B------:R-:W-:Y:S02]  /*4490*/  ISETP.GE.AND P3, PT, R2.reuse, R206, PT ;  /* 0x000000ce0200720c */ /* 0x040fe40003f66270 */
[C---:B------:R-:W-:Y:S02]  /*44a0*/  ISETP.GE.AND P2, PT, R2.reuse, R205, PT ;  /* 0x000000cd0200720c */ /* 0x040fe40003f46270 */
        /* <DEDUP_REMOVED lines=21> */
[----:B------:R-:W-:-:S04]  /*4600*/  I2FP.F32.S32 R6, R10 ;  /* 0x0000000a00067245 */ /* 0x000fc80000201400 */
[----:B------:R-:W-:Y:S01]  /*4610*/  I2FP.F32.S32 R2, R2 ;  /* 0x0000000200027245 */ /* 0x000fe20000201400 */
[-C--:B------:R-:W-:Y:S01]  /*4620*/  FFMA.FTZ R11, R6, -R200.reuse, R147 ;  /* 0x800000c8060b7223 */ /* 0x080fe20000010093 */
[----:B------:R-:W-:Y:S02]  /*4630*/  I2FP.F32.S32 R5, R5 ;  /* 0x0000000500057245 */ /* 0x000fe40000201400 */
[----:B------:R-:W-:Y:S01]  /*4640*/  FSEL R135, R20, -INF , !P6 ;  /* 0xff80000014877808 */ /* 0x000fe20007000000 */
[----:B------:R-:W-:Y:S01]  /*4650*/  FFMA.FTZ R12, R2, -R200, R156 ;  /* 0x800000c8020c7223 */ /* 0x000fe2000001009c */
[----:B------:R-:W-:Y:S02]  /*4660*/  FSEL R147, R19, -INF , !P5 ;  /* 0xff80000013937808 */ /* 0x000fe40006800000 */
[----:B------:R-:W-:Y:S02]  /*4670*/  FSEL R151, R9, -INF , !P4 ;  /* 0xff80000009977808 */ /* 0x000fe40006000000 */
[----:B------:R-:W-:Y:S01]  /*4680*/  FSEL R130, R8, -INF , !P3 ;  /* 0xff80000008827808 */ /* 0x000fe20005800000 */
[----:B------:R-:W-:Y:S01]  /*4690*/  VIADD R2, R18, 0x11 ;  /* 0x0000001112027836 */ /* 0x000fe20000000000 */
[----:B------:R-:W-:-:S02]  /*46a0*/  ISETP.GE.AND P6, PT, R4, R206, PT ;  /* 0x000000ce0400720c */ /* 0x000fc40003fc6270 */
[C---:B------:R-:W-:Y:S02]  /*46b0*/  ISETP.GE.AND P5, PT, R4.reuse, R205, PT ;  /* 0x000000cd0400720c */ /* 0x040fe40003fa6270 */
[C---:B------:R-:W-:Y:S02]  /*46c0*/  ISETP.GE.AND P4, PT, R4.reuse, R204, PT ;  /* 0x000000cc0400720c */ /* 0x040fe40003f86270 */
[C---:B------:R-:W-:Y:S02]  /*46d0*/  ISETP.GE.AND P3, PT, R4.reuse, R203, PT ;  /* 0x000000cb0400720c */ /* 0x040fe40003f66270 */
[----:B------:R-:W-:Y:S01]  /*46e0*/  I2FP.F32.S32 R7, R7 ;  /* 0x0000000700077245 */ /* 0x000fe20000201400 */
[----:B------:R-:W-:Y:S01]  /*46f0*/  FFMA.FTZ R13, R5, -R200, R106 ;  /* 0x800000c8050d7223 */ /* 0x000fe2000001006a */
[C---:B------:R-:W-:Y:S01]  /*4700*/  ISETP.GE.OR P6, PT, R4.reuse, R214, !P6 ;  /* 0x000000d60400720c */ /* 0x040fe200077c6670 */
[----:B------:R-:W-:Y:S01]  /*4710*/  IMAD.IADD R5, R207, 0x1, -R2 ;  /* 0x00000001cf057824 */ /* 0x000fe200078e0a02 */
[----:B------:R-:W-:-:S02]  /*4720*/  ISETP.GE.OR P5, PT, R4, R213, !P5 ;  /* 0x000000d50400720c */ /* 0x000fc40006fa6670 */
[C---:B------:R-:W-:Y:S02]  /*4730*/  ISETP.GE.OR P4, PT, R4.reuse, R212, !P4 ;  /* 0x000000d40400720c */ /* 0x040fe40006786670 */
[----:B------:R-:W-:Y:S01]  /*4740*/  ISETP.GE.OR P3, PT, R4, R211, !P3 ;  /* 0x000000d30400720c */ /* 0x000fe20005f66670 */
[----:B------:R-:W-:Y:S02]  /*4750*/  IMAD.IADD R4, R210, 0x1, -R4 ;  /* 0x00000001d2047824 */ /* 0x000fe400078e0a04 */
[----:B------:R-:W-:Y:S01]  /*4760*/  FFMA.FTZ R10, R7, -R200, R104 ;  /* 0x800000c8070a7223 */ /* 0x000fe20000010068 */
[--C-:B------:R-:W-:Y:S02]  /*4770*/  IMAD.IADD R6, R209, 0x1, -R2.reuse ;  /* 0x00000001d1067824 */ /* 0x100fe400078e0a02 */
[----:B------:R-:W-:Y:S01]  /*4780*/  IMAD.IADD R7, R208, 0x1, -R2 ;  /* 0x00000001d0077824 */ /* 0x000fe200078e0a02 */
[----:B------:R-:W-:Y:S02]  /*4790*/  IABS R8, R4 ;  /* 0x0000000400087213 */ /* 0x000fe40000000000 */
[----:B------:R-:W-:-:S02]  /*47a0*/  IABS R5, R5 ;  /* 0x0000000500057213 */ /* 0x000fc40000000000 */
[----:B------:R-:W-:Y:S02]  /*47b0*/  IABS R4, R6 ;  /* 0x0000000600047213 */ /* 0x000fe40000000000 */
        /* <DEDUP_REMOVED lines=259> */
[----:B------:R-:W-:-:S03]  /*57f0*/  IMAD.MOV.U32 R4, RZ, RZ, R6 ;  /* 0x000000ffff047224 */ /* 0x000fc600078e0006 */
[----:B------:R-:W-:Y:S02]  /*5800*/  I2FP.F32.S32 R5, R5 ;  /* 0x0000000500057245 */ /* 0x000fe40000201400 */
[----:B------:R-:W-:Y:S02]  /*5810*/  I2FP.F32.S32 R4, R4 ;  /* 0x0000000400047245 */ /* 0x000fe40000201400 */
[----:B------:R-:W-:Y:S01]  /*5820*/  FSEL R103, R17, -INF , !P5 ;  /* 0xff80000011677808 */ /* 0x000fe20006800000 */
[-C--:B------:R-:W-:Y:S01]  /*5830*/  FFMA.FTZ R15, R5, -R200.reuse, R95 ;  /* 0x800000c8050f7223 */ /* 0x080fe2000001005f */
        /* <DEDUP_REMOVED lines=9> */
[----:B------:R-:W-:Y:S02]  /*58d0*/  ISETP.GE.AND P2, PT, R2, R203, PT ;  /* 0x000000cb0200720c */ /* 0x000fe40003f46270 */
        /* <DEDUP_REMOVED lines=414> */
[----:B------:R-:W-:Y:S01]  /*72c0*/  ISETP.GE.AND P6, PT, R4, R203, PT ;  /* 0x000000cb0400720c */ /* 0x000fe20003fc6270 */
[-C--:B------:R-:W-:Y:S01]  /*72d0*/  FFMA.FTZ R21, R5, -R200.reuse, R26 ;  /* 0x800000c805157223 */ /* 0x080fe2000001001a */
        /* <DEDUP_REMOVED lines=8> */
[----:B------:R-:W-:Y:S02]  /*7360*/  IMAD.IADD R6, R209, 0x1, -R2 ;  /* 0x00000001d1067824 */ /* 0x000fe400078e0a02 */
[----:B------:R-:W-:Y:S01]  /*7370*/  FFMA.FTZ R8, R7, -R200, R24 ;  /* 0x800000c807087223 */ /* 0x000fe20000010018 */
[----:B------:R-:W-:Y:S01]  /*7380*/  IMAD.IADD R7, R208, 0x1, -R2 ;  /* 0x00000001d0077824 */ /* 0x000fe200078e0a02 */
[----:B------:R-:W-:Y:S02]  /*7390*/  IABS R9, R4 ;  /* 0x0000000400097213 */ /* 0x000fe40000000000 */
[----:B------:R-:W-:-:S02]  /*73a0*/  IABS R5, R5 ;  /* 0x0000000500057213 */ /* 0x000fc40000000000 */
[----:B------:R-:W-:Y:S02]  /*73b0*/  IABS R4, R6 ;  /* 0x0000000600047213 */ /* 0x000fe40000000000 */
[----:B------:R-:W-:Y:S01]  /*73c0*/  IABS R6, R7 ;  /* 0x0000000700067213 */ /* 0x000fe20000000000 */
[----:B------:R-:W-:Y:S02]  /*73d0*/  IMAD.MOV.U32 R7, RZ, RZ, R5 ;  /* 0x000000ffff077224 */ /* 0x000fe400078e0005 */
[----:B------:R-:W-:Y:S02]  /*73e0*/  IMAD.MOV.U32 R5, RZ, RZ, R4 ;  /* 0x000000ffff057224 */ /* 0x000fe400078e0004 */
[----:B------:R-:W-:-:S03]  /*73f0*/  IMAD.MOV.U32 R4, RZ, RZ, R6 ;  /* 0x000000ffff047224 */ /* 0x000fc600078e0006 */
[----:B------:R-:W-:Y:S02]  /*7400*/  I2FP.F32.S32 R5, R5 ;  /* 0x0000000500057245 */ /* 0x000fe40000201400 */
[----:B------:R-:W-:Y:S02]  /*7410*/  I2FP.F32.S32 R4, R4 ;  /* 0x0000000400047245 */ /* 0x000fe40000201400 */
[----:B------:R-:W-:Y:S01]  /*7420*/  FSEL R42, R16, -INF , !P5 ;  /* 0xff800000102a7808 */ /* 0x000fe20006800000 */
[----:B------:R-:W-:Y:S01]  /*7430*/  FFMA.FTZ R20, R5, -R200, R27 ;  /* 0x800000c805147223 */ /* 0x000fe2000001001b */
[----:B------:R-:W-:Y:S02]  /*7440*/  FSEL R57, R13, -INF , !P4 ;  /* 0xff8000000d397808 */ /* 0x000fe40006000000 */
        /* <DEDUP_REMOVED lines=25> */
[----:B------:R-:W-:-:S05]  /*75e0*/  IMAD.MOV.U32 R4, RZ, RZ, R2 ;  /* 0x000000ffff047224 */ /* 0x000fca00078e0002 */
[----:B------:R-:W-:-:S05]  /*75f0*/  I2FP.F32.S32 R4, R4 ;  /* 0x0000000400047245 */ /* 0x000fca0000201400 */
[----:B------:R-:W-:Y:S02]  /*7600*/  FFMA.FTZ R19, R4, -R200, R242 ;  /* 0x800000c804137223 */ /* 0x000fe400000100f2 */
[----:B------:R-:W2:Y:S01]  /*7610*/  LD.E R4, desc[UR4][R168.64+0xdc] ;  /* 0x0000dc04a8047980 */ /* 0x000ea2000c101900 */
[----:B------:R-:W-:-:S03]  /*7620*/  IMAD.MOV.U32 R2, RZ, RZ, R6 ;  /* 0x000000ffff027224 */ /* 0x000fc600078e0006 */
[----:B------:R1:W-:Y:S02]  /*7630*/  STL [R1+0x3f4], R3 ;  /* 0x0003f40301007387 */ /* 0x0003e40000100800 */
[----:B------:R-:W-:Y:S02]  /*7640*/  I2FP.F32.S32 R2, R2 ;  /* 0x0000000200027245 */ /* 0x000fe40000201400 */
[----:B------:R-:W-:Y:S01]  /*7650*/  STL [R1+0x3f0], R0 ;  /* 0x0003f00001007387 */ /* 0x000fe20000100800 */
[----:B------:R-:W-:-:S03]  /*7660*/  IMAD.MOV.U32 R202, RZ, RZ, R40 ;  /* 0x000000ffffca7224 */ /* 0x000fc600078e0028 */
[----:B------:R-:W-:Y:S01]  /*7670*/  STL [R1+0x3ec], R215 ;  /* 0x0003ecd701007387 */ /* 0x000fe20000100800 */
[----:B------:R-:W-:Y:S01]  /*7680*/  FFMA.FTZ R16, R2, -R200, R52 ;  /* 0x800000c802107223 */ /* 0x000fe20000010034 */
[----:B------:R-:W-:Y:S02]  /*7690*/  I2FP.F32.S32 R6, R8 ;  /* 0x0000000800067245 */ /* 0x000fe40000201400 */
[----:B------:R-:W-:Y:S01]  /*76a0*/  STL [R1+0x3e8], R198 ;  /* 0x0003e8c601007387 */ /* 0x000fe20000100800 */
[----:B------:R-:W-:Y:S02]  /*76b0*/  FSEL R40, R21, -INF , !P1 ;  /* 0xff80000015287808 */ /* 0x000fe40004800000 */
[----:B------:R-:W-:Y:S01]  /*76c0*/  FSEL R52, R14, -INF , !P0 ;  /* 0xff8000000e347808 */ /* 0x000fe20004000000 */
[----:B------:R-:W-:Y:S01]  /*76d0*/  STL.64 [R1+0x3e0], R196 ;  /* 0x0003e0c401007387 */ /* 0x000fe20000100a00 */
[----:B------:R-:W-:Y:S02]  /*76e0*/  FSEL R34, R12, -INF , !P6 ;  /* 0xff8000000c227808 */ /* 0x000fe40007000000 */
[----:B------:R-:W-:Y:S01]  /*76f0*/  FSEL R31, R11, -INF , !P5 ;  /* 0xff8000000b1f7808 */ /* 0x000fe20006800000 */
[----:B------:R3:W-:Y:S01]  /*7700*/  STL.64 [R1+0x3d8], R194 ;  /* 0x0003d8c201007387 */ /* 0x0007e20000100a00 */
[----:B------:R-:W-:Y:S01]  /*7710*/  I2FP.F32.S32 R7, R7 ;  /* 0x0000000700077245 */ /* 0x000fe20000201400 */
[----:B------:R-:W-:Y:S01]  /*7720*/  VIADD R2, R18, 0x71 ;  /* 0x0000007112027836 */ /* 0x000fe20000000000 */
[C---:B------:R-:W-:Y:S01]  /*7730*/  ISETP.GE.AND P1, PT, R5.reuse, R206, PT ;  /* 0x000000ce0500720c */ /* 0x040fe20003f26270 */
[----:B------:R4:W-:Y:S01]  /*7740*/  STL.64 [R1+0x3d0], R192 ;  /* 0x0003d0c001007387 */ /* 0x0009e20000100a00 */
[----:B------:R-:W-:-:S02]  /*7750*/  ISETP.GE.AND P0, PT, R5, R205, PT ;  /* 0x000000cd0500720c */ /* 0x000fc40003f06270 */
[C---:B------:R-:W-:Y:S01]  /*7760*/  ISETP.GE.AND P6, PT, R5.reuse, R204, PT ;  /* 0x000000cc0500720c */ /* 0x040fe20003fc6270 */
[----:B------:R-:W-:Y:S01]  /*7770*/  STL [R1+0x3cc], R191 ;  /* 0x0003ccbf01007387 */ /* 0x000fe20000100800 */
[C---:B------:R-:W-:Y:S01]  /*7780*/  ISETP.GE.AND P5, PT, R5.reuse, R203, PT ;  /* 0x000000cb0500720c */ /* 0x040fe20003fa6270 */
[----:B------:R-:W-:Y:S02]  /*7790*/  FFMA.FTZ R10, R6, -R200, R251 ;  /* 0x800000c8060a7223 */ /* 0x000fe400000100fb */
[----:B------:R-:W-:Y:S01]  /*77a0*/  STL [R1+0x3c8], R190 ;  /* 0x0003c8be01007387 */ /* 0x000fe20000100800 */
[----:B------:R-:W-:Y:S01]  /*77b0*/  ISETP.GE.OR P1, PT, R5, R214, !P1 ;  /* 0x000000d60500720c */ /* 0x000fe20004f26670 */
[----:B------:R-:W-:Y:S01]  /*77c0*/  FFMA.FTZ R9, R7, -R200, R240 ;  /* 0x800000c807097223 */ /* 0x000fe200000100f0 */
[C---:B------:R-:W-:Y:S01]  /*77d0*/  ISETP.GE.OR P0, PT, R5.reuse, R213, !P0 ;  /* 0x000000d50500720c */ /* 0x040fe20004706670 */
[----:B------:R-:W-:Y:S01]  /*77e0*/  STL [R1+0x3c4], R189 ;  /* 0x0003c4bd01007387 */ /* 0x000fe20000100800 */
[----:B------:R-:W-:Y:S01]  /*77f0*/  ISETP.GE.OR P6, PT, R5, R212, !P6 ;  /* 0x000000d40500720c */ /* 0x000fe200077c6670 */
[----:B------:R-:W-:Y:S01]  /*7800*/  IMAD.IADD R6, R207, 0x1, -R2 ;  /* 0x00000001cf067824 */ /* 0x000fe200078e0a02 */
[----:B------:R-:W-:Y:S01]  /*7810*/  ISETP.GE.OR P5, PT, R5, R211, !P5 ;  /* 0x000000d30500720c */ /* 0x000fe20006fa6670 */
[----:B------:R-:W-:Y:S01]  /*7820*/  STL [R1+0x3c0], R173 ;  /* 0x0003c0ad01007387 */ /* 0x000fe20000100800 */
[----:B------:R-:W-:-:S02]  /*7830*/  IMAD.IADD R5, R210, 0x1, -R5 ;  /* 0x00000001d2057824 */ /* 0x000fc400078e0a05 */
[--C-:B------:R-:W-:Y:S01]  /*7840*/  IMAD.IADD R7, R209, 0x1, -R2.reuse ;  /* 0x00000001d1077824 */ /* 0x100fe200078e0a02 */
[----:B------:R-:W-:Y:S01]  /*7850*/  STL [R1+0x3bc], R172 ;  /* 0x0003bcac01007387 */ /* 0x000fe20000100800 */
[----:B------:R-:W-:-:S03]  /*7860*/  IMAD.IADD R8, R208, 0x1, -R2 ;  /* 0x00000001d0087824 */ /* 0x000fc600078e0a02 */
[----:B------:R-:W-:Y:S01]  /*7870*/  STL [R1+0x3b8], R170 ;  /* 0x0003b8aa01007387 */ /* 0x000fe20000100800 */
[----:B------:R-:W-:-:S03]  /*7880*/  IABS R11, R5 ;  /* 0x00000005000b7213 */ /* 0x000fc60000000000 */
[----:B------:R-:W-:Y:S01]  /*7890*/  STL [R1+0x3fc], R168 ;  /* 0x0003fca801007387 */ /* 0x000fe20000100800 */
[----:B------:R-:W-:-:S03]  /*78a0*/  IABS R6, R6 ;  /* 0x0000000600067213 */ /* 0x000fc60000000000 */
[----:B------:R-:W-:Y:S01]  /*78b0*/  STL [R1+0x3f8], R169 ;  /* 0x0003f8a901007387 */ /* 0x000fe20000100800 */
[----:B------:R-:W-:-:S03]  /*78c0*/  IABS R5, R7 ;  /* 0x0000000700057213 */ /* 0x000fc60000000000 */
[----:B------:R-:W-:Y:S01]  /*78d0*/  STL [R1+0x410], R169 ;  /* 0x000410a901007387 */ /* 0x000fe20000100800 */
[----:B------:R-:W-:-:S03]  /*78e0*/  IABS R7, R8 ;  /* 0x0000000800077213 */ /* 0x000fc60000000000 */
[----:B------:R-:W-:Y:S04]  /*78f0*/  STL [R1+0x414], R169 ;  /* 0x000414a901007387 */ /* 0x000fe80000100800 */
[----:B------:R-:W-:Y:S01]  /*7900*/  STL [R1+0x418], R169 ;  /* 0x000418a901007387 */ /* 0x000fe20000100800 */
[----:B------:R-:W-:-:S03]  /*7910*/  IMAD.MOV.U32 R8, RZ, RZ, R6 ;  /* 0x000000ffff087224 */ /* 0x000fc600078e0006 */
[----:B------:R-:W-:Y:S01]  /*7920*/  STL [R1+0x400], R206 ;  /* 0x000400ce01007387 */ /* 0x000fe20000100800 */
[----:B------:R-:W-:-:S03]  /*7930*/  IMAD.MOV.U32 R6, RZ, RZ, R5 ;  /* 0x000000ffff067224 */ /* 0x000fc600078e0005 */
[----:B------:R-:W-:Y:S01]  /*7940*/  STL [R1+0x404], R205 ;  /* 0x000404cd01007387 */ /* 0x000fe20000100800 */
[----:B------:R-:W-:-:S03]  /*7950*/  IMAD.MOV.U32 R5, RZ, RZ, R7 ;  /* 0x000000ffff057224 */ /* 0x000fc600078e0007 */
[----:B------:R-:W-:Y:S04]  /*7960*/  STL [R1+0x408], R204 ;  /* 0x000408cc01007387 */ /* 0x000fe80000100800 */
[----:B------:R4:W-:Y:S04]  /*7970*/  STL [R1+0x40c], R203 ;  /* 0x00040ccb01007387 */ /* 0x0009e80000100800 */
[----:B------:R-:W-:Y:S04]  /*7980*/  STL [R1+0x41c], R207 ;  /* 0x00041ccf01007387 */ /* 0x000fe80000100800 */
[----:B------:R-:W-:Y:S04]  /*7990*/  STL [R1+0x424], R207 ;  /* 0x000424cf01007387 */ /* 0x000fe80000100800 */
[----:B------:R-:W-:Y:S01]  /*79a0*/  STL [R1+0x428], R207 ;  /* 0x000428cf01007387 */ /* 0x000fe20000100800 */
[----:B------:R-:W-:-:S03]  /*79b0*/  I2FP.F32.S32 R5, R5 ;  /* 0x0000000500057245 */ /* 0x000fc60000201400 */
[----:B------:R-:W-:Y:S04]  /*79c0*/  STL [R1+0x42c], R207 ;  /* 0x00042ccf01007387 */ /* 0x000fe80000100800 */
[----:B------:R-:W-:Y:S04]  /*79d0*/  STL [R1+0x420], R209 ;  /* 0x000420d101007387 */ /* 0x000fe80000100800 */
[----:B-1----:R-:W2:Y:S01]  /*79e0*/  LDL R3, [R1+0x398] ;  /* 0x0003980001037983 */ /* 0x002ea20000100800 */
[----:B------:R-:W-:-:S03]  /*79f0*/  FSEL R33, R17, -INF , !P3 ;  /* 0xff80000011217808 */ /* 0x000fc60005800000 */
[----:B---3--:R-:W3:Y:S01]  /*7a00*/  LDL.64 R194, [R1+0x110] ;  /* 0x0001100001c27983 */ /* 0x008ee20000100a00 */
[----:B------:R-:W-:Y:S01]  /*7a10*/  I2FP.F32.S32 R6, R6 ;  /* 0x0000000600067245 */ /* 0x000fe20000201400 */
[----:B------:R-:W-:Y:S01]  /*7a20*/  FFMA.FTZ R12, R5, -R200, R201 ;  /* 0x800000c8050c7223 */ /* 0x000fe200000100c9 */
[----:B------:R-:W-:Y:S02]  /*7a30*/  FSEL R29, R20, -INF , !P4 ;  /* 0xff800000141d7808 */ /* 0x000fe40006000000 */
[----:B------:R-:W-:Y:S02]  /*7a40*/  FSEL R17, R10, -INF , !P2 ;  /* 0xff8000000a117808 */ /* 0x000fe40005000000 */
[----:B------:R-:W-:Y:S01]  /*7a50*/  FSEL R25, R9, -INF , !P1 ;  /* 0xff80000009197808 */ /* 0x000fe20004800000 */
[----:B------:R-:W-:Y:S01]  /*7a60*/  VIADD R5, R18, 0x78 ;  /* 0x0000007812057836 */ /* 0x000fe20000000000 */
[----:B------:R-:W-:Y:S02]  /*7a70*/  I2FP.F32.S32 R7, R8 ;  /* 0x0000000800077245 */ /* 0x000fe40000201400 */
[----:B------:R-:W-:-:S02]  /*7a80*/  ISETP.GE.AND P4, PT, R2, R206, PT ;  /* 0x000000ce0200720c */ /* 0x000fc40003f86270 */
[C---:B------:R-:W-:Y:S02]  /*7a90*/  ISETP.GE.AND P3, PT, R2.reuse, R205, PT ;  /* 0x000000cd0200720c */ /* 0x040fe40003f66270 */
[C---:B------:R-:W-:Y:S02]  /*7aa0*/  ISETP.GE.AND P2, PT, R2.reuse, R204, PT ;  /* 0x000000cc0200720c */ /* 0x040fe40003f46270 */
[----:B------:R-:W-:Y:S01]  /*7ab0*/  ISETP.GE.AND P1, PT, R2, R203, PT ;  /* 0x000000cb0200720c */ /* 0x000fe20003f26270 */
[----:B------:R-:W-:Y:S01]  /*7ac0*/  FFMA.FTZ R13, R6, -R200, R243 ;  /* 0x800000c8060d7223 */ /* 0x000fe200000100f3 */
[C---:B------:R-:W-:Y:S01]  /*7ad0*/  ISETP.GE.OR P4, PT, R2.reuse, R214, !P4 ;  /* 0x000000d60200720c */ /* 0x040fe20006786670 */
[----:B------:R-:W-:Y:S01]  /*7ae0*/  FFMA.FTZ R14, R7, -R200, R241 ;  /* 0x800000c8070e7223 */ /* 0x000fe200000100f1 */
[C---:B------:R-:W-:Y:S01]  /*7af0*/  ISETP.GE.OR P3, PT, R2.reuse, R213, !P3 ;  /* 0x000000d50200720c */ /* 0x040fe20005f66670 */
[----:B------:R-:W-:Y:S01]  /*7b00*/  IMAD.IADD R6, R207, 0x1, -R5 ;  /* 0x00000001cf067824 */ /* 0x000fe200078e0a05 */
[----:B------:R-:W-:-:S02]  /*7b10*/  ISETP.GE.OR P2, PT, R2, R212, !P2 ;  /* 0x000000d40200720c */ /* 0x000fc40005746670 */
[----:B------:R-:W-:Y:S01]  /*7b20*/  ISETP.GE.OR P1, PT, R2, R211, !P1 ;  /* 0x000000d30200720c */ /* 0x000fe20004f26670 */
[----:B------:R-:W-:Y:S02]  /*7b30*/  IMAD.IADD R2, R210, 0x1, -R2 ;  /* 0x00000001d2027824 */ /* 0x000fe400078e0a02 */
        /* <DEDUP_REMOVED lines=9> */
[----:B------:R-:W-:Y:S02]  /*7bd0*/  I2FP.F32.S32 R11, R11 ;  /* 0x0000000b000b7245 */ /* 0x000fe40000201400 */
[----:B------:R-:W-:Y:S02]  /*7be0*/  I2FP.F32.S32 R9, R9 ;  /* 0x0000000900097245 */ /* 0x000fe40000201400 */
[----:B------:R-:W-:-:S02]  /*7bf0*/  I2FP.F32.S32 R7, R8 ;  /* 0x0000000800077245 */ /* 0x000fc40000201400 */
[----:B------:R-:W-:Y:S02]  /*7c00*/  I2FP.F32.S32 R2, R2 ;  /* 0x0000000200027245 */ /* 0x000fe40000201400 */
[----:B------:R-:W-:Y:S01]  /*7c10*/  FSEL R28, R19, -INF , !P0 ;  /* 0xff800000131c7808 */ /* 0x000fe20004000000 */
[----:B------:R-:W-:Y:S01]  /*7c20*/  FFMA.FTZ R15, R11, -R200, R202 ;  /* 0x800000c80b0f7223 */ /* 0x000fe200000100ca */
[----:B------:R-:W-:Y:S01]  /*7c30*/  ISETP.GE.AND P0, PT, R5, R206, PT ;  /* 0x000000ce0500720c */ /* 0x000fe20003f06270 */
[----:B------:R-:W-:Y:S01]  /*7c40*/  FFMA.FTZ R9, R9, -R200, R188 ;  /* 0x800000c809097223 */ /* 0x000fe200000100bc */
[----:B------:R-:W-:Y:S01]  /*7c50*/  I2FP.F32.S32 R6, R6 ;  /* 0x0000000600067245 */ /* 0x000fe20000201400 */
[-C--:B------:R-:W-:Y:S01]  /*7c60*/  FFMA.FTZ R7, R7, -R200.reuse, R236 ;  /* 0x800000c807077223 */ /* 0x080fe200000100ec */
[----:B------:R-:W-:Y:S01]  /*7c70*/  FFMA.FTZ R10, R2, -R200, R182 ;  /* 0x800000c8020a7223 */ /* 0x000fe200000100b6 */
[----:B------:R-:W-:Y:S01]  /*7c80*/  VIADD R2, R18, 0x79 ;  /* 0x0000007912027836 */ /* 0x000fe20000000000 */
[----:B------:R-:W-:Y:S01]  /*7c90*/  ISETP.GE.OR P0, PT, R5, R214, !P0 ;  /* 0x000000d60500720c */ /* 0x000fe20004706670 */
[----:B------:R-:W-:Y:S01]  /*7ca0*/  IMAD.MOV.U32 R182, RZ, RZ, R23 ;  /* 0x000000ffffb67224 */ /* 0x000fe200078e0017 */
[----:B------:R-:W-:Y:S01]  /*7cb0*/  FSEL R32, R16, -INF , !P6 ;  /* 0xff80000010207808 */ /* 0x000fe20007000000 */
[----:B------:R-:W-:Y:S01]  /*7cc0*/  FFMA.FTZ R11, R6, -R200, R238 ;  /* 0x800000c8060b7223 */ /* 0x000fe200000100ee */
[----:B------:R-:W-:-:S02]  /*7cd0*/  FSEL R16, R15, -INF , !P5 ;  /* 0xff8000000f107808 */ /* 0x000fc40006800000 */
[----:B------:R-:W-:Y:S01]  /*7ce0*/  FSEL R23, R14, -INF , !P4 ;  /* 0xff8000000e177808 */ /* 0x000fe20006000000 */
[----:B------:R-:W-:Y:S01]  /*7cf0*/  IMAD.IADD R6, R209, 0x1, -R2 ;  /* 0x00000001d1067824 */ /* 0x000fe200078e0a02 */
[C---:B------:R-:W-:Y:S02]  /*7d00*/  ISETP.GE.AND P6, PT, R5.reuse, R205, PT ;  /* 0x000000cd0500720c */ /* 0x040fe40003fc6270 */
[C---:B------:R-:W-:Y:S02]  /*7d10*/  ISETP.GE.AND P5, PT, R5.reuse, R204, PT ;  /* 0x000000cc0500720c */ /* 0x040fe40003fa6270 */
[----:B------:R-:W-:Y:S02]  /*7d20*/  ISETP.GE.AND P4, PT, R5, R203, PT ;  /* 0x000000cb0500720c */ /* 0x000fe40003f86270 */
[----:B------:R-:W-:Y:S02]  /*7d30*/  FSEL R26, R13, -INF , !P3 ;  /* 0xff8000000d1a7808 */ /* 0x000fe40005800000 */
        /* <DEDUP_REMOVED lines=8> */
[C---:B------:R-:W-:Y:S02]  /*7dc0*/  ISETP.GE.OR P6, PT, R5.reuse, R213, !P6 ;  /* 0x000000d50500720c */ /* 0x040fe400077c6670 */
[C---:B------:R-:W-:Y:S02]  /*7dd0*/  ISETP.GE.OR P5, PT, R5.reuse, R212, !P5 ;  /* 0x000000d40500720c */ /* 0x040fe40006fa6670 */
[----:B------:R-:W-:Y:S01]  /*7de0*/  ISETP.GE.OR P4, PT, R5, R211, !P4 ;  /* 0x000000d30500720c */ /* 0x000fe20006786670 */
[--C-:B------:R-:W-:Y:S01]  /*7df0*/  IMAD.IADD R5, R208, 0x1, -R2.reuse ;  /* 0x00000001d0057824 */ /* 0x100fe200078e0a02 */
[C---:B------:R-:W-:Y:S01]  /*7e00*/  ISETP.GE.OR P3, PT, R2.reuse, R214, !P3 ;  /* 0x000000d60200720c */ /* 0x040fe20005f66670 */
[--C-:B------:R-:W-:Y:S01]  /*7e10*/  IMAD.IADD R7, R207, 0x1, -R2.reuse ;  /* 0x00000001cf077824 */ /* 0x100fe200078e0a02 */
[----:B------:R-:W-:Y:S02]  /*7e20*/  ISETP.GE.OR P2, PT, R2, R213, !P2 ;  /* 0x000000d50200720c */ /* 0x000fe40005746670 */
[----:B------:R-:W-:Y:S01]  /*7e30*/  FMNMX.FTZ R36, R144, R153, !PT ;  /* 0x0000009990247209 */ /* 0x000fe20007810000 */
[----:B----4-:R-:W-:Y:S01]  /*7e40*/  IMAD.MOV.U32 R192, RZ, RZ, R183 ;  /* 0x000000ffffc07224 */ /* 0x010fe200078e00b7 */
[C---:B------:R-:W-:Y:S01]  /*7e50*/  ISETP.GE.OR P1, PT, R2.reuse, R212, !P1 ;  /* 0x000000d40200720c */ /* 0x040fe20004f26670 */
[----:B------:R-:W-:Y:S01]  /*7e60*/  IMAD.MOV.U32 R193, RZ, RZ, R229 ;  /* 0x000000ffffc17224 */ /* 0x000fe200078e00e5 */
[----:B------:R-:W-:Y:S01]  /*7e70*/  ISETP.GE.OR P0, PT, R2, R211, !P0 ;  /* 0x000000d30200720c */ /* 0x000fe20004706670 */
[----:B------:R-:W-:Y:S01]  /*7e80*/  IMAD.IADD R2, R210, 0x1, -R2 ;  /* 0x00000001d2027824 */ /* 0x000fe200078e0a02 */
[----:B------:R-:W-:Y:S01]  /*7e90*/  IABS R12, R6 ;  /* 0x00000006000c7213 */ /* 0x000fe20000000000 */
[----:B------:R1:W4:Y:S01]  /*7ea0*/  LDL.LU.S16 R203, [R1+0x8] ;  /* 0x0000080001cb7983 */ /* 0x0003220000300600 */
[----:B------:R-:W-:-:S02]  /*7eb0*/  IABS R8, R8 ;  /* 0x0000000800087213 */ /* 0x000fc40000000000 */
[----:B------:R-:W-:Y:S01]  /*7ec0*/  IABS R9, R5 ;  /* 0x0000000500097213 */ /* 0x000fe20000000000 */
[----:B------:R-:W-:Y:S01]  /*7ed0*/  IMAD.MOV.U32 R5, RZ, RZ, R12 ;  /* 0x000000ffff057224 */ /* 0x000fe200078e000c */
[----:B------:R-:W-:Y:S02]  /*7ee0*/  IABS R13, R7 ;  /* 0x00000007000d7213 */ /* 0x000fe40000000000 */
[----:B------:R-:W-:Y:S01]  /*7ef0*/  IABS R7, R2 ;  /* 0x0000000200077213 */ /* 0x000fe20000000000 */
[----:B------:R-:W-:Y:S01]  /*7f00*/  IMAD.MOV.U32 R2, RZ, RZ, R8 ;  /* 0x000000ffff027224 */ /* 0x000fe200078e0008 */
[----:B------:R-:W-:Y:S01]  /*7f10*/  I2FP.F32.S32 R5, R5 ;  /* 0x0000000500057245 */ /* 0x000fe20000201400 */
[----:B------:R-:W-:-:S03]  /*7f20*/  IMAD.MOV.U32 R6, RZ, RZ, R13 ;  /* 0x000000ffff067224 */ /* 0x000fc600078e000d */
[----:B------:R-:W-:Y:S01]  /*7f30*/  I2FP.F32.S32 R2, R2 ;  /* 0x0000000200027245 */ /* 0x000fe20000201400 */
[----:B------:R-:W-:Y:S02]  /*7f40*/  IMAD.MOV.U32 R8, RZ, RZ, R9 ;  /* 0x000000ffff087224 */ /* 0x000fe400078e0009 */
[----:B------:R-:W-:Y:S01]  /*7f50*/  FFMA.FTZ R5, R5, -R200, R239 ;  /* 0x800000c805057223 */ /* 0x000fe200000100ef */
[----:B------:R-:W-:Y:S01]  /*7f60*/  I2FP.F32.S32 R6, R6 ;  /* 0x0000000600067245 */ /* 0x000fe20000201400 */
[----:B------:R-:W-:Y:S01]  /*7f70*/  FFMA.FTZ R2, R2, -R200, R182 ;  /* 0x800000c802027223 */ /* 0x000fe200000100b6 */
[----:B------:R-:W-:Y:S02]  /*7f80*/  I2FP.F32.S32 R8, R8 ;  /* 0x0000000800087245 */ /* 0x000fe40000201400 */
[----:B------:R-:W-:Y:S01]  /*7f90*/  FSEL R24, R5, -INF , !P2 ;  /* 0xff80000005187808 */ /* 0x000fe20005000000 */
[----:B------:R-:W-:Y:S01]  /*7fa0*/  FFMA.FTZ R6, R6, -R200, R237 ;  /* 0x800000c806067223 */ /* 0x000fe200000100ed */
[----:B------:R-:W-:-:S02]  /*7fb0*/  FMNMX.FTZ R5, R149, R148, !PT ;  /* 0x0000009495057209 */ /* 0x000fc40007810000 */
[----:B------:R-:W-:Y:S01]  /*7fc0*/  FSEL R14, R2, -INF , !P4 ;  /* 0xff800000020e7808 */ /* 0x000fe20006000000 */
[----:B------:R-:W-:Y:S01]  /*7fd0*/  FFMA.FTZ R22, R8, -R200, R22 ;  /* 0x800000c808167223 */ /* 0x000fe20000010016 */
[----:B------:R-:W-:Y:S02]  /*7fe0*/  FMNMX.FTZ R2, R152, R150, !PT ;  /* 0x0000009698027209 */ /* 0x000fe40007810000 */
[----:B------:R-:W-:Y:S02]  /*7ff0*/  FMNMX.FTZ R36, R151, R36, !PT ;  /* 0x0000002497247209 */ /* 0x000fe40007810000 */
[----:B------:R-:W-:Y:S02]  /*8000*/  FMNMX.FTZ R8, R133, R5, !PT ;  /* 0x0000000585087209 */ /* 0x000fe40007810000 */
[----:B------:R-:W-:Y:S02]  /*8010*/  FSEL R19, R6, -INF , !P3 ;  /* 0xff80000006137808 */ /* 0x000fe40005800000 */
        /* <DEDUP_REMOVED lines=100> */
[----:B------:R-:W-:Y:S02]  /*8660*/  I2FP.F32.S32 R7, R7 ;  /* 0x0000000700077245 */ /* 0x000fe40000201400 */
[----:B------:R-:W-:Y:S02]  /*8670*/  FMNMX.FTZ R2, R52, R2, !PT ;  /* 0x0000000234027209 */ /* 0x000fe40007810000 */
[----:B------:R-:W-:-:S02]  /*8680*/  FMNMX.FTZ R5, R29, R5, !PT ;  /* 0x000000051d057209 */ /* 0x000fc40007810000 */
[----:B------:R-:W-:Y:S02]  /*8690*/  FMNMX.FTZ R36, R16, R36, !PT ;  /* 0x0000002410247209 */ /* 0x000fe40007810000 */
[----:B------:R-:W-:Y:S01]  /*86a0*/  FMNMX.FTZ R8, R25, R8, !PT ;  /* 0x0000000819087209 */ /* 0x000fe20007810000 */
[----:B------:R-:W-:Y:S01]  /*86b0*/  FFMA.FTZ R7, R7, -R200, R181 ;  /* 0x800000c807077223 */ /* 0x000fe200000100b5 */
[----:B------:R-:W-:Y:S02]  /*86c0*/  FMNMX.FTZ R2, R33, R2, !PT ;  /* 0x0000000221027209 */ /* 0x000fe40007810000 */
[----:B------:R-:W-:Y:S02]  /*86d0*/  FMNMX.FTZ R5, R28, R5, !PT ;  /* 0x000000051c057209 */ /* 0x000fe40007810000 */
[----:B------:R-:W-:Y:S02]  /*86e0*/  FMNMX.FTZ R36, R15, R36, !PT ;  /* 0x000000240f247209 */ /* 0x000fe40007810000 */
[----:B------:R-:W-:-:S02]  /*86f0*/  FMNMX.FTZ R8, R23, R8, !PT ;  /* 0x0000000817087209 */ /* 0x000fc40007810000 */
[----:B------:R-:W-:Y:S02]  /*8700*/  FSEL R20, R11, -INF , !P6 ;  /* 0xff8000000b147808 */ /* 0x000fe40007000000 */
        /* <DEDUP_REMOVED lines=12> */
[----:B------:R-:W1:Y:S04]  /*87d0*/  SHFL.BFLY PT, R8, R5, 0x2, 0x1f ;  /* 0x0c401f0005087f89 */ /* 0x000e6800000e0000 */
[----:B------:R-:W2:Y:S01]  /*87e0*/  SHFL.BFLY PT, R7, R36, 0x2, 0x1f ;  /* 0x0c401f0024077f89 */ /* 0x000ea200000e0000 */
[----:B------:R-:W-:-:S03]  /*87f0*/  FSEL R22, R22, -INF , !P1 ;  /* 0xff80000016167808 */ /* 0x000fc60004800000 */
[----:B------:R-:W3:Y:S01]  /*8800*/  SHFL.BFLY PT, R38, R2, 0x2, 0x1f ;  /* 0x0c401f0002267f89 */ /* 0x000ee200000e0000 */
[----:B------:R-:W-:-:S05]  /*8810*/  FMNMX.FTZ R6, R22, R6, !PT ;  /* 0x0000000616067209 */ /* 0x000fca0007810000 */
[----:B------:R-:W4:Y:S01]  /*8820*/  SHFL.BFLY PT, R9, R6, 0x2, 0x1f ;  /* 0x0c401f0006097f89 */ /* 0x000f2200000e0000 */
[----:B-1----:R-:W-:Y:S02]  /*8830*/  FMNMX.FTZ R5, R5, R8, !PT ;  /* 0x0000000805057209 */ /* 0x002fe40007810000 */
[----:B--2---:R-:W-:-:S03]  /*8840*/  FMNMX.FTZ R36, R36, R7, !PT ;  /* 0x0000000724247209 */ /* 0x004fc60007810000 */
[----:B------:R-:W1:Y:S04]  /*8850*/  SHFL.BFLY PT, R39, R5, 0x1, 0x1f ;  /* 0x0c201f0005277f89 */ /* 0x000e6800000e0000 */
[----:B------:R-:W2:Y:S01]  /*8860*/  SHFL.BFLY PT, R7, R36, 0x1, 0x1f ;  /* 0x0c201f0024077f89 */ /* 0x000ea200000e0000 */
[----:B---3--:R-:W-:Y:S02]  /*8870*/  FMNMX.FTZ R38, R2, R38, !PT ;  /* 0x0000002602267209 */ /* 0x008fe40007810000 */
[----:B----4-:R-:W-:-:S03]  /*8880*/  FMNMX.FTZ R6, R6, R9, !PT ;  /* 0x0000000906067209 */ /* 0x010fc60007810000 */
[----:B------:R-:W3:Y:S04]  /*8890*/  SHFL.BFLY PT, R8, R38, 0x1, 0x1f ;  /* 0x0c201f0026087f89 */ /* 0x000ee800000e0000 */
[----:B------:R-:W4:Y:S01]  /*88a0*/  SHFL.BFLY PT, R37, R6, 0x1, 0x1f ;  /* 0x0c201f0006257f89 */ /* 0x000f2200000e0000 */
[----:B-1----:R-:W-:Y:S02]  /*88b0*/  FMNMX.FTZ R39, R5, R39, !PT ;  /* 0x0000002705277209 */ /* 0x002fe40007810000 */
[----:B--2---:R-:W-:-:S03]  /*88c0*/  FMNMX.FTZ R36, R36, R7, !PT ;  /* 0x0000000724247209 */ /* 0x004fc60007810000 */
[----:B------:R-:W-:Y:S01]  /*88d0*/  FMUL.FTZ R7, R4, R39 ;  /* 0x0000002704077220 */ /* 0x000fe20000410000 */
[----:B------:R-:W-:Y:S02]  /*88e0*/  FSETP.NEU.FTZ.AND P1, PT, R39, -INF , PT ;  /* 0xff8000002700780b */ /* 0x000fe40003f3d000 */
[----:B------:R-:W-:Y:S01]  /*88f0*/  FSETP.NEU.FTZ.AND P0, PT, R36, -INF , PT ;  /* 0xff8000002400780b */ /* 0x000fe20003f1d000 */
[----:B------:R-:W-:Y:S01]  /*8900*/  FMUL.FTZ R5, R4, R36 ;  /* 0x0000002404057220 */ /* 0x000fe20000410000 */
[----:B------:R-:W-:-:S04]  /*8910*/  FSEL R7, R7, RZ, P1 ;  /* 0x000000ff07077208 */ /* 0x000fc80000800000 */
[----:B------:R-:W-:Y:S02]  /*8920*/  FSEL R5, R5, RZ, P0 ;  /* 0x000000ff05057208 */ /* 0x000fe40000000000 */
[----:B---3--:R-:W-:-:S03]  /*8930*/  FMNMX.FTZ R38, R38, R8, !PT ;  /* 0x0000000826267209 */ /* 0x008fc60007810000 */
[-CC-:B------:R-:W-:Y:S01]  /*8940*/  FFMA.FTZ R205, R17, R4.reuse, -R5.reuse ;  /* 0x0000000411cd7223 */ /* 0x180fe20000010805 */
[-C--:B------:R-:W-:Y:S01]  /*8950*/  FFMA.FTZ R206, R16, R4.reuse, -R5 ;  /* 0x0000000410ce7223 */ /* 0x080fe20000010805 */
[-CC-:B------:R-:W-:Y:S01]  /*8960*/  FFMA.FTZ R17, R149, R4.reuse, -R7.reuse ;  /* 0x0000000495117223 */ /* 0x180fe20000010807 */
[-C--:B------:R-:W-:Y:S01]  /*8970*/  FFMA.FTZ R16, R148, R4.reuse, -R7 ;  /* 0x0000000494107223 */ /* 0x080fe20000010807 */
[-C--:B------:R-:W-:Y:S01]  /*8980*/  FFMA.FTZ R168, R15, R4.reuse, -R5 ;  /* 0x000000040fa87223 */ /* 0x080fe20000010805 */
[----:B------:R-:W-:Y:S01]  /*8990*/  FFMA.FTZ R15, R133, R4, -R7 ;  /* 0x00000004850f7223 */ /* 0x000fe20000010807 */
[----:B----4-:R-:W-:Y:S01]  /*89a0*/  FMNMX.FTZ R37, R6, R37, !PT ;  /* 0x0000002506257209 */ /* 0x010fe20007810000 */
[----:B------:R-:W-:Y:S01]  /*89b0*/  FMUL.FTZ R6, R4, R38 ;  /* 0x0000002604067220 */ /* 0x000fe20000410000 */
[----:B------:R-:W-:Y:S01]  /*89c0*/  MUFU.EX2 R17, R17 ;  /* 0x0000001100117308 */ /* 0x000fe20000000800 */
[-C--:B------:R-:W-:Y:S01]  /*89d0*/  FFMA.FTZ R0, R14, R4.reuse, -R5 ;  /* 0x000000040e007223 */ /* 0x080fe20000010805 */
[----:B------:R-:W-:Y:S01]  /*89e0*/  FSETP.NEU.FTZ.AND P0, PT, R38, -INF , PT ;  /* 0xff8000002600780b */ /* 0x000fe20003f1d000 */
[----:B------:R-:W-:-:S05]  /*89f0*/  FFMA.FTZ R14, R130, R4, -R7 ;  /* 0x00000004820e7223 */ /* 0x000fca0000010807 */
[----:B------:R-:W1:Y:S01]  /*8a00*/  MUFU.EX2 R16, R16 ;  /* 0x0000001000107308 */ /* 0x000e620000000800 */
[-C--:B------:R-:W-:Y:S01]  /*8a10*/  FFMA.FTZ R170, R10, R4.reuse, -R5 ;  /* 0x000000040aaa7223 */ /* 0x080fe20000010805 */
[----:B------:R-:W-:Y:S01]  /*8a20*/  FSEL R6, R6, RZ, P0 ;  /* 0x000000ff06067208 */ /* 0x000fe20000000000 */
[-C--:B------:R-:W-:Y:S01]  /*8a30*/  FFMA.FTZ R10, R127, R4.reuse, -R7 ;  /* 0x000000047f0a7223 */ /* 0x080fe20000010807 */
[----:B------:R-:W-:-:S04]  /*8a40*/  FFMA.FTZ R188, R83, R4, -R5 ;  /* 0x0000000453bc7223 */ /* 0x000fc80000010805 */
[----:B------:R-:W2:Y:S01]  /*8a50*/  MUFU.EX2 R15, R15 ;  /* 0x0000000f000f7308 */ /* 0x000ea20000000800 */
[-CC-:B------:R-:W-:Y:S01]  /*8a60*/  FFMA.FTZ R219, R71, R4.reuse, -R5.reuse ;  /* 0x0000000447db7223 */ /* 0x180fe20000010805 */
[-CC-:B------:R-:W-:Y:S01]  /*8a70*/  FFMA.FTZ R222, R55, R4.reuse, -R5.reuse ;  /* 0x0000000437de7223 */ /* 0x180fe20000010805 */
[-CC-:B------:R-:W-:Y:S01]  /*8a80*/  FFMA.FTZ R241, R54, R4.reuse, -R5.reuse ;  /* 0x0000000436f17223 */ /* 0x180fe20000010805 */
[-CC-:B------:R-:W-:Y:S01]  /*8a90*/  FFMA.FTZ R209, R35, R4.reuse, -R5.reuse ;  /* 0x0000000423d17223 */ /* 0x180fe20000010805 */
[----:B------:R-:W-:Y:S02]  /*8aa0*/  IMAD R2, R175, 0x20, R174 ;  /* 0x00000020af027824 */ /* 0x000fe400078e02ae */
[-CC-:B------:R-:W-:Y:S01]  /*8ab0*/  FFMA.FTZ R184, R105, R4.reuse, -R5.reuse ;  /* 0x0000000469b87223 */ /* 0x180fe20000010805 */
[-CC-:B------:R-:W-:Y:S01]  /*8ac0*/  FFMA.FTZ R185, R97, R4.reuse, -R5.reuse ;  /* 0x0000000461b97223 */ /* 0x180fe20000010805 */
[----:B------:R-:W3:Y:S01]  /*8ad0*/  MUFU.EX2 R14, R14 ;  /* 0x0000000e000e7308 */ /* 0x000ee20000000800 */
        /* <DEDUP_REMOVED lines=50> */
[----:B------:R-:W-:Y:S01]  /*8e00*/  FMUL.FTZ R5, R4, R37 ;  /* 0x0000002504057220 */ /* 0x000fe20000410000 */
[----:B------:R-:W-:Y:S01]  /*8e10*/  FSETP.NEU.FTZ.AND P1, PT, R37, -INF , PT ;  /* 0xff8000002500780b */ /* 0x000fe20003f3d000 */
[-CC-:B------:R-:W-:Y:S01]  /*8e20*/  FFMA.FTZ R167, R20, R4.reuse, -R6.reuse ;  /* 0x0000000414a77223 */ /* 0x180fe20000010806 */
[----:B------:R-:W-:Y:S01]  /*8e30*/  FFMA.FTZ R19, R135, R4, -R6 ;  /* 0x0000000487137223 */ /* 0x000fe20000010806 */
[----:B-1----:R-:W-:Y:S01]  /*8e40*/  FADD.FTZ R20, R17, R16 ;  /* 0x0000001011147221 */ /* 0x002fe20000010000 */
[----:B------:R-:W-:-:S02]  /*8e50*/  FSEL R5, R5, RZ, P1 ;  /* 0x000000ff05057208 */ /* 0x000fc40000800000 */
[----:B------:R-:W1:Y:S01]  /*8e60*/  MUFU.EX2 R9, R9 ;  /* 0x0000000900097308 */ /* 0x000e620000000800 */
[----:B------:R-:W-:Y:S02]  /*8e70*/  IMAD.IADD R2, R155, 0x1, R2 ;  /* 0x000000019b027824 */ /* 0x000fe400078e0202 */
[-CC-:B------:R-:W-:Y:S01]  /*8e80*/  FFMA.FTZ R58, R107, R4.reuse, -R6.reuse ;  /* 0x000000046b3a7223 */ /* 0x180fe20000010806 */
[-CC-:B------:R-:W-:Y:S01]  /*8e90*/  FFMA.FTZ R59, R103, R4.reuse, -R6.reuse ;  /* 0x00000004673b7223 */ /* 0x180fe20000010806 */
[-CC-:B------:R-:W-:Y:S01]  /*8ea0*/  FFMA.FTZ R68, R98, R4.reuse, -R6.reuse ;  /* 0x0000000462447223 */ /* 0x180fe20000010806 */
[-CC-:B------:R-:W-:Y:S02]  /*8eb0*/  FFMA.FTZ R69, R93, R4.reuse, -R6.reuse ;  /* 0x000000045d457223 */ /* 0x180fe40000010806 */
[----:B------:R-:W-:Y:S01]  /*8ec0*/  MUFU.EX2 R8, R8 ;  /* 0x0000000800087308 */ /* 0x000fe20000000800 */
[-CC-:B------:R-:W-:Y:S01]  /*8ed0*/  FFMA.FTZ R21, R131, R4.reuse, -R6.reuse ;  /* 0x0000000483157223 */ /* 0x180fe20000010806 */
[-CC-:B------:R-:W-:Y:S01]  /*8ee0*/  FFMA.FTZ R23, R128, R4.reuse, -R6.reuse ;  /* 0x0000000480177223 */ /* 0x180fe20000010806 */
[-CC-:B------:R-:W-:Y:S01]  /*8ef0*/  FFMA.FTZ R25, R124, R4.reuse, -R6.reuse ;  /* 0x000000047c197223 */ /* 0x180fe20000010806 */
[-CC-:B------:R-:W-:Y:S01]  /*8f00*/  FFMA.FTZ R45, R121, R4.reuse, -R6.reuse ;  /* 0x00000004792d7223 */ /* 0x180fe20000010806 */
[----:B------:R-:W-:-:S03]  /*8f10*/  FFMA.FTZ R47, R118, R4, -R6 ;  /* 0x00000004762f7223 */ /* 0x000fc60000010806 */
        /* <DEDUP_REMOVED lines=20> */
[----:B--2---:R-:W-:Y:S01]  /*9060*/  FADD.FTZ R20, R15, R20 ;  /* 0x000000140f147221 */ /* 0x004fe20000010000 */
[----:B------:R-:W2:Y:S01]  /*9070*/  MUFU.EX2 R6, R19 ;  /* 0x0000001300067308 */ /* 0x000ea20000000800 */
        /* <DEDUP_REMOVED lines=32> */
[----:B---3--:R-:W-:Y:S01]  /*9280*/  FADD.FTZ R5, R14, R20 ;  /* 0x000000140e057221 */ /* 0x008fe20000010000 */
[----:B------:R-:W3:Y:S03]  /*9290*/  MUFU.EX2 R4, R21 ;  /* 0x0000001500047308 */ /* 0x000ee60000000800 */
[----:B----4-:R-:W-:Y:S01]  /*92a0*/  FADD.FTZ R5, R10, R5 ;  /* 0x000000050a057221 */ /* 0x010fe20000010000 */
[----:B------:R-:W-:Y:S01]  /*92b0*/  IMAD.SHL.U32 R52, R180, 0x4, RZ ;  /* 0x00000004b4347824 */ /* 0x000fe200078e00ff */
[----:B-1----:R-:W-:-:S02]  /*92c0*/  F2FP.BF16.F32.PACK_AB R32, R9, R10 ;  /* 0x0000000a0920723e */ /* 0x002fc400000010ff */
[----:B------:R-:W-:Y:S01]  /*92d0*/  FADD.FTZ R28, R9, R5 ;  /* 0x00000005091c7221 */ /* 0x000fe20000010000 */
[----:B------:R-:W-:Y:S01]  /*92e0*/  MUFU.EX2 R13, R13 ;  /* 0x0000000d000d7308 */ /* 0x000fe20000000800 */
[----:B------:R-:W-:Y:S01]  /*92f0*/  FADD.FTZ R9, R8, R7 ;  /* 0x0000000708097221 */ /* 0x000fe20000010000 */
[----:B------:R-:W-:Y:S01]  /*9300*/  IMAD.WIDE.U32 R176, R3, -0x2daee0ad, RZ ;  /* 0xd2511f5303b07825 */ /* 0x000fe200078e00ff */
[----:B------:R-:W-:-:S05]  /*9310*/  LOP3.LUT R5, R195, R52, RZ, 0x3c, !PT ;  /* 0x00000034c3057212 */ /* 0x000fca00078e3cff */
[----:B------:R-:W1:Y:S01]  /*9320*/  MUFU.EX2 R12, R12 ;  /* 0x0000000c000c7308 */ /* 0x000e620000000800 */
[----:B--2---:R-:W-:Y:S01]  /*9330*/  FADD.FTZ R9, R6, R9 ;  /* 0x0000000906097221 */ /* 0x004fe20000010000 */
[----:B------:R-:W-:Y:S01]  /*9340*/  IMAD.WIDE.U32 R196, R192, -0x326172a9, RZ ;  /* 0xcd9e8d57c0c47825 */ /* 0x000fe200078e00ff */
[----:B------:R-:W-:Y:S02]  /*9350*/  LOP3.LUT R215, R194, R228, RZ, 0x3c, !PT ;  /* 0x000000e4c2d77212 */ /* 0x000fe400078e3cff */
[----:B------:R-:W-:-:S03]  /*9360*/  F2FP.BF16.F32.PACK_AB R30, R14, R15 ;  /* 0x0000000f0e1e723e */ /* 0x000fc600000010ff */
[----:B------:R-:W2:Y:S01]  /*9370*/  MUFU.EX2 R18, R18 ;  /* 0x0000001200127308 */ /* 0x000ea20000000800 */
[----:B------:R-:W-:Y:S01]  /*9380*/  LOP3.LUT R5, R5, R177, RZ, 0x3c, !PT ;  /* 0x000000b105057212 */ /* 0x000fe200078e3cff */
[C---:B---3--:R-:W-:Y:S01]  /*9390*/  FADD.FTZ R15, R4.reuse, R9 ;  /* 0x00000009040f7221 */ /* 0x048fe20000010000 */
[----:B------:R-:W-:Y:S02]  /*93a0*/  F2FP.BF16.F32.PACK_AB R27, R4, R6 ;  /* 0x00000006041b723e */ /* 0x000fe400000010ff */
[----:B------:R-:W-:-:S03]  /*93b0*/  LOP3.LUT R4, R215, R197, RZ, 0x3c, !PT ;  /* 0x000000c5d7047212 */ /* 0x000fc600078e3cff */
[----:B------:R-:W3:Y:S01]  /*93c0*/  MUFU.EX2 R11, R11 ;  /* 0x0000000b000b7308 */ /* 0x000ee20000000800 */
[----:B------:R-:W-:-:S04]  /*93d0*/  IMAD.WIDE.U32 R40, R5, -0x326172a9, RZ ;  /* 0xcd9e8d5705287825 */ /* 0x000fc800078e00ff */
[----:B------:R-:W-:Y:S02]  /*93e0*/  VIADD R224, R194, 0x9e3779b9 ;  /* 0x9e3779b9c2e07836 */ /* 0x000fe40000000000 */
[----:B------:R-:W-:Y:S02]  /*93f0*/  VIADD R198, R195, 0xbb67ae85 ;  /* 0xbb67ae85c3c67836 */ /* 0x000fe40000000000 */
[----:B------:R-:W-:-:S04]  /*9400*/  IMAD.WIDE.U32 R178, R4, -0x2daee0ad, RZ ;  /* 0xd2511f5304b27825 */ /* 0x000fc800078e00ff */
[----:B-1----:R-:W-:Y:S01]  /*9410*/  FADD.FTZ R19, R13, R12 ;  /* 0x0000000c0d137221 */ /* 0x002fe20000010000 */
[----:B------:R-:W-:Y:S02]  /*9420*/  LOP3.LUT R4, R41, R224, R196, 0x96, !PT ;  /* 0x000000e029047212 */ /* 0x000fe400078e96c4 */
[----:B------:R-:W-:Y:S01]  /*9430*/  LOP3.LUT R6, R179, R198, R176, 0x96, !PT ;  /* 0x000000c6b3067212 */ /* 0x000fe200078e96b0 */
[----:B--2---:R-:W-:Y:S02]  /*9440*/  FADD.FTZ R19, R18, R19 ;  /* 0x0000001312137221 */ /* 0x004fe40000010000 */
[----:B------:R-:W-:-:S04]  /*9450*/  IMAD.WIDE.U32 R4, R4, -0x2daee0ad, RZ ;  /* 0xd2511f5304047825 */ /* 0x000fc800078e00ff */
[----:B------:R-:W-:Y:S02]  /*9460*/  VIADD R225, R195, 0x76cf5d0a ;  /* 0x76cf5d0ac3e17836 */ /* 0x000fe40000000000 */
[----:B---3--:R-:W-:Y:S01]  /*9470*/  FADD.FTZ R33, R11, R19 ;  /* 0x000000130b217221 */ /* 0x008fe20000010000 */
[----:B------:R-:W-:Y:S02]  /*9480*/  VIADD R221, R194, 0x3c6ef372 ;  /* 0x3c6ef372c2dd7836 */ /* 0x000fe40000000000 */
[----:B------:R-:W-:Y:S01]  /*9490*/  IMAD.WIDE.U32 R20, R6, -0x326172a9, RZ ;  /* 0xcd9e8d5706147825 */ /* 0x000fe200078e00ff */
[----:B------:R-:W-:Y:S02]  /*94a0*/  F2FP.BF16.F32.PACK_AB R19, R16, R17 ;  /* 0x000000111013723e */ /* 0x000fe400000010ff */
[----:B------:R-:W-:Y:S02]  /*94b0*/  F2FP.BF16.F32.PACK_AB R16, R7, R8 ;  /* 0x000000080710723e */ /* 0x000fe400000010ff */
[----:B------:R-:W-:-:S02]  /*94c0*/  LOP3.LUT R8, R5, R225, R178, 0x96, !PT ;  /* 0x000000e105087212 */ /* 0x000fc400078e96b2 */
[----:B------:R-:W-:Y:S01]  /*94d0*/  LOP3.LUT R6, R21, R221, R40, 0x96, !PT ;  /* 0x000000dd15067212 */ /* 0x000fe200078e9628 */
[----:B------:R-:W-:Y:S02]  /*94e0*/  VIADD R220, R194, 0xdaa66d2b ;  /* 0xdaa66d2bc2dc7836 */ /* 0x000fe40000000000 */
[----:B------:R-:W-:-:S04]  /*94f0*/  IMAD.WIDE.U32 R8, R8, -0x326172a9, RZ ;  /* 0xcd9e8d5708087825 */ /* 0x000fc800078e00ff */
[----:B------:R-:W-:Y:S02]  /*9500*/  VIADD R226, R195, 0x32370b8f ;  /* 0x32370b8fc3e27836 */ /* 0x000fe40000000000 */
[----:B------:R-:W-:Y:S01]  /*9510*/  IMAD.WIDE.U32 R6, R6, -0x2daee0ad, RZ ;  /* 0xd2511f5306067825 */ /* 0x000fe200078e00ff */
[----:B------:R-:W-:-:S04]  /*9520*/  LOP3.LUT R10, R9, R220, R20, 0x96, !PT ;  /* 0x000000dc090a7212 */ /* 0x000fc800078e9614 */
[----:B------:R-:W-:Y:S01]  /*9530*/  LOP3.LUT R4, R7, R226, R4, 0x96, !PT ;  /* 0x000000e207047212 */ /* 0x000fe200078e9604 */
[----:B------:R-:W-:Y:S01]  /*9540*/  IMAD.MOV.U32 R3, RZ, RZ, R230 ;  /* 0x000000ffff037224 */ /* 0x000fe200078e00e6 */
[----:B------:R-:W-:Y:S01]  /*9550*/  F2FP.BF16.F32.PACK_AB R64, R11, R18 ;  /* 0x000000120b40723e */ /* 0x000fe200000010ff */
        /* <DEDUP_REMOVED lines=26> */
[--C-:B------:R-:W-:Y:S02]  /*9700*/  SHF.R.U32.HI R7, RZ, 0x10, R4.reuse ;  /* 0x00000010ff077819 */ /* 0x100fe40000011604 */
[----:B------:R-:W-:Y:S02]  /*9710*/  F2FP.BF16.F32.PACK_AB R62, R12, R13 ;  /* 0x0000000d0c3e723e */ /* 0x000fe400000010ff */
[----:B------:R-:W1:Y:S01]  /*9720*/  MUFU.EX2 R12, R23 ;  /* 0x00000017000c7308 */ /* 0x000e620000000800 */
[----:B------:R-:W-:Y:S02]  /*9730*/  ISETP.GE.U32.AND P2, PT, R199, R6, PT ;  /* 0x00000006c700720c */ /* 0x000fe40003f46070 */
[----:B------:R-:W-:Y:S02]  /*9740*/  SHF.R.U32.HI R6, RZ, 0x18, R4 ;  /* 0x00000018ff067819 */ /* 0x000fe40000011604 */
[----:B------:R-:W-:-:S02]  /*9750*/  LOP3.LUT R13, R4, 0xffff, RZ, 0xc0, !PT ;  /* 0x0000ffff040d7812 */ /* 0x000fc400078ec0ff */
[----:B------:R-:W-:Y:S01]  /*9760*/  LOP3.LUT R4, R7, 0xff, RZ, 0xc0, !PT ;  /* 0x000000ff07047812 */ /* 0x000fe200078ec0ff */
[----:B------:R-:W2:Y:S03]  /*9770*/  MUFU.EX2 R11, R25 ;  /* 0x00000019000b7308 */ /* 0x000ea60000000800 */
[----:B------:R-:W-:Y:S01]  /*9780*/  ISETP.GE.U32.AND P6, PT, R199, R4, PT ;  /* 0x00000004c700720c */ /* 0x000fe20003fc6070 */
[----:B------:R-:W-:-:S04]  /*9790*/  IMAD.WIDE.U32 R4, R14, -0x2daee0ad, RZ ;  /* 0xd2511f530e047825 */ /* 0x000fc800078e00ff */
[----:B------:R-:W-:Y:S01]  /*97a0*/  MUFU.EX2 R10, R24 ;  /* 0x00000018000a7308 */ /* 0x000fe20000000800 */
[----:B------:R-:W-:-:S07]  /*97b0*/  ISETP.GE.U32.AND P1, PT, R199, R6, PT ;  /* 0x00000006c700720c */ /* 0x000fce0003f26070 */
[----:B------:R-:W3:Y:S01]  /*97c0*/  MUFU.EX2 R9, R26 ;  /* 0x0000001a00097308 */ /* 0x000ee20000000800 */
[----:B------:R-:W-:Y:S02]  /*97d0*/  LOP3.LUT R6, R5, R231, R8, 0x96, !PT ;  /* 0x000000e705067212 */ /* 0x000fe400078e9608 */
[----:B------:R-:W-:-:S05]  /*97e0*/  LOP3.LUT R8, R4, 0xff, RZ, 0xc0, !PT ;  /* 0x000000ff04087812 */ /* 0x000fca00078ec0ff */
[----:B------:R-:W4:Y:S01]  /*97f0*/  MUFU.EX2 R7, R29 ;  /* 0x0000001d00077308 */ /* 0x000f220000000800 */
[----:B------:R-:W-:Y:S02]  /*9800*/  LOP3.LUT R22, R4, 0xffff, RZ, 0xc0, !PT ;  /* 0x0000ffff04167812 */ /* 0x000fe400078ec0ff */
[--C-:B------:R-:W-:Y:S02]  /*9810*/  SHF.R.U32.HI R17, RZ, 0x10, R4.reuse ;  /* 0x00000010ff117819 */ /* 0x100fe40000011604 */
[----:B------:R-:W-:-:S03]  /*9820*/  SHF.R.U32.HI R14, RZ, 0x18, R4 ;  /* 0x00000018ff0e7819 */ /* 0x000fc60000011604 */
[----:B------:R-:W4:Y:S01]  /*9830*/  MUFU.EX2 R4, R31 ;  /* 0x0000001f00047308 */ /* 0x000f220000000800 */
[----:B-1----:R-:W-:-:S04]  /*9840*/  FADD.FTZ R5, R12, R15 ;  /* 0x0000000f0c057221 */ /* 0x002fc80000010000 */
[----:B--2---:R-:W-:Y:S01]  /*9850*/  FADD.FTZ R23, R11, R5 ;  /* 0x000000050b177221 */ /* 0x004fe20000010000 */
[----:B---3--:R-:W-:-:S04]  /*9860*/  FADD.FTZ R5, R10, R9 ;  /* 0x000000090a057221 */ /* 0x008fc80000010000 */
[----:B----4-:R-:W-:Y:S01]  /*9870*/  FADD.FTZ R5, R7, R5 ;  /* 0x0000000507057221 */ /* 0x010fe20000010000 */
[----:B------:R-:W-:-:S03]  /*9880*/  PRMT R151, R19, 0x7632, R151 ;  /* 0x0000763213977816 */ /* 0x000fc60000000097 */
[C---:B------:R-:W-:Y:S02]  /*9890*/  FADD.FTZ R24, R4.reuse, R5 ;  /* 0x0000000504187221 */ /* 0x040fe40000010000 */
[----:B------:R-:W1:Y:S01]  /*98a0*/  MUFU.EX2 R5, R34 ;  /* 0x0000002200057308 */ /* 0x000e620000000800 */
[----:B------:R-:W-:Y:S02]  /*98b0*/  F2FP.BF16.F32.PACK_AB R60, R4, R7 ;  /* 0x00000007043c723e */ /* 0x000fe400000010ff */
[----:B------:R-:W-:Y:S01]  /*98c0*/  SHF.R.U32.HI R7, RZ, 0x8, R13 ;  /* 0x00000008ff077819 */ /* 0x000fe2000001160d */
[----:B------:R-:W-:Y:S01]  /*98d0*/  @!P4 HFMA2.BF16_V2 R137, -RZ.H0_H0, RZ.H0_H0, -R151.H0_H0 ;  /* 0x200000ffff89c231 */ /* 0x000fe20000340997 */
[----:B------:R-:W-:-:S03]  /*98e0*/  PRMT R152, R19, 0x7610, R152 ;  /* 0x0000761013987816 */ /* 0x000fc60000000098 */
[----:B------:R-:W2:Y:S01]  /*98f0*/  MUFU.EX2 R4, R35 ;  /* 0x0000002300047308 */ /* 0x000ea20000000800 */
[----:B------:R-:W-:Y:S01]  /*9900*/  LOP3.LUT R7, R7, 0xffff, RZ, 0xc0, !PT ;  /* 0x0000ffff07077812 */ /* 0x000fe200078ec0ff */
[----:B------:R-:W-:Y:S01]  /*9910*/  @!P3 HFMA2.BF16_V2 R136, -RZ.H0_H0, RZ.H0_H0, -R152.H0_H0 ;  /* 0x200000ffff88b231 */ /* 0x000fe20000340998 */
[----:B------:R-:W-:Y:S02]  /*9920*/  PRMT R191, R152, 0x5410, R151 ;  /* 0x0000541098bf7816 */ /* 0x000fe40000000097 */
[----:B------:R-:W-:Y:S02]  /*9930*/  @!P4 PRMT R151, R137, 0x5410, RZ ;  /* 0x000054108997c816 */ /* 0x000fe400000000ff */
[----:B------:R-:W-:Y:S02]  /*9940*/  ISETP.GE.U32.AND P4, PT, R199, R7, PT ;  /* 0x00000007c700720c */ /* 0x000fe40003f86070 */
[----:B------:R-:W-:Y:S02]  /*9950*/  @!P3 PRMT R152, R136, 0x5410, RZ ;  /* 0x000054108898b816 */ /* 0x000fe400000000ff */
[----:B------:R-:W-:-:S02]  /*9960*/  PRMT R148, R30, 0x7610, R148 ;  /* 0x000076101e947816 */ /* 0x000fc40000000094 */
[----:B------:R-:W-:Y:S01]  /*9970*/  ISETP.GE.U32.AND P3, PT, R199, R8, PT ;  /* 0x00000008c700720c */ /* 0x000fe20003f66070 */
[----:B-1----:R-:W-:Y:S01]  /*9980*/  FADD.FTZ R8, R5, R28 ;  /* 0x0000001c05087221 */ /* 0x002fe20000010000 */
[C---:B------:R-:W-:Y:S01]  /*9990*/  PRMT R150, R16.reuse, 0x7632, R150 ;  /* 0x0000763210967816 */ /* 0x040fe20000000096 */
[----:B------:R-:W-:Y:S01]  /*99a0*/  @!P2 HFMA2.BF16_V2 R140, -RZ.H0_H0, RZ.H0_H0, -R148.H0_H0 ;  /* 0x200000ffff8ca231 */ /* 0x000fe20000340994 */
[----:B------:R-:W-:Y:S01]  /*99b0*/  PRMT R149, R16, 0x7610, R149 ;  /* 0x0000761010957816 */ /* 0x000fe20000000095 */
[----:B--2---:R-:W-:Y:S01]  /*99c0*/  FADD.FTZ R19, R4, R8 ;  /* 0x0000000804137221 */ /* 0x004fe20000010000 */
[----:B------:R-:W-:Y:S02]  /*99d0*/  PRMT R121, R30, 0x7632, R121 ;  /* 0x000076321e797816 */ /* 0x000fe40000000079 */
[----:B------:R-:W-:Y:S02]  /*99e0*/  F2FP.BF16.F32.PACK_AB R16, R4, R5 ;  /* 0x000000050410723e */ /* 0x000fe400000010ff */
[----:B------:R-:W-:Y:S01]  /*99f0*/  LOP3.LUT R4, R6, 0xff, RZ, 0xc0, !PT ;  /* 0x000000ff06047812 */ /* 0x000fe200078ec0ff */
[----:B------:R-:W-:Y:S01]  /*9a00*/  @!P4 HFMA2.BF16_V2 R141, -RZ.H0_H0, RZ.H0_H0, -R121.H0_H0 ;  /* 0x200000ffff8dc231 */ /* 0x000fe20000340979 */
[----:B------:R-:W-:-:S02]  /*9a10*/  PRMT R154, R148, 0x5410, R121 ;  /* 0x00005410949a7816 */ /* 0x000fc40000000079 */
[----:B------:R-:W-:Y:S02]  /*9a20*/  @!P2 PRMT R148, R140, 0x5410, RZ ;  /* 0x000054108c94a816 */ /* 0x000fe400000000ff */
[----:B------:R-:W-:Y:S02]  /*9a30*/  PRMT R120, R27, 0x7632, R120 ;  /* 0x000076321b787816 */ /* 0x000fe40000000078 */
[----:B------:R-:W-:Y:S02]  /*9a40*/  ISETP.GE.U32.AND P2, PT, R199, R4, PT ;  /* 0x00000004c700720c */ /* 0x000fe40003f46070 */
[----:B------:R-:W-:Y:S01]  /*9a50*/  SHF.R.U32.HI R4, RZ, 0x18, R6 ;  /* 0x00000018ff047819 */ /* 0x000fe20000011606 */
[----:B------:R-:W-:Y:S01]  /*9a60*/  @!P1 HFMA2.BF16_V2 R142, -RZ.H0_H0, RZ.H0_H0, -R120.H0_H0 ;  /* 0x200000ffff8e9231 */ /* 0x000fe20000340978 */
[----:B------:R-:W-:Y:S02]  /*9a70*/  @!P4 PRMT R121, R141, 0x5410, RZ ;  /* 0x000054108d79c816 */ /* 0x000fe400000000ff */
[----:B------:R-:W-:-:S02]  /*9a80*/  PRMT R108, R27, 0x7610, R108 ;  /* 0x000076101b6c7816 */ /* 0x000fc4000000006c */
[----:B------:R-:W-:Y:S02]  /*9a90*/  ISETP.GE.U32.AND P4, PT, R199, R4, PT ;  /* 0x00000004c700720c */ /* 0x000fe40003f86070 */
[----:B------:R-:W-:Y:S02]  /*9aa0*/  SHF.R.U32.HI R7, RZ, 0x10, R6 ;  /* 0x00000010ff077819 */ /* 0x000fe40000011606 */
[----:B------:R-:W-:Y:S02]  /*9ab0*/  LOP3.LUT R4, R17, 0xff, RZ, 0xc0, !PT ;  /* 0x000000ff11047812 */ /* 0x000fe400078ec0ff */
[----:B------:R-:W-:Y:S02]  /*9ac0*/  LOP3.LUT R6, R6, 0xffff, RZ, 0xc0, !PT ;  /* 0x0000ffff06067812 */ /* 0x000fe400078ec0ff */
[----:B------:R-:W-:Y:S02]  /*9ad0*/  PRMT R29, R108, 0x5410, R120 ;  /* 0x000054106c1d7816 */ /* 0x000fe40000000078 */
[----:B------:R-:W-:-:S02]  /*9ae0*/  @!P1 PRMT R120, R142, 0x5410, RZ ;  /* 0x000054108e789816 */ /* 0x000fc400000000ff */
[----:B------:R-:W-:Y:S02]  /*9af0*/  ISETP.GE.U32.AND P1, PT, R199, R4, PT ;  /* 0x00000004c700720c */ /* 0x000fe40003f26070 */
[----:B------:R-:W-:Y:S01]  /*9b00*/  SHF.R.U32.HI R4, RZ, 0x8, R6 ;  /* 0x00000008ff047819 */ /* 0x000fe20000011606 */
[----:B------:R-:W-:-:S03]  /*9b10*/  @!P6 HFMA2.BF16_V2 R143, -RZ.H0_H0, RZ.H0_H0, -R108.H0_H0 ;  /* 0x200000ffff8fe231 */ /* 0x000fc6000034096c */
[----:B------:R-:W-:Y:S02]  /*9b20*/  LOP3.LUT R4, R4, 0xffff, RZ, 0xc0, !PT ;  /* 0x0000ffff04047812 */ /* 0x000fe400078ec0ff */
[----:B------:R-:W-:Y:S02]  /*9b30*/  @!P6 PRMT R108, R143, 0x5410, RZ ;  /* 0x000054108f6ce816 */ /* 0x000fe400000000ff */
[----:B------:R-:W-:Y:S02]  /*9b40*/  ISETP.GE.U32.AND P6, PT, R199, R4, PT ;  /* 0x00000004c700720c */ /* 0x000fe40003fc6070 */
[----:B------:R-:W-:Y:S02]  /*9b50*/  F2FP.BF16.F32.PACK_AB R18, R11, R12 ;  /* 0x0000000c0b12723e */ /* 0x000fe400000010ff */
[----:B------:R-:W-:Y:S02]  /*9b60*/  PRMT R90, R32, 0x7632, R90 ;  /* 0x00007632205a7816 */ /* 0x000fe4000000005a */
[----:B------:R-:W-:-:S02]  /*9b70*/  PRMT R147, R18, 0x7632, R147 ;  /* 0x0000763212937816 */ /* 0x000fc40000000093 */
[----:B------:R-:W-:Y:S02]  /*9b80*/  PRMT R91, R32, 0x7610, R91 ;  /* 0x00007610205b7816 */ /* 0x000fe4000000005b */
[----:B------:R-:W-:Y:S01]  /*9b90*/  PRMT R89, R18, 0x7610, R89 ;  /* 0x0000761012597816 */ /* 0x000fe20000000059 */
[----:B------:R-:W-:Y:S02]  /*9ba0*/  @!P4 HFMA2.BF16_V2 R235, -RZ.H0_H0, RZ.H0_H0, -R147.H0_H0 ;  /* 0x200000ffffebc231 */ /* 0x000fe40000340993 */
[----:B------:R-:W-:Y:S01]  /*9bb0*/  @!P6 HFMA2.BF16_V2 R234, -RZ.H0_H0, RZ.H0_H0, -R90.H0_H0 ;  /* 0x200000ffffeae231 */ /* 0x000fe2000034095a */
[----:B------:R-:W-:Y:S01]  /*9bc0*/  STL [R1+0x340], R215 ;  /* 0x000340d701007387 */ /* 0x000fe20000100800 */
[----:B------:R-:W-:Y:S01]  /*9bd0*/  IMAD.MOV.U32 R32, RZ, RZ, R154 ;  /* 0x000000ffff207224 */ /* 0x000fe200078e009a */
[----:B------:R-:W-:Y:S01]  /*9be0*/  PRMT R172, R91, 0x5410, R90 ;  /* 0x000054105bac7816 */ /* 0x000fe2000000005a */
[----:B------:R-:W-:Y:S01]  /*9bf0*/  IMAD.MOV.U32 R154, RZ, RZ, R170 ;  /* 0x000000ffff9a7224 */ /* 0x000fe200078e00aa */
[----:B------:R-:W-:Y:S01]  /*9c00*/  STL.64 [R1+0x258], R196 ;  /* 0x000258c401007387 */ /* 0x000fe20000100a00 */
[----:B------:R-:W-:-:S02]  /*9c10*/  @!P6 PRMT R90, R234, 0x5410, RZ ;  /* 0x00005410ea5ae816 */ /* 0x000fc400000000ff */
[----:B------:R-:W-:Y:S01]  /*9c20*/  PRMT R170, R89, 0x5410, R147 ;  /* 0x0000541059aa7816 */ /* 0x000fe20000000093 */
[----:B------:R-:W-:Y:S01]  /*9c30*/  STL [R1+0x33c], R198 ;  /* 0x00033cc601007387 */ /* 0x000fe20000100800 */
[----:B------:R-:W-:-:S03]  /*9c40*/  @!P4 PRMT R147, R235, 0x5410, RZ ;  /* 0x00005410eb93c816 */ /* 0x000fc600000000ff */
[----:B------:R1:W2:Y:S04]  /*9c50*/  LDL.LU.S16 R234, [R1+0x4] ;  /* 0x0000040001ea7983 */ /* 0x0002a80000300600 */
[----:B------:R1:W3:Y:S01]  /*9c60*/  LDL.LU.S16 R235, [R1] ;  /* 0x0000000001eb7983 */ /* 0x0002e20000300600 */
[----:B------:R-:W4:Y:S01]  /*9c70*/  MUFU.EX2 R5, R45 ;  /* 0x0000002d00057308 */ /* 0x000f220000000800 */
[----:B------:R-:W-:Y:S01]  /*9c80*/  @!P5 HFMA2.BF16_V2 R139, -RZ.H0_H0, RZ.H0_H0, -R149.H0_H0 ;  /* 0x200000ffff8bd231 */ /* 0x000fe20000340995 */
[----:B------:R-:W-:-:S06]  /*9c90*/  LOP3.LUT R7, R7, 0xff, RZ, 0xc0, !PT ;  /* 0x000000ff07077812 */ /* 0x000fcc00078ec0ff */
[----:B------:R-:W1:Y:S01]  /*9ca0*/  MUFU.EX2 R4, R47 ;  /* 0x0000002f00047308 */ /* 0x000e620000000800 */
[----:B------:R-:W-:Y:S01]  /*9cb0*/  SHF.R.U32.HI R6, RZ, 0x8, R22 ;  /* 0x00000008ff067819 */ /* 0x000fe20000011616 */
[----:B------:R-:W-:Y:S01]  /*9cc0*/  @!P2 HFMA2.BF16_V2 R158, -RZ.H0_H0, RZ.H0_H0, -R91.H0_H0 ;  /* 0x200000ffff9ea231 */ /* 0x000fe2000034095b */
[----:B------:R-:W-:Y:S02]  /*9cd0*/  PRMT R190, R149, 0x5410, R150 ;  /* 0x0000541095be7816 */ /* 0x000fe40000000096 */
[----:B------:R-:W-:Y:S02]  /*9ce0*/  @!P5 PRMT R149, R139, 0x5410, RZ ;  /* 0x000054108b95d816 */ /* 0x000fe400000000ff */
[----:B------:R-:W-:Y:S02]  /*9cf0*/  LOP3.LUT R6, R6, 0xffff, RZ, 0xc0, !PT ;  /* 0x0000ffff06067812 */ /* 0x000fe400078ec0ff */
[----:B------:R-:W-:Y:S01]  /*9d00*/  ISETP.GE.U32.AND P5, PT, R199, R7, PT ;  /* 0x00000007c700720c */ /* 0x000fe20003fa6070 */
[----:B----4-:R-:W-:Y:S01]  /*9d10*/  FADD.FTZ R8, R5, R23 ;  /* 0x0000001705087221 */ /* 0x010fe20000010000 */
[----:B------:R-:W4:Y:S01]  /*9d20*/  MUFU.EX2 R7, R42 ;  /* 0x0000002a00077308 */ /* 0x000f220000000800 */
[----:B------:R-:W-:-:S02]  /*9d30*/  @!P2 PRMT R91, R158, 0x5410, RZ ;  /* 0x000054109e5ba816 */ /* 0x000fc400000000ff */
[----:B------:R-:W-:Y:S01]  /*9d40*/  ISETP.GE.U32.AND P2, PT, R199, R6, PT ;  /* 0x00000006c700720c */ /* 0x000fe20003f46070 */
[----:B-1----:R-:W-:-:S04]  /*9d50*/  FADD.FTZ R18, R4, R8 ;  /* 0x0000000804127221 */ /* 0x002fc80000010000 */
[----:B------:R-:W-:Y:S01]  /*9d60*/  MUFU.EX2 R13, R48 ;  /* 0x00000030000d7308 */ /* 0x000fe20000000800 */
[----:B------:R-:W-:-:S07]  /*9d70*/  F2FP.BF16.F32.PACK_AB R4, R4, R5 ;  /* 0x000000050404723e */ /* 0x000fce00000010ff */
[----:B------:R-:W1:Y:S01]  /*9d80*/  MUFU.EX2 R6, R43 ;  /* 0x0000002b00067308 */ /* 0x000e620000000800 */
[C---:B------:R-:W-:Y:S02]  /*9d90*/  PRMT R143, R4.reuse, 0x7610, R143 ;  /* 0x00007610048f7816 */ /* 0x040fe4000000008f */
[----:B------:R-:W-:-:S05]  /*9da0*/  PRMT R144, R4, 0x7632, R144 ;  /* 0x0000763204907816 */ /* 0x000fca0000000090 */
[----:B------:R-:W1:Y:S01]  /*9db0*/  MUFU.EX2 R12, R53 ;  /* 0x00000035000c7308 */ /* 0x000e620000000800 */
[----:B------:R-:W-:Y:S01]  /*9dc0*/  F2FP.BF16.F32.PACK_AB R57, R9, R10 ;  /* 0x0000000a0939723e */ /* 0x000fe200000010ff */
[----:B------:R-:W-:-:S06]  /*9dd0*/  @!P0 HFMA2.BF16_V2 R138, -RZ.H0_H0, RZ.H0_H0, -R150.H0_H0 ;  /* 0x200000ffff8a8231 */ /* 0x000fcc0000340996 */
[----:B------:R-:W1:Y:S08]  /*9de0*/  MUFU.EX2 R5, R44 ;  /* 0x0000002c00057308 */ /* 0x000e700000000800 */
[----:B------:R-:W1:Y:S01]  /*9df0*/  MUFU.EX2 R11, R50 ;  /* 0x00000032000b7308 */ /* 0x000e620000000800 */
[----:B----4-:R-:W-:-:S07]  /*9e00*/  FADD.FTZ R17, R7, R24 ;  /* 0x0000001807117221 */ /* 0x010fce0000010000 */
[----:B------:R-:W4:Y:S01]  /*9e10*/  MUFU.EX2 R4, R46 ;  /* 0x0000002e00047308 */ /* 0x000f220000000800 */
[----:B------:R-:W-:-:S07]  /*9e20*/  @!P0 PRMT R150, R138, 0x5410, RZ ;  /* 0x000054108a968816 */ /* 0x000fce00000000ff */
[----:B------:R-:W4:Y:S01]  /*9e30*/  MUFU.EX2 R10, R51 ;  /* 0x00000033000a7308 */ /* 0x000f220000000800 */
[----:B------:R-:W-:Y:S01]  /*9e40*/  ISETP.GE.U32.AND P0, PT, R199, R14, PT ;  /* 0x0000000ec700720c */ /* 0x000fe20003f06070 */
[----:B-1----:R-:W-:Y:S01]  /*9e50*/  FADD.FTZ R17, R6, R17 ;  /* 0x0000001106117221 */ /* 0x002fe20000010000 */
[C---:B------:R-:W-:Y:S02]  /*9e60*/  PRMT R146, R16.reuse, 0x7610, R146 ;  /* 0x0000761010927816 */ /* 0x040fe40000000092 */
[----:B------:R-:W-:-:S03]  /*9e70*/  PRMT R145, R16, 0x7632, R145 ;  /* 0x0000763210917816 */ /* 0x000fc60000000091 */
[----:B------:R-:W1:Y:S01]  /*9e80*/  MUFU.EX2 R15, R54 ;  /* 0x00000036000f7308 */ /* 0x000e620000000800 */
[----:B------:R-:W-:Y:S01]  /*9e90*/  FADD.FTZ R16, R13, R33 ;  /* 0x000000210d107221 */ /* 0x000fe20000010000 */
[----:B------:R-:W-:-:S06]  /*9ea0*/  F2FP.BF16.F32.PACK_AB R35, R6, R7 ;  /* 0x000000070623723e */ /* 0x000fcc00000010ff */
[----:B------:R-:W1:Y:S01]  /*9eb0*/  MUFU.EX2 R9, R49 ;  /* 0x0000003100097308 */ /* 0x000e620000000800 */
[C---:B------:R-:W-:Y:S01]  /*9ec0*/  FADD.FTZ R28, R12.reuse, R16 ;  /* 0x000000100c1c7221 */ /* 0x040fe20000010000 */
[----:B------:R-:W-:Y:S01]  /*9ed0*/  F2FP.BF16.F32.PACK_AB R43, R12, R13 ;  /* 0x0000000d0c2b723e */ /* 0x000fe200000010ff */
[----:B------:R-:W-:-:S05]  /*9ee0*/  FADD.FTZ R7, R5, R17 ;  /* 0x0000001105077221 */ /* 0x000fca0000010000 */
[----:B------:R-:W1:Y:S01]  /*9ef0*/  MUFU.EX2 R14, R55 ;  /* 0x00000037000e7308 */ /* 0x000e620000000800 */
[----:B------:R-:W-:-:S07]  /*9f00*/  FADD.FTZ R12, R11, R19 ;  /* 0x000000130b0c7221 */ /* 0x000fce0000010000 */
[----:B------:R-:W1:Y:S01]  /*9f10*/  MUFU.EX2 R8, R56 ;  /* 0x0000003800087308 */ /* 0x000e620000000800 */
[C---:B----4-:R-:W-:Y:S01]  /*9f20*/  FADD.FTZ R27, R4.reuse, R7 ;  /* 0x00000007041b7221 */ /* 0x050fe20000010000 */
[----:B------:R-:W-:Y:S01]  /*9f30*/  F2FP.BF16.F32.PACK_AB R42, R4, R5 ;  /* 0x00000005042a723e */ /* 0x000fe200000010ff */
[----:B------:R-:W-:-:S05]  /*9f40*/  FADD.FTZ R7, R10, R12 ;  /* 0x0000000c0a077221 */ /* 0x000fca0000010000 */
[----:B------:R-:W4:Y:S01]  /*9f50*/  MUFU.EX2 R6, R58 ;  /* 0x0000003a00067308 */ /* 0x000f220000000800 */
[----:B-1----:R-:W-:Y:S01]  /*9f60*/  FADD.FTZ R7, R15, R7 ;  /* 0x000000070f077221 */ /* 0x002fe20000010000 */
[----:B------:R-:W-:-:S06]  /*9f70*/  FADD.FTZ R5, R9, R18 ;  /* 0x0000001209057221 */ /* 0x000fcc0000010000 */
[----:B------:R-:W1:Y:S01]  /*9f80*/  MUFU.EX2 R4, R59 ;  /* 0x0000003b00047308 */ /* 0x000e620000000800 */
[----:B------:R-:W-:Y:S01]  /*9f90*/  FADD.FTZ R16, R14, R7 ;  /* 0x000000070e107221 */ /* 0x000fe20000010000 */
[----:B------:R-:W-:Y:S01]  /*9fa0*/  FADD.FTZ R5, R8, R5 ;  /* 0x0000000508057221 */ /* 0x000fe20000010000 */
[----:B------:R-:W-:-:S05]  /*9fb0*/  VIADD R7, R52, 0x1 ;  /* 0x0000000134077836 */ /* 0x000fca0000000000 */
[----:B------:R-:W-:Y:S01]  /*9fc0*/  LOP3.LUT R158, R195, R7, RZ, 0x3c, !PT ;  /* 0x00000007c39e7212 */ /* 0x000fe200078e3cff */
[----:B----4-:R-:W-:-:S04]  /*9fd0*/  FADD.FTZ R5, R6, R5 ;  /* 0x0000000506057221 */ /* 0x010fc80000010000 */
[C---:B-1----:R-:W-:Y:S01]  /*9fe0*/  FADD.FTZ R13, R4.reuse, R5 ;  /* 0x00000005040d7221 */ /* 0x042fe20000010000 */
[----:B------:R-:W-:Y:S02]  /*9ff0*/  F2FP.BF16.F32.PACK_AB R25, R4, R6 ;  /* 0x000000060419723e */ /* 0x000fe400000010ff */
[----:B------:R-:W-:-:S05]  /*a000*/  LOP3.LUT R4, R158, R177, RZ, 0x3c, !PT ;  /* 0x000000b19e047212 */ /* 0x000fca00078e3cff */
[----:B------:R-:W-:-:S05]  /*a010*/  IMAD.WIDE.U32 R30, R4, -0x326172a9, RZ ;  /* 0xcd9e8d57041e7825 */ /* 0x000fca00078e00ff */
[----:B------:R-:W-:Y:S02]  /*a020*/  LOP3.LUT R4, R31, R224, R196, 0x96, !PT ;  /* 0x000000e01f047212 */ /* 0x000fe400078e96c4 */
[----:B------:R-:W-:-:S03]  /*a030*/  LOP3.LUT R6, R21, R221, R30, 0x96, !PT ;  /* 0x000000dd15067212 */ /* 0x000fc600078e961e */
[----:B------:R-:W-:-:S04]  /*a040*/  IMAD.WIDE.U32 R4, R4, -0x2daee0ad, RZ ;  /* 0xd2511f5304047825 */ /* 0x000fc800078e00ff */
[----:B------:R-:W-:Y:S01]  /*a050*/  IMAD.WIDE.U32 R6, R6, -0x2daee0ad, RZ ;  /* 0xd2511f5306067825 */ /* 0x000fe200078e00ff */
[----:B------:R-:W-:Y:S02]  /*a060*/  F2FP.BF16.F32.PACK_AB R24, R10, R11 ;  /* 0x0000000b0a18723e */ /* 0x000fe400000010ff */
        /* <DEDUP_REMOVED lines=33> */
[----:B------:R-:W-:Y:S02]  /*a280*/  ISETP.GE.U32.AND P2, PT, R199, R6, PT ;  /* 0x00000006c700720c */ /* 0x000fe40003f46070 */
[--C-:B------:R-:W-:Y:S01]  /*a290*/  SHF.R.U32.HI R6, RZ, 0x10, R4.reuse ;  /* 0x00000010ff067819 */ /* 0x100fe20000011604 */
[----:B------:R-:W-:Y:S01]  /*a2a0*/  @!P1 HFMA2.BF16_V2 R238, -RZ.H0_H0, RZ.H0_H0, -R143.H0_H0 ;  /* 0x200000ffffee9231 */ /* 0x000fe2000034098f */
[----:B------:R-:W-:Y:S02]  /*a2b0*/  F2FP.BF16.F32.PACK_AB R26, R14, R15 ;  /* 0x0000000f0e1a723e */ /* 0x000fe400000010ff */
[----:B------:R-:W-:Y:S02]  /*a2c0*/  LOP3.LUT R14, R4, 0xffff, RZ, 0xc0, !PT ;  /* 0x0000ffff040e7812 */ /* 0x000fe400078ec0ff */
[----:B------:R-:W-:Y:S02]  /*a2d0*/  SHF.R.U32.HI R4, RZ, 0x18, R4 ;  /* 0x00000018ff047819 */ /* 0x000fe40000011604 */
[----:B------:R-:W-:-:S02]  /*a2e0*/  LOP3.LUT R5, R6, 0xff, RZ, 0xc0, !PT ;  /* 0x000000ff06057812 */ /* 0x000fc400078ec0ff */
[----:B------:R-:W-:Y:S02]  /*a2f0*/  @!P1 PRMT R143, R238, 0x5410, RZ ;  /* 0x00005410ee8f9816 */ /* 0x000fe400000000ff */
[----:B------:R-:W-:Y:S02]  /*a300*/  PRMT R141, R24, 0x7632, R141 ;  /* 0x00007632188d7816 */ /* 0x000fe4000000008d */
[C---:B------:R-:W-:Y:S02]  /*a310*/  ISETP.GE.U32.AND P1, PT, R199.reuse, R4, PT ;  /* 0x00000004c700720c */ /* 0x040fe40003f26070 */
[----:B------:R-:W-:Y:S01]  /*a320*/  ISETP.GE.U32.AND P6, PT, R199, R5, PT ;  /* 0x00000005c700720c */ /* 0x000fe20003fc6070 */
[----:B------:R-:W-:Y:S01]  /*a330*/  IMAD.WIDE.U32 R4, R12, -0x2daee0ad, RZ ;  /* 0xd2511f530c047825 */ /* 0x000fe200078e00ff */
[----:B------:R-:W-:-:S03]  /*a340*/  PRMT R138, R26, 0x7610, R138 ;  /* 0x000076101a8a7816 */ /* 0x000fc6000000008a */
[----:B------:R-:W-:Y:S01]  /*a350*/  @!P5 HFMA2.BF16_V2 R236, -RZ.H0_H0, RZ.H0_H0, -R89.H0_H0 ;  /* 0x200000ffffecd231 */ /* 0x000fe20000340959 */
[----:B------:R-:W-:Y:S01]  /*a360*/  PRMT R142, R24, 0x7610, R142 ;  /* 0x00007610188e7816 */ /* 0x000fe2000000008e */
[----:B------:R-:W-:Y:S01]  /*a370*/  @!P3 HFMA2.BF16_V2 R250, -RZ.H0_H0, RZ.H0_H0, -R141.H0_H0 ;  /* 0x200000fffffab231 */ /* 0x000fe2000034098d */
[----:B------:R-:W-:Y:S02]  /*a380*/  LOP3.LUT R12, R4, 0xff, RZ, 0xc0, !PT ;  /* 0x000000ff040c7812 */ /* 0x000fe400078ec0ff */
[----:B------:R-:W-:Y:S01]  /*a390*/  @!P5 PRMT R89, R236, 0x5410, RZ ;  /* 0x00005410ec59d816 */ /* 0x000fe200000000ff */
[----:B------:R-:W-:Y:S01]  /*a3a0*/  @!P4 HFMA2.BF16_V2 R249, -RZ.H0_H0, RZ.H0_H0, -R142.H0_H0 ;  /* 0x200000fffff9c231 */ /* 0x000fe2000034098e */
[----:B------:R-:W-:Y:S02]  /*a3b0*/  PRMT R236, R142, 0x5410, R141 ;  /* 0x000054108eec7816 */ /* 0x000fe4000000008d */
[----:B------:R-:W-:Y:S02]  /*a3c0*/  @!P3 PRMT R141, R250, 0x5410, RZ ;  /* 0x00005410fa8db816 */ /* 0x000fe400000000ff */
[----:B------:R-:W-:-:S02]  /*a3d0*/  ISETP.GE.U32.AND P3, PT, R199, R12, PT ;  /* 0x0000000cc700720c */ /* 0x000fc40003f66070 */
[----:B------:R-:W-:Y:S02]  /*a3e0*/  PRMT R137, R26, 0x7632, R137 ;  /* 0x000076321a897816 */ /* 0x000fe40000000089 */
[----:B------:R-:W-:Y:S02]  /*a3f0*/  @!P4 PRMT R142, R249, 0x5410, RZ ;  /* 0x00005410f98ec816 */ /* 0x000fe400000000ff */
[----:B------:R-:W-:Y:S01]  /*a400*/  PRMT R249, R138, 0x5410, R137 ;  /* 0x000054108af97816 */ /* 0x000fe20000000089 */
[----:B---3--:R-:W-:-:S05]  /*a410*/  @!P2 HFMA2.BF16_V2 R235, -RZ.H0_H0, RZ.H0_H0, -R138.H0_H0 ;  /* 0x200000ffffeba231 */ /* 0x008fca000034098a */
[----:B------:R-:W-:-:S04]  /*a420*/  PRMT R12, R235, 0x7610, R12 ;  /* 0x00007610eb0c7816 */ /* 0x000fc8000000000c */
[----:B------:R-:W-:Y:S02]  /*a430*/  @!P2 PRMT R138, R12, 0x5410, RZ ;  /* 0x000054100c8aa816 */ /* 0x000fe400000000ff */
[----:B------:R1:W3:Y:S04]  /*a440*/  LDL.LU.S16 R12, [R1+0xc] ;  /* 0x00000c00010c7983 */ /* 0x0002e80000300600 */
[----:B------:R1:W4:Y:S01]  /*a450*/  LDL.LU.S16 R26, [R1+0x10] ;  /* 0x00001000011a7983 */ /* 0x0003220000300600 */
[----:B------:R-:W-:Y:S01]  /*a460*/  LOP3.LUT R7, R7, 0xff, RZ, 0xc0, !PT ;  /* 0x000000ff07077812 */ /* 0x000fe200078ec0ff */
[----:B------:R-:W2:Y:S03]  /*a470*/  MUFU.EX2 R8, R68 ;  /* 0x0000004400087308 */ /* 0x000ea60000000800 */
[----:B------:R-:W-:-:S05]  /*a480*/  ISETP.GE.U32.AND P5, PT, R199, R7, PT ;  /* 0x00000007c700720c */ /* 0x000fca0003fa6070 */
[----:B------:R-:W-:Y:S08]  /*a490*/  MUFU.EX2 R7, R69 ;  /* 0x0000004500077308 */ /* 0x000ff00000000800 */
[----:B------:R-:W1:Y:S01]  /*a4a0*/  MUFU.EX2 R11, R71 ;  /* 0x00000047000b7308 */ /* 0x000e620000000800 */
[----:B------:R-:W-:-:S07]  /*a4b0*/  LOP3.LUT R6, R5, R231, R10, 0x96, !PT ;  /* 0x000000e705067212 */ /* 0x000fce00078e960a */
[----:B------:R-:W1:Y:S01]  /*a4c0*/  MUFU.EX2 R9, R73 ;  /* 0x0000004900097308 */ /* 0x000e620000000800 */
[----:B------:R-:W-:Y:S02]  /*a4d0*/  LOP3.LUT R22, R4, 0xffff, RZ, 0xc0, !PT ;  /* 0x0000ffff04167812 */ /* 0x000fe400078ec0ff */
[--C-:B------:R-:W-:Y:S02]  /*a4e0*/  SHF.R.U32.HI R17, RZ, 0x10, R4.reuse ;  /* 0x00000010ff117819 */ /* 0x100fe40000011604 */
[----:B------:R-:W-:Y:S01]  /*a4f0*/  SHF.R.U32.HI R10, RZ, 0x18, R4 ;  /* 0x00000018ff0a7819 */ /* 0x000fe20000011604 */
[----:B--2---:R-:W-:Y:S01]  /*a500*/  FADD.FTZ R4, R8, R13 ;  /* 0x0000000d08047221 */ /* 0x004fe20000010000 */
[----:B-1----:R-:W-:-:S03]  /*a510*/  FADD.FTZ R5, R11, R16 ;  /* 0x000000100b057221 */ /* 0x002fc60000010000 */
[----:B------:R-:W-:Y:S01]  /*a520*/  FADD.FTZ R19, R7, R4 ;  /* 0x0000000407137221 */ /* 0x000fe20000010000 */
[----:B------:R-:W-:-:S04]  /*a530*/  SHF.R.U32.HI R4, RZ, 0x8, R14 ;  /* 0x00000008ff047819 */ /* 0x000fc8000001160e */
[----:B------:R-:W-:Y:S01]  /*a540*/  LOP3.LUT R4, R4, 0xffff, RZ, 0xc0, !PT ;  /* 0x0000ffff04047812 */ /* 0x000fe200078ec0ff */
[----:B------:R-:W-:Y:S02]  /*a550*/  FADD.FTZ R13, R9, R5 ;  /* 0x00000005090d7221 */ /* 0x000fe40000010000 */
[----:B------:R-:W1:Y:S01]  /*a560*/  MUFU.EX2 R5, R83 ;  /* 0x0000005300057308 */ /* 0x000e620000000800 */
[----:B------:R-:W-:-:S07]  /*a570*/  ISETP.GE.U32.AND P4, PT, R199, R4, PT ;  /* 0x00000004c700720c */ /* 0x000fce0003f86070 */
[----:B------:R-:W2:Y:S01]  /*a580*/  MUFU.EX2 R4, R84 ;  /* 0x0000005400047308 */ /* 0x000ea20000000800 */
[----:B------:R-:W-:Y:S02]  /*a590*/  F2FP.BF16.F32.PACK_AB R18, R7, R8 ;  /* 0x000000080712723e */ /* 0x000fe400000010ff */
[C---:B------:R-:W-:Y:S02]  /*a5a0*/  PRMT R140, R23.reuse, 0x7632, R140 ;  /* 0x00007632178c7816 */ /* 0x040fe4000000008c */
[----:B------:R-:W-:Y:S01]  /*a5b0*/  PRMT R139, R23, 0x7610, R139 ;  /* 0x00007610178b7816 */ /* 0x000fe2000000008b */
[----:B-1----:R-:W-:-:S04]  /*a5c0*/  FADD.FTZ R8, R5, R13 ;  /* 0x0000000d05087221 */ /* 0x002fc80000010000 */
[C---:B--2---:R-:W-:Y:S01]  /*a5d0*/  FADD.FTZ R23, R4.reuse, R8 ;  /* 0x0000000804177221 */ /* 0x044fe20000010000 */
[----:B------:R-:W-:Y:S02]  /*a5e0*/  F2FP.BF16.F32.PACK_AB R8, R4, R5 ;  /* 0x000000050408723e */ /* 0x000fe400000010ff */
[----:B------:R-:W-:-:S04]  /*a5f0*/  LOP3.LUT R4, R6, 0xff, RZ, 0xc0, !PT ;  /* 0x000000ff06047812 */ /* 0x000fc800078ec0ff */
[----:B------:R-:W-:Y:S02]  /*a600*/  ISETP.GE.U32.AND P2, PT, R199, R4, PT ;  /* 0x00000004c700720c */ /* 0x000fe40003f46070 */
[----:B------:R-:W-:Y:S02]  /*a610*/  F2FP.BF16.F32.PACK_AB R11, R9, R11 ;  /* 0x0000000b090b723e */ /* 0x000fe400000010ff */
[----:B------:R-:W-:Y:S02]  /*a620*/  SHF.R.U32.HI R7, RZ, 0x10, R6 ;  /* 0x00000010ff077819 */ /* 0x000fe40000011606 */
[----:B------:R-:W-:Y:S01]  /*a630*/  PRMT R134, R11, 0x7610, R134 ;  /* 0x000076100b867816 */ /* 0x000fe20000000086 */
[----:B------:R-:W-:Y:S01]  /*a640*/  @!P5 HFMA2.BF16_V2 R251, -RZ.H0_H0, RZ.H0_H0, -R139.H0_H0 ;  /* 0x200000fffffbd231 */ /* 0x000fe2000034098b */
[----:B------:R-:W-:Y:S01]  /*a650*/  PRMT R136, R25, 0x7632, R136 ;  /* 0x0000763219887816 */ /* 0x000fe20000000088 */
[----:B------:R-:W-:Y:S01]  /*a660*/  @!P4 HFMA2.BF16_V2 R234, -RZ.H0_H0, RZ.H0_H0, -R137.H0_H0 ;  /* 0x200000ffffeac231 */ /* 0x000fe20000340989 */
[----:B------:R-:W-:Y:S01]  /*a670*/  LOP3.LUT R7, R7, 0xff, RZ, 0xc0, !PT ;  /* 0x000000ff07077812 */ /* 0x000fe200078ec0ff */
[----:B------:R-:W-:Y:S01]  /*a680*/  @!P0 HFMA2.BF16_V2 R252, -RZ.H0_H0, RZ.H0_H0, -R140.H0_H0 ;  /* 0x200000fffffc8231 */ /* 0x000fe2000034098c */
[----:B------:R-:W-:Y:S01]  /*a690*/  PRMT R250, R139, 0x5410, R140 ;  /* 0x000054108bfa7816 */ /* 0x000fe2000000008c */
[----:B------:R-:W-:Y:S01]  /*a6a0*/  @!P1 HFMA2.BF16_V2 R203, -RZ.H0_H0, RZ.H0_H0, -R136.H0_H0 ;  /* 0x200000ffffcb9231 */ /* 0x000fe20000340988 */
[----:B------:R-:W-:-:S02]  /*a6b0*/  @!P5 PRMT R139, R251, 0x5410, RZ ;  /* 0x00005410fb8bd816 */ /* 0x000fc400000000ff */
[----:B------:R-:W-:Y:S02]  /*a6c0*/  ISETP.GE.U32.AND P5, PT, R199, R7, PT ;  /* 0x00000007c700720c */ /* 0x000fe40003fa6070 */
[----:B------:R-:W-:Y:S02]  /*a6d0*/  PRMT R133, R11, 0x7632, R133 ;  /* 0x000076320b857816 */ /* 0x000fe40000000085 */
[----:B------:R-:W-:Y:S01]  /*a6e0*/  PRMT R13, R234, 0x7610, R13 ;  /* 0x00007610ea0d7816 */ /* 0x000fe2000000000d */
[----:B------:R-:W-:Y:S01]  /*a6f0*/  IMAD.MOV.U32 R234, RZ, RZ, R32 ;  /* 0x000000ffffea7224 */ /* 0x000fe200078e0020 */
[----:B------:R-:W-:Y:S01]  /*a700*/  @!P0 PRMT R140, R252, 0x5410, RZ ;  /* 0x00005410fc8c8816 */ /* 0x000fe200000000ff */
[----:B------:R-:W-:Y:S01]  /*a710*/  IMAD.MOV.U32 R32, RZ, RZ, R209 ;  /* 0x000000ffff207224 */ /* 0x000fe200078e00d1 */
[----:B------:R-:W-:Y:S01]  /*a720*/  PRMT R33, R203, 0x7610, R33 ;  /* 0x00007610cb217816 */ /* 0x000fe20000000021 */
[----:B------:R1:W2:Y:S01]  /*a730*/  LDL.LU.S16 R252, [R1+0x14] ;  /* 0x0000140001fc7983 */ /* 0x0002a20000300600 */
[----:B------:R-:W-:Y:S01]  /*a740*/  PRMT R203, R134, 0x5410, R133 ;  /* 0x0000541086cb7816 */ /* 0x000fe20000000085 */
[----:B------:R-:W-:-:S02]  /*a750*/  IMAD.MOV.U32 R209, RZ, RZ, R193 ;  /* 0x000000ffffd17224 */ /* 0x000fc400078e00c1 */
[----:B------:R1:W2:Y:S01]  /*a760*/  LDL.LU.S16 R193, [R1+0x1c] ;  /* 0x00001c0001c17983 */ /* 0x0002a20000300600 */
[----:B------:R-:W-:-:S04]  /*a770*/  PRMT R135, R25, 0x7610, R135 ;  /* 0x0000761019877816 */ /* 0x000fc80000000087 */
[----:B------:R-:W-:Y:S02]  /*a780*/  PRMT R240, R135, 0x5410, R136 ;  /* 0x0000541087f07816 */ /* 0x000fe40000000088 */
[----:B------:R-:W-:Y:S01]  /*a790*/  @!P1 PRMT R136, R33, 0x5410, RZ ;  /* 0x0000541021889816 */ /* 0x000fe200000000ff */
[----:B----4-:R-:W-:-:S05]  /*a7a0*/  @!P2 HFMA2.BF16_V2 R26, -RZ.H0_H0, RZ.H0_H0, -R134.H0_H0 ;  /* 0x200000ffff1aa231 */ /* 0x010fca0000340986 */
[----:B------:R-:W-:-:S04]  /*a7b0*/  PRMT R7, R26, 0x7610, R7 ;  /* 0x000076101a077816 */ /* 0x000fc80000000007 */
[----:B------:R-:W-:Y:S02]  /*a7c0*/  @!P2 PRMT R134, R7, 0x5410, RZ ;  /* 0x000054100786a816 */ /* 0x000fe400000000ff */
[----:B------:R1:W4:Y:S04]  /*a7d0*/  LDL.LU.S16 R7, [R1+0x18] ;  /* 0x0000180001077983 */ /* 0x0003280000300600 */
[----:B------:R1:W4:Y:S04]  /*a7e0*/  LDL.LU.S16 R238, [R1+0x34] ;  /* 0x0000340001ee7983 */ /* 0x0003280000300600 */
[----:B------:R1:W4:Y:S04]  /*a7f0*/  LDL.LU.S16 R235, [R1+0x30] ;  /* 0x0000300001eb7983 */ /* 0x0003280000300600 */
[----:B------:R1:W4:Y:S04]  /*a800*/  LDL.LU.S16 R33, [R1+0x2c] ;  /* 0x00002c0001217983 */ /* 0x0003280000300600 */
[----:B------:R1:W4:Y:S01]  /*a810*/  LDL.LU.S16 R26, [R1+0x28] ;  /* 0x00002800011a7983 */ /* 0x0003220000300600 */
[----:B------:R-:W-:-:S02]  /*a820*/  SHF.R.U32.HI R4, RZ, 0x18, R6 ;  /* 0x00000018ff047819 */ /* 0x000fc40000011606 */
[----:B------:R-:W-:Y:S02]  /*a830*/  @!P4 PRMT R137, R13, 0x5410, RZ ;  /* 0x000054100d89c816 */ /* 0x000fe400000000ff */
[----:B------:R-:W-:Y:S02]  /*a840*/  ISETP.GE.U32.AND P4, PT, R199, R4, PT ;  /* 0x00000004c700720c */ /* 0x000fe40003f86070 */
[----:B------:R-:W-:Y:S02]  /*a850*/  LOP3.LUT R4, R17, 0xff, RZ, 0xc0, !PT ;  /* 0x000000ff11047812 */ /* 0x000fe400078ec0ff */
[----:B------:R-:W-:Y:S01]  /*a860*/  LOP3.LUT R6, R6, 0xffff, RZ, 0xc0, !PT ;  /* 0x0000ffff06067812 */ /* 0x000fe200078ec0ff */
[----:B---3--:R-:W-:Y:S01]  /*a870*/  @!P6 HFMA2.BF16_V2 R12, -RZ.H0_H0, RZ.H0_H0, -R135.H0_H0 ;  /* 0x200000ffff0ce231 */ /* 0x008fe20000340987 */
[----:B------:R-:W-:Y:S02]  /*a880*/  ISETP.GE.U32.AND P1, PT, R199, R4, PT ;  /* 0x00000004c700720c */ /* 0x000fe40003f26070 */
[----:B------:R-:W-:-:S02]  /*a890*/  SHF.R.U32.HI R4, RZ, 0x8, R6 ;  /* 0x00000008ff047819 */ /* 0x000fc40000011606 */
[----:B------:R-:W-:Y:S02]  /*a8a0*/  PRMT R5, R12, 0x7610, R5 ;  /* 0x000076100c057816 */ /* 0x000fe40000000005 */
[----:B------:R-:W-:Y:S02]  /*a8b0*/  LOP3.LUT R4, R4, 0xffff, RZ, 0xc0, !PT ;  /* 0x0000ffff04047812 */ /* 0x000fe400078ec0ff */
[----:B------:R-:W-:Y:S02]  /*a8c0*/  @!P6 PRMT R135, R5, 0x5410, RZ ;  /* 0x000054100587e816 */ /* 0x000fe400000000ff */
[----:B------:R-:W-:Y:S01]  /*a8d0*/  ISETP.GE.U32.AND P6, PT, R199, R4, PT ;  /* 0x00000004c700720c */ /* 0x000fe20003fc6070 */
[----:B------:R-:W-:Y:S01]  /*a8e0*/  MUFU.EX2 R5, R77 ;  /* 0x0000004d00057308 */ /* 0x000fe20000000800 */
[----:B------:R-:W-:-:S07]  /*a8f0*/  PRMT R128, R18, 0x7632, R128 ;  /* 0x0000763212807816 */ /* 0x000fce0000000080 */
[----:B------:R-:W-:Y:S01]  /*a900*/  MUFU.EX2 R4, R85 ;  /* 0x0000005500047308 */ /* 0x000fe20000000800 */
[----:B------:R-:W-:Y:S02]  /*a910*/  SHF.R.U32.HI R6, RZ, 0x8, R22 ;  /* 0x00000008ff067819 */ /* 0x000fe40000011616 */
[----:B------:R-:W-:Y:S02]  /*a920*/  ISETP.GE.U32.AND P0, PT, R199, R10, PT ;  /* 0x0000000ac700720c */ /* 0x000fe40003f06070 */
[----:B------:R-:W-:-:S04]  /*a930*/  LOP3.LUT R6, R6, 0xffff, RZ, 0xc0, !PT ;  /* 0x0000ffff06067812 */ /* 0x000fc800078ec0ff */
[----:B------:R-:W-:Y:S01]  /*a940*/  ISETP.GE.U32.AND P2, PT, R199, R6, PT ;  /* 0x00000006c700720c */ /* 0x000fe20003f46070 */
[----:B------:R-:W-:Y:S01]  /*a950*/  MUFU.EX2 R16, R94 ;  /* 0x0000005e00107308 */ /* 0x000fe20000000800 */
[----:B------:R-:W-:Y:S02]  /*a960*/  PRMT R129, R18, 0x7610, R129 ;  /* 0x0000761012817816 */ /* 0x000fe40000000081 */
[C---:B------:R-:W-:Y:S02]  /*a970*/  PRMT R127, R8.reuse, 0x7610, R127 ;  /* 0x00007610087f7816 */ /* 0x040fe4000000007f */
[----:B------:R-:W-:-:S03]  /*a980*/  PRMT R132, R8, 0x7632, R132 ;  /* 0x0000763208847816 */ /* 0x000fc60000000084 */
[----:B------:R-:W-:Y:S08]  /*a990*/  MUFU.EX2 R15, R96 ;  /* 0x00000060000f7308 */ /* 0x000ff00000000800 */
[----:B------:R-:W-:Y:S01]  /*a9a0*/  MUFU.EX2 R10, R100 ;  /* 0x00000064000a7308 */ /* 0x000fe20000000800 */
[----:B--2---:R-:W-:-:S05]  /*a9b0*/  @!P6 HFMA2.BF16_V2 R252, -RZ.H0_H0, RZ.H0_H0, -R133.H0_H0 ;  /* 0x200000fffffce231 */ /* 0x004fca0000340985 */
[----:B------:R-:W-:-:S04]  /*a9c0*/  PRMT R6, R252, 0x7610, R6 ;  /* 0x00007610fc067816 */ /* 0x000fc80000000006 */
[----:B------:R-:W-:Y:S02]  /*a9d0*/  @!P6 PRMT R133, R6, 0x5410, RZ ;  /* 0x000054100685e816 */ /* 0x000fe400000000ff */
[----:B------:R-:W-:Y:S01]  /*a9e0*/  MUFU.EX2 R6, R61 ;  /* 0x0000003d00067308 */ /* 0x000fe20000000800 */
[----:B------:R-:W-:-:S05]  /*a9f0*/  @!P5 HFMA2.BF16_V2 R193, -RZ.H0_H0, RZ.H0_H0, -R129.H0_H0 ;  /* 0x200000ffffc1d231 */ /* 0x000fca0000340981 */
[----:B------:R-:W-:Y:S02]  /*aa00*/  PRMT R251, R193, 0x7610, R251 ;  /* 0x00007610c1fb7816 */ /* 0x000fe400000000fb */
[----:B------:R-:W2:Y:S01]  /*aa10*/  MUFU.EX2 R9, R101 ;  /* 0x0000006500097308 */ /* 0x000ea20000000800 */
[----:B------:R-:W-:-:S07]  /*aa20*/  PRMT R193, R129, 0x5410, R128 ;  /* 0x0000541081c17816 */ /* 0x000fce0000000080 */
[----:B------:R-:W-:Y:S08]  /*aa30*/  MUFU.EX2 R14, R80 ;  /* 0x00000050000e7308 */ /* 0x000ff00000000800 */
[----:B------:R-:W-:Y:S08]  /*aa40*/  MUFU.EX2 R13, R87 ;  /* 0x00000057000d7308 */ /* 0x000ff00000000800 */
[----:B------:R-:W-:Y:S01]  /*aa50*/  MUFU.EX2 R8, R81 ;  /* 0x0000005100087308 */ /* 0x000fe20000000800 */
[----:B--2---:R-:W-:-:S02]  /*aa60*/  F2FP.BF16.F32.PACK_AB R69, R9, R10 ;  /* 0x0000000a0945723e */ /* 0x004fc400000010ff */
[----:B------:R-:W-:-:S05]  /*aa70*/  F2FP.BF16.F32.PACK_AB R86, R15, R16 ;  /* 0x000000100f56723e */ /* 0x000fca00000010ff */
[----:B------:R-:W-:Y:S08]  /*aa80*/  MUFU.EX2 R12, R88 ;  /* 0x00000058000c7308 */ /* 0x000ff00000000800 */
[----:B------:R-:W2:Y:S02]  /*aa90*/  MUFU.EX2 R11, R95 ;  /* 0x0000005f000b7308 */ /* 0x000ea40000000800 */
[----:B--2---:R-:W-:Y:S01]  /*aaa0*/  F2FP.BF16.F32.PACK_AB R24, R11, R12 ;  /* 0x0000000c0b18723e */ /* 0x004fe200000010ff */
[----:B----4-:R-:W-:-:S05]  /*aab0*/  @!P4 HFMA2.BF16_V2 R7, -RZ.H0_H0, RZ.H0_H0, -R128.H0_H0 ;  /* 0x200000ffff07c231 */ /* 0x010fca0000340980 */
[----:B------:R-:W-:Y:S01]  /*aac0*/  PRMT R239, R7, 0x7610, R239 ;  /* 0x0000761007ef7816 */ /* 0x000fe200000000ef */
[----:B------:R-:W-:Y:S01]  /*aad0*/  FADD.FTZ R7, R5, R19 ;  /* 0x0000001305077221 */ /* 0x000fe20000010000 */
[----:B------:R-:W-:-:S04]  /*aae0*/  F2FP.BF16.F32.PACK_AB R5, R4, R5 ;  /* 0x000000050405723e */ /* 0x000fc800000010ff */
[C---:B------:R-:W-:Y:S01]  /*aaf0*/  PRMT R130, R5.reuse, 0x7632, R130 ;  /* 0x0000763205827816 */ /* 0x040fe20000000082 */
[----:B------:R-:W-:Y:S01]  /*ab00*/  FADD.FTZ R19, R4, R7 ;  /* 0x0000000704137221 */ /* 0x000fe20000010000 */
[----:B------:R-:W-:Y:S01]  /*ab10*/  PRMT R131, R5, 0x7610, R131 ;  /* 0x0000761005837816 */ /* 0x000fe20000000083 */
[----:B------:R-:W2:Y:S02]  /*ab20*/  MUFU.EX2 R4, R63 ;  /* 0x0000003f00047308 */ /* 0x000ea40000000800 */
[----:B------:R-:W-:Y:S02]  /*ab30*/  @!P0 HFMA2.BF16_V2 R26, -RZ.H0_H0, RZ.H0_H0, -R130.H0_H0 ;  /* 0x200000ffff1a8231 */ /* 0x000fe40000340982 */
[----:B------:R-:W-:Y:S02]  /*ab40*/  @!P3 HFMA2.BF16_V2 R238, -RZ.H0_H0, RZ.H0_H0, -R127.H0_H0 ;  /* 0x200000ffffeeb231 */ /* 0x000fe4000034097f */
[----:B------:R-:W-:Y:S01]  /*ab50*/  @!P2 HFMA2.BF16_V2 R235, -RZ.H0_H0, RZ.H0_H0, -R132.H0_H0 ;  /* 0x200000ffffeba231 */ /* 0x000fe20000340984 */
[----:B------:R-:W-:Y:S01]  /*ab60*/  PRMT R5, R26, 0x7610, R5 ;  /* 0x000076101a057816 */ /* 0x000fe20000000005 */
[----:B------:R-:W-:Y:S01]  /*ab70*/  @!P1 HFMA2.BF16_V2 R33, -RZ.H0_H0, RZ.H0_H0, -R131.H0_H0 ;  /* 0x200000ffff219231 */ /* 0x000fe20000340983 */
[----:B------:R-:W-:-:S02]  /*ab80*/  PRMT R18, R238, 0x7610, R18 ;  /* 0x00007610ee127816 */ /* 0x000fc40000000012 */
[----:B------:R-:W-:Y:S02]  /*ab90*/  PRMT R252, R131, 0x5410, R130 ;  /* 0x0000541083fc7816 */ /* 0x000fe40000000082 */
[----:B------:R-:W-:Y:S02]  /*aba0*/  PRMT R17, R235, 0x7610, R17 ;  /* 0x00007610eb117816 */ /* 0x000fe40000000011 */
[----:B------:R-:W-:Y:S02]  /*abb0*/  PRMT R7, R33, 0x7610, R7 ;  /* 0x0000761021077816 */ /* 0x000fe40000000007 */
[----:B------:R-:W-:Y:S01]  /*abc0*/  @!P0 PRMT R130, R5, 0x5410, RZ ;  /* 0x0000541005828816 */ /* 0x000fe200000000ff */
[----:B------:R-:W-:Y:S01]  /*abd0*/  FADD.FTZ R5, R16, R28 ;  /* 0x0000001c10057221 */ /* 0x000fe20000010000 */
[----:B------:R-:W-:Y:S02]  /*abe0*/  @!P4 PRMT R128, R239, 0x5410, RZ ;  /* 0x00005410ef80c816 */ /* 0x000fe400000000ff */
[----:B------:R-:W-:-:S02]  /*abf0*/  PRMT R239, R127, 0x5410, R132 ;  /* 0x000054107fef7816 */ /* 0x000fc40000000084 */
[----:B------:R-:W-:Y:S01]  /*ac00*/  @!P3 PRMT R127, R18, 0x5410, RZ ;  /* 0x00005410127fb816 */ /* 0x000fe200000000ff */
[----:B------:R-:W-:Y:S01]  /*ac10*/  FADD.FTZ R18, R6, R27 ;  /* 0x0000001b06127221 */ /* 0x000fe20000010000 */
[----:B------:R-:W-:Y:S01]  /*ac20*/  @!P2 PRMT R132, R17, 0x5410, RZ ;  /* 0x000054101184a816 */ /* 0x000fe200000000ff */
[----:B------:R-:W-:Y:S01]  /*ac30*/  FADD.FTZ R17, R15, R5 ;  /* 0x000000050f117221 */ /* 0x000fe20000010000 */
[----:B------:R-:W-:Y:S02]  /*ac40*/  @!P1 PRMT R131, R7, 0x5410, RZ ;  /* 0x0000541007839816 */ /* 0x000fe400000000ff */
[----:B------:R-:W3:Y:S01]  /*ac50*/  MUFU.EX2 R7, R78 ;  /* 0x0000004e00077308 */ /* 0x000ee20000000800 */
[C---:B--2---:R-:W-:Y:S01]  /*ac60*/  FADD.FTZ R33, R4.reuse, R18 ;  /* 0x0000001204217221 */ /* 0x044fe20000010000 */
[----:B------:R-:W-:Y:S01]  /*ac70*/  F2FP.BF16.F32.PACK_AB R34, R4, R6 ;  /* 0x000000060422723e */ /* 0x000fe200000010ff */
[----:B------:R-:W-:Y:S01]  /*ac80*/  FADD.FTZ R4, R10, R17 ;  /* 0x000000110a047221 */ /* 0x000fe20000010000 */
[----:B------:R-:W-:-:S02]  /*ac90*/  IMAD.MOV.U32 R235, RZ, RZ, R234 ;  /* 0x000000ffffeb7224 */ /* 0x000fc400078e00ea */
[----:B------:R-:W-:Y:S01]  /*aca0*/  FADD.FTZ R6, R14, R23 ;  /* 0x000000170e067221 */ /* 0x000fe20000010000 */
[----:B------:R-:W-:Y:S01]  /*acb0*/  IMAD.MOV.U32 R234, RZ, RZ, R32 ;  /* 0x000000ffffea7224 */ /* 0x000fe200078e0020 */
[----:B------:R-:W2:Y:S01]  /*acc0*/  MUFU.EX2 R5, R75 ;  /* 0x0000004b00057308 */ /* 0x000ea20000000800 */
[----:B------:R-:W-:Y:S01]  /*acd0*/  FADD.FTZ R32, R9, R4 ;  /* 0x0000000409207221 */ /* 0x000fe20000010000 */
[----:B------:R-:W-:Y:S01]  /*ace0*/  FADD.FTZ R9, R13, R6 ;  /* 0x000000060d097221 */ /* 0x000fe20000010000 */
[----:B------:R-:W-:-:S05]  /*acf0*/  FADD.FTZ R6, R8, R19 ;  /* 0x0000001308067221 */ /* 0x000fca0000010000 */
[----:B------:R-:W4:Y:S01]  /*ad00*/  MUFU.EX2 R4, R72 ;  /* 0x0000004800047308 */ /* 0x000f220000000800 */
[C---:B---3--:R-:W-:Y:S01]  /*ad10*/  FADD.FTZ R6, R7.reuse, R6 ;  /* 0x0000000607067221 */ /* 0x048fe20000010000 */
[----:B------:R-:W-:Y:S01]  /*ad20*/  F2FP.BF16.F32.PACK_AB R19, R7, R8 ;  /* 0x000000080713723e */ /* 0x000fe200000010ff */
[----:B------:R-:W-:Y:S02]  /*ad30*/  VIADD R7, R52, 0x2 ;  /* 0x0000000234077836 */ /* 0x000fe40000000000 */
[----:B------:R-:W-:-:S03]  /*ad40*/  IMAD.MOV.U32 R238, RZ, RZ, R154 ;  /* 0x000000ffffee7224 */ /* 0x000fc600078e009a */
[----:B------:R-:W-:Y:S01]  /*ad50*/  LOP3.LUT R154, R195, R7, RZ, 0x3c, !PT ;  /* 0x00000007c39a7212 */ /* 0x000fe200078e3cff */
[----:B--2---:R-:W-:-:S04]  /*ad60*/  FADD.FTZ R6, R5, R6 ;  /* 0x0000000605067221 */ /* 0x004fc80000010000 */
[C---:B----4-:R-:W-:Y:S01]  /*ad70*/  FADD.FTZ R16, R4.reuse, R6 ;  /* 0x0000000604107221 */ /* 0x050fe20000010000 */
[----:B------:R-:W-:Y:S02]  /*ad80*/  F2FP.BF16.F32.PACK_AB R22, R4, R5 ;  /* 0x000000050416723e */ /* 0x000fe400000010ff */
[----:B------:R-:W-:-:S05]  /*ad90*/  LOP3.LUT R4, R154, R177, RZ, 0x3c, !PT ;  /* 0x000000b19a047212 */ /* 0x000fca00078e3cff */
[----:B------:R-:W-:-:S05]  /*ada0*/  IMAD.WIDE.U32 R26, R4, -0x326172a9, RZ ;  /* 0xcd9e8d57041a7825 */ /* 0x000fca00078e00ff */
[----:B------:R-:W-:Y:S02]  /*adb0*/  LOP3.LUT R4, R27, R224, R196, 0x96, !PT ;  /* 0x000000e01b047212 */ /* 0x000fe400078e96c4 */
[----:B------:R-:W-:-:S03]  /*adc0*/  LOP3.LUT R6, R21, R221, R26, 0x96, !PT ;  /* 0x000000dd15067212 */ /* 0x000fc600078e961a */
[----:B------:R-:W-:-:S04]  /*add0*/  IMAD.WIDE.U32 R4, R4, -0x2daee0ad, RZ ;  /* 0xd2511f5304047825 */ /* 0x000fc800078e00ff */
[----:B------:R-:W-:-:S04]  /*ade0*/  IMAD.WIDE.U32 R6, R6, -0x2daee0ad, RZ ;  /* 0xd2511f5306067825 */ /* 0x000fc800078e00ff */
[----:B------:R-:W-:Y:S01]  /*adf0*/  FADD.FTZ R9, R12, R9 ;  /* 0x000000090c097221 */ /* 0x000fe20000010000 */
[----:B------:R-:W-:Y:S02]  /*ae00*/  LOP3.LUT R10, R5, R225, R178, 0x96, !PT ;  /* 0x000000e1050a7212 */ /* 0x000fe400078e96b2 */
[----:B------:R-:W-:Y:S01]  /*ae10*/  LOP3.LUT R8, R7, R226, R4, 0x96, !PT ;  /* 0x000000e207087212 */ /* 0x000fe200078e9604 */
[----:B------:R-:W-:Y:S02]  /*ae20*/  FADD.FTZ R18, R11, R9 ;  /* 0x000000090b127221 */ /* 0x000fe40000010000 */
        /* <DEDUP_REMOVED lines=21> */
[----:B------:R-:W-:Y:S01]  /*af80*/  LOP3.LUT R6, R4, 0xff, RZ, 0xc0, !PT ;  /* 0x000000ff04067812 */ /* 0x000fe200078ec0ff */
[----:B------:R-:W2:Y:S01]  /*af90*/  MUFU.EX2 R11, R97 ;  /* 0x00000061000b7308 */ /* 0x000ea20000000800 */
[----:B------:R-:W-:Y:S02]  /*afa0*/  LOP3.LUT R7, R7, 0xff, RZ, 0xc0, !PT ;  /* 0x000000ff07077812 */ /* 0x000fe400078ec0ff */
[----:B------:R-:W-:Y:S02]  /*afb0*/  ISETP.GE.U32.AND P2, PT, R199, R6, PT ;  /* 0x00000006c700720c */ /* 0x000fe40003f46070 */
[----:B------:R-:W-:-:S03]  /*afc0*/  SHF.R.U32.HI R6, RZ, 0x10, R4 ;  /* 0x00000010ff067819 */ /* 0x000fc60000011604 */
[----:B------:R-:W3:Y:S01]  /*afd0*/  MUFU.EX2 R8, R67 ;  /* 0x0000004300087308 */ /* 0x000ee20000000800 */
[----:B------:R-:W-:Y:S02]  /*afe0*/  @!P5 PRMT R129, R251, 0x5410, RZ ;  /* 0x00005410fb81d816 */ /* 0x000fe400000000ff */
[----:B------:R-:W-:Y:S01]  /*aff0*/  F2FP.BF16.F32.PACK_AB R23, R13, R14 ;  /* 0x0000000e0d17723e */ /* 0x000fe200000010ff */
[----:B------:R1:W4:Y:S01]  /*b000*/  LDL.LU.S16 R251, [R1+0x54] ;  /* 0x0000540001fb7983 */ /* 0x0003220000300600 */
[----:B------:R-:W-:Y:S02]  /*b010*/  ISETP.GE.U32.AND P5, PT, R199, R7, PT ;  /* 0x00000007c700720c */ /* 0x000fe40003fa6070 */
[----:B------:R-:W-:Y:S01]  /*b020*/  LOP3.LUT R14, R4, 0xffff, RZ, 0xc0, !PT ;  /* 0x0000ffff040e7812 */ /* 0x000fe200078ec0ff */
[----:B------:R-:W3:Y:S01]  /*b030*/  MUFU.EX2 R9, R102 ;  /* 0x0000006600097308 */ /* 0x000ee20000000800 */
[----:B------:R-:W-:Y:S01]  /*b040*/  SHF.R.U32.HI R4, RZ, 0x18, R4 ;  /* 0x00000018ff047819 */ /* 0x000fe20000011604 */
[----:B------:R1:W4:Y:S01]  /*b050*/  LDL.LU.S16 R28, [R1+0x50] ;  /* 0x00005000011c7983 */ /* 0x0003220000300600 */
[----:B------:R-:W-:-:S05]  /*b060*/  LOP3.LUT R5, R6, 0xff, RZ, 0xc0, !PT ;  /* 0x000000ff06057812 */ /* 0x000fca00078ec0ff */
[----:B------:R-:W1:Y:S01]  /*b070*/  MUFU.EX2 R7, R65 ;  /* 0x0000004100077308 */ /* 0x000e620000000800 */
[C---:B------:R-:W-:Y:S02]  /*b080*/  ISETP.GE.U32.AND P1, PT, R199.reuse, R4, PT ;  /* 0x00000004c700720c */ /* 0x040fe40003f26070 */
[----:B------:R-:W-:Y:S01]  /*b090*/  ISETP.GE.U32.AND P6, PT, R199, R5, PT ;  /* 0x00000005c700720c */ /* 0x000fe20003fc6070 */
[----:B------:R-:W-:-:S05]  /*b0a0*/  IMAD.WIDE.U32 R4, R12, -0x2daee0ad, RZ ;  /* 0xd2511f530c047825 */ /* 0x000fca00078e00ff */
[----:B------:R-:W-:Y:S02]  /*b0b0*/  LOP3.LUT R6, R5, R231, R10, 0x96, !PT ;  /* 0x000000e705067212 */ /* 0x000fe400078e960a */
[C---:B------:R-:W-:Y:S01]  /*b0c0*/  LOP3.LUT R17, R4.reuse, 0xffff, RZ, 0xc0, !PT ;  /* 0x0000ffff04117812 */ /* 0x040fe200078ec0ff */
[----:B--2---:R-:W-:Y:S01]  /*b0d0*/  FADD.FTZ R5, R11, R18 ;  /* 0x000000120b057221 */ /* 0x004fe20000010000 */
[----:B------:R-:W-:Y:S02]  /*b0e0*/  LOP3.LUT R13, R4, 0xff, RZ, 0xc0, !PT ;  /* 0x000000ff040d7812 */ /* 0x000fe400078ec0ff */
[--C-:B------:R-:W-:Y:S02]  /*b0f0*/  SHF.R.U32.HI R15, RZ, 0x10, R4.reuse ;  /* 0x00000010ff0f7819 */ /* 0x100fe40000011604 */
[----:B------:R-:W-:Y:S01]  /*b100*/  SHF.R.U32.HI R10, RZ, 0x18, R4 ;  /* 0x00000018ff0a7819 */ /* 0x000fe20000011604 */
[----:B---3--:R-:W-:Y:S01]  /*b110*/  FADD.FTZ R4, R8, R16 ;  /* 0x0000001008047221 */ /* 0x008fe20000010000 */
[----:B------:R-:W-:-:S02]  /*b120*/  FADD.FTZ R12, R9, R5 ;  /* 0x00000005090c7221 */ /* 0x000fc40000010000 */
[----:B------:R2:W3:Y:S01]  /*b130*/  LDL.LU.S16 R5, [R1+0x4c] ;  /* 0x00004c0001057983 */ /* 0x0004e20000300600 */
[----:B-1----:R-:W-:-:S03]  /*b140*/  FADD.FTZ R18, R7, R4 ;  /* 0x0000000407127221 */ /* 0x002fc60000010000 */
[----:B------:R2:W2:Y:S01]  /*b150*/  LDL.LU.S16 R4, [R1+0x48] ;  /* 0x0000480001047983 */ /* 0x0004a20000300600 */
[----:B------:R-:W-:Y:S02]  /*b160*/  PRMT R114, R23, 0x7610, R114 ;  /* 0x0000761017727816 */ /* 0x000fe40000000072 */
[----:B------:R-:W-:Y:S02]  /*b170*/  PRMT R110, R19, 0x7610, R110 ;  /* 0x00007610136e7816 */ /* 0x000fe4000000006e */
[----:B------:R-:W-:-:S03]  /*b180*/  F2FP.BF16.F32.PACK_AB R16, R7, R8 ;  /* 0x000000080710723e */ /* 0x000fc600000010ff */
[----:B----4-:R-:W-:-:S05]  /*b190*/  @!P5 HFMA2.BF16_V2 R251, -RZ.H0_H0, RZ.H0_H0, -R110.H0_H0 ;  /* 0x200000fffffbd231 */ /* 0x010fca000034096e */
[----:B------:R-:W-:Y:S01]  /*b1a0*/  PRMT R7, R251, 0x7610, R7 ;  /* 0x00007610fb077816 */ /* 0x000fe20000000007 */
[----:B--2---:R-:W-:-:S05]  /*b1b0*/  @!P4 HFMA2.BF16_V2 R4, -RZ.H0_H0, RZ.H0_H0, -R114.H0_H0 ;  /* 0x200000ffff04c231 */ /* 0x004fca0000340972 */
[----:B------:R-:W-:Y:S02]  /*b1c0*/  PRMT R207, R4, 0x7610, R207 ;  /* 0x0000761004cf7816 */ /* 0x000fe400000000cf */
[--C-:B------:R-:W-:Y:S02]  /*b1d0*/  SHF.R.U32.HI R4, RZ, 0x8, R14.reuse ;  /* 0x00000008ff047819 */ /* 0x100fe4000001160e */
[----:B------:R-:W-:Y:S02]  /*b1e0*/  PRMT R14, R207, 0x7610, R14 ;  /* 0x00007610cf0e7816 */ /* 0x000fe4000000000e */
[----:B------:R-:W2:Y:S04]  /*b1f0*/  LDL.LU R207, [R1+0x42c] ;  /* 0x00042c0001cf7983 */ /* 0x000ea80000300800 */
[----:B------:R1:W4:Y:S01]  /*b200*/  LDL.LU.S16 R251, [R1+0x58] ;  /* 0x0000580001fb7983 */ /* 0x0003220000300600 */
[----:B------:R-:W-:-:S02]  /*b210*/  PRMT R113, R23, 0x7632, R113 ;  /* 0x0000763217717816 */ /* 0x000fc40000000071 */
[----:B------:R-:W-:Y:S02]  /*b220*/  LOP3.LUT R4, R4, 0xffff, RZ, 0xc0, !PT ;  /* 0x0000ffff04047812 */ /* 0x000fe400078ec0ff */
[----:B------:R-:W-:Y:S01]  /*b230*/  PRMT R115, R19, 0x7632, R115 ;  /* 0x0000763213737816 */ /* 0x000fe20000000073 */
[----:B---3--:R-:W-:Y:S01]  /*b240*/  @!P3 HFMA2.BF16_V2 R5, -RZ.H0_H0, RZ.H0_H0, -R113.H0_H0 ;  /* 0x200000ffff05b231 */ /* 0x008fe20000340971 */
[----:B------:R-:W-:Y:S01]  /*b250*/  PRMT R23, R114, 0x5410, R113 ;  /* 0x0000541072177816 */ /* 0x000fe20000000071 */
[----:B------:R1:W3:Y:S01]  /*b260*/  LDL.LU.S16 R19, [R1+0x5c] ;  /* 0x00005c0001137983 */ /* 0x0002e20000300600 */
[----:B------:R-:W-:Y:S01]  /*b270*/  @!P4 PRMT R114, R14, 0x5410, RZ ;  /* 0x000054100e72c816 */ /* 0x000fe200000000ff */
[----:B------:R-:W-:Y:S01]  /*b280*/  @!P0 HFMA2.BF16_V2 R28, -RZ.H0_H0, RZ.H0_H0, -R115.H0_H0 ;  /* 0x200000ffff1c8231 */ /* 0x000fe20000340973 */
[----:B------:R-:W-:Y:S02]  /*b290*/  ISETP.GE.U32.AND P4, PT, R199, R4, PT ;  /* 0x00000004c700720c */ /* 0x000fe40003f86070 */
[----:B------:R-:W-:-:S02]  /*b2a0*/  PRMT R4, R5, 0x7610, R4 ;  /* 0x0000761005047816 */ /* 0x000fc40000000004 */
[----:B------:R-:W-:Y:S02]  /*b2b0*/  PRMT R8, R28, 0x7610, R8 ;  /* 0x000076101c087816 */ /* 0x000fe40000000008 */
[----:B------:R-:W-:Y:S02]  /*b2c0*/  @!P3 PRMT R113, R4, 0x5410, RZ ;  /* 0x000054100471b816 */ /* 0x000fe400000000ff */
[----:B------:R-:W-:Y:S02]  /*b2d0*/  ISETP.GE.U32.AND P3, PT, R199, R13, PT ;  /* 0x0000000dc700720c */ /* 0x000fe40003f66070 */
[----:B------:R-:W-:Y:S02]  /*b2e0*/  PRMT R13, R110, 0x5410, R115 ;  /* 0x000054106e0d7816 */ /* 0x000fe40000000073 */
[----:B------:R-:W-:Y:S02]  /*b2f0*/  @!P5 PRMT R110, R7, 0x5410, RZ ;  /* 0x00005410076ed816 */ /* 0x000fe400000000ff */
[----:B------:R-:W-:-:S02]  /*b300*/  PRMT R109, R24, 0x7610, R109 ;  /* 0x00007610186d7816 */ /* 0x000fc4000000006d */
[----:B------:R-:W-:Y:S02]  /*b310*/  SHF.R.U32.HI R7, RZ, 0x10, R6 ;  /* 0x00000010ff077819 */ /* 0x000fe40000011606 */
[----:B------:R-:W-:Y:S02]  /*b320*/  @!P0 PRMT R115, R8, 0x5410, RZ ;  /* 0x0000541008738816 */ /* 0x000fe400000000ff */
[----:B------:R-:W-:Y:S02]  /*b330*/  ISETP.GE.U32.AND P0, PT, R199, R10, PT ;  /* 0x0000000ac700720c */ /* 0x000fe40003f06070 */
[----:B------:R1:W2:Y:S01]  /*b340*/  LDL.LU.S16 R10, [R1+0x60] ;  /* 0x00006000010a7983 */ /* 0x0002a20000300600 */
[----:B------:R-:W-:Y:S02]  /*b350*/  LOP3.LUT R7, R7, 0xff, RZ, 0xc0, !PT ;  /* 0x000000ff07077812 */ /* 0x000fe400078ec0ff */
[----:B------:R-:W-:Y:S02]  /*b360*/  PRMT R126, R24, 0x7632, R126 ;  /* 0x00007632187e7816 */ /* 0x000fe4000000007e */
[----:B------:R-:W-:Y:S01]  /*b370*/  ISETP.GE.U32.AND P5, PT, R199, R7, PT ;  /* 0x00000007c700720c */ /* 0x000fe20003fa6070 */
[----:B------:R-:W-:Y:S01]  /*b380*/  IMAD.MOV.U32 R28, RZ, RZ, R252 ;  /* 0x000000ffff1c7224 */ /* 0x000fe200078e00fc */
[----:B------:R-:W-:Y:S01]  /*b390*/  PRMT R252, R109, 0x5410, R126 ;  /* 0x000054106dfc7816 */ /* 0x000fe2000000007e */
[----:B----4-:R-:W-:-:S05]  /*b3a0*/  @!P2 HFMA2.BF16_V2 R251, -RZ.H0_H0, RZ.H0_H0, -R109.H0_H0 ;  /* 0x200000fffffba231 */ /* 0x010fca000034096d */
[----:B------:R-:W-:-:S04]  /*b3b0*/  PRMT R7, R251, 0x7610, R7 ;  /* 0x00007610fb077816 */ /* 0x000fc80000000007 */
[----:B------:R-:W-:Y:S02]  /*b3c0*/  @!P2 PRMT R109, R7, 0x5410, RZ ;  /* 0x00005410076da816 */ /* 0x000fe400000000ff */
[----:B------:R1:W4:Y:S01]  /*b3d0*/  LDL.LU.S16 R7, [R1+0x64] ;  /* 0x0000640001077983 */ /* 0x0003220000300600 */
[----:B------:R-:W3:Y:S08]  /*b3e0*/  MUFU.EX2 R5, R105 ;  /* 0x0000006900057308 */ /* 0x000ef00000000800 */
[----:B------:R-:W1:Y:S01]  /*b3f0*/  MUFU.EX2 R4, R106 ;  /* 0x0000006a00047308 */ /* 0x000e620000000800 */
[----:B------:R-:W-:-:S02]  /*b400*/  PRMT R125, R22, 0x7632, R125 ;  /* 0x00007632167d7816 */ /* 0x000fc4000000007d */
[----:B------:R-:W-:Y:S01]  /*b410*/  PRMT R124, R22, 0x7610, R124 ;  /* 0x00007610167c7816 */ /* 0x000fe2000000007c */
[----:B---3--:R-:W-:Y:S02]  /*b420*/  FADD.FTZ R8, R5, R12 ;  /* 0x0000000c05087221 */ /* 0x008fe40000010000 */
[----:B--2---:R-:W-:Y:S01]  /*b430*/  @!P1 HFMA2.BF16_V2 R10, -RZ.H0_H0, RZ.H0_H0, -R125.H0_H0 ;  /* 0x200000ffff0a9231 */ /* 0x004fe2000034097d */
[----:B-1----:R-:W-:-:S04]  /*b440*/  F2FP.BF16.F32.PACK_AB R12, R4, R5 ;  /* 0x00000005040c723e */ /* 0x002fc800000010ff */
[----:B------:R-:W-:Y:S02]  /*b450*/  PRMT R5, R10, 0x7610, R5 ;  /* 0x000076100a057816 */ /* 0x000fe40000000005 */
[----:B------:R-:W-:Y:S02]  /*b460*/  PRMT R251, R124, 0x5410, R125 ;  /* 0x000054107cfb7816 */ /* 0x000fe4000000007d */
[----:B------:R-:W-:Y:S02]  /*b470*/  @!P1 PRMT R125, R5, 0x5410, RZ ;  /* 0x00005410057d9816 */ /* 0x000fe400000000ff */
[----:B------:R1:W2:Y:S01]  /*b480*/  LDL.LU.S16 R5, [R1+0x68] ;  /* 0x0000680001057983 */ /* 0x0002a20000300600 */
[----:B------:R-:W-:Y:S01]  /*b490*/  FADD.FTZ R14, R4, R8 ;  /* 0x00000008040e7221 */ /* 0x000fe20000010000 */
[----:B------:R-:W-:Y:S01]  /*b4a0*/  F2FP.BF16.F32.PACK_AB R9, R9, R11 ;  /* 0x0000000b0909723e */ /* 0x000fe200000010ff */
[----:B------:R3:W-:Y:S03]  /*b4b0*/  MUFU.EX2 R10, R123 ;  /* 0x0000007b000a7308 */ /* 0x0007e60000000800 */
[----:B------:R-:W-:-:S02]  /*b4c0*/  PRMT R122, R9, 0x7632, R122 ;  /* 0x00007632097a7816 */ /* 0x000fc4000000007a */
[----:B---3--:R-:W-:Y:S01]  /*b4d0*/  PRMT R123, R9, 0x7610, R123 ;  /* 0x00007610097b7816 */ /* 0x008fe2000000007b */
[----:B----4-:R-:W-:-:S05]  /*b4e0*/  @!P6 HFMA2.BF16_V2 R7, -RZ.H0_H0, RZ.H0_H0, -R124.H0_H0 ;  /* 0x200000ffff07e231 */ /* 0x010fca000034097c */
[----:B------:R-:W-:-:S04]  /*b4f0*/  PRMT R8, R7, 0x7610, R8 ;  /* 0x0000761007087816 */ /* 0x000fc80000000008 */
[----:B------:R-:W-:Y:S01]  /*b500*/  @!P6 PRMT R124, R8, 0x5410, RZ ;  /* 0x00005410087ce816 */ /* 0x000fe200000000ff */
[----:B------:R-:W-:Y:S02]  /*b510*/  IMAD.MOV.U32 R8, RZ, RZ, R234 ;  /* 0x000000ffff087224 */ /* 0x000fe400078e00ea */
[----:B------:R1:W3:Y:S04]  /*b520*/  LDL.LU.S16 R234, [R1+0x70] ;  /* 0x0000700001ea7983 */ /* 0x0002e80000300600 */
[----:B------:R1:W4:Y:S04]  /*b530*/  LDL.LU.S16 R22, [R1+0x6c] ;  /* 0x00006c0001167983 */ /* 0x0003280000300600 */
[----:B------:R1:W4:Y:S01]  /*b540*/  LDL.LU.S16 R9, [R1+0x74] ;  /* 0x0000740001097983 */ /* 0x0003220000300600 */
[----:B------:R-:W-:Y:S01]  /*b550*/  @!P4 HFMA2.BF16_V2 R19, -RZ.H0_H0, RZ.H0_H0, -R126.H0_H0 ;  /* 0x200000ffff13c231 */ /* 0x000fe2000034097e */
[----:B------:R-:W-:-:S04]  /*b560*/  LOP3.LUT R4, R6, 0xff, RZ, 0xc0, !PT ;  /* 0x000000ff06047812 */ /* 0x000fc800078ec0ff */
[----:B------:R-:W-:Y:S02]  /*b570*/  ISETP.GE.U32.AND P2, PT, R199, R4, PT ;  /* 0x00000004c700720c */ /* 0x000fe40003f46070 */
[----:B------:R-:W-:Y:S02]  /*b580*/  PRMT R11, R19, 0x7610, R11 ;  /* 0x00007610130b7816 */ /* 0x000fe4000000000b */
[----:B------:R-:W-:Y:S02]  /*b590*/  SHF.R.U32.HI R4, RZ, 0x18, R6 ;  /* 0x00000018ff047819 */ /* 0x000fe40000011606 */
[----:B------:R-:W-:Y:S02]  /*b5a0*/  @!P4 PRMT R126, R11, 0x5410, RZ ;  /* 0x000054100b7ec816 */ /* 0x000fe400000000ff */
[----:B------:R-:W-:Y:S02]  /*b5b0*/  ISETP.GE.U32.AND P4, PT, R199, R4, PT ;  /* 0x00000004c700720c */ /* 0x000fe40003f86070 */
[----:B------:R-:W-:-:S02]  /*b5c0*/  LOP3.LUT R4, R15, 0xff, RZ, 0xc0, !PT ;  /* 0x000000ff0f047812 */ /* 0x000fc400078ec0ff */
[----:B------:R-:W-:Y:S02]  /*b5d0*/  LOP3.LUT R6, R6, 0xffff, RZ, 0xc0, !PT ;  /* 0x0000ffff06067812 */ /* 0x000fe400078ec0ff */
[----:B------:R-:W-:Y:S02]  /*b5e0*/  ISETP.GE.U32.AND P1, PT, R199, R4, PT ;  /* 0x00000004c700720c */ /* 0x000fe40003f26070 */
[----:B------:R-:W-:-:S04]  /*b5f0*/  SHF.R.U32.HI R4, RZ, 0x8, R6 ;  /* 0x00000008ff047819 */ /* 0x000fc80000011606 */
[----:B------:R-:W-:Y:S01]  /*b600*/  LOP3.LUT R4, R4, 0xffff, RZ, 0xc0, !PT ;  /* 0x0000ffff04047812 */ /* 0x000fe200078ec0ff */
[----:B--2---:R-:W-:-:S03]  /*b610*/  @!P2 HFMA2.BF16_V2 R5, -RZ.H0_H0, RZ.H0_H0, -R123.H0_H0 ;  /* 0x200000ffff05a231 */ /* 0x004fc6000034097b */
[----:B------:R-:W-:Y:S02]  /*b620*/  ISETP.GE.U32.AND P6, PT, R199, R4, PT ;  /* 0x00000004c700720c */ /* 0x000fe40003fc6070 */
[----:B------:R-:W-:Y:S02]  /*b630*/  SHF.R.U32.HI R4, RZ, 0x8, R17 ;  /* 0x00000008ff047819 */ /* 0x000fe40000011611 */
[----:B------:R-:W-:Y:S02]  /*b640*/  PRMT R207, R5, 0x7610, R207 ;  /* 0x0000761005cf7816 */ /* 0x000fe400000000cf */
[----:B------:R-:W-:Y:S01]  /*b650*/  LOP3.LUT R4, R4, 0xffff, RZ, 0xc0, !PT ;  /* 0x0000ffff04047812 */ /* 0x000fe200078ec0ff */
[----:B------:R-:W2:Y:S01]  /*b660*/  MUFU.EX2 R5, R93 ;  /* 0x0000005d00057308 */ /* 0x000ea20000000800 */
[----:B------:R-:W-:Y:S02]  /*b670*/  PRMT R19, R123, 0x5410, R122 ;  /* 0x000054107b137816 */ /* 0x000fe4000000007a */
[----:B------:R-:W-:-:S02]  /*b680*/  PRMT R118, R16, 0x7632, R118 ;  /* 0x0000763210767816 */ /* 0x000fc40000000076 */
[----:B------:R-:W-:Y:S02]  /*b690*/  @!P2 PRMT R123, R207, 0x5410, RZ ;  /* 0x00005410cf7ba816 */ /* 0x000fe400000000ff */
[----:B------:R-:W-:Y:S01]  /*b6a0*/  PRMT R119, R16, 0x7610, R119 ;  /* 0x0000761010777816 */ /* 0x000fe20000000077 */
[----:B------:R-:W2:Y:S01]  /*b6b0*/  LDL.LU R207, [R1+0x428] ;  /* 0x0004280001cf7983 */ /* 0x000ea20000300800 */
[----:B------:R-:W-:Y:S02]  /*b6c0*/  ISETP.GE.U32.AND P2, PT, R199, R4, PT ;  /* 0x00000004c700720c */ /* 0x000fe40003f46070 */
[----:B------:R-:W1:Y:S01]  /*b6d0*/  MUFU.EX2 R4, R98 ;  /* 0x0000006200047308 */ /* 0x000e620000000800 */
[----:B---3--:R-:W-:Y:S02]  /*b6e0*/  @!P5 HFMA2.BF16_V2 R234, -RZ.H0_H0, RZ.H0_H0, -R119.H0_H0 ;  /* 0x200000ffffead231 */ /* 0x008fe40000340977 */
[----:B----4-:R-:W-:-:S03]  /*b6f0*/  @!P4 HFMA2.BF16_V2 R22, -RZ.H0_H0, RZ.H0_H0, -R118.H0_H0 ;  /* 0x200000ffff16c231 */ /* 0x010fc60000340976 */
[----:B------:R-:W-:Y:S01]  /*b700*/  PRMT R15, R234, 0x7610, R15 ;  /* 0x00007610ea0f7816 */ /* 0x000fe2000000000f */
[----:B------:R-:W-:Y:S01]  /*b710*/  @!P6 HFMA2.BF16_V2 R9, -RZ.H0_H0, RZ.H0_H0, -R122.H0_H0 ;  /* 0x200000ffff09e231 */ /* 0x000fe2000034097a */
[----:B------:R-:W-:Y:S01]  /*b720*/  PRMT R6, R22, 0x7610, R6 ;  /* 0x0000761016067816 */ /* 0x000fe20000000006 */
[----:B------:R-:W-:Y:S01]  /*b730*/  IMAD.MOV.U32 R234, RZ, RZ, R0 ;  /* 0x000000ffffea7224 */ /* 0x000fe200078e0000 */
[----:B------:R-:W-:Y:S02]  /*b740*/  PRMT R0, R119, 0x5410, R118 ;  /* 0x0000541077007816 */ /* 0x000fe40000000076 */
[----:B------:R-:W-:Y:S02]  /*b750*/  PRMT R16, R9, 0x7610, R16 ;  /* 0x0000761009107816 */ /* 0x000fe40000000010 */
[----:B------:R-:W-:Y:S01]  /*b760*/  @!P4 PRMT R118, R6, 0x5410, RZ ;  /* 0x000054100676c816 */ /* 0x000fe200000000ff */
[----:B--2---:R-:W-:Y:S01]  /*b770*/  FADD.FTZ R6, R5, R18 ;  /* 0x0000001205067221 */ /* 0x004fe20000010000 */
[----:B------:R-:W-:Y:S01]  /*b780*/  @!P6 PRMT R122, R16, 0x5410, RZ ;  /* 0x00005410107ae816 */ /* 0x000fe200000000ff */
[----:B------:R2:W-:Y:S01]  /*b790*/  MUFU.EX2 R9, R157 ;  /* 0x0000009d00097308 */ /* 0x0005e20000000800 */
[----:B------:R-:W-:Y:S01]  /*b7a0*/  @!P5 PRMT R119, R15, 0x5410, RZ ;  /* 0x000054100f77d816 */ /* 0x000fe200000000ff */
[----:B------:R-:W-:-:S02]  /*b7b0*/  IMAD.MOV.U32 R16, RZ, RZ, R203 ;  /* 0x000000ffff107224 */ /* 0x000fc400078e00cb */
[----:B------:R3:W4:Y:S01]  /*b7c0*/  LDL.LU.S16 R203, [R1+0x78] ;  /* 0x0000780001cb7983 */ /* 0x0007220000300600 */
[----:B------:R-:W-:Y:S02]  /*b7d0*/  IMAD.MOV.U32 R15, RZ, RZ, R13 ;  /* 0x000000ffff0f7224 */ /* 0x000fe400078e000d */
[C---:B-1----:R-:W-:Y:S01]  /*b7e0*/  FADD.FTZ R13, R4.reuse, R6 ;  /* 0x00000006040d7221 */ /* 0x042fe20000010000 */
[----:B--2---:R-:W-:Y:S02]  /*b7f0*/  IMAD.MOV.U32 R157, RZ, RZ, R209 ;  /* 0x000000ffff9d7224 */ /* 0x004fe400078e00d1 */
[----:B------:R3:W2:Y:S04]  /*b800*/  LDL.LU.S16 R209, [R1+0x84] ;  /* 0x0000840001d17983 */ /* 0x0006a80000300600 */
[----:B------:R3:W3:Y:S01]  /*b810*/  LDL.LU.S16 R6, [R1+0x7c] ;  /* 0x00007c0001067983 */ /* 0x0006e20000300600 */
[----:B------:R-:W-:-:S04]  /*b820*/  F2FP.BF16.F32.PACK_AB R4, R4, R5 ;  /* 0x000000050404723e */ /* 0x000fc800000010ff */
[C---:B------:R-:W-:Y:S02]  /*b830*/  PRMT R112, R4.reuse, 0x7610, R112 ;  /* 0x0000761004707816 */ /* 0x040fe40000000070 */
[----:B------:R-:W-:Y:S02]  /*b840*/  PRMT R111, R4, 0x7632, R111 ;  /* 0x00007632046f7816 */ /* 0x000fe4000000006f */
[----:B------:R1:W2:Y:S01]  /*b850*/  LDL.LU.S16 R4, [R1+0x80] ;  /* 0x0000800001047983 */ /* 0x0002a20000300600 */
[----:B------:R1:W-:Y:S01]  /*b860*/  MUFU.EX2 R11, R117 ;  /* 0x00000075000b7308 */ /* 0x0003e20000000800 */
[C---:B------:R-:W-:Y:S02]  /*b870*/  PRMT R116, R12.reuse, 0x7632, R116 ;  /* 0x000076320c747816 */ /* 0x040fe40000000074 */
[----:B-1----:R-:W-:-:S05]  /*b880*/  PRMT R117, R12, 0x7610, R117 ;  /* 0x000076100c757816 */ /* 0x002fca0000000075 */
[----:B------:R-:W1:Y:S01]  /*b890*/  MUFU.EX2 R7, R156 ;  /* 0x0000009c00077308 */ /* 0x000e620000000800 */
[----:B------:R-:W-:-:S07]  /*b8a0*/  IMAD.MOV.U32 R22, RZ, RZ, R8 ;  /* 0x000000ffff167224 */ /* 0x000fce00078e0008 */
[----:B------:R-:W2:Y:S01]  /*b8b0*/  MUFU.EX2 R8, R103 ;  /* 0x0000006700087308 */ /* 0x000ea20000000800 */
[----:B-1----:R-:W-:Y:S02]  /*b8c0*/  F2FP.BF16.F32.PACK_AB R18, R7, R11 ;  /* 0x0000000b0712723e */ /* 0x002fe400000010ff */
[----:B------:R-:W-:Y:S01]  /*b8d0*/  F2FP.BF16.F32.PACK_AB R25, R9, R10 ;  /* 0x0000000a0919723e */ /* 0x000fe200000010ff */
[----:B----4-:R-:W-:-:S05]  /*b8e0*/  @!P2 HFMA2.BF16_V2 R203, -RZ.H0_H0, RZ.H0_H0, -R116.H0_H0 ;  /* 0x200000ffffcba231 */ /* 0x010fca0000340974 */
[----:B------:R-:W-:Y:S02]  /*b8f0*/  PRMT R5, R203, 0x7610, R5 ;  /* 0x00007610cb057816 */ /* 0x000fe40000000005 */
[----:B------:R-:W-:Y:S01]  /*b900*/  PRMT R203, R117, 0x5410, R116 ;  /* 0x0000541075cb7816 */ /* 0x000fe20000000074 */
[----:B---3--:R-:W-:-:S05]  /*b910*/  @!P3 HFMA2.BF16_V2 R6, -RZ.H0_H0, RZ.H0_H0, -R117.H0_H0 ;  /* 0x200000ffff06b231 */ /* 0x008fca0000340975 */
[----:B------:R-:W-:-:S04]  /*b920*/  PRMT R207, R6, 0x7610, R207 ;  /* 0x0000761006cf7816 */ /* 0x000fc800000000cf */
[----:B------:R-:W-:Y:S02]  /*b930*/  @!P3 PRMT R117, R207, 0x5410, RZ ;  /* 0x00005410cf75b816 */ /* 0x000fe400000000ff */
[----:B------:R-:W3:Y:S01]  /*b940*/  LDL.LU R207, [R1+0x424] ;  /* 0x0004240001cf7983 */ /* 0x000ee20000300800 */
[----:B--2---:R-:W-:Y:S01]  /*b950*/  @!P0 HFMA2.BF16_V2 R4, -RZ.H0_H0, RZ.H0_H0, -R111.H0_H0 ;  /* 0x200000ffff048231 */ /* 0x004fe2000034096f */
[----:B------:R-:W1:Y:S01]  /*b960*/  MUFU.EX2 R6, R107 ;  /* 0x0000006b00067308 */ /* 0x000e620000000800 */
[----:B------:R-:W-:-:S03]  /*b970*/  @!P2 PRMT R116, R5, 0x5410, RZ ;  /* 0x000054100574a816 */ /* 0x000fc600000000ff */
[----:B------:R-:W-:Y:S01]  /*b980*/  PRMT R12, R4, 0x7610, R12 ;  /* 0x00007610040c7816 */ /* 0x000fe2000000000c */
[----:B------:R-:W-:-:S03]  /*b990*/  FADD.FTZ R4, R11, R14 ;  /* 0x0000000e0b047221 */ /* 0x000fc60000010000 */
[----:B------:R2:W4:Y:S02]  /*b9a0*/  MUFU.EX2 R5, R153 ;  /* 0x0000009900057308 */ /* 0x0005240000000800 */
[----:B--2---:R-:W-:Y:S01]  /*b9b0*/  IMAD.MOV.U32 R153, RZ, RZ, R234 ;  /* 0x000000ffff997224 */ /* 0x004fe200078e00ea */
[----:B------:R-:W-:Y:S02]  /*b9c0*/  PRMT R234, R112, 0x5410, R111 ;  /* 0x0000541070ea7816 */ /* 0x000fe4000000006f */
[----:B------:R-:W-:Y:S01]  /*b9d0*/  @!P0 PRMT R111, R12, 0x5410, RZ ;  /* 0x000054100c6f8816 */ /* 0x000fe200000000ff */
[----:B------:R-:W-:Y:S02]  /*b9e0*/  FADD.FTZ R12, R7, R4 ;  /* 0x00000004070c7221 */ /* 0x000fe40000010000 */
[----:B------:R2:W2:Y:S01]  /*b9f0*/  MUFU.EX2 R4, R155 ;  /* 0x0000009b00047308 */ /* 0x0004a20000000800 */
[----:B------:R-:W-:Y:S01]  /*ba00*/  FADD.FTZ R7, R8, R13 ;  /* 0x0000000d08077221 */ /* 0x000fe20000010000 */
[----:B-1----:R-:W-:Y:S01]  /*ba10*/  F2FP.BF16.F32.PACK_AB R17, R6, R8 ;  /* 0x000000080611723e */ /* 0x002fe200000010ff */
[----:B------:R-:W-:-:S02]  /*ba20*/  VIADD R8, R52, 0x3 ;  /* 0x0000000334087836 */ /* 0x000fc40000000000 */
[----:B------:R-:W-:-:S04]  /*ba30*/  FADD.FTZ R7, R6, R7 ;  /* 0x0000000706077221 */ /* 0x000fc80000010000 */
[----:B----4-:R-:W-:Y:S01]  /*ba40*/  FADD.FTZ R6, R5, R7 ;  /* 0x0000000705067221 */ /* 0x010fe20000010000 */
[----:B------:R-:W-:Y:S01]  /*ba50*/  FADD.FTZ R11, R10, R12 ;  /* 0x0000000c0a0b7221 */ /* 0x000fe20000010000 */
[----:B------:R-:W-:Y:S02]  /*ba60*/  IMAD.MOV.U32 R13, RZ, RZ, R157 ;  /* 0x000000ffff0d7224 */ /* 0x000fe400078e009d */
[----:B--2---:R-:W-:Y:S01]  /*ba70*/  IMAD.MOV.U32 R155, RZ, RZ, R153 ;  /* 0x000000ffff9b7224 */ /* 0x004fe200078e0099 */
[----:B------:R-:W-:Y:S01]  /*ba80*/  LOP3.LUT R153, R195, R8, RZ, 0x3c, !PT ;  /* 0x00000008c3997212 */ /* 0x000fe200078e3cff */
[C---:B------:R-:W-:Y:S01]  /*ba90*/  FADD.FTZ R14, R4.reuse, R6 ;  /* 0x00000006040e7221 */ /* 0x040fe20000010000 */
[----:B------:R-:W-:Y:S02]  /*baa0*/  F2FP.BF16.F32.PACK_AB R24, R4, R5 ;  /* 0x000000050418723e */ /* 0x000fe400000010ff */
[----:B------:R-:W-:Y:S01]  /*bab0*/  LOP3.LUT R4, R153, R177, RZ, 0x3c, !PT ;  /* 0x000000b199047212 */ /* 0x000fe200078e3cff */
[----:B------:R-:W-:-:S02]  /*bac0*/  IMAD.MOV.U32 R157, RZ, RZ, R15 ;  /* 0x000000ffff9d7224 */ /* 0x000fc400078e000f */
[----:B------:R-:W-:Y:S01]  /*bad0*/  FADD.FTZ R15, R9, R11 ;  /* 0x0000000b090f7221 */ /* 0x000fe20000010000 */
[----:B------:R-:W-:Y:S02]  /*bae0*/  IMAD.MOV.U32 R12, RZ, RZ, R28 ;  /* 0x000000ffff0c7224 */ /* 0x000fe400078e001c */
[----:B------:R-:W-:Y:S02]  /*baf0*/  IMAD.MOV.U32 R9, RZ, RZ, R29 ;  /* 0x000000ffff097224 */ /* 0x000fe400078e001d */
[----:B------:R-:W-:-:S05]  /*bb00*/  IMAD.WIDE.U32 R28, R4, -0x326172a9, RZ ;  /* 0xcd9e8d57041c7825 */ /* 0x000fca00078e00ff */
[----:B------:R-:W-:Y:S02]  /*bb10*/  LOP3.LUT R4, R29, R224, R196, 0x96, !PT ;  /* 0x000000e01d047212 */ /* 0x000fe400078e96c4 */
[----:B------:R-:W-:-:S03]  /*bb20*/  LOP3.LUT R6, R21, R221, R28, 0x96, !PT ;  /* 0x000000dd15067212 */ /* 0x000fc600078e961c */
[----:B------:R-:W-:-:S05]  /*bb30*/  IMAD.WIDE.U32 R4, R4, -0x2daee0ad, RZ ;  /* 0xd2511f5304047825 */ /* 0x000fca00078e00ff */
[----:B------:R-:W-:Y:S01]  /*bb40*/  LOP3.LUT R10, R5, R225, R178, 0x96, !PT ;  /* 0x000000e1050a7212 */ /* 0x000fe200078e96b2 */
[----:B------:R-:W-:-:S04]  /*bb50*/  IMAD.WIDE.U32 R6, R6, -0x2daee0ad, RZ ;  /* 0xd2511f5306067825 */ /* 0x000fc800078e00ff */
[----:B------:R-:W-:Y:S01]  /*bb60*/  IMAD.WIDE.U32 R10, R10, -0x326172a9, RZ ;  /* 0xcd9e8d570a0a7825 */ /* 0x000fe200078e00ff */
[----:B------:R-:W-:-:S04]  /*bb70*/  LOP3.LUT R8, R7, R226, R4, 0x96, !PT ;  /* 0x000000e207087212 */ /* 0x000fc800078e9604 */
[----:B------:R-:W-:Y:S01]  /*bb80*/  LOP3.LUT R5, R11, R220, R20, 0x96, !PT ;  /* 0x000000dc0b057212 */ /* 0x000fe200078e9614 */
[----:B------:R-:W-:Y:S02]  /*bb90*/  IMAD.MOV.U32 R20, RZ, RZ, R9 ;  /* 0x000000ffff147224 */ /* 0x000fe400078e0009 */
[----:B------:R-:W-:-:S05]  /*bba0*/  IMAD.WIDE.U32 R8, R8, -0x326172a9, RZ ;  /* 0xcd9e8d5708087825 */ /* 0x000fca00078e00ff */
[----:B------:R-:W-:Y:S01]  /*bbb0*/  LOP3.LUT R10, R9, R230, R10, 0x96, !PT ;  /* 0x000000e6090a7212 */ /* 0x000fe200078e960a */
[----:B------:R-:W-:-:S04]  /*bbc0*/  IMAD.WIDE.U32 R4, R5, -0x2daee0ad, RZ ;  /* 0xd2511f5305047825 */ /* 0x000fc800078e00ff */
[----:B------:R-:W-:Y:S01]  /*bbd0*/  IMAD.WIDE.U32 R10, R10, -0x2daee0ad, RZ ;  /* 0xd2511f530a0a7825 */ /* 0x000fe200078e00ff */
[----:B------:R-:W-:-:S04]  /*bbe0*/  LOP3.LUT R6, R5, R229, R6, 0x96, !PT ;  /* 0x000000e505067212 */ /* 0x000fc800078e9606 */
[----:B------:R-:W-:Y:S01]  /*bbf0*/  LOP3.LUT R4, R11, R227, R4, 0x96, !PT ;  /* 0x000000e30b047212 */ /* 0x000fe200078e9604 */
[----:B------:R-:W-:-:S04]  /*bc00*/  IMAD.WIDE.U32 R6, R6, -0x326172a9, RZ ;  /* 0xcd9e8d5706067825 */ /* 0x000fc800078e00ff */
[----:B------:R-:W-:-:S05]  /*bc10*/  IMAD.WIDE.U32 R4, R4, -0x326172a9, RZ ;  /* 0xcd9e8d5704047825 */ /* 0x000fca00078e00ff */
[----:B------:R-:W-:Y:S01]  /*bc20*/  LOP3.LUT R6, R5, R233, R6, 0x96, !PT ;  /* 0x000000e905067212 */ /* 0x000fe200078e9606 */
[----:B------:R-:W-:Y:S01]  /*bc30*/  IMAD.MOV.U32 R21, RZ, RZ, R12 ;  /* 0x000000ffff157224 */ /* 0x000fe200078e000c */
[----:B------:R-:W-:Y:S02]  /*bc40*/  LOP3.LUT R12, R7, R228, R8, 0x96, !PT ;  /* 0x000000e4070c7212 */ /* 0x000fe400078e9608 */
        /* <DEDUP_REMOVED lines=8> */
[----:B------:R-:W-:Y:S01]  /*bcd0*/  LOP3.LUT R7, R7, 0xff, RZ, 0xc0, !PT ;  /* 0x000000ff07077812 */ /* 0x000fe200078ec0ff */
[----:B------:R-:W-:Y:S01]  /*bce0*/  @!P1 HFMA2.BF16_V2 R209, -RZ.H0_H0, RZ.H0_H0, -R112.H0_H0 ;  /* 0x200000ffffd19231 */ /* 0x000fe20000340970 */
[----:B------:R-:W-:Y:S02]  /*bcf0*/  ISETP.GE.U32.AND P0, PT, R199, R6, PT ;  /* 0x00000006c700720c */ /* 0x000fe40003f06070 */
[----:B------:R-:W-:-:S02]  /*bd00*/  LOP3.LUT R6, R4, 0xff, RZ, 0xc0, !PT ;  /* 0x000000ff04067812 */ /* 0x000fc400078ec0ff */
[C---:B------:R-:W-:Y:S01]  /*bd10*/  ISETP.GE.U32.AND P5, PT, R199.reuse, R7, PT ;  /* 0x00000007c700720c */ /* 0x040fe20003fa6070 */
[----:B------:R1:W-:Y:S01]  /*bd20*/  MUFU.EX2 R8, R159 ;  /* 0x0000009f00087308 */ /* 0x0003e20000000800 */
[--C-:B------:R-:W-:Y:S02]  /*bd30*/  SHF.R.U32.HI R7, RZ, 0x10, R4.reuse ;  /* 0x00000010ff077819 */ /* 0x100fe40000011604 */
[----:B------:R-:W-:Y:S02]  /*bd40*/  ISETP.GE.U32.AND P2, PT, R199, R6, PT ;  /* 0x00000006c700720c */ /* 0x000fe40003f46070 */
[----:B------:R-:W-:-:S03]  /*bd50*/  SHF.R.U32.HI R6, RZ, 0x18, R4 ;  /* 0x00000018ff067819 */ /* 0x000fc60000011604 */
[----:B------:R-:W2:Y:S01]  /*bd60*/  MUFU.EX2 R11, R161 ;  /* 0x000000a1000b7308 */ /* 0x000ea20000000800 */
[----:B-1----:R-:W-:Y:S01]  /*bd70*/  IMAD.MOV.U32 R159, RZ, RZ, R13 ;  /* 0x000000ffff9f7224 */ /* 0x002fe200078e000d */
[----:B------:R-:W-:Y:S02]  /*bd80*/  LOP3.LUT R13, R4, 0xffff, RZ, 0xc0, !PT ;  /* 0x0000ffff040d7812 */ /* 0x000fe400078ec0ff */
[----:B------:R-:W-:-:S04]  /*bd90*/  LOP3.LUT R4, R7, 0xff, RZ, 0xc0, !PT ;  /* 0x000000ff07047812 */ /* 0x000fc800078ec0ff */
[----:B------:R1:W4:Y:S01]  /*bda0*/  MUFU.EX2 R9, R162 ;  /* 0x000000a200097308 */ /* 0x0003220000000800 */
[----:B------:R-:W-:-:S07]  /*bdb0*/  ISETP.GE.U32.AND P6, PT, R199, R6, PT ;  /* 0x00000006c700720c */ /* 0x000fce0003fc6070 */
[----:B------:R2:W4:Y:S01]  /*bdc0*/  MUFU.EX2 R7, R160 ;  /* 0x000000a000077308 */ /* 0x0005220000000800 */
[----:B-1----:R-:W-:Y:S02]  /*bdd0*/  IMAD.MOV.U32 R162, RZ, RZ, R21 ;  /* 0x000000ffffa27224 */ /* 0x002fe400078e0015 */
[----:B--2---:R-:W-:Y:S01]  /*bde0*/  IMAD.MOV.U32 R160, RZ, RZ, R22 ;  /* 0x000000ffffa07224 */ /* 0x004fe200078e0016 */
[----:B---3--:R-:W-:Y:S02]  /*bdf0*/  PRMT R207, R209, 0x7610, R207 ;  /* 0x00007610d1cf7816 */ /* 0x008fe400000000cf */
[----:B------:R1:W5:Y:S02]  /*be00*/  LDL.LU R209, [R1+0x420] ;  /* 0x0004200001d17983 */ /* 0x0003640000300800 */
[----:B------:R-:W-:Y:S02]  /*be10*/  @!P1 PRMT R112, R207, 0x5410, RZ ;  /* 0x00005410cf709816 */ /* 0x000fe400000000ff */
[----:B------:R-:W-:Y:S01]  /*be20*/  ISETP.GE.U32.AND P1, PT, R199, R4, PT ;  /* 0x00000004c700720c */ /* 0x000fe20003f26070 */
[----:B------:R-:W-:Y:S01]  /*be30*/  IMAD.WIDE.U32 R4, R12, -0x2daee0ad, RZ ;  /* 0xd2511f530c047825 */ /* 0x000fe200078e00ff */
[----:B------:R1:W5:Y:S04]  /*be40*/  LDL.LU R207, [R1+0x41c] ;  /* 0x00041c0001cf7983 */ /* 0x0003680000300800 */
[----:B------:R-:W-:-:S02]  /*be50*/  LOP3.LUT R6, R5, R231, R10, 0x96, !PT ;  /* 0x000000e705067212 */ /* 0x000fc400078e960a */
[C---:B------:R-:W-:Y:S01]  /*be60*/  LOP3.LUT R22, R4.reuse, 0xffff, RZ, 0xc0, !PT ;  /* 0x0000ffff04167812 */ /* 0x040fe200078ec0ff */
[----:B------:R-:W-:Y:S01]  /*be70*/  IMAD.MOV.U32 R5, RZ, RZ, R169 ;  /* 0x000000ffff057224 */ /* 0x000fe200078e00a9 */
[----:B------:R-:W-:Y:S01]  /*be80*/  LOP3.LUT R12, R4, 0xff, RZ, 0xc0, !PT ;  /* 0x000000ff040c7812 */ /* 0x000fe200078ec0ff */
[----:B------:R-:W2:Y:S01]  /*be90*/  LDL.LU R169, [R1+0x418] ;  /* 0x0004180001a97983 */ /* 0x000ea20000300800 */
[--C-:B------:R-:W-:Y:S02]  /*bea0*/  SHF.R.U32.HI R21, RZ, 0x10, R4.reuse ;  /* 0x00000010ff157819 */ /* 0x100fe40000011604 */
[----:B------:R-:W-:Y:S01]  /*beb0*/  SHF.R.U32.HI R10, RZ, 0x18, R4 ;  /* 0x00000018ff0a7819 */ /* 0x000fe20000011604 */
[----:B------:R-:W-:Y:S02]  /*bec0*/  IMAD.MOV.U32 R4, RZ, RZ, R19 ;  /* 0x000000ffff047224 */ /* 0x000fe400078e0013 */
[----:B------:R3:W-:Y:S02]  /*bed0*/  MUFU.EX2 R19, R183 ;  /* 0x000000b700137308 */ /* 0x0007e40000000800 */
[----:B---3--:R-:W-:-:S02]  /*bee0*/  IMAD.MOV.U32 R183, RZ, RZ, R5 ;  /* 0x000000ffffb77224 */ /* 0x008fc400078e0005 */
[----:B------:R-:W-:Y:S01]  /*bef0*/  FADD.FTZ R5, R11, R15 ;  /* 0x0000000f0b057221 */ /* 0x000fe20000010000 */
[----:B------:R-:W-:Y:S02]  /*bf00*/  IMAD.MOV.U32 R15, RZ, RZ, R4 ;  /* 0x000000ffff0f7224 */ /* 0x000fe400078e0004 */
[----:B------:R-:W-:Y:S01]  /*bf10*/  FADD.FTZ R4, R8, R14 ;  /* 0x0000000e08047221 */ /* 0x000fe20000010000 */
[----:B----4-:R-:W-:Y:S01]  /*bf20*/  FADD.FTZ R14, R9, R5 ;  /* 0x00000005090e7221 */ /* 0x010fe20000010000 */
[----:B------:R-:W-:Y:S02]  /*bf30*/  IMAD.MOV.U32 R5, RZ, RZ, R23 ;  /* 0x000000ffff057224 */ /* 0x000fe400078e0017 */
[----:B------:R-:W-:Y:S02]  /*bf40*/  FADD.FTZ R23, R7, R4 ;  /* 0x0000000407177221 */ /* 0x000fe40000010000 */
[----:B------:R1:W3:Y:S01]  /*bf50*/  LDL.LU.S16 R4, [R1+0x90] ;  /* 0x0000900001047983 */ /* 0x0002e20000300600 */
[----:B------:R-:W-:-:S02]  /*bf60*/  PRMT R107, R18, 0x7610, R107 ;  /* 0x00007610126b7816 */ /* 0x000fc4000000006b */
[----:B------:R-:W-:Y:S02]  /*bf70*/  F2FP.BF16.F32.PACK_AB R9, R9, R11 ;  /* 0x0000000b0909723e */ /* 0x000fe400000010ff */
[----:B------:R-:W-:Y:S01]  /*bf80*/  F2FP.BF16.F32.PACK_AB R11, R7, R8 ;  /* 0x00000008070b723e */ /* 0x000fe200000010ff */
[----:B------:R-:W-:Y:S01]  /*bf90*/  IMAD.MOV.U32 R8, RZ, RZ, R183 ;  /* 0x000000ffff087224 */ /* 0x000fe200078e00b7 */
[----:B------:R-:W-:Y:S01]  /*bfa0*/  PRMT R106, R18, 0x7632, R106 ;  /* 0x00007632126a7816 */ /* 0x000fe2000000006a */
[----:B------:R-:W-:Y:S02]  /*bfb0*/  IMAD.MOV.U32 R183, RZ, RZ, R160 ;  /* 0x000000ffffb77224 */ /* 0x000fe400078e00a0 */
[----:B------:R-:W-:Y:S02]  /*bfc0*/  IMAD.MOV.U32 R160, RZ, RZ, R16 ;  /* 0x000000ffffa07224 */ /* 0x000fe400078e0010 */
[----:B------:R4:W-:Y:S02]  /*bfd0*/  MUFU.EX2 R16, R184 ;  /* 0x000000b800107308 */ /* 0x0009e40000000800 */
[----:B----4-:R-:W-:-:S02]  /*bfe0*/  IMAD.MOV.U32 R184, RZ, RZ, R15 ;  /* 0x000000ffffb87224 */ /* 0x010fc400078e000f */
[----:B------:R1:W4:Y:S01]  /*bff0*/  LDL.LU.S16 R15, [R1+0x98] ;  /* 0x00009800010f7983 */ /* 0x0003220000300600 */
[----:B---3--:R-:W-:-:S05]  /*c000*/  @!P4 HFMA2.BF16_V2 R4, -RZ.H0_H0, RZ.H0_H0, -R107.H0_H0 ;  /* 0x200000ffff04c231 */ /* 0x008fca000034096b */
[----:B--2---:R-:W-:Y:S02]  /*c010*/  PRMT R169, R4, 0x7610, R169 ;  /* 0x0000761004a97816 */ /* 0x004fe400000000a9 */
[----:B------:R-:W-:Y:S01]  /*c020*/  SHF.R.U32.HI R4, RZ, 0x8, R13 ;  /* 0x00000008ff047819 */ /* 0x000fe2000001160d */
[----:B------:R-:W-:-:S03]  /*c030*/  IMAD.MOV.U32 R13, RZ, RZ, R5 ;  /* 0x000000ffff0d7224 */ /* 0x000fc600078e0005 */
[----:B------:R-:W-:Y:S01]  /*c040*/  LOP3.LUT R4, R4, 0xffff, RZ, 0xc0, !PT ;  /* 0x0000ffff04047812 */ /* 0x000fe200078ec0ff */
[----:B------:R2:W3:Y:S02]  /*c050*/  MUFU.EX2 R5, R175 ;  /* 0x000000af00057308 */ /* 0x0004e40000000800 */
[----:B--2---:R-:W-:Y:S02]  /*c060*/  PRMT R175, R107, 0x5410, R106 ;  /* 0x000054106baf7816 */ /* 0x004fe4000000006a */
[----:B------:R-:W-:Y:S02]  /*c070*/  @!P4 PRMT R107, R169, 0x5410, RZ ;  /* 0x00005410a96bc816 */ /* 0x000fe400000000ff */
[----:B------:R-:W2:Y:S01]  /*c080*/  LDL.LU R169, [R1+0x414] ;  /* 0x0004140001a97983 */ /* 0x000ea20000300800 */
[----:B------:R-:W-:-:S03]  /*c090*/  ISETP.GE.U32.AND P4, PT, R199, R4, PT ;  /* 0x00000004c700720c */ /* 0x000fc60003f86070 */
[----:B------:R1:W3:Y:S02]  /*c0a0*/  LDL.LU.S16 R4, [R1+0x94] ;  /* 0x0000940001047983 */ /* 0x0002e40000300600 */
[----:B---3--:R-:W-:-:S05]  /*c0b0*/  @!P3 HFMA2.BF16_V2 R4, -RZ.H0_H0, RZ.H0_H0, -R106.H0_H0 ;  /* 0x200000ffff04b231 */ /* 0x008fca000034096a */
[----:B--2---:R-:W-:Y:S02]  /*c0c0*/  PRMT R169, R4, 0x7610, R169 ;  /* 0x0000761004a97816 */ /* 0x004fe400000000a9 */
[----:B------:R2:W3:Y:S02]  /*c0d0*/  MUFU.EX2 R4, R181 ;  /* 0x000000b500047308 */ /* 0x0004e40000000800 */
[----:B------:R-:W-:Y:S02]  /*c0e0*/  @!P3 PRMT R106, R169, 0x5410, RZ ;  /* 0x00005410a96ab816 */ /* 0x000fe400000000ff */
[----:B------:R-:W-:Y:S01]  /*c0f0*/  ISETP.GE.U32.AND P3, PT, R199, R12, PT ;  /* 0x0000000cc700720c */ /* 0x000fe20003f66070 */
[----:B--2---:R1:W2:Y:S04]  /*c100*/  LDL.LU.S16 R181, [R1+0x9c] ;  /* 0x00009c0001b57983 */ /* 0x0042a80000300600 */
[----:B------:R-:W3:Y:S04]  /*c110*/  LDL.LU R169, [R1+0x410] ;  /* 0x0004100001a97983 */ /* 0x000ee80000300800 */
[----:B------:R1:W3:Y:S01]  /*c120*/  LDL.LU.S16 R12, [R1+0xa0] ;  /* 0x0000a000010c7983 */ /* 0x0002e20000300600 */
[----:B------:R-:W-:-:S02]  /*c130*/  PRMT R105, R17, 0x7632, R105 ;  /* 0x0000763211697816 */ /* 0x000fc40000000069 */
[----:B------:R-:W-:-:S05]  /*c140*/  PRMT R104, R17, 0x7610, R104 ;  /* 0x0000761011687816 */ /* 0x000fca0000000068 */
[----:B----4-:R-:W-:Y:S01]  /*c150*/  @!P5 HFMA2.BF16_V2 R15, -RZ.H0_H0, RZ.H0_H0, -R104.H0_H0 ;  /* 0x200000ffff0fd231 */ /* 0x010fe20000340968 */
[----:B------:R-:W-:-:S04]  /*c160*/  PRMT R103, R25, 0x7610, R103 ;  /* 0x0000761019677816 */ /* 0x000fc80000000067 */
[----:B------:R-:W-:Y:S02]  /*c170*/  PRMT R7, R15, 0x7610, R7 ;  /* 0x000076100f077816 */ /* 0x000fe40000000007 */
[----:B------:R4:W-:Y:S01]  /*c180*/  MUFU.EX2 R15, R185 ;  /* 0x000000b9000f7308 */ /* 0x0009e20000000800 */
[----:B------:R-:W-:Y:S02]  /*c190*/  PRMT R102, R25, 0x7632, R102 ;  /* 0x0000763219667816 */ /* 0x000fe40000000066 */
[----:B----4-:R-:W-:Y:S02]  /*c1a0*/  PRMT R185, R104, 0x5410, R105 ;  /* 0x0000541068b97816 */ /* 0x010fe40000000069 */
[----:B------:R-:W-:Y:S02]  /*c1b0*/  @!P5 PRMT R104, R7, 0x5410, RZ ;  /* 0x000054100768d816 */ /* 0x000fe400000000ff */
[----:B------:R-:W-:-:S04]  /*c1c0*/  SHF.R.U32.HI R7, RZ, 0x10, R6 ;  /* 0x00000010ff077819 */ /* 0x000fc80000011606 */
[----:B------:R-:W-:-:S04]  /*c1d0*/  LOP3.LUT R7, R7, 0xff, RZ, 0xc0, !PT ;  /* 0x000000ff07077812 */ /* 0x000fc800078ec0ff */
[----:B------:R-:W-:Y:S01]  /*c1e0*/  ISETP.GE.U32.AND P5, PT, R199, R7, PT ;  /* 0x00000007c700720c */ /* 0x000fe20003fa6070 */
[----:B--2---:R-:W-:-:S05]  /*c1f0*/  @!P0 HFMA2.BF16_V2 R181, -RZ.H0_H0, RZ.H0_H0, -R105.H0_H0 ;  /* 0x200000ffffb58231 */ /* 0x004fca0000340969 */
[----:B------:R-:W-:-:S04]  /*c200*/  PRMT R18, R181, 0x7610, R18 ;  /* 0x00007610b5127816 */ /* 0x000fc80000000012 */
[----:B------:R-:W-:Y:S02]  /*c210*/  @!P0 PRMT R105, R18, 0x5410, RZ ;  /* 0x0000541012698816 */ /* 0x000fe400000000ff */
[----:B------:R2:W-:Y:S01]  /*c220*/  MUFU.EX2 R18, R186 ;  /* 0x000000ba00127308 */ /* 0x0005e20000000800 */
[----:B---3--:R-:W-:Y:S02]  /*c230*/  @!P2 HFMA2.BF16_V2 R12, -RZ.H0_H0, RZ.H0_H0, -R103.H0_H0 ;  /* 0x200000ffff0ca231 */ /* 0x008fe40000340967 */
[----:B------:R-:W-:-:S03]  /*c240*/  IMAD.MOV.U32 R181, RZ, RZ, R13 ;  /* 0x000000ffffb57224 */ /* 0x000fc600078e000d */
[----:B------:R-:W-:Y:S01]  /*c250*/  PRMT R7, R12, 0x7610, R7 ;  /* 0x000076100c077816 */ /* 0x000fe20000000007 */
[----:B--2---:R-:W-:Y:S02]  /*c260*/  IMAD.MOV.U32 R186, RZ, RZ, R8 ;  /* 0x000000ffffba7224 */ /* 0x004fe400078e0008 */
[----:B------:R-:W-:-:S04]  /*c270*/  FADD.FTZ R8, R5, R14 ;  /* 0x0000000e05087221 */ /* 0x000fc80000010000 */
[----:B------:R-:W-:Y:S01]  /*c280*/  FADD.FTZ R8, R4, R8 ;  /* 0x0000000804087221 */ /* 0x000fe20000010000 */
[----:B------:R2:W-:Y:S04]  /*c290*/  MUFU.EX2 R13, R188 ;  /* 0x000000bc000d7308 */ /* 0x0005e80000000800 */
[----:B------:R3:W-:Y:S04]  /*c2a0*/  STL [R1+0x10c], R8 ;  /* 0x00010c0801007387 */ /* 0x0007e80000100800 */
[----:B------:R1:W4:Y:S01]  /*c2b0*/  LDL.LU.S16 R12, [R1+0xa4] ;  /* 0x0000a400010c7983 */ /* 0x0003220000300600 */
[----:B--2---:R-:W-:-:S02]  /*c2c0*/  PRMT R188, R103, 0x5410, R102 ;  /* 0x0000541067bc7816 */ /* 0x004fc40000000066 */
[----:B------:R-:W-:Y:S02]  /*c2d0*/  @!P2 PRMT R103, R7, 0x5410, RZ ;  /* 0x000054100767a816 */ /* 0x000fe400000000ff */
[----:B------:R1:W2:Y:S04]  /*c2e0*/  LDL.LU.S16 R7, [R1+0xa8] ;  /* 0x0000a80001077983 */ /* 0x0002a80000300600 */
[----:B---3--:R1:W3:Y:S01]  /*c2f0*/  LDL.LU.S16 R8, [R1+0xac] ;  /* 0x0000ac0001087983 */ /* 0x0082e20000300600 */
[----:B------:R-:W-:Y:S02]  /*c300*/  PRMT R100, R24, 0x7632, R100 ;  /* 0x0000763218647816 */ /* 0x000fe40000000064 */
[----:B------:R-:W-:Y:S02]  /*c310*/  F2FP.BF16.F32.PACK_AB R17, R4, R5 ;  /* 0x000000050411723e */ /* 0x000fe400000010ff */
[----:B------:R-:W-:-:S02]  /*c320*/  PRMT R101, R24, 0x7610, R101 ;  /* 0x0000761018657816 */ /* 0x000fc40000000065 */
[----:B------:R-:W-:-:S04]  /*c330*/  LOP3.LUT R4, R6, 0xff, RZ, 0xc0, !PT ;  /* 0x000000ff06047812 */ /* 0x000fc800078ec0ff */
[----:B------:R-:W-:Y:S02]  /*c340*/  ISETP.GE.U32.AND P2, PT, R199, R4, PT ;  /* 0x00000004c700720c */ /* 0x000fe40003f46070 */
[----:B------:R-:W-:Y:S01]  /*c350*/  SHF.R.U32.HI R4, RZ, 0x18, R6 ;  /* 0x00000018ff047819 */ /* 0x000fe20000011606 */
[----:B------:R1:W-:Y:S01]  /*c360*/  MUFU.EX2 R14, R187 ;  /* 0x000000bb000e7308 */ /* 0x0003e20000000800 */
[----:B------:R-:W-:Y:S01]  /*c370*/  LOP3.LUT R6, R6, 0xffff, RZ, 0xc0, !PT ;  /* 0x0000ffff06067812 */ /* 0x000fe200078ec0ff */
[----:B----4-:R-:W-:-:S05]  /*c380*/  @!P4 HFMA2.BF16_V2 R12, -RZ.H0_H0, RZ.H0_H0, -R102.H0_H0 ;  /* 0x200000ffff0cc231 */ /* 0x010fca0000340966 */
[----:B------:R-:W-:-:S04]  /*c390*/  PRMT R169, R12, 0x7610, R169 ;  /* 0x000076100ca97816 */ /* 0x000fc800000000a9 */
[----:B------:R-:W-:Y:S01]  /*c3a0*/  @!P4 PRMT R102, R169, 0x5410, RZ ;  /* 0x00005410a966c816 */ /* 0x000fe200000000ff */
[----:B--2---:R-:W-:Y:S01]  /*c3b0*/  @!P1 HFMA2.BF16_V2 R7, -RZ.H0_H0, RZ.H0_H0, -R101.H0_H0 ;  /* 0x200000ffff079231 */ /* 0x004fe20000340965 */
[----:B------:R-:W-:Y:S01]  /*c3c0*/  ISETP.GE.U32.AND P4, PT, R199, R4, PT ;  /* 0x00000004c700720c */ /* 0x000fe20003f86070 */
[----:B---3--:R-:W-:-:S03]  /*c3d0*/  @!P6 HFMA2.BF16_V2 R8, -RZ.H0_H0, RZ.H0_H0, -R100.H0_H0 ;  /* 0x200000ffff08e231 */ /* 0x008fc60000340964 */
[----:B-1----:R-:W-:Y:S02]  /*c3e0*/  PRMT R187, R7, 0x7610, R187 ;  /* 0x0000761007bb7816 */ /* 0x002fe400000000bb */
[----:B------:R-:W-:Y:S02]  /*c3f0*/  PRMT R5, R8, 0x7610, R5 ;  /* 0x0000761008057816 */ /* 0x000fe40000000005 */
[----:B------:R1:W2:Y:S01]  /*c400*/  LDL.LU.S16 R8, [R1+0xb0] ;  /* 0x0000b00001087983 */ /* 0x0002a20000300600 */
[----:B------:R-:W-:Y:S02]  /*c410*/  LOP3.LUT R4, R21, 0xff, RZ, 0xc0, !PT ;  /* 0x000000ff15047812 */ /* 0x000fe400078ec0ff */
[----:B------:R-:W-:Y:S02]  /*c420*/  PRMT R169, R101, 0x5410, R100 ;  /* 0x0000541065a97816 */ /* 0x000fe40000000064 */
[----:B------:R-:W-:Y:S02]  /*c430*/  @!P1 PRMT R101, R187, 0x5410, RZ ;  /* 0x00005410bb659816 */ /* 0x000fe400000000ff */
[----:B------:R-:W-:Y:S01]  /*c440*/  ISETP.GE.U32.AND P1, PT, R199, R4, PT ;  /* 0x00000004c700720c */ /* 0x000fe20003f26070 */
[----:B------:R1:W3:Y:S01]  /*c450*/  LDL.LU.S16 R187, [R1+0xbc] ;  /* 0x0000bc0001bb7983 */ /* 0x0002e20000300600 */
[----:B------:R-:W-:Y:S01]  /*c460*/  SHF.R.U32.HI R4, RZ, 0x8, R6 ;  /* 0x00000008ff047819 */ /* 0x000fe20000011606 */
[----:B------:R-:W4:Y:S08]  /*c470*/  MUFU.EX2 R7, R167 ;  /* 0x000000a700077308 */ /* 0x000f300000000800 */
[----:B------:R4:W1:Y:S02]  /*c480*/  MUFU.EX2 R6, R174 ;  /* 0x000000ae00067308 */ /* 0x0008640000000800 */
[----:B----4-:R4:W4:Y:S04]  /*c490*/  LDL.LU.S16 R174, [R1+0xb8] ;  /* 0x0000b80001ae7983 */ /* 0x0109280000300600 */
[----:B------:R1:W4:Y:S01]  /*c4a0*/  LDL.LU.S16 R167, [R1+0xb4] ;  /* 0x0000b40001a77983 */ /* 0x0003220000300600 */
[----:B------:R-:W-:-:S02]  /*c4b0*/  LOP3.LUT R4, R4, 0xffff, RZ, 0xc0, !PT ;  /* 0x0000ffff04047812 */ /* 0x000fc400078ec0ff */
[----:B------:R-:W-:Y:S02]  /*c4c0*/  PRMT R99, R9, 0x7610, R99 ;  /* 0x0000761009637816 */ /* 0x000fe40000000063 */
[----:B------:R-:W-:Y:S02]  /*c4d0*/  @!P6 PRMT R100, R5, 0x5410, RZ ;  /* 0x000054100564e816 */ /* 0x000fe400000000ff */
[C---:B------:R-:W-:Y:S02]  /*c4e0*/  ISETP.GE.U32.AND P6, PT, R199.reuse, R4, PT ;  /* 0x00000004c700720c */ /* 0x040fe40003fc6070 */
[----:B------:R-:W-:Y:S02]  /*c4f0*/  ISETP.GE.U32.AND P0, PT, R199, R10, PT ;  /* 0x0000000ac700720c */ /* 0x000fe40003f06070 */
[----:B------:R-:W-:Y:S02]  /*c500*/  PRMT R96, R11, 0x7632, R96 ;  /* 0x000076320b607816 */ /* 0x000fe40000000060 */
[----:B------:R-:W-:Y:S01]  /*c510*/  PRMT R98, R9, 0x7632, R98 ;  /* 0x0000763209627816 */ /* 0x000fe20000000062 */
[----:B------:R1:W-:Y:S01]  /*c520*/  MUFU.EX2 R12, R201 ;  /* 0x000000c9000c7308 */ /* 0x0003e20000000800 */
[----:B------:R-:W-:-:S07]  /*c530*/  PRMT R97, R11, 0x7610, R97 ;  /* 0x000076100b617816 */ /* 0x000fce0000000061 */
[----:B------:R1:W-:Y:S02]  /*c540*/  MUFU.EX2 R4, R164 ;  /* 0x000000a400047308 */ /* 0x0003e40000000800 */
[----:B-1----:R-:W-:Y:S01]  /*c550*/  IMAD.MOV.U32 R201, RZ, RZ, R186 ;  /* 0x000000ffffc97224 */ /* 0x002fe200078e00ba */
[----:B------:R-:W-:Y:S02]  /*c560*/  PRMT R186, R99, 0x5410, R98 ;  /* 0x0000541063ba7816 */ /* 0x000fe40000000062 */
[----:B------:R-:W-:Y:S01]  /*c570*/  PRMT R164, R97, 0x5410, R96 ;  /* 0x0000541061a47816 */ /* 0x000fe20000000060 */
[----:B--2---:R-:W-:-:S05]  /*c580*/  @!P2 HFMA2.BF16_V2 R8, -RZ.H0_H0, RZ.H0_H0, -R99.H0_H0 ;  /* 0x200000ffff08a231 */ /* 0x004fca0000340963 */
[----:B------:R-:W-:Y:S02]  /*c590*/  PRMT R10, R8, 0x7610, R10 ;  /* 0x00007610080a7816 */ /* 0x000fe4000000000a */
[----:B------:R-:W-:Y:S01]  /*c5a0*/  SHF.R.U32.HI R8, RZ, 0x8, R22 ;  /* 0x00000008ff087819 */ /* 0x000fe20000011616 */
[----:B---3--:R-:W-:-:S03]  /*c5b0*/  @!P6 HFMA2.BF16_V2 R187, -RZ.H0_H0, RZ.H0_H0, -R98.H0_H0 ;  /* 0x200000ffffbbe231 */ /* 0x008fc60000340962 */
[----:B------:R-:W-:Y:S02]  /*c5c0*/  LOP3.LUT R8, R8, 0xffff, RZ, 0xc0, !PT ;  /* 0x0000ffff08087812 */ /* 0x000fe400078ec0ff */
[----:B------:R-:W-:Y:S02]  /*c5d0*/  @!P2 PRMT R99, R10, 0x5410, RZ ;  /* 0x000054100a63a816 */ /* 0x000fe400000000ff */
[----:B------:R-:W-:Y:S02]  /*c5e0*/  ISETP.GE.U32.AND P2, PT, R199, R8, PT ;  /* 0x00000008c700720c */ /* 0x000fe40003f46070 */
[----:B------:R-:W-:Y:S01]  /*c5f0*/  PRMT R21, R187, 0x7610, R21 ;  /* 0x00007610bb157816 */ /* 0x000fe20000000015 */
[----:B------:R-:W-:-:S03]  /*c600*/  IMAD.MOV.U32 R187, RZ, RZ, R159 ;  /* 0x000000ffffbb7224 */ /* 0x000fc600078e009f */
[----:B------:R-:W-:Y:S01]  /*c610*/  @!P6 PRMT R98, R21, 0x5410, RZ ;  /* 0x000054101562e816 */ /* 0x000fe200000000ff */
[----:B------:R-:W-:Y:S02]  /*c620*/  IMAD.MOV.U32 R21, RZ, RZ, R201 ;  /* 0x000000ffff157224 */ /* 0x000fe400078e00c9 */
[----:B------:R-:W-:Y:S02]  /*c630*/  IMAD.MOV.U32 R201, RZ, RZ, R183 ;  /* 0x000000ffffc97224 */ /* 0x000fe400078e00b7 */
[----:B------:R-:W-:Y:S02]  /*c640*/  IMAD.MOV.U32 R183, RZ, RZ, R203 ;  /* 0x000000ffffb77224 */ /* 0x000fe400078e00cb */
[----:B----4-:R-:W-:-:S05]  /*c650*/  @!P4 HFMA2.BF16_V2 R167, -RZ.H0_H0, RZ.H0_H0, -R96.H0_H0 ;  /* 0x200000ffffa7c231 */ /* 0x010fca0000340960 */
[----:B------:R-:W-:Y:S01]  /*c660*/  PRMT R8, R167, 0x7610, R8 ;  /* 0x00007610a7087816 */ /* 0x000fe20000000008 */
[----:B------:R-:W-:-:S03]  /*c670*/  @!P5 HFMA2.BF16_V2 R174, -RZ.H0_H0, RZ.H0_H0, -R97.H0_H0 ;  /* 0x200000ffffaed231 */ /* 0x000fc60000340961 */
[----:B------:R-:W-:Y:S01]  /*c680*/  @!P4 PRMT R96, R8, 0x5410, RZ ;  /* 0x000054100860c816 */ /* 0x000fe200000000ff */
[----:B------:R-:W-:Y:S01]  /*c690*/  FADD.FTZ R8, R7, R23 ;  /* 0x0000001707087221 */ /* 0x000fe20000010000 */
[----:B------:R-:W-:Y:S01]  /*c6a0*/  IMAD.MOV.U32 R159, RZ, RZ, R162 ;  /* 0x000000ffff9f7224 */ /* 0x000fe200078e00a2 */
[----:B------:R-:W-:Y:S01]  /*c6b0*/  PRMT R11, R174, 0x7610, R11 ;  /* 0x00007610ae0b7816 */ /* 0x000fe2000000000b */
[----:B------:R-:W-:Y:S02]  /*c6c0*/  IMAD.MOV.U32 R162, RZ, RZ, R238 ;  /* 0x000000ffffa27224 */ /* 0x000fe400078e00ee */
[C---:B------:R-:W-:Y:S01]  /*c6d0*/  FADD.FTZ R203, R6.reuse, R8 ;  /* 0x0000000806cb7221 */ /* 0x040fe20000010000 */
[----:B------:R1:W2:Y:S01]  /*c6e0*/  LDL.LU.S16 R238, [R1+0xc0] ;  /* 0x0000c00001ee7983 */ /* 0x0002a20000300600 */
[----:B------:R-:W-:-:S03]  /*c6f0*/  F2FP.BF16.F32.PACK_AB R6, R6, R7 ;  /* 0x000000070606723e */ /* 0x000fc600000010ff */
[----:B------:R1:W3:Y:S04]  /*c700*/  LDL.LU.S16 R174, [R1+0xcc] ;  /* 0x0000cc0001ae7983 */ /* 0x0002e80000300600 */
[----:B------:R1:W4:Y:S04]  /*c710*/  LDL.LU.S16 R167, [R1+0xc8] ;  /* 0x0000c80001a77983 */ /* 0x0003280000300600 */
[----:B------:R1:W-:Y:S04]  /*c720*/  STL [R1+0x108], R203 ;  /* 0x000108cb01007387 */ /* 0x0003e80000100800 */
[----:B-1----:R1:W5:Y:S04]  /*c730*/  LDL.LU R203, [R1+0x40c] ;  /* 0x00040c0001cb7983 */ /* 0x0023680000300800 */
[----:B------:R1:W4:Y:S01]  /*c740*/  LDL.LU.S16 R7, [R1+0xc4] ;  /* 0x0000c40001077983 */ /* 0x0003220000300600 */
[----:B------:R-:W-:-:S02]  /*c750*/  PRMT R95, R17, 0x7610, R95 ;  /* 0x00007610115f7816 */ /* 0x000fc4000000005f */
[----:B------:R-:W-:Y:S02]  /*c760*/  PRMT R94, R17, 0x7632, R94 ;  /* 0x00007632115e7816 */ /* 0x000fe4000000005e */
[C---:B------:R-:W-:Y:S02]  /*c770*/  PRMT R93, R6.reuse, 0x7610, R93 ;  /* 0x00007610065d7816 */ /* 0x040fe4000000005d */
[----:B------:R-:W-:Y:S01]  /*c780*/  @!P5 PRMT R97, R11, 0x5410, RZ ;  /* 0x000054100b61d816 */ /* 0x000fe200000000ff */
[----:B------:R-:W1:Y:S08]  /*c790*/  MUFU.EX2 R5, R163 ;  /* 0x000000a300057308 */ /* 0x000e700000000800 */
[----:B------:R1:W-:Y:S02]  /*c7a0*/  MUFU.EX2 R11, R92 ;  /* 0x0000005c000b7308 */ /* 0x0003e40000000800 */
[----:B-1----:R-:W-:Y:S01]  /*c7b0*/  PRMT R92, R6, 0x7632, R92 ;  /* 0x00007632065c7816 */ /* 0x002fe2000000005c */
[----:B------:R-:W-:-:S05]  /*c7c0*/  IMAD.MOV.U32 R161, RZ, RZ, R20 ;  /* 0x000000ffffa17224 */ /* 0x000fca00078e0014 */
[----:B------:R-:W-:Y:S08]  /*c7d0*/  MUFU.EX2 R20, R182 ;  /* 0x000000b600147308 */ /* 0x000ff00000000800 */
[----:B------:R-:W-:Y:S01]  /*c7e0*/  MUFU.EX2 R10, R165 ;  /* 0x000000a5000a7308 */ /* 0x000fe20000000800 */
[----:B------:R-:W-:-:S07]  /*c7f0*/  FADD.FTZ R6, R5, R33 ;  /* 0x0000002105067221 */ /* 0x000fce0000010000 */
[----:B------:R-:W1:Y:S01]  /*c800*/  MUFU.EX2 R9, R166 ;  /* 0x000000a600097308 */ /* 0x000e620000000800 */
[----:B------:R-:W-:Y:S01]  /*c810*/  F2FP.BF16.F32.PACK_AB R68, R4, R5 ;  /* 0x000000050444723e */ /* 0x000fe200000010ff */
[----:B------:R-:W-:Y:S01]  /*c820*/  VIADD R192, R192, 0x4 ;  /* 0x00000004c0c07836 */ /* 0x000fe20000000000 */
[----:B-1----:R-:W-:Y:S01]  /*c830*/  F2FP.BF16.F32.PACK_AB R58, R9, R10 ;  /* 0x0000000a093a723e */ /* 0x002fe200000010ff */
[----:B--2---:R-:W-:Y:S02]  /*c840*/  @!P2 HFMA2.BF16_V2 R238, -RZ.H0_H0, RZ.H0_H0, -R94.H0_H0 ;  /* 0x200000ffffeea231 */ /* 0x004fe4000034095e */
[----:B---3--:R-:W-:-:S03]  /*c850*/  @!P1 HFMA2.BF16_V2 R174, -RZ.H0_H0, RZ.H0_H0, -R93.H0_H0 ;  /* 0x200000ffffae9231 */ /* 0x008fc6000034095d */
[----:B------:R-:W-:Y:S02]  /*c860*/  PRMT R8, R238, 0x7610, R8 ;  /* 0x00007610ee087816 */ /* 0x000fe40000000008 */
[----:B------:R-:W-:Y:S02]  /*c870*/  PRMT R238, R95, 0x5410, R94 ;  /* 0x000054105fee7816 */ /* 0x000fe4000000005e */
[----:B------:R-:W-:Y:S01]  /*c880*/  PRMT R163, R174, 0x7610, R163 ;  /* 0x00007610aea37816 */ /* 0x000fe200000000a3 */
[----:B------:R-:W-:Y:S02]  /*c890*/  IMAD.MOV.U32 R174, RZ, RZ, R155 ;  /* 0x000000ffffae7224 */ /* 0x000fe400078e009b */
[----:B------:R-:W-:Y:S02]  /*c8a0*/  IMAD.MOV.U32 R155, RZ, RZ, R157 ;  /* 0x000000ffff9b7224 */ /* 0x000fe400078e009d */
[----:B----4-:R-:W-:-:S05]  /*c8b0*/  @!P3 HFMA2.BF16_V2 R7, -RZ.H0_H0, RZ.H0_H0, -R95.H0_H0 ;  /* 0x200000ffff07b231 */ /* 0x010fca000034095f */
[----:B------:R-:W-:-:S04]  /*c8c0*/  PRMT R237, R7, 0x7610, R237 ;  /* 0x0000761007ed7816 */ /* 0x000fc800000000ed */
[----:B------:R-:W-:Y:S02]  /*c8d0*/  @!P3 PRMT R95, R237, 0x5410, RZ ;  /* 0x00005410ed5fb816 */ /* 0x000fe400000000ff */
[----:B------:R-:W-:Y:S02]  /*c8e0*/  PRMT R237, R93, 0x5410, R92 ;  /* 0x000054105ded7816 */ /* 0x000fe4000000005c */
[----:B------:R-:W-:Y:S01]  /*c8f0*/  @!P1 PRMT R93, R163, 0x5410, RZ ;  /* 0x00005410a35d9816 */ /* 0x000fe200000000ff */
[----:B------:R-:W-:Y:S02]  /*c900*/  IMAD.MOV.U32 R163, RZ, RZ, R181 ;  /* 0x000000ffffa37224 */ /* 0x000fe400078e00b5 */
[----:B------:R-:W-:Y:S02]  /*c910*/  IMAD.MOV.U32 R181, RZ, RZ, R159 ;  /* 0x000000ffffb57224 */ /* 0x000fe400078e009f */
[----:B------:R1:W2:Y:S04]  /*c920*/  LDL.LU.S16 R159, [R1+0xd8] ;  /* 0x0000d800019f7983 */ /* 0x0002a80000300600 */
[----:B------:R1:W3:Y:S01]  /*c930*/  LDL.LU.S16 R157, [R1+0xe0] ;  /* 0x0000e000019d7983 */ /* 0x0002e20000300600 */
[----:B------:R-:W-:Y:S01]  /*c940*/  @!P0 HFMA2.BF16_V2 R167, -RZ.H0_H0, RZ.H0_H0, -R92.H0_H0 ;  /* 0x200000ffffa78231 */ /* 0x000fe2000034095c */
[----:B------:R-:W4:Y:S04]  /*c950*/  MUFU.EX2 R7, R171 ;  /* 0x000000ab00077308 */ /* 0x000f280000000800 */
[----:B------:R-:W-:-:S04]  /*c960*/  PRMT R17, R167, 0x7610, R17 ;  /* 0x00007610a7117816 */ /* 0x000fc80000000011 */
[----:B------:R-:W-:Y:S01]  /*c970*/  @!P0 PRMT R92, R17, 0x5410, RZ ;  /* 0x00005410115c8816 */ /* 0x000fe200000000ff */
[----:B------:R-:W-:Y:S01]  /*c980*/  FADD.FTZ R17, R4, R6 ;  /* 0x0000000604117221 */ /* 0x000fe20000010000 */
[----:B------:R-:W-:Y:S01]  /*c990*/  FADD.FTZ R4, R20, R32 ;  /* 0x0000002014047221 */ /* 0x000fe20000010000 */
[----:B------:R-:W-:Y:S02]  /*c9a0*/  @!P2 PRMT R94, R8, 0x5410, RZ ;  /* 0x00005410085ea816 */ /* 0x000fe400000000ff */
[----:B------:R-:W1:Y:S01]  /*c9b0*/  MUFU.EX2 R8, R82 ;  /* 0x0000005200087308 */ /* 0x000e620000000800 */
[----:B------:R-:W-:Y:S01]  /*c9c0*/  FADD.FTZ R5, R10, R17 ;  /* 0x000000110a057221 */ /* 0x000fe20000010000 */
[----:B------:R-:W-:-:S03]  /*c9d0*/  FADD.FTZ R4, R19, R4 ;  /* 0x0000000413047221 */ /* 0x000fc60000010000 */
[----:B------:R-:W-:Y:S01]  /*c9e0*/  FADD.FTZ R17, R9, R5 ;  /* 0x0000000509117221 */ /* 0x000fe20000010000 */
[----:B------:R-:W-:Y:S02]  /*c9f0*/  FADD.FTZ R4, R16, R4 ;  /* 0x0000000410047221 */ /* 0x000fe40000010000 */
[----:B------:R-:W1:Y:S01]  /*ca00*/  MUFU.EX2 R6, R79 ;  /* 0x0000004f00067308 */ /* 0x000e620000000800 */
[----:B------:R-:W-:Y:S01]  /*ca10*/  FADD.FTZ R9, R11, R17 ;  /* 0x000000110b097221 */ /* 0x000fe20000010000 */
[----:B------:R-:W-:-:S06]  /*ca20*/  FADD.FTZ R10, R15, R4 ;  /* 0x000000040f0a7221 */ /* 0x000fcc0000010000 */
[----:B------:R-:W1:Y:S01]  /*ca30*/  MUFU.EX2 R5, R76 ;  /* 0x0000004c00057308 */ /* 0x000e620000000800 */
[C---:B----4-:R-:W-:Y:S01]  /*ca40*/  FADD.FTZ R9, R7.reuse, R9 ;  /* 0x0000000907097221 */ /* 0x050fe20000010000 */
[----:B------:R-:W-:Y:S01]  /*ca50*/  F2FP.BF16.F32.PACK_AB R63, R7, R11 ;  /* 0x0000000b073f723e */ /* 0x000fe200000010ff */
[----:B------:R-:W-:-:S05]  /*ca60*/  FADD.FTZ R7, R18, R10 ;  /* 0x0000000a12077221 */ /* 0x000fca0000010000 */
[----:B------:R-:W4:Y:S01]  /*ca70*/  MUFU.EX2 R4, R74 ;  /* 0x0000004a00047308 */ /* 0x000f220000000800 */
[----:B-1----:R-:W-:Y:S01]  /*ca80*/  FADD.FTZ R9, R8, R9 ;  /* 0x0000000908097221 */ /* 0x002fe20000010000 */
[----:B------:R-:W-:Y:S01]  /*ca90*/  FADD.FTZ R7, R14, R7 ;  /* 0x000000070e077221 */ /* 0x000fe20000010000 */
[C---:B------:R-:W-:Y:S02]  /*caa0*/  F2FP.BF16.F32.PACK_AB R50, R6.reuse, R8 ;  /* 0x000000080632723e */ /* 0x040fe400000010ff */
[----:B------:R-:W-:Y:S01]  /*cab0*/  FADD.FTZ R9, R6, R9 ;  /* 0x0000000906097221 */ /* 0x000fe20000010000 */
[----:B------:R-:W-:Y:S01]  /*cac0*/  FADD.FTZ R6, R13, R7 ;  /* 0x000000070d067221 */ /* 0x000fe20000010000 */
[----:B------:R-:W-:-:S04]  /*cad0*/  IMAD.WIDE.U32 R32, R192, -0x326172a9, RZ ;  /* 0xcd9e8d57c0207825 */ /* 0x000fc800078e00ff */
[----:B------:R-:W-:Y:S01]  /*cae0*/  FADD.FTZ R7, R5, R9 ;  /* 0x0000000905077221 */ /* 0x000fe20000010000 */
[----:B------:R-:W-:Y:S01]  /*caf0*/  IMAD.MOV.U32 R167, RZ, RZ, R21 ;  /* 0x000000ffffa77224 */ /* 0x000fe200078e0015 */
[----:B------:R-:W-:Y:S02]  /*cb00*/  F2FP.BF16.F32.PACK_AB R65, R19, R20 ;  /* 0x000000141341723e */ /* 0x000fe400000010ff */
[C---:B----4-:R-:W-:Y:S01]  /*cb10*/  FADD.FTZ R21, R4.reuse, R7 ;  /* 0x0000000704157221 */ /* 0x050fe20000010000 */
[----:B------:R-:W-:Y:S02]  /*cb20*/  F2FP.BF16.F32.PACK_AB R61, R4, R5 ;  /* 0x00000005043d723e */ /* 0x000fe400000010ff */
[----:B------:R-:W-:Y:S02]  /*cb30*/  LOP3.LUT R4, R215, R33, RZ, 0x3c, !PT ;  /* 0x00000021d7047212 */ /* 0x000fe400078e3cff */
[----:B------:R-:W-:-:S03]  /*cb40*/  F2FP.BF16.F32.PACK_AB R59, R14, R18 ;  /* 0x000000120e3b723e */ /* 0x000fc600000010ff */
[----:B------:R-:W-:-:S05]  /*cb50*/  IMAD.WIDE.U32 R18, R4, -0x2daee0ad, RZ ;  /* 0xd2511f5304127825 */ /* 0x000fca00078e00ff */
[----:B------:R-:W-:Y:S01]  /*cb60*/  LOP3.LUT R4, R19, R198, R176, 0x96, !PT ;  /* 0x000000c613047212 */ /* 0x000fe200078e96b0 */
[----:B------:R-:W-:-:S04]  /*cb70*/  FADD.FTZ R20, R12, R6 ;  /* 0x000000060c147221 */ /* 0x000fc80000010000 */
[----:B------:R-:W-:Y:S01]  /*cb80*/  IMAD.WIDE.U32 R4, R4, -0x326172a9, RZ ;  /* 0xcd9e8d5704047825 */ /* 0x000fe200078e00ff */
[----:B------:R-:W-:-:S04]  /*cb90*/  LOP3.LUT R6, R41, R224, R32, 0x96, !PT ;  /* 0x000000e029067212 */ /* 0x000fc800078e9620 */
[----:B------:R-:W-:Y:S01]  /*cba0*/  LOP3.LUT R8, R5, R221, R40, 0x96, !PT ;  /* 0x000000dd05087212 */ /* 0x000fe200078e9628 */
[----:B------:R-:W-:-:S04]  /*cbb0*/  IMAD.WIDE.U32 R6, R6, -0x2daee0ad, RZ ;  /* 0xd2511f5306067825 */ /* 0x000fc800078e00ff */
        /* <DEDUP_REMOVED lines=25> */
[C---:B------:R-:W-:Y:S02]  /*cd50*/  LOP3.LUT R8, R6.reuse, 0xff, RZ, 0xc0, !PT ;  /* 0x000000ff06087812 */ /* 0x040fe400078ec0ff */
[----:B------:R-:W-:Y:S02]  /*cd60*/  F2FP.BF16.F32.PACK_AB R56, R15, R16 ;  /* 0x000000100f38723e */ /* 0x000fe400000010ff */
[----:B------:R-:W-:Y:S02]  /*cd70*/  ISETP.GE.U32.AND P2, PT, R199, R8, PT ;  /* 0x00000008c700720c */ /* 0x000fe40003f46070 */
[----:B------:R-:W-:Y:S02]  /*cd80*/  SHF.R.U32.HI R8, RZ, 0x18, R6 ;  /* 0x00000018ff087819 */ /* 0x000fe40000011606 */
[----:B------:R-:W-:-:S02]  /*cd90*/  LOP3.LUT R14, R6, 0xffff, RZ, 0xc0, !PT ;  /* 0x0000ffff060e7812 */ /* 0x000fc400078ec0ff */
[----:B------:R-:W-:Y:S01]  /*cda0*/  SHF.R.U32.HI R15, RZ, 0x10, R6 ;  /* 0x00000010ff0f7819 */ /* 0x000fe20000011606 */
[----:B------:R-:W-:Y:S01]  /*cdb0*/  IMAD.WIDE.U32 R6, R13, -0x2daee0ad, RZ ;  /* 0xd2511f530d067825 */ /* 0x000fe200078e00ff */
[----:B------:R-:W-:Y:S01]  /*cdc0*/  ISETP.GE.U32.AND P1, PT, R199, R8, PT ;  /* 0x00000008c700720c */ /* 0x000fe20003f26070 */
[----:B------:R1:W4:Y:S01]  /*cdd0*/  MUFU.EX2 R11, R219 ;  /* 0x000000db000b7308 */ /* 0x0003220000000800 */
[----:B------:R-:W-:Y:S02]  /*cde0*/  LOP3.LUT R9, R9, 0xff, RZ, 0xc0, !PT ;  /* 0x000000ff09097812 */ /* 0x000fe400078ec0ff */
[----:B------:R-:W-:Y:S02]  /*cdf0*/  LOP3.LUT R8, R7, R231, R12, 0x96, !PT ;  /* 0x000000e707087212 */ /* 0x000fe400078e960c */
[----:B------:R-:W-:Y:S02]  /*ce00*/  LOP3.LUT R12, R6, 0xff, RZ, 0xc0, !PT ;  /* 0x000000ff060c7812 */ /* 0x000fe400078ec0ff */
[C---:B------:R-:W-:Y:S01]  /*ce10*/  ISETP.GE.U32.AND P5, PT, R199.reuse, R9, PT ;  /* 0x00000009c700720c */ /* 0x040fe20003fa6070 */
[----:B------:R-:W4:Y:S01]  /*ce20*/  MUFU.EX2 R10, R222 ;  /* 0x000000de000a7308 */ /* 0x000f220000000800 */
[----:B------:R-:W-:-:S02]  /*ce30*/  ISETP.GE.U32.AND P3, PT, R199, R12, PT ;  /* 0x0000000cc700720c */ /* 0x000fc40003f66070 */
[----:B------:R-:W-:Y:S02]  /*ce40*/  LOP3.LUT R17, R6, 0xffff, RZ, 0xc0, !PT ;  /* 0x0000ffff06117812 */ /* 0x000fe400078ec0ff */
[--C-:B------:R-:W-:Y:S02]  /*ce50*/  SHF.R.U32.HI R16, RZ, 0x10, R6.reuse ;  /* 0x00000010ff107819 */ /* 0x100fe40000011606 */
[----:B------:R-:W-:Y:S01]  /*ce60*/  SHF.R.U32.HI R12, RZ, 0x18, R6 ;  /* 0x00000018ff0c7819 */ /* 0x000fe20000011606 */
[----:B------:R-:W4:Y:S01]  /*ce70*/  MUFU.EX2 R9, R70 ;  /* 0x0000004600097308 */ /* 0x000f220000000800 */
[----:B------:R-:W-:Y:S01]  /*ce80*/  STL [R1+0x338], R192 ;  /* 0x000338c001007387 */ /* 0x000fe20000100800 */
[----:B------:R-:W-:-:S03]  /*ce90*/  PRMT R85, R57, 0x7610, R85 ;  /* 0x0000761039557816 */ /* 0x000fc60000000055 */
[----:B-1----:R1:W3:Y:S03]  /*cea0*/  LDL.LU.S16 R219, [R1+0xdc] ;  /* 0x0000dc0001db7983 */ /* 0x0022e60000300600 */
[----:B------:R-:W1:Y:S01]  /*ceb0*/  MUFU.EX2 R6, R66 ;  /* 0x0000004200067308 */ /* 0x000e620000000800 */
[----:B----4-:R-:W-:Y:S01]  /*cec0*/  FADD.FTZ R7, R11, R20 ;  /* 0x000000140b077221 */ /* 0x010fe20000010000 */
[----:B------:R-:W-:Y:S02]  /*ced0*/  PRMT R82, R62, 0x7632, R82 ;  /* 0x000076323e527816 */ /* 0x000fe40000000052 */
[----:B------:R-:W-:Y:S01]  /*cee0*/  PRMT R84, R57, 0x7632, R84 ;  /* 0x0000763239547816 */ /* 0x000fe20000000054 */
[----:B------:R-:W-:Y:S01]  /*cef0*/  FADD.FTZ R13, R10, R7 ;  /* 0x000000070a0d7221 */ /* 0x000fe20000010000 */
[----:B------:R-:W-:Y:S01]  /*cf00*/  FADD.FTZ R7, R9, R21 ;  /* 0x0000001509077221 */ /* 0x000fe20000010000 */
[----:B------:R-:W-:-:S02]  /*cf10*/  PRMT R83, R62, 0x7610, R83 ;  /* 0x000076103e537816 */ /* 0x000fc40000000053 */
[----:B-1----:R-:W-:Y:S02]  /*cf20*/  F2FP.BF16.F32.PACK_AB R52, R6, R9 ;  /* 0x000000090634723e */ /* 0x002fe400000010ff */
[----:B------:R1:W4:Y:S01]  /*cf30*/  LDL.LU.S16 R9, [R1+0xe4] ;  /* 0x0000e40001097983 */ /* 0x0003220000300600 */
[----:B--2---:R-:W-:Y:S02]  /*cf40*/  @!P0 HFMA2.BF16_V2 R159, -RZ.H0_H0, RZ.H0_H0, -R85.H0_H0 ;  /* 0x200000ffff9f8231 */ /* 0x004fe40000340955 */
[----:B---3--:R-:W-:-:S03]  /*cf50*/  @!P6 HFMA2.BF16_V2 R157, -RZ.H0_H0, RZ.H0_H0, -R82.H0_H0 ;  /* 0x200000ffff9de231 */ /* 0x008fc60000340952 */
[----:B------:R-:W-:Y:S02]  /*cf60*/  PRMT R222, R159, 0x7610, R222 ;  /* 0x000076109fde7816 */ /* 0x000fe400000000de */
[----:B------:R-:W-:Y:S02]  /*cf70*/  PRMT R159, R85, 0x5410, R84 ;  /* 0x00005410559f7816 */ /* 0x000fe40000000054 */
[----:B------:R-:W-:Y:S02]  /*cf80*/  @!P0 PRMT R85, R222, 0x5410, RZ ;  /* 0x00005410de558816 */ /* 0x000fe400000000ff */
[----:B------:R-:W-:Y:S02]  /*cf90*/  ISETP.GE.U32.AND P0, PT, R199, R12, PT ;  /* 0x0000000cc700720c */ /* 0x000fe40003f06070 */
[----:B------:R-:W-:Y:S02]  /*cfa0*/  PRMT R12, R157, 0x7610, R12 ;  /* 0x000076109d0c7816 */ /* 0x000fe4000000000c */
[----:B------:R-:W-:-:S02]  /*cfb0*/  PRMT R157, R83, 0x5410, R82 ;  /* 0x00005410539d7816 */ /* 0x000fc40000000052 */
[----:B------:R-:W-:Y:S02]  /*cfc0*/  @!P6 PRMT R82, R12, 0x5410, RZ ;  /* 0x000054100c52e816 */ /* 0x000fe400000000ff */
[----:B------:R1:W2:Y:S01]  /*cfd0*/  LDL.LU.S16 R12, [R1+0x100] ;  /* 0x00010000010c7983 */ /* 0x0002a20000300600 */
[----:B------:R-:W-:Y:S01]  /*cfe0*/  F2FP.BF16.F32.PACK_AB R54, R10, R11 ;  /* 0x0000000b0a36723e */ /* 0x000fe200000010ff */
[----:B------:R-:W-:Y:S01]  /*cff0*/  FADD.FTZ R11, R6, R7 ;  /* 0x00000007060b7221 */ /* 0x000fe20000010000 */
[----:B------:R-:W-:-:S04]  /*d000*/  SHF.R.U32.HI R6, RZ, 0x8, R14 ;  /* 0x00000008ff067819 */ /* 0x000fc8000001160e */
[----:B------:R-:W-:Y:S02]  /*d010*/  LOP3.LUT R6, R6, 0xffff, RZ, 0xc0, !PT ;  /* 0x0000ffff06067812 */ /* 0x000fe400078ec0ff */
[C---:B------:R-:W-:Y:S02]  /*d020*/  PRMT R81, R60.reuse, 0x7610, R81 ;  /* 0x000076103c517816 */ /* 0x040fe40000000051 */
[----:B------:R-:W-:Y:S01]  /*d030*/  PRMT R79, R60, 0x7632, R79 ;  /* 0x000076323c4f7816 */ /* 0x000fe2000000004f */
[----:B------:R-:W-:-:S05]  /*d040*/  @!P4 HFMA2.BF16_V2 R219, -RZ.H0_H0, RZ.H0_H0, -R84.H0_H0 ;  /* 0x200000ffffdbc231 */ /* 0x000fca0000340954 */
[----:B------:R-:W-:-:S04]  /*d050*/  PRMT R7, R219, 0x7610, R7 ;  /* 0x00007610db077816 */ /* 0x000fc80000000007 */
[----:B------:R-:W-:Y:S02]  /*d060*/  @!P4 PRMT R84, R7, 0x5410, RZ ;  /* 0x000054100754c816 */ /* 0x000fe400000000ff */
[----:B------:R-:W-:Y:S02]  /*d070*/  ISETP.GE.U32.AND P4, PT, R199, R6, PT ;  /* 0x00000006c700720c */ /* 0x000fe40003f86070 */
[----:B------:R-:W-:Y:S01]  /*d080*/  LOP3.LUT R6, R15, 0xff, RZ, 0xc0, !PT ;  /* 0x000000ff0f067812 */ /* 0x000fe200078ec0ff */
[----:B------:R-:W3:Y:S03]  /*d090*/  MUFU.EX2 R7, R241 ;  /* 0x000000f100077308 */ /* 0x000ee60000000800 */
[----:B------:R-:W-:Y:S01]  /*d0a0*/  ISETP.GE.U32.AND P6, PT, R199, R6, PT ;  /* 0x00000006c700720c */ /* 0x000fe20003fc6070 */
[----:B----4-:R-:W-:-:S04]  /*d0b0*/  @!P5 HFMA2.BF16_V2 R9, -RZ.H0_H0, RZ.H0_H0, -R83.H0_H0 ;  /* 0x200000ffff09d231 */ /* 0x010fc80000340953 */
[----:B------:R-:W4:Y:S01]  /*d0c0*/  MUFU.EX2 R6, R242 ;  /* 0x000000f200067308 */ /* 0x000f220000000800 */
[----:B------:R-:W-:Y:S02]  /*d0d0*/  PRMT R156, R9, 0x7610, R156 ;  /* 0x00007610099c7816 */ /* 0x000fe4000000009c */
[----:B------:R-:W-:-:S04]  /*d0e0*/  SHF.R.U32.HI R9, RZ, 0x10, R8 ;  /* 0x00000010ff097819 */ /* 0x000fc80000011608 */
[----:B------:R-:W-:Y:S02]  /*d0f0*/  LOP3.LUT R9, R9, 0xff, RZ, 0xc0, !PT ;  /* 0x000000ff09097812 */ /* 0x000fe400078ec0ff */
[----:B------:R-:W-:Y:S02]  /*d100*/  @!P5 PRMT R83, R156, 0x5410, RZ ;  /* 0x000054109c53d816 */ /* 0x000fe400000000ff */
[----:B------:R-:W-:Y:S01]  /*d110*/  ISETP.GE.U32.AND P5, PT, R199, R9, PT ;  /* 0x00000009c700720c */ /* 0x000fe20003fa6070 */
[----:B---3--:R-:W-:Y:S01]  /*d120*/  FADD.FTZ R9, R7, R13 ;  /* 0x0000000d07097221 */ /* 0x008fe20000010000 */
[----:B------:R-:W-:Y:S02]  /*d130*/  PRMT R156, R81, 0x5410, R79 ;  /* 0x00005410519c7816 */ /* 0x000fe4000000004f */
[----:B----4-:R-:W-:Y:S01]  /*d140*/  F2FP.BF16.F32.PACK_AB R49, R6, R7 ;  /* 0x000000070631723e */ /* 0x010fe200000010ff */
[----:B--2---:R-:W-:-:S05]  /*d150*/  @!P2 HFMA2.BF16_V2 R12, -RZ.H0_H0, RZ.H0_H0, -R81.H0_H0 ;  /* 0x200000ffff0ca231 */ /* 0x004fca0000340951 */
[----:B------:R-:W-:Y:S01]  /*d160*/  PRMT R166, R12, 0x7610, R166 ;  /* 0x000076100ca67816 */ /* 0x000fe200000000a6 */
[----:B------:R-:W-:Y:S02]  /*d170*/  FADD.FTZ R12, R6, R9 ;  /* 0x00000009060c7221 */ /* 0x000fe40000010000 */
[----:B------:R1:W2:Y:S01]  /*d180*/  LDL.LU.S16 R6, [R1+0x104] ;  /* 0x0001040001067983 */ /* 0x0002a20000300600 */
[----:B------:R-:W-:Y:S01]  /*d190*/  @!P2 PRMT R81, R166, 0x5410, RZ ;  /* 0x00005410a651a816 */ /* 0x000fe200000000ff */
[----:B------:R-:W-:Y:S02]  /*d1a0*/  IMAD.MOV.U32 R166, RZ, RZ, R155 ;  /* 0x000000ffffa67224 */ /* 0x000fe400078e009b */
[----:B------:R1:W3:Y:S04]  /*d1b0*/  LDL.LU.S16 R155, [R1+0x11c] ;  /* 0x00011c00019b7983 */ /* 0x0002e80000300600 */
[----:B------:R1:W4:Y:S01]  /*d1c0*/  LDL.LU.S16 R9, [R1+0x128] ;  /* 0x0001280001097983 */ /* 0x0003220000300600 */
[----:B------:R-:W-:-:S02]  /*d1d0*/  PRMT R73, R64, 0x7610, R73 ;  /* 0x0000761040497816 */ /* 0x000fc40000000049 */
[----:B------:R-:W-:Y:S01]  /*d1e0*/  PRMT R74, R64, 0x7632, R74 ;  /* 0x00007632404a7816 */ /* 0x000fe2000000004a */
[----:B------:R-:W-:Y:S02]  /*d1f0*/  IMAD.MOV.U32 R219, RZ, RZ, R167 ;  /* 0x000000ffffdb7224 */ /* 0x000fe400078e00a7 */
[----:B------:R-:W-:Y:S02]  /*d200*/  IMAD.MOV.U32 R167, RZ, RZ, R201 ;  /* 0x000000ffffa77224 */ /* 0x000fe400078e00c9 */
[----:B------:R-:W-:Y:S02]  /*d210*/  IMAD.MOV.U32 R201, RZ, RZ, R187 ;  /* 0x000000ffffc97224 */ /* 0x000fe400078e00bb */
[----:B------:R-:W-:Y:S02]  /*d220*/  IMAD.MOV.U32 R187, RZ, RZ, R184 ;  /* 0x000000ffffbb7224 */ /* 0x000fe400078e00b8 */
[----:B------:R-:W-:Y:S02]  /*d230*/  IMAD.MOV.U32 R184, RZ, RZ, R160 ;  /* 0x000000ffffb87224 */ /* 0x000fe400078e00a0 */
[----:B------:R-:W-:-:S02]  /*d240*/  IMAD.MOV.U32 R160, RZ, RZ, R162 ;  /* 0x000000ffffa07224 */ /* 0x000fc400078e00a2 */
[----:B---3--:R-:W-:Y:S02]  /*d250*/  @!P1 HFMA2.BF16_V2 R155, -RZ.H0_H0, RZ.H0_H0, -R74.H0_H0 ;  /* 0x200000ffff9b9231 */ /* 0x008fe4000034094a */
[----:B----4-:R-:W-:-:S03]  /*d260*/  @!P6 HFMA2.BF16_V2 R9, -RZ.H0_H0, RZ.H0_H0, -R73.H0_H0 ;  /* 0x200000ffff09e231 */ /* 0x010fc60000340949 */
[----:B------:R-:W-:Y:S02]  /*d270*/  PRMT R21, R155, 0x7610, R21 ;  /* 0x000076109b157816 */ /* 0x000fe40000000015 */
[----:B------:R-:W-:Y:S02]  /*d280*/  PRMT R7, R9, 0x7610, R7 ;  /* 0x0000761009077816 */ /* 0x000fe40000000007 */
[----:B------:R-:W-:Y:S02]  /*d290*/  PRMT R155, R73, 0x5410, R74 ;  /* 0x00005410499b7816 */ /* 0x000fe4000000004a */
[----:B------:R-:W-:Y:S02]  /*d2a0*/  @!P6 PRMT R73, R7, 0x5410, RZ ;  /* 0x000054100749e816 */ /* 0x000fe400000000ff */
[----:B------:R1:W3:Y:S01]  /*d2b0*/  LDL.LU.S16 R7, [R1+0x12c] ;  /* 0x00012c0001077983 */ /* 0x0002e20000300600 */
[----:B------:R-:W-:-:S03]  /*d2c0*/  @!P1 PRMT R74, R21, 0x5410, RZ ;  /* 0x00005410154a9816 */ /* 0x000fc600000000ff */
[----:B------:R1:W4:Y:S04]  /*d2d0*/  LDL.LU.S16 R222, [R1+0x130] ;  /* 0x0001300001de7983 */ /* 0x0003280000300600 */
[----:B------:R1:W3:Y:S04]  /*d2e0*/  LDL.LU.S16 R162, [R1+0x134] ;  /* 0x0001340001a27983 */ /* 0x0002e80000300600 */
[----:B------:R1:W3:Y:S01]  /*d2f0*/  LDL.LU.S16 R21, [R1+0x138] ;  /* 0x0001380001157983 */ /* 0x0002e20000300600 */
[----:B--2---:R-:W-:-:S05]  /*d300*/  @!P4 HFMA2.BF16_V2 R6, -RZ.H0_H0, RZ.H0_H0, -R79.H0_H0 ;  /* 0x200000ffff06c231 */ /* 0x004fca000034094f */
[----:B------:R-:W-:Y:S02]  /*d310*/  PRMT R171, R6, 0x7610, R171 ;  /* 0x0000761006ab7816 */ /* 0x000fe400000000ab */
[----:B------:R-:W-:-:S04]  /*d320*/  LOP3.LUT R6, R8, 0xff, RZ, 0xc0, !PT ;  /* 0x000000ff08067812 */ /* 0x000fc800078ec0ff */
[----:B------:R-:W-:Y:S02]  /*d330*/  ISETP.GE.U32.AND P2, PT, R199, R6, PT ;  /* 0x00000006c700720c */ /* 0x000fe40003f46070 */
[----:B------:R-:W-:Y:S02]  /*d340*/  SHF.R.U32.HI R6, RZ, 0x18, R8 ;  /* 0x00000018ff067819 */ /* 0x000fe40000011608 */
[----:B------:R-:W-:Y:S02]  /*d350*/  @!P4 PRMT R79, R171, 0x5410, RZ ;  /* 0x00005410ab4fc816 */ /* 0x000fe400000000ff */
[----:B------:R-:W-:Y:S02]  /*d360*/  ISETP.GE.U32.AND P4, PT, R199, R6, PT ;  /* 0x00000006c700720c */ /* 0x000fe40003f86070 */
[----:B------:R-:W-:Y:S02]  /*d370*/  LOP3.LUT R6, R16, 0xff, RZ, 0xc0, !PT ;  /* 0x000000ff10067812 */ /* 0x000fe400078ec0ff */
[----:B------:R-:W-:-:S02]  /*d380*/  LOP3.LUT R8, R8, 0xffff, RZ, 0xc0, !PT ;  /* 0x0000ffff08087812 */ /* 0x000fc400078ec0ff */
[----:B------:R-:W-:Y:S02]  /*d390*/  ISETP.GE.U32.AND P1, PT, R199, R6, PT ;  /* 0x00000006c700720c */ /* 0x000fe40003f26070 */
[----:B------:R-:W-:-:S04]  /*d3a0*/  SHF.R.U32.HI R6, RZ, 0x8, R8 ;  /* 0x00000008ff067819 */ /* 0x000fc80000011608 */
[----:B------:R-:W-:-:S04]  /*d3b0*/  LOP3.LUT R6, R6, 0xffff, RZ, 0xc0, !PT ;  /* 0x0000ffff06067812 */ /* 0x000fc800078ec0ff */
[----:B------:R-:W-:Y:S02]  /*d3c0*/  ISETP.GE.U32.AND P6, PT, R199, R6, PT ;  /* 0x00000006c700720c */ /* 0x000fe40003fc6070 */
[----:B------:R-:W-:Y:S02]  /*d3d0*/  PRMT R80, R35, 0x7632, R80 ;  /* 0x0000763223507816 */ /* 0x000fe40000000050 */
[C---:B------:R-:W-:Y:S02]  /*d3e0*/  PRMT R76, R43.reuse, 0x7632, R76 ;  /* 0x000076322b4c7816 */ /* 0x040fe4000000004c */
[----:B------:R-:W-:Y:S02]  /*d3f0*/  PRMT R77, R43, 0x7610, R77 ;  /* 0x000076102b4d7816 */ /* 0x000fe4000000004d */
[----:B------:R-:W-:-:S05]  /*d400*/  SHF.R.U32.HI R6, RZ, 0x8, R17 ;  /* 0x00000008ff067819 */ /* 0x000fca0000011611 */
[----:B----4-:R-:W-:Y:S02]  /*d410*/  @!P6 HFMA2.BF16_V2 R222, -RZ.H0_H0, RZ.H0_H0, -R80.H0_H0 ;  /* 0x200000ffffdee231 */ /* 0x010fe40000340950 */
[----:B---3--:R-:W-:-:S03]  /*d420*/  @!P4 HFMA2.BF16_V2 R162, -RZ.H0_H0, RZ.H0_H0, -R76.H0_H0 ;  /* 0x200000ffffa2c231 */ /* 0x008fc6000034094c */
[----:B------:R-:W-:Y:S01]  /*d430*/  PRMT R8, R222, 0x7610, R8 ;  /* 0x00007610de087816 */ /* 0x000fe20000000008 */
[----:B------:R-:W-:Y:S01]  /*d440*/  @!P5 HFMA2.BF16_V2 R21, -RZ.H0_H0, RZ.H0_H0, -R77.H0_H0 ;  /* 0x200000ffff15d231 */ /* 0x000fe2000034094d */
[----:B------:R-:W-:Y:S01]  /*d450*/  PRMT R16, R162, 0x7610, R16 ;  /* 0x00007610a2107816 */ /* 0x000fe20000000010 */
[----:B------:R-:W-:Y:S02]  /*d460*/  IMAD.MOV.U32 R222, RZ, RZ, R167 ;  /* 0x000000ffffde7224 */ /* 0x000fe400078e00a7 */
[----:B------:R-:W-:Y:S01]  /*d470*/  IMAD.MOV.U32 R167, RZ, RZ, R201 ;  /* 0x000000ffffa77224 */ /* 0x000fe200078e00c9 */
[----:B------:R-:W-:Y:S01]  /*d480*/  PRMT R10, R21, 0x7610, R10 ;  /* 0x00007610150a7816 */ /* 0x000fe2000000000a */
[----:B------:R-:W-:Y:S02]  /*d490*/  IMAD.MOV.U32 R21, RZ, RZ, R219 ;  /* 0x000000ffff157224 */ /* 0x000fe400078e00db */
[----:B------:R-:W-:Y:S01]  /*d4a0*/  IMAD.MOV.U32 R201, RZ, RZ, R161 ;  /* 0x000000ffffc97224 */ /* 0x000fe200078e00a1 */
[----:B------:R-:W-:Y:S01]  /*d4b0*/  PRMT R162, R77, 0x5410, R76 ;  /* 0x000054104da27816 */ /* 0x000fe2000000004c */
[----:B------:R1:W2:Y:S01]  /*d4c0*/  LDL.LU.S16 R161, [R1+0x140] ;  /* 0x0001400001a17983 */ /* 0x0002a20000300600 */
[----:B------:R-:W-:Y:S01]  /*d4d0*/  IMAD.MOV.U32 R219, RZ, RZ, R160 ;  /* 0x000000ffffdb7224 */ /* 0x000fe200078e00a0 */
[----:B------:R-:W-:-:S02]  /*d4e0*/  @!P4 PRMT R76, R16, 0x5410, RZ ;  /* 0x00005410104cc816 */ /* 0x000fc400000000ff */
[----:B------:R1:W3:Y:S04]  /*d4f0*/  LDL.LU.S16 R160, [R1+0x13c] ;  /* 0x00013c0001a07983 */ /* 0x0002e80000300600 */
[----:B------:R1:W4:Y:S04]  /*d500*/  LDL.LU.S16 R17, [R1+0x148] ;  /* 0x0001480001117983 */ /* 0x0003280000300600 */
[----:B------:R1:W4:Y:S01]  /*d510*/  LDL.LU.S16 R16, [R1+0x144] ;  /* 0x0001440001107983 */ /* 0x0003220000300600 */
[----:B------:R-:W-:-:S05]  /*d520*/  PRMT R75, R35, 0x7610, R75 ;  /* 0x00007610234b7816 */ /* 0x000fca000000004b */
[----:B------:R-:W-:Y:S01]  /*d530*/  @!P2 HFMA2.BF16_V2 R7, -RZ.H0_H0, RZ.H0_H0, -R75.H0_H0 ;  /* 0x200000ffff07a231 */ /* 0x000fe2000034094b */
[----:B------:R-:W-:Y:S01]  /*d540*/  LOP3.LUT R6, R6, 0xffff, RZ, 0xc0, !PT ;  /* 0x0000ffff06067812 */ /* 0x000fe200078ec0ff */
[----:B------:R-:W-:-:S03]  /*d550*/  IMAD.MOV.U32 R171, RZ, RZ, R163 ;  /* 0x000000ffffab7224 */ /* 0x000fc600078e00a3 */
[----:B------:R-:W-:Y:S02]  /*d560*/  PRMT R242, R7, 0x7610, R242 ;  /* 0x0000761007f27816 */ /* 0x000fe400000000f2 */
[----:B------:R-:W1:Y:S01]  /*d570*/  MUFU.EX2 R7, R202 ;  /* 0x000000ca00077308 */ /* 0x000e620000000800 */
[----:B------:R-:W-:Y:S02]  /*d580*/  PRMT R163, R75, 0x5410, R80 ;  /* 0x000054104ba37816 */ /* 0x000fe40000000050 */
[----:B------:R-:W-:Y:S02]  /*d590*/  @!P2 PRMT R75, R242, 0x5410, RZ ;  /* 0x00005410f24ba816 */ /* 0x000fe400000000ff */
[----:B------:R-:W-:-:S03]  /*d5a0*/  ISETP.GE.U32.AND P2, PT, R199, R6, PT ;  /* 0x00000006c700720c */ /* 0x000fc60003f46070 */
[----:B------:R-:W1:Y:S01]  /*d5b0*/  MUFU.EX2 R6, R216 ;  /* 0x000000d800067308 */ /* 0x000e620000000800 */
[----:B------:R-:W-:Y:S02]  /*d5c0*/  @!P5 PRMT R77, R10, 0x5410, RZ ;  /* 0x000054100a4dd816 */ /* 0x000fe400000000ff */
[----:B------:R-:W-:Y:S02]  /*d5d0*/  PRMT R88, R86, 0x7632, R88 ;  /* 0x0000763256587816 */ /* 0x000fe40000000058 */
[----:B------:R-:W-:-:S03]  /*d5e0*/  @!P6 PRMT R80, R8, 0x5410, RZ ;  /* 0x000054100850e816 */ /* 0x000fc600000000ff */
[----:B------:R-:W-:Y:S01]  /*d5f0*/  MUFU.EX2 R9, R243 ;  /* 0x000000f300097308 */ /* 0x000fe20000000800 */
[----:B-1----:R-:W-:Y:S01]  /*d600*/  FADD.FTZ R11, R7, R11 ;  /* 0x0000000b070b7221 */ /* 0x002fe20000010000 */
[----:B------:R-:W-:-:S06]  /*d610*/  PRMT R78, R42, 0x7610, R78 ;  /* 0x000076102a4e7816 */ /* 0x000fcc000000004e */
[----:B------:R-:W1:Y:S01]  /*d620*/  MUFU.EX2 R10, R217 ;  /* 0x000000d9000a7308 */ /* 0x000e620000000800 */
[C---:B------:R-:W-:Y:S01]  /*d630*/  FADD.FTZ R11, R6.reuse, R11 ;  /* 0x0000000b060b7221 */ /* 0x040fe20000010000 */
[----:B------:R-:W-:Y:S02]  /*d640*/  F2FP.BF16.F32.PACK_AB R47, R6, R7 ;  /* 0x00000007062f723e */ /* 0x000fe400000010ff */
[----:B------:R-:W-:-:S04]  /*d650*/  PRMT R87, R42, 0x7632, R87 ;  /* 0x000076322a577816 */ /* 0x000fc80000000057 */
[----:B------:R-:W1:Y:S08]  /*d660*/  MUFU.EX2 R8, R246 ;  /* 0x000000f600087308 */ /* 0x000e700000000800 */
[----:B------:R-:W1:Y:S01]  /*d670*/  MUFU.EX2 R6, R218 ;  /* 0x000000da00067308 */ /* 0x000e620000000800 */
[----:B------:R-:W-:Y:S01]  /*d680*/  LOP3.LUT R19, R31, R224, R32, 0x96, !PT ;  /* 0x000000e01f137212 */ /* 0x000fe200078e9620 */
[----:B-1----:R-:W-:Y:S01]  /*d690*/  FADD.FTZ R11, R10, R11 ;  /* 0x0000000b0a0b7221 */ /* 0x002fe20000010000 */
[----:B------:R-:W-:-:S02]  /*d6a0*/  LOP3.LUT R20, R5, R221, R30, 0x96, !PT ;  /* 0x000000dd05147212 */ /* 0x000fc400078e961e */
[----:B------:R-:W-:Y:S02]  /*d6b0*/  F2FP.BF16.F32.PACK_AB R43, R8, R9 ;  /* 0x00000009082b723e */ /* 0x000fe400000010ff */
[----:B------:R-:W-:Y:S01]  /*d6c0*/  F2FP.BF16.F32.PACK_AB R41, R6, R10 ;  /* 0x0000000a0629723e */ /* 0x000fe200000010ff */
[----:B--2---:R-:W-:Y:S02]  /*d6d0*/  @!P3 HFMA2.BF16_V2 R161, -RZ.H0_H0, RZ.H0_H0, -R78.H0_H0 ;  /* 0x200000ffffa1b231 */ /* 0x004fe4000034094e */
[----:B---3--:R-:W-:-:S03]  /*d6e0*/  @!P2 HFMA2.BF16_V2 R160, -RZ.H0_H0, RZ.H0_H0, -R87.H0_H0 ;  /* 0x200000ffffa0a231 */ /* 0x008fc60000340957 */
[----:B------:R-:W-:Y:S01]  /*d6f0*/  PRMT R15, R161, 0x7610, R15 ;  /* 0x00007610a10f7816 */ /* 0x000fe2000000000f */
[----:B----4-:R-:W-:Y:S01]  /*d700*/  @!P0 HFMA2.BF16_V2 R16, -RZ.H0_H0, RZ.H0_H0, -R88.H0_H0 ;  /* 0x200000ffff108231 */ /* 0x010fe20000340958 */
[----:B------:R-:W-:-:S04]  /*d710*/  PRMT R161, R86, 0x5410, R88 ;  /* 0x0000541056a17816 */ /* 0x000fc80000000058 */
[----:B------:R-:W-:Y:S02]  /*d720*/  PRMT R7, R16, 0x7610, R7 ;  /* 0x0000761010077816 */ /* 0x000fe40000000007 */
[----:B------:R-:W-:Y:S02]  /*d730*/  PRMT R14, R160, 0x7610, R14 ;  /* 0x00007610a00e7816 */ /* 0x000fe4000000000e */
[----:B------:R-:W-:Y:S01]  /*d740*/  @!P0 PRMT R88, R7, 0x5410, RZ ;  /* 0x0000541007588816 */ /* 0x000fe200000000ff */
[----:B------:R-:W-:Y:S01]  /*d750*/  FADD.FTZ R7, R9, R12 ;  /* 0x0000000c09077221 */ /* 0x000fe20000010000 */
[----:B------:R-:W-:Y:S02]  /*d760*/  PRMT R160, R78, 0x5410, R87 ;  /* 0x000054104ea07816 */ /* 0x000fe40000000057 */
[----:B------:R-:W-:Y:S01]  /*d770*/  @!P3 PRMT R78, R15, 0x5410, RZ ;  /* 0x000054100f4eb816 */ /* 0x000fe200000000ff */
[----:B------:R-:W-:Y:S01]  /*d780*/  IMAD.MOV.U32 R15, RZ, RZ, R21 ;  /* 0x000000ffff0f7224 */ /* 0x000fe200078e0015 */
[----:B------:R-:W-:Y:S01]  /*d790*/  @!P2 PRMT R87, R14, 0x5410, RZ ;  /* 0x000054100e57a816 */ /* 0x000fe200000000ff */
[----:B------:R-:W-:Y:S01]  /*d7a0*/  FADD.FTZ R14, R8, R7 ;  /* 0x00000007080e7221 */ /* 0x000fe20000010000 */
[----:B------:R-:W-:Y:S01]  /*d7b0*/  FADD.FTZ R21, R6, R11 ;  /* 0x0000000b06157221 */ /* 0x000fe20000010000 */
[----:B------:R-:W-:-:S02]  /*d7c0*/  @!P1 HFMA2.BF16_V2 R17, -RZ.H0_H0, RZ.H0_H0, -R86.H0_H0 ;  /* 0x200000ffff119231 */ /* 0x000fc40000340956 */
[----:B------:R-:W-:-:S04]  /*d7d0*/  IMAD.WIDE.U32 R6, R19, -0x2daee0ad, RZ ;  /* 0xd2511f5313067825 */ /* 0x000fc800078e00ff */
[----:B------:R-:W-:Y:S01]  /*d7e0*/  IMAD.WIDE.U32 R8, R20, -0x2daee0ad, RZ ;  /* 0xd2511f5314087825 */ /* 0x000fe200078e00ff */
[----:B------:R-:W-:Y:S02]  /*d7f0*/  PRMT R13, R17, 0x7610, R13 ;  /* 0x00007610110d7816 */ /* 0x000fe4000000000d */
[----:B------:R-:W-:Y:S02]  /*d800*/  LOP3.LUT R12, R7, R225, R18, 0x96, !PT ;  /* 0x000000e1070c7212 */ /* 0x000fe400078e9612 */
[----:B------:R-:W-:Y:S02]  /*d810*/  LOP3.LUT R10, R9, R226, R6, 0x96, !PT ;  /* 0x000000e2090a7212 */ /* 0x000fe400078e9606 */
        /* <DEDUP_REMOVED lines=22> */
[C---:B------:R-:W-:Y:S02]  /*d980*/  ISETP.GE.U32.AND P0, PT, R199.reuse, R8, PT ;  /* 0x00000008c700720c */ /* 0x040fe40003f06070 */
[----:B------:R-:W-:-:S02]  /*d990*/  ISETP.GE.U32.AND P5, PT, R199, R9, PT ;  /* 0x00000009c700720c */ /* 0x000fc40003fa6070 */
[C---:B------:R-:W-:Y:S02]  /*d9a0*/  LOP3.LUT R8, R6.reuse, 0xff, RZ, 0xc0, !PT ;  /* 0x000000ff06087812 */ /* 0x040fe400078ec0ff */
[--C-:B------:R-:W-:Y:S01]  /*d9b0*/  SHF.R.U32.HI R9, RZ, 0x10, R6.reuse ;  /* 0x00000010ff097819 */ /* 0x100fe20000011606 */
[----:B------:R1:W2:Y:S01]  /*d9c0*/  MUFU.EX2 R11, R15 ;  /* 0x0000000f000b7308 */ /* 0x0002a20000000800 */
[----:B------:R-:W-:Y:S02]  /*d9d0*/  ISETP.GE.U32.AND P2, PT, R199, R8, PT ;  /* 0x00000008c700720c */ /* 0x000fe40003f46070 */
[----:B------:R-:W-:Y:S02]  /*d9e0*/  SHF.R.U32.HI R8, RZ, 0x18, R6 ;  /* 0x00000018ff087819 */ /* 0x000fe40000011606 */
[----:B-1----:R-:W-:Y:S02]  /*d9f0*/  LOP3.LUT R15, R6, 0xffff, RZ, 0xc0, !PT ;  /* 0x0000ffff060f7812 */ /* 0x002fe400078ec0ff */
[----:B------:R-:W-:-:S02]  /*da00*/  LOP3.LUT R6, R9, 0xff, RZ, 0xc0, !PT ;  /* 0x000000ff09067812 */ /* 0x000fc400078ec0ff */
[----:B------:R1:W3:Y:S02]  /*da10*/  MUFU.EX2 R9, R222 ;  /* 0x000000de00097308 */ /* 0x0002e40000000800 */
[----:B-1----:R-:W-:Y:S02]  /*da20*/  IMAD.MOV.U32 R222, RZ, RZ, R219 ;  /* 0x000000ffffde7224 */ /* 0x002fe400078e00db */
[----:B------:R-:W-:Y:S02]  /*da30*/  IMAD.MOV.U32 R219, RZ, RZ, R167 ;  /* 0x000000ffffdb7224 */ /* 0x000fe400078e00a7 */
[----:B------:R1:W4:Y:S04]  /*da40*/  LDL.LU.S16 R167, [R1+0x168] ;  /* 0x0001680001a77983 */ /* 0x0003280000300600 */
[----:B------:R1:W4:Y:S01]  /*da50*/  LDL.LU.S16 R243, [R1+0x16c] ;  /* 0x00016c0001f37983 */ /* 0x0003220000300600 */
[C---:B------:R-:W-:Y:S01]  /*da60*/  ISETP.GE.U32.AND P1, PT, R199.reuse, R6, PT ;  /* 0x00000006c700720c */ /* 0x040fe20003f26070 */
[----:B------:R-:W-:Y:S01]  /*da70*/  IMAD.WIDE.U32 R6, R10, -0x2daee0ad, RZ ;  /* 0xd2511f530a067825 */ /* 0x000fe200078e00ff */
[----:B------:R-:W-:Y:S01]  /*da80*/  ISETP.GE.U32.AND P6, PT, R199, R8, PT ;  /* 0x00000008c700720c */ /* 0x000fe20003fc6070 */
[----:B------:R-:W1:Y:S01]  /*da90*/  MUFU.EX2 R10, R223 ;  /* 0x000000df000a7308 */ /* 0x000e620000000800 */
[----:B------:R-:W-:Y:S01]  /*daa0*/  PRMT R72, R34, 0x7610, R72 ;  /* 0x0000761022487816 */ /* 0x000fe20000000048 */
[----:B------:R4:W4:Y:S01]  /*dab0*/  LDL.LU.S16 R242, [R1+0x170] ;  /* 0x0001700001f27983 */ /* 0x0009220000300600 */
[----:B------:R-:W-:-:S02]  /*dac0*/  LOP3.LUT R8, R7, R231, R12, 0x96, !PT ;  /* 0x000000e707087212 */ /* 0x000fc400078e960c */
[C---:B------:R-:W-:Y:S02]  /*dad0*/  LOP3.LUT R12, R6.reuse, 0xff, RZ, 0xc0, !PT ;  /* 0x000000ff060c7812 */ /* 0x040fe400078ec0ff */
[----:B------:R-:W-:Y:S02]  /*dae0*/  LOP3.LUT R17, R6, 0xffff, RZ, 0xc0, !PT ;  /* 0x0000ffff06117812 */ /* 0x000fe400078ec0ff */
[--C-:B------:R-:W-:Y:S02]  /*daf0*/  SHF.R.U32.HI R16, RZ, 0x10, R6.reuse ;  /* 0x00000010ff107819 */ /* 0x100fe40000011606 */
[----:B------:R-:W-:Y:S02]  /*db00*/  SHF.R.U32.HI R13, RZ, 0x18, R6 ;  /* 0x00000018ff0d7819 */ /* 0x000fe40000011606 */
[----:B------:R-:W1:Y:S01]  /*db10*/  MUFU.EX2 R6, R232 ;  /* 0x000000e800067308 */ /* 0x000e620000000800 */
[----:B--2---:R-:W-:Y:S01]  /*db20*/  FADD.FTZ R7, R11, R14 ;  /* 0x0000000e0b077221 */ /* 0x004fe20000010000 */
[----:B------:R-:W-:-:S02]  /*db30*/  LOP3.LUT R19, R27, R224, R32, 0x96, !PT ;  /* 0x000000e01b137212 */ /* 0x000fc400078e9620 */
[C---:B---3--:R-:W-:Y:S01]  /*db40*/  F2FP.BF16.F32.PACK_AB R27, R9.reuse, R11 ;  /* 0x0000000b091b723e */ /* 0x048fe200000010ff */
[----:B------:R-:W-:Y:S01]  /*db50*/  FADD.FTZ R14, R9, R7 ;  /* 0x00000007090e7221 */ /* 0x000fe20000010000 */
[----:B------:R-:W-:Y:S01]  /*db60*/  PRMT R71, R34, 0x7632, R71 ;  /* 0x0000763222477816 */ /* 0x000fe20000000047 */
[----:B-1----:R-:W-:-:S04]  /*db70*/  FADD.FTZ R7, R10, R21 ;  /* 0x000000150a077221 */ /* 0x002fc80000010000 */
[----:B------:R-:W-:Y:S01]  /*db80*/  FADD.FTZ R11, R6, R7 ;  /* 0x00000007060b7221 */ /* 0x000fe20000010000 */
[----:B----4-:R-:W-:-:S05]  /*db90*/  @!P3 HFMA2.BF16_V2 R167, -RZ.H0_H0, RZ.H0_H0, -R72.H0_H0 ;  /* 0x200000ffffa7b231 */ /* 0x010fca0000340948 */
[----:B------:R-:W-:Y:S02]  /*dba0*/  PRMT R9, R167, 0x7610, R9 ;  /* 0x00007610a7097816 */ /* 0x000fe40000000009 */
[----:B------:R-:W-:Y:S01]  /*dbb0*/  PRMT R167, R72, 0x5410, R71 ;  /* 0x0000541048a77816 */ /* 0x000fe20000000047 */
[----:B------:R-:W-:Y:S01]  /*dbc0*/  @!P4 HFMA2.BF16_V2 R243, -RZ.H0_H0, RZ.H0_H0, -R71.H0_H0 ;  /* 0x200000fffff3c231 */ /* 0x000fe20000340947 */
[----:B------:R-:W-:Y:S02]  /*dbd0*/  @!P3 PRMT R72, R9, 0x5410, RZ ;  /* 0x000054100948b816 */ /* 0x000fe400000000ff */
[----:B------:R1:W2:Y:S02]  /*dbe0*/  LDL.LU.S16 R9, [R1+0x174] ;  /* 0x0001740001097983 */ /* 0x0002a40000300600 */
[----:B------:R-:W-:Y:S02]  /*dbf0*/  PRMT R7, R243, 0x7610, R7 ;  /* 0x00007610f3077816 */ /* 0x000fe40000000007 */
[----:B------:R-:W-:-:S02]  /*dc00*/  ISETP.GE.U32.AND P3, PT, R199, R12, PT ;  /* 0x0000000cc700720c */ /* 0x000fc40003f66070 */
[----:B------:R-:W-:Y:S02]  /*dc10*/  @!P4 PRMT R71, R7, 0x5410, RZ ;  /* 0x000054100747c816 */ /* 0x000fe400000000ff */
[----:B------:R3:W-:Y:S02]  /*dc20*/  MUFU.EX2 R7, R204 ;  /* 0x000000cc00077308 */ /* 0x0007e40000000800 */
[----:B---3--:R1:W5:Y:S04]  /*dc30*/  LDL.LU R204, [R1+0x408] ;  /* 0x0004080001cc7983 */ /* 0x0083680000300800 */
[----:B------:R1:W3:Y:S01]  /*dc40*/  LDL.LU.S16 R12, [R1+0x178] ;  /* 0x00017800010c7983 */ /* 0x0002e20000300600 */
[----:B------:R-:W-:Y:S02]  /*dc50*/  F2FP.BF16.F32.PACK_AB R35, R6, R10 ;  /* 0x0000000a0623723e */ /* 0x000fe400000010ff */
[----:B------:R-:W-:-:S04]  /*dc60*/  SHF.R.U32.HI R6, RZ, 0x8, R15 ;  /* 0x00000008ff067819 */ /* 0x000fc8000001160f */
[----:B------:R-:W-:Y:S02]  /*dc70*/  LOP3.LUT R6, R6, 0xffff, RZ, 0xc0, !PT ;  /* 0x0000ffff06067812 */ /* 0x000fe400078ec0ff */
[----:B------:R-:W-:Y:S02]  /*dc80*/  PRMT R70, R69, 0x7632, R70 ;  /* 0x0000763245467816 */ /* 0x000fe40000000046 */
[----:B------:R-:W-:Y:S02]  /*dc90*/  ISETP.GE.U32.AND P4, PT, R199, R6, PT ;  /* 0x00000006c700720c */ /* 0x000fe40003f86070 */
[----:B------:R4:W1:Y:S01]  /*dca0*/  MUFU.EX2 R6, R205 ;  /* 0x000000cd00067308 */ /* 0x0008620000000800 */
[----:B------:R-:W-:-:S05]  /*dcb0*/  @!P0 HFMA2.BF16_V2 R242, -RZ.H0_H0, RZ.H0_H0, -R70.H0_H0 ;  /* 0x200000fffff28231 */ /* 0x000fca0000340946 */
[----:B------:R-:W-:Y:S01]  /*dcc0*/  PRMT R241, R242, 0x7610, R241 ;  /* 0x00007610f2f17816 */ /* 0x000fe200000000f1 */
[----:B------:R-:W-:Y:S02]  /*dcd0*/  IMAD.MOV.U32 R242, RZ, RZ, R222 ;  /* 0x000000fffff27224 */ /* 0x000fe400078e00de */
[----:B------:R-:W-:Y:S01]  /*dce0*/  IMAD.MOV.U32 R222, RZ, RZ, R166 ;  /* 0x000000ffffde7224 */ /* 0x000fe200078e00a6 */
[----:B------:R-:W-:Y:S01]  /*dcf0*/  PRMT R166, R69, 0x5410, R70 ;  /* 0x0000541045a67816 */ /* 0x000fe20000000046 */
[----:B----4-:R4:W5:Y:S01]  /*dd00*/  LDL.LU R205, [R1+0x404] ;  /* 0x0004040001cd7983 */ /* 0x0109620000300800 */
[----:B-1----:R-:W-:Y:S02]  /*dd10*/  F2FP.BF16.F32.PACK_AB R33, R6, R7 ;  /* 0x000000070621723e */ /* 0x002fe400000010ff */
[----:B------:R-:W-:Y:S01]  /*dd20*/  @!P0 PRMT R70, R241, 0x5410, RZ ;  /* 0x00005410f1468816 */ /* 0x000fe200000000ff */
[----:B------:R-:W-:Y:S02]  /*dd30*/  IMAD.MOV.U32 R241, RZ, RZ, R164 ;  /* 0x000000fffff17224 */ /* 0x000fe400078e00a4 */
[----:B--2---:R-:W-:-:S05]  /*dd40*/  @!P5 HFMA2.BF16_V2 R9, -RZ.H0_H0, RZ.H0_H0, -R69.H0_H0 ;  /* 0x200000ffff09d231 */ /* 0x004fca0000340945 */
[----:B------:R-:W-:Y:S02]  /*dd50*/  PRMT R165, R9, 0x7610, R165 ;  /* 0x0000761009a57816 */ /* 0x000fe400000000a5 */
[----:B------:R-:W-:-:S04]  /*dd60*/  SHF.R.U32.HI R9, RZ, 0x10, R8 ;  /* 0x00000010ff097819 */ /* 0x000fc80000011608 */
[----:B------:R-:W-:Y:S02]  /*dd70*/  LOP3.LUT R9, R9, 0xff, RZ, 0xc0, !PT ;  /* 0x000000ff09097812 */ /* 0x000fe400078ec0ff */
[----:B------:R-:W-:Y:S02]  /*dd80*/  @!P5 PRMT R69, R165, 0x5410, RZ ;  /* 0x00005410a545d816 */ /* 0x000fe400000000ff */
[----:B------:R-:W-:Y:S01]  /*dd90*/  ISETP.GE.U32.AND P5, PT, R199, R9, PT ;  /* 0x00000009c700720c */ /* 0x000fe20003fa6070 */
[----:B------:R-:W-:Y:S01]  /*dda0*/  FADD.FTZ R9, R7, R14 ;  /* 0x0000000e07097221 */ /* 0x000fe20000010000 */
[----:B---3--:R-:W-:-:S05]  /*ddb0*/  @!P2 HFMA2.BF16_V2 R12, -RZ.H0_H0, RZ.H0_H0, -R68.H0_H0 ;  /* 0x200000ffff0ca231 */ /* 0x008fca0000340944 */
[----:B------:R-:W-:Y:S01]  /*ddc0*/  PRMT R232, R12, 0x7610, R232 ;  /* 0x000076100ce87816 */ /* 0x000fe200000000e8 */
[----:B------:R-:W-:Y:S02]  /*ddd0*/  FADD.FTZ R12, R6, R9 ;  /* 0x00000009060c7221 */ /* 0x000fe40000010000 */
[----:B------:R4:W2:Y:S04]  /*dde0*/  LDL.LU.S16 R6, [R1+0x17c] ;  /* 0x00017c0001067983 */ /* 0x0008a80000300600 */
[----:B------:R4:W3:Y:S04]  /*ddf0*/  LDL.LU.S16 R164, [R1+0x180] ;  /* 0x0001800001a47983 */ /* 0x0008e80000300600 */
[----:B------:R4:W4:Y:S01]  /*de00*/  LDL.LU.S16 R9, [R1+0x184] ;  /* 0x0001840001097983 */ /* 0x0009220000300600 */
[----:B------:R-:W-:-:S04]  /*de10*/  PRMT R67, R68, 0x7632, R67 ;  /* 0x0000763244437816 */ /* 0x000fc80000000043 */
[----:B------:R-:W-:Y:S02]  /*de20*/  PRMT R165, R68, 0x5410, R67 ;  /* 0x0000541044a57816 */ /* 0x000fe40000000043 */
[----:B------:R-:W-:Y:S02]  /*de30*/  @!P2 PRMT R68, R232, 0x5410, RZ ;  /* 0x00005410e844a816 */ /* 0x000fe400000000ff */
[----:B------:R-:W-:Y:S01]  /*de40*/  PRMT R64, R65, 0x7632, R64 ;  /* 0x0000763241407816 */ /* 0x000fe20000000040 */
[----:B------:R-:W-:Y:S02]  /*de50*/  IMAD.MOV.U32 R243, RZ, RZ, R174 ;  /* 0x000000fffff37224 */ /* 0x000fe400078e00ae */
[----:B------:R-:W-:Y:S02]  /*de60*/  IMAD.MOV.U32 R174, RZ, RZ, R183 ;  /* 0x000000ffffae7224 */ /* 0x000fe400078e00b7 */
[----:B--2---:R-:W-:-:S05]  /*de70*/  @!P4 HFMA2.BF16_V2 R6, -RZ.H0_H0, RZ.H0_H0, -R67.H0_H0 ;  /* 0x200000ffff06c231 */ /* 0x004fca0000340943 */
[----:B------:R-:W-:Y:S02]  /*de80*/  PRMT R223, R6, 0x7610, R223 ;  /* 0x0000761006df7816 */ /* 0x000fe400000000df */
[----:B------:R-:W-:Y:S01]  /*de90*/  LOP3.LUT R6, R8, 0xff, RZ, 0xc0, !PT ;  /* 0x000000ff08067812 */ /* 0x000fe200078ec0ff */
[----:B---3--:R-:W-:-:S03]  /*dea0*/  @!P1 HFMA2.BF16_V2 R164, -RZ.H0_H0, RZ.H0_H0, -R65.H0_H0 ;  /* 0x200000ffffa49231 */ /* 0x008fc60000340941 */
[----:B------:R-:W-:Y:S02]  /*deb0*/  ISETP.GE.U32.AND P2, PT, R199, R6, PT ;  /* 0x00000006c700720c */ /* 0x000fe40003f46070 */
[----:B------:R-:W-:Y:S02]  /*dec0*/  SHF.R.U32.HI R6, RZ, 0x18, R8 ;  /* 0x00000018ff067819 */ /* 0x000fe40000011608 */
[----:B------:R-:W-:Y:S02]  /*ded0*/  @!P4 PRMT R67, R223, 0x5410, RZ ;  /* 0x00005410df43c816 */ /* 0x000fe400000000ff */
[----:B------:R-:W-:Y:S02]  /*dee0*/  PRMT R202, R164, 0x7610, R202 ;  /* 0x00007610a4ca7816 */ /* 0x000fe400000000ca */
[----:B------:R-:W-:Y:S02]  /*def0*/  ISETP.GE.U32.AND P4, PT, R199, R6, PT ;  /* 0x00000006c700720c */ /* 0x000fe40003f86070 */
[----:B------:R-:W-:-:S02]  /*df00*/  LOP3.LUT R6, R16, 0xff, RZ, 0xc0, !PT ;  /* 0x000000ff10067812 */ /* 0x000fc400078ec0ff */
[----:B------:R-:W-:Y:S02]  /*df10*/  LOP3.LUT R8, R8, 0xffff, RZ, 0xc0, !PT ;  /* 0x0000ffff08087812 */ /* 0x000fe400078ec0ff */
[----:B------:R-:W-:Y:S01]  /*df20*/  PRMT R164, R65, 0x5410, R64 ;  /* 0x0000541041a47816 */ /* 0x000fe20000000040 */
[----:B----4-:R-:W-:Y:S01]  /*df30*/  @!P6 HFMA2.BF16_V2 R9, -RZ.H0_H0, RZ.H0_H0, -R64.H0_H0 ;  /* 0x200000ffff09e231 */ /* 0x010fe20000340940 */
[----:B------:R-:W-:Y:S02]  /*df40*/  @!P1 PRMT R65, R202, 0x5410, RZ ;  /* 0x00005410ca419816 */ /* 0x000fe400000000ff */
[----:B------:R-:W-:Y:S02]  /*df50*/  ISETP.GE.U32.AND P1, PT, R199, R6, PT ;  /* 0x00000006c700720c */ /* 0x000fe40003f26070 */
[----:B------:R-:W-:Y:S02]  /*df60*/  SHF.R.U32.HI R6, RZ, 0x8, R8 ;  /* 0x00000008ff067819 */ /* 0x000fe40000011608 */
[----:B------:R-:W-:-:S02]  /*df70*/  PRMT R7, R9, 0x7610, R7 ;  /* 0x0000761009077816 */ /* 0x000fc40000000007 */
[----:B------:R-:W-:Y:S01]  /*df80*/  LOP3.LUT R6, R6, 0xffff, RZ, 0xc0, !PT ;  /* 0x0000ffff06067812 */ /* 0x000fe200078ec0ff */
[----:B------:R1:W-:Y:S01]  /*df90*/  MUFU.EX2 R9, R206 ;  /* 0x000000ce00097308 */ /* 0x0003e20000000800 */
[----:B------:R-:W-:Y:S02]  /*dfa0*/  @!P6 PRMT R64, R7, 0x5410, RZ ;  /* 0x000054100740e816 */ /* 0x000fe400000000ff */
[----:B------:R-:W-:Y:S01]  /*dfb0*/  ISETP.GE.U32.AND P6, PT, R199, R6, PT ;  /* 0x00000006c700720c */ /* 0x000fe20003fc6070 */
[----:B-1----:R1:W5:Y:S04]  /*dfc0*/  LDL.LU R206, [R1+0x400] ;  /* 0x0004000001ce7983 */ /* 0x0023680000300800 */
[----:B------:R1:W2:Y:S04]  /*dfd0*/  LDL.LU.S16 R6, [R1+0x188] ;  /* 0x0001880001067983 */ /* 0x0002a80000300600 */
[----:B------:R1:W3:Y:S04]  /*dfe0*/  LDL.LU.S16 R232, [R1+0x18c] ;  /* 0x00018c0001e87983 */ /* 0x0002e80000300600 */
[----:B------:R1:W4:Y:S04]  /*dff0*/  LDL.LU.S16 R223, [R1+0x194] ;  /* 0x0001940001df7983 */ /* 0x0003280000300600 */
[----:B------:R1:W4:Y:S01]  /*e000*/  LDL.LU.S16 R183, [R1+0x190] ;  /* 0x0001900001b77983 */ /* 0x0003220000300600 */
[----:B------:R-:W-:-:S02]  /*e010*/  PRMT R57, R58, 0x7632, R57 ;  /* 0x000076323a397816 */ /* 0x000fc40000000039 */
[----:B------:R-:W-:Y:S01]  /*e020*/  PRMT R55, R56, 0x7632, R55 ;  /* 0x0000763238377816 */ /* 0x000fe20000000037 */
[----:B------:R-:W-:Y:S02]  /*e030*/  IMAD.MOV.U32 R202, RZ, RZ, R242 ;  /* 0x000000ffffca7224 */ /* 0x000fe400078e00f2 */
[----:B------:R-:W-:Y:S01]  /*e040*/  IMAD.MOV.U32 R242, RZ, RZ, R184 ;  /* 0x000000fffff27224 */ /* 0x000fe200078e00b8 */
[----:B------:R-:W-:Y:S01]  /*e050*/  PRMT R184, R58, 0x5410, R57 ;  /* 0x000054103ab87816 */ /* 0x000fe20000000039 */
[----:B--2---:R-:W-:Y:S02]  /*e060*/  @!P2 HFMA2.BF16_V2 R6, -RZ.H0_H0, RZ.H0_H0, -R58.H0_H0 ;  /* 0x200000ffff06a231 */ /* 0x004fe4000034093a */
[----:B---3--:R-:W-:Y:S02]  /*e070*/  @!P6 HFMA2.BF16_V2 R232, -RZ.H0_H0, RZ.H0_H0, -R57.H0_H0 ;  /* 0x200000ffffe8e231 */ /* 0x008fe40000340939 */
[----:B----4-:R-:W-:-:S03]  /*e080*/  @!P5 HFMA2.BF16_V2 R223, -RZ.H0_H0, RZ.H0_H0, -R56.H0_H0 ;  /* 0x200000ffffdfd231 */ /* 0x010fc60000340938 */
[----:B------:R-:W-:Y:S02]  /*e090*/  PRMT R8, R232, 0x7610, R8 ;  /* 0x00007610e8087816 */ /* 0x000fe40000000008 */
[----:B------:R-:W-:Y:S01]  /*e0a0*/  PRMT R246, R6, 0x7610, R246 ;  /* 0x0000761006f67816 */ /* 0x000fe200000000f6 */
[----:B------:R-:W-:Y:S01]  /*e0b0*/  @!P4 HFMA2.BF16_V2 R183, -RZ.H0_H0, RZ.H0_H0, -R55.H0_H0 ;  /* 0x200000ffffb7c231 */ /* 0x000fe20000340937 */
[----:B------:R-:W-:Y:S02]  /*e0c0*/  PRMT R217, R223, 0x7610, R217 ;  /* 0x00007610dfd97816 */ /* 0x000fe400000000d9 */
[----:B------:R-:W-:Y:S02]  /*e0d0*/  @!P6 PRMT R57, R8, 0x5410, RZ ;  /* 0x000054100839e816 */ /* 0x000fe400000000ff */
[----:B------:R2:W-:Y:S01]  /*e0e0*/  MUFU.EX2 R8, R168 ;  /* 0x000000a800087308 */ /* 0x0005e20000000800 */
[----:B------:R-:W-:Y:S01]  /*e0f0*/  @!P2 PRMT R58, R246, 0x5410, RZ ;  /* 0x00005410f63aa816 */ /* 0x000fe200000000ff */
[----:B------:R-:W-:Y:S01]  /*e100*/  IMAD.MOV.U32 R246, RZ, RZ, R243 ;  /* 0x000000fffff67224 */ /* 0x000fe200078e00f3 */
[----:B------:R-:W-:Y:S01]  /*e110*/  PRMT R10, R183, 0x7610, R10 ;  /* 0x00007610b70a7816 */ /* 0x000fe2000000000a */
[----:B------:R-:W-:Y:S01]  /*e120*/  IMAD.MOV.U32 R243, RZ, RZ, R242 ;  /* 0x000000fffff37224 */ /* 0x000fe200078e00f2 */
[----:B------:R-:W-:Y:S01]  /*e130*/  PRMT R183, R56, 0x5410, R55 ;  /* 0x0000541038b77816 */ /* 0x000fe20000000037 */
[----:B------:R-:W-:Y:S01]  /*e140*/  IMAD.MOV.U32 R242, RZ, RZ, R181 ;  /* 0x000000fffff27224 */ /* 0x000fe200078e00b5 */
[----:B------:R-:W-:Y:S01]  /*e150*/  @!P5 PRMT R56, R217, 0x5410, RZ ;  /* 0x00005410d938d816 */ /* 0x000fe200000000ff */
[----:B--2---:R1:W5:Y:S04]  /*e160*/  LDL.LU R168, [R1+0x3fc] ;  /* 0x0003fc0001a87983 */ /* 0x0043680000300800 */
[----:B------:R1:W2:Y:S04]  /*e170*/  LDL.LU.S16 R232, [R1+0x19c] ;  /* 0x00019c0001e87983 */ /* 0x0002a80000300600 */
[----:B------:R1:W3:Y:S04]  /*e180*/  LDL.LU.S16 R223, [R1+0x198] ;  /* 0x0001980001df7983 */ /* 0x0002e80000300600 */
[----:B------:R1:W4:Y:S04]  /*e190*/  LDL.LU.S16 R217, [R1+0x1a4] ;  /* 0x0001a40001d97983 */ /* 0x0003280000300600 */
[----:B------:R1:W4:Y:S01]  /*e1a0*/  LDL.LU.S16 R181, [R1+0x1a0] ;  /* 0x0001a00001b57983 */ /* 0x0003220000300600 */
[----:B------:R-:W-:Y:S01]  /*e1b0*/  SHF.R.U32.HI R6, RZ, 0x8, R17 ;  /* 0x00000008ff067819 */ /* 0x000fe20000011611 */
[----:B------:R-:W1:Y:S03]  /*e1c0*/  MUFU.EX2 R7, R244 ;  /* 0x000000f400077308 */ /* 0x000e660000000800 */
[----:B------:R-:W-:-:S04]  /*e1d0*/  LOP3.LUT R6, R6, 0xffff, RZ, 0xc0, !PT ;  /* 0x0000ffff06067812 */ /* 0x000fc800078ec0ff */
[C---:B------:R-:W-:Y:S02]  /*e1e0*/  ISETP.GE.U32.AND P2, PT, R199.reuse, R6, PT ;  /* 0x00000006c700720c */ /* 0x040fe40003f46070 */
[----:B------:R-:W1:Y:S01]  /*e1f0*/  MUFU.EX2 R6, R245 ;  /* 0x000000f500067308 */ /* 0x000e620000000800 */
[----:B------:R-:W-:Y:S02]  /*e200*/  ISETP.GE.U32.AND P0, PT, R199, R13, PT ;  /* 0x0000000dc700720c */ /* 0x000fe40003f06070 */
[----:B------:R-:W-:Y:S02]  /*e210*/  @!P4 PRMT R55, R10, 0x5410, RZ ;  /* 0x000054100a37c816 */ /* 0x000fe400000000ff */
[----:B------:R-:W-:Y:S01]  /*e220*/  PRMT R66, R59, 0x7632, R66 ;  /* 0x000076323b427816 */ /* 0x000fe20000000042 */
[----:B-1----:R-:W-:Y:S02]  /*e230*/  FADD.FTZ R11, R7, R11 ;  /* 0x0000000b070b7221 */ /* 0x002fe40000010000 */
[----:B------:R-:W1:Y:S01]  /*e240*/  MUFU.EX2 R10, R247 ;  /* 0x000000f7000a7308 */ /* 0x000e620000000800 */
[----:B------:R-:W-:Y:S01]  /*e250*/  PRMT R62, R63, 0x7632, R62 ;  /* 0x000076323f3e7816 */ /* 0x000fe2000000003e */
[C---:B------:R-:W-:Y:S01]  /*e260*/  FADD.FTZ R11, R6.reuse, R11 ;  /* 0x0000000b060b7221 */ /* 0x040fe20000010000 */
[----:B------:R-:W-:-:S05]  /*e270*/  F2FP.BF16.F32.PACK_AB R31, R6, R7 ;  /* 0x00000007061f723e */ /* 0x000fca00000010ff */
[----:B------:R-:W4:Y:S01]  /*e280*/  MUFU.EX2 R6, R248 ;  /* 0x000000f800067308 */ /* 0x000f220000000800 */
[----:B-1----:R-:W-:Y:S01]  /*e290*/  FADD.FTZ R11, R10, R11 ;  /* 0x0000000b0a0b7221 */ /* 0x002fe20000010000 */
[----:B------:R-:W-:Y:S02]  /*e2a0*/  LOP3.LUT R20, R5, R221, R26, 0x96, !PT ;  /* 0x000000dd05147212 */ /* 0x000fe400078e961a */
        /* <DEDUP_REMOVED lines=8> */
[----:B------:R-:W-:Y:S02]  /*e330*/  @!P3 PRMT R63, R182, 0x5410, RZ ;  /* 0x00005410b63fb816 */ /* 0x000fe400000000ff */
[----:B------:R-:W-:Y:S02]  /*e340*/  PRMT R182, R59, 0x5410, R66 ;  /* 0x000054103bb67816 */ /* 0x000fe40000000042 */
[----:B------:R-:W-:Y:S01]  /*e350*/  @!P0 PRMT R66, R7, 0x5410, RZ ;  /* 0x0000541007428816 */ /* 0x000fe200000000ff */
[----:B------:R-:W-:Y:S01]  /*e360*/  FADD.FTZ R7, R9, R12 ;  /* 0x0000000c09077221 */ /* 0x000fe20000010000 */
[----:B------:R-:W-:Y:S01]  /*e370*/  @!P1 HFMA2.BF16_V2 R217, -RZ.H0_H0, RZ.H0_H0, -R59.H0_H0 ;  /* 0x200000ffffd99231 */ /* 0x000fe2000034093b */
[----:B------:R-:W-:-:S02]  /*e380*/  @!P2 PRMT R62, R14, 0x5410, RZ ;  /* 0x000054100e3ea816 */ /* 0x000fc400000000ff */
[----:B------:R-:W-:Y:S01]  /*e390*/  FADD.FTZ R14, R8, R7 ;  /* 0x00000007080e7221 */ /* 0x000fe20000010000 */
[----:B------:R-:W-:Y:S01]  /*e3a0*/  FADD.FTZ R7, R6, R11 ;  /* 0x0000000b06077221 */ /* 0x000fe20000010000 */
[----:B------:R-:W-:Y:S01]  /*e3b0*/  PRMT R13, R217, 0x7610, R13 ;  /* 0x00007610d90d7816 */ /* 0x000fe2000000000d */
[----:B------:R-:W-:Y:S02]  /*e3c0*/  IMAD.MOV.U32 R217, RZ, RZ, R246 ;  /* 0x000000ffffd97224 */ /* 0x000fe400078e00f6 */
[----:B------:R-:W-:Y:S01]  /*e3d0*/  IMAD.MOV.U32 R246, RZ, RZ, R202 ;  /* 0x000000fffff67224 */ /* 0x000fe200078e00ca */
[----:B------:R1:W-:Y:S01]  /*e3e0*/  STL [R1+0x100], R7 ;  /* 0x0001000701007387 */ /* 0x0003e20000100800 */
[----:B------:R-:W-:-:S03]  /*e3f0*/  IMAD.MOV.U32 R202, RZ, RZ, R201 ;  /* 0x000000ffffca7224 */ /* 0x000fc600078e00c9 */
[----:B------:R2:W3:Y:S01]  /*e400*/  LDL.LU.S16 R201, [R1+0x1ac] ;  /* 0x0001ac0001c97983 */ /* 0x0004e20000300600 */
[----:B------:R-:W-:-:S03]  /*e410*/  IMAD.WIDE.U32 R8, R20, -0x2daee0ad, RZ ;  /* 0xd2511f5314087825 */ /* 0x000fc600078e00ff */
[----:B------:R2:W4:Y:S01]  /*e420*/  LDL.LU.S16 R20, [R1+0x1b0] ;  /* 0x0001b00001147983 */ /* 0x0005220000300600 */
[----:B------:R-:W-:Y:S02]  /*e430*/  F2FP.BF16.F32.PACK_AB R15, R6, R10 ;  /* 0x0000000a060f723e */ /* 0x000fe400000010ff */
[----:B------:R-:W-:Y:S01]  /*e440*/  @!P1 PRMT R59, R13, 0x5410, RZ ;  /* 0x000054100d3b9816 */ /* 0x000fe200000000ff */
[----:B-1----:R-:W-:-:S05]  /*e450*/  IMAD.WIDE.U32 R6, R19, -0x2daee0ad, RZ ;  /* 0xd2511f5313067825 */ /* 0x002fca00078e00ff */
        /* <DEDUP_REMOVED lines=14> */
[----:B------:R-:W1:Y:S03]  /*e540*/  MUFU.EX2 R10, R217 ;  /* 0x000000d9000a7308 */ /* 0x000e660000000800 */
[----:B------:R-:W-:-:S04]  /*e550*/  LOP3.LUT R9, R8, 0xff, RZ, 0xc0, !PT ;  /* 0x000000ff08097812 */ /* 0x000fc800078ec0ff */
[----:B------:R-:W-:Y:S02]  /*e560*/  ISETP.GE.U32.AND P0, PT, R199, R9, PT ;  /* 0x00000009c700720c */ /* 0x000fe40003f06070 */
[----:B------:R-:W2:Y:S01]  /*e570*/  MUFU.EX2 R9, R246 ;  /* 0x000000f600097308 */ /* 0x000ea20000000800 */
[----:B-1----:R-:W-:Y:S01]  /*e580*/  FADD.FTZ R11, R10, R14 ;  /* 0x0000000e0a0b7221 */ /* 0x002fe20000010000 */
[----:B------:R-:W-:-:S03]  /*e590*/  PRMT R45, R50, 0x7632, R45 ;  /* 0x00007632322d7816 */ /* 0x000fc6000000002d */
[C---:B--2---:R-:W-:Y:S01]  /*e5a0*/  FADD.FTZ R11, R9.reuse, R11 ;  /* 0x0000000b090b7221 */ /* 0x044fe20000010000 */
[----:B------:R-:W-:Y:S02]  /*e5b0*/  F2FP.BF16.F32.PACK_AB R22, R9, R10 ;  /* 0x0000000a0916723e */ /* 0x000fe400000010ff */
[----:B------:R-:W-:-:S04]  /*e5c0*/  LOP3.LUT R9, R8, 0xffff, RZ, 0xc0, !PT ;  /* 0x0000ffff08097812 */ /* 0x000fc800078ec0ff */
[----:B------:R-:W-:-:S04]  /*e5d0*/  SHF.R.U32.HI R9, RZ, 0x8, R9 ;  /* 0x00000008ff097819 */ /* 0x000fc80000011609 */
[----:B------:R-:W-:Y:S01]  /*e5e0*/  LOP3.LUT R9, R9, 0xffff, RZ, 0xc0, !PT ;  /* 0x0000ffff09097812 */ /* 0x000fe200078ec0ff */
[----:B------:R1:W-:Y:S01]  /*e5f0*/  STL [R1+0x104], R11 ;  /* 0x0001040b01007387 */ /* 0x0003e20000100800 */
[----:B---3--:R-:W-:-:S05]  /*e600*/  @!P0 HFMA2.BF16_V2 R201, -RZ.H0_H0, RZ.H0_H0, -R50.H0_H0 ;  /* 0x200000ffffc98231 */ /* 0x008fca0000340932 */
[----:B------:R-:W-:Y:S02]  /*e610*/  PRMT R216, R201, 0x7610, R216 ;  /* 0x00007610c9d87816 */ /* 0x000fe400000000d8 */
[----:B------:R-:W-:Y:S02]  /*e620*/  PRMT R201, R50, 0x5410, R45 ;  /* 0x0000541032c97816 */ /* 0x000fe4000000002d */
[----:B------:R-:W-:Y:S02]  /*e630*/  @!P0 PRMT R50, R216, 0x5410, RZ ;  /* 0x00005410d8328816 */ /* 0x000fe400000000ff */
[----:B------:R-:W-:-:S13]  /*e640*/  ISETP.GE.U32.AND P0, PT, R199, R9, PT ;  /* 0x00000009c700720c */ /* 0x000fda0003f06070 */
[----:B----4-:R-:W-:-:S05]  /*e650*/  @!P0 HFMA2.BF16_V2 R20, -RZ.H0_H0, RZ.H0_H0, -R45.H0_H0 ;  /* 0x200000ffff148231 */ /* 0x010fca000034092d */
[----:B------:R-:W-:Y:S02]  /*e660*/  PRMT R9, R20, 0x7610, R9 ;  /* 0x0000761014097816 */ /* 0x000fe40000000009 */
[----:B------:R2:W3:Y:S04]  /*e670*/  LDL.LU.S16 R20, [R1+0x1b4] ;  /* 0x0001b40001147983 */ /* 0x0004e80000300600 */
[----:B-1----:R2:W4:Y:S04]  /*e680*/  LDL.LU.S16 R11, [R1+0x1b8] ;  /* 0x0001b800010b7983 */ /* 0x0025280000300600 */
[----:B------:R2:W2:Y:S01]  /*e690*/  LDL.LU.S16 R10, [R1+0x1bc] ;  /* 0x0001bc00010a7983 */ /* 0x0004a20000300600 */
[----:B------:R-:W-:-:S02]  /*e6a0*/  @!P0 PRMT R45, R9, 0x5410, RZ ;  /* 0x00005410092d8816 */ /* 0x000fc400000000ff */
[--C-:B------:R-:W-:Y:S02]  /*e6b0*/  SHF.R.U32.HI R9, RZ, 0x18, R8.reuse ;  /* 0x00000018ff097819 */ /* 0x100fe40000011608 */
[----:B------:R-:W-:-:S04]  /*e6c0*/  SHF.R.U32.HI R8, RZ, 0x10, R8 ;  /* 0x00000010ff087819 */ /* 0x000fc80000011608 */
[----:B------:R-:W-:-:S04]  /*e6d0*/  LOP3.LUT R8, R8, 0xff, RZ, 0xc0, !PT ;  /* 0x000000ff08087812 */ /* 0x000fc800078ec0ff */
[C---:B------:R-:W-:Y:S02]  /*e6e0*/  ISETP.GE.U32.AND P1, PT, R199.reuse, R8, PT ;  /* 0x00000008c700720c */ /* 0x040fe40003f26070 */
[----:B------:R-:W-:Y:S02]  /*e6f0*/  ISETP.GE.U32.AND P0, PT, R199, R9, PT ;  /* 0x00000009c700720c */ /* 0x000fe40003f06070 */
[C---:B------:R-:W-:Y:S01]  /*e700*/  PRMT R44, R24.reuse, 0x7632, R44 ;  /* 0x00007632182c7816 */ /* 0x040fe2000000002c */
[----:B------:R-:W-:Y:S02]  /*e710*/  IMAD.MOV.U32 R246, RZ, RZ, R242 ;  /* 0x000000fffff67224 */ /* 0x000fe400078e00f2 */
[----:B------:R-:W-:Y:S02]  /*e720*/  IMAD.MOV.U32 R242, RZ, RZ, R188 ;  /* 0x000000fffff27224 */ /* 0x000fe400078e00bc */
[----:B------:R-:W-:Y:S01]  /*e730*/  IMAD.MOV.U32 R188, RZ, RZ, R187 ;  /* 0x000000ffffbc7224 */ /* 0x000fe200078e00bb */
[----:B------:R-:W-:-:S05]  /*e740*/  PRMT R187, R24, 0x5410, R44 ;  /* 0x0000541018bb7816 */ /* 0x000fca000000002c */
[----:B---3--:R-:W-:Y:S02]  /*e750*/  @!P0 HFMA2.BF16_V2 R20, -RZ.H0_H0, RZ.H0_H0, -R44.H0_H0 ;  /* 0x200000ffff148231 */ /* 0x008fe4000034092c */
[----:B----4-:R-:W-:-:S03]  /*e760*/  @!P1 HFMA2.BF16_V2 R11, -RZ.H0_H0, RZ.H0_H0, -R24.H0_H0 ;  /* 0x200000ffff0b9231 */ /* 0x010fc60000340918 */
[----:B------:R-:W-:Y:S02]  /*e770*/  PRMT R17, R20, 0x7610, R17 ;  /* 0x0000761014117816 */ /* 0x000fe40000000011 */
[----:B------:R-:W-:-:S04]  /*e780*/  PRMT R8, R11, 0x7610, R8 ;  /* 0x000076100b087816 */ /* 0x000fc80000000008 */
[----:B------:R-:W-:Y:S02]  /*e790*/  @!P1 PRMT R24, R8, 0x5410, RZ ;  /* 0x0000541008189816 */ /* 0x000fe400000000ff */
[----:B------:R-:W-:Y:S02]  /*e7a0*/  LOP3.LUT R8, R6, 0xff, RZ, 0xc0, !PT ;  /* 0x000000ff06087812 */ /* 0x000fe400078ec0ff */
[----:B------:R-:W-:Y:S02]  /*e7b0*/  @!P0 PRMT R44, R17, 0x5410, RZ ;  /* 0x00005410112c8816 */ /* 0x000fe400000000ff */
[----:B------:R-:W-:-:S13]  /*e7c0*/  ISETP.GE.U32.AND P0, PT, R199, R8, PT ;  /* 0x00000008c700720c */ /* 0x000fda0003f06070 */
[----:B--2---:R-:W-:-:S05]  /*e7d0*/  @!P0 HFMA2.BF16_V2 R10, -RZ.H0_H0, RZ.H0_H0, -R61.H0_H0 ;  /* 0x200000ffff0a8231 */ /* 0x004fca000034093d */
[----:B------:R-:W-:Y:S02]  /*e7e0*/  PRMT R9, R10, 0x7610, R9 ;  /* 0x000076100a097816 */ /* 0x000fe40000000009 */
[----:B------:R1:W2:Y:S01]  /*e7f0*/  LDL.LU.S16 R10, [R1+0x1c0] ;  /* 0x0001c000010a7983 */ /* 0x0002a20000300600 */
        /* <DEDUP_REMOVED lines=8> */
[----:B------:R-:W-:-:S02]  /*e880*/  PRMT R186, R61, 0x5410, R60 ;  /* 0x000054103dba7816 */ /* 0x000fc4000000003c */
[----:B------:R-:W-:Y:S02]  /*e890*/  @!P0 PRMT R61, R9, 0x5410, RZ ;  /* 0x00005410093d8816 */ /* 0x000fe400000000ff */
[----:B------:R-:W-:Y:S01]  /*e8a0*/  ISETP.GE.U32.AND P0, PT, R199, R7, PT ;  /* 0x00000007c700720c */ /* 0x000fe20003f06070 */
[----:B------:R1:W3:-:S12]  /*e8b0*/  LDL.LU.S16 R9, [R1+0x1c4] ;  /* 0x0001c40001097983 */ /* 0x0002d80000300600 */
[----:B--2---:R-:W-:-:S05]  /*e8c0*/  @!P0 HFMA2.BF16_V2 R10, -RZ.H0_H0, RZ.H0_H0, -R60.H0_H0 ;  /* 0x200000ffff0a8231 */ /* 0x004fca000034093c */
[----:B------:R-:W-:-:S04]  /*e8d0*/  PRMT R8, R10, 0x7610, R8 ;  /* 0x000076100a087816 */ /* 0x000fc80000000008 */
[----:B------:R-:W-:Y:S02]  /*e8e0*/  @!P0 PRMT R60, R8, 0x5410, RZ ;  /* 0x00005410083c8816 */ /* 0x000fe400000000ff */
[----:B------:R1:W2:Y:S04]  /*e8f0*/  LDL.LU.S16 R8, [R1+0x1c8] ;  /* 0x0001c80001087983 */ /* 0x0002a80000300600 */
[----:B------:R1:W4:Y:S04]  /*e900*/  LDL.LU.S16 R11, [R1+0x1cc] ;  /* 0x0001cc00010b7983 */ /* 0x0003280000300600 */
[----:B------:R1:W4:Y:S01]  /*e910*/  LDL.LU.S16 R10, [R1+0x1d0] ;  /* 0x0001d000010a7983 */ /* 0x0003220000300600 */
[----:B------:R-:W-:-:S02]  /*e920*/  SHF.R.U32.HI R7, RZ, 0x10, R6 ;  /* 0x00000010ff077819 */ /* 0x000fc40000011606 */
[----:B------:R-:W-:Y:S01]  /*e930*/  SHF.R.U32.HI R6, RZ, 0x18, R6 ;  /* 0x00000018ff067819 */ /* 0x000fe20000011606 */
[----:B------:R1:W4:Y:S01]  /*e940*/  LDL.LU.S16 R20, [R1+0x1d4] ;  /* 0x0001d40001147983 */ /* 0x0003220000300600 */
[----:B------:R-:W-:Y:S02]  /*e950*/  LOP3.LUT R7, R7, 0xff, RZ, 0xc0, !PT ;  /* 0x000000ff07077812 */ /* 0x000fe400078ec0ff */
[C---:B------:R-:W-:Y:S02]  /*e960*/  ISETP.GE.U32.AND P0, PT, R199.reuse, R6, PT ;  /* 0x00000006c700720c */ /* 0x040fe40003f06070 */
[----:B------:R-:W-:Y:S02]  /*e970*/  ISETP.GE.U32.AND P1, PT, R199, R7, PT ;  /* 0x00000007c700720c */ /* 0x000fe40003f26070 */
[----:B------:R-:W-:Y:S01]  /*e980*/  PRMT R53, R54, 0x7632, R53 ;  /* 0x0000763236357816 */ /* 0x000fe20000000035 */
[----:B------:R-:W-:Y:S02]  /*e990*/  IMAD.MOV.U32 R217, RZ, RZ, R216 ;  /* 0x000000ffffd97224 */ /* 0x000fe400078e00d8 */
[----:B------:R-:W-:-:S08]  /*e9a0*/  IMAD.MOV.U32 R216, RZ, RZ, R185 ;  /* 0x000000ffffd87224 */ /* 0x000fd000078e00b9 */
[----:B---3--:R-:W-:Y:S01]  /*e9b0*/  @!P1 HFMA2.BF16_V2 R9, -RZ.H0_H0, RZ.H0_H0, -R54.H0_H0 ;  /* 0x200000ffff099231 */ /* 0x008fe20000340936 */
[----:B------:R-:W-:-:S04]  /*e9c0*/  PRMT R185, R54, 0x5410, R53 ;  /* 0x0000541036b97816 */ /* 0x000fc80000000035 */
[----:B------:R-:W-:-:S04]  /*e9d0*/  PRMT R7, R9, 0x7610, R7 ;  /* 0x0000761009077816 */ /* 0x000fc80000000007 */
[----:B------:R-:W-:Y:S01]  /*e9e0*/  @!P1 PRMT R54, R7, 0x5410, RZ ;  /* 0x0000541007369816 */ /* 0x000fe200000000ff */
[----:B------:R-:W-:Y:S01]  /*e9f0*/  IMAD.MOV.U32 R223, RZ, RZ, R217 ;  /* 0x000000ffffdf7224 */ /* 0x000fe200078e00d9 */
[C---:B------:R-:W-:Y:S01]  /*ea00*/  PRMT R51, R52.reuse, 0x7632, R51 ;  /* 0x0000763234337816 */ /* 0x040fe20000000033 */
[----:B------:R-:W-:Y:S02]  /*ea10*/  IMAD.MOV.U32 R217, RZ, RZ, R246 ;  /* 0x000000ffffd97224 */ /* 0x000fe400078e00f6 */
[----:B------:R-:W-:Y:S01]  /*ea20*/  IMAD.MOV.U32 R246, RZ, RZ, R219 ;  /* 0x000000fffff67224 */ /* 0x000fe200078e00db */
[----:B------:R-:W-:Y:S01]  /*ea30*/  PRMT R219, R52, 0x5410, R51 ;  /* 0x0000541034db7816 */ /* 0x000fe20000000033 */
[----:B--2---:R-:W-:-:S05]  /*ea40*/  @!P0 HFMA2.BF16_V2 R8, -RZ.H0_H0, RZ.H0_H0, -R53.H0_H0 ;  /* 0x200000ffff088231 */ /* 0x004fca0000340935 */
[----:B------:R-:W-:-:S04]  /*ea50*/  PRMT R6, R8, 0x7610, R6 ;  /* 0x0000761008067816 */ /* 0x000fc80000000006 */
[----:B------:R-:W-:Y:S01]  /*ea60*/  @!P0 PRMT R53, R6, 0x5410, RZ ;  /* 0x0000541006358816 */ /* 0x000fe200000000ff */
[----:B------:R-:W-:Y:S02]  /*ea70*/  IMAD.WIDE.U32 R6, R13, -0x2daee0ad, RZ ;  /* 0xd2511f530d067825 */ /* 0x000fe400078e00ff */
[----:B------:R1:W2:Y:S03]  /*ea80*/  LDL.LU.S16 R13, [R1+0x1d8] ;  /* 0x0001d800010d7983 */ /* 0x0002a60000300600 */
[----:B------:R-:W-:-:S04]  /*ea90*/  LOP3.LUT R8, R7, R231, R12, 0x96, !PT ;  /* 0x000000e707087212 */ /* 0x000fc800078e960c */
[----:B------:R-:W-:-:S04]  /*eaa0*/  LOP3.LUT R9, R8, 0xff, RZ, 0xc0, !PT ;  /* 0x000000ff08097812 */ /* 0x000fc800078ec0ff */
[----:B------:R-:W-:-:S13]  /*eab0*/  ISETP.GE.U32.AND P0, PT, R199, R9, PT ;  /* 0x00000009c700720c */ /* 0x000fda0003f06070 */
[----:B----4-:R-:W-:-:S05]  /*eac0*/  @!P0 HFMA2.BF16_V2 R11, -RZ.H0_H0, RZ.H0_H0, -R52.H0_H0 ;  /* 0x200000ffff0b8231 */ /* 0x010fca0000340934 */
[----:B------:R-:W-:Y:S02]  /*ead0*/  PRMT R9, R11, 0x7610, R9 ;  /* 0x000076100b097816 */ /* 0x000fe40000000009 */
[----:B------:R1:W3:Y:S02]  /*eae0*/  LDL.LU.S16 R11, [R1+0x1e0] ;  /* 0x0001e000010b7983 */ /* 0x0002e40000300600 */
[----:B------:R-:W-:Y:S02]  /*eaf0*/  @!P0 PRMT R52, R9, 0x5410, RZ ;  /* 0x0000541009348816 */ /* 0x000fe400000000ff */
[----:B------:R-:W-:-:S04]  /*eb00*/  LOP3.LUT R9, R8, 0xffff, RZ, 0xc0, !PT ;  /* 0x0000ffff08097812 */ /* 0x000fc800078ec0ff */
[----:B------:R-:W-:-:S04]  /*eb10*/  SHF.R.U32.HI R9, RZ, 0x8, R9 ;  /* 0x00000008ff097819 */ /* 0x000fc80000011609 */
[----:B------:R-:W-:-:S04]  /*eb20*/  LOP3.LUT R9, R9, 0xffff, RZ, 0xc0, !PT ;  /* 0x0000ffff09097812 */ /* 0x000fc800078ec0ff */
[----:B------:R-:W-:-:S13]  /*eb30*/  ISETP.GE.U32.AND P0, PT, R199, R9, PT ;  /* 0x00000009c700720c */ /* 0x000fda0003f06070 */
[----:B------:R-:W-:-:S05]  /*eb40*/  @!P0 HFMA2.BF16_V2 R10, -RZ.H0_H0, RZ.H0_H0, -R51.H0_H0 ;  /* 0x200000ffff0a8231 */ /* 0x000fca0000340933 */
[----:B------:R-:W-:Y:S02]  /*eb50*/  PRMT R9, R10, 0x7610, R9 ;  /* 0x000076100a097816 */ /* 0x000fe40000000009 */
[----:B------:R1:W4:Y:S02]  /*eb60*/  LDL.LU.S16 R10, [R1+0x1e4] ;  /* 0x0001e400010a7983 */ /* 0x0003240000300600 */
[----:B------:R-:W-:Y:S02]  /*eb70*/  @!P0 PRMT R51, R9, 0x5410, RZ ;  /* 0x0000541009338816 */ /* 0x000fe400000000ff */
[----:B------:R-:W-:-:S04]  /*eb80*/  SHF.R.U32.HI R9, RZ, 0x10, R8 ;  /* 0x00000010ff097819 */ /* 0x000fc80000011608 */
[----:B------:R-:W-:Y:S02]  /*eb90*/  LOP3.LUT R9, R9, 0xff, RZ, 0xc0, !PT ;  /* 0x000000ff09097812 */ /* 0x000fe400078ec0ff */
[----:B------:R-:W-:Y:S02]  /*eba0*/  SHF.R.U32.HI R8, RZ, 0x18, R8 ;  /* 0x00000018ff087819 */ /* 0x000fe40000011608 */
[C---:B------:R-:W-:Y:S02]  /*ebb0*/  ISETP.GE.U32.AND P1, PT, R199.reuse, R9, PT ;  /* 0x00000009c700720c */ /* 0x040fe40003f26070 */
[----:B------:R-:W-:Y:S02]  /*ebc0*/  ISETP.GE.U32.AND P0, PT, R199, R8, PT ;  /* 0x00000008c700720c */ /* 0x000fe40003f06070 */
[----:B------:R-:W-:Y:S01]  /*ebd0*/  PRMT R48, R49, 0x7632, R48 ;  /* 0x0000763231307816 */ /* 0x000fe20000000030 */
[----:B------:R-:W-:-:S08]  /*ebe0*/  IMAD.MOV.U32 R17, RZ, RZ, R217 ;  /* 0x000000ffff117224 */ /* 0x000fd000078e00d9 */
[----:B------:R-:W-:Y:S01]  /*ebf0*/  @!P1 HFMA2.BF16_V2 R20, -RZ.H0_H0, RZ.H0_H0, -R49.H0_H0 ;  /* 0x200000ffff149231 */ /* 0x000fe20000340931 */
[----:B------:R-:W-:-:S04]  /*ec00*/  PRMT R217, R49, 0x5410, R48 ;  /* 0x0000541031d97816 */ /* 0x000fc80000000030 */
[----:B------:R-:W-:Y:S02]  /*ec10*/  PRMT R14, R20, 0x7610, R14 ;  /* 0x00007610140e7816 */ /* 0x000fe4000000000e */
[----:B------:R1:W4:Y:S02]  /*ec20*/  LDL.LU.S16 R20, [R1+0x1e8] ;  /* 0x0001e80001147983 */ /* 0x0003240000300600 */
[----:B------:R-:W-:Y:S02]  /*ec30*/  @!P1 PRMT R49, R14, 0x5410, RZ ;  /* 0x000054100e319816 */ /* 0x000fe400000000ff */
[----:B------:R1:W4:Y:S01]  /*ec40*/  LDL.LU.S16 R14, [R1+0x1ec] ;  /* 0x0001ec00010e7983 */ /* 0x0003220000300600 */
[----:B------:R-:W-:Y:S01]  /*ec50*/  LOP3.LUT R7, R6, 0xffff, RZ, 0xc0, !PT ;  /* 0x0000ffff06077812 */ /* 0x000fe200078ec0ff */
[----:B--2---:R-:W-:-:S05]  /*ec60*/  @!P0 HFMA2.BF16_V2 R13, -RZ.H0_H0, RZ.H0_H0, -R48.H0_H0 ;  /* 0x200000ffff0d8231 */ /* 0x004fca0000340930 */
[----:B------:R-:W-:Y:S02]  /*ec70*/  PRMT R8, R13, 0x7610, R8 ;  /* 0x000076100d087816 */ /* 0x000fe40000000008 */
[----:B------:R1:W2:Y:S02]  /*ec80*/  LDL.LU.S16 R13, [R1+0x1f0] ;  /* 0x0001f000010d7983 */ /* 0x0002a40000300600 */
[----:B------:R-:W-:Y:S02]  /*ec90*/  @!P0 PRMT R48, R8, 0x5410, RZ ;  /* 0x0000541008308816 */ /* 0x000fe400000000ff */
[----:B------:R-:W-:-:S04]  /*eca0*/  LOP3.LUT R8, R6, 0xff, RZ, 0xc0, !PT ;  /* 0x000000ff06087812 */ /* 0x000fc800078ec0ff */
[----:B------:R-:W-:Y:S02]  /*ecb0*/  ISETP.GE.U32.AND P0, PT, R199, R8, PT ;  /* 0x00000008c700720c */ /* 0x000fe40003f06070 */
[----:B------:R-:W-:Y:S01]  /*ecc0*/  SHF.R.U32.HI R7, RZ, 0x8, R7 ;  /* 0x00000008ff077819 */ /* 0x000fe20000011607 */
[----:B------:R-:W-:Y:S01]  /*ecd0*/  IMAD.MOV.U32 R232, RZ, RZ, R223 ;  /* 0x000000ffffe87224 */ /* 0x000fe200078e00df */
[----:B------:R-:W-:Y:S01]  /*ece0*/  PRMT R46, R47, 0x7632, R46 ;  /* 0x000076322f2e7816 */ /* 0x000fe2000000002e */
[----:B------:R-:W-:Y:S01]  /*ecf0*/  IMAD.MOV.U32 R223, RZ, RZ, R246 ;  /* 0x000000ffffdf7224 */ /* 0x000fe200078e00f6 */
[----:B------:R-:W-:Y:S01]  /*ed00*/  LOP3.LUT R7, R7, 0xffff, RZ, 0xc0, !PT ;  /* 0x0000ffff07077812 */ /* 0x000fe200078ec0ff */
[----:B------:R-:W-:Y:S01]  /*ed10*/  IMAD.MOV.U32 R246, RZ, RZ, R216 ;  /* 0x000000fffff67224 */ /* 0x000fe200078e00d8 */
[----:B------:R-:W-:-:S05]  /*ed20*/  PRMT R216, R47, 0x5410, R46 ;  /* 0x000054102fd87816 */ /* 0x000fca000000002e */
[----:B---3--:R-:W-:-:S05]  /*ed30*/  @!P0 HFMA2.BF16_V2 R11, -RZ.H0_H0, RZ.H0_H0, -R47.H0_H0 ;  /* 0x200000ffff0b8231 */ /* 0x008fca000034092f */
[----:B------:R-:W-:-:S04]  /*ed40*/  PRMT R9, R11, 0x7610, R9 ;  /* 0x000076100b097816 */ /* 0x000fc80000000009 */
[----:B------:R-:W-:Y:S02]  /*ed50*/  @!P0 PRMT R47, R9, 0x5410, RZ ;  /* 0x00005410092f8816 */ /* 0x000fe400000000ff */
[----:B------:R-:W-:-:S13]  /*ed60*/  ISETP.GE.U32.AND P0, PT, R199, R7, PT ;  /* 0x00000007c700720c */ /* 0x000fda0003f06070 */
[----:B----4-:R-:W-:-:S05]  /*ed70*/  @!P0 HFMA2.BF16_V2 R10, -RZ.H0_H0, RZ.H0_H0, -R46.H0_H0 ;  /* 0x200000ffff0a8231 */ /* 0x010fca000034092e */
[----:B------:R-:W-:-:S04]  /*ed80*/  PRMT R8, R10, 0x7610, R8 ;  /* 0x000076100a087816 */ /* 0x000fc80000000008 */
[----:B------:R-:W-:Y:S02]  /*ed90*/  @!P0 PRMT R46, R8, 0x5410, RZ ;  /* 0x00005410082e8816 */ /* 0x000fe400000000ff */
[----:B------:R-:W-:Y:S02]  /*eda0*/  LOP3.LUT R8, R29, R224, R32, 0x96, !PT ;  /* 0x000000e01d087212 */ /* 0x000fe400078e9620 */
[----:B------:R-:W-:-:S03]  /*edb0*/  LOP3.LUT R10, R5, R221, R28, 0x96, !PT ;  /* 0x000000dd050a7212 */ /* 0x000fc600078e961c */
[----:B------:R-:W-:-:S04]  /*edc0*/  IMAD.WIDE.U32 R8, R8, -0x2daee0ad, RZ ;  /* 0xd2511f5308087825 */ /* 0x000fc800078e00ff */
[----:B------:R-:W-:Y:S01]  /*edd0*/  IMAD.WIDE.U32 R10, R10, -0x2daee0ad, RZ ;  /* 0xd2511f530a0a7825 */ /* 0x000fe200078e00ff */
[----:B------:R-:W-:-:S04]  /*ede0*/  LOP3.LUT R9, R9, R225, R18, 0x96, !PT ;  /* 0x000000e109097212 */ /* 0x000fc800078e9612 */
[----:B------:R-:W-:Y:S01]  /*edf0*/  LOP3.LUT R11, R11, R226, R8, 0x96, !PT ;  /* 0x000000e20b0b7212 */ /* 0x000fe200078e9608 */
[----:B------:R-:W-:Y:S01]  /*ee00*/  IMAD.WIDE.U32 R8, R9, -0x326172a9, RZ ;  /* 0xcd9e8d5709087825 */ /* 0x000fe200078e00ff */
[----:B------:R-:W-:-:S04]  /*ee10*/  SHF.R.U32.HI R7, RZ, 0x10, R6 ;  /* 0x00000010ff077819 */ /* 0x000fc80000011606 */
[----:B------:R-:W-:Y:S02]  /*ee20*/  LOP3.LUT R4, R9, R220, R4, 0x96, !PT ;  /* 0x000000dc09047212 */ /* 0x000fe400078e9604 */
[----:B------:R-:W-:-:S03]  /*ee30*/  LOP3.LUT R7, R7, 0xff, RZ, 0xc0, !PT ;  /* 0x000000ff07077812 */ /* 0x000fc600078ec0ff */
[----:B------:R-:W-:Y:S01]  /*ee40*/  IMAD.WIDE.U32 R4, R4, -0x2daee0ad, RZ ;  /* 0xd2511f5304047825 */ /* 0x000fe200078e00ff */
[----:B------:R-:W-:-:S04]  /*ee50*/  ISETP.GE.U32.AND P2, PT, R199, R7, PT ;  /* 0x00000007c700720c */ /* 0x000fc80003f46070 */
[----:B------:R-:W-:Y:S01]  /*ee60*/  LOP3.LUT R7, R5, R229, R10, 0x96, !PT ;  /* 0x000000e505077212 */ /* 0x000fe200078e960a */
[----:B------:R-:W-:-:S05]  /*ee70*/  IMAD.WIDE.U32 R10, R11, -0x326172a9, RZ ;  /* 0xcd9e8d570b0a7825 */ /* 0x000fca00078e00ff */
[----:B------:R-:W-:-:S05]  /*ee80*/  LOP3.LUT R8, R11, R230, R8, 0x96, !PT ;  /* 0x000000e60b087212 */ /* 0x000fca00078e9608 */
[----:B------:R-:W-:-:S05]  /*ee90*/  IMAD.WIDE.U32 R8, R8, -0x2daee0ad, RZ ;  /* 0xd2511f5308087825 */ /* 0x000fca00078e00ff */
[----:B------:R-:W-:Y:S02]  /*eea0*/  LOP3.LUT R4, R9, R227, R4, 0x96, !PT ;  /* 0x000000e309047212 */ /* 0x000fe400078e9604 */
[----:B------:R-:W-:Y:S01]  /*eeb0*/  SHF.R.U32.HI R9, RZ, 0x18, R6 ;  /* 0x00000018ff097819 */ /* 0x000fe20000011606 */
[----:B------:R-:W-:-:S04]  /*eec0*/  IMAD.WIDE.U32 R6, R7, -0x326172a9, RZ ;  /* 0xcd9e8d5707067825 */ /* 0x000fc800078e00ff */
[----:B------:R-:W-:Y:S01]  /*eed0*/  IMAD.WIDE.U32 R4, R4, -0x326172a9, RZ ;  /* 0xcd9e8d5704047825 */ /* 0x000fe200078e00ff */
[----:B------:R-:W-:-:S04]  /*eee0*/  LOP3.LUT R10, R7, R228, R10, 0x96, !PT ;  /* 0x000000e4070a7212 */ /* 0x000fc800078e960a */
[----:B------:R-:W-:-:S04]  /*eef0*/  LOP3.LUT R7, R5, R233, R6, 0x96, !PT ;  /* 0x000000e905077212 */ /* 0x000fc800078e9606 */
[----:B------:R-:W-:-:S04]  /*ef00*/  LOP3.LUT R6, R7, 0xff, RZ, 0xc0, !PT ;  /* 0x000000ff07067812 */ /* 0x000fc800078ec0ff */
[C---:B------:R-:W-:Y:S02]  /*ef10*/  ISETP.GE.U32.AND P0, PT, R199.reuse, R6, PT ;  /* 0x00000006c700720c */ /* 0x040fe40003f06070 */
[----:B------:R-:W-:Y:S02]  /*ef20*/  ISETP.GE.U32.AND P1, PT, R199, R9, PT ;  /* 0x00000009c700720c */ /* 0x000fe40003f26070 */
[----:B------:R-:W-:Y:S01]  /*ef30*/  PRMT R42, R43, 0x7632, R42 ;  /* 0x000076322b2a7816 */ /* 0x000fe2000000002a */
[----:B------:R-:W-:Y:S02]  /*ef40*/  IMAD.MOV.U32 R244, RZ, RZ, R223 ;  /* 0x000000fffff47224 */ /* 0x000fe400078e00df */
[----:B------:R-:W-:-:S08]  /*ef50*/  IMAD.MOV.U32 R223, RZ, RZ, R246 ;  /* 0x000000ffffdf7224 */ /* 0x000fd000078e00f6 */
[----:B------:R-:W-:Y:S02]  /*ef60*/  @!P1 HFMA2.BF16_V2 R14, -RZ.H0_H0, RZ.H0_H0, -R42.H0_H0 ;  /* 0x200000ffff0e9231 */ /* 0x000fe4000034092a */
[----:B------:R-:W-:-:S03]  /*ef70*/  IMAD.MOV.U32 R246, RZ, RZ, R202 ;  /* 0x000000fffff67224 */ /* 0x000fc600078e00ca */
[----:B------:R-:W-:Y:S02]  /*ef80*/  PRMT R11, R14, 0x7610, R11 ;  /* 0x000076100e0b7816 */ /* 0x000fe4000000000b */
[----:B------:R-:W-:Y:S02]  /*ef90*/  PRMT R202, R43, 0x5410, R42 ;  /* 0x000054102bca7816 */ /* 0x000fe4000000002a */
[----:B------:R-:W-:Y:S01]  /*efa0*/  @!P1 PRMT R42, R11, 0x5410, RZ ;  /* 0x000054100b2a9816 */ /* 0x000fe200000000ff */
[----:B--2---:R-:W-:-:S05]  /*efb0*/  @!P0 HFMA2.BF16_V2 R13, -RZ.H0_H0, RZ.H0_H0, -R41.H0_H0 ;  /* 0x200000ffff0d8231 */ /* 0x004fca0000340929 */
[----:B------:R-:W-:Y:S02]  /*efc0*/  PRMT R6, R13, 0x7610, R6 ;  /* 0x000076100d067816 */ /* 0x000fe40000000006 */
[----:B------:R1:W2:Y:S04]  /*efd0*/  LDL.LU.S16 R13, [R1+0x1f4] ;  /* 0x0001f400010d7983 */ /* 0x0002a80000300600 */
[----:B------:R1:W3:Y:S01]  /*efe0*/  LDL.LU.S16 R11, [R1+0x1f8] ;  /* 0x0001f800010b7983 */ /* 0x0002e20000300600 */
[----:B------:R-:W-:Y:S01]  /*eff0*/  @!P2 HFMA2.BF16_V2 R20, -RZ.H0_H0, RZ.H0_H0, -R43.H0_H0 ;  /* 0x200000ffff14a231 */ /* 0x000fe2000034092b */
[----:B------:R-:W-:-:S04]  /*f000*/  PRMT R40, R41, 0x7632, R40 ;  /* 0x0000763229287816 */ /* 0x000fc80000000028 */
[----:B------:R-:W-:-:S04]  /*f010*/  PRMT R16, R20, 0x7610, R16 ;  /* 0x0000761014107816 */ /* 0x000fc80000000010 */
[----:B------:R-:W-:Y:S01]  /*f020*/  @!P2 PRMT R43, R16, 0x5410, RZ ;  /* 0x00005410102ba816 */ /* 0x000fe200000000ff */
[----:B------:R-:W-:Y:S02]  /*f030*/  IMAD.MOV.U32 R16, RZ, RZ, R188 ;  /* 0x000000ffff107224 */ /* 0x000fe400078e00bc */
[----:B------:R-:W-:Y:S01]  /*f040*/  IMAD.MOV.U32 R188, RZ, RZ, R235 ;  /* 0x000000ffffbc7224 */ /* 0x000fe200078e00eb */
[----:B------:R-:W-:Y:S02]  /*f050*/  PRMT R235, R41, 0x5410, R40 ;  /* 0x0000541029eb7816 */ /* 0x000fe40000000028 */
[----:B------:R-:W-:Y:S02]  /*f060*/  @!P0 PRMT R41, R6, 0x5410, RZ ;  /* 0x0000541006298816 */ /* 0x000fe400000000ff */
[----:B------:R-:W-:-:S04]  /*f070*/  LOP3.LUT R6, R7, 0xffff, RZ, 0xc0, !PT ;  /* 0x0000ffff07067812 */ /* 0x000fc800078ec0ff */
[----:B------:R-:W-:-:S04]  /*f080*/  SHF.R.U32.HI R6, RZ, 0x8, R6 ;  /* 0x00000008ff067819 */ /* 0x000fc80000011606 */
[----:B------:R-:W-:-:S04]  /*f090*/  LOP3.LUT R6, R6, 0xffff, RZ, 0xc0, !PT ;  /* 0x0000ffff06067812 */ /* 0x000fc800078ec0ff */
[----:B------:R-:W-:-:S13]  /*f0a0*/  ISETP.GE.U32.AND P0, PT, R199, R6, PT ;  /* 0x00000006c700720c */ /* 0x000fda0003f06070 */
[----:B--2---:R-:W-:-:S05]  /*f0b0*/  @!P0 HFMA2.BF16_V2 R13, -RZ.H0_H0, RZ.H0_H0, -R40.H0_H0 ;  /* 0x200000ffff0d8231 */ /* 0x004fca0000340928 */
[----:B------:R-:W-:Y:S02]  /*f0c0*/  PRMT R6, R13, 0x7610, R6 ;  /* 0x000076100d067816 */ /* 0x000fe40000000006 */
[----:B------:R1:W2:Y:S02]  /*f0d0*/  LDL.LU.S16 R13, [R1+0x1fc] ;  /* 0x0001fc00010d7983 */ /* 0x0002a40000300600 */
[----:B------:R-:W-:Y:S02]  /*f0e0*/  @!P0 PRMT R40, R6, 0x5410, RZ ;  /* 0x0000541006288816 */ /* 0x000fe400000000ff */
[----:B------:R-:W-:-:S04]  /*f0f0*/  LOP3.LUT R6, R4, 0xff, RZ, 0xc0, !PT ;  /* 0x000000ff04067812 */ /* 0x000fc800078ec0ff */
[----:B------:R-:W-:-:S13]  /*f100*/  ISETP.GE.U32.AND P0, PT, R199, R6, PT ;  /* 0x00000006c700720c */ /* 0x000fda0003f06070 */
[----:B---3--:R-:W-:-:S05]  /*f110*/  @!P0 HFMA2.BF16_V2 R11, -RZ.H0_H0, RZ.H0_H0, -R35.H0_H0 ;  /* 0x200000ffff0b8231 */ /* 0x008fca0000340923 */
[----:B------:R-:W-:Y:S02]  /*f120*/  PRMT R6, R11, 0x7610, R6 ;  /* 0x000076100b067816 */ /* 0x000fe40000000006 */
[----:B------:R1:W3:Y:S01]  /*f130*/  LDL.LU.S16 R11, [R1+0x200] ;  /* 0x00020000010b7983 */ /* 0x0002e20000300600 */
[C---:B------:R-:W-:Y:S01]  /*f140*/  PRMT R34, R35.reuse, 0x7632, R34 ;  /* 0x0000763223227816 */ /* 0x040fe20000000022 */
[----:B------:R-:W-:Y:S02]  /*f150*/  IMAD.MOV.U32 R245, RZ, RZ, R232 ;  /* 0x000000fffff57224 */ /* 0x000fe400078e00e8 */
[----:B------:R-:W-:Y:S01]  /*f160*/  IMAD.MOV.U32 R232, RZ, RZ, R234 ;  /* 0x000000ffffe87224 */ /* 0x000fe200078e00ea */
[----:B------:R-:W-:Y:S02]  /*f170*/  PRMT R234, R35, 0x5410, R34 ;  /* 0x0000541023ea7816 */ /* 0x000fe40000000022 */
[----:B------:R-:W-:Y:S02]  /*f180*/  @!P0 PRMT R35, R6, 0x5410, RZ ;  /* 0x0000541006238816 */ /* 0x000fe400000000ff */
[----:B------:R1:W4:Y:S01]  /*f190*/  LDL.LU.S16 R6, [R1+0x204] ;  /* 0x0002040001067983 */ /* 0x0003220000300600 */
[----:B------:R-:W-:-:S04]  /*f1a0*/  LOP3.LUT R5, R4, 0xffff, RZ, 0xc0, !PT ;  /* 0x0000ffff04057812 */ /* 0x000fc800078ec0ff */
[----:B------:R-:W-:-:S04]  /*f1b0*/  SHF.R.U32.HI R5, RZ, 0x8, R5 ;  /* 0x00000008ff057819 */ /* 0x000fc80000011605 */
[----:B------:R-:W-:-:S04]  /*f1c0*/  LOP3.LUT R5, R5, 0xffff, RZ, 0xc0, !PT ;  /* 0x0000ffff05057812 */ /* 0x000fc800078ec0ff */
[----:B------:R-:W-:Y:S02]  /*f1d0*/  ISETP.GE.U32.AND P0, PT, R199, R5, PT ;  /* 0x00000005c700720c */ /* 0x000fe40003f06070 */
[----:B------:R-:W-:-:S04]  /*f1e0*/  SHF.R.U32.HI R5, RZ, 0x10, R4 ;  /* 0x00000010ff057819 */ /* 0x000fc80000011604 */
[----:B------:R-:W-:-:S04]  /*f1f0*/  LOP3.LUT R5, R5, 0xff, RZ, 0xc0, !PT ;  /* 0x000000ff05057812 */ /* 0x000fc800078ec0ff */
[----:B------:R-:W-:-:S03]  /*f200*/  ISETP.GE.U32.AND P1, PT, R199, R5, PT ;  /* 0x00000005c700720c */ /* 0x000fc60003f26070 */
[----:B--2---:R-:W-:-:S05]  /*f210*/  @!P0 HFMA2.BF16_V2 R13, -RZ.H0_H0, RZ.H0_H0, -R34.H0_H0 ;  /* 0x200000ffff0d8231 */ /* 0x004fca0000340922 */
[----:B------:R-:W-:-:S04]  /*f220*/  PRMT R12, R13, 0x7610, R12 ;  /* 0x000076100d0c7816 */ /* 0x000fc8000000000c */
[----:B------:R-:W-:Y:S02]  /*f230*/  @!P0 PRMT R34, R12, 0x5410, RZ ;  /* 0x000054100c228816 */ /* 0x000fe400000000ff */
[----:B------:R1:W2:Y:S01]  /*f240*/  LDL.LU.S16 R12, [R1+0x208] ;  /* 0x00020800010c7983 */ /* 0x0002a20000300600 */
[----:B---3--:R-:W-:-:S05]  /*f250*/  @!P1 HFMA2.BF16_V2 R11, -RZ.H0_H0, RZ.H0_H0, -R33.H0_H0 ;  /* 0x200000ffff0b9231 */ /* 0x008fca0000340921 */
[----:B------:R-:W-:Y:S02]  /*f260*/  PRMT R5, R11, 0x7610, R5 ;  /* 0x000076100b057816 */ /* 0x000fe40000000005 */
[----:B------:R1:W3:Y:S01]  /*f270*/  LDL.LU.S16 R11, [R1+0x20c] ;  /* 0x00020c00010b7983 */ /* 0x0002e20000300600 */
[----:B------:R-:W-:Y:S02]  /*f280*/  SHF.R.U32.HI R4, RZ, 0x18, R4 ;  /* 0x00000018ff047819 */ /* 0x000fe40000011604 */
[----:B------:R-:W-:Y:S01]  /*f290*/  PRMT R32, R33, 0x7632, R32 ;  /* 0x0000763221207816 */ /* 0x000fe20000000020 */
[----:B------:R-:W-:Y:S01]  /*f2a0*/  IMAD.MOV.U32 R247, RZ, RZ, R232 ;  /* 0x000000fffff77224 */ /* 0x000fe200078e00e8 */
[----:B------:R-:W-:Y:S02]  /*f2b0*/  ISETP.GE.U32.AND P0, PT, R199, R4, PT ;  /* 0x00000004c700720c */ /* 0x000fe40003f06070 */
[----:B------:R-:W-:Y:S01]  /*f2c0*/  PRMT R30, R31, 0x7632, R30 ;  /* 0x000076321f1e7816 */ /* 0x000fe2000000001e */
[----:B------:R-:W-:Y:S01]  /*f2d0*/  IMAD.MOV.U32 R248, RZ, RZ, R243 ;  /* 0x000000fffff87224 */ /* 0x000fe200078e00f3 */
[----:B------:R-:W-:Y:S01]  /*f2e0*/  PRMT R232, R33, 0x5410, R32 ;  /* 0x0000541021e87816 */ /* 0x000fe20000000020 */
[----:B------:R-:W3:Y:S08]  /*f2f0*/  LDL R18, [R1+0x228] ;  /* 0x0002280001127983 */ /* 0x000ef00000100800 */
[----:B----4-:R-:W-:Y:S01]  /*f300*/  @!P0 HFMA2.BF16_V2 R6, -RZ.H0_H0, RZ.H0_H0, -R32.H0_H0 ;  /* 0x200000ffff068231 */ /* 0x010fe20000340920 */
[----:B------:R-:W-:-:S04]  /*f310*/  @!P1 PRMT R33, R5, 0x5410, RZ ;  /* 0x0000541005219816 */ /* 0x000fc800000000ff */
[----:B------:R-:W-:-:S04]  /*f320*/  PRMT R4, R6, 0x7610, R4 ;  /* 0x0000761006047816 */ /* 0x000fc80000000004 */
[----:B------:R-:W-:Y:S01]  /*f330*/  @!P0 PRMT R32, R4, 0x5410, RZ ;  /* 0x0000541004208816 */ /* 0x000fe200000000ff */
[----:B------:R-:W-:-:S05]  /*f340*/  IMAD.WIDE.U32 R4, R10, -0x2daee0ad, RZ ;  /* 0xd2511f530a047825 */ /* 0x000fca00078e00ff */
[----:B------:R-:W-:-:S04]  /*f350*/  LOP3.LUT R6, R5, R231, R8, 0x96, !PT ;  /* 0x000000e705067212 */ /* 0x000fc800078e9608 */
[----:B------:R-:W-:-:S04]  /*f360*/  LOP3.LUT R8, R6, 0xff, RZ, 0xc0, !PT ;  /* 0x000000ff06087812 */ /* 0x000fc800078ec0ff */
[----:B------:R-:W-:Y:S01]  /*f370*/  ISETP.GE.U32.AND P0, PT, R199, R8, PT ;  /* 0x00000008c700720c */ /* 0x000fe20003f06070 */
[----:B------:R-:W-:Y:S01]  /*f380*/  IMAD.MOV.U32 R243, RZ, RZ, R238 ;  /* 0x000000fffff37224 */ /* 0x000fe200078e00ee */
[----:B------:R-:W-:Y:S01]  /*f390*/  PRMT R238, R31, 0x5410, R30 ;  /* 0x000054101fee7816 */ /* 0x000fe2000000001e */
[----:B------:R-:W-:Y:S02]  /*f3a0*/  IMAD.MOV.U32 R20, RZ, RZ, R247 ;  /* 0x000000ffff147224 */ /* 0x000fe400078e00f7 */
[----:B------:R-:W-:Y:S02]  /*f3b0*/  IMAD.MOV.U32 R247, RZ, RZ, R0 ;  /* 0x000000fffff77224 */ /* 0x000fe400078e0000 */
[----:B------:R-:W4:Y:S04]  /*f3c0*/  LDL R0, [R1+0x368] ;  /* 0x0003680001007983 */ /* 0x000f280000100800 */
[----:B------:R-:W4:Y:S01]  /*f3d0*/  LDL.LU R13, [R1+0x22c] ;  /* 0x00022c00010d7983 */ /* 0x000f220000300800 */
[----:B------:R-:W-:-:S02]  /*f3e0*/  PRMT R29, R15, 0x7610, R29 ;  /* 0x000076100f1d7816 */ /* 0x000fc4000000001d */
[----:B------:R-:W-:Y:S01]  /*f3f0*/  PRMT R28, R15, 0x7632, R28 ;  /* 0x000076320f1c7816 */ /* 0x000fe2000000001c */
[----:B--2---:R-:W-:-:S05]  /*f400*/  @!P0 HFMA2.BF16_V2 R12, -RZ.H0_H0, RZ.H0_H0, -R31.H0_H0 ;  /* 0x200000ffff0c8231 */ /* 0x004fca000034091f */
[----:B------:R-:W-:-:S04]  /*f410*/  PRMT R8, R12, 0x7610, R8 ;  /* 0x000076100c087816 */ /* 0x000fc80000000008 */
[----:B------:R-:W-:Y:S02]  /*f420*/  @!P0 PRMT R31, R8, 0x5410, RZ ;  /* 0x00005410081f8816 */ /* 0x000fe400000000ff */
[----:B------:R-:W-:-:S04]  /*f430*/  LOP3.LUT R8, R6, 0xffff, RZ, 0xc0, !PT ;  /* 0x0000ffff06087812 */ /* 0x000fc800078ec0ff */
[----:B------:R-:W-:-:S04]  /*f440*/  SHF.R.U32.HI R8, RZ, 0x8, R8 ;  /* 0x00000008ff087819 */ /* 0x000fc80000011608 */
[----:B------:R-:W-:-:S04]  /*f450*/  LOP3.LUT R8, R8, 0xffff, RZ, 0xc0, !PT ;  /* 0x0000ffff08087812 */ /* 0x000fc800078ec0ff */
[----:B------:R-:W-:-:S13]  /*f460*/  ISETP.GE.U32.AND P0, PT, R199, R8, PT ;  /* 0x00000008c700720c */ /* 0x000fda0003f06070 */
[----:B---3--:R-:W-:-:S05]  /*f470*/  @!P0 HFMA2.BF16_V2 R11, -RZ.H0_H0, RZ.H0_H0, -R30.H0_H0 ;  /* 0x200000ffff0b8231 */ /* 0x008fca000034091e */
[----:B------:R-:W-:Y:S02]  /*f480*/  PRMT R8, R11, 0x7610, R8 ;  /* 0x000076100b087816 */ /* 0x000fe40000000008 */
[----:B------:R1:W2:Y:S04]  /*f490*/  LDL.LU.S16 R11, [R1+0x210] ;  /* 0x00021000010b7983 */ /* 0x0002a80000300600 */
[----:B------:R1:W3:Y:S04]  /*f4a0*/  LDL.LU.S16 R9, [R1+0x218] ;  /* 0x0002180001097983 */ /* 0x0002e80000300600 */
[----:B------:R-:W4:Y:S04]  /*f4b0*/  LDL R15, [R1+0x1dc] ;  /* 0x0001dc00010f7983 */ /* 0x000f280000100800 */
[----:B------:R-:W4:Y:S01]  /*f4c0*/  LDL R12, [R1+0x3a4] ;  /* 0x0003a400010c7983 */ /* 0x000f220000100800 */
[----:B------:R-:W-:-:S02]  /*f4d0*/  @!P0 PRMT R30, R8, 0x5410, RZ ;  /* 0x00005410081e8816 */ /* 0x000fc400000000ff */
[----:B------:R-:W-:-:S04]  /*f4e0*/  LOP3.LUT R8, R4, 0xff, RZ, 0xc0, !PT ;  /* 0x000000ff04087812 */ /* 0x000fc800078ec0ff */
[----:B------:R-:W-:Y:S02]  /*f4f0*/  ISETP.GE.U32.AND P0, PT, R199, R8, PT ;  /* 0x00000008c700720c */ /* 0x000fe40003f06070 */
[----:B------:R-:W-:Y:S01]  /*f500*/  LOP3.LUT R5, R4, 0xffff, RZ, 0xc0, !PT ;  /* 0x0000ffff04057812 */ /* 0x000fe200078ec0ff */
[----:B------:R-:W-:Y:S01]  /*f510*/  IMAD.MOV.U32 R14, RZ, RZ, R20 ;  /* 0x000000ffff0e7224 */ /* 0x000fe200078e0014 */
[----:B------:R-:W1:Y:S01]  /*f520*/  S2R R19, SR_CTAID.Y ;  /* 0x0000000000137919 */ /* 0x000e620000002600 */
[----:B------:R-:W-:Y:S01]  /*f530*/  IMAD.MOV.U32 R20, RZ, RZ, R248 ;  /* 0x000000ffff147224 */ /* 0x000fe200078e00f8 */
[----:B------:R-:W-:Y:S01]  /*f540*/  SHF.R.U32.HI R5, RZ, 0x8, R5 ;  /* 0x00000008ff057819 */ /* 0x000fe20000011605 */
        /* <DEDUP_REMOVED lines=8> */
[----:B------:R-:W-:Y:S02]  /*f5d0*/  PRMT R10, R11, 0x7610, R10 ;  /* 0x000076100b0a7816 */ /* 0x000fe4000000000a */
[----:B------:R-:W1:Y:S02]  /*f5e0*/  S2R R11, SR_CTAID.Z ;  /* 0x00000000000b7919 */ /* 0x000e640000002700 */
[----:B------:R-:W-:Y:S02]  /*f5f0*/  @!P0 PRMT R29, R10, 0x5410, RZ ;  /* 0x000054100a1d8816 */ /* 0x000fe400000000ff */
[----:B------:R-:W-:-:S13]  /*f600*/  ISETP.GE.U32.AND P0, PT, R199, R5, PT ;  /* 0x00000005c700720c */ /* 0x000fda0003f06070 */
[----:B---3--:R-:W-:-:S05]  /*f610*/  @!P0 HFMA2.BF16_V2 R9, -RZ.H0_H0, RZ.H0_H0, -R28.H0_H0 ;  /* 0x200000ffff098231 */ /* 0x008fca000034091c */
[----:B------:R-:W-:-:S04]  /*f620*/  PRMT R8, R9, 0x7610, R8 ;  /* 0x0000761009087816 */ /* 0x000fc80000000008 */
[----:B------:R-:W-:Y:S01]  /*f630*/  @!P0 PRMT R28, R8, 0x5410, RZ ;  /* 0x00005410081c8816 */ /* 0x000fe200000000ff */
[----:B-1----:R-:W-:Y:S02]  /*f640*/  IMAD R8, R19, R18, R11 ;  /* 0x0000001213087224 */ /* 0x002fe400078e020b */
[----:B------:R-:W1:Y:S02]  /*f650*/  S2R R11, SR_TID.X ;  /* 0x00000000000b7919 */ /* 0x000e640000002100 */
[----:B----4-:R-:W-:Y:S02]  /*f660*/  IMAD R8, R13, R8, UR8 ;  /* 0x000000080d087e24 */ /* 0x010fe4000f8e0208 */
[----:B------:R-:W-:Y:S01]  /*f670*/  IMAD.MOV.U32 R13, RZ, RZ, R14 ;  /* 0x000000ffff0d7224 */ /* 0x000fe200078e000e */
[----:B------:R-:W2:Y:S01]  /*f680*/  LDL.64 R18, [R1+0x220] ;  /* 0x0002200001127983 */ /* 0x000ea20000100a00 */
[----:B------:R-:W-:Y:S02]  /*f690*/  IMAD.MOV.U32 R14, RZ, RZ, R248 ;  /* 0x000000ffff0e7224 */ /* 0x000fe400078e00f8 */
[----:B------:R-:W3:Y:S01]  /*f6a0*/  S2R R248, SR_TID.X ;  /* 0x0000000000f87919 */ /* 0x000ee20000002100 */
[----:B------:R-:W-:-:S02]  /*f6b0*/  SHF.R.U32.HI R10, RZ, 0x18, R4 ;  /* 0x00000018ff0a7819 */ /* 0x000fc40000011604 */
[----:B-1----:R-:W-:-:S04]  /*f6c0*/  SHF.R.S32.HI R9, RZ, 0x1f, R11 ;  /* 0x0000001fff097819 */ /* 0x002fc8000001140b */
[----:B------:R-:W-:Y:S02]  /*f6d0*/  LEA.HI R9, R9, R11, RZ, 0x5 ;  /* 0x0000000b09097211 */ /* 0x000fe400078f28ff */
[----:B------:R-:W-:Y:S02]  /*f6e0*/  SHF.R.U32.HI R11, RZ, 0x10, R4 ;  /* 0x00000010ff0b7819 */ /* 0x000fe40000011604 */
[----:B------:R-:W-:Y:S02]  /*f6f0*/  LOP3.LUT R9, R9, 0xffffffe0, RZ, 0xc0, !PT ;  /* 0xffffffe009097812 */ /* 0x000fe400078ec0ff */
[----:B------:R-:W-:-:S04]  /*f700*/  LOP3.LUT R4, R15, 0x7ffffffc, RZ, 0xc0, !PT ;  /* 0x7ffffffc0f047812 */ /* 0x000fc800078ec0ff */
[----:B---3--:R-:W-:-:S05]  /*f710*/  IADD3 R5, -R4, R248, -R9 ;  /* 0x000000f804057210 */ /* 0x008fca0007ffe909 */
[----:B------:R-:W-:-:S04]  /*f720*/  IMAD.SHL.U32 R5, R5, 0x2, RZ ;  /* 0x0000000205057824 */ /* 0x000fc800078e00ff */
[----:B------:R-:W-:Y:S02]  /*f730*/  IMAD R5, R0, R12, R5 ;  /* 0x0000000c00057224 */ /* 0x000fe400078e0205 */
[----:B------:R1:W3:Y:S01]  /*f740*/  LDL.LU.S16 R12, [R1+0x1dc] ;  /* 0x0001dc00010c7983 */ /* 0x0002e20000300600 */
[----:B------:R-:W-:-:S04]  /*f750*/  IMAD.SHL.U32 R4, R241, 0x80, RZ ;  /* 0x00000080f1047824 */ /* 0x000fc800078e00ff */
[----:B------:R-:W-:-:S04]  /*f760*/  IMAD R4, R0, R8, R4 ;  /* 0x0000000800047224 */ /* 0x000fc800078e0204 */
[----:B------:R-:W-:-:S05]  /*f770*/  VIADD R4, R4, 0xffffff80 ;  /* 0xffffff8004047836 */ /* 0x000fca0000000000 */
[----:B------:R-:W-:Y:S02]  /*f780*/  SHF.R.S32.HI R9, RZ, 0x1f, R4 ;  /* 0x0000001fff097819 */ /* 0x000fe40000011404 */
[----:B------:R-:W-:-:S04]  /*f790*/  IADD3 R8, P0, R5, R4, RZ ;  /* 0x0000000405087210 */ /* 0x000fc80007f1e0ff */
[----:B------:R-:W-:Y:S02]  /*f7a0*/  LEA.HI.X.SX32 R5, R5, R9, 0x1, P0 ;  /* 0x0000000905057211 */ /* 0x000fe400000f0eff */
[----:B------:R-:W-:Y:S02]  /*f7b0*/  PRMT R21, R22, 0x7632, R21 ;  /* 0x0000763216157816 */ /* 0x000fe40000000015 */
[----:B--2---:R-:W-:-:S04]  /*f7c0*/  LEA R4, P0, R8, R18, 0x1 ;  /* 0x0000001208047211 */ /* 0x004fc800078008ff */
[----:B------:R-:W-:Y:S02]  /*f7d0*/  LEA.HI.X R5, R8, R19, R5, 0x1, P0 ;  /* 0x0000001308057211 */ /* 0x000fe400000f0c05 */
[----:B------:R-:W-:-:S04]  /*f7e0*/  SHF.R.U32.HI R8, RZ, 0x18, R7 ;  /* 0x00000018ff087819 */ /* 0x000fc80000011607 */
[----:B------:R-:W-:Y:S02]  /*f7f0*/  ISETP.GE.U32.AND P4, PT, R199, R8, PT ;  /* 0x00000008c700720c */ /* 0x000fe40003f86070 */
[----:B------:R-:W-:-:S04]  /*f800*/  LOP3.LUT R8, R11, 0xff, RZ, 0xc0, !PT ;  /* 0x000000ff0b087812 */ /* 0x000fc800078ec0ff */
[C---:B------:R-:W-:Y:S01]  /*f810*/  ISETP.GE.U32.AND P1, PT, R199.reuse, R8, PT ;  /* 0x00000008c700720c */ /* 0x040fe20003f26070 */
[----:B------:R-:W-:Y:S02]  /*f820*/  IMAD.MOV.U32 R18, RZ, RZ, R13 ;  /* 0x000000ffff127224 */ /* 0x000fe400078e000d */
[----:B------:R-:W-:Y:S02]  /*f830*/  IMAD.MOV.U32 R13, RZ, RZ, R247 ;  /* 0x000000ffff0d7224 */ /* 0x000fe400078e00f7 */
[----:B------:R-:W-:Y:S01]  /*f840*/  IMAD.MOV.U32 R247, RZ, RZ, R245 ;  /* 0x000000fffff77224 */ /* 0x000fe200078e00f5 */
[----:B------:R-:W-:Y:S01]  /*f850*/  ISETP.GE.U32.AND P0, PT, R199, R10, PT ;  /* 0x0000000ac700720c */ /* 0x000fe20003f06070 */
[----:B------:R-:W-:-:S04]  /*f860*/  IMAD.MOV.U32 R245, RZ, RZ, R223 ;  /* 0x000000fffff57224 */ /* 0x000fc800078e00df */
[----:B------:R-:W-:Y:S02]  /*f870*/  IMAD.MOV.U32 R19, RZ, RZ, R245 ;  /* 0x000000ffff137224 */ /* 0x000fe400078e00f5 */
[----:B------:R-:W-:Y:S02]  /*f880*/  IMAD.MOV.U32 R245, RZ, RZ, R3 ;  /* 0x000000fffff57224 */ /* 0x000fe400078e0003 */
[----:B---3--:R-:W-:-:S05]  /*f890*/  @!P1 HFMA2.BF16_V2 R12, -RZ.H0_H0, RZ.H0_H0, -R22.H0_H0 ;  /* 0x200000ffff0c9231 */ /* 0x008fca0000340916 */
[----:B------:R-:W-:Y:S01]  /*f8a0*/  PRMT R10, R12, 0x7610, R10 ;  /* 0x000076100c0a7816 */ /* 0x000fe2000000000a */
[----:B------:R-:W-:Y:S02]  /*f8b0*/  IMAD.MOV.U32 R12, RZ, RZ, R247 ;  /* 0x000000ffff0c7224 */ /* 0x000fe400078e00f7 */
[----:B------:R-:W-:Y:S02]  /*f8c0*/  IMAD.MOV.U32 R247, RZ, RZ, R169 ;  /* 0x000000fffff77224 */ /* 0x000fe400078e00a9 */
[----:B------:R1:W2:Y:S04]  /*f8d0*/  LDL.LU.S16 R169, [R1+0x214] ;  /* 0x0002140001a97983 */ /* 0x0002a80000300600 */
[----:B------:R1:W3:Y:S01]  /*f8e0*/  LDL.LU.S16 R3, [R1+0x228] ;  /* 0x0002280001037983 */ /* 0x0002e20000300600 */
[----:B------:R-:W-:-:S02]  /*f8f0*/  IMAD.MOV.U32 R223, RZ, RZ, R242 ;  /* 0x000000ffffdf7224 */ /* 0x000fc400078e00f2 */
[----:B------:R-:W-:Y:S02]  /*f900*/  IMAD.MOV.U32 R242, RZ, RZ, R237 ;  /* 0x000000fffff27224 */ /* 0x000fe400078e00ed */
[----:B------:R-:W-:Y:S02]  /*f910*/  IMAD.MOV.U32 R15, RZ, RZ, R223 ;  /* 0x000000ffff0f7224 */ /* 0x000fe400078e00df */
[----:B------:R-:W-:Y:S01]  /*f920*/  IMAD.MOV.U32 R223, RZ, RZ, R222 ;  /* 0x000000ffffdf7224 */ /* 0x000fe200078e00de */
[----:B------:R-:W-:Y:S01]  /*f930*/  PRMT R237, R22, 0x5410, R21 ;  /* 0x0000541016ed7816 */ /* 0x000fe20000000015 */
[----:B------:R-:W-:Y:S01]  /*f940*/  IMAD.MOV.U32 R222, RZ, RZ, R236 ;  /* 0x000000ffffde7224 */ /* 0x000fe200078e00ec */
[----:B------:R-:W-:Y:S01]  /*f950*/  @!P1 PRMT R22, R10, 0x5410, RZ ;  /* 0x000054100a169816 */ /* 0x000fe200000000ff */
[----:B------:R1:W4:Y:S04]  /*f960*/  LDL.LU.S16 R236, [R1+0x224] ;  /* 0x0002240001ec7983 */ /* 0x0003280000300600 */
[----:B------:R1:W4:Y:S04]  /*f970*/  LDL.LU.S16 R11, [R1+0x220] ;  /* 0x00022000010b7983 */ /* 0x0003280000300600 */
[----:B------:R1:W4:Y:S01]  /*f980*/  LDL.LU.S16 R10, [R1+0x21c] ;  /* 0x00021c00010a7983 */ /* 0x0003220000300600 */
[----:B------:R-:W-:-:S04]  /*f990*/  SHF.R.U32.HI R7, RZ, 0x10, R7 ;  /* 0x00000010ff077819 */ /* 0x000fc80000011607 */
[----:B------:R-:W-:-:S04]  /*f9a0*/  LOP3.LUT R7, R7, 0xff, RZ, 0xc0, !PT ;  /* 0x000000ff07077812 */ /* 0x000fc800078ec0ff */
[----:B------:R-:W-:Y:S02]  /*f9b0*/  ISETP.GE.U32.AND P5, PT, R199, R7, PT ;  /* 0x00000007c700720c */ /* 0x000fe40003fa6070 */
[--C-:B------:R-:W-:Y:S02]  /*f9c0*/  SHF.R.U32.HI R7, RZ, 0x10, R6.reuse ;  /* 0x00000010ff077819 */ /* 0x100fe40000011606 */
[----:B------:R-:W-:-:S04]  /*f9d0*/  SHF.R.U32.HI R6, RZ, 0x18, R6 ;  /* 0x00000018ff067819 */ /* 0x000fc80000011606 */
[----:B------:R-:W-:Y:S02]  /*f9e0*/  ISETP.GE.U32.AND P2, PT, R199, R6, PT ;  /* 0x00000006c700720c */ /* 0x000fe40003f46070 */
[----:B------:R-:W-:Y:S02]  /*f9f0*/  LOP3.LUT R7, R7, 0xff, RZ, 0xc0, !PT ;  /* 0x000000ff07077812 */ /* 0x000fe400078ec0ff */
[----:B------:R-:W-:Y:S02]  /*fa00*/  PRMT R23, R25, 0x7632, R23 ;  /* 0x0000763219177816 */ /* 0x000fe40000000017 */
[----:B------:R-:W-:Y:S02]  /*fa10*/  ISETP.GE.U32.AND P3, PT, R199, R7, PT ;  /* 0x00000007c700720c */ /* 0x000fe40003f66070 */
[----:B------:R-:W-:Y:S01]  /*fa20*/  PRMT R26, R27, 0x7632, R26 ;  /* 0x000076321b1a7816 */ /* 0x000fe2000000001a */
[----:B--2---:R-:W-:Y:S02]  /*fa30*/  @!P0 HFMA2.BF16_V2 R169, -RZ.H0_H0, RZ.H0_H0, -R21.H0_H0 ;  /* 0x200000ffffa98231 */ /* 0x004fe40000340915 */
[----:B---3--:R-:W-:-:S03]  /*fa40*/  @!P5 HFMA2.BF16_V2 R3, -RZ.H0_H0, RZ.H0_H0, -R27.H0_H0 ;  /* 0x200000ffff03d231 */ /* 0x008fc6000034091b */
[----:B------:R-:W-:Y:S02]  /*fa50*/  PRMT R218, R169, 0x7610, R218 ;  /* 0x00007610a9da7816 */ /* 0x000fe400000000da */
[----:B------:R1:W5:Y:S01]  /*fa60*/  LDL.LU R169, [R1+0x3f8] ;  /* 0x0003f80001a97983 */ /* 0x0003620000300800 */
[----:B------:R-:W-:-:S03]  /*fa70*/  PRMT R9, R3, 0x7610, R9 ;  /* 0x0000761003097816 */ /* 0x000fc60000000009 */
[----:B------:R-:W2:Y:S01]  /*fa80*/  LDL.LU R3, [R1+0x3f4] ;  /* 0x0003f40001037983 */ /* 0x000ea20000300800 */
[----:B----4-:R-:W-:Y:S02]  /*fa90*/  @!P4 HFMA2.BF16_V2 R236, -RZ.H0_H0, RZ.H0_H0, -R26.H0_H0 ;  /* 0x200000ffffecc231 */ /* 0x010fe4000034091a */
[----:B------:R-:W-:-:S03]  /*faa0*/  @!P2 HFMA2.BF16_V2 R10, -RZ.H0_H0, RZ.H0_H0, -R23.H0_H0 ;  /* 0x200000ffff0aa231 */ /* 0x000fc60000340917 */
[----:B------:R-:W-:Y:S02]  /*fab0*/  PRMT R8, R236, 0x7610, R8 ;  /* 0x00007610ec087816 */ /* 0x000fe40000000008 */
[----:B------:R-:W-:Y:S01]  /*fac0*/  PRMT R6, R10, 0x7610, R6 ;  /* 0x000076100a067816 */ /* 0x000fe20000000006 */
[----:B------:R-:W-:Y:S01]  /*fad0*/  @!P3 HFMA2.BF16_V2 R11, -RZ.H0_H0, RZ.H0_H0, -R25.H0_H0 ;  /* 0x200000ffff0bb231 */ /* 0x000fe20000340919 */
[----:B------:R-:W-:Y:S02]  /*fae0*/  PRMT R236, R25, 0x5410, R23 ;  /* 0x0000541019ec7816 */ /* 0x000fe40000000017 */
[----:B------:R-:W-:Y:S01]  /*faf0*/  @!P2 PRMT R23, R6, 0x5410, RZ ;  /* 0x000054100617a816 */ /* 0x000fe200000000ff */
[----:B------:R-:W-:Y:S01]  /*fb00*/  IMAD.SHL.U32 R6, R0, 0x8, RZ ;  /* 0x0000000800067824 */ /* 0x000fe200078e00ff */
[----:B------:R-:W-:Y:S02]  /*fb10*/  @!P0 PRMT R21, R218, 0x5410, RZ ;  /* 0x00005410da158816 */ /* 0x000fe400000000ff */
[----:B------:R-:W-:Y:S01]  /*fb20*/  PRMT R7, R11, 0x7610, R7 ;  /* 0x000076100b077816 */ /* 0x000fe20000000007 */
[----:B------:R-:W-:Y:S01]  /*fb30*/  IMAD.WIDE R10, R6, 0x2, R4 ;  /* 0x00000002060a7825 */ /* 0x000fe200078e0204 */
[----:B------:R-:W-:Y:S01]  /*fb40*/  PRMT R218, R27, 0x5410, R26 ;  /* 0x000054101bda7816 */ /* 0x000fe2000000001a */
[----:B------:R3:W-:Y:S01]  /*fb50*/  STL [R1+0x2a0], R6 ;  /* 0x0002a00601007387 */ /* 0x0007e20000100800 */
[----:B------:R-:W-:Y:S01]  /*fb60*/  @!P4 PRMT R26, R8, 0x5410, RZ ;  /* 0x00005410081ac816 */ /* 0x000fe200000000ff */
[----:B------:R-:W-:-:S02]  /*fb70*/  IMAD.SHL.U32 R8, R0, 0x40, RZ ;  /* 0x0000004000087824 */ /* 0x000fc400078e00ff */
[----:B---3--:R-:W-:Y:S02]  /*fb80*/  IMAD R6, R0, 0x48, RZ ;  /* 0x0000004800067824 */ /* 0x008fe400078e02ff */
[----:B------:R-:W3:Y:S01]  /*fb90*/  LDL.LU R0, [R1+0x3f0] ;  /* 0x0003f00001007983 */ /* 0x000ee20000300800 */
[----:B------:R-:W-:Y:S01]  /*fba0*/  @!P5 PRMT R27, R9, 0x5410, RZ ;  /* 0x00005410091bd816 */ /* 0x000fe200000000ff */
[--C-:B------:R-:W-:Y:S01]  /*fbb0*/  IMAD.WIDE R8, R8, 0x2, R4.reuse ;  /* 0x0000000208087825 */ /* 0x100fe200078e0204 */
[----:B------:R-:W-:Y:S01]  /*fbc0*/  @!P3 PRMT R25, R7, 0x5410, RZ ;  /* 0x000054100719b816 */ /* 0x000fe200000000ff */
[----:B------:R4:W-:Y:S04]  /*fbd0*/  STL [R1+0x2a4], R6 ;  /* 0x0002a40601007387 */ /* 0x0009e80000100800 */
[----:B------:R1:W-:Y:S04]  /*fbe0*/  ST.E.U16 desc[UR4][R4.64], R152 ;  /* 0x0000009804007985 */ /* 0x0003e8000c101504 */
[----:B------:R1:W-:Y:S04]  /*fbf0*/  ST.E.U16 desc[UR4][R4.64+0x2], R151 ;  /* 0x0000029704007985 */ /* 0x0003e8000c101504 */
[----:B------:R1:W-:Y:S04]  /*fc00*/  ST.E.U16 desc[UR4][R10.64], R149 ;  /* 0x000000950a007985 */ /* 0x0003e8000c101504 */
[----:B------:R-:W-:Y:S04]  /*fc10*/  ST.E.U16 desc[UR4][R10.64+0x2], R150 ;  /* 0x000002960a007985 */ /* 0x000fe8000c101504 */
[----:B------:R1:W-:Y:S01]  /*fc20*/  ST.E.U16 desc[UR4][R8.64], R85 ;  /* 0x0000005508007985 */ /* 0x0003e2000c101504 */
[----:B----4-:R-:W-:-:S03]  /*fc30*/  IMAD.WIDE R6, R6, 0x2, R4 ;  /* 0x0000000206067825 */ /* 0x010fc600078e0204 */
[----:B------:R-:W-:Y:S04]  /*fc40*/  ST.E.U16 desc[UR4][R8.64+0x2], R84 ;  /* 0x0000025408007985 */ /* 0x000fe8000c101504 */
[----:B------:R4:W-:Y:S01]  /*fc50*/  ST.E.U16 desc[UR4][R6.64], R83 ;  /* 0x0000005306007985 */ /* 0x0009e2000c101504 */
[----:B-1----:R-:W-:Y:S02]  /*fc60*/  IMAD.MOV.U32 R152, RZ, RZ, R12 ;  /* 0x000000ffff987224 */ /* 0x002fe400078e000c */
[----:B------:R-:W-:Y:S02]  /*fc70*/  IMAD.MOV.U32 R151, RZ, RZ, R18 ;  /* 0x000000ffff977224 */ /* 0x000fe400078e0012 */
[----:B------:R-:W-:Y:S02]  /*fc80*/  IMAD.MOV.U32 R18, RZ, RZ, R222 ;  /* 0x000000ffff127224 */ /* 0x000fe400078e00de */
[----:B------:R-:W-:Y:S01]  /*fc90*/  IMAD.MOV.U32 R149, RZ, RZ, R16 ;  /* 0x000000ffff957224 */ /* 0x000fe200078e0010 */
[----:B------:R-:W-:Y:S01]  /*fca0*/  ST.E.U16 desc[UR4][R6.64+0x2], R82 ;  /* 0x0000025206007985 */ /* 0x000fe2000c101504 */
[----:B------:R-:W-:-:S02]  /*fcb0*/  IMAD.MOV.U32 R85, RZ, RZ, R223 ;  /* 0x000000ffff557224 */ /* 0x000fc400078e00df */
[----:B----4-:R-:W-:Y:S02]  /*fcc0*/  IMAD.MOV.U32 R83, RZ, RZ, R193 ;  /* 0x000000ffff537224 */ /* 0x010fe400078e00c1 */
[----:B------:R-:W-:-:S05]  /*fcd0*/  IMAD.WIDE.U32 R192, R192, -0x326172a9, RZ ;  /* 0xcd9e8d57c0c07825 */ /* 0x000fca00078e00ff */
[----:B------:R-:W-:Y:S01]  /*fce0*/  LOP3.LUT R12, R215, R193, RZ, 0x3c, !PT ;  /* 0x000000c1d70c7212 */ /* 0x000fe200078e3cff */
[----:B------:R-:W-:-:S04]  /*fcf0*/  IMAD.MOV.U32 R84, RZ, RZ, R13 ;  /* 0x000000ffff547224 */ /* 0x000fc800078e000d */
[----:B------:R-:W-:Y:S01]  /*fd00*/  IMAD.WIDE.U32 R222, R12, -0x2daee0ad, RZ ;  /* 0xd2511f530cde7825 */ /* 0x000fe200078e00ff */
[----:B------:R-:W-:-:S03]  /*fd10*/  LOP3.LUT R13, R179, R198, R176, 0x96, !PT ;  /* 0x000000c6b30d7212 */ /* 0x000fc600078e96b0 */
[----:B------:R-:W-:Y:S01]  /*fd20*/  IMAD.MOV.U32 R150, RZ, RZ, R14 ;  /* 0x000000ffff967224 */ /* 0x000fe200078e000e */
[-C--:B------:R-:W-:Y:S02]  /*fd30*/  LOP3.LUT R14, R154, R177.reuse, RZ, 0x3c, !PT ;  /* 0x000000b19a0e7212 */ /* 0x080fe400078e3cff */
[----:B------:R-:W-:Y:S01]  /*fd40*/  LOP3.LUT R12, R223, R198, R176, 0x96, !PT ;  /* 0x000000c6df0c7212 */ /* 0x000fe200078e96b0 */
[----:B------:R1:W-:Y:S01]  /*fd50*/  ST.E.U16 desc[UR4][R4.64+0x10], R148 ;  /* 0x0000109404007985 */ /* 0x0003e2000c101504 */
[----:B------:R-:W-:Y:S01]  /*fd60*/  LOP3.LUT R16, R153, R177, RZ, 0x3c, !PT ;  /* 0x000000b199107212 */ /* 0x000fe200078e3cff */
[----:B------:R-:W-:Y:S02]  /*fd70*/  IMAD.MOV.U32 R153, RZ, RZ, R149 ;  /* 0x000000ffff997224 */ /* 0x000fe400078e0095 */
[----:B------:R-:W-:Y:S01]  /*fd80*/  ST.E.U16 desc[UR4][R4.64+0x12], R121 ;  /* 0x0000127904007985 */ /* 0x000fe2000c101504 */
[----:B------:R-:W-:Y:S02]  /*fd90*/  IMAD.MOV.U32 R154, RZ, RZ, R150 ;  /* 0x000000ffff9a7224 */ /* 0x000fe400078e0096 */
[----:B------:R-:W-:Y:S01]  /*fda0*/  IMAD.MOV.U32 R149, RZ, RZ, R19 ;  /* 0x000000ffff957224 */ /* 0x000fe200078e0013 */
[----:B------:R4:W-:Y:S01]  /*fdb0*/  ST.E.U16 desc[UR4][R10.64+0x12], R120 ;  /* 0x000012780a007985 */ /* 0x0009e2000c101504 */
[----:B------:R-:W-:-:S02]  /*fdc0*/  IMAD.MOV.U32 R19, RZ, RZ, R174 ;  /* 0x000000ffff137224 */ /* 0x000fc400078e00ae */
[----:B------:R-:W-:Y:S01]  /*fdd0*/  IMAD.MOV.U32 R150, RZ, RZ, R175 ;  /* 0x000000ffff967224 */ /* 0x000fe200078e00af */
[----:B------:R-:W-:Y:S01]  /*fde0*/  ST.E.U16 desc[UR4][R10.64+0x10], R108 ;  /* 0x0000106c0a007985 */ /* 0x000fe2000c101504 */
[----:B------:R-:W-:-:S03]  /*fdf0*/  IMAD.WIDE.U32 R174, R12, -0x326172a9, RZ ;  /* 0xcd9e8d570cae7825 */ /* 0x000fc600078e00ff */
[----:B------:R4:W-:Y:S04]  /*fe00*/  ST.E.U16 desc[UR4][R8.64+0x10], R81 ;  /* 0x0000105108007985 */ /* 0x0009e8000c101504 */
[----:B------:R4:W-:Y:S01]  /*fe10*/  ST.E.U16 desc[UR4][R8.64+0x12], R79 ;  /* 0x0000124f08007985 */ /* 0x0009e2000c101504 */
[----:B-1----:R-:W-:Y:S02]  /*fe20*/  IMAD.MOV.U32 R148, RZ, RZ, R151 ;  /* 0x000000ffff947224 */ /* 0x002fe400078e0097 */
[----:B------:R-:W-:Y:S02]  /*fe30*/  IMAD.MOV.U32 R151, RZ, RZ, R15 ;  /* 0x000000ffff977224 */ /* 0x000fe400078e000f */
[----:B------:R-:W-:Y:S01]  /*fe40*/  IMAD.WIDE.U32 R14, R14, -0x326172a9, RZ ;  /* 0xcd9e8d570e0e7825 */ /* 0x000fe200078e00ff */
[----:B------:R-:W-:Y:S03]  /*fe50*/  ST.E.U16 desc[UR4][R6.64+0x10], R73 ;  /* 0x0000104906007985 */ /* 0x000fe6000c101504 */
[----:B----4-:R-:W-:Y:S01]  /*fe60*/  IMAD.WIDE.U32 R120, R13, -0x326172a9, RZ ;  /* 0xcd9e8d570d787825 */ /* 0x010fe200078e00ff */
[----:B------:R1:W-:Y:S03]  /*fe70*/  ST.E.U16 desc[UR4][R6.64+0x12], R74 ;  /* 0x0000124a06007985 */ /* 0x0003e6000c101504 */
[----:B------:R-:W-:Y:S01]  /*fe80*/  IMAD.WIDE.U32 R12, R16, -0x326172a9, RZ ;  /* 0xcd9e8d57100c7825 */ /* 0x000fe200078e00ff */
[----:B------:R-:W-:Y:S04]  /*fe90*/  ST.E.U16 desc[UR4][R4.64+0x20], R91 ;  /* 0x0000205b04007985 */ /* 0x000fe8000c101504 */
[----:B------:R4:W-:Y:S01]  /*fea0*/  ST.E.U16 desc[UR4][R4.64+0x22], R90 ;  /* 0x0000225a04007985 */ /* 0x0009e2000c101504 */
[----:B------:R-:W-:-:S02]  /*feb0*/  LOP3.LUT R81, R121, R221, R12, 0x96, !PT ;  /* 0x000000dd79517212 */ /* 0x000fc400078e960c */
[-C--:B------:R-:W-:Y:S01]  /*fec0*/  LOP3.LUT R79, R15, R224.reuse, R196, 0x96, !PT ;  /* 0x000000e00f4f7212 */ /* 0x080fe200078e96c4 */
[----:B------:R4:W-:Y:S01]  /*fed0*/  ST.E.U16 desc[UR4][R10.64+0x20], R89 ;  /* 0x000020590a007985 */ /* 0x0009e2000c101504 */
[----:B------:R-:W-:Y:S01]  /*fee0*/  IMAD.MOV.U32 R16, RZ, RZ, R85 ;  /* 0x000000ffff107224 */ /* 0x000fe200078e0055 */
[CC--:B------:R-:W-:Y:S01]  /*fef0*/  LOP3.LUT R85, R13.reuse, R224.reuse, R192, 0x96, !PT ;  /* 0x000000e00d557212 */ /* 0x0c0fe200078e96c0 */
[----:B------:R-:W-:Y:S01]  /*ff00*/  IMAD.MOV.U32 R108, RZ, RZ, R83 ;  /* 0x000000ffff6c7224 */ /* 0x000fe200078e0053 */
[----:B------:R-:W-:Y:S04]  /*ff10*/  ST.E.U16 desc[UR4][R10.64+0x22], R147 ;  /* 0x000022930a007985 */ /* 0x000fe8000c101504 */
[----:B------:R4:W-:Y:S01]  /*ff20*/  ST.E.U16 desc[UR4][R8.64+0x20], R75 ;  /* 0x0000204b08007985 */ /* 0x0009e2000c101504 */
[----:B-1----:R-:W-:-:S02]  /*ff30*/  LOP3.LUT R74, R13, R224, R196, 0x96, !PT ;  /* 0x000000e00d4a7212 */ /* 0x002fc400078e96c4 */
[----:B----4-:R-:W-:Y:S02]  /*ff40*/  LOP3.LUT R90, R175, R221, R12, 0x96, !PT ;  /* 0x000000ddaf5a7212 */ /* 0x010fe400078e960c */
[----:B------:R-:W-:Y:S02]  /*ff50*/  LOP3.LUT R12, R158, R177, RZ, 0x3c, !PT ;  /* 0x000000b19e0c7212 */ /* 0x000fe400078e3cff */
[----:B------:R-:W-:Y:S01]  /*ff60*/  LOP3.LUT R89, R15, R224, R192, 0x96, !PT ;  /* 0x000000e00f597212 */ /* 0x000fe200078e96c0 */
[----:B------:R-:W-:Y:S02]  /*ff70*/  IMAD.MOV.U32 R15, RZ, RZ, R171 ;  /* 0x000000ffff0f7224 */ /* 0x000fe400078e00ab */
[----:B------:R-:W-:Y:S01]  /*ff80*/  IMAD.WIDE.U32 R12, R12, -0x326172a9, RZ ;  /* 0xcd9e8d570c0c7825 */ /* 0x000fe200078e00ff */
[----:B------:R-:W-:Y:S02]  /*ff90*/  ST.E.U16 desc[UR4][R8.64+0x22], R80 ;  /* 0x0000225008007985 */ /* 0x000fe4000c101504 */
[----:B------:R-:W-:-:S02]  /*ffa0*/  LOP3.LUT R75, R121, R221, R12, 0x96, !PT ;  /* 0x000000dd794b7212 */ /* 0x000fc400078e960c */
[----:B------:R-:W-:Y:S01]  /*ffb0*/  ST.E.U16 desc[UR4][R6.64+0x20], R77 ;  /* 0x0000204d06007985 */ /* 0x000fe2000c101504 */
[-C--:B------:R-:W-:Y:S01]  /*ffc0*/  LOP3.LUT R83, R175, R221.reuse, R12, 0x96, !PT ;  /* 0x000000ddaf537212 */ /* 0x080fe200078e960c */
[----:B------:R-:W-:Y:S02]  /*ffd0*/  IMAD.MOV.U32 R12, RZ, RZ, R196 ;  /* 0x000000ffff0c7224 */ /* 0x000fe400078e00c4 */
[----:B------:R-:W-:Y:S01]  /*ffe0*/  ST.E.U16 desc[UR4][R6.64+0x22], R76 ;  /* 0x0000224c06007985 */ /* 0x000fe2000c101504 */
[-C--:B------:R-:W-:Y:S01]  /*fff0*/  LOP3.LUT R82, R121, R221.reuse, R14, 0x96, !PT ;  /* 0x000000dd79527212 */ /* 0x080fe200078e960e */
[----:B------:R-:W-:Y:S01]  /*10000*/  IMAD.MOV.U32 R73, RZ, RZ, R84 ;  /* 0x000000ffff497224 */ /* 0x000fe200078e0054 */
[----:B------:R-:W-:Y:S01]  /*10010*/  LOP3.LUT R91, R175, R221, R14, 0x96, !PT ;  /* 0x000000ddaf5b7212 */ /* 0x000fe200078e960e */
[----:B------:R-:W-:Y:S01]  /*10020*/  IMAD.MOV.U32 R14, RZ, RZ, R18 ;  /* 0x000000ffff0e7224 */ /* 0x000fe200078e0012 */
[CC--:B------:R-:W-:Y:S02]  /*10030*/  LOP3.LUT R18, R13.reuse, R224.reuse, R196, 0x96, !PT ;  /* 0x000000e00d127212 */ /* 0x0c0fe400078e96c4 */
[----:B------:R-:W-:Y:S01]  /*10040*/  LOP3.LUT R84, R13, R224, R192, 0x96, !PT ;  /* 0x000000e00d547212 */ /* 0x000fe200078e96c0 */
[----:B------:R-:W-:Y:S01]  /*10050*/  IMAD.MOV.U32 R13, RZ, RZ, R197 ;  /* 0x000000ffff0d7224 */ /* 0x000fe200078e00c5 */
[----:B------:R-:W-:Y:S01]  /*10060*/  ST.E.U16 desc[UR4][R4.64+0x30], R146 ;  /* 0x0000309204007985 */ /* 0x000fe2000c101504 */
[----:B------:R-:W-:-:S03]  /*10070*/  IMAD.MOV.U32 R158, RZ, RZ, R16 ;  /* 0x000000ffff9e7224 */ /* 0x000fc600078e0010 */
[----:B------:R-:W-:Y:S04]  /*10080*/  ST.E.U16 desc[UR4][R4.64+0x32], R145 ;  /* 0x0000329104007985 */ /* 0x000fe8000c101504 */
[----:B------:R1:W-:Y:S01]  /*10090*/  ST.E.U16 desc[UR4][R10.64+0x30], R143 ;  /* 0x0000308f0a007985 */ /* 0x0003e2000c101504 */
[----:B------:R-:W-:-:S03]  /*100a0*/  IMAD.MOV.U32 R147, RZ, RZ, R15 ;  /* 0x000000ffff937224 */ /* 0x000fc600078e000f */
[----:B------:R4:W-:Y:S01]  /*100b0*/  ST.E.U16 desc[UR4][R10.64+0x32], R144 ;  /* 0x000032900a007985 */ /* 0x0009e2000c101504 */
[----:B-1----:R-:W-:Y:S02]  /*100c0*/  IMAD.MOV.U32 R143, RZ, RZ, R14 ;  /* 0x000000ffff8f7224 */ /* 0x002fe400078e000e */
[----:B--2---:R-:W-:Y:S02]  /*100d0*/  IMAD R171, R2, 0x2, R3 ;  /* 0x0000000202ab7824 */ /* 0x004fe400078e0203 */
[----:B------:R-:W-:-:S05]  /*100e0*/  IMAD.SHL.U32 R2, R180, 0x4, RZ ;  /* 0x00000004b4027824 */ /* 0x000fca00078e00ff */
[----:B------:R-:W-:-:S05]  /*100f0*/  LOP3.LUT R2, R177, R195, R2, 0x96, !PT ;  /* 0x000000c3b1027212 */ /* 0x000fca00078e9602 */
[----:B------:R-:W-:-:S05]  /*10100*/  IMAD.WIDE.U32 R76, R2, -0x326172a9, RZ ;  /* 0xcd9e8d57024c7825 */ /* 0x000fca00078e00ff */
[----:B------:R-:W-:Y:S02]  /*10110*/  LOP3.LUT R2, R77, R224, R12, 0x96, !PT ;  /* 0x000000e04d027212 */ /* 0x000fe400078e960c */
[----:B------:R-:W-:-:S03]  /*10120*/  LOP3.LUT R12, R121, R221, R76, 0x96, !PT ;  /* 0x000000dd790c7212 */ /* 0x000fc600078e964c */
[----:B------:R-:W-:-:S04]  /*10130*/  IMAD.WIDE.U32 R2, R2, -0x2daee0ad, RZ ;  /* 0xd2511f5302027825 */ /* 0x000fc800078e00ff */
[----:B------:R-:W-:Y:S01]  /*10140*/  IMAD.WIDE.U32 R12, R12, -0x2daee0ad, RZ ;  /* 0xd2511f530c0c7825 */ /* 0x000fe200078e00ff */
[----:B------:R-:W-:-:S04]  /*10150*/  LOP3.LUT R16, R3, R225, R178, 0x96, !PT ;  /* 0x000000e103107212 */ /* 0x000fc800078e96b2 */
[----:B------:R-:W-:Y:S01]  /*10160*/  LOP3.LUT R14, R13, R226, R2, 0x96, !PT ;  /* 0x000000e20d0e7212 */ /* 0x000fe200078e9602 */
[----:B----4-:R-:W-:Y:S02]  /*10170*/  IMAD.MOV.U32 R144, RZ, RZ, R17 ;  /* 0x000000ffff907224 */ /* 0x010fe400078e0011 */
        /* <DEDUP_REMOVED lines=8> */
[----:B------:R-:W-:Y:S01]  /*10200*/  ST.E.U16 desc[UR4][R8.64+0x30], R78 ;  /* 0x0000304e08007985 */ /* 0x000fe2000c101504 */
[----:B------:R-:W-:-:S03]  /*10210*/  IMAD.WIDE.U32 R12, R12, -0x326172a9, RZ ;  /* 0xcd9e8d570c0c7825 */ /* 0x000fc600078e00ff */
[----:B------:R-:W-:Y:S01]  /*10220*/  ST.E.U16 desc[UR4][R8.64+0x32], R87 ;  /* 0x0000325708007985 */ /* 0x000fe2000c101504 */
[----:B------:R-:W-:-:S03]  /*10230*/  IMAD.WIDE.U32 R2, R2, -0x326172a9, RZ ;  /* 0xcd9e8d5702027825 */ /* 0x000fc600078e00ff */
[----:B------:R1:W-:Y:S01]  /*10240*/  ST.E.U16 desc[UR4][R6.64+0x30], R86 ;  /* 0x0000305606007985 */ /* 0x0003e2000c101504 */
[----:B------:R-:W-:Y:S01]  /*10250*/  IMAD.MOV.U32 R15, RZ, RZ, R20 ;  /* 0x000000ffff0f7224 */ /* 0x000fe200078e0014 */
[----:B------:R-:W-:Y:S02]  /*10260*/  LOP3.LUT R20, R3, R233, R12, 0x96, !PT ;  /* 0x000000e903147212 */ /* 0x000fe400078e960c */
[----:B------:R-:W-:Y:S04]  /*10270*/  ST.E.U16 desc[UR4][R6.64+0x32], R88 ;  /* 0x0000325806007985 */ /* 0x000fe8000c101504 */
[----:B------:R-:W-:Y:S04]  /*10280*/  ST.E.U16 desc[UR4][R4.64+0x40], R142 ;  /* 0x0000408e04007985 */ /* 0x000fe8000c101504 */
[----:B------:R-:W-:Y:S04]  /*10290*/  ST.E.U16 desc[UR4][R4.64+0x42], R141 ;  /* 0x0000428d04007985 */ /* 0x000fe8000c101504 */
[----:B------:R-:W-:Y:S04]  /*102a0*/  ST.E.U16 desc[UR4][R10.64+0x40], R139 ;  /* 0x0000408b0a007985 */ /* 0x000fe8000c101504 */
[----:B------:R2:W-:Y:S01]  /*102b0*/  ST.E.U16 desc[UR4][R10.64+0x42], R140 ;  /* 0x0000428c0a007985 */ /* 0x0005e2000c101504 */
[----:B-1----:R-:W-:-:S03]  /*102c0*/  IMAD.MOV.U32 R86, RZ, RZ, R192 ;  /* 0x000000ffff567224 */ /* 0x002fc600078e00c0 */
[----:B------:R-:W-:Y:S01]  /*102d0*/  ST.E.U16 desc[UR4][R8.64+0x40], R72 ;  /* 0x0000404808007985 */ /* 0x000fe2000c101504 */
[----:B------:R-:W-:Y:S02]  /*102e0*/  IMAD.MOV.U32 R87, RZ, RZ, R193 ;  /* 0x000000ffff577224 */ /* 0x000fe400078e00c1 */
[----:B------:R-:W-:Y:S01]  /*102f0*/  IMAD.MOV.U32 R12, RZ, RZ, R86 ;  /* 0x000000ffff0c7224 */ /* 0x000fe200078e0056 */
[----:B------:R1:W-:Y:S01]  /*10300*/  ST.E.U16 desc[UR4][R8.64+0x42], R71 ;  /* 0x0000424708007985 */ /* 0x0003e2000c101504 */
[----:B------:R-:W-:-:S03]  /*10310*/  IMAD.MOV.U32 R17, RZ, RZ, R19 ;  /* 0x000000ffff117224 */ /* 0x000fc600078e0013 */
[----:B------:R-:W-:Y:S01]  /*10320*/  ST.E.U16 desc[UR4][R6.64+0x40], R69 ;  /* 0x0000404506007985 */ /* 0x000fe2000c101504 */
[----:B------:R-:W-:-:S03]  /*10330*/  LOP3.LUT R78, R13, R228, R14, 0x96, !PT ;  /* 0x000000e40d4e7212 */ /* 0x000fc600078e960e */
[----:B------:R-:W-:Y:S01]  /*10340*/  ST.E.U16 desc[UR4][R6.64+0x42], R70 ;  /* 0x0000424606007985 */ /* 0x000fe2000c101504 */
[----:B------:R-:W-:-:S03]  /*10350*/  IMAD.MOV.U32 R13, RZ, RZ, R87 ;  /* 0x000000ffff0d7224 */ /* 0x000fc600078e0057 */
[----:B------:R-:W-:Y:S01]  /*10360*/  ST.E.U16 desc[UR4][R4.64+0x50], R138 ;  /* 0x0000508a04007985 */ /* 0x000fe2000c101504 */
[----:B------:R-:W-:-:S03]  /*10370*/  LOP3.LUT R19, R77, R224, R12, 0x96, !PT ;  /* 0x000000e04d137212 */ /* 0x000fc600078e960c */
[----:B------:R-:W-:Y:S01]  /*10380*/  ST.E.U16 desc[UR4][R4.64+0x52], R137 ;  /* 0x0000528904007985 */ /* 0x000fe2000c101504 */
[----:B------:R-:W-:-:S03]  /*10390*/  IMAD.MOV.U32 R77, RZ, RZ, R15 ;  /* 0x000000ffff4d7224 */ /* 0x000fc600078e000f */
[----:B------:R-:W-:Y:S01]  /*103a0*/  ST.E.U16 desc[UR4][R10.64+0x50], R135 ;  /* 0x000050870a007985 */ /* 0x000fe2000c101504 */
[----:B------:R-:W-:-:S03]  /*103b0*/  IMAD.WIDE.U32 R12, R79, -0x2daee0ad, RZ ;  /* 0xd2511f534f0c7825 */ /* 0x000fc600078e00ff */
[----:B------:R-:W-:Y:S01]  /*103c0*/  ST.E.U16 desc[UR4][R10.64+0x52], R136 ;  /* 0x000052880a007985 */ /* 0x000fe2000c101504 */
[----:B--2---:R-:W-:-:S03]  /*103d0*/  IMAD.WIDE.U32 R140, R82, -0x2daee0ad, RZ ;  /* 0xd2511f53528c7825 */ /* 0x004fc600078e00ff */
[----:B------:R-:W-:Y:S01]  /*103e0*/  ST.E.U16 desc[UR4][R8.64+0x50], R68 ;  /* 0x0000504408007985 */ /* 0x000fe2000c101504 */
[----:B------:R-:W-:-:S03]  /*103f0*/  IMAD.WIDE.U32 R14, R18, -0x2daee0ad, RZ ;  /* 0xd2511f53120e7825 */ /* 0x000fc600078e00ff */
[----:B------:R-:W-:Y:S01]  /*10400*/  ST.E.U16 desc[UR4][R8.64+0x52], R67 ;  /* 0x0000524308007985 */ /* 0x000fe2000c101504 */
[----:B------:R-:W-:-:S03]  /*10410*/  IMAD.MOV.U32 R146, RZ, RZ, R108 ;  /* 0x000000ffff927224 */ /* 0x000fc600078e006c */
[----:B------:R-:W-:Y:S01]  /*10420*/  ST.E.U16 desc[UR4][R6.64+0x50], R65 ;  /* 0x0000504106007985 */ /* 0x000fe2000c101504 */
[----:B------:R-:W-:-:S03]  /*10430*/  IMAD.MOV.U32 R145, RZ, RZ, R73 ;  /* 0x000000ffff917224 */ /* 0x000fc600078e0049 */
[----:B------:R-:W-:Y:S01]  /*10440*/  ST.E.U16 desc[UR4][R6.64+0x52], R64 ;  /* 0x0000524006007985 */ /* 0x000fe2000c101504 */
[----:B------:R-:W-:-:S03]  /*10450*/  LOP3.LUT R80, R2, 0xffff, RZ, 0xc0, !PT ;  /* 0x0000ffff02507812 */ /* 0x000fc600078ec0ff */
[----:B------:R2:W-:Y:S01]  /*10460*/  ST.E.U16 desc[UR4][R4.64+0x60], R134 ;  /* 0x0000608604007985 */ /* 0x0005e2000c101504 */
[----:B------:R-:W-:-:S03]  /*10470*/  LOP3.LUT R108, R2, 0xff, RZ, 0xc0, !PT ;  /* 0x000000ff026c7812 */ /* 0x000fc600078ec0ff */
[----:B------:R-:W-:Y:S01]  /*10480*/  ST.E.U16 desc[UR4][R4.64+0x62], R133 ;  /* 0x0000628504007985 */ /* 0x000fe2000c101504 */
[--C-:B------:R-:W-:Y:S01]  /*10490*/  SHF.R.U32.HI R86, RZ, 0x10, R2.reuse ;  /* 0x00000010ff567819 */ /* 0x100fe20000011602 */
[----:B-1----:R-:W-:Y:S02]  /*104a0*/  IMAD.MOV.U32 R71, RZ, RZ, R143 ;  /* 0x000000ffff477224 */ /* 0x002fe400078e008f */
[----:B------:R-:W-:Y:S01]  /*104b0*/  ST.E.U16 desc[UR4][R10.64+0x60], R129 ;  /* 0x000060810a007985 */ /* 0x000fe2000c101504 */
[----:B------:R-:W-:-:S03]  /*104c0*/  SHF.R.U32.HI R87, RZ, 0x18, R2 ;  /* 0x00000018ff577819 */ /* 0x000fc60000011602 */
[----:B------:R-:W-:Y:S01]  /*104d0*/  ST.E.U16 desc[UR4][R10.64+0x62], R128 ;  /* 0x000062800a007985 */ /* 0x000fe2000c101504 */
[----:B------:R-:W-:Y:S01]  /*104e0*/  LOP3.LUT R73, R175, R221, R76, 0x96, !PT ;  /* 0x000000ddaf497212 */ /* 0x000fe200078e964c */
[----:B------:R-:W-:Y:S02]  /*104f0*/  IMAD.MOV.U32 R76, RZ, RZ, R17 ;  /* 0x000000ffff4c7224 */ /* 0x000fe400078e0011 */
[----:B------:R-:W-:Y:S01]  /*10500*/  ST.E.U16 desc[UR4][R8.64+0x60], R58 ;  /* 0x0000603a08007985 */ /* 0x000fe2000c101504 */
[----:B------:R-:W-:-:S03]  /*10510*/  IMAD.WIDE.U32 R2, R74, -0x2daee0ad, RZ ;  /* 0xd2511f534a027825 */ /* 0x000fc600078e00ff */
[----:B------:R1:W-:Y:S01]  /*10520*/  ST.E.U16 desc[UR4][R8.64+0x62], R57 ;  /* 0x0000623908007985 */ /* 0x0003e2000c101504 */
[----:B------:R-:W-:Y:S01]  /*10530*/  IMAD.WIDE.U32 R142, R81, -0x2daee0ad, RZ ;  /* 0xd2511f53518e7825 */ /* 0x000fe200078e00ff */
[----:B------:R-:W-:Y:S02]  /*10540*/  LOP3.LUT R18, R13, R225, R178, 0x96, !PT ;  /* 0x000000e10d127212 */ /* 0x000fe400078e96b2 */
[----:B------:R4:W-:Y:S01]  /*10550*/  ST.E.U16 desc[UR4][R6.64+0x60], R56 ;  /* 0x0000603806007985 */ /* 0x0009e2000c101504 */
[----:B--2---:R-:W-:-:S03]  /*10560*/  IMAD.WIDE.U32 R134, R75, -0x2daee0ad, RZ ;  /* 0xd2511f534b867825 */ /* 0x004fc600078e00ff */
[----:B------:R-:W-:Y:S01]  /*10570*/  ST.E.U16 desc[UR4][R6.64+0x62], R55 ;  /* 0x0000623706007985 */ /* 0x000fe2000c101504 */
[----:B------:R-:W-:-:S03]  /*10580*/  LOP3.LUT R17, R141, R226, R12, 0x96, !PT ;  /* 0x000000e28d117212 */ /* 0x000fc600078e960c */
[----:B------:R2:W-:Y:S01]  /*10590*/  ST.E.U16 desc[UR4][R4.64+0x70], R127 ;  /* 0x0000707f04007985 */ /* 0x0005e2000c101504 */
[----:B------:R-:W-:-:S03]  /*105a0*/  IMAD.WIDE.U32 R12, R89, -0x2daee0ad, RZ ;  /* 0xd2511f53590c7825 */ /* 0x000fc600078e00ff */
[----:B------:R3:W-:Y:S04]  /*105b0*/  ST.E.U16 desc[UR4][R4.64+0x72], R132 ;  /* 0x0000728404007985 */ /* 0x0007e8000c101504 */
[----:B------:R-:W-:Y:S04]  /*105c0*/  ST.E.U16 desc[UR4][R10.64+0x70], R131 ;  /* 0x000070830a007985 */ /* 0x000fe8000c101504 */
[----:B------:R-:W-:Y:S01]  /*105d0*/  ST.E.U16 desc[UR4][R10.64+0x72], R130 ;  /* 0x000072820a007985 */ /* 0x000fe2000c101504 */
[----:B-1----:R-:W-:-:S03]  /*105e0*/  LOP3.LUT R57, R15, R225, R178, 0x96, !PT ;  /* 0x000000e10f397212 */ /* 0x002fc600078e96b2 */
[----:B------:R-:W-:Y:S01]  /*105f0*/  ST.E.U16 desc[UR4][R8.64+0x70], R63 ;  /* 0x0000703f08007985 */ /* 0x000fe2000c101504 */
[----:B----4-:R-:W-:-:S03]  /*10600*/  LOP3.LUT R56, R135, R226, R14, 0x96, !PT ;  /* 0x000000e287387212 */ /* 0x010fc600078e960e */
[----:B------:R1:W-:Y:S01]  /*10610*/  ST.E.U16 desc[UR4][R8.64+0x72], R62 ;  /* 0x0000723e08007985 */ /* 0x0003e2000c101504 */
[----:B------:R-:W-:Y:S01]  /*10620*/  IMAD.WIDE.U32 R14, R84, -0x2daee0ad, RZ ;  /* 0xd2511f53540e7825 */ /* 0x000fe200078e00ff */
[----:B------:R-:W-:-:S03]  /*10630*/  LOP3.LUT R133, R143, R226, R2, 0x96, !PT ;  /* 0x000000e28f857212 */ /* 0x000fc600078e9602 */
[----:B------:R-:W-:Y:S02]  /*10640*/  IMAD.MOV.U32 R72, RZ, RZ, R144 ;  /* 0x000000ffff487224 */ /* 0x000fe400078e0090 */
[----:B------:R-:W-:Y:S01]  /*10650*/  IMAD.MOV.U32 R69, RZ, RZ, R145 ;  /* 0x000000ffff457224 */ /* 0x000fe200078e0091 */
[-C--:B--2---:R-:W-:Y:S01]  /*10660*/  LOP3.LUT R127, R3, R225.reuse, R178, 0x96, !PT ;  /* 0x000000e1037f7212 */ /* 0x084fe200078e96b2 */
[----:B------:R-:W-:Y:S01]  /*10670*/  IMAD.WIDE.U32 R2, R85, -0x2daee0ad, RZ ;  /* 0xd2511f5355027825 */ /* 0x000fe200078e00ff */
[----:B------:R2:W-:Y:S03]  /*10680*/  ST.E.U16 desc[UR4][R6.64+0x70], R59 ;  /* 0x0000703b06007985 */ /* 0x0005e6000c101504 */
[----:B------:R-:W-:Y:S01]  /*10690*/  IMAD.WIDE.U32 R144, R90, -0x2daee0ad, RZ ;  /* 0xd2511f535a907825 */ /* 0x000fe200078e00ff */
[-CC-:B------:R-:W-:Y:S02]  /*106a0*/  LOP3.LUT R90, R13, R225.reuse, R222.reuse, 0x96, !PT ;  /* 0x000000e10d5a7212 */ /* 0x180fe400078e96de */
[-CC-:B------:R-:W-:Y:S01]  /*106b0*/  LOP3.LUT R13, R15, R225.reuse, R222.reuse, 0x96, !PT ;  /* 0x000000e10f0d7212 */ /* 0x180fe200078e96de */
[----:B------:R-:W-:Y:S01]  /*106c0*/  IMAD.WIDE.U32 R138, R91, -0x2daee0ad, RZ ;  /* 0xd2511f535b8a7825 */ /* 0x000fe200078e00ff */
[----:B---3--:R-:W-:Y:S01]  /*106d0*/  LOP3.LUT R132, R3, R225, R222, 0x96, !PT ;  /* 0x000000e103847212 */ /* 0x008fe200078e96de */
[----:B------:R-:W-:Y:S02]  /*106e0*/  ST.E.U16 desc[UR4][R6.64+0x72], R66 ;  /* 0x0000724206007985 */ /* 0x000fe4000c101504 */
[----:B-1----:R-:W-:Y:S01]  /*106f0*/  IMAD.WIDE.U32 R62, R83, -0x2daee0ad, RZ ;  /* 0xd2511f53533e7825 */ /* 0x002fe200078e00ff */
[----:B------:R-:W-:-:S04]  /*10700*/  LOP3.LUT R135, R145, R226, R2, 0x96, !PT ;  /* 0x000000e291877212 */ /* 0x000fc800078e9602 */
[-C--:B------:R-:W-:Y:S01]  /*10710*/  LOP3.LUT R55, R63, R226.reuse, R14, 0x96, !PT ;  /* 0x000000e23f377212 */ /* 0x080fe200078e960e */
[----:B------:R-:W-:Y:S01]  /*10720*/  IMAD.WIDE.U32 R14, R19, -0x2daee0ad, RZ ;  /* 0xd2511f53130e7825 */ /* 0x000fe200078e00ff */
[----:B------:R-:W-:Y:S03]  /*10730*/  ST.E.U16 desc[UR4][R4.64+0x80], R114 ;  /* 0x0000807204007985 */ /* 0x000fe6000c101504 */
[----:B--2---:R-:W-:Y:S01]  /*10740*/  IMAD.WIDE.U32 R58, R73, -0x2daee0ad, RZ ;  /* 0xd2511f53493a7825 */ /* 0x004fe200078e00ff */
[----:B------:R1:W-:Y:S01]  /*10750*/  ST.E.U16 desc[UR4][R4.64+0x82], R113 ;  /* 0x0000827104007985 */ /* 0x0003e2000c101504 */
[----:B------:R-:W-:Y:S02]  /*10760*/  LOP3.LUT R91, R139, R226, R12, 0x96, !PT ;  /* 0x000000e28b5b7212 */ /* 0x000fe400078e960c */
[----:B------:R-:W-:Y:S01]  /*10770*/  IMAD.WIDE.U32 R2, R18, -0x326172a9, RZ ;  /* 0xcd9e8d5712027825 */ /* 0x000fe200078e00ff */
[----:B------:R2:W-:Y:S01]  /*10780*/  ST.E.U16 desc[UR4][R10.64+0x80], R110 ;  /* 0x0000806e0a007985 */ /* 0x0005e2000c101504 */
[----:B------:R-:W-:-:S02]  /*10790*/  LOP3.LUT R12, R15, R225, R222, 0x96, !PT ;  /* 0x000000e10f0c7212 */ /* 0x000fc400078e96de */
[----:B------:R-:W-:Y:S01]  /*107a0*/  IMAD.WIDE.U32 R136, R17, -0x326172a9, RZ ;  /* 0xcd9e8d5711887825 */ /* 0x000fe200078e00ff */
[----:B------:R3:W-:Y:S01]  /*107b0*/  ST.E.U16 desc[UR4][R10.64+0x82], R115 ;  /* 0x000082730a007985 */ /* 0x0007e2000c101504 */
[----:B------:R-:W-:-:S03]  /*107c0*/  LOP3.LUT R17, R59, R226, R14, 0x96, !PT ;  /* 0x000000e23b117212 */ /* 0x000fc600078e960e */
[----:B------:R-:W-:Y:S04]  /*107d0*/  ST.E.U16 desc[UR4][R8.64+0x80], R50 ;  /* 0x0000803208007985 */ /* 0x000fe8000c101504 */
[----:B------:R-:W-:Y:S01]  /*107e0*/  ST.E.U16 desc[UR4][R8.64+0x82], R45 ;  /* 0x0000822d08007985 */ /* 0x000fe2000c101504 */
[----:B------:R-:W-:-:S03]  /*107f0*/  IMAD.WIDE.U32 R130, R56, -0x326172a9, RZ ;  /* 0xcd9e8d5738827825 */ /* 0x000fc600078e00ff */
[----:B------:R-:W-:Y:S04]  /*10800*/  ST.E.U16 desc[UR4][R6.64+0x80], R24 ;  /* 0x0000801806007985 */ /* 0x000fe8000c101504 */
[----:B------:R4:W-:Y:S01]  /*10810*/  ST.E.U16 desc[UR4][R6.64+0x82], R44 ;  /* 0x0000822c06007985 */ /* 0x0009e2000c101504 */
[----:B------:R-:W-:Y:S01]  /*10820*/  IMAD.WIDE.U32 R18, R12, -0x326172a9, RZ ;  /* 0xcd9e8d570c127825 */ /* 0x000fe200078e00ff */
[----:B-1----:R-:W-:Y:S02]  /*10830*/  LOP3.LUT R113, R137, R230, R2, 0x96, !PT ;  /* 0x000000e689717212 */ /* 0x002fe400078e9602 */
[----:B------:R-:W-:Y:S01]  /*10840*/  ST.E.U16 desc[UR4][R4.64+0x90], R109 ;  /* 0x0000906d04007985 */ /* 0x000fe2000c101504 */
[----:B--2---:R-:W-:-:S03]  /*10850*/  LOP3.LUT R110, R3, R220, R120, 0x96, !PT ;  /* 0x000000dc036e7212 */ /* 0x004fc600078e9678 */
[----:B------:R-:W-:Y:S01]  /*10860*/  ST.E.U16 desc[UR4][R4.64+0x92], R126 ;  /* 0x0000927e04007985 */ /* 0x000fe2000c101504 */
[----:B------:R-:W-:-:S03]  /*10870*/  IMAD.WIDE.U32 R2, R57, -0x326172a9, RZ ;  /* 0xcd9e8d5739027825 */ /* 0x000fc600078e00ff */
[----:B------:R-:W-:Y:S01]  /*10880*/  ST.E.U16 desc[UR4][R10.64+0x90], R124 ;  /* 0x0000907c0a007985 */ /* 0x000fe2000c101504 */
[----:B------:R-:W-:-:S03]  /*10890*/  IMAD.WIDE.U32 R56, R17, -0x326172a9, RZ ;  /* 0xcd9e8d5711387825 */ /* 0x000fc600078e00ff */
[----:B------:R-:W-:Y:S04]  /*108a0*/  ST.E.U16 desc[UR4][R10.64+0x92], R125 ;  /* 0x0000927d0a007985 */ /* 0x000fe8000c101504 */
[----:B------:R-:W-:Y:S04]  /*108b0*/  ST.E.U16 desc[UR4][R8.64+0x90], R61 ;  /* 0x0000903d08007985 */ /* 0x000fe8000c101504 */
[----:B------:R-:W-:Y:S01]  /*108c0*/  ST.E.U16 desc[UR4][R8.64+0x92], R60 ;  /* 0x0000923c08007985 */ /* 0x000fe2000c101504 */
[----:B------:R-:W-:-:S03]  /*108d0*/  IMAD.WIDE.U32 R12, R13, -0x326172a9, RZ ;  /* 0xcd9e8d570d0c7825 */ /* 0x000fc600078e00ff */
[----:B------:R-:W-:Y:S01]  /*108e0*/  ST.E.U16 desc[UR4][R6.64+0x90], R54 ;  /* 0x0000903606007985 */ /* 0x000fe2000c101504 */
[----:B---3--:R-:W-:-:S03]  /*108f0*/  IMAD.WIDE.U32 R114, R55, -0x326172a9, RZ ;  /* 0xcd9e8d5737727825 */ /* 0x008fc600078e00ff */
[----:B------:R-:W-:Y:S04]  /*10900*/  ST.E.U16 desc[UR4][R6.64+0x92], R53 ;  /* 0x0000923506007985 */ /* 0x000fe8000c101504 */
[----:B------:R-:W-:Y:S04]  /*10910*/  ST.E.U16 desc[UR4][R4.64+0xa0], R123 ;  /* 0x0000a07b04007985 */ /* 0x000fe8000c101504 */
[----:B------:R-:W-:Y:S01]  /*10920*/  ST.E.U16 desc[UR4][R4.64+0xa2], R122 ;  /* 0x0000a27a04007985 */ /* 0x000fe2000c101504 */
[----:B------:R-:W-:-:S03]  /*10930*/  LOP3.LUT R14, R19, R220, R174, 0x96, !PT ;  /* 0x000000dc130e7212 */ /* 0x000fc600078e96ae */
[----:B------:R-:W-:Y:S01]  /*10940*/  ST.E.U16 desc[UR4][R10.64+0xa0], R119 ;  /* 0x0000a0770a007985 */ /* 0x000fe2000c101504 */
[----:B----4-:R-:W-:-:S03]  /*10950*/  LOP3.LUT R44, R57, R230, R18, 0x96, !PT ;  /* 0x000000e6392c7212 */ /* 0x010fc600078e9612 */
[----:B------:R-:W-:Y:S04]  /*10960*/  ST.E.U16 desc[UR4][R10.64+0xa2], R118 ;  /* 0x0000a2760a007985 */ /* 0x000fe8000c101504 */
[----:B------:R-:W-:Y:S04]  /*10970*/  ST.E.U16 desc[UR4][R8.64+0xa0], R52 ;  /* 0x0000a03408007985 */ /* 0x000fe8000c101504 */
[----:B------:R-:W-:Y:S04]  /*10980*/  ST.E.U16 desc[UR4][R8.64+0xa2], R51 ;  /* 0x0000a23308007985 */ /* 0x000fe8000c101504 */
[----:B------:R-:W-:Y:S04]  /*10990*/  ST.E.U16 desc[UR4][R6.64+0xa0], R49 ;  /* 0x0000a03106007985 */ /* 0x000fe8000c101504 */
[----:B------:R-:W-:Y:S01]  /*109a0*/  ST.E.U16 desc[UR4][R6.64+0xa2], R48 ;  /* 0x0000a23006007985 */ /* 0x000fe2000c101504 */
[----:B------:R-:W-:-:S03]  /*109b0*/  LOP3.LUT R12, R115, R230, R12, 0x96, !PT ;  /* 0x000000e6730c7212 */ /* 0x000fc600078e960c */
[----:B------:R-:W-:Y:S04]  /*109c0*/  ST.E.U16 desc[UR4][R4.64+0xb0], R117 ;  /* 0x0000b07504007985 */ /* 0x000fe8000c101504 */
[----:B------:R-:W-:Y:S04]  /*109d0*/  ST.E.U16 desc[UR4][R4.64+0xb2], R116 ;  /* 0x0000b27404007985 */ /* 0x000fe8000c101504 */
[----:B------:R-:W-:Y:S04]  /*109e0*/  ST.E.U16 desc[UR4][R10.64+0xb0], R112 ;  /* 0x0000b0700a007985 */ /* 0x000fe8000c101504 */
[----:B------:R-:W-:Y:S01]  /*109f0*/  ST.E.U16 desc[UR4][R10.64+0xb2], R111 ;  /* 0x0000b26f0a007985 */ /* 0x000fe2000c101504 */
[----:B------:R-:W-:-:S03]  /*10a00*/  IMAD.WIDE.U32 R14, R14, -0x2daee0ad, RZ ;  /* 0xd2511f530e0e7825 */ /* 0x000fc600078e00ff */
[----:B------:R-:W-:Y:S01]  /*10a10*/  ST.E.U16 desc[UR4][R8.64+0xb0], R47 ;  /* 0x0000b02f08007985 */ /* 0x000fe2000c101504 */
[----:B------:R-:W-:-:S03]  /*10a20*/  IMAD.WIDE.U32 R44, R44, -0x2daee0ad, RZ ;  /* 0xd2511f532c2c7825 */ /* 0x000fc600078e00ff */
        /* <DEDUP_REMOVED lines=8> */
[----:B------:R-:W-:-:S03]  /*10ab0*/  IMAD.WIDE.U32 R128, R12, -0x2daee0ad, RZ ;  /* 0xd2511f530c807825 */ /* 0x000fc600078e00ff */
[----:B------:R-:W-:Y:S01]  /*10ac0*/  ST.E.U16 desc[UR4][R10.64+0xc2], R105 ;  /* 0x0000c2690a007985 */ /* 0x000fe2000c101504 */
[----:B------:R-:W-:-:S03]  /*10ad0*/  IMAD.WIDE.U32 R12, R78, -0x2daee0ad, RZ ;  /* 0xd2511f534e0c7825 */ /* 0x000fc600078e00ff */
[----:B------:R-:W-:Y:S04]  /*10ae0*/  ST.E.U16 desc[UR4][R8.64+0xc0], R41 ;  /* 0x0000c02908007985 */ /* 0x000fe8000c101504 */
[----:B------:R-:W-:Y:S01]  /*10af0*/  ST.E.U16 desc[UR4][R8.64+0xc2], R40 ;  /* 0x0000c22808007985 */ /* 0x000fe2000c101504 */
[----:B------:R-:W-:-:S03]  /*10b00*/  LOP3.LUT R17, R45, R227, R14, 0x96, !PT ;  /* 0x000000e32d117212 */ /* 0x000fc600078e960e */
[----:B------:R-:W-:Y:S04]  /*10b10*/  ST.E.U16 desc[UR4][R6.64+0xc0], R27 ;  /* 0x0000c01b06007985 */ /* 0x000fe8000c101504 */
[----:B------:R-:W-:Y:S01]  /*10b20*/  ST.E.U16 desc[UR4][R6.64+0xc2], R26 ;  /* 0x0000c21a06007985 */ /* 0x000fe2000c101504 */
[----:B------:R-:W-:-:S03]  /*10b30*/  LOP3.LUT R19, R15, R229, R58, 0x96, !PT ;  /* 0x000000e50f137212 */ /* 0x000fc600078e963a */
[----:B------:R-:W-:Y:S04]  /*10b40*/  ST.E.U16 desc[UR4][R4.64+0xd0], R103 ;  /* 0x0000d06704007985 */ /* 0x000fe8000c101504 */
        /* <DEDUP_REMOVED lines=16> */
[----:B------:R-:W-:Y:S04]  /*10c50*/  ST.E.U16 desc[UR4][R8.64+0xe0], R31 ;  /* 0x0000e01f08007985 */ /* 0x000fe8000c101504 */
[----:B------:R-:W-:Y:S01]  /*10c60*/  ST.E.U16 desc[UR4][R8.64+0xe2], R30 ;  /* 0x0000e21e08007985 */ /* 0x000fe2000c101504 */
[----:B------:R-:W-:-:S03]  /*10c70*/  LOP3.LUT R89, R3, R220, R120, 0x96, !PT ;  /* 0x000000dc03597212 */ /* 0x000fc600078e9678 */
        /* <DEDUP_REMOVED lines=16> */
[----:B------:R-:W-:Y:S02]  /*10d80*/  LOP3.LUT R85, R3, R229, R62, 0x96, !PT ;  /* 0x000000e503557212 */ /* 0x000fe400078e963e */
[----:B------:R-:W-:Y:S01]  /*10d90*/  LOP3.LUT R3, R19, R228, R56, 0x96, !PT ;  /* 0x000000e413037212 */ /* 0x000fe200078e9638 */
[----:B------:R-:W4:Y:S01]  /*10da0*/  LDSM.16.MT88.4 R40, [R171+0x4400] ;  /* 0x00440000ab28783b */ /* 0x000f220000004200 */
[----:B-1----:R-:W-:Y:S02]  /*10db0*/  LOP3.LUT R25, R16, 0xff, RZ, 0xc0, !PT ;  /* 0x000000ff10197812 */ /* 0x002fe400078ec0ff */
[----:B--2---:R-:W-:Y:S01]  /*10dc0*/  SHF.R.U32.HI R23, RZ, 0x18, R16 ;  /* 0x00000018ff177819 */ /* 0x004fe20000011610 */
[----:B------:R-:W1:Y:S01]  /*10dd0*/  LDSM.16.MT88.4 R48, [R188+0x4400] ;  /* 0x00440000bc30783b */ /* 0x000e620000004200 */
[----:B------:R-:W-:-:S02]  /*10de0*/  SHF.R.U32.HI R16, RZ, 0x10, R14 ;  /* 0x00000010ff107819 */ /* 0x000fc4000001160e */
[----:B---3--:R-:W-:Y:S02]  /*10df0*/  SHF.R.U32.HI R22, RZ, 0x8, R0 ;  /* 0x00000008ff167819 */ /* 0x008fe40000011600 */
[C---:B------:R-:W-:Y:S02]  /*10e00*/  LOP3.LUT R0, R14.reuse, 0xffff, RZ, 0xc0, !PT ;  /* 0x0000ffff0e007812 */ /* 0x040fe400078ec0ff */
[----:B----4-:R-:W-:Y:S02]  /*10e10*/  LOP3.LUT R21, R17, 0xff, RZ, 0xc0, !PT ;  /* 0x000000ff11157812 */ /* 0x010fe400078ec0ff */
[----:B------:R-:W-:Y:S01]  /*10e20*/  LOP3.LUT R84, R129, R227, R2, 0x96, !PT ;  /* 0x000000e381547212 */ /* 0x000fe200078e9602 */
[----:B------:R-:W-:Y:S01]  /*10e30*/  IMAD.WIDE.U32 R2, R3, -0x2daee0ad, RZ ;  /* 0xd2511f5303027825 */ /* 0x000fe200078e00ff */
[----:B------:R-:W-:Y:S02]  /*10e40*/  LOP3.LUT R19, R14, 0xff, RZ, 0xc0, !PT ;  /* 0x000000ff0e137812 */ /* 0x000fe400078ec0ff */
[----:B------:R-:W-:-:S02]  /*10e50*/  SHF.R.U32.HI R18, RZ, 0x8, R0 ;  /* 0x00000008ff127819 */ /* 0x000fc40000011600 */
[----:B------:R-:W-:Y:S02]  /*10e60*/  SHF.R.U32.HI R17, RZ, 0x18, R14 ;  /* 0x00000018ff117819 */ /* 0x000fe4000001160e */
[----:B------:R-:W-:Y:S02]  /*10e70*/  LOP3.LUT R14, R16, 0xff, RZ, 0xc0, !PT ;  /* 0x000000ff100e7812 */ /* 0x000fe400078ec0ff */
[----:B------:R-:W-:Y:S02]  /*10e80*/  PRMT R0, R25, 0x5410, R22 ;  /* 0x0000541019007816 */ /* 0x000fe40000000016 */
[----:B------:R-:W-:Y:S02]  /*10e90*/  PRMT R96, R199, 0x7054, R199 ;  /* 0x00007054c7607816 */ /* 0x000fe400000000c7 */
[----:B------:R-:W-:Y:S02]  /*10ea0*/  PRMT R16, R21, 0x5410, R23 ;  /* 0x0000541015107816 */ /* 0x000fe40000000017 */
[----:B------:R-:W-:-:S02]  /*10eb0*/  PRMT R18, R19, 0x5410, R18 ;  /* 0x0000541013127816 */ /* 0x000fc40000000012 */
[----:B------:R-:W-:Y:S02]  /*10ec0*/  LOP3.LUT R15, R3, R231, R44, 0x96, !PT ;  /* 0x000000e7030f7212 */ /* 0x000fe400078e962c */
[----:B------:R-:W-:Y:S02]  /*10ed0*/  LOP3.LUT R25, R2, 0xffff, RZ, 0xc0, !PT ;  /* 0x0000ffff02197812 */ /* 0x000fe400078ec0ff */
[--C-:B------:R-:W-:Y:S02]  /*10ee0*/  HSET2.LE.AND R0, R0, R96.reuse, PT ;  /* 0x0000006000007233 */ /* 0x100fe40003803000 */
[--C-:B------:R-:W-:Y:S02]  /*10ef0*/  HSET2.LE.AND R3, R16, R96.reuse, PT ;  /* 0x0000006010037233 */ /* 0x100fe40003803000 */
[----:B------:R-:W-:Y:S02]  /*10f00*/  PRMT R17, R14, 0x5410, R17 ;  /* 0x000054100e117816 */ /* 0x000fe40000000011 */
[----:B------:R-:W-:-:S02]  /*10f10*/  HSET2.LE.AND R14, R18, R96, PT ;  /* 0x00000060120e7233 */ /* 0x000fc40003803000 */
[----:B------:R-:W-:Y:S02]  /*10f20*/  LOP3.LUT R18, R156, R0, RZ, 0xc0, !PT ;  /* 0x000000009c127212 */ /* 0x000fe400078ec0ff */
[----:B------:R-:W-:Y:S02]  /*10f30*/  LOP3.LUT R44, R2, 0xff, RZ, 0xc0, !PT ;  /* 0x000000ff022c7812 */ /* 0x000fe400078ec0ff */
[--C-:B------:R-:W-:Y:S02]  /*10f40*/  SHF.R.U32.HI R26, RZ, 0x10, R2.reuse ;  /* 0x00000010ff1a7819 */ /* 0x100fe40000011602 */
[----:B------:R-:W-:Y:S02]  /*10f50*/  SHF.R.U32.HI R27, RZ, 0x18, R2 ;  /* 0x00000018ff1b7819 */ /* 0x000fe40000011602 */
[----:B------:R-:W-:Y:S02]  /*10f60*/  LOP3.LUT R19, R155, R3, RZ, 0xc0, !PT ;  /* 0x000000039b137212 */ /* 0x000fe400078ec0ff */
[----:B------:R-:W-:-:S02]  /*10f70*/  LOP3.LUT R0, R20, 0xffff, RZ, 0xc0, !PT ;  /* 0x0000ffff14007812 */ /* 0x000fc400078ec0ff */
[----:B------:R-:W-:Y:S02]  /*10f80*/  SHF.R.U32.HI R3, RZ, 0x8, R80 ;  /* 0x00000008ff037819 */ /* 0x000fe40000011650 */
[----:B------:R-:W-:Y:S02]  /*10f90*/  SHF.R.U32.HI R2, RZ, 0x10, R20 ;  /* 0x00000010ff027819 */ /* 0x000fe40000011614 */
[----:B------:R-:W-:Y:S02]  /*10fa0*/  LOP3.LUT R16, R159, R14, RZ, 0xc0, !PT ;  /* 0x0000000e9f107212 */ /* 0x000fe400078ec0ff */
[----:B------:R-:W-:Y:S02]  /*10fb0*/  LOP3.LUT R14, R86, 0xff, RZ, 0xc0, !PT ;  /* 0x000000ff560e7812 */ /* 0x000fe400078ec0ff */
[----:B------:R-:W-:Y:S02]  /*10fc0*/  SHF.R.U32.HI R22, RZ, 0x8, R0 ;  /* 0x00000008ff167819 */ /* 0x000fe40000011600 */
[----:B------:R-:W-:-:S02]  /*10fd0*/  SHF.R.U32.HI R21, RZ, 0x18, R20 ;  /* 0x00000018ff157819 */ /* 0x000fc40000011614 */
[----:B------:R-:W-:Y:S02]  /*10fe0*/  LOP3.LUT R2, R2, 0xff, RZ, 0xc0, !PT ;  /* 0x000000ff02027812 */ /* 0x000fe400078ec0ff */
[----:B------:R-:W-:Y:S02]  /*10ff0*/  PRMT R0, R108, 0x5410, R3 ;  /* 0x000054106c007816 */ /* 0x000fe40000000003 */
[----:B------:R-:W-:Y:S02]  /*11000*/  HSET2.LE.AND R17, R17, R96, PT ;  /* 0x0000006011117233 */ /* 0x000fe40003803000 */
[----:B------:R-:W-:Y:S02]  /*11010*/  LOP3.LUT R23, R20, 0xff, RZ, 0xc0, !PT ;  /* 0x000000ff14177812 */ /* 0x000fe400078ec0ff */
[----:B------:R-:W-:Y:S02]  /*11020*/  PRMT R3, R14, 0x5410, R87 ;  /* 0x000054100e037816 */ /* 0x000fe40000000057 */
[----:B------:R-:W-:-:S02]  /*11030*/  PRMT R14, R2, 0x5410, R21 ;  /* 0x00005410020e7816 */ /* 0x000fc40000000015 */
[--C-:B------:R-:W-:Y:S02]  /*11040*/  HSET2.LE.AND R0, R0, R96.reuse, PT ;  /* 0x0000006000007233 */ /* 0x100fe40003803000 */
[----:B------:R-:W-:Y:S02]  /*11050*/  PRMT R20, R23, 0x5410, R22 ;  /* 0x0000541017147816 */ /* 0x000fe40000000016 */
[----:B------:R-:W-:Y:S02]  /*11060*/  LOP3.LUT R17, R157, R17, RZ, 0xc0, !PT ;  /* 0x000000119d117212 */ /* 0x000fe400078ec0ff */
[--C-:B------:R-:W-:Y:S02]  /*11070*/  HSET2.LE.AND R2, R3, R96.reuse, PT ;  /* 0x0000006003027233 */ /* 0x100fe40003803000 */
[----:B------:R-:W-:Y:S02]  /*11080*/  HSET2.LE.AND R14, R14, R96, PT ;  /* 0x000000600e0e7233 */ /* 0x000fe40003803000 */
[----:B------:R-:W-:-:S02]  /*11090*/  LOP3.LUT R22, R70, R0, RZ, 0xc0, !PT ;  /* 0x0000000046167212 */ /* 0x000fc400078ec0ff */
[----:B------:R-:W-:Y:S02]  /*110a0*/  HSET2.LE.AND R3, R20, R96, PT ;  /* 0x0000006014037233 */ /* 0x000fe40003803000 */
[----:B------:R-:W-:Y:S02]  /*110b0*/  LOP3.LUT R0, R15, 0xffff, RZ, 0xc0, !PT ;  /* 0x0000ffff0f007812 */ /* 0x000fe400078ec0ff */
[----:B------:R-:W-:Y:S01]  /*110c0*/  LOP3.LUT R23, R69, R2, RZ, 0xc0, !PT ;  /* 0x0000000245177212 */ /* 0x000fe200078ec0ff */
[C---:B------:R-:W-:Y:S01]  /*110d0*/  HMMA.16816.F32.BF16 R64, R16.reuse, R28, RZ ;  /* 0x0000001c1040723c */ /* 0x040fe200000418ff */
[----:B------:R-:W-:Y:S02]  /*110e0*/  SHF.R.U32.HI R25, RZ, 0x8, R25 ;  /* 0x00000008ff197819 */ /* 0x000fe40000011619 */
[----:B------:R-:W-:Y:S02]  /*110f0*/  SHF.R.U32.HI R2, RZ, 0x10, R15 ;  /* 0x00000010ff027819 */ /* 0x000fe4000001160f */
[----:B------:R-:W-:Y:S01]  /*11100*/  LOP3.LUT R21, R190, R14, RZ, 0xc0, !PT ;  /* 0x0000000ebe157212 */ /* 0x000fe200078ec0ff */
[----:B------:R-:W-:Y:S01]  /*11110*/  HMMA.16816.F32.BF16 R52, R16, R32, RZ ;  /* 0x000000201034723c */ /* 0x000fe200000418ff */
[----:B------:R-:W-:-:S02]  /*11120*/  SHF.R.U32.HI R14, RZ, 0x8, R0 ;  /* 0x00000008ff0e7819 */ /* 0x000fc40000011600 */
        /* <DEDUP_REMOVED lines=13> */
[----:B------:R-:W-:Y:S02]  /*11200*/  LOP3.LUT R16, R12, 0xffff, RZ, 0xc0, !PT ;  /* 0x0000ffff0c107812 */ /* 0x000fe400078ec0ff */
        /* <DEDUP_REMOVED lines=19> */
[----:B------:R-:W-:Y:S01]  /*11340*/  HMMA.16816.F32.BF16 R44, R20, R32, RZ ;  /* 0x00000020142c723c */ /* 0x000fe200000418ff */
[----:B------:R-:W-:Y:S01]  /*11350*/  PRMT R17, R2, 0x5410, R17 ;  /* 0x0000541002117816 */ /* 0x000fe20000000011 */
[----:B------:R-:W-:Y:S01]  /*11360*/  IMAD.MOV.U32 R125, RZ, RZ, R71 ;  /* 0x000000ffff7d7224 */ /* 0x000fe200078e0047 */
[--C-:B------:R-:W-:Y:S01]  /*11370*/  HSET2.LE.AND R2, R3, R96.reuse, PT ;  /* 0x0000006003027233 */ /* 0x100fe20003803000 */
[----:B------:R-:W-:Y:S01]  /*11380*/  IMAD.MOV.U32 R109, RZ, RZ, R72 ;  /* 0x000000ffff6d7224 */ /* 0x000fe200078e0048 */
[--C-:B------:R-:W-:Y:S01]  /*11390*/  HSET2.LE.AND R3, R16, R96.reuse, PT ;  /* 0x0000006010037233 */ /* 0x100fe20003803000 */
[----:B------:R-:W-:Y:S01]  /*113a0*/  IMAD.MOV.U32 R126, RZ, RZ, R76 ;  /* 0x000000ffff7e7224 */ /* 0x000fe200078e004c */
[----:B------:R-:W-:Y:S01]  /*113b0*/  LOP3.LUT R13, R162, R13, RZ, 0xc0, !PT ;  /* 0x0000000da20d7212 */ /* 0x000fe200078ec0ff */
[----:B------:R-:W-:Y:S01]  /*113c0*/  IMAD.MOV.U32 R124, RZ, RZ, R77 ;  /* 0x000000ffff7c7224 */ /* 0x000fe200078e004d */
[----:B------:R-:W-:Y:S01]  /*113d0*/  HSET2.LE.AND R0, R0, R96, PT ;  /* 0x0000006000007233 */ /* 0x000fe20003803000 */
[----:B------:R-:W2:Y:S01]  /*113e0*/  LDSM.16.MT88.4 R24, [R171+0x4800] ;  /* 0x00480000ab18783b */ /* 0x000ea20000004200 */
[----:B------:R-:W-:-:S02]  /*113f0*/  LOP3.LUT R19, R173, R2, RZ, 0xc0, !PT ;  /* 0x00000002ad137212 */ /* 0x000fc400078ec0ff */
[----:B------:R-:W-:Y:S01]  /*11400*/  LOP3.LUT R16, R172, R3, RZ, 0xc0, !PT ;  /* 0x00000003ac107212 */ /* 0x000fe200078ec0ff */
[----:B------:R-:W-:Y:S01]  /*11410*/  IMAD.WIDE.U32 R2, R84, -0x326172a9, RZ ;  /* 0xcd9e8d5754027825 */ /* 0x000fe200078e00ff */
[----:B------:R-:W-:Y:S01]  /*11420*/  HMMA.16816.F32.BF16 R64, R12, R40, R64 ;  /* 0x000000280c40723c */ /* 0x000fe20000041840 */
[----:B------:R-:W-:Y:S01]  /*11430*/  HSET2.LE.AND R17, R17, R96, PT ;  /* 0x0000006011117233 */ /* 0x000fe20003803000 */
[----:B------:R-:W-:Y:S01]  /*11440*/  LDSM.16.MT88.4 R160, [R171+0x5c00] ;  /* 0x005c0000aba0783b */ /* 0x000fe20000004200 */
[----:B------:R-:W-:-:S03]  /*11450*/  LOP3.LUT R18, R189, R0, RZ, 0xc0, !PT ;  /* 0x00000000bd127212 */ /* 0x000fc600078ec0ff */
[----:B-1----:R-:W-:Y:S01]  /*11460*/  HMMA.16816.F32.BF16 R80, R12, R48, R52 ;  /* 0x000000300c50723c */ /* 0x002fe20000041834 */
[----:B------:R-:W-:-:S05]  /*11470*/  LOP3.LUT R0, R2, 0xffff, RZ, 0xc0, !PT ;  /* 0x0000ffff02007812 */ /* 0x000fca00078ec0ff */
[C---:B------:R-:W-:Y:S06]  /*11480*/  HMMA.16816.F32.BF16 R60, R12.reuse, R42, R60 ;  /* 0x0000002a0c3c723c */ /* 0x040fec000004183c */
[----:B------:R-:W-:Y:S01]  /*11490*/  HMMA.16816.F32.BF16 R56, R12, R50, R56 ;  /* 0x000000320c38723c */ /* 0x000fe20000041838 */
[----:B------:R-:W-:-:S06]  /*114a0*/  LOP3.LUT R17, R170, R17, RZ, 0xc0, !PT ;  /* 0x00000011aa117212 */ /* 0x000fcc00078ec0ff */
[----:B------:R-:W-:Y:S01]  /*114b0*/  IMAD.WIDE.U32 R12, R85, -0x326172a9, RZ ;  /* 0xcd9e8d57550c7825 */ /* 0x000fe200078e00ff */
[----:B------:R-:W-:Y:S03]  /*114c0*/  HMMA.16816.F32.BF16 R68, R20, R28, RZ ;  /* 0x0000001c1444723c */ /* 0x000fe600000418ff */
[----:B------:R-:W-:Y:S01]  /*114d0*/  IMAD.WIDE.U32 R14, R89, -0x2daee0ad, RZ ;  /* 0xd2511f53590e7825 */ /* 0x000fe200078e00ff */
[----:B------:R-:W-:-:S03]  /*114e0*/  LOP3.LUT R32, R13, R228, R114, 0x96, !PT ;  /* 0x000000e40d207212 */ /* 0x000fc600078e9672 */
[----:B------:R-:W-:Y:S01]  /*114f0*/  IMAD.WIDE.U32 R88, R88, -0x2daee0ad, RZ ;  /* 0xd2511f5358587825 */ /* 0x000fe200078e00ff */
[----:B------:R-:W-:Y:S01]  /*11500*/  HMMA.16816.F32.BF16 R76, R20, R30, RZ ;  /* 0x0000001e144c723c */ /* 0x000fe200000418ff */
[----:B------:R-:W-:Y:S02]  /*11510*/  SHF.R.U32.HI R13, RZ, 0x8, R0 ;  /* 0x00000008ff0d7819 */ /* 0x000fe40000011600 */
[----:B------:R-:W-:-:S03]  /*11520*/  LOP3.LUT R0, R3, R233, R12, 0x96, !PT ;  /* 0x000000e903007212 */ /* 0x000fc600078e960c */
[----:B------:R-:W-:Y:S01]  /*11530*/  HMMA.16816.F32.BF16 R72, R20, R34, RZ ;  /* 0x000000221448723c */ /* 0x000fe200000418ff */
[--C-:B------:R-:W-:Y:S02]  /*11540*/  SHF.R.U32.HI R12, RZ, 0x10, R2.reuse ;  /* 0x00000010ff0c7819 */ /* 0x100fe40000011602 */
[----:B------:R-:W-:-:S04]  /*11550*/  SHF.R.U32.HI R28, RZ, 0x18, R2 ;  /* 0x00000018ff1c7819 */ /* 0x000fc80000011602 */
[----:B------:R-:W-:Y:S01]  /*11560*/  IMAD.WIDE.U32 R20, R90, -0x326172a9, RZ ;  /* 0xcd9e8d575a147825 */ /* 0x000fe200078e00ff */
[----:B------:R-:W-:Y:S02]  /*11570*/  LOP3.LUT R22, R15, R229, R134, 0x96, !PT ;  /* 0x000000e50f167212 */ /* 0x000fe400078e9686 */
[----:B------:R-:W-:Y:S01]  /*11580*/  LOP3.LUT R15, R89, R227, R14, 0x96, !PT ;  /* 0x000000e3590f7212 */ /* 0x000fe200078e960e */
[----:B------:R-:W-:Y:S01]  /*11590*/  IMAD.WIDE.U32 R90, R91, -0x326172a9, RZ ;  /* 0xcd9e8d575b5a7825 */ /* 0x000fe200078e00ff */
[----:B------:R-:W-:Y:S01]  /*115a0*/  LOP3.LUT R14, R2, 0xff, RZ, 0xc0, !PT ;  /* 0x000000ff020e7812 */ /* 0x000fe200078ec0ff */
[----:B------:R-:W-:Y:S01]  /*115b0*/  HMMA.16816.F32.BF16 R84, R16, R48, R44 ;  /* 0x000000301054723c */ /* 0x000fe2000004182c */
[----:B------:R-:W-:Y:S01]  /*115c0*/  LOP3.LUT R2, R0, 0xffff, RZ, 0xc0, !PT ;  /* 0x0000ffff00027812 */ /* 0x000fe200078ec0ff */
[----:B------:R-:W1:Y:S01]  /*115d0*/  LDSM.16.MT88.4 R44, [R188+0x4800] ;  /* 0x00480000bc2c783b */ /* 0x000e620000004200 */
[----:B------:R-:W-:Y:S02]  /*115e0*/  LOP3.LUT R31, R21, R220, R174, 0x96, !PT ;  /* 0x000000dc151f7212 */ /* 0x000fe400078e96ae */
[----:B------:R-:W-:-:S02]  /*115f0*/  LOP3.LUT R30, R91, R230, R20, 0x96, !PT ;  /* 0x000000e65b1e7212 */ /* 0x000fc400078e9614 */
[----:B------:R-:W-:Y:S02]  /*11600*/  SHF.R.U32.HI R3, RZ, 0x10, R0 ;  /* 0x00000010ff037819 */ /* 0x000fe40000011600 */
        /* <DEDUP_REMOVED lines=18> */
[----:B------:R-:W-:Y:S01]  /*11730*/  LOP3.LUT R2, R0, 0xffff, RZ, 0xc0, !PT ;  /* 0x0000ffff00027812 */ /* 0x000fe200078ec0ff */
[----:B------:R-:W-:Y:S01]  /*11740*/  HMMA.16816.F32.BF16 R68, R16, R40, R68 ;  /* 0x000000281044723c */ /* 0x000fe20000041844 */
[----:B------:R-:W-:-:S02]  /*11750*/  LOP3.LUT R12, R167, R3, RZ, 0xc0, !PT ;  /* 0x00000003a70c7212 */ /* 0x000fc400078ec0ff */
[----:B------:R-:W-:-:S03]  /*11760*/  SHF.R.U32.HI R3, RZ, 0x10, R0 ;  /* 0x00000010ff037819 */ /* 0x000fc60000011600 */
[C---:B------:R-:W-:Y:S06]  /*11770*/  HMMA.16816.F32.BF16 R40, R16.reuse, R42, R76 ;  /* 0x0000002a1028723c */ /* 0x040fec000004184c */
[----:B------:R-:W-:Y:S07]  /*11780*/  HMMA.16816.F32.BF16 R52, R16, R50, R72 ;  /* 0x000000321034723c */ /* 0x000fee0000041848 */
[----:B------:R-:W-:-:S02]  /*11790*/  SHF.R.U32.HI R16, RZ, 0x8, R2 ;  /* 0x00000008ff107819 */ /* 0x000fc40000011602 */
[----:B------:R-:W-:Y:S02]  /*117a0*/  LOP3.LUT R17, R0, 0xff, RZ, 0xc0, !PT ;  /* 0x000000ff00117812 */ /* 0x000fe400078ec0ff */
[----:B------:R-:W-:Y:S02]  /*117b0*/  SHF.R.U32.HI R2, RZ, 0x18, R0 ;  /* 0x00000018ff027819 */ /* 0x000fe40000011600 */
[----:B------:R-:W-:Y:S02]  /*117c0*/  SHF.R.U32.HI R18, RZ, 0x8, R21 ;  /* 0x00000008ff127819 */ /* 0x000fe40000011615 */
[----:B------:R-:W-:Y:S02]  /*117d0*/  LOP3.LUT R0, R3, 0xff, RZ, 0xc0, !PT ;  /* 0x000000ff03007812 */ /* 0x000fe400078ec0ff */
        /* <DEDUP_REMOVED lines=8> */
[--C-:B------:R-:W-:Y:S02]  /*11860*/  HSET2.LE.AND R2, R2, R96.reuse, PT ;  /* 0x0000006002027233 */ /* 0x100fe40003803000 */
[--C-:B------:R-:W-:Y:S02]  /*11870*/  HSET2.LE.AND R3, R18, R96.reuse, PT ;  /* 0x0000006012037233 */ /* 0x100fe40003803000 */
[----:B------:R-:W-:Y:S02]  /*11880*/  HSET2.LE.AND R19, R19, R96, PT ;  /* 0x0000006013137233 */ /* 0x000fe40003803000 */
[----:B------:R-:W-:Y:S02]  /*11890*/  LOP3.LUT R13, R166, R13, RZ, 0xc0, !PT ;  /* 0x0000000da60d7212 */ /* 0x000fe400078ec0ff */
[----:B------:R-:W-:Y:S02]  /*118a0*/  LOP3.LUT R14, R165, R14, RZ, 0xc0, !PT ;  /* 0x0000000ea50e7212 */ /* 0x000fe400078ec0ff */
[----:B------:R-:W-:-:S02]  /*118b0*/  LOP3.LUT R15, R164, R15, RZ, 0xc0, !PT ;  /* 0x0000000fa40f7212 */ /* 0x000fc400078ec0ff */
[----:B------:R-:W-:Y:S02]  /*118c0*/  LOP3.LUT R16, R125, R0, RZ, 0xc0, !PT ;  /* 0x000000007d107212 */ /* 0x000fe400078ec0ff */
[----:B------:R-:W-:Y:S02]  /*118d0*/  LOP3.LUT R17, R250, R2, RZ, 0xc0, !PT ;  /* 0x00000002fa117212 */ /* 0x000fe400078ec0ff */
[----:B------:R-:W-:Y:S02]  /*118e0*/  LOP3.LUT R18, R249, R3, RZ, 0xc0, !PT ;  /* 0x00000003f9127212 */ /* 0x000fe400078ec0ff */
[----:B------:R-:W-:Y:S01]  /*118f0*/  LOP3.LUT R19, R240, R19, RZ, 0xc0, !PT ;  /* 0x00000013f0137212 */ /* 0x000fe200078ec0ff */
[----:B------:R-:W-:Y:S01]  /*11900*/  IMAD.WIDE.U32 R2, R32, -0x2daee0ad, RZ ;  /* 0xd2511f5320027825 */ /* 0x000fe200078e00ff */
[----:B--2---:R-:W-:Y:S01]  /*11910*/  HMMA.16816.F32.BF16 R64, R12, R24, R64 ;  /* 0x000000180c40723c */ /* 0x004fe20000041840 */
[----:B------:R-:W2:Y:S02]  /*11920*/  LDSM.16.MT88.4 R32, [R171+0x4c00] ;  /* 0x004c0000ab20783b */ /* 0x000ea40000004200 */
[----:B------:R-:W-:-:S03]  /*11930*/  IMAD.WIDE.U32 R20, R31, -0x2daee0ad, RZ ;  /* 0xd2511f531f147825 */ /* 0x000fc600078e00ff */
[----:B-1----:R-:W-:Y:S01]  /*11940*/  HMMA.16816.F32.BF16 R72, R12, R44, R80 ;  /* 0x0000002c0c48723c */ /* 0x002fe20000041850 */
[----:B------:R-:W-:Y:S01]  /*11950*/  IMAD.WIDE.U32 R92, R30, -0x2daee0ad, RZ ;  /* 0xd2511f531e5c7825 */ /* 0x000fe200078e00ff */
[----:B------:R-:W-:-:S04]  /*11960*/  LOP3.LUT R0, R3, R231, R128, 0x96, !PT ;  /* 0x000000e703007212 */ /* 0x000fc800078e9680 */
[----:B------:R-:W-:Y:S01]  /*11970*/  HMMA.16816.F32.BF16 R48, R12, R26, R60 ;  /* 0x0000001a0c30723c */ /* 0x000fe2000004183c */
[----:B------:R-:W-:-:S05]  /*11980*/  LOP3.LUT R30, R93, R227, R20, 0x96, !PT ;  /* 0x000000e35d1e7212 */ /* 0x000fca00078e9614 */
[----:B------:R-:W-:Y:S01]  /*11990*/  HMMA.16816.F32.BF16 R56, R12, R46, R56 ;  /* 0x0000002e0c38723c */ /* 0x000fe20000041838 */
[----:B------:R-:W-:-:S05]  /*119a0*/  LOP3.LUT R20, R2, 0xff, RZ, 0xc0, !PT ;  /* 0x000000ff02147812 */ /* 0x000fca00078ec0ff */
[----:B------:R-:W-:Y:S01]  /*119b0*/  HMMA.16816.F32.BF16 R60, R16, R26, R40 ;  /* 0x0000001a103c723c */ /* 0x000fe20000041828 */
[----:B------:R-:W-:Y:S01]  /*119c0*/  LOP3.LUT R12, R23, R228, R130, 0x96, !PT ;  /* 0x000000e4170c7212 */ /* 0x000fe200078e9682 */
[----:B------:R-:W1:Y:S01]  /*119d0*/  LDSM.16.MT88.4 R40, [R188+0x4c00] ;  /* 0x004c0000bc28783b */ /* 0x000e620000004200 */
[----:B------:R-:W-:Y:S02]  /*119e0*/  LOP3.LUT R13, R2, 0xffff, RZ, 0xc0, !PT ;  /* 0x0000ffff020d7812 */ /* 0x000fe400078ec0ff */
[--C-:B------:R-:W-:Y:S02]  /*119f0*/  SHF.R.U32.HI R14, RZ, 0x10, R2.reuse ;  /* 0x00000010ff0e7819 */ /* 0x100fe40000011602 */
[----:B------:R-:W-:Y:S01]  /*11a00*/  SHF.R.U32.HI R23, RZ, 0x18, R2 ;  /* 0x00000018ff177819 */ /* 0x000fe20000011602 */
[----:B------:R-:W-:Y:S01]  /*11a10*/  IMAD.WIDE.U32 R2, R12, -0x2daee0ad, RZ ;  /* 0xd2511f530c027825 */ /* 0x000fe200078e00ff */
[----:B------:R-:W-:Y:S02]  /*11a20*/  LOP3.LUT R12, R0, 0xffff, RZ, 0xc0, !PT ;  /* 0x0000ffff000c7812 */ /* 0x000fe400078ec0ff */
[----:B------:R-:W-:-:S02]  /*11a30*/  SHF.R.U32.HI R15, RZ, 0x8, R13 ;  /* 0x00000008ff0f7819 */ /* 0x000fc4000001160d */
[----:B------:R-:W-:Y:S02]  /*11a40*/  SHF.R.U32.HI R13, RZ, 0x10, R0 ;  /* 0x00000010ff0d7819 */ /* 0x000fe40000011600 */
[----:B------:R-:W-:Y:S02]  /*11a50*/  LOP3.LUT R22, R0, 0xff, RZ, 0xc0, !PT ;  /* 0x000000ff00167812 */ /* 0x000fe400078ec0ff */
[----:B------:R-:W-:Y:S02]  /*11a60*/  SHF.R.U32.HI R12, RZ, 0x8, R12 ;  /* 0x00000008ff0c7819 */ /* 0x000fe4000001160c */
[----:B------:R-:W-:Y:S02]  /*11a70*/  LOP3.LUT R31, R21, R229, R138, 0x96, !PT ;  /* 0x000000e5151f7212 */ /* 0x000fe400078e968a */
[----:B------:R-:W-:Y:S02]  /*11a80*/  SHF.R.U32.HI R21, RZ, 0x18, R0 ;  /* 0x00000018ff157819 */ /* 0x000fe40000011600 */
[----:B------:R-:W-:-:S02]  /*11a90*/  LOP3.LUT R13, R13, 0xff, RZ, 0xc0, !PT ;  /* 0x000000ff0d0d7812 */ /* 0x000fc400078ec0ff */
[----:B------:R-:W-:Y:S02]  /*11aa0*/  PRMT R12, R22, 0x5410, R12 ;  /* 0x00005410160c7816 */ /* 0x000fe4000000000c */
[----:B------:R-:W-:Y:S02]  /*11ab0*/  PRMT R13, R13, 0x5410, R21 ;  /* 0x000054100d0d7816 */ /* 0x000fe40000000015 */
[----:B------:R-:W-:Y:S02]  /*11ac0*/  LOP3.LUT R14, R14, 0xff, RZ, 0xc0, !PT ;  /* 0x000000ff0e0e7812 */ /* 0x000fe400078ec0ff */
[----:B------:R-:W-:Y:S02]  /*11ad0*/  LOP3.LUT R0, R3, R231, R88, 0x96, !PT ;  /* 0x000000e703007212 */ /* 0x000fe400078e9658 */
[----:B------:R-:W-:Y:S02]  /*11ae0*/  LOP3.LUT R21, R2, 0xffff, RZ, 0xc0, !PT ;  /* 0x0000ffff02157812 */ /* 0x000fe400078ec0ff */
[----:B------:R-:W-:Y:S01]  /*11af0*/  HSET2.LE.AND R3, R12, R96, PT ;  /* 0x000000600c037233 */ /* 0x000fe20003803000 */
[----:B------:R-:W-:Y:S01]  /*11b00*/  HMMA.16816.F32.BF16 R68, R16, R24, R68 ;  /* 0x000000181044723c */ /* 0x000fe20000041844 */
[----:B------:R-:W-:-:S02]  /*11b10*/  PRMT R20, R20, 0x5410, R15 ;  /* 0x0000541014147816 */ /* 0x000fc4000000000f */
[----:B------:R-:W-:Y:S02]  /*11b20*/  PRMT R15, R14, 0x5410, R23 ;  /* 0x000054100e0f7816 */ /* 0x000fe40000000017 */
[--C-:B------:R-:W-:Y:S02]  /*11b30*/  SHF.R.U32.HI R22, RZ, 0x10, R2.reuse ;  /* 0x00000010ff167819 */ /* 0x100fe40000011602 */
[----:B------:R-:W-:Y:S02]  /*11b40*/  LOP3.LUT R24, R2, 0xff, RZ, 0xc0, !PT ;  /* 0x000000ff02187812 */ /* 0x000fe400078ec0ff */
[----:B------:R-:W-:Y:S02]  /*11b50*/  SHF.R.U32.HI R23, RZ, 0x18, R2 ;  /* 0x00000018ff177819 */ /* 0x000fe40000011602 */
[----:B------:R-:W-:Y:S02]  /*11b60*/  LOP3.LUT R12, R184, R3, RZ, 0xc0, !PT ;  /* 0x00000003b80c7212 */ /* 0x000fe400078ec0ff */
[----:B------:R-:W-:Y:S01]  /*11b70*/  LOP3.LUT R2, R0, 0xffff, RZ, 0xc0, !PT ;  /* 0x0000ffff00027812 */ /* 0x000fe200078ec0ff */
[----:B------:R-:W-:Y:S01]  /*11b80*/  HMMA.16816.F32.BF16 R84, R16, R44, R84 ;  /* 0x0000002c1054723c */ /* 0x000fe20000041854 */
[----:B------:R-:W-:-:S02]  /*11b90*/  SHF.R.U32.HI R3, RZ, 0x10, R0 ;  /* 0x00000010ff037819 */ /* 0x000fc40000011600 */
[----:B------:R-:W-:-:S03]  /*11ba0*/  HSET2.LE.AND R14, R20, R96, PT ;  /* 0x00000060140e7233 */ /* 0x000fc60003803000 */
[----:B------:R-:W-:Y:S01]  /*11bb0*/  HMMA.16816.F32.BF16 R52, R16, R46, R52 ;  /* 0x0000002e1034723c */ /* 0x000fe20000041834 */
[----:B------:R-:W-:Y:S02]  /*11bc0*/  LOP3.LUT R20, R0, 0xff, RZ, 0xc0, !PT ;  /* 0x000000ff00147812 */ /* 0x000fe400078ec0ff */
[----:B------:R-:W-:-:S04]  /*11bd0*/  HSET2.LE.AND R15, R15, R96, PT ;  /* 0x000000600f0f7233 */ /* 0x000fc80003803000 */
[----:B------:R-:W-:Y:S02]  /*11be0*/  SHF.R.U32.HI R16, RZ, 0x8, R21 ;  /* 0x00000008ff107819 */ /* 0x000fe40000011615 */
[----:B------:R-:W-:Y:S02]  /*11bf0*/  LOP3.LUT R17, R22, 0xff, RZ, 0xc0, !PT ;  /* 0x000000ff16117812 */ /* 0x000fe400078ec0ff */
[----:B------:R-:W-:Y:S02]  /*11c00*/  SHF.R.U32.HI R19, RZ, 0x8, R2 ;  /* 0x00000008ff137819 */ /* 0x000fe40000011602 */
[----:B------:R-:W-:Y:S02]  /*11c10*/  SHF.R.U32.HI R18, RZ, 0x18, R0 ;  /* 0x00000018ff127819 */ /* 0x000fe40000011600 */
[----:B------:R-:W-:Y:S02]  /*11c20*/  LOP3.LUT R2, R3, 0xff, RZ, 0xc0, !PT ;  /* 0x000000ff03027812 */ /* 0x000fe400078ec0ff */
[----:B------:R-:W-:-:S02]  /*11c30*/  HSET2.LE.AND R13, R13, R96, PT ;  /* 0x000000600d0d7233 */ /* 0x000fc40003803000 */
[----:B------:R-:W-:Y:S02]  /*11c40*/  PRMT R3, R24, 0x5410, R16 ;  /* 0x0000541018037816 */ /* 0x000fe40000000010 */
[----:B------:R-:W-:Y:S01]  /*11c50*/  PRMT R16, R17, 0x5410, R23 ;  /* 0x0000541011107816 */ /* 0x000fe20000000017 */
[----:B------:R-:W-:Y:S01]  /*11c60*/  IMAD.WIDE.U32 R28, R110, -0x2daee0ad, RZ ;  /* 0xd2511f536e1c7825 */ /* 0x000fe200078e00ff */
[----:B------:R-:W-:Y:S01]  /*11c70*/  PRMT R0, R20, 0x5410, R19 ;  /* 0x0000541014007816 */ /* 0x000fe20000000013 */
[----:B------:R-:W3:Y:S01]  /*11c80*/  LDSM.16.MT88.4 R24, [R171+0x5000] ;  /* 0x00500000ab18783b */ /* 0x000ee20000004200 */
[----:B------:R-:W-:Y:S02]  /*11c90*/  PRMT R17, R2, 0x5410, R18 ;  /* 0x0000541002117816 */ /* 0x000fe40000000012 */
[----:B------:R-:W-:Y:S02]  /*11ca0*/  LOP3.LUT R14, R181, R14, RZ, 0xc0, !PT ;  /* 0x0000000eb50e7212 */ /* 0x000fe400078ec0ff */
[----:B------:R-:W-:-:S02]  /*11cb0*/  LOP3.LUT R15, R182, R15, RZ, 0xc0, !PT ;  /* 0x0000000fb60f7212 */ /* 0x000fc400078ec0ff */
[----:B------:R-:W-:Y:S02]  /*11cc0*/  LOP3.LUT R13, R183, R13, RZ, 0xc0, !PT ;  /* 0x0000000db70d7212 */ /* 0x000fe400078ec0ff */
[--C-:B------:R-:W-:Y:S02]  /*11cd0*/  HSET2.LE.AND R2, R3, R96.reuse, PT ;  /* 0x0000006003027233 */ /* 0x100fe40003803000 */
[--C-:B------:R-:W-:Y:S02]  /*11ce0*/  HSET2.LE.AND R3, R16, R96.reuse, PT ;  /* 0x0000006010037233 */ /* 0x100fe40003803000 */
[--C-:B------:R-:W-:Y:S02]  /*11cf0*/  HSET2.LE.AND R0, R0, R96.reuse, PT ;  /* 0x0000006000007233 */ /* 0x100fe40003803000 */
[----:B------:R-:W-:Y:S01]  /*11d00*/  HSET2.LE.AND R17, R17, R96, PT ;  /* 0x0000006011117233 */ /* 0x000fe20003803000 */
[----:B--2---:R-:W-:Y:S01]  /*11d10*/  HMMA.16816.F32.BF16 R80, R12, R32, R64 ;  /* 0x000000200c50723c */ /* 0x004fe20000041840 */
[----:B------:R-:W-:-:S02]  /*11d20*/  LOP3.LUT R18, R126, R2, RZ, 0xc0, !PT ;  /* 0x000000027e127212 */ /* 0x000fc400078ec0ff */
[----:B------:R-:W-:Y:S01]  /*11d30*/  LOP3.LUT R19, R109, R3, RZ, 0xc0, !PT ;  /* 0x000000036d137212 */ /* 0x000fe200078ec0ff */
[----:B------:R-:W-:Y:S01]  /*11d40*/  IMAD.WIDE.U32 R2, R30, -0x326172a9, RZ ;  /* 0xcd9e8d571e027825 */ /* 0x000fe200078e00ff */
[----:B------:R-:W-:Y:S01]  /*11d50*/  LOP3.LUT R16, R124, R0, RZ, 0xc0, !PT ;  /* 0x000000007c107212 */ /* 0x000fe200078ec0ff */
[----:B------:R-:W-:Y:S01]  /*11d60*/  HMMA.16816.F32.BF16 R48, R12, R34, R48 ;  /* 0x000000220c30723c */ /* 0x000fe20000041830 */
[----:B------:R-:W-:-:S05]  /*11d70*/  LOP3.LUT R17, R146, R17, RZ, 0xc0, !PT ;  /* 0x0000001192117212 */ /* 0x000fca00078ec0ff */
[----:B-1----:R-:W-:Y:S01]  /*11d80*/  HMMA.16816.F32.BF16 R44, R12, R40, R72 ;  /* 0x000000280c2c723c */ /* 0x002fe20000041848 */
[----:B------:R-:W-:-:S05]  /*11d90*/  LOP3.LUT R29, R29, R229, R140, 0x96, !PT ;  /* 0x000000e51d1d7212 */ /* 0x000fca00078e968c */
[----:B------:R-:W-:Y:S01]  /*11da0*/  HMMA.16816.F32.BF16 R56, R12, R42, R56 ;  /* 0x0000002a0c38723c */ /* 0x000fe20000041838 */
[----:B------:R-:W-:-:S06]  /*11db0*/  IMAD.WIDE.U32 R20, R127, -0x326172a9, RZ ;  /* 0xcd9e8d577f147825 */ /* 0x000fcc00078e00ff */
[----:B------:R-:W-:Y:S01]  /*11dc0*/  IMAD.WIDE.U32 R12, R31, -0x326172a9, RZ ;  /* 0xcd9e8d571f0c7825 */ /* 0x000fe200078e00ff */
[----:B------:R-:W-:Y:S03]  /*11dd0*/  HMMA.16816.F32.BF16 R68, R16, R32, R68 ;  /* 0x000000201044723c */ /* 0x000fe60000041844 */
[----:B------:R-:W-:Y:S01]  /*11de0*/  IMAD.WIDE.U32 R94, R133, -0x326172a9, RZ ;  /* 0xcd9e8d57855e7825 */ /* 0x000fe200078e00ff */
[----:B------:R-:W-:-:S03]  /*11df0*/  LOP3.LUT R0, R3, R233, R12, 0x96, !PT ;  /* 0x000000e903007212 */ /* 0x000fc600078e960c */
[----:B------:R-:W-:Y:S01]  /*11e00*/  IMAD.WIDE.U32 R78, R113, -0x2daee0ad, RZ ;  /* 0xd2511f53714e7825 */ /* 0x000fe200078e00ff */
[----:B------:R-:W-:Y:S01]  /*11e10*/  HMMA.16816.F32.BF16 R72, R16, R34, R60 ;  /* 0x000000221048723c */ /* 0x000fe2000004183c */
[----:B------:R-:W1:Y:S01]  /*11e20*/  LDSM.16.MT88.4 R32, [R188+0x5000] ;  /* 0x00500000bc20783b */ /* 0x000e620000004200 */
[----:B------:R-:W-:Y:S01]  /*11e30*/  LOP3.LUT R31, R95, R230, R20, 0x96, !PT ;  /* 0x000000e65f1f7212 */ /* 0x000fe200078e9614 */
[----:B------:R-:W-:Y:S01]  /*11e40*/  IMAD.WIDE.U32 R14, R29, -0x326172a9, RZ ;  /* 0xcd9e8d571d0e7825 */ /* 0x000fe200078e00ff */
[----:B------:R-:W-:Y:S02]  /*11e50*/  LOP3.LUT R12, R0, 0xffff, RZ, 0xc0, !PT ;  /* 0x0000ffff000c7812 */ /* 0x000fe400078ec0ff */
[----:B------:R-:W-:Y:S02]  /*11e60*/  LOP3.LUT R20, R79, R227, R28, 0x96, !PT ;  /* 0x000000e34f147212 */ /* 0x000fe400078e961c */
[----:B------:R-:W-:Y:S02]  /*11e70*/  LOP3.LUT R30, R13, R228, R90, 0x96, !PT ;  /* 0x000000e40d1e7212 */ /* 0x000fe400078e965a */
[----:B------:R-:W-:-:S02]  /*11e80*/  LOP3.LUT R76, R21, R220, R120, 0x96, !PT ;  /* 0x000000dc154c7212 */ /* 0x000fc400078e9678 */
[----:B------:R-:W-:Y:S02]  /*11e90*/  SHF.R.U32.HI R13, RZ, 0x10, R0 ;  /* 0x00000010ff0d7819 */ /* 0x000fe40000011600 */
[----:B------:R-:W-:Y:S02]  /*11ea0*/  LOP3.LUT R29, R15, R228, R136, 0x96, !PT ;  /* 0x000000e40f1d7212 */ /* 0x000fe400078e9688 */
[----:B------:R-:W-:Y:S02]  /*11eb0*/  LOP3.LUT R21, R0, 0xff, RZ, 0xc0, !PT ;  /* 0x000000ff00157812 */ /* 0x000fe400078ec0ff */
[----:B------:R-:W-:Y:S02]  /*11ec0*/  SHF.R.U32.HI R12, RZ, 0x8, R12 ;  /* 0x00000008ff0c7819 */ /* 0x000fe4000001160c */
[C---:B------:R-:W-:Y:S02]  /*11ed0*/  LOP3.LUT R15, R2.reuse, 0xffff, RZ, 0xc0, !PT ;  /* 0x0000ffff020f7812 */ /* 0x040fe400078ec0ff */
[----:B------:R-:W-:-:S02]  /*11ee0*/  LOP3.LUT R28, R2, 0xff, RZ, 0xc0, !PT ;  /* 0x000000ff021c7812 */ /* 0x000fc400078ec0ff */
[--C-:B------:R-:W-:Y:S02]  /*11ef0*/  SHF.R.U32.HI R22, RZ, 0x10, R2.reuse ;  /* 0x00000010ff167819 */ /* 0x100fe40000011602 */
[----:B------:R-:W-:Y:S01]  /*11f00*/  SHF.R.U32.HI R23, RZ, 0x18, R2 ;  /* 0x00000018ff177819 */ /* 0x000fe20000011602 */
[----:B------:R-:W-:Y:S01]  /*11f10*/  IMAD.WIDE.U32 R2, R20, -0x326172a9, RZ ;  /* 0xcd9e8d5714027825 */ /* 0x000fe200078e00ff */
[----:B------:R-:W-:Y:S02]  /*11f20*/  SHF.R.U32.HI R20, RZ, 0x18, R0 ;  /* 0x00000018ff147819 */ /* 0x000fe40000011600 */
[----:B------:R-:W-:Y:S02]  /*11f30*/  LOP3.LUT R13, R13, 0xff, RZ, 0xc0, !PT ;  /* 0x000000ff0d0d7812 */ /* 0x000fe400078ec0ff */
[----:B------:R-:W-:Y:S02]  /*11f40*/  PRMT R12, R21, 0x5410, R12 ;  /* 0x00005410150c7816 */ /* 0x000fe4000000000c */
[----:B------:R-:W-:-:S02]  /*11f50*/  SHF.R.U32.HI R15, RZ, 0x8, R15 ;  /* 0x00000008ff0f7819 */ /* 0x000fc4000001160f */
[----:B------:R-:W-:Y:S02]  /*11f60*/  LOP3.LUT R22, R22, 0xff, RZ, 0xc0, !PT ;  /* 0x000000ff16167812 */ /* 0x000fe400078ec0ff */
[----:B------:R-:W-:Y:S02]  /*11f70*/  PRMT R13, R13, 0x5410, R20 ;  /* 0x000054100d0d7816 */ /* 0x000fe40000000014 */
[----:B------:R-:W-:Y:S02]  /*11f80*/  LOP3.LUT R0, R3, R233, R14, 0x96, !PT ;  /* 0x000000e903007212 */ /* 0x000fe400078e960e */
[----:B------:R-:W-:Y:S02]  /*11f90*/  LOP3.LUT R20, R2, 0xffff, RZ, 0xc0, !PT ;  /* 0x0000ffff02147812 */ /* 0x000fe400078ec0ff */
[----:B------:R-:W-:Y:S02]  /*11fa0*/  HSET2.LE.AND R3, R12, R96, PT ;  /* 0x000000600c037233 */ /* 0x000fe40003803000 */
[----:B------:R-:W-:-:S02]  /*11fb0*/  PRMT R14, R28, 0x5410, R15 ;  /* 0x000054101c0e7816 */ /* 0x000fc4000000000f */
[----:B------:R-:W-:Y:S02]  /*11fc0*/  PRMT R15, R22, 0x5410, R23 ;  /* 0x00005410160f7816 */ /* 0x000fe40000000017 */
        /* <DEDUP_REMOVED lines=8> */
[--C-:B------:R-:W-:Y:S01]  /*12050*/  HSET2.LE.AND R13, R13, R96.reuse, PT ;  /* 0x000000600d0d7233 */ /* 0x100fe20003803000 */
[----:B------:R-:W-:Y:S01]  /*12060*/  IMAD.WIDE.U32 R90, R31, -0x2daee0ad, RZ ;  /* 0xd2511f531f5a7825 */ /* 0x000fe200078e00ff */
[----:B------:R-:W-:Y:S01]  /*12070*/  HSET2.LE.AND R14, R14, R96, PT ;  /* 0x000000600e0e7233 */ /* 0x000fe20003803000 */
[----:B------:R-:W2:Y:S03]  /*12080*/  LDSM.16.MT88.4 R40, [R188+0x5400] ;  /* 0x00540000bc28783b */ /* 0x000ea60000004200 */
[----:B------:R-:W-:Y:S02]  /*12090*/  SHF.R.U32.HI R16, RZ, 0x8, R2 ;  /* 0x00000008ff107819 */ /* 0x000fe40000011602 */
[----:B------:R-:W-:Y:S02]  /*120a0*/  LOP3.LUT R18, R0, 0xff, RZ, 0xc0, !PT ;  /* 0x000000ff00127812 */ /* 0x000fe400078ec0ff */
[----:B------:R-:W-:-:S02]  /*120b0*/  SHF.R.U32.HI R2, RZ, 0x18, R0 ;  /* 0x00000018ff027819 */ /* 0x000fc40000011600 */
[----:B------:R-:W-:Y:S02]  /*120c0*/  SHF.R.U32.HI R17, RZ, 0x8, R20 ;  /* 0x00000008ff117819 */ /* 0x000fe40000011614 */
[----:B------:R-:W-:Y:S02]  /*120d0*/  LOP3.LUT R0, R3, 0xff, RZ, 0xc0, !PT ;  /* 0x000000ff03007812 */ /* 0x000fe400078ec0ff */
[----:B------:R-:W-:Y:S02]  /*120e0*/  HSET2.LE.AND R15, R15, R96, PT ;  /* 0x000000600f0f7233 */ /* 0x000fe40003803000 */
[----:B------:R-:W-:Y:S02]  /*120f0*/  PRMT R3, R18, 0x5410, R16 ;  /* 0x0000541012037816 */ /* 0x000fe40000000010 */
[----:B------:R-:W-:Y:S02]  /*12100*/  PRMT R17, R23, 0x5410, R17 ;  /* 0x0000541017117816 */ /* 0x000fe40000000011 */
[----:B------:R-:W-:-:S02]  /*12110*/  PRMT R2, R0, 0x5410, R2 ;  /* 0x0000541000027816 */ /* 0x000fc40000000002 */
[----:B------:R-:W-:Y:S02]  /*12120*/  LOP3.LUT R19, R21, 0xff, RZ, 0xc0, !PT ;  /* 0x000000ff15137812 */ /* 0x000fe400078ec0ff */
[----:B------:R-:W-:Y:S02]  /*12130*/  LOP3.LUT R13, R187, R13, RZ, 0xc0, !PT ;  /* 0x0000000dbb0d7212 */ /* 0x000fe400078ec0ff */
[----:B------:R-:W-:Y:S02]  /*12140*/  LOP3.LUT R14, R186, R14, RZ, 0xc0, !PT ;  /* 0x0000000eba0e7212 */ /* 0x000fe400078ec0ff */
[----:B------:R-:W-:Y:S02]  /*12150*/  LOP3.LUT R15, R185, R15, RZ, 0xc0, !PT ;  /* 0x0000000fb90f7212 */ /* 0x000fe400078ec0ff */
[--C-:B------:R-:W-:Y:S02]  /*12160*/  HSET2.LE.AND R0, R3, R96.reuse, PT ;  /* 0x0000006003007233 */ /* 0x100fe40003803000 */
[----:B------:R-:W-:-:S02]  /*12170*/  HSET2.LE.AND R3, R17, R96, PT ;  /* 0x0000006011037233 */ /* 0x000fc40003803000 */
[--C-:B------:R-:W-:Y:S02]  /*12180*/  HSET2.LE.AND R2, R2, R96.reuse, PT ;  /* 0x0000006002027233 */ /* 0x100fe40003803000 */
[----:B------:R-:W-:Y:S01]  /*12190*/  PRMT R19, R19, 0x5410, R22 ;  /* 0x0000541013137816 */ /* 0x000fe20000000016 */
[C---:B---3--:R-:W-:Y:S01]  /*121a0*/  HMMA.16816.F32.BF16 R60, R12.reuse, R26, R48 ;  /* 0x0000001a0c3c723c */ /* 0x048fe20000041830 */
[----:B------:R-:W-:Y:S02]  /*121b0*/  LOP3.LUT R22, R252, R3, RZ, 0xc0, !PT ;  /* 0x00000003fc167212 */ /* 0x000fe400078ec0ff */
[----:B------:R-:W-:Y:S01]  /*121c0*/  LOP3.LUT R21, R158, R2, RZ, 0xc0, !PT ;  /* 0x000000029e157212 */ /* 0x000fe200078ec0ff */
[----:B------:R-:W-:Y:S01]  /*121d0*/  IMAD.WIDE.U32 R2, R30, -0x2daee0ad, RZ ;  /* 0xd2511f531e027825 */ /* 0x000fe200078e00ff */
[----:B------:R-:W-:Y:S01]  /*121e0*/  HSET2.LE.AND R18, R19, R96, PT ;  /* 0x0000006013127233 */ /* 0x000fe20003803000 */
[----:B------:R-:W-:Y:S01]  /*121f0*/  HMMA.16816.F32.BF16 R80, R12, R24, R80 ;  /* 0x000000180c50723c */ /* 0x000fe20000041850 */
[----:B------:R-:W-:Y:S01]  /*12200*/  LOP3.LUT R20, R147, R0, RZ, 0xc0, !PT ;  /* 0x0000000093147212 */ /* 0x000fe200078ec0ff */
[----:B------:R-:W-:-:S04]  /*12210*/  IMAD.WIDE.U32 R16, R132, -0x326172a9, RZ ;  /* 0xcd9e8d5784107825 */ /* 0x000fc800078e00ff */
[----:B-1----:R-:W-:Y:S01]  /*12220*/  HMMA.16816.F32.BF16 R52, R12, R32, R44 ;  /* 0x000000200c34723c */ /* 0x002fe2000004182c */
[----:B------:R-:W-:-:S05]  /*12230*/  LOP3.LUT R23, R251, R18, RZ, 0xc0, !PT ;  /* 0x00000012fb177212 */ /* 0x000fca00078ec0ff */
[----:B------:R-:W-:Y:S01]  /*12240*/  HMMA.16816.F32.BF16 R48, R12, R34, R56 ;  /* 0x000000220c30723c */ /* 0x000fe20000041838 */
[----:B------:R-:W-:-:S06]  /*12250*/  LOP3.LUT R0, R3, R231, R92, 0x96, !PT ;  /* 0x000000e703007212 */ /* 0x000fcc00078e965c */
[----:B------:R-:W-:Y:S02]  /*12260*/  IMAD.WIDE.U32 R12, R29, -0x2daee0ad, RZ ;  /* 0xd2511f531d0c7825 */ /* 0x000fe400078e00ff */
[----:B------:R-:W1:Y:S02]  /*12270*/  LDSM.16.MT88.4 R28, [R171+0x5400] ;  /* 0x00540000ab1c783b */ /* 0x000e640000004200 */
[----:B------:R-:W-:Y:S01]  /*12280*/  IMAD.WIDE.U32 R14, R76, -0x2daee0ad, RZ ;  /* 0xd2511f534c0e7825 */ /* 0x000fe200078e00ff */
[----:B------:R-:W-:Y:S02]  /*12290*/  LOP3.LUT R3, R2, 0xffff, RZ, 0xc0, !PT ;  /* 0x0000ffff02037812 */ /* 0x000fe400078ec0ff */
[----:B------:R-:W-:Y:S02]  /*122a0*/  LOP3.LUT R44, R17, R220, R174, 0x96, !PT ;  /* 0x000000dc112c7212 */ /* 0x000fe400078e96ae */
[----:B------:R-:W-:Y:S02]  /*122b0*/  LOP3.LUT R46, R91, R227, R14, 0x96, !PT ;  /* 0x000000e35b2e7212 */ /* 0x000fe400078e960e */
[----:B------:R-:W-:-:S02]  /*122c0*/  LOP3.LUT R47, R15, R229, R142, 0x96, !PT ;  /* 0x000000e50f2f7212 */ /* 0x000fc400078e968e */
[----:B------:R-:W-:Y:S02]  /*122d0*/  LOP3.LUT R14, R0, 0xffff, RZ, 0xc0, !PT ;  /* 0x0000ffff000e7812 */ /* 0x000fe400078ec0ff */
[----:B------:R-:W-:Y:S02]  /*122e0*/  SHF.R.U32.HI R15, RZ, 0x10, R2 ;  /* 0x00000010ff0f7819 */ /* 0x000fe40000011602 */
[----:B------:R-:W-:Y:S01]  /*122f0*/  SHF.R.U32.HI R17, RZ, 0x10, R0 ;  /* 0x00000010ff117819 */ /* 0x000fe20000011600 */
[----:B------:R-:W-:Y:S01]  /*12300*/  HMMA.16816.F32.BF16 R68, R20, R24, R68 ;  /* 0x000000181444723c */ /* 0x000fe20000041844 */
[----:B------:R-:W-:Y:S02]  /*12310*/  LOP3.LUT R19, R2, 0xff, RZ, 0xc0, !PT ;  /* 0x000000ff02137812 */ /* 0x000fe400078ec0ff */
[----:B------:R-:W-:Y:S02]  /*12320*/  SHF.R.U32.HI R18, RZ, 0x18, R2 ;  /* 0x00000018ff127819 */ /* 0x000fe40000011602 */
[----:B------:R-:W-:-:S02]  /*12330*/  SHF.R.U32.HI R2, RZ, 0x8, R3 ;  /* 0x00000008ff027819 */ /* 0x000fc40000011603 */
[----:B------:R-:W-:Y:S02]  /*12340*/  LOP3.LUT R25, R0, 0xff, RZ, 0xc0, !PT ;  /* 0x000000ff00197812 */ /* 0x000fe400078ec0ff */
[----:B------:R-:W-:Y:S02]  /*12350*/  SHF.R.U32.HI R24, RZ, 0x18, R0 ;  /* 0x00000018ff187819 */ /* 0x000fe40000011600 */
[----:B------:R-:W-:Y:S02]  /*12360*/  SHF.R.U32.HI R3, RZ, 0x8, R14 ;  /* 0x00000008ff037819 */ /* 0x000fe4000001160e */
[----:B------:R-:W-:Y:S02]  /*12370*/  LOP3.LUT R0, R15, 0xff, RZ, 0xc0, !PT ;  /* 0x000000ff0f007812 */ /* 0x000fe400078ec0ff */
[----:B------:R-:W-:Y:S01]  /*12380*/  LOP3.LUT R14, R17, 0xff, RZ, 0xc0, !PT ;  /* 0x000000ff110e7812 */ /* 0x000fe200078ec0ff */
[----:B------:R-:W-:Y:S01]  /*12390*/  IMAD.WIDE.U32 R88, R135, -0x326172a9, RZ ;  /* 0xcd9e8d5787587825 */ /* 0x000fe200078e00ff */
[----:B------:R-:W-:-:S02]  /*123a0*/  PRMT R17, R19, 0x5410, R2 ;  /* 0x0000541013117816 */ /* 0x000fc40000000002 */
[----:B------:R-:W-:Y:S02]  /*123b0*/  PRMT R15, R0, 0x5410, R18 ;  /* 0x00005410000f7816 */ /* 0x000fe40000000012 */
[----:B------:R-:W-:Y:S02]  /*123c0*/  PRMT R2, R14, 0x5410, R24 ;  /* 0x000054100e027816 */ /* 0x000fe40000000018 */
[----:B------:R-:W-:Y:S02]  /*123d0*/  PRMT R0, R25, 0x5410, R3 ;  /* 0x0000541019007816 */ /* 0x000fe40000000003 */
[----:B------:R-:W-:Y:S02]  /*123e0*/  LOP3.LUT R45, R89, R230, R16, 0x96, !PT ;  /* 0x000000e6592d7212 */ /* 0x000fe400078e9610 */
[----:B------:R-:W-:Y:S02]  /*123f0*/  LOP3.LUT R16, R13, R231, R78, 0x96, !PT ;  /* 0x000000e70d107212 */ /* 0x000fe400078e964e */
[----:B------:R-:W-:-:S02]  /*12400*/  HSET2.LE.AND R2, R2, R96, PT ;  /* 0x0000006002027233 */ /* 0x000fc40003803000 */
[--C-:B------:R-:W-:Y:S02]  /*12410*/  HSET2.LE.AND R3, R17, R96.reuse, PT ;  /* 0x0000006011037233 */ /* 0x100fe40003803000 */
[----:B------:R-:W-:Y:S01]  /*12420*/  HSET2.LE.AND R0, R0, R96, PT ;  /* 0x0000006000007233 */ /* 0x000fe20003803000 */
[C---:B------:R-:W-:Y:S01]  /*12430*/  HMMA.16816.F32.BF16 R72, R20.reuse, R26, R72 ;  /* 0x0000001a1448723c */ /* 0x040fe20000041848 */
[----:B------:R-:W-:Y:S02]  /*12440*/  LOP3.LUT R19, R12, 0xffff, RZ, 0xc0, !PT ;  /* 0x0000ffff0c137812 */ /* 0x000fe400078ec0ff */
[----:B------:R-:W-:Y:S02]  /*12450*/  SHF.R.U32.HI R25, RZ, 0x10, R12 ;  /* 0x00000010ff197819 */ /* 0x000fe4000001160c */
[----:B------:R-:W-:Y:S02]  /*12460*/  LOP3.LUT R17, R16, 0xffff, RZ, 0xc0, !PT ;  /* 0x0000ffff10117812 */ /* 0x000fe400078ec0ff */
[----:B------:R-:W-:Y:S01]  /*12470*/  SHF.R.U32.HI R18, RZ, 0x10, R16 ;  /* 0x00000010ff127819 */ /* 0x000fe20000011610 */
[----:B------:R-:W-:Y:S01]  /*12480*/  HMMA.16816.F32.BF16 R84, R20, R32, R84 ;  /* 0x000000201454723c */ /* 0x000fe20000041854 */
[----:B------:R-:W-:-:S02]  /*12490*/  LOP3.LUT R26, R12, 0xff, RZ, 0xc0, !PT ;  /* 0x000000ff0c1a7812 */ /* 0x000fc400078ec0ff */
[----:B------:R-:W-:Y:S02]  /*124a0*/  SHF.R.U32.HI R24, RZ, 0x18, R12 ;  /* 0x00000018ff187819 */ /* 0x000fe4000001160c */
[----:B------:R-:W-:Y:S01]  /*124b0*/  LOP3.LUT R13, R217, R2, RZ, 0xc0, !PT ;  /* 0x00000002d90d7212 */ /* 0x000fe200078ec0ff */
[----:B------:R-:W-:Y:S01]  /*124c0*/  HMMA.16816.F32.BF16 R64, R20, R34, R64 ;  /* 0x000000221440723c */ /* 0x000fe20000041840 */
[----:B------:R-:W-:Y:S01]  /*124d0*/  LOP3.LUT R14, R216, R3, RZ, 0xc0, !PT ;  /* 0x00000003d80e7212 */ /* 0x000fe200078ec0ff */
[----:B------:R-:W-:Y:S01]  /*124e0*/  IMAD.WIDE.U32 R2, R44, -0x2daee0ad, RZ ;  /* 0xd2511f532c027825 */ /* 0x000fe200078e00ff */
[----:B------:R-:W-:Y:S01]  /*124f0*/  LOP3.LUT R12, R219, R0, RZ, 0xc0, !PT ;  /* 0x00000000db0c7212 */ /* 0x000fe200078ec0ff */
[----:B------:R-:W-:Y:S01]  /*12500*/  LDSM.16.MT88.4 R32, [R188+0x5800] ;  /* 0x00580000bc20783b */ /* 0x000fe20000004200 */
[----:B------:R-:W-:Y:S02]  /*12510*/  HSET2.LE.AND R15, R15, R96, PT ;  /* 0x000000600f0f7233 */ /* 0x000fe40003803000 */
[----:B------:R-:W-:-:S02]  /*12520*/  LOP3.LUT R21, R16, 0xff, RZ, 0xc0, !PT ;  /* 0x000000ff10157812 */ /* 0x000fc400078ec0ff */
[----:B------:R-:W-:Y:S02]  /*12530*/  SHF.R.U32.HI R20, RZ, 0x18, R16 ;  /* 0x00000018ff147819 */ /* 0x000fe40000011610 */
[----:B------:R-:W-:Y:S02]  /*12540*/  SHF.R.U32.HI R0, RZ, 0x8, R19 ;  /* 0x00000008ff007819 */ /* 0x000fe40000011613 */
[----:B------:R-:W-:Y:S02]  /*12550*/  LOP3.LUT R19, R25, 0xff, RZ, 0xc0, !PT ;  /* 0x000000ff19137812 */ /* 0x000fe400078ec0ff */
[----:B------:R-:W-:Y:S02]  /*12560*/  SHF.R.U32.HI R17, RZ, 0x8, R17 ;  /* 0x00000008ff117819 */ /* 0x000fe40000011611 */
[----:B------:R-:W-:Y:S01]  /*12570*/  LOP3.LUT R16, R18, 0xff, RZ, 0xc0, !PT ;  /* 0x000000ff12107812 */ /* 0x000fe200078ec0ff */
[----:B------:R-:W-:Y:S01]  /*12580*/  IMAD.WIDE.U32 R76, R45, -0x2daee0ad, RZ ;  /* 0xd2511f532d4c7825 */ /* 0x000fe200078e00ff */
[----:B------:R-:W-:-:S02]  /*12590*/  LOP3.LUT R23, R3, R229, R144, 0x96, !PT ;  /* 0x000000e503177212 */ /* 0x000fc400078e9690 */
[----:B------:R-:W-:Y:S02]  /*125a0*/  PRMT R0, R26, 0x5410, R0 ;  /* 0x000054101a007816 */ /* 0x000fe40000000000 */
[----:B------:R-:W-:Y:S02]  /*125b0*/  LOP3.LUT R15, R202, R15, RZ, 0xc0, !PT ;  /* 0x0000000fca0f7212 */ /* 0x000fe400078ec0ff */
[----:B------:R-:W-:Y:S02]  /*125c0*/  PRMT R19, R19, 0x5410, R24 ;  /* 0x0000541013137816 */ /* 0x000fe40000000018 */
[----:B------:R-:W-:Y:S01]  /*125d0*/  PRMT R17, R21, 0x5410, R17 ;  /* 0x0000541015117816 */ /* 0x000fe20000000011 */
[----:B------:R-:W-:Y:S01]  /*125e0*/  IMAD.MOV.U32 R158, RZ, RZ, R153 ;  /* 0x000000ffff9e7224 */ /* 0x000fe200078e0099 */
[----:B------:R-:W-:Y:S01]  /*125f0*/  PRMT R3, R16, 0x5410, R20 ;  /* 0x0000541010037816 */ /* 0x000fe20000000014 */
[----:B------:R-:W-:Y:S01]  /*12600*/  IMAD.MOV.U32 R147, RZ, RZ, R154 ;  /* 0x000000ffff937224 */ /* 0x000fe200078e009a */
[--C-:B------:R-:W-:Y:S01]  /*12610*/  HSET2.LE.AND R18, R0, R96.reuse, PT ;  /* 0x0000006000127233 */ /* 0x100fe20003803000 */
[----:B------:R-:W-:Y:S01]  /*12620*/  IMAD.MOV.U32 R146, RZ, RZ, R152 ;  /* 0x000000ffff927224 */ /* 0x000fe200078e0098 */
[----:B------:R-:W-:Y:S01]  /*12630*/  LOP3.LUT R22, R77, R227, R2, 0x96, !PT ;  /* 0x000000e34d167212 */ /* 0x000fe200078e9602 */
[----:B--2---:R-:W-:Y:S01]  /*12640*/  HMMA.16816.F32.BF16 R56, R12, R40, R52 ;  /* 0x000000280c38723c */ /* 0x004fe20000041834 */
[--C-:B------:R-:W-:Y:S01]  /*12650*/  HSET2.LE.AND R0, R17, R96.reuse, PT ;  /* 0x0000006011007233 */ /* 0x100fe20003803000 */
[----:B------:R-:W2:Y:S01]  /*12660*/  LDSM.16.MT88.4 R24, [R171+0x5800] ;  /* 0x00580000ab18783b */ /* 0x000ea20000004200 */
[----:B------:R-:W-:-:S02]  /*12670*/  HSET2.LE.AND R3, R3, R96, PT ;  /* 0x0000006003037233 */ /* 0x000fc40003803000 */
[----:B------:R-:W-:Y:S01]  /*12680*/  HSET2.LE.AND R19, R19, R96, PT ;  /* 0x0000006013137233 */ /* 0x000fe20003803000 */
[C---:B-1----:R-:W-:Y:S01]  /*12690*/  HMMA.16816.F32.BF16 R152, R12.reuse, R28, R80 ;  /* 0x0000001c0c98723c */ /* 0x042fe20000041850 */
[----:B------:R-:W-:Y:S01]  /*126a0*/  IMAD.WIDE.U32 R20, R23, -0x326172a9, RZ ;  /* 0xcd9e8d5717147825 */ /* 0x000fe200078e00ff */
[----:B------:R-:W-:Y:S02]  /*126b0*/  LOP3.LUT R16, R146, R0, RZ, 0xc0, !PT ;  /* 0x0000000092107212 */ /* 0x000fe400078ec0ff */
[----:B------:R-:W-:Y:S02]  /*126c0*/  LOP3.LUT R17, R147, R3, RZ, 0xc0, !PT ;  /* 0x0000000393117212 */ /* 0x000fe400078ec0ff */
[----:B------:R-:W-:Y:S01]  /*126d0*/  HMMA.16816.F32.BF16 R60, R12, R30, R60 ;  /* 0x0000001e0c3c723c */ /* 0x000fe2000004183c */
[----:B------:R-:W-:Y:S02]  /*126e0*/  LOP3.LUT R18, R158, R18, RZ, 0xc0, !PT ;  /* 0x000000129e127212 */ /* 0x000fe400078ec0ff */
[----:B------:R-:W-:-:S03]  /*126f0*/  LOP3.LUT R19, R148, R19, RZ, 0xc0, !PT ;  /* 0x0000001394137212 */ /* 0x000fc600078ec0ff */
[----:B------:R-:W-:Y:S01]  /*12700*/  HMMA.16816.F32.BF16 R52, R12, R42, R48 ;  /* 0x0000002a0c34723c */ /* 0x000fe20000041830 */
[----:B------:R-:W-:-:S06]  /*12710*/  IMAD.WIDE.U32 R2, R47, -0x326172a9, RZ ;  /* 0xcd9e8d572f027825 */ /* 0x000fcc00078e00ff */
[----:B------:R-:W-:Y:S01]  /*12720*/  IMAD.WIDE.U32 R12, R22, -0x326172a9, RZ ;  /* 0xcd9e8d57160c7825 */ /* 0x000fe200078e00ff */
[-C--:B------:R-:W-:Y:S01]  /*12730*/  LOP3.LUT R22, R3, R228.reuse, R94, 0x96, !PT ;  /* 0x000000e403167212 */ /* 0x080fe200078e965e */
[----:B------:R-:W-:Y:S02]  /*12740*/  HMMA.16816.F32.BF16 R48, R16, R28, R68 ;  /* 0x0000001c1030723c */ /* 0x000fe40000041844 */
[----:B------:R-:W-:Y:S01]  /*12750*/  IMAD.WIDE.U32 R14, R46, -0x326172a9, RZ ;  /* 0xcd9e8d572e0e7825 */ /* 0x000fe200078e00ff */
[----:B------:R-:W-:Y:S02]  /*12760*/  LOP3.LUT R0, R13, R233, R20, 0x96, !PT ;  /* 0x000000e90d007212 */ /* 0x000fe400078e9614 */
[----:B------:R-:W-:Y:S02]  /*12770*/  LOP3.LUT R44, R21, R228, R88, 0x96, !PT ;  /* 0x000000e4152c7212 */ /* 0x000fe400078e9658 */
[C---:B------:R-:W-:Y:S02]  /*12780*/  LOP3.LUT R20, R12.reuse, 0xffff, RZ, 0xc0, !PT ;  /* 0x0000ffff0c147812 */ /* 0x040fe400078ec0ff */
[----:B------:R-:W-:-:S02]  /*12790*/  LOP3.LUT R28, R12, 0xff, RZ, 0xc0, !PT ;  /* 0x000000ff0c1c7812 */ /* 0x000fc400078ec0ff */
[--C-:B------:R-:W-:Y:S02]  /*127a0*/  SHF.R.U32.HI R23, RZ, 0x10, R12.reuse ;  /* 0x00000010ff177819 */ /* 0x100fe4000001160c */
[----:B------:R-:W-:Y:S02]  /*127b0*/  SHF.R.U32.HI R21, RZ, 0x18, R12 ;  /* 0x00000018ff157819 */ /* 0x000fe4000001160c */
[----:B------:R-:W-:Y:S02]  /*127c0*/  LOP3.LUT R3, R0, 0xffff, RZ, 0xc0, !PT ;  /* 0x0000ffff00037812 */ /* 0x000fe400078ec0ff */
[----:B------:R-:W-:Y:S02]  /*127d0*/  SHF.R.U32.HI R12, RZ, 0x10, R0 ;  /* 0x00000010ff0c7819 */ /* 0x000fe40000011600 */
[----:B------:R-:W-:Y:S02]  /*127e0*/  LOP3.LUT R2, R15, R233, R2, 0x96, !PT ;  /* 0x000000e90f027212 */ /* 0x000fe400078e9602 */
[----:B------:R-:W-:-:S02]  /*127f0*/  LOP3.LUT R29, R14, 0xffff, RZ, 0xc0, !PT ;  /* 0x0000ffff0e1d7812 */ /* 0x000fc400078ec0ff */
[----:B------:R-:W-:Y:S02]  /*12800*/  LOP3.LUT R15, R0, 0xff, RZ, 0xc0, !PT ;  /* 0x000000ff000f7812 */ /* 0x000fe400078ec0ff */
[----:B------:R-:W-:Y:S02]  /*12810*/  SHF.R.U32.HI R13, RZ, 0x18, R0 ;  /* 0x00000018ff0d7819 */ /* 0x000fe40000011600 */
[----:B------:R-:W-:Y:S02]  /*12820*/  SHF.R.U32.HI R0, RZ, 0x8, R3 ;  /* 0x00000008ff007819 */ /* 0x000fe40000011603 */
[----:B------:R-:W-:Y:S02]  /*12830*/  LOP3.LUT R3, R12, 0xff, RZ, 0xc0, !PT ;  /* 0x000000ff0c037812 */ /* 0x000fe400078ec0ff */
[----:B------:R-:W-:Y:S02]  /*12840*/  SHF.R.U32.HI R20, RZ, 0x8, R20 ;  /* 0x00000008ff147819 */ /* 0x000fe40000011614 */
[----:B------:R-:W-:Y:S01]  /*12850*/  PRMT R0, R15, 0x5410, R0 ;  /* 0x000054100f007816 */ /* 0x000fe20000000000 */
[----:B------:R-:W-:Y:S01]  /*12860*/  HMMA.16816.F32.BF16 R68, R16, R30, R72 ;  /* 0x0000001e1044723c */ /* 0x000fe20000041848 */
[----:B------:R-:W-:-:S02]  /*12870*/  PRMT R3, R3, 0x5410, R13 ;  /* 0x0000541003037816 */ /* 0x000fc4000000000d */
[----:B------:R-:W-:Y:S02]  /*12880*/  LOP3.LUT R45, R14, 0xff, RZ, 0xc0, !PT ;  /* 0x000000ff0e2d7812 */ /* 0x000fe400078ec0ff */
[----:B------:R-:W-:Y:S02]  /*12890*/  HSET2.LE.AND R0, R0, R96, PT ;  /* 0x0000006000007233 */ /* 0x000fe40003803000 */
[--C-:B------:R-:W-:Y:S02]  /*128a0*/  SHF.R.U32.HI R31, RZ, 0x10, R14.reuse ;  /* 0x00000010ff1f7819 */ /* 0x100fe4000001160e */
[----:B------:R-:W-:Y:S02]  /*128b0*/  SHF.R.U32.HI R30, RZ, 0x18, R14 ;  /* 0x00000018ff1e7819 */ /* 0x000fe4000001160e */
[----:B------:R-:W-:Y:S02]  /*128c0*/  PRMT R14, R28, 0x5410, R20 ;  /* 0x000054101c0e7816 */ /* 0x000fe40000000014 */
[----:B------:R-:W-:-:S02]  /*128d0*/  LOP3.LUT R23, R23, 0xff, RZ, 0xc0, !PT ;  /* 0x000000ff17177812 */ /* 0x000fc400078ec0ff */
[--C-:B------:R-:W-:Y:S02]  /*128e0*/  HSET2.LE.AND R3, R3, R96.reuse, PT ;  /* 0x0000006003037233 */ /* 0x100fe40003803000 */
[----:B------:R-:W-:Y:S02]  /*128f0*/  HSET2.LE.AND R15, R14, R96, PT ;  /* 0x000000600e0f7233 */ /* 0x000fe40003803000 */
[----:B------:R-:W-:Y:S02]  /*12900*/  PRMT R23, R23, 0x5410, R21 ;  /* 0x0000541017177816 */ /* 0x000fe40000000015 */
[----:B------:R-:W-:Y:S02]  /*12910*/  LOP3.LUT R20, R235, R0, RZ, 0xc0, !PT ;  /* 0x00000000eb147212 */ /* 0x000fe400078ec0ff */
[----:B------:R-:W-:Y:S02]  /*12920*/  LOP3.LUT R21, R218, R3, RZ, 0xc0, !PT ;  /* 0x00000003da157212 */ /* 0x000fe400078ec0ff */
[----:B------:R-:W-:Y:S01]  /*12930*/  LOP3.LUT R0, R2, 0xffff, RZ, 0xc0, !PT ;  /* 0x0000ffff02007812 */ /* 0x000fe200078ec0ff */
[----:B------:R-:W-:Y:S01]  /*12940*/  IMAD.WIDE.U32 R12, R22, -0x2daee0ad, RZ ;  /* 0xd2511f53160c7825 */ /* 0x000fe200078e00ff */
[----:B------:R-:W-:Y:S01]  /*12950*/  SHF.R.U32.HI R3, RZ, 0x10, R2 ;  /* 0x00000010ff037819 */ /* 0x000fe20000011602 */
[----:B------:R-:W-:Y:S01]  /*12960*/  HMMA.16816.F32.BF16 R156, R16, R40, R84 ;  /* 0x00000028109c723c */ /* 0x000fe20000041854 */
[----:B------:R-:W-:-:S02]  /*12970*/  LOP3.LUT R22, R234, R15, RZ, 0xc0, !PT ;  /* 0x0000000fea167212 */ /* 0x000fc400078ec0ff */
[----:B------:R-:W-:-:S03]  /*12980*/  SHF.R.U32.HI R15, RZ, 0x8, R0 ;  /* 0x00000008ff0f7819 */ /* 0x000fc60000011600 */
[----:B------:R-:W-:Y:S01]  /*12990*/  HMMA.16816.F32.BF16 R64, R16, R42, R64 ;  /* 0x0000002a1040723c */ /* 0x000fe20000041840 */
[----:B------:R-:W-:-:S06]  /*129a0*/  LOP3.LUT R0, R3, 0xff, RZ, 0xc0, !PT ;  /* 0x000000ff03007812 */ /* 0x000fcc00078ec0ff */
[----:B------:R-:W-:Y:S02]  /*129b0*/  LOP3.LUT R16, R2, 0xff, RZ, 0xc0, !PT ;  /* 0x000000ff02107812 */ /* 0x000fe400078ec0ff */
[----:B------:R-:W-:Y:S02]  /*129c0*/  SHF.R.U32.HI R2, RZ, 0x18, R2 ;  /* 0x00000018ff027819 */ /* 0x000fe40000011602 */
[----:B------:R-:W-:Y:S02]  /*129d0*/  PRMT R3, R16, 0x5410, R15 ;  /* 0x0000541010037816 */ /* 0x000fe4000000000f */
[----:B------:R-:W-:Y:S02]  /*129e0*/  PRMT R2, R0, 0x5410, R2 ;  /* 0x0000541000027816 */ /* 0x000fe40000000002 */
[--C-:B------:R-:W-:Y:S02]  /*129f0*/  HSET2.LE.AND R23, R23, R96.reuse, PT ;  /* 0x0000006017177233 */ /* 0x100fe40003803000 */
[----:B------:R-:W-:-:S02]  /*12a00*/  HSET2.LE.AND R0, R3, R96, PT ;  /* 0x0000006003007233 */ /* 0x000fc40003803000 */
[----:B------:R-:W-:Y:S01]  /*12a10*/  HSET2.LE.AND R15, R2, R96, PT ;  /* 0x00000060020f7233 */ /* 0x000fe20003803000 */
[----:B------:R-:W-:Y:S01]  /*12a20*/  IMAD.WIDE.U32 R2, R44, -0x2daee0ad, RZ ;  /* 0xd2511f532c027825 */ /* 0x000fe200078e00ff */
[----:B------:R-:W-:Y:S02]  /*12a30*/  LOP3.LUT R23, R232, R23, RZ, 0xc0, !PT ;  /* 0x00000017e8177212 */ /* 0x000fe400078ec0ff */
[----:B------:R-:W-:Y:S02]  /*12a40*/  LOP3.LUT R19, R31, 0xff, RZ, 0xc0, !PT ;  /* 0x000000ff1f137812 */ /* 0x000fe400078ec0ff */
[----:B------:R-:W-:Y:S02]  /*12a50*/  LOP3.LUT R16, R150, R0, RZ, 0xc0, !PT ;  /* 0x0000000096107212 */ /* 0x000fe400078ec0ff */
[----:B------:R-:W-:Y:S01]  /*12a60*/  LOP3.LUT R0, R3, R231, R76, 0x96, !PT ;  /* 0x000000e703007212 */ /* 0x000fe200078e964c */
[----:B--2---:R-:W-:Y:S01]  /*12a70*/  HMMA.16816.F32.BF16 R152, R20, R24, R152 ;  /* 0x000000181498723c */ /* 0x004fe20000041898 */
[----:B------:R-:W-:-:S02]  /*12a80*/  SHF.R.U32.HI R18, RZ, 0x8, R29 ;  /* 0x00000008ff127819 */ /* 0x000fc4000001161d */
[----:B------:R-:W-:-:S03]  /*12a90*/  PRMT R19, R19, 0x5410, R30 ;  /* 0x0000541013137816 */ /* 0x000fc6000000001e */
[----:B------:R-:W-:Y:S01]  /*12aa0*/  HMMA.16816.F32.BF16 R60, R20, R26, R60 ;  /* 0x0000001a143c723c */ /* 0x000fe2000004183c */
[C---:B------:R-:W-:Y:S02]  /*12ab0*/  LOP3.LUT R28, R12.reuse, 0xffff, RZ, 0xc0, !PT ;  /* 0x0000ffff0c1c7812 */ /* 0x040fe400078ec0ff */
[----:B------:R-:W-:-:S03]  /*12ac0*/  LOP3.LUT R29, R12, 0xff, RZ, 0xc0, !PT ;  /* 0x000000ff0c1d7812 */ /* 0x000fc600078ec0ff */
[----:B------:R-:W-:Y:S01]  /*12ad0*/  HMMA.16816.F32.BF16 R56, R20, R32, R56 ;  /* 0x000000201438723c */ /* 0x000fe20000041838 */
[--C-:B------:R-:W-:Y:S02]  /*12ae0*/  SHF.R.U32.HI R30, RZ, 0x10, R12.reuse ;  /* 0x00000010ff1e7819 */ /* 0x100fe4000001160c */
[----:B------:R-:W-:-:S03]  /*12af0*/  SHF.R.U32.HI R31, RZ, 0x18, R12 ;  /* 0x00000018ff1f7819 */ /* 0x000fc6000001160c */
[----:B------:R-:W-:Y:S01]  /*12b00*/  HMMA.16816.F32.BF16 R52, R20, R34, R52 ;  /* 0x000000221434723c */ /* 0x000fe20000041834 */
[----:B------:R-:W-:Y:S02]  /*12b10*/  SHF.R.U32.HI R12, RZ, 0x10, R0 ;  /* 0x00000010ff0c7819 */ /* 0x000fe40000011600 */
[----:B------:R-:W-:-:S04]  /*12b20*/  LOP3.LUT R14, R13, R231, R90, 0x96, !PT ;  /* 0x000000e70d0e7212 */ /* 0x000fc800078e965a */
[----:B------:R-:W-:Y:S02]  /*12b30*/  LOP3.LUT R21, R2, 0xffff, RZ, 0xc0, !PT ;  /* 0x0000ffff02157812 */ /* 0x000fe400078ec0ff */
[C---:B------:R-:W-:Y:S02]  /*12b40*/  LOP3.LUT R3, R0.reuse, 0xffff, RZ, 0xc0, !PT ;  /* 0x0000ffff00037812 */ /* 0x040fe400078ec0ff */
[----:B------:R-:W-:Y:S02]  /*12b50*/  LOP3.LUT R17, R149, R15, RZ, 0xc0, !PT ;  /* 0x0000000f95117212 */ /* 0x000fe400078ec0ff */
[----:B------:R-:W-:Y:S02]  /*12b60*/  LOP3.LUT R15, R0, 0xff, RZ, 0xc0, !PT ;  /* 0x000000ff000f7812 */ /* 0x000fe400078ec0ff */
[----:B------:R-:W-:Y:S02]  /*12b70*/  SHF.R.U32.HI R13, RZ, 0x18, R0 ;  /* 0x00000018ff0d7819 */ /* 0x000fe40000011600 */
[----:B------:R-:W-:-:S02]  /*12b80*/  SHF.R.U32.HI R0, RZ, 0x8, R3 ;  /* 0x00000008ff007819 */ /* 0x000fc40000011603 */
[----:B------:R-:W-:Y:S02]  /*12b90*/  PRMT R18, R45, 0x5410, R18 ;  /* 0x000054102d127816 */ /* 0x000fe40000000012 */
[----:B------:R-:W-:Y:S02]  /*12ba0*/  LOP3.LUT R3, R12, 0xff, RZ, 0xc0, !PT ;  /* 0x000000ff0c037812 */ /* 0x000fe400078ec0ff */
[----:B------:R-:W-:Y:S02]  /*12bb0*/  LOP3.LUT R23, R2, 0xff, RZ, 0xc0, !PT ;  /* 0x000000ff02177812 */ /* 0x000fe400078ec0ff */
[--C-:B------:R-:W-:Y:S02]  /*12bc0*/  SHF.R.U32.HI R20, RZ, 0x10, R2.reuse ;  /* 0x00000010ff147819 */ /* 0x100fe40000011602 */
[----:B------:R-:W-:Y:S02]  /*12bd0*/  SHF.R.U32.HI R22, RZ, 0x18, R2 ;  /* 0x00000018ff167819 */ /* 0x000fe40000011602 */
[----:B------:R-:W-:-:S02]  /*12be0*/  PRMT R0, R15, 0x5410, R0 ;  /* 0x000054100f007816 */ /* 0x000fc40000000000 */
[----:B------:R-:W-:Y:S02]  /*12bf0*/  PRMT R2, R3, 0x5410, R13 ;  /* 0x0000541003027816 */ /* 0x000fe4000000000d */
[--C-:B------:R-:W-:Y:S02]  /*12c00*/  HSET2.LE.AND R18, R18, R96.reuse, PT ;  /* 0x0000006012127233 */ /* 0x100fe40003803000 */
[--C-:B------:R-:W-:Y:S02]  /*12c10*/  HSET2.LE.AND R19, R19, R96.reuse, PT ;  /* 0x0000006013137233 */ /* 0x100fe40003803000 */
[----:B------:R-:W-:Y:S02]  /*12c20*/  SHF.R.U32.HI R3, RZ, 0x8, R21 ;  /* 0x00000008ff037819 */ /* 0x000fe40000011615 */
[----:B------:R-:W-:Y:S02]  /*12c30*/  SHF.R.U32.HI R12, RZ, 0x8, R28 ;  /* 0x00000008ff0c7819 */ /* 0x000fe4000001161c */
[----:B------:R-:W-:-:S02]  /*12c40*/  HSET2.LE.AND R0, R0, R96, PT ;  /* 0x0000006000007233 */ /* 0x000fc40003803000 */
[----:B------:R-:W-:Y:S02]  /*12c50*/  PRMT R3, R23, 0x5410, R3 ;  /* 0x0000541017037816 */ /* 0x000fe40000000003 */
[----:B------:R-:W-:Y:S02]  /*12c60*/  LOP3.LUT R18, R151, R18, RZ, 0xc0, !PT ;  /* 0x0000001297127212 */ /* 0x000fe400078ec0ff */
[----:B------:R-:W-:Y:S02]  /*12c70*/  LOP3.LUT R19, R247, R19, RZ, 0xc0, !PT ;  /* 0x00000013f7137212 */ /* 0x000fe400078ec0ff */
[----:B------:R-:W-:Y:S02]  /*12c80*/  PRMT R21, R29, 0x5410, R12 ;  /* 0x000054101d157816 */ /* 0x000fe4000000000c */
[----:B------:R-:W-:Y:S02]  /*12c90*/  LOP3.LUT R12, R14, 0xffff, RZ, 0xc0, !PT ;  /* 0x0000ffff0e0c7812 */ /* 0x000fe400078ec0ff */
[----:B------:R-:W-:-:S02]  /*12ca0*/  LOP3.LUT R136, R238, R0, RZ, 0xc0, !PT ;  /* 0x00000000ee887212 */ /* 0x000fc400078ec0ff */
        /* <DEDUP_REMOVED lines=8> */
[----:B------:R-:W-:Y:S01]  /*12d30*/  PRMT R0, R20, 0x5410, R3 ;  /* 0x0000541014007816 */ /* 0x000fe20000000003 */
[----:B------:R2:W-:Y:S01]  /*12d40*/  STL.64 [R1+0x140], R192 ;  /* 0x000140c001007387 */ /* 0x0005e20000100a00 */
[--C-:B------:R-:W-:Y:S02]  /*12d50*/  HSET2.LE.AND R2, R2, R96.reuse, PT ;  /* 0x0000006002027233 */ /* 0x100fe40003803000 */
[----:B------:R-:W-:Y:S01]  /*12d60*/  PRMT R13, R13, 0x5410, R22 ;  /* 0x000054100d0d7816 */ /* 0x000fe20000000016 */
[----:B------:R3:W5:Y:S01]  /*12d70*/  LDL.LU R215, [R1+0x3ec] ;  /* 0x0003ec0001d77983 */ /* 0x0007620000300800 */
[----:B------:R-:W-:-:S03]  /*12d80*/  HSET2.LE.AND R0, R0, R96, PT ;  /* 0x0000006000007233 */ /* 0x000fc60003803000 */
[----:B------:R3:W5:Y:S01]  /*12d90*/  LDL.LU R198, [R1+0x3e8] ;  /* 0x0003e80001c67983 */ /* 0x0007620000300800 */
[----:B------:R-:W-:-:S03]  /*12da0*/  SHF.R.U32.HI R15, RZ, 0x10, R14 ;  /* 0x00000010ff0f7819 */ /* 0x000fc6000001160e */
[----:B------:R3:W5:Y:S01]  /*12db0*/  LDL.LU.64 R196, [R1+0x3e0] ;  /* 0x0003e00001c47983 */ /* 0x0007620000300a00 */
[----:B------:R-:W-:-:S03]  /*12dc0*/  LOP3.LUT R137, R236, R2, RZ, 0xc0, !PT ;  /* 0x00000002ec897212 */ /* 0x000fc600078ec0ff */
[----:B------:R3:W5:Y:S01]  /*12dd0*/  LDL.LU.64 R194, [R1+0x3d8] ;  /* 0x0003d80001c27983 */ /* 0x0007620000300a00 */
[----:B------:R-:W-:Y:S02]  /*12de0*/  HSET2.LE.AND R2, R13, R96, PT ;  /* 0x000000600d027233 */ /* 0x000fe40003803000 */
[----:B------:R-:W-:Y:S02]  /*12df0*/  LOP3.LUT R144, R244, R0, RZ, 0xc0, !PT ;  /* 0x00000000f4907212 */ /* 0x000fe400078ec0ff */
[----:B------:R-:W-:Y:S02]  /*12e00*/  SHF.R.U32.HI R14, RZ, 0x18, R14 ;  /* 0x00000018ff0e7819 */ /* 0x000fe4000001160e */
[----:B------:R-:W-:Y:S01]  /*12e10*/  LOP3.LUT R12, R15, 0xff, RZ, 0xc0, !PT ;  /* 0x000000ff0f0c7812 */ /* 0x000fe200078ec0ff */
[----:B--2---:R3:W5:Y:S01]  /*12e20*/  LDL.LU.64 R192, [R1+0x3d0] ;  /* 0x0003d00001c07983 */ /* 0x0047620000300a00 */
[----:B------:R-:W-:-:S03]  /*12e30*/  IADD3 R0, P0, R4, -0x100, RZ ;  /* 0xffffff0004007810 */ /* 0x000fc60007f1e0ff */
[----:B------:R3:W5:Y:S04]  /*12e40*/  LDL.LU R191, [R1+0x3cc] ;  /* 0x0003cc0001bf7983 */ /* 0x0007680000300800 */
[----:B------:R3:W5:Y:S01]  /*12e50*/  LDL.LU R190, [R1+0x3c8] ;  /* 0x0003c80001be7983 */ /* 0x0007620000300800 */
[----:B------:R-:W-:Y:S03]  /*12e60*/  HMMA.16816.F32.BF16 R156, R16, R32, R156 ;  /* 0x00000020109c723c */ /* 0x000fe6000004189c */
[----:B------:R3:W5:Y:S01]  /*12e70*/  LDL.LU R189, [R1+0x3c4] ;  /* 0x0003c40001bd7983 */ /* 0x0007620000300800 */
[----:B------:R-:W-:-:S03]  /*12e80*/  LOP3.LUT R139, R237, R2, RZ, 0xc0, !PT ;  /* 0x00000002ed8b7212 */ /* 0x000fc600078ec0ff */
[----:B------:R3:W5:Y:S01]  /*12e90*/  LDL.LU R173, [R1+0x3c0] ;  /* 0x0003c00001ad7983 */ /* 0x0007620000300800 */
[----:B------:R-:W-:Y:S01]  /*12ea0*/  HMMA.16816.F32.BF16 R16, R16, R34, R64 ;  /* 0x000000221010723c */ /* 0x000fe20000041840 */
[----:B------:R-:W-:Y:S02]  /*12eb0*/  PRMT R2, R12, 0x5410, R14 ;  /* 0x000054100c027816 */ /* 0x000fe4000000000e */
        /* <DEDUP_REMOVED lines=27> */
[----:B------:R-:W-:Y:S01]  /*13070*/  IMAD.MOV.U32 R126, RZ, RZ, R241 ;  /* 0x000000ffff7e7224 */ /* 0x000fe200078e00f1 */
[----:B-----5:R-:W-:Y:S01]  /*13080*/  ISETP.GE.AND P0, PT, R172, R173, PT ;  /* 0x000000adac00720c */ /* 0x020fe20003f06270 */
[----:B------:R-:W-:-:S04]  /*13090*/  DEPBAR.LE SB0, 0x0 ;  /* 0x000080000000791a */ /* 0x000fc80000000000 */
[----:B------:R-:W3:Y:S04]  /*130a0*/  LDL.64 R246, [R1+0x378] ;  /* 0x0003780001f67983 */ /* 0x000ee80000100a00 */
[----:B------:R-:W3:Y:S04]  /*130b0*/  LDL.LU R241, [R1+0x230] ;  /* 0x0002300001f17983 */ /* 0x000ee80000300800 */
[----:B------:R-:W4:Y:S04]  /*130c0*/  LDL.64 R244, [R1+0xe8] ;  /* 0x0000e80001f47983 */ /* 0x000f280000100a00 */
[----:B------:R-:W4:Y:S01]  /*130d0*/  LDL.64 R242, [R1+0xf8] ;  /* 0x0000f80001f27983 */ /* 0x000f220000100a00 */
[----:B------:R-:W-:Y:S01]  /*130e0*/  VIADD R123, R126, 0xfffffffe ;  /* 0xfffffffe7e7b7836 */ /* 0x000fe20000000000 */
[----:B------:R-:W-:Y:S05]  /*130f0*/  WARPSYNC.ALL ;  /* 0x0000000000007948 */ /* 0x000fea0003800000 */
[----:B------:R-:W-:Y:S01]  /*13100*/  SHF.R.S32.HI R0, RZ, 0x1f, R123 ;  /* 0x0000001fff007819 */ /* 0x000fe2000001147b */
[----:B------:R-:W-:Y:S06]  /*13110*/  BAR.SYNC.DEFER_BLOCKING 0x0 ;  /* 0x0000000000007b1d */ /* 0x000fec0000010000 */
[----:B------:R-:W-:Y:S04]  /*13120*/  @P0 STS [R215+0x4000], RZ ;  /* 0x004000ffd7000388 */ /* 0x000fe80000000800 */
[----:B------:R-:W-:Y:S04]  /*13130*/  @P0 STS [R215+0x4004], RZ ;  /* 0x004004ffd7000388 */ /* 0x000fe80000000800 */
[----:B------:R-:W-:Y:S01]  /*13140*/  @P0 STS.64 [R215+0x4008], RZ ;  /* 0x004008ffd7000388 */ /* 0x000fe20000000a00 */
[----:B------:R-:W-:-:S02]  /*13150*/  IMAD.SHL.U32 R248, R248, 0x2, RZ ;  /* 0x00000002f8f87824 */ /* 0x000fc400078e00ff */
[----:B--2---:R-:W-:Y:S02]  /*13160*/  IMAD R12, R109, R123, RZ ;  /* 0x0000007b6d0c7224 */ /* 0x004fe400078e02ff */
[----:B---3--:R-:W-:-:S04]  /*13170*/  IMAD.WIDE.U32 R2, R123, R241, R246 ;  /* 0x000000f17b027225 */ /* 0x008fc800078e00f6 */
[----:B------:R-:W-:Y:S01]  /*13180*/  IMAD R13, R0, R241, R12 ;  /* 0x000000f1000d7224 */ /* 0x000fe200078e020c */
[----:B----4-:R-:W-:-:S03]  /*13190*/  @!P0 LEA R0, P4, R244, R2, 0x5 ;  /* 0x00000002f4008211 */ /* 0x010fc600078828ff */
[----:B------:R-:W-:Y:S01]  /*131a0*/  IMAD.IADD R3, R3, 0x1, R13 ;  /* 0x0000000103037824 */ /* 0x000fe200078e020d */
[----:B------:R-:W-:Y:S02]  /*131b0*/  @!P0 LEA R12, P2, R244, R2, 0x6 ;  /* 0x00000002f40c8211 */ /* 0x000fe400078430ff */
[-C--:B------:R-:W-:Y:S02]  /*131c0*/  @!P0 LEA R18, P5, R2, R242.reuse, 0x1 ;  /* 0x000000f202128211 */ /* 0x080fe400078a08ff */
[----:B------:R-:W-:Y:S02]  /*131d0*/  @!P0 LEA R16, P3, R0, R242, 0x1 ;  /* 0x000000f200108211 */ /* 0x000fe400078608ff */
[CCC-:B------:R-:W-:Y:S02]  /*131e0*/  @!P0 LEA.HI.X R13, R244.reuse, R3.reuse, R245.reuse, 0x5, P4 ;  /* 0x00000003f40d8211 */ /* 0x1c0fe400020f2cf5 */
[----:B------:R-:W-:Y:S02]  /*131f0*/  @!P0 LEA.HI.X R15, R244, R3, R245, 0x6, P2 ;  /* 0x00000003f40f8211 */ /* 0x000fe400010f34f5 */
[-CC-:B------:R-:W-:Y:S01]  /*13200*/  @!P0 LEA.HI.X R19, R2, R243.reuse, R3.reuse, 0x1, P5 ;  /* 0x000000f302138211 */ /* 0x180fe200028f0c03 */
[----:B------:R-:W-:Y:S01]  /*13210*/  @!P0 IMAD.WIDE.U32 R2, R244, 0x60, R2 ;  /* 0x00000060f4028825 */ /* 0x000fe200078e0002 */
[----:B------:R-:W-:-:S02]  /*13220*/  @!P0 LEA.HI.X R17, R0, R243, R13, 0x1, P3 ;  /* 0x000000f300118211 */ /* 0x000fc400018f0c0d */
        /* <DEDUP_REMOVED lines=25> */
[----:B------:R-:W-:Y:S04]  /*133c0*/  LDSM.16.M88.4 R32, [R170+0x2000] ;  /* 0x00200000aa20783b */ /* 0x000fe80000000200 */
[----:B------:R-:W2:Y:S04]  /*133d0*/  LDSM.16.M88.4 R20, [R189+0x1000] ;  /* 0x00100000bd14783b */ /* 0x000ea80000000200 */
[----:B------:R-:W-:Y:S04]  /*133e0*/  LDSM.16.M88.4 R48, [R191] ;  /* 0x00000000bf30783b */ /* 0x000fe80000000200 */
[----:B------:R-:W-:Y:S04]  /*133f0*/  LDSM.16.M88.4 R24, [R189] ;  /* 0x00000000bd18783b */ /* 0x000fe80000000200 */
[----:B------:R-:W-:Y:S04]  /*13400*/  LDSM.16.M88.4 R28, [R170+0x2800] ;  /* 0x00280000aa1c783b */ /* 0x000fe80000000200 */
[----:B------:R-:W-:Y:S04]  /*13410*/  LDSM.16.M88.4 R40, [R170+0x2400] ;  /* 0x00240000aa28783b */ /* 0x000fe80000000200 */
[----:B-1----:R-:W1:Y:S04]  /*13420*/  LDSM.16.M88.4 R12, [R190+0x1000] ;  /* 0x00100000be0c783b */ /* 0x002e680000000200 */
[----:B------:R-:W3:Y:S04]  /*13430*/  LDSM.16.M88.4 R64, [R170+0x2c00] ;  /* 0x002c0000aa40783b */ /* 0x000ee80000000200 */
[----:B------:R-:W4:Y:S04]  /*13440*/  LDSM.16.M88.4 R16, [R190] ;  /* 0x00000000be10783b */ /* 0x000f280000000200 */
[----:B------:R-:W-:Y:S04]  /*13450*/  LDSM.16.M88.4 R56, [R198] ;  /* 0x00000000c638783b */ /* 0x000fe80000000200 */
[----:B------:R-:W-:Y:S01]  /*13460*/  LDSM.16.M88.4 R60, [R196] ;  /* 0x00000000c43c783b */ /* 0x000fe20000000200 */
[----:B--2---:R-:W-:Y:S03]  /*13470*/  HMMA.16816.F32.BF16 R52, R20, R32, RZ ;  /* 0x000000201434723c */ /* 0x004fe600000418ff */
[----:B------:R-:W-:Y:S01]  /*13480*/  LDSM.16.M88.4 R116, [R170+0x3800] ;  /* 0x00380000aa74783b */ /* 0x000fe20000000200 */
[----:B------:R-:W-:-:S03]  /*13490*/  LOP3.LUT R248, R248, 0x6, RZ, 0xc0, !PT ;  /* 0x00000006f8f87812 */ /* 0x000fc600078ec0ff */
[----:B------:R-:W-:Y:S01]  /*134a0*/  STL [R1+0xa0], R123 ;  /* 0x0000a07b01007387 */ /* 0x000fe20000100800 */
[----:B------:R-:W-:Y:S03]  /*134b0*/  HMMA.16816.F32.BF16 R104, R20, R34, RZ ;  /* 0x000000221468723c */ /* 0x000fe600000418ff */
[----:B------:R-:W0:-:S13]  /*134c0*/  LDGDEPBAR ;  /* 0x00000000000079af */ /* 0x000e1a0000000000 */
[----:B-1----:R-:W-:Y:S01]  /*134d0*/  HMMA.16816.F32.BF16 R112, R12, R48, R52 ;  /* 0x000000300c70723c */ /* 0x002fe20000041834 */
[----:B------:R-:W1:Y:S05]  /*134e0*/  LDSM.16.M88.4 R52, [R197] ;  /* 0x00000000c534783b */ /* 0x000e6a0000000200 */
[C---:B------:R-:W-:Y:S06]  /*134f0*/  HMMA.16816.F32.BF16 R44, R24.reuse, R32, RZ ;  /* 0x00000020182c723c */ /* 0x040fec00000418ff */
[C---:B------:R-:W-:Y:S06]  /*13500*/  HMMA.16816.F32.BF16 R100, R24.reuse, R34, RZ ;  /* 0x000000221864723c */ /* 0x040fec00000418ff */
[-C--:B------:R-:W-:Y:S06]  /*13510*/  HMMA.16816.F32.BF16 R76, R24, R28.reuse, RZ ;  /* 0x0000001c184c723c */ /* 0x080fec00000418ff */
[C---:B------:R-:W-:Y:S06]  /*13520*/  HMMA.16816.F32.BF16 R68, R20.reuse, R28, RZ ;  /* 0x0000001c1444723c */ /* 0x040fec00000418ff */
[----:B------:R-:W-:Y:S06]  /*13530*/  HMMA.16816.F32.BF16 R32, R20, R30, RZ ;  /* 0x0000001e1420723c */ /* 0x000fec00000418ff */
[-C--:B------:R-:W-:Y:S06]  /*13540*/  HMMA.16816.F32.BF16 R96, R24, R40.reuse, RZ ;  /* 0x000000281860723c */ /* 0x080fec00000418ff */
[C---:B------:R-:W-:Y:S06]  /*13550*/  HMMA.16816.F32.BF16 R92, R20.reuse, R40, RZ ;  /* 0x00000028145c723c */ /* 0x040fec00000418ff */
[-C--:B------:R-:W-:Y:S06]  /*13560*/  HMMA.16816.F32.BF16 R88, R20, R42.reuse, RZ ;  /* 0x0000002a1458723c */ /* 0x080fec00000418ff */
[C---:B------:R-:W-:Y:S01]  /*13570*/  HMMA.16816.F32.BF16 R80, R24.reuse, R42, RZ ;  /* 0x0000002a1850723c */ /* 0x040fe200000418ff */
[----:B------:R-:W2:Y:S05]  /*13580*/  LDSM.16.M88.4 R40, [R170+0x3400] ;  /* 0x00340000aa28783b */ /* 0x000eaa0000000200 */
[----:B------:R-:W-:Y:S06]  /*13590*/  HMMA.16816.F32.BF16 R28, R24, R30, RZ ;  /* 0x0000001e181c723c */ /* 0x000fec00000418ff */
[----:B---3--:R-:W-:Y:S06]  /*135a0*/  HMMA.16816.F32.BF16 R84, R20, R64, RZ ;  /* 0x000000401454723c */ /* 0x008fec00000418ff */
[C---:B----4-:R-:W-:Y:S01]  /*135b0*/  HMMA.16816.F32.BF16 R108, R16.reuse, R48, R44 ;  /* 0x00000030106c723c */ /* 0x050fe2000004182c */
[----:B------:R-:W-:Y:S11]  /*135c0*/  LDSM.16.M88.4 R44, [R170+0x3000] ;  /* 0x00300000aa2c783b */ /* 0x000ff60000000200 */
[----:B-1----:R-:W-:Y:S01]  /*135d0*/  HMMA.16816.F32.BF16 R216, R16, R54, R28 ;  /* 0x0000003610d8723c */ /* 0x002fe2000004181c */
[----:B------:R-:W1:Y:S05]  /*135e0*/  LDSM.16.M88.4 R28, [R194] ;  /* 0x00000000c21c783b */ /* 0x000e6a0000000200 */
[C---:B------:R-:W-:Y:S06]  /*135f0*/  HMMA.16816.F32.BF16 R132, R12.reuse, R58, R88 ;  /* 0x0000003a0c84723c */ /* 0x040fec0000041858 */
[----:B------:R-:W-:Y:S06]  /*13600*/  HMMA.16816.F32.BF16 R244, R12, R60, R84 ;  /* 0x0000003c0cf4723c */ /* 0x000fec0000041854 */
[----:B------:R-:W-:Y:S06]  /*13610*/  HMMA.16816.F32.BF16 R72, R24, R64, RZ ;  /* 0x000000401848723c */ /* 0x000fec00000418ff */
[-C--:B------:R-:W-:Y:S06]  /*13620*/  HMMA.16816.F32.BF16 R180, R16, R52.reuse, R76 ;  /* 0x0000003410b4723c */ /* 0x080fec000004184c */
[C---:B------:R-:W-:Y:S06]  /*13630*/  HMMA.16816.F32.BF16 R184, R12.reuse, R52, R68 ;  /* 0x000000340cb8723c */ /* 0x040fec0000041844 */
[----:B------:R-:W-:Y:S01]  /*13640*/  HMMA.16816.F32.BF16 R236, R12, R54, R32 ;  /* 0x000000360cec723c */ /* 0x000fe20000041820 */
[----:B------:R-:W-:Y:S05]  /*13650*/  LDSM.16.M88.4 R32, [R195] ;  /* 0x00000000c320783b */ /* 0x000fea0000000200 */
[-C--:B------:R-:W-:Y:S06]  /*13660*/  HMMA.16816.F32.BF16 R88, R20, R66.reuse, RZ ;  /* 0x000000421458723c */ /* 0x080fec00000418ff */
[----:B------:R-:W-:Y:S06]  /*13670*/  HMMA.16816.F32.BF16 R84, R24, R66, RZ ;  /* 0x000000421854723c */ /* 0x000fec00000418ff */
[----:B--2---:R-:W-:Y:S06]  /*13680*/  HMMA.16816.F32.BF16 R52, R20, R42, RZ ;  /* 0x0000002a1434723c */ /* 0x004fec00000418ff */
[----:B------:R-:W-:Y:S01]  /*13690*/  HMMA.16816.F32.BF16 R124, R12, R56, R92 ;  /* 0x000000380c7c723c */ /* 0x000fe2000004185c */
[----:B------:R-:W2:Y:S05]  /*136a0*/  LDSM.16.M88.4 R92, [R193] ;  /* 0x00000000c15c783b */ /* 0x000eaa0000000200 */
[----:B------:R-:W-:Y:S06]  /*136b0*/  HMMA.16816.F32.BF16 R240, R16, R60, R72 ;  /* 0x0000003c10f0723c */ /* 0x000fec0000041848 */
[-C--:B------:R-:W-:Y:S06]  /*136c0*/  HMMA.16816.F32.BF16 R88, R12, R62.reuse, R88 ;  /* 0x0000003e0c58723c */ /* 0x080fec0000041858 */
[----:B------:R-:W-:Y:S06]  /*136d0*/  HMMA.16816.F32.BF16 R84, R16, R62, R84 ;  /* 0x0000003e1054723c */ /* 0x000fec0000041854 */
[-C--:B------:R-:W-:Y:S06]  /*136e0*/  HMMA.16816.F32.BF16 R104, R12, R50.reuse, R104 ;  /* 0x000000320c68723c */ /* 0x080fec0000041868 */
[C---:B------:R-:W-:Y:S06]  /*136f0*/  HMMA.16816.F32.BF16 R100, R16.reuse, R50, R100 ;  /* 0x000000321064723c */ /* 0x040fec0000041864 */
[C---:B------:R-:W-:Y:S06]  /*13700*/  HMMA.16816.F32.BF16 R96, R16.reuse, R56, R96 ;  /* 0x000000381060723c */ /* 0x040fec0000041860 */
[----:B------:R-:W-:Y:S06]  /*13710*/  HMMA.16816.F32.BF16 R128, R16, R58, R80 ;  /* 0x0000003a1080723c */ /* 0x000fec0000041850 */
[----:B-1----:R-:W-:Y:S06]  /*13720*/  HMMA.16816.F32.BF16 R60, R12, R30, R52 ;  /* 0x0000001e0c3c723c */ /* 0x002fec0000041834 */
[-C--:B------:R-:W-:Y:S06]  /*13730*/  HMMA.16816.F32.BF16 R80, R24, R44.reuse, RZ ;  /* 0x0000002c1850723c */ /* 0x080fec00000418ff */
[C---:B------:R-:W-:Y:S06]  /*13740*/  HMMA.16816.F32.BF16 R76, R20.reuse, R44, RZ ;  /* 0x0000002c144c723c */ /* 0x040fec00000418ff */
[-C--:B------:R-:W-:Y:S06]  /*13750*/  HMMA.16816.F32.BF16 R72, R20, R46.reuse, RZ ;  /* 0x0000002e1448723c */ /* 0x080fec00000418ff */
[C---:B------:R-:W-:Y:S06]  /*13760*/  HMMA.16816.F32.BF16 R68, R24.reuse, R46, RZ ;  /* 0x0000002e1844723c */ /* 0x040fec00000418ff */
[-C--:B------:R-:W-:Y:S06]  /*13770*/  HMMA.16816.F32.BF16 R64, R24, R40.reuse, RZ ;  /* 0x000000281840723c */ /* 0x080fec00000418ff */
[----:B------:R-:W-:Y:S06]  /*13780*/  HMMA.16816.F32.BF16 R56, R20, R40, RZ ;  /* 0x000000281438723c */ /* 0x000fec00000418ff */
[C---:B------:R-:W-:Y:S06]  /*13790*/  HMMA.16816.F32.BF16 R48, R24.reuse, R42, RZ ;  /* 0x0000002a1830723c */ /* 0x040fec00000418ff */
[----:B------:R-:W-:Y:S01]  /*137a0*/  HMMA.16816.F32.BF16 R44, R24, R116, RZ ;  /* 0x00000074182c723c */ /* 0x000fe200000418ff */
[----:B------:R-:W-:-:S02]  /*137b0*/  IMAD.MOV.U32 R55, RZ, RZ, R62 ;  /* 0x000000ffff377224 */ /* 0x000fc400078e003e */
[----:B------:R-:W-:Y:S02]  /*137c0*/  IMAD.MOV.U32 R53, RZ, RZ, R61 ;  /* 0x000000ffff357224 */ /* 0x000fe400078e003d */
[----:B------:R-:W-:Y:S01]  /*137d0*/  IMAD.MOV.U32 R52, RZ, RZ, R63 ;  /* 0x000000ffff347224 */ /* 0x000fe200078e003f */
[----:B------:R-:W-:Y:S06]  /*137e0*/  HMMA.16816.F32.BF16 R40, R20, R116, RZ ;  /* 0x000000741428723c */ /* 0x000fec00000418ff */
[----:B------:R-:W-:Y:S01]  /*137f0*/  HMMA.16816.F32.BF16 R64, R16, R28, R64 ;  /* 0x0000001c1040723c */ /* 0x000fe20000041840 */
[----:B------:R-:W-:-:S05]  /*13800*/  IMAD.MOV.U32 R116, RZ, RZ, R60 ;  /* 0x000000ffff747224 */ /* 0x000fca00078e003c */
[----:B------:R-:W-:Y:S06]  /*13810*/  HMMA.16816.F32.BF16 R56, R12, R28, R56 ;  /* 0x0000001c0c38723c */ /* 0x000fec0000041838 */
[C---:B------:R-:W-:Y:S06]  /*13820*/  HMMA.16816.F32.BF16 R60, R16.reuse, R30, R48 ;  /* 0x0000001e103c723c */ /* 0x040fec0000041830 */
[----:B--2---:R-:W-:Y:S01]  /*13830*/  HMMA.16816.F32.BF16 R28, R16, R92, R44 ;  /* 0x0000005c101c723c */ /* 0x004fe2000004182c */
[----:B------:R-:W-:-:S04]  /*13840*/  IMAD.MOV.U32 R51, RZ, RZ, R123 ;  /* 0x000000ffff337224 */ /* 0x000fc800078e007b */
[----:B------:R-:W-:-:S15]  /*13850*/  IMAD R0, R51, 0x80, R248 ;  /* 0x0000008033007824 */ /* 0x000fde00078e02f8 */
[----:B------:R-:W-:-:S04]  /*13860*/  NOP ;  /* 0x0000000000007918 */ /* 0x000fc80000000000 */
[----:B------:R-:W-:Y:S02]  /*13870*/  IMAD.MOV.U32 R117, RZ, RZ, R31 ;  /* 0x000000ffff757224 */ /* 0x000fe400078e001f */
[----:B------:R-:W-:Y:S02]  /*13880*/  IMAD.MOV.U32 R50, RZ, RZ, R28 ;  /* 0x000000ffff327224 */ /* 0x000fe400078e001c */
[----:B------:R-:W-:Y:S02]  /*13890*/  IMAD.MOV.U32 R49, RZ, RZ, R29 ;  /* 0x000000ffff317224 */ /* 0x000fe400078e001d */
[----:B------:R-:W-:Y:S02]  /*138a0*/  IMAD.MOV.U32 R54, RZ, RZ, R30 ;  /* 0x000000ffff367224 */ /* 0x000fe400078e001e */
[----:B------:R-:W-:Y:S01]  /*138b0*/  HMMA.16816.F32.BF16 R28, R12, R92, R40 ;  /* 0x0000005c0c1c723c */ /* 0x000fe20000041828 */
[--C-:B------:R-:W-:Y:S02]  /*138c0*/  IMAD.IADD R3, R207, 0x1, -R0.reuse ;  /* 0x00000001cf037824 */ /* 0x100fe400078e0a00 */
[----:B------:R-:W-:-:S03]  /*138d0*/  IMAD.IADD R2, R209, 0x1, -R0 ;  /* 0x00000001d1027824 */ /* 0x000fc600078e0a00 */
[-C--:B------:R-:W-:Y:S06]  /*138e0*/  HMMA.16816.F32.BF16 R72, R12, R34.reuse, R72 ;  /* 0x000000220c48723c */ /* 0x080fec0000041848 */
[----:B------:R-:W-:-:S12]  /*138f0*/  HMMA.16816.F32.BF16 R68, R16, R34, R68 ;  /* 0x000000221044723c */ /* 0x000fd80000041844 */
[----:B------:R-:W-:Y:S02]  /*13900*/  IMAD.MOV.U32 R47, RZ, RZ, R29 ;  /* 0x000000ffff2f7224 */ /* 0x000fe400078e001d */
[----:B------:R-:W-:Y:S01]  /*13910*/  IMAD.MOV.U32 R45, RZ, RZ, R28 ;  /* 0x000000ffff2d7224 */ /* 0x000fe200078e001c */
[----:B------:R-:W-:Y:S01]  /*13920*/  IABS R28, R3 ;  /* 0x00000003001c7213 */ /* 0x000fe20000000000 */
[----:B------:R-:W-:Y:S01]  /*13930*/  IMAD.IADD R29, R208, 0x1, -R0 ;  /* 0x00000001d01d7824 */ /* 0x000fe200078e0a00 */
[----:B------:R-:W-:-:S04]  /*13940*/  IABS R3, R2 ;  /* 0x0000000200037213 */ /* 0x000fc80000000000 */
[----:B------:R-:W-:Y:S02]  /*13950*/  IABS R2, R29 ;  /* 0x0000001d00027213 */ /* 0x000fe40000000000 */
[----:B------:R-:W-:Y:S02]  /*13960*/  I2FP.F32.S32 R3, R3 ;  /* 0x0000000300037245 */ /* 0x000fe40000201400 */
[----:B------:R-:W-:Y:S01]  /*13970*/  I2FP.F32.S32 R2, R2 ;  /* 0x0000000200027245 */ /* 0x000fe20000201400 */
[----:B------:R-:W-:Y:S02]  /*13980*/  HMMA.16816.F32.BF16 R80, R16, R32, R80 ;  /* 0x000000201050723c */ /* 0x000fe40000041850 */
[----:B------:R-:W-:Y:S01]  /*13990*/  FFMA.FTZ R34, R3, -R200, R110 ;  /* 0x800000c803227223 */ /* 0x000fe2000001006e */
[----:B------:R-:W-:-:S03]  /*139a0*/  VIADD R3, R0, 0x1 ;  /* 0x0000000100037836 */ /* 0x000fc60000000000 */
[----:B------:R-:W-:Y:S01]  /*139b0*/  HMMA.16816.F32.BF16 R76, R12, R32, R76 ;  /* 0x000000200c4c723c */ /* 0x000fe2000004184c */
[----:B------:R-:W-:-:S06]  /*139c0*/  IMAD.IADD R29, R209, 0x1, -R3 ;  /* 0x00000001d11d7824 */ /* 0x000fcc00078e0a03 */
[----:B------:R-:W-:Y:S01]  /*139d0*/  FFMA.FTZ R33, R2, -R200, R112 ;  /* 0x800000c802217223 */ /* 0x000fe20000010070 */
[----:B------:R-:W-:Y:S01]  /*139e0*/  IMAD.IADD R2, R210, 0x1, -R0 ;  /* 0x00000001d2027824 */ /* 0x000fe200078e0a00 */
[----:B------:R-:W-:Y:S02]  /*139f0*/  I2FP.F32.S32 R28, R28 ;  /* 0x0000001c001c7245 */ /* 0x000fe40000201400 */
[----:B------:R-:W-:Y:S02]  /*13a00*/  IABS R29, R29 ;  /* 0x0000001d001d7213 */ /* 0x000fe40000000000 */
[----:B------:R-:W-:Y:S01]  /*13a10*/  IABS R2, R2 ;  /* 0x0000000200027213 */ /* 0x000fe20000000000 */
[----:B------:R-:W-:Y:S02]  /*13a20*/  IMAD.MOV.U32 R48, RZ, RZ, R30 ;  /* 0x000000ffff307224 */ /* 0x000fe400078e001e */
[----:B------:R-:W-:Y:S01]  /*13a30*/  FFMA.FTZ R42, R28, -R200, R108 ;  /* 0x800000c81c2a7223 */ /* 0x000fe2000001006c */
[----:B------:R-:W-:-:S02]  /*13a40*/  IMAD.IADD R28, R207, 0x1, -R3 ;  /* 0x00000001cf1c7824 */ /* 0x000fc400078e0a03 */
[----:B------:R-:W-:Y:S02]  /*13a50*/  IMAD.MOV.U32 R30, RZ, RZ, R2 ;  /* 0x000000ffff1e7224 */ /* 0x000fe400078e0002 */
[----:B------:R-:W-:Y:S01]  /*13a60*/  IMAD.MOV.U32 R2, RZ, RZ, R29 ;  /* 0x000000ffff027224 */ /* 0x000fe200078e001d */
[----:B------:R-:W-:Y:S02]  /*13a70*/  IABS R28, R28 ;  /* 0x0000001c001c7213 */ /* 0x000fe40000000000 */
[----:B------:R-:W-:Y:S02]  /*13a80*/  I2FP.F32.S32 R30, R30 ;  /* 0x0000001e001e7245 */ /* 0x000fe40000201400 */
[----:B------:R-:W-:Y:S02]  /*13a90*/  I2FP.F32.S32 R2, R2 ;  /* 0x0000000200027245 */ /* 0x000fe40000201400 */
[----:B------:R-:W-:Y:S01]  /*13aa0*/  I2FP.F32.S32 R28, R28 ;  /* 0x0000001c001c7245 */ /* 0x000fe20000201400 */
[----:B------:R-:W-:Y:S01]  /*13ab0*/  FFMA.FTZ R32, R30, -R200, R114 ;  /* 0x800000c81e207223 */ /* 0x000fe20000010072 */
[C---:B------:R-:W-:Y:S01]  /*13ac0*/  ISETP.GE.AND P6, PT, R3.reuse, R206, PT ;  /* 0x000000ce0300720c */ /* 0x040fe20003fc6270 */
[----:B------:R-:W-:Y:S01]  /*13ad0*/  FFMA.FTZ R30, R2, -R200, R111 ;  /* 0x800000c8021e7223 */ /* 0x000fe2000001006f */
[----:B------:R-:W-:-:S02]  /*13ae0*/  ISETP.GE.AND P5, PT, R3, R205, PT ;  /* 0x000000cd0300720c */ /* 0x000fc40003fa6270 */
[C---:B------:R-:W-:Y:S02]  /*13af0*/  ISETP.GE.AND P4, PT, R3.reuse, R204, PT ;  /* 0x000000cc0300720c */ /* 0x040fe40003f86270 */
[C---:B------:R-:W-:Y:S01]  /*13b00*/  ISETP.GE.AND P2, PT, R3.reuse, R203, PT ;  /* 0x000000cb0300720c */ /* 0x040fe20003f46270 */
[----:B------:R-:W-:Y:S02]  /*13b10*/  VIADD R2, R0, 0x8 ;  /* 0x0000000800027836 */ /* 0x000fe40000000000 */
[----:B------:R-:W-:Y:S01]  /*13b20*/  IMAD.IADD R29, R208, 0x1, -R3 ;  /* 0x00000001d01d7824 */ /* 0x000fe200078e0a03 */
[C---:B------:R-:W-:Y:S01]  /*13b30*/  ISETP.GE.OR P6, PT, R3.reuse, R214, !P6 ;  /* 0x000000d60300720c */ /* 0x040fe200077c6670 */
[----:B------:R-:W-:Y:S01]  /*13b40*/  IMAD.MOV.U32 R46, RZ, RZ, R31 ;  /* 0x000000ffff2e7224 */ /* 0x000fe200078e001f */
[C---:B------:R-:W-:Y:S01]  /*13b50*/  ISETP.GE.OR P5, PT, R3.reuse, R213, !P5 ;  /* 0x000000d50300720c */ /* 0x040fe20006fa6670 */
[----:B------:R-:W-:Y:S01]  /*13b60*/  FFMA.FTZ R31, R28, -R200, R109 ;  /* 0x800000c81c1f7223 */ /* 0x000fe2000001006d */
[----:B------:R-:W-:-:S02]  /*13b70*/  ISETP.GE.OR P4, PT, R3, R212, !P4 ;  /* 0x000000d40300720c */ /* 0x000fc40006786670 */
[----:B------:R-:W-:Y:S01]  /*13b80*/  ISETP.GE.OR P2, PT, R3, R211, !P2 ;  /* 0x000000d30300720c */ /* 0x000fe20005746670 */
[----:B------:R-:W-:Y:S01]  /*13b90*/  IMAD.IADD R3, R210, 0x1, -R3 ;  /* 0x00000001d2037824 */ /* 0x000fe200078e0a03 */
[----:B------:R-:W-:Y:S01]  /*13ba0*/  IABS R35, R29 ;  /* 0x0000001d00237213 */ /* 0x000fe20000000000 */
[----:B------:R-:W-:-:S03]  /*13bb0*/  IMAD.IADD R28, R207, 0x1, -R2 ;  /* 0x00000001cf1c7824 */ /* 0x000fc600078e0a02 */
[----:B------:R-:W-:Y:S02]  /*13bc0*/  IABS R29, R3 ;  /* 0x00000003001d7213 */ /* 0x000fe40000000000 */
[----:B------:R-:W-:Y:S01]  /*13bd0*/  IABS R3, R28 ;  /* 0x0000001c00037213 */ /* 0x000fe20000000000 */
[----:B------:R-:W-:Y:S01]  /*13be0*/  IMAD.MOV.U32 R28, RZ, RZ, R35 ;  /* 0x000000ffff1c7224 */ /* 0x000fe200078e0023 */
[C---:B------:R-:W-:Y:S02]  /*13bf0*/  ISETP.GE.AND P1, PT, R0.reuse, R206, PT ;  /* 0x000000ce0000720c */ /* 0x040fe40003f26270 */
[C---:B------:R-:W-:Y:S02]  /*13c00*/  ISETP.GE.AND P3, PT, R0.reuse, R205, PT ;  /* 0x000000cd0000720c */ /* 0x040fe40003f66270 */
[----:B------:R-:W-:Y:S02]  /*13c10*/  I2FP.F32.S32 R28, R28 ;  /* 0x0000001c001c7245 */ /* 0x000fe40000201400 */
[----:B------:R-:W-:-:S02]  /*13c20*/  ISETP.GE.OR P1, PT, R0, R214, !P1 ;  /* 0x000000d60000720c */ /* 0x000fc40004f26670 */
[----:B------:R-:W-:Y:S01]  /*13c30*/  I2FP.F32.S32 R3, R3 ;  /* 0x0000000300037245 */ /* 0x000fe20000201400 */
[-C--:B------:R-:W-:Y:S01]  /*13c40*/  FFMA.FTZ R41, R28, -R200.reuse, R113 ;  /* 0x800000c81c297223 */ /* 0x080fe20000010071 */
[----:B------:R-:W-:Y:S02]  /*13c50*/  ISETP.GE.OR P3, PT, R0, R213, !P3 ;  /* 0x000000d50000720c */ /* 0x000fe40005f66670 */
[----:B------:R-:W-:Y:S01]  /*13c60*/  FSEL R28, R42, -INF , !P1 ;  /* 0xff8000002a1c7808 */ /* 0x000fe20004800000 */
[----:B------:R-:W-:Y:S01]  /*13c70*/  FFMA.FTZ R35, R3, -R200, R100 ;  /* 0x800000c803237223 */ /* 0x000fe20000010064 */
[----:B------:R-:W-:Y:S02]  /*13c80*/  ISETP.GE.AND P1, PT, R0, R204, PT ;  /* 0x000000cc0000720c */ /* 0x000fe40003f26270 */
[----:B------:R-:W-:Y:S02]  /*13c90*/  FSEL R3, R34, -INF , !P3 ;  /* 0xff80000022037808 */ /* 0x000fe40005800000 */
[C---:B------:R-:W-:Y:S01]  /*13ca0*/  ISETP.GE.OR P1, PT, R0.reuse, R212, !P1 ;  /* 0x000000d40000720c */ /* 0x040fe20004f26670 */
[----:B------:R1:W-:Y:S01]  /*13cb0*/  STL [R1+0x14], R28 ;  /* 0x0000141c01007387 */ /* 0x0003e20000100800 */
[----:B------:R-:W-:-:S03]  /*13cc0*/  ISETP.GE.AND P3, PT, R0, R203, PT ;  /* 0x000000cb0000720c */ /* 0x000fc60003f66270 */
[----:B------:R2:W-:Y:S01]  /*13cd0*/  STL [R1+0x30], R3 ;  /* 0x0000300301007387 */ /* 0x0005e20000100800 */
[----:B------:R-:W-:Y:S02]  /*13ce0*/  ISETP.GE.OR P3, PT, R0, R211, !P3 ;  /* 0x000000d30000720c */ /* 0x000fe40005f66670 */
[----:B------:R-:W-:Y:S02]  /*13cf0*/  I2FP.F32.S32 R29, R29 ;  /* 0x0000001d001d7245 */ /* 0x000fe40000201400 */
[----:B------:R-:W-:Y:S02]  /*13d00*/  FSEL R251, R32, -INF , !P3 ;  /* 0xff80000020fb7808 */ /* 0x000fe40005800000 */
[----:B------:R-:W-:Y:S01]  /*13d10*/  ISETP.GE.AND P3, PT, R2, R205, PT ;  /* 0x000000cd0200720c */ /* 0x000fe20003f66270 */
[----:B------:R-:W-:-:S03]  /*13d20*/  FFMA.FTZ R40, R29, -R200, R115 ;  /* 0x800000c81d287223 */ /* 0x000fc60000010073 */
[C---:B------:R-:W-:Y:S02]  /*13d30*/  ISETP.GE.OR P3, PT, R2.reuse, R213, !P3 ;  /* 0x000000d50200720c */ /* 0x040fe40005f66670 */
[----:B-1----:R-:W-:Y:S02]  /*13d40*/  FSEL R28, R31, -INF , !P6 ;  /* 0xff8000001f1c7808 */ /* 0x002fe40007000000 */
[----:B--2---:R-:W-:Y:S02]  /*13d50*/  FSEL R3, R33, -INF , !P1 ;  /* 0xff80000021037808 */ /* 0x004fe40004800000 */
[----:B------:R-:W-:-:S03]  /*13d60*/  ISETP.GE.AND P1, PT, R2, R206, PT ;  /* 0x000000ce0200720c */ /* 0x000fc60003f26270 */
[----:B------:R1:W-:Y:S01]  /*13d70*/  STL [R1+0x58], R3 ;  /* 0x0000580301007387 */ /* 0x0003e20000100800 */
[----:B------:R-:W-:-:S03]  /*13d80*/  ISETP.GE.AND P6, PT, R2, R204, PT ;  /* 0x000000cc0200720c */ /* 0x000fc60003fc6270 */
[----:B------:R2:W-:Y:S01]  /*13d90*/  STL [R1+0x1c], R28 ;  /* 0x00001c1c01007387 */ /* 0x0005e20000100800 */
[C---:B------:R-:W-:Y:S02]  /*13da0*/  ISETP.GE.OR P1, PT, R2.reuse, R214, !P1 ;  /* 0x000000d60200720c */ /* 0x040fe40004f26670 */
[----:B------:R-:W-:Y:S02]  /*13db0*/  ISETP.GE.OR P6, PT, R2, R212, !P6 ;  /* 0x000000d40200720c */ /* 0x000fe400077c6670 */
[----:B-1----:R-:W-:Y:S02]  /*13dc0*/  FSEL R3, R30, -INF , !P5 ;  /* 0xff8000001e037808 */ /* 0x002fe40006800000 */
[C---:B------:R-:W-:Y:S01]  /*13dd0*/  ISETP.GE.AND P5, PT, R2.reuse, R203, PT ;  /* 0x000000cb0200720c */ /* 0x040fe20003fa6270 */
[----:B--2---:R-:W-:Y:S02]  /*13de0*/  IMAD.IADD R28, R209, 0x1, -R2 ;  /* 0x00000001d11c7824 */ /* 0x004fe400078e0a02 */
[----:B------:R1:W-:Y:S01]  /*13df0*/  STL [R1+0x38], R3 ;  /* 0x0000380301007387 */ /* 0x0003e20000100800 */
[----:B------:R-:W-:-:S02]  /*13e00*/  ISETP.GE.OR P5, PT, R2, R211, !P5 ;  /* 0x000000d30200720c */ /* 0x000fc40006fa6670 */
[----:B------:R-:W-:Y:S01]  /*13e10*/  IABS R29, R28 ;  /* 0x0000001c001d7213 */ /* 0x000fe20000000000 */
[--C-:B-1----:R-:W-:Y:S02]  /*13e20*/  IMAD.IADD R3, R208, 0x1, -R2.reuse ;  /* 0x00000001d0037824 */ /* 0x102fe400078e0a02 */
[----:B------:R-:W-:-:S05]  /*13e30*/  IMAD.IADD R2, R210, 0x1, -R2 ;  /* 0x00000001d2027824 */ /* 0x000fca00078e0a02 */
[----:B------:R-:W-:Y:S01]  /*13e40*/  IABS R28, R2 ;  /* 0x00000002001c7213 */ /* 0x000fe20000000000 */
[----:B------:R-:W-:Y:S01]  /*13e50*/  IMAD.MOV.U32 R2, RZ, RZ, R29 ;  /* 0x000000ffff027224 */ /* 0x000fe200078e001d */
[----:B------:R-:W-:-:S04]  /*13e60*/  IABS R3, R3 ;  /* 0x0000000300037213 */ /* 0x000fc80000000000 */
[----:B------:R-:W-:Y:S02]  /*13e70*/  I2FP.F32.S32 R2, R2 ;  /* 0x0000000200027245 */ /* 0x000fe40000201400 */
[----:B------:R-:W-:Y:S02]  /*13e80*/  I2FP.F32.S32 R28, R28 ;  /* 0x0000001c001c7245 */ /* 0x000fe40000201400 */
[----:B------:R-:W-:Y:S01]  /*13e90*/  I2FP.F32.S32 R3, R3 ;  /* 0x0000000300037245 */ /* 0x000fe20000201400 */
[-C--:B------:R-:W-:Y:S01]  /*13ea0*/  FFMA.FTZ R31, R2, -R200.reuse, R102 ;  /* 0x800000c8021f7223 */ /* 0x080fe20000010066 */
[----:B------:R-:W-:Y:S02]  /*13eb0*/  VIADD R2, R0, 0x9 ;  /* 0x0000000900027836 */ /* 0x000fe40000000000 */
[-C--:B------:R-:W-:Y:S01]  /*13ec0*/  FFMA.FTZ R43, R28, -R200.reuse, R106 ;  /* 0x800000c81c2b7223 */ /* 0x080fe2000001006a */
[----:B------:R-:W-:Y:S01]  /*13ed0*/  FFMA.FTZ R44, R3, -R200, R104 ;  /* 0x800000c8032c7223 */ /* 0x000fe20000010068 */
[----:B------:R-:W-:-:S02]  /*13ee0*/  IMAD.IADD R28, R207, 0x1, -R2 ;  /* 0x00000001cf1c7824 */ /* 0x000fc400078e0a02 */
[--C-:B------:R-:W-:Y:S02]  /*13ef0*/  IMAD.IADD R3, R209, 0x1, -R2.reuse ;  /* 0x00000001d1037824 */ /* 0x100fe400078e0a02 */
[----:B------:R-:W-:Y:S01]  /*13f00*/  IMAD.IADD R30, R208, 0x1, -R2 ;  /* 0x00000001d01e7824 */ /* 0x000fe200078e0a02 */
[----:B------:R-:W-:Y:S02]  /*13f10*/  IABS R29, R28 ;  /* 0x0000001c001d7213 */ /* 0x000fe40000000000 */
[----:B------:R-:W-:Y:S02]  /*13f20*/  IABS R28, R3 ;  /* 0x00000003001c7213 */ /* 0x000fe40000000000 */
[----:B------:R-:W-:-:S04]  /*13f30*/  IABS R3, R30 ;  /* 0x0000001e00037213 */ /* 0x000fc80000000000 */
[----:B------:R-:W-:Y:S02]  /*13f40*/  I2FP.F32.S32 R3, R3 ;  /* 0x0000000300037245 */ /* 0x000fe40000201400 */
[----:B------:R-:W-:-:S03]  /*13f50*/  I2FP.F32.S32 R28, R28 ;  /* 0x0000001c001c7245 */ /* 0x000fc60000201400 */
[-C--:B------:R-:W-:Y:S01]  /*13f60*/  FFMA.FTZ R42, R3, -R200.reuse, R105 ;  /* 0x800000c8032a7223 */ /* 0x080fe20000010069 */
[----:B------:R-:W-:Y:S01]  /*13f70*/  FSEL R3, R41, -INF , !P4 ;  /* 0xff80000029037808 */ /* 0x000fe20006000000 */
[----:B------:R-:W-:Y:S01]  /*13f80*/  FFMA.FTZ R33, R28, -R200, R103 ;  /* 0x800000c81c217223 */ /* 0x000fe20000010067 */
[----:B------:R-:W-:-:S03]  /*13f90*/  FSEL R28, R35, -INF , !P1 ;  /* 0xff800000231c7808 */ /* 0x000fc60004800000 */
[----:B------:R1:W-:Y:S01]  /*13fa0*/  STL [R1+0x54], R3 ;  /* 0x0000540301007387 */ /* 0x0003e20000100800 */
[----:B------:R-:W-:Y:S02]  /*13fb0*/  FSEL R249, R40, -INF , !P2 ;  /* 0xff80000028f97808 */ /* 0x000fe40005000000 */
[----:B------:R-:W-:Y:S01]  /*13fc0*/  I2FP.F32.S32 R29, R29 ;  /* 0x0000001d001d7245 */ /* 0x000fe20000201400 */
[----:B------:R-:W-:Y:S01]  /*13fd0*/  STL [R1+0xc], R28 ;  /* 0x00000c1c01007387 */ /* 0x000fe20000100800 */
[C---:B------:R-:W-:Y:S02]  /*13fe0*/  ISETP.GE.AND P4, PT, R2.reuse, R206, PT ;  /* 0x000000ce0200720c */ /* 0x040fe40003f86270 */
[C---:B------:R-:W-:Y:S02]  /*13ff0*/  ISETP.GE.AND P2, PT, R2.reuse, R205, PT ;  /* 0x000000cd0200720c */ /* 0x040fe40003f46270 */
[C---:B------:R-:W-:Y:S01]  /*14000*/  ISETP.GE.AND P1, PT, R2.reuse, R204, PT ;  /* 0x000000cc0200720c */ /* 0x040fe20003f26270 */
[----:B------:R-:W-:Y:S01]  /*14010*/  FFMA.FTZ R34, R29, -R200, R101 ;  /* 0x800000c81d227223 */ /* 0x000fe20000010065 */
[----:B------:R-:W-:-:S02]  /*14020*/  ISETP.GE.OR P4, PT, R2, R214, !P4 ;  /* 0x000000d60200720c */ /* 0x000fc40006786670 */
[C---:B------:R-:W-:Y:S02]  /*14030*/  ISETP.GE.OR P2, PT, R2.reuse, R213, !P2 ;  /* 0x000000d50200720c */ /* 0x040fe40005746670 */
[C---:B------:R-:W-:Y:S02]  /*14040*/  ISETP.GE.OR P1, PT, R2.reuse, R212, !P1 ;  /* 0x000000d40200720c */ /* 0x040fe40004f26670 */
[----:B-1----:R-:W-:Y:S02]  /*14050*/  FSEL R3, R31, -INF , !P3 ;  /* 0xff8000001f037808 */ /* 0x002fe40005800000 */
[----:B------:R-:W-:-:S03]  /*14060*/  ISETP.GE.AND P3, PT, R2, R203, PT ;  /* 0x000000cb0200720c */ /* 0x000fc60003f66270 */
[----:B------:R1:W-:Y:S01]  /*14070*/  STL [R1+0x2c], R3 ;  /* 0x00002c0301007387 */ /* 0x0003e20000100800 */
[----:B------:R-:W-:Y:S01]  /*14080*/  ISETP.GE.OR P3, PT, R2, R211, !P3 ;  /* 0x000000d30200720c */ /* 0x000fe20005f66670 */
[----:B------:R-:W-:-:S05]  /*14090*/  IMAD.IADD R2, R210, 0x1, -R2 ;  /* 0x00000001d2027824 */ /* 0x000fca00078e0a02 */
[----:B------:R-:W-:Y:S01]  /*140a0*/  IABS R30, R2 ;  /* 0x00000002001e7213 */ /* 0x000fe20000000000 */
[----:B-1----:R-:W-:-:S04]  /*140b0*/  VIADD R3, R0, 0x10 ;  /* 0x0000001000037836 */ /* 0x002fc80000000000 */
[--C-:B------:R-:W-:Y:S02]  /*140c0*/  IMAD.IADD R29, R209, 0x1, -R3.reuse ;  /* 0x00000001d11d7824 */ /* 0x100fe400078e0a03 */
[----:B------:R-:W-:-:S03]  /*140d0*/  IMAD.IADD R28, R207, 0x1, -R3 ;  /* 0x00000001cf1c7824 */ /* 0x000fc600078e0a03 */
[----:B------:R-:W-:Y:S02]  /*140e0*/  IABS R2, R29 ;  /* 0x0000001d00027213 */ /* 0x000fe40000000000 */
[----:B------:R-:W-:Y:S02]  /*140f0*/  IABS R28, R28 ;  /* 0x0000001c001c7213 */ /* 0x000fe40000000000 */
[----:B------:R-:W-:Y:S01]  /*14100*/  I2FP.F32.S32 R2, R2 ;  /* 0x0000000200027245 */ /* 0x000fe20000201400 */
[----:B------:R-:W-:Y:S01]  /*14110*/  IMAD.MOV.U32 R29, RZ, RZ, R30 ;  /* 0x000000ffff1d7224 */ /* 0x000fe200078e001e */
[----:B------:R-:W-:-:S03]  /*14120*/  I2FP.F32.S32 R28, R28 ;  /* 0x0000001c001c7245 */ /* 0x000fc60000201400 */
[-C--:B------:R-:W-:Y:S01]  /*14130*/  FFMA.FTZ R30, R2, -R200.reuse, R98 ;  /* 0x800000c8021e7223 */ /* 0x080fe20000010062 */
[----:B------:R-:W-:Y:S01]  /*14140*/  FSEL R2, R44, -INF , !P6 ;  /* 0xff8000002c027808 */ /* 0x000fe20007000000 */
[----:B------:R-:W-:Y:S01]  /*14150*/  FFMA.FTZ R31, R28, -R200, R96 ;  /* 0x800000c81c1f7223 */ /* 0x000fe20000010060 */
[----:B------:R-:W-:-:S03]  /*14160*/  FSEL R28, R34, -INF , !P4 ;  /* 0xff800000221c7808 */ /* 0x000fc60006000000 */
[----:B------:R1:W-:Y:S01]  /*14170*/  STL [R1+0x50], R2 ;  /* 0x0000500201007387 */ /* 0x0003e20000100800 */
[----:B------:R-:W-:Y:S02]  /*14180*/  I2FP.F32.S32 R29, R29 ;  /* 0x0000001d001d7245 */ /* 0x000fe40000201400 */
[----:B------:R-:W-:Y:S01]  /*14190*/  FSEL R248, R43, -INF , !P5 ;  /* 0xff8000002bf87808 */ /* 0x000fe20006800000 */
[----:B------:R-:W-:Y:S01]  /*141a0*/  STL [R1+0x4], R28 ;  /* 0x0000041c01007387 */ /* 0x000fe20000100800 */
[C---:B------:R-:W-:Y:S02]  /*141b0*/  ISETP.GE.AND P6, PT, R3.reuse, R206, PT ;  /* 0x000000ce0300720c */ /* 0x040fe40003fc6270 */
[C---:B------:R-:W-:Y:S02]  /*141c0*/  ISETP.GE.AND P5, PT, R3.reuse, R205, PT ;  /* 0x000000cd0300720c */ /* 0x040fe40003fa6270 */
[----:B------:R-:W-:Y:S01]  /*141d0*/  ISETP.GE.AND P4, PT, R3, R204, PT ;  /* 0x000000cc0300720c */ /* 0x000fe20003f86270 */
[----:B------:R-:W-:Y:S01]  /*141e0*/  FFMA.FTZ R32, R29, -R200, R107 ;  /* 0x800000c81d207223 */ /* 0x000fe2000001006b */
[C---:B------:R-:W-:Y:S01]  /*141f0*/  ISETP.GE.OR P6, PT, R3.reuse, R214, !P6 ;  /* 0x000000d60300720c */ /* 0x040fe200077c6670 */
[----:B------:R-:W-:Y:S01]  /*14200*/  IMAD.IADD R29, R208, 0x1, -R3 ;  /* 0x00000001d01d7824 */ /* 0x000fe200078e0a03 */
[----:B------:R-:W-:-:S02]  /*14210*/  ISETP.GE.OR P5, PT, R3, R213, !P5 ;  /* 0x000000d50300720c */ /* 0x000fc40006fa6670 */
[----:B------:R-:W-:Y:S02]  /*14220*/  ISETP.GE.OR P4, PT, R3, R212, !P4 ;  /* 0x000000d40300720c */ /* 0x000fe40006786670 */
[----:B-1----:R-:W-:Y:S02]  /*14230*/  FSEL R2, R33, -INF , !P2 ;  /* 0xff80000021027808 */ /* 0x002fe40005000000 */
[----:B------:R-:W-:-:S03]  /*14240*/  ISETP.GE.AND P2, PT, R3, R203, PT ;  /* 0x000000cb0300720c */ /* 0x000fc60003f46270 */
[----:B------:R1:W-:Y:S01]  /*14250*/  STL [R1+0x24], R2 ;  /* 0x0000240201007387 */ /* 0x0003e20000100800 */
[----:B------:R-:W-:Y:S01]  /*14260*/  ISETP.GE.OR P2, PT, R3, R211, !P2 ;  /* 0x000000d30300720c */ /* 0x000fe20005746670 */
[----:B------:R-:W-:Y:S01]  /*14270*/  IMAD.IADD R3, R210, 0x1, -R3 ;  /* 0x00000001d2037824 */ /* 0x000fe200078e0a03 */
[----:B------:R-:W-:-:S04]  /*14280*/  IABS R33, R29 ;  /* 0x0000001d00217213 */ /* 0x000fc80000000000 */
[----:B------:R-:W-:Y:S01]  /*14290*/  IABS R29, R3 ;  /* 0x00000003001d7213 */ /* 0x000fe20000000000 */
[----:B-1----:R-:W-:-:S04]  /*142a0*/  VIADD R2, R0, 0x11 ;  /* 0x0000001100027836 */ /* 0x002fc80000000000 */
[----:B------:R-:W-:-:S05]  /*142b0*/  IMAD.IADD R28, R207, 0x1, -R2 ;  /* 0x00000001cf1c7824 */ /* 0x000fca00078e0a02 */
[----:B------:R-:W-:-:S04]  /*142c0*/  IABS R3, R28 ;  /* 0x0000001c00037213 */ /* 0x000fc80000000000 */
[----:B------:R-:W-:Y:S01]  /*142d0*/  I2FP.F32.S32 R3, R3 ;  /* 0x0000000300037245 */ /* 0x000fe20000201400 */
[----:B------:R-:W-:-:S04]  /*142e0*/  IMAD.MOV.U32 R28, RZ, RZ, R33 ;  /* 0x000000ffff1c7224 */ /* 0x000fc800078e0021 */
[----:B------:R-:W-:Y:S01]  /*142f0*/  FFMA.FTZ R35, R3, -R200, R97 ;  /* 0x800000c803237223 */ /* 0x000fe20000010061 */
[----:B------:R-:W-:Y:S02]  /*14300*/  FSEL R3, R42, -INF , !P1 ;  /* 0xff8000002a037808 */ /* 0x000fe40004800000 */
[----:B------:R-:W-:-:S03]  /*14310*/  I2FP.F32.S32 R28, R28 ;  /* 0x0000001c001c7245 */ /* 0x000fc60000201400 */
[----:B------:R1:W-:Y:S01]  /*14320*/  STL [R1+0x3c], R3 ;  /* 0x00003c0301007387 */ /* 0x0003e20000100800 */
[----:B------:R-:W-:Y:S01]  /*14330*/  FSEL R234, R32, -INF , !P3 ;  /* 0xff80000020ea7808 */ /* 0x000fe20005800000 */
[----:B------:R-:W-:Y:S01]  /*14340*/  FFMA.FTZ R41, R28, -R200, R124 ;  /* 0x800000c81c297223 */ /* 0x000fe2000001007c */
[----:B------:R-:W-:Y:S01]  /*14350*/  FSEL R252, R31, -INF , !P6 ;  /* 0xff8000001ffc7808 */ /* 0x000fe20007000000 */
[----:B------:R-:W-:Y:S01]  /*14360*/  IMAD.IADD R28, R209, 0x1, -R2 ;  /* 0x00000001d11c7824 */ /* 0x000fe200078e0a02 */
[----:B------:R-:W-:Y:S02]  /*14370*/  I2FP.F32.S32 R29, R29 ;  /* 0x0000001d001d7245 */ /* 0x000fe40000201400 */
[C---:B------:R-:W-:Y:S02]  /*14380*/  ISETP.GE.AND P1, PT, R2.reuse, R206, PT ;  /* 0x000000ce0200720c */ /* 0x040fe40003f26270 */
[C---:B------:R-:W-:Y:S02]  /*14390*/  ISETP.GE.AND P3, PT, R2.reuse, R205, PT ;  /* 0x000000cd0200720c */ /* 0x040fe40003f66270 */
[C---:B------:R-:W-:Y:S01]  /*143a0*/  ISETP.GE.AND P6, PT, R2.reuse, R204, PT ;  /* 0x000000cc0200720c */ /* 0x040fe20003fc6270 */
[----:B------:R-:W-:Y:S01]  /*143b0*/  FFMA.FTZ R40, R29, -R200, R126 ;  /* 0x800000c81d287223 */ /* 0x000fe2000001007e */
[----:B------:R-:W-:-:S02]  /*143c0*/  ISETP.GE.OR P1, PT, R2, R214, !P1 ;  /* 0x000000d60200720c */ /* 0x000fc40004f26670 */
[C---:B------:R-:W-:Y:S02]  /*143d0*/  ISETP.GE.OR P3, PT, R2.reuse, R213, !P3 ;  /* 0x000000d50200720c */ /* 0x040fe40005f66670 */
[----:B------:R-:W-:Y:S02]  /*143e0*/  ISETP.GE.OR P6, PT, R2, R212, !P6 ;  /* 0x000000d40200720c */ /* 0x000fe400077c6670 */
[----:B-1----:R-:W-:Y:S02]  /*143f0*/  FSEL R3, R30, -INF , !P5 ;  /* 0xff8000001e037808 */ /* 0x002fe40006800000 */
[----:B------:R-:W-:-:S03]  /*14400*/  ISETP.GE.AND P5, PT, R2, R203, PT ;  /* 0x000000cb0200720c */ /* 0x000fc60003fa6270 */
[----:B------:R1:W-:Y:S01]  /*14410*/  STL [R1+0x18], R3 ;  /* 0x0000180301007387 */ /* 0x0003e20000100800 */
[----:B------:R-:W-:Y:S02]  /*14420*/  ISETP.GE.OR P5, PT, R2, R211, !P5 ;  /* 0x000000d30200720c */ /* 0x000fe40006fa6670 */
        /* <DEDUP_REMOVED lines=19> */
[----:B------:R-:W-:-:S05]  /*14560*/  I2FP.F32.S32 R3, R3 ;  /* 0x0000000300037245 */ /* 0x000fca0000201400 */
[----:B------:R-:W-:Y:S01]  /*14570*/  FFMA.FTZ R42, R3, -R200, R132 ;  /* 0x800000c8032a7223 */ /* 0x000fe20000010084 */
[----:B------:R-:W-:-:S05]  /*14580*/  FSEL R3, R41, -INF , !P4 ;  /* 0xff80000029037808 */ /* 0x000fca0006000000 */
[----:B------:R1:W-:Y:S01]  /*14590*/  STL [R1+0x34], R3 ;  /* 0x0000340301007387 */ /* 0x0003e20000100800 */
[----:B------:R-:W-:Y:S02]  /*145a0*/  FSEL R202, R40, -INF , !P2 ;  /* 0xff80000028ca7808 */ /* 0x000fe40005000000 */
[----:B------:R-:W-:Y:S02]  /*145b0*/  FSEL R235, R35, -INF , !P1 ;  /* 0xff80000023eb7808 */ /* 0x000fe40004800000 */
[----:B------:R-:W-:Y:S02]  /*145c0*/  I2FP.F32.S32 R29, R29 ;  /* 0x0000001d001d7245 */ /* 0x000fe40000201400 */
        /* <DEDUP_REMOVED lines=12> */
[----:B------:R-:W-:Y:S02]  /*14690*/  IABS R30, R2 ;  /* 0x00000002001e7213 */ /* 0x000fe40000000000 */
[----:B------:R-:W-:Y:S01]  /*146a0*/  I2FP.F32.S32 R28, R28 ;  /* 0x0000001c001c7245 */ /* 0x000fe20000201400 */
[----:B-1----:R-:W-:-:S04]  /*146b0*/  VIADD R3, R0, 0x19 ;  /* 0x0000001900037836 */ /* 0x002fc80000000000 */
[----:B------:R-:W-:-:S05]  /*146c0*/  IMAD.IADD R29, R209, 0x1, -R3 ;  /* 0x00000001d11d7824 */ /* 0x000fca00078e0a03 */
[----:B------:R-:W-:-:S04]  /*146d0*/  IABS R2, R29 ;  /* 0x0000001d00027213 */ /* 0x000fc80000000000 */
[----:B------:R-:W-:Y:S01]  /*146e0*/  I2FP.F32.S32 R2, R2 ;  /* 0x0000000200027245 */ /* 0x000fe20000201400 */
[----:B------:R-:W-:Y:S02]  /*146f0*/  IMAD.MOV.U32 R29, RZ, RZ, R30 ;  /* 0x000000ffff1d7224 */ /* 0x000fe400078e001e */
[-C--:B------:R-:W-:Y:S01]  /*14700*/  FFMA.FTZ R33, R28, -R200.reuse, R130 ;  /* 0x800000c81c217223 */ /* 0x080fe20000010082 */
[----:B------:R-:W-:Y:S02]  /*14710*/  IMAD.IADD R28, R207, 0x1, -R3 ;  /* 0x00000001cf1c7824 */ /* 0x000fe400078e0a03 */
[----:B------:R-:W-:Y:S01]  /*14720*/  FFMA.FTZ R30, R2, -R200, R131 ;  /* 0x800000c8021e7223 */ /* 0x000fe20000010083 */
[----:B------:R-:W-:Y:S02]  /*14730*/  FSEL R2, R44, -INF , !P6 ;  /* 0xff8000002c027808 */ /* 0x000fe40007000000 */
[----:B------:R-:W-:-:S03]  /*14740*/  IABS R28, R28 ;  /* 0x0000001c001c7213 */ /* 0x000fc60000000000 */
[----:B------:R1:W-:Y:S01]  /*14750*/  STL [R1+0x28], R2 ;  /* 0x0000280201007387 */ /* 0x0003e20000100800 */
[----:B------:R-:W-:Y:S02]  /*14760*/  I2FP.F32.S32 R29, R29 ;  /* 0x0000001d001d7245 */ /* 0x000fe40000201400 */
[----:B------:R-:W-:Y:S02]  /*14770*/  FSEL R201, R43, -INF , !P5 ;  /* 0xff8000002bc97808 */ /* 0x000fe40006800000 */
[----:B------:R-:W-:Y:S02]  /*14780*/  FSEL R232, R34, -INF , !P4 ;  /* 0xff80000022e87808 */ /* 0x000fe40006000000 */
[----:B------:R-:W-:Y:S02]  /*14790*/  I2FP.F32.S32 R28, R28 ;  /* 0x0000001c001c7245 */ /* 0x000fe40000201400 */
[C---:B------:R-:W-:Y:S02]  /*147a0*/  ISETP.GE.AND P6, PT, R3.reuse, R206, PT ;  /* 0x000000ce0300720c */ /* 0x040fe40003fc6270 */
[----:B------:R-:W-:-:S02]  /*147b0*/  ISETP.GE.AND P5, PT, R3, R205, PT ;  /* 0x000000cd0300720c */ /* 0x000fc40003fa6270 */
[----:B------:R-:W-:Y:S01]  /*147c0*/  ISETP.GE.AND P4, PT, R3, R204, PT ;  /* 0x000000cc0300720c */ /* 0x000fe20003f86270 */
[----:B------:R-:W-:Y:S01]  /*147d0*/  FFMA.FTZ R32, R29, -R200, R134 ;  /* 0x800000c81d207223 */ /* 0x000fe20000010086 */
[----:B------:R-:W-:Y:S01]  /*147e0*/  IMAD.IADD R29, R208, 0x1, -R3 ;  /* 0x00000001d01d7824 */ /* 0x000fe200078e0a03 */
[----:B------:R-:W-:Y:S02]  /*147f0*/  ISETP.GE.OR P6, PT, R3, R214, !P6 ;  /* 0x000000d60300720c */ /* 0x000fe400077c6670 */
[----:B-1----:R-:W-:Y:S02]  /*14800*/  FSEL R2, R33, -INF , !P2 ;  /* 0xff80000021027808 */ /* 0x002fe40005000000 */
[----:B------:R-:W-:-:S03]  /*14810*/  ISETP.GE.AND P2, PT, R3, R203, PT ;  /* 0x000000cb0300720c */ /* 0x000fc60003f46270 */
[----:B------:R1:W-:Y:S01]  /*14820*/  STL [R1], R2 ;  /* 0x0000000201007387 */ /* 0x0003e20000100800 */
[C---:B------:R-:W-:Y:S01]  /*14830*/  ISETP.GE.OR P5, PT, R3.reuse, R213, !P5 ;  /* 0x000000d50300720c */ /* 0x040fe20006fa6670 */
[----:B------:R-:W-:Y:S01]  /*14840*/  FFMA.FTZ R31, R28, -R200, R129 ;  /* 0x800000c81c1f7223 */ /* 0x000fe20000010081 */
[C---:B------:R-:W-:Y:S02]  /*14850*/  ISETP.GE.OR P4, PT, R3.reuse, R212, !P4 ;  /* 0x000000d40300720c */ /* 0x040fe40006786670 */
[----:B------:R-:W-:Y:S01]  /*14860*/  ISETP.GE.OR P2, PT, R3, R211, !P2 ;  /* 0x000000d30300720c */ /* 0x000fe20005746670 */
[----:B------:R-:W-:Y:S01]  /*14870*/  IMAD.IADD R3, R210, 0x1, -R3 ;  /* 0x00000001d2037824 */ /* 0x000fe200078e0a03 */
[----:B------:R-:W-:-:S04]  /*14880*/  IABS R33, R29 ;  /* 0x0000001d00217213 */ /* 0x000fc80000000000 */
[----:B------:R-:W-:Y:S01]  /*14890*/  IABS R29, R3 ;  /* 0x00000003001d7213 */ /* 0x000fe20000000000 */
[----:B-1----:R-:W-:-:S04]  /*148a0*/  VIADD R2, R0, 0x20 ;  /* 0x0000002000027836 */ /* 0x002fc80000000000 */
[----:B------:R-:W-:-:S05]  /*148b0*/  IMAD.IADD R28, R207, 0x1, -R2 ;  /* 0x00000001cf1c7824 */ /* 0x000fca00078e0a02 */
[----:B------:R-:W-:Y:S01]  /*148c0*/  IABS R3, R28 ;  /* 0x0000001c00037213 */ /* 0x000fe20000000000 */
[----:B------:R-:W-:-:S03]  /*148d0*/  IMAD.MOV.U32 R28, RZ, RZ, R33 ;  /* 0x000000ffff1c7224 */ /* 0x000fc600078e0021 */
[----:B------:R-:W-:Y:S02]  /*148e0*/  I2FP.F32.S32 R3, R3 ;  /* 0x0000000300037245 */ /* 0x000fe40000201400 */
[----:B------:R-:W-:-:S03]  /*148f0*/  I2FP.F32.S32 R28, R28 ;  /* 0x0000001c001c7245 */ /* 0x000fc60000201400 */
[-C--:B------:R-:W-:Y:S01]  /*14900*/  FFMA.FTZ R35, R3, -R200.reuse, R180 ;  /* 0x800000c803237223 */ /* 0x080fe200000100b4 */
[----:B------:R-:W-:Y:S01]  /*14910*/  FSEL R3, R42, -INF , !P1 ;  /* 0xff8000002a037808 */ /* 0x000fe20004800000 */
[----:B------:R-:W-:Y:S01]  /*14920*/  FFMA.FTZ R41, R28, -R200, R133 ;  /* 0x800000c81c297223 */ /* 0x000fe20000010085 */
[----:B------:R-:W-:Y:S02]  /*14930*/  FSEL R115, R32, -INF , !P3 ;  /* 0xff80000020737808 */ /* 0x000fe40005800000 */
[----:B------:R-:W-:Y:S02]  /*14940*/  FSEL R180, R31, -INF , !P6 ;  /* 0xff8000001fb47808 */ /* 0x000fe40007000000 */
[----:B------:R-:W-:Y:S01]  /*14950*/  FSEL R250, R30, -INF , !P5 ;  /* 0xff8000001efa7808 */ /* 0x000fe20006800000 */
[----:B------:R-:W-:Y:S01]  /*14960*/  IMAD.IADD R28, R209, 0x1, -R2 ;  /* 0x00000001d11c7824 */ /* 0x000fe200078e0a02 */
[----:B------:R-:W-:Y:S02]  /*14970*/  I2FP.F32.S32 R29, R29 ;  /* 0x0000001d001d7245 */ /* 0x000fe40000201400 */
[----:B------:R-:W-:-:S02]  /*14980*/  ISETP.GE.AND P1, PT, R2, R206, PT ;  /* 0x000000ce0200720c */ /* 0x000fc40003f26270 */
[C---:B------:R-:W-:Y:S02]  /*14990*/  ISETP.GE.AND P3, PT, R2.reuse, R205, PT ;  /* 0x000000cd0200720c */ /* 0x040fe40003f66270 */
[C---:B------:R-:W-:Y:S02]  /*149a0*/  ISETP.GE.AND P6, PT, R2.reuse, R204, PT ;  /* 0x000000cc0200720c */ /* 0x040fe40003fc6270 */
[C---:B------:R-:W-:Y:S01]  /*149b0*/  ISETP.GE.AND P5, PT, R2.reuse, R203, PT ;  /* 0x000000cb0200720c */ /* 0x040fe20003fa6270 */
[----:B------:R1:W-:Y:S01]  /*149c0*/  STL [R1+0x20], R3 ;  /* 0x0000200301007387 */ /* 0x0003e20000100800 */
[C---:B------:R-:W-:Y:S01]  /*149d0*/  ISETP.GE.OR P1, PT, R2.reuse, R214, !P1 ;  /* 0x000000d60200720c */ /* 0x040fe20004f26670 */
[----:B------:R-:W-:Y:S01]  /*149e0*/  FFMA.FTZ R40, R29, -R200, R135 ;  /* 0x800000c81d287223 */ /* 0x000fe20000010087 */
[C---:B------:R-:W-:Y:S02]  /*149f0*/  ISETP.GE.OR P3, PT, R2.reuse, R213, !P3 ;  /* 0x000000d50200720c */ /* 0x040fe40005f66670 */
[----:B------:R-:W-:-:S02]  /*14a00*/  ISETP.GE.OR P6, PT, R2, R212, !P6 ;  /* 0x000000d40200720c */ /* 0x000fc400077c6670 */
        /* <DEDUP_REMOVED lines=20> */
[----:B------:R-:W-:Y:S01]  /*14b50*/  I2FP.F32.S32 R3, R3 ;  /* 0x0000000300037245 */ /* 0x000fe20000201400 */
[----:B------:R-:W-:Y:S01]  /*14b60*/  IMAD.MOV.U32 R93, RZ, RZ, R117 ;  /* 0x000000ffff5d7224 */ /* 0x000fe200078e0075 */
[----:B------:R-:W-:-:S03]  /*14b70*/  FSEL R117, R40, -INF , !P2 ;  /* 0xff80000028757808 */ /* 0x000fc60005000000 */
[----:B------:R-:W-:Y:S01]  /*14b80*/  FFMA.FTZ R42, R3, -R200, R185 ;  /* 0x800000c8032a7223 */ /* 0x000fe200000100b9 */
[----:B------:R-:W-:Y:S02]  /*14b90*/  FSEL R3, R41, -INF , !P4 ;  /* 0xff80000029037808 */ /* 0x000fe40006000000 */
[----:B------:R-:W-:Y:S02]  /*14ba0*/  FSEL R134, R35, -INF , !P1 ;  /* 0xff80000023867808 */ /* 0x000fe40004800000 */
[----:B------:R-:W-:Y:S02]  /*14bb0*/  FSEL R184, R31, -INF , !P3 ;  /* 0xff8000001fb87808 */ /* 0x000fe40005800000 */
[C---:B------:R-:W-:Y:S02]  /*14bc0*/  ISETP.GE.AND P4, PT, R2.reuse, R206, PT ;  /* 0x000000ce0200720c */ /* 0x040fe40003f86270 */
[C---:B------:R-:W-:Y:S02]  /*14bd0*/  ISETP.GE.AND P2, PT, R2.reuse, R205, PT ;  /* 0x000000cd0200720c */ /* 0x040fe40003f46270 */
[----:B------:R-:W-:-:S02]  /*14be0*/  ISETP.GE.AND P1, PT, R2, R204, PT ;  /* 0x000000cc0200720c */ /* 0x000fc40003f26270 */
[C---:B------:R-:W-:Y:S01]  /*14bf0*/  ISETP.GE.AND P3, PT, R2.reuse, R203, PT ;  /* 0x000000cb0200720c */ /* 0x040fe20003f66270 */
[----:B------:R1:W-:Y:S01]  /*14c00*/  STL [R1+0x10], R3 ;  /* 0x0000100301007387 */ /* 0x0003e20000100800 */
[----:B------:R-:W-:Y:S02]  /*14c10*/  I2FP.F32.S32 R28, R28 ;  /* 0x0000001c001c7245 */ /* 0x000fe40000201400 */
[----:B------:R-:W-:Y:S02]  /*14c20*/  I2FP.F32.S32 R29, R29 ;  /* 0x0000001d001d7245 */ /* 0x000fe40000201400 */
[C---:B------:R-:W-:Y:S02]  /*14c30*/  ISETP.GE.OR P4, PT, R2.reuse, R214, !P4 ;  /* 0x000000d60200720c */ /* 0x040fe40006786670 */
[C---:B------:R-:W-:Y:S02]  /*14c40*/  ISETP.GE.OR P2, PT, R2.reuse, R213, !P2 ;  /* 0x000000d50200720c */ /* 0x040fe40005746670 */
[----:B------:R-:W-:-:S02]  /*14c50*/  ISETP.GE.OR P1, PT, R2, R212, !P1 ;  /* 0x000000d40200720c */ /* 0x000fc40004f26670 */
[----:B------:R-:W-:Y:S01]  /*14c60*/  ISETP.GE.OR P3, PT, R2, R211, !P3 ;  /* 0x000000d30200720c */ /* 0x000fe20005f66670 */
[----:B------:R-:W-:Y:S02]  /*14c70*/  IMAD.IADD R2, R210, 0x1, -R2 ;  /* 0x00000001d2027824 */ /* 0x000fe400078e0a02 */
[-C--:B------:R-:W-:Y:S01]  /*14c80*/  FFMA.FTZ R33, R28, -R200.reuse, R183 ;  /* 0x800000c81c217223 */ /* 0x080fe200000100b7 */
[----:B------:R-:W-:Y:S02]  /*14c90*/  FFMA.FTZ R34, R29, -R200, R181 ;  /* 0x800000c81d227223 */ /* 0x000fe400000100b5 */
[----:B------:R-:W-:Y:S01]  /*14ca0*/  IABS R30, R2 ;  /* 0x00000002001e7213 */ /* 0x000fe20000000000 */
[----:B-1----:R-:W-:-:S04]  /*14cb0*/  VIADD R3, R0, 0x28 ;  /* 0x0000002800037836 */ /* 0x002fc80000000000 */
[--C-:B------:R-:W-:Y:S02]  /*14cc0*/  IMAD.IADD R28, R207, 0x1, -R3.reuse ;  /* 0x00000001cf1c7824 */ /* 0x100fe400078e0a03 */
[----:B------:R-:W-:-:S03]  /*14cd0*/  IMAD.IADD R29, R209, 0x1, -R3 ;  /* 0x00000001d11d7824 */ /* 0x000fc600078e0a03 */
[----:B------:R-:W-:Y:S02]  /*14ce0*/  IABS R28, R28 ;  /* 0x0000001c001c7213 */ /* 0x000fe40000000000 */
[----:B------:R-:W-:Y:S01]  /*14cf0*/  IABS R2, R29 ;  /* 0x0000001d00027213 */ /* 0x000fe20000000000 */
[----:B------:R-:W-:Y:S01]  /*14d00*/  IMAD.MOV.U32 R29, RZ, RZ, R30 ;  /* 0x000000ffff1d7224 */ /* 0x000fe200078e001e */
[----:B------:R-:W-:Y:S02]  /*14d10*/  I2FP.F32.S32 R28, R28 ;  /* 0x0000001c001c7245 */ /* 0x000fe40000201400 */
[----:B------:R-:W-:Y:S02]  /*14d20*/  I2FP.F32.S32 R2, R2 ;  /* 0x0000000200027245 */ /* 0x000fe40000201400 */
[----:B------:R-:W-:Y:S01]  /*14d30*/  I2FP.F32.S32 R29, R29 ;  /* 0x0000001d001d7245 */ /* 0x000fe20000201400 */
[----:B------:R-:W-:Y:S01]  /*14d40*/  FFMA.FTZ R31, R28, -R200, R216 ;  /* 0x800000c81c1f7223 */ /* 0x000fe200000100d8 */
[----:B------:R-:W-:-:S02]  /*14d50*/  FSEL R216, R44, -INF , !P6 ;  /* 0xff8000002cd87808 */ /* 0x000fc40007000000 */
[----:B------:R-:W-:Y:S02]  /*14d60*/  FSEL R123, R43, -INF , !P5 ;  /* 0xff8000002b7b7808 */ /* 0x000fe40006800000 */
[----:B------:R-:W-:Y:S02]  /*14d70*/  FSEL R130, R34, -INF , !P4 ;  /* 0xff80000022827808 */ /* 0x000fe40006000000 */
[----:B------:R-:W-:Y:S01]  /*14d80*/  FSEL R182, R33, -INF , !P2 ;  /* 0xff80000021b67808 */ /* 0x000fe20005000000 */
[----:B------:R-:W-:Y:S01]  /*14d90*/  FFMA.FTZ R32, R29, -R200, R187 ;  /* 0x800000c81d207223 */ /* 0x000fe200000100bb */
[C---:B------:R-:W-:Y:S01]  /*14da0*/  ISETP.GE.AND P6, PT, R3.reuse, R206, PT ;  /* 0x000000ce0300720c */ /* 0x040fe20003fc6270 */
[----:B------:R-:W-:Y:S01]  /*14db0*/  FFMA.FTZ R30, R2, -R200, R218 ;  /* 0x800000c8021e7223 */ /* 0x000fe200000100da */
[C---:B------:R-:W-:Y:S02]  /*14dc0*/  ISETP.GE.AND P5, PT, R3.reuse, R205, PT ;  /* 0x000000cd0300720c */ /* 0x040fe40003fa6270 */
[----:B------:R-:W-:-:S02]  /*14dd0*/  ISETP.GE.AND P4, PT, R3, R204, PT ;  /* 0x000000cc0300720c */ /* 0x000fc40003f86270 */
[C---:B------:R-:W-:Y:S01]  /*14de0*/  ISETP.GE.AND P2, PT, R3.reuse, R203, PT ;  /* 0x000000cb0300720c */ /* 0x040fe20003f46270 */
[----:B------:R-:W-:Y:S02]  /*14df0*/  VIADD R2, R0, 0x29 ;  /* 0x0000002900027836 */ /* 0x000fe40000000000 */
[--C-:B------:R-:W-:Y:S01]  /*14e00*/  IMAD.IADD R29, R208, 0x1, -R3.reuse ;  /* 0x00000001d01d7824 */ /* 0x100fe200078e0a03 */
[C---:B------:R-:W-:Y:S02]  /*14e10*/  ISETP.GE.OR P6, PT, R3.reuse, R214, !P6 ;  /* 0x000000d60300720c */ /* 0x040fe400077c6670 */
[C---:B------:R-:W-:Y:S02]  /*14e20*/  ISETP.GE.OR P5, PT, R3.reuse, R213, !P5 ;  /* 0x000000d50300720c */ /* 0x040fe40006fa6670 */
[C---:B------:R-:W-:Y:S02]  /*14e30*/  ISETP.GE.OR P4, PT, R3.reuse, R212, !P4 ;  /* 0x000000d40300720c */ /* 0x040fe40006786670 */
[----:B------:R-:W-:Y:S01]  /*14e40*/  ISETP.GE.OR P2, PT, R3, R211, !P2 ;  /* 0x000000d30300720c */ /* 0x000fe20005746670 */
[----:B------:R-:W-:Y:S01]  /*14e50*/  IMAD.IADD R3, R210, 0x1, -R3 ;  /* 0x00000001d2037824 */ /* 0x000fe200078e0a03 */
[----:B------:R-:W-:Y:S01]  /*14e60*/  IABS R33, R29 ;  /* 0x0000001d00217213 */ /* 0x000fe20000000000 */
[----:B------:R-:W-:-:S03]  /*14e70*/  IMAD.IADD R28, R207, 0x1, -R2 ;  /* 0x00000001cf1c7824 */ /* 0x000fc600078e0a02 */
[----:B------:R-:W-:Y:S02]  /*14e80*/  IABS R29, R3 ;  /* 0x00000003001d7213 */ /* 0x000fe40000000000 */
[----:B------:R-:W-:Y:S01]  /*14e90*/  IABS R3, R28 ;  /* 0x0000001c00037213 */ /* 0x000fe20000000000 */
        /* <DEDUP_REMOVED lines=8> */
[----:B------:R-:W-:Y:S01]  /*14f20*/  IMAD.IADD R28, R209, 0x1, -R2 ;  /* 0x00000001d11c7824 */ /* 0x000fe200078e0a02 */
[----:B------:R-:W-:-:S02]  /*14f30*/  I2FP.F32.S32 R29, R29 ;  /* 0x0000001d001d7245 */ /* 0x000fc40000201400 */
[C---:B------:R-:W-:Y:S02]  /*14f40*/  ISETP.GE.AND P1, PT, R2.reuse, R206, PT ;  /* 0x000000ce0200720c */ /* 0x040fe40003f26270 */
[C---:B------:R-:W-:Y:S02]  /*14f50*/  ISETP.GE.AND P3, PT, R2.reuse, R205, PT ;  /* 0x000000cd0200720c */ /* 0x040fe40003f66270 */
[C---:B------:R-:W-:Y:S02]  /*14f60*/  ISETP.GE.AND P6, PT, R2.reuse, R204, PT ;  /* 0x000000cc0200720c */ /* 0x040fe40003fc6270 */
[C---:B------:R-:W-:Y:S01]  /*14f70*/  ISETP.GE.AND P5, PT, R2.reuse, R203, PT ;  /* 0x000000cb0200720c */ /* 0x040fe20003fa6270 */
[----:B------:R-:W-:Y:S01]  /*14f80*/  FFMA.FTZ R35, R3, -R200, R217 ;  /* 0x800000c803237223 */ /* 0x000fe200000100d9 */
[----:B------:R-:W-:Y:S01]  /*14f90*/  ISETP.GE.OR P1, PT, R2, R214, !P1 ;  /* 0x000000d60200720c */ /* 0x000fe20004f26670 */
[----:B------:R-:W-:Y:S01]  /*14fa0*/  IMAD.IADD R3, R208, 0x1, -R2 ;  /* 0x00000001d0037824 */ /* 0x000fe200078e0a02 */
[C---:B------:R-:W-:Y:S01]  /*14fb0*/  ISETP.GE.OR P3, PT, R2.reuse, R213, !P3 ;  /* 0x000000d50200720c */ /* 0x040fe20005f66670 */
[----:B------:R-:W-:Y:S01]  /*14fc0*/  FFMA.FTZ R40, R29, -R200, R238 ;  /* 0x800000c81d287223 */ /* 0x000fe200000100ee */
[----:B------:R-:W-:-:S02]  /*14fd0*/  ISETP.GE.OR P6, PT, R2, R212, !P6 ;  /* 0x000000d40200720c */ /* 0x000fc400077c6670 */
[----:B------:R-:W-:Y:S01]  /*14fe0*/  ISETP.GE.OR P5, PT, R2, R211, !P5 ;  /* 0x000000d30200720c */ /* 0x000fe20006fa6670 */
[----:B------:R-:W-:Y:S01]  /*14ff0*/  IMAD.IADD R2, R210, 0x1, -R2 ;  /* 0x00000001d2027824 */ /* 0x000fe200078e0a02 */
[----:B------:R-:W-:-:S04]  /*15000*/  IABS R29, R28 ;  /* 0x0000001c001d7213 */ /* 0x000fc80000000000 */
        /* <DEDUP_REMOVED lines=15> */
[----:B------:R-:W-:Y:S02]  /*15100*/  IABS R3, R30 ;  /* 0x0000001e00037213 */ /* 0x000fe40000000000 */
[----:B------:R-:W-:Y:S02]  /*15110*/  FSEL R185, R41, -INF , !P4 ;  /* 0xff80000029b97808 */ /* 0x000fe40006000000 */
[----:B------:R-:W-:-:S02]  /*15120*/  I2FP.F32.S32 R3, R3 ;  /* 0x0000000300037245 */ /* 0x000fc40000201400 */
[----:B------:R-:W-:Y:S02]  /*15130*/  FSEL R107, R40, -INF , !P2 ;  /* 0xff800000286b7808 */ /* 0x000fe40005000000 */
[----:B------:R-:W-:Y:S02]  /*15140*/  FSEL R124, R35, -INF , !P1 ;  /* 0xff800000237c7808 */ /* 0x000fe40004800000 */
[----:B------:R-:W-:Y:S02]  /*15150*/  FSEL R132, R31, -INF , !P3 ;  /* 0xff8000001f847808 */ /* 0x000fe40005800000 */
[C---:B------:R-:W-:Y:S02]  /*15160*/  ISETP.GE.AND P4, PT, R2.reuse, R206, PT ;  /* 0x000000ce0200720c */ /* 0x040fe40003f86270 */
[C---:B------:R-:W-:Y:S02]  /*15170*/  ISETP.GE.AND P2, PT, R2.reuse, R205, PT ;  /* 0x000000cd0200720c */ /* 0x040fe40003f46270 */
[----:B------:R-:W-:-:S02]  /*15180*/  ISETP.GE.AND P1, PT, R2, R204, PT ;  /* 0x000000cc0200720c */ /* 0x000fc40003f26270 */
[----:B------:R-:W-:Y:S01]  /*15190*/  ISETP.GE.AND P3, PT, R2, R203, PT ;  /* 0x000000cb0200720c */ /* 0x000fe20003f66270 */
[----:B------:R-:W-:Y:S01]  /*151a0*/  FFMA.FTZ R42, R3, -R200, R244 ;  /* 0x800000c8032a7223 */ /* 0x000fe200000100f4 */
[----:B------:R-:W-:Y:S01]  /*151b0*/  I2FP.F32.S32 R29, R29 ;  /* 0x0000001d001d7245 */ /* 0x000fe20000201400 */
[----:B------:R-:W-:Y:S01]  /*151c0*/  VIADD R3, R0, 0x31 ;  /* 0x0000003100037836 */ /* 0x000fe20000000000 */
[C---:B------:R-:W-:Y:S02]  /*151d0*/  ISETP.GE.OR P4, PT, R2.reuse, R214, !P4 ;  /* 0x000000d60200720c */ /* 0x040fe40006786670 */
[C---:B------:R-:W-:Y:S02]  /*151e0*/  ISETP.GE.OR P2, PT, R2.reuse, R213, !P2 ;  /* 0x000000d50200720c */ /* 0x040fe40005746670 */
[C---:B------:R-:W-:Y:S02]  /*151f0*/  ISETP.GE.OR P1, PT, R2.reuse, R212, !P1 ;  /* 0x000000d40200720c */ /* 0x040fe40004f26670 */
[----:B------:R-:W-:Y:S01]  /*15200*/  ISETP.GE.OR P3, PT, R2, R211, !P3 ;  /* 0x000000d30200720c */ /* 0x000fe20005f66670 */
[----:B------:R-:W-:-:S02]  /*15210*/  IMAD.IADD R2, R210, 0x1, -R2 ;  /* 0x00000001d2027824 */ /* 0x000fc400078e0a02 */
[----:B------:R-:W-:Y:S01]  /*15220*/  FFMA.FTZ R34, R29, -R200, R240 ;  /* 0x800000c81d227223 */ /* 0x000fe200000100f0 */
[----:B------:R-:W-:Y:S01]  /*15230*/  I2FP.F32.S32 R28, R28 ;  /* 0x0000001c001c7245 */ /* 0x000fe20000201400 */
[----:B------:R-:W-:Y:S01]  /*15240*/  IMAD.IADD R29, R209, 0x1, -R3 ;  /* 0x00000001d11d7824 */ /* 0x000fe200078e0a03 */
[----:B------:R-:W-:-:S03]  /*15250*/  IABS R30, R2 ;  /* 0x00000002001e7213 */ /* 0x000fc60000000000 */
[----:B------:R-:W-:Y:S01]  /*15260*/  FFMA.FTZ R33, R28, -R200, R242 ;  /* 0x800000c81c217223 */ /* 0x000fe200000100f2 */
[----:B------:R-:W-:Y:S01]  /*15270*/  IABS R2, R29 ;  /* 0x0000001d00027213 */ /* 0x000fe20000000000 */
[----:B------:R-:W-:Y:S02]  /*15280*/  IMAD.IADD R28, R207, 0x1, -R3 ;  /* 0x00000001cf1c7824 */ /* 0x000fe400078e0a03 */
[----:B------:R-:W-:Y:S01]  /*15290*/  IMAD.MOV.U32 R29, RZ, RZ, R30 ;  /* 0x000000ffff1d7224 */ /* 0x000fe200078e001e */
[----:B------:R-:W-:Y:S02]  /*152a0*/  I2FP.F32.S32 R2, R2 ;  /* 0x0000000200027245 */ /* 0x000fe40000201400 */
[----:B------:R-:W-:Y:S02]  /*152b0*/  IABS R28, R28 ;  /* 0x0000001c001c7213 */ /* 0x000fe40000000000 */
[----:B------:R-:W-:Y:S02]  /*152c0*/  I2FP.F32.S32 R29, R29 ;  /* 0x0000001d001d7245 */ /* 0x000fe40000201400 */
[----:B------:R-:W-:-:S02]  /*152d0*/  FSEL R183, R44, -INF , !P6 ;  /* 0xff8000002cb77808 */ /* 0x000fc40007000000 */
[----:B------:R-:W-:Y:S02]  /*152e0*/  FSEL R103, R43, -INF , !P5 ;  /* 0xff8000002b677808 */ /* 0x000fe40006800000 */
[----:B------:R-:W-:Y:S02]  /*152f0*/  FSEL R114, R34, -INF , !P4 ;  /* 0xff80000022727808 */ /* 0x000fe40006000000 */
[----:B------:R-:W-:Y:S01]  /*15300*/  FSEL R129, R33, -INF , !P2 ;  /* 0xff80000021817808 */ /* 0x000fe20005000000 */
[----:B------:R-:W-:Y:S01]  /*15310*/  FFMA.FTZ R32, R29, -R200, R246 ;  /* 0x800000c81d207223 */ /* 0x000fe200000100f6 */
[----:B------:R-:W-:Y:S01]  /*15320*/  I2FP.F32.S32 R28, R28 ;  /* 0x0000001c001c7245 */ /* 0x000fe20000201400 */
[----:B------:R-:W-:Y:S01]  /*15330*/  FFMA.FTZ R30, R2, -R200, R243 ;  /* 0x800000c8021e7223 */ /* 0x000fe200000100f3 */
[C---:B------:R-:W-:Y:S02]  /*15340*/  ISETP.GE.AND P6, PT, R3.reuse, R206, PT ;  /* 0x000000ce0300720c */ /* 0x040fe40003fc6270 */
[----:B------:R-:W-:-:S02]  /*15350*/  ISETP.GE.AND P5, PT, R3, R205, PT ;  /* 0x000000cd0300720c */ /* 0x000fc40003fa6270 */
[C---:B------:R-:W-:Y:S02]  /*15360*/  ISETP.GE.AND P4, PT, R3.reuse, R204, PT ;  /* 0x000000cc0300720c */ /* 0x040fe40003f86270 */
[C---:B------:R-:W-:Y:S01]  /*15370*/  ISETP.GE.AND P2, PT, R3.reuse, R203, PT ;  /* 0x000000cb0300720c */ /* 0x040fe20003f46270 */
[----:B------:R-:W-:Y:S02]  /*15380*/  VIADD R2, R0, 0x38 ;  /* 0x0000003800027836 */ /* 0x000fe40000000000 */
[----:B------:R-:W-:Y:S01]  /*15390*/  IMAD.IADD R29, R208, 0x1, -R3 ;  /* 0x00000001d01d7824 */ /* 0x000fe200078e0a03 */
[C---:B------:R-:W-:Y:S01]  /*153a0*/  ISETP.GE.OR P6, PT, R3.reuse, R214, !P6 ;  /* 0x000000d60300720c */ /* 0x040fe200077c6670 */
[----:B------:R-:W-:Y:S01]  /*153b0*/  FFMA.FTZ R31, R28, -R200, R241 ;  /* 0x800000c81c1f7223 */ /* 0x000fe200000100f1 */
[C---:B------:R-:W-:Y:S02]  /*153c0*/  ISETP.GE.OR P5, PT, R3.reuse, R213, !P5 ;  /* 0x000000d50300720c */ /* 0x040fe40006fa6670 */
        /* <DEDUP_REMOVED lines=45> */
[----:B------:R-:W-:Y:S01]  /*156a0*/  IABS R3, R30 ;  /* 0x0000001e00037213 */ /* 0x000fe20000000000 */
[----:B------:R-:W-:Y:S01]  /*156b0*/  IMAD.MOV.U32 R218, RZ, RZ, R122 ;  /* 0x000000ffffda7224 */ /* 0x000fe200078e007a */
        /* <DEDUP_REMOVED lines=116> */
[----:B------:R-:W-:Y:S01]  /*15e00*/  I2FP.F32.S32 R2, R2 ;  /* 0x0000000200027245 */ /* 0x000fe20000201400 */
[----:B------:R-:W-:Y:S01]  /*15e10*/  IMAD.MOV.U32 R186, RZ, RZ, R51 ;  /* 0x000000ffffba7224 */ /* 0x000fe200078e0033 */
[----:B------:R-:W-:Y:S02]  /*15e20*/  IABS R28, R28 ;  /* 0x0000001c001c7213 */ /* 0x000fe40000000000 */
[----:B------:R-:W-:Y:S01]  /*15e30*/  I2FP.F32.S32 R29, R29 ;  /* 0x0000001d001d7245 */ /* 0x000fe20000201400 */
[----:B------:R-:W-:Y:S01]  /*15e40*/  IMAD.MOV.U32 R51, RZ, RZ, R116 ;  /* 0x000000ffff337224 */ /* 0x000fe200078e0074 */
        /* <DEDUP_REMOVED lines=33> */
[----:B------:R-:W-:Y:S01]  /*16060*/  IMAD.IADD R28, R209, 0x1, -R2 ;  /* 0x00000001d11c7824 */ /* 0x000fe200078e0a02 */
[----:B------:R-:W-:-:S02]  /*16070*/  ISETP.GE.AND P1, PT, R2, R206, PT ;  /* 0x000000ce0200720c */ /* 0x000fc40003f26270 */
[C---:B------:R-:W-:Y:S02]  /*16080*/  ISETP.GE.AND P3, PT, R2.reuse, R205, PT ;  /* 0x000000cd0200720c */ /* 0x040fe40003f66270 */
[C---:B------:R-:W-:Y:S02]  /*16090*/  ISETP.GE.AND P6, PT, R2.reuse, R204, PT ;  /* 0x000000cc0200720c */ /* 0x040fe40003fc6270 */
[C---:B------:R-:W-:Y:S01]  /*160a0*/  ISETP.GE.AND P5, PT, R2.reuse, R203, PT ;  /* 0x000000cb0200720c */ /* 0x040fe20003fa6270 */
[----:B------:R-:W-:Y:S01]  /*160b0*/  FFMA.FTZ R35, R3, -R200, R64 ;  /* 0x800000c803237223 */ /* 0x000fe20000010040 */
[----:B------:R-:W-:Y:S01]  /*160c0*/  ISETP.GE.OR P1, PT, R2, R214, !P1 ;  /* 0x000000d60200720c */ /* 0x000fe20004f26670 */
[----:B------:R-:W-:Y:S01]  /*160d0*/  IMAD.IADD R3, R208, 0x1, -R2 ;  /* 0x00000001d0037824 */ /* 0x000fe200078e0a02 */
[C---:B------:R-:W-:Y:S02]  /*160e0*/  ISETP.GE.OR P3, PT, R2.reuse, R213, !P3 ;  /* 0x000000d50200720c */ /* 0x040fe40005f66670 */
        /* <DEDUP_REMOVED lines=38> */
[----:B------:R-:W-:Y:S01]  /*16350*/  IMAD.IADD R29, R209, 0x1, -R3 ;  /* 0x00000001d11d7824 */ /* 0x000fe200078e0a03 */
[----:B------:R-:W-:Y:S02]  /*16360*/  I2FP.F32.S32 R28, R28 ;  /* 0x0000001c001c7245 */ /* 0x000fe40000201400 */
[----:B------:R-:W-:Y:S02]  /*16370*/  IABS R30, R2 ;  /* 0x00000002001e7213 */ /* 0x000fe40000000000 */
[----:B------:R-:W-:Y:S01]  /*16380*/  IABS R2, R29 ;  /* 0x0000001d00027213 */ /* 0x000fe20000000000 */
[----:B------:R-:W-:Y:S02]  /*16390*/  FFMA.FTZ R33, R28, -R200, R67 ;  /* 0x800000c81c217223 */ /* 0x000fe40000010043 */
[----:B------:R-:W-:Y:S01]  /*163a0*/  IMAD.MOV.U32 R29, RZ, RZ, R30 ;  /* 0x000000ffff1d7224 */ /* 0x000fe200078e001e */
[----:B------:R-:W-:Y:S01]  /*163b0*/  FSEL R104, R44, -INF , !P6 ;  /* 0xff8000002c687808 */ /* 0x000fe20007000000 */
[----:B------:R-:W-:Y:S01]  /*163c0*/  IMAD.IADD R28, R207, 0x1, -R3 ;  /* 0x00000001cf1c7824 */ /* 0x000fe200078e0a03 */
[----:B------:R-:W-:-:S02]  /*163d0*/  FSEL R69, R43, -INF , !P5 ;  /* 0xff8000002b457808 */ /* 0x000fc40006800000 */
[----:B------:R-:W-:Y:S02]  /*163e0*/  I2FP.F32.S32 R29, R29 ;  /* 0x0000001d001d7245 */ /* 0x000fe40000201400 */
[----:B------:R-:W-:Y:S02]  /*163f0*/  FSEL R80, R34, -INF , !P4 ;  /* 0xff80000022507808 */ /* 0x000fe40006000000 */
[----:B------:R-:W-:Y:S02]  /*16400*/  FSEL R88, R33, -INF , !P2 ;  /* 0xff80000021587808 */ /* 0x000fe40005000000 */
[C---:B------:R-:W-:Y:S02]  /*16410*/  ISETP.GE.AND P6, PT, R3.reuse, R206, PT ;  /* 0x000000ce0300720c */ /* 0x040fe40003fc6270 */
[C---:B------:R-:W-:Y:S02]  /*16420*/  ISETP.GE.AND P5, PT, R3.reuse, R205, PT ;  /* 0x000000cd0300720c */ /* 0x040fe40003fa6270 */
[----:B------:R-:W-:-:S02]  /*16430*/  ISETP.GE.AND P4, PT, R3, R204, PT ;  /* 0x000000cc0300720c */ /* 0x000fc40003f86270 */
[----:B------:R-:W-:Y:S01]  /*16440*/  ISETP.GE.AND P2, PT, R3, R203, PT ;  /* 0x000000cb0300720c */ /* 0x000fe20003f46270 */
[----:B------:R-:W-:Y:S01]  /*16450*/  FFMA.FTZ R32, R29, -R200, R59 ;  /* 0x800000c81d207223 */ /* 0x000fe2000001003b */
[----:B------:R-:W-:Y:S01]  /*16460*/  IABS R28, R28 ;  /* 0x0000001c001c7213 */ /* 0x000fe20000000000 */
[----:B------:R-:W-:Y:S01]  /*16470*/  IMAD.IADD R29, R208, 0x1, -R3 ;  /* 0x00000001d01d7824 */ /* 0x000fe200078e0a03 */
[----:B------:R-:W-:Y:S02]  /*16480*/  I2FP.F32.S32 R2, R2 ;  /* 0x0000000200027245 */ /* 0x000fe40000201400 */
[C---:B------:R-:W-:Y:S02]  /*16490*/  ISETP.GE.OR P6, PT, R3.reuse, R214, !P6 ;  /* 0x000000d60300720c */ /* 0x040fe400077c6670 */
[C---:B------:R-:W-:Y:S02]  /*164a0*/  ISETP.GE.OR P5, PT, R3.reuse, R213, !P5 ;  /* 0x000000d50300720c */ /* 0x040fe40006fa6670 */
[----:B------:R-:W-:-:S02]  /*164b0*/  ISETP.GE.OR P4, PT, R3, R212, !P4 ;  /* 0x000000d40300720c */ /* 0x000fc40006786670 */
[----:B------:R-:W-:Y:S01]  /*164c0*/  ISETP.GE.OR P2, PT, R3, R211, !P2 ;  /* 0x000000d30300720c */ /* 0x000fe20005746670 */
[----:B------:R-:W-:Y:S01]  /*164d0*/  IMAD.IADD R3, R210, 0x1, -R3 ;  /* 0x00000001d2037824 */ /* 0x000fe200078e0a03 */
[----:B------:R-:W-:Y:S01]  /*164e0*/  I2FP.F32.S32 R28, R28 ;  /* 0x0000001c001c7245 */ /* 0x000fe20000201400 */
[-C--:B------:R-:W-:Y:S01]  /*164f0*/  FFMA.FTZ R30, R2, -R200.reuse, R62 ;  /* 0x800000c8021e7223 */ /* 0x080fe2000001003e */
[----:B------:R-:W-:Y:S01]  /*16500*/  IABS R33, R29 ;  /* 0x0000001d00217213 */ /* 0x000fe20000000000 */
[----:B------:R-:W-:Y:S01]  /*16510*/  VIADD R2, R0, 0x59 ;  /* 0x0000005900027836 */ /* 0x000fe20000000000 */
[----:B------:R-:W-:Y:S01]  /*16520*/  IABS R29, R3 ;  /* 0x00000003001d7213 */ /* 0x000fe20000000000 */
[----:B------:R-:W-:Y:S02]  /*16530*/  FFMA.FTZ R31, R28, -R200, R60 ;  /* 0x800000c81c1f7223 */ /* 0x000fe4000001003c */
[----:B------:R-:W-:Y:S01]  /*16540*/  IMAD.IADD R28, R207, 0x1, -R2 ;  /* 0x00000001cf1c7824 */ /* 0x000fe200078e0a02 */
[----:B------:R-:W-:Y:S01]  /*16550*/  I2FP.F32.S32 R29, R29 ;  /* 0x0000001d001d7245 */ /* 0x000fe20000201400 */
[----:B------:R-:W-:-:S03]  /*16560*/  IMAD.MOV.U32 R240, RZ, RZ, R50 ;  /* 0x000000fffff07224 */ /* 0x000fc600078e0032 */
[----:B------:R-:W-:Y:S01]  /*16570*/  IABS R3, R28 ;  /* 0x0000001c00037213 */ /* 0x000fe20000000000 */
[----:B------:R-:W-:Y:S01]  /*16580*/  FFMA.FTZ R50, R29, -R200, R55 ;  /* 0x800000c81d327223 */ /* 0x000fe20000010037 */
[----:B------:R-:W-:Y:S01]  /*16590*/  IMAD.MOV.U32 R28, RZ, RZ, R33 ;  /* 0x000000ffff1c7224 */ /* 0x000fe200078e0021 */
[----:B------:R-:W-:Y:S02]  /*165a0*/  FSEL R55, R32, -INF , !P3 ;  /* 0xff80000020377808 */ /* 0x000fe40005800000 */
[----:B------:R-:W1:Y:S01]  /*165b0*/  LDSM.16.M88.4 R32, [R170+0x3c00] ;  /* 0x003c0000aa20783b */ /* 0x000e620000000200 */
[----:B------:R-:W-:Y:S02]  /*165c0*/  I2FP.F32.S32 R3, R3 ;  /* 0x0000000300037245 */ /* 0x000fe40000201400 */
[----:B------:R-:W-:Y:S02]  /*165d0*/  I2FP.F32.S32 R28, R28 ;  /* 0x0000001c001c7245 */ /* 0x000fe40000201400 */
[----:B------:R-:W-:-:S02]  /*165e0*/  FSEL R100, R41, -INF , !P1 ;  /* 0xff80000029647808 */ /* 0x000fc40004800000 */
[----:B------:R-:W-:Y:S02]  /*165f0*/  FSEL R73, R31, -INF , !P6 ;  /* 0xff8000001f497808 */ /* 0x000fe40007000000 */
[----:B------:R-:W-:Y:S02]  /*16600*/  FSEL R86, R30, -INF , !P5 ;  /* 0xff8000001e567808 */ /* 0x000fe40006800000 */
[C---:B------:R-:W-:Y:S02]  /*16610*/  ISETP.GE.AND P1, PT, R2.reuse, R206, PT ;  /* 0x000000ce0200720c */ /* 0x040fe40003f26270 */
[C---:B------:R-:W-:Y:S02]  /*16620*/  ISETP.GE.AND P3, PT, R2.reuse, R205, PT ;  /* 0x000000cd0200720c */ /* 0x040fe40003f66270 */
[C---:B------:R-:W-:Y:S02]  /*16630*/  ISETP.GE.AND P6, PT, R2.reuse, R204, PT ;  /* 0x000000cc0200720c */ /* 0x040fe40003fc6270 */
[----:B------:R-:W-:Y:S01]  /*16640*/  ISETP.GE.AND P5, PT, R2, R203, PT ;  /* 0x000000cb0200720c */ /* 0x000fe20003fa6270 */
[----:B------:R-:W-:-:S02]  /*16650*/  IMAD.MOV.U32 R238, RZ, RZ, R49 ;  /* 0x000000ffffee7224 */ /* 0x000fc400078e0031 */
[-C--:B------:R-:W-:Y:S01]  /*16660*/  FFMA.FTZ R51, R28, -R200.reuse, R51 ;  /* 0x800000c81c337223 */ /* 0x080fe20000010033 */
[----:B------:R-:W-:Y:S01]  /*16670*/  FFMA.FTZ R49, R3, -R200, R61 ;  /* 0x800000c803317223 */ /* 0x000fe2000001003d */
[C---:B------:R-:W-:Y:S01]  /*16680*/  ISETP.GE.OR P1, PT, R2.reuse, R214, !P1 ;  /* 0x000000d60200720c */ /* 0x040fe20004f26670 */
[--C-:B------:R-:W-:Y:S01]  /*16690*/  IMAD.IADD R28, R209, 0x1, -R2.reuse ;  /* 0x00000001d11c7824 */ /* 0x100fe200078e0a02 */
[----:B------:R-:W-:Y:S01]  /*166a0*/  ISETP.GE.OR P3, PT, R2, R213, !P3 ;  /* 0x000000d50200720c */ /* 0x000fe20005f66670 */
[--C-:B------:R-:W-:Y:S01]  /*166b0*/  IMAD.IADD R3, R208, 0x1, -R2.reuse ;  /* 0x00000001d0037824 */ /* 0x100fe200078e0a02 */
[C---:B------:R-:W-:Y:S02]  /*166c0*/  ISETP.GE.OR P6, PT, R2.reuse, R212, !P6 ;  /* 0x000000d40200720c */ /* 0x040fe400077c6670 */
[----:B------:R-:W-:Y:S01]  /*166d0*/  ISETP.GE.OR P5, PT, R2, R211, !P5 ;  /* 0x000000d30200720c */ /* 0x000fe20006fa6670 */
[----:B------:R-:W-:Y:S01]  /*166e0*/  IMAD.IADD R2, R210, 0x1, -R2 ;  /* 0x00000001d2027824 */ /* 0x000fe200078e0a02 */
[----:B------:R-:W-:-:S04]  /*166f0*/  IABS R29, R28 ;  /* 0x0000001c001d7213 */ /* 0x000fc80000000000 */
[----:B------:R-:W-:Y:S01]  /*16700*/  IABS R28, R2 ;  /* 0x00000002001c7213 */ /* 0x000fe20000000000 */
[----:B------:R-:W-:-:S04]  /*16710*/  IMAD.MOV.U32 R2, RZ, RZ, R29 ;  /* 0x000000ffff027224 */ /* 0x000fc800078e001d */
[----:B------:R-:W-:Y:S02]  /*16720*/  IMAD.MOV.U32 R40, RZ, RZ, R28 ;  /* 0x000000ffff287224 */ /* 0x000fe400078e001c */
[----:B------:R-:W2:Y:S01]  /*16730*/  LDSM.16.M88.4 R28, [R192] ;  /* 0x00000000c01c783b */ /* 0x000ea20000000200 */
[----:B------:R-:W-:Y:S01]  /*16740*/  I2FP.F32.S32 R2, R2 ;  /* 0x0000000200027245 */ /* 0x000fe20000201400 */
[----:B------:R-:W-:Y:S01]  /*16750*/  IMAD.MOV.U32 R217, RZ, RZ, R48 ;  /* 0x000000ffffd97224 */ /* 0x000fe200078e0030 */
[----:B------:R-:W-:Y:S01]  /*16760*/  I2FP.F32.S32 R40, R40 ;  /* 0x0000002800287245 */ /* 0x000fe20000201400 */
[----:B------:R-:W-:Y:S01]  /*16770*/  IMAD.MOV.U32 R219, RZ, RZ, R238 ;  /* 0x000000ffffdb7224 */ /* 0x000fe200078e00ee */
[----:B------:R-:W-:Y:S01]  /*16780*/  IABS R3, R3 ;  /* 0x0000000300037213 */ /* 0x000fe20000000000 */
[----:B------:R-:W-:Y:S01]  /*16790*/  IMAD.MOV.U32 R239, RZ, RZ, R45 ;  /* 0x000000ffffef7224 */ /* 0x000fe200078e002d */
[----:B------:R-:W-:Y:S01]  /*167a0*/  FSEL R85, R51, -INF , !P4 ;  /* 0xff80000033557808 */ /* 0x000fe20006000000 */
[----:B------:R-:W-:Y:S01]  /*167b0*/  FFMA.FTZ R52, R40, -R200, R52 ;  /* 0x800000c828347223 */ /* 0x000fe20000010034 */
[----:B------:R-:W-:-:S04]  /*167c0*/  DEPBAR.LE SB0, 0x0 ;  /* 0x000080000000791a */ /* 0x000fc80000000000 */
[----:B-1----:R-:W-:Y:S01]  /*167d0*/  HMMA.16816.F32.BF16 R40, R20, R32, RZ ;  /* 0x000000201428723c */ /* 0x002fe200000418ff */
[----:B------:R-:W-:-:S15]  /*167e0*/  FFMA.FTZ R48, R2, -R200, R63 ;  /* 0x800000c802307223 */ /* 0x000fde000001003f */
[----:B------:R-:W-:-:S08]  /*167f0*/  NOP ;  /* 0x0000000000007918 */ /* 0x000fd00000000000 */
[----:B--2---:R-:W-:Y:S06]  /*16800*/  HMMA.16816.F32.BF16 R60, R12, R28, R40 ;  /* 0x0000001c0c3c723c */ /* 0x004fec0000041828 */
[C---:B------:R-:W-:Y:S06]  /*16810*/  HMMA.16816.F32.BF16 R40, R20.reuse, R118, RZ ;  /* 0x000000761428723c */ /* 0x040fec00000418ff */
[----:B------:R-:W-:Y:S01]  /*16820*/  HMMA.16816.F32.BF16 R20, R20, R34, RZ ;  /* 0x000000221414723c */ /* 0x000fe200000418ff */
[----:B------:R-:W-:-:S02]  /*16830*/  IMAD.MOV.U32 R237, RZ, RZ, R217 ;  /* 0x000000ffffed7224 */ /* 0x000fc400078e00d9 */
[----:B------:R-:W-:-:S15]  /*16840*/  IMAD.MOV.U32 R217, RZ, RZ, R236 ;  /* 0x000000ffffd97224 */ /* 0x000fde00078e00ec */
[C---:B------:R-:W-:Y:S06]  /*16850*/  HMMA.16816.F32.BF16 R40, R12.reuse, R94, R40 ;  /* 0x0000005e0c28723c */ /* 0x040fec0000041828 */
[----:B------:R-:W-:Y:S06]  /*16860*/  HMMA.16816.F32.BF16 R76, R12, R30, R20 ;  /* 0x0000001e0c4c723c */ /* 0x000fec0000041814 */
[----:B------:R-:W-:Y:S01]  /*16870*/  HMMA.16816.F32.BF16 R12, R24, R118, RZ ;  /* 0x00000076180c723c */ /* 0x000fe200000418ff */
[----:B------:R-:W-:Y:S01]  /*16880*/  IMAD.MOV.U32 R238, RZ, RZ, R47 ;  /* 0x000000ffffee7224 */ /* 0x000fe200078e002f */
[----:B------:R-:W-:Y:S01]  /*16890*/  I2FP.F32.S32 R3, R3 ;  /* 0x0000000300037245 */ /* 0x000fe20000201400 */
[----:B------:R-:W-:-:S03]  /*168a0*/  IMAD.MOV.U32 R236, RZ, RZ, R46 ;  /* 0x000000ffffec7224 */ /* 0x000fc600078e002e */
[----:B------:R-:W-:Y:S01]  /*168b0*/  HMMA.16816.F32.BF16 R44, R24, R32, RZ ;  /* 0x00000020182c723c */ /* 0x000fe200000418ff */
[----:B------:R-:W-:-:S05]  /*168c0*/  FFMA.FTZ R53, R3, -R200, R53 ;  /* 0x800000c803357223 */ /* 0x000fca0000010035 */
[----:B------:R-:W-:Y:S01]  /*168d0*/  HMMA.16816.F32.BF16 R24, R24, R34, RZ ;  /* 0x000000221818723c */ /* 0x000fe200000418ff */
[----:B------:R-:W-:-:S04]  /*168e0*/  VIADD R3, R0, 0x60 ;  /* 0x0000006000037836 */ /* 0x000fc80000000000 */
[----:B------:R-:W-:-:S07]  /*168f0*/  IMAD.IADD R2, R207, 0x1, -R3 ;  /* 0x00000001cf027824 */ /* 0x000fce00078e0a03 */
[----:B------:R-:W-:Y:S07]  /*16900*/  HMMA.16816.F32.BF16 R32, R16, R94, R12 ;  /* 0x0000005e1020723c */ /* 0x000fee000004180c */
[----:B------:R-:W-:Y:S01]  /*16910*/  IMAD.IADD R13, R209, 0x1, -R3 ;  /* 0x00000001d10d7824 */ /* 0x000fe200078e0a03 */
[----:B------:R-:W-:-:S04]  /*16920*/  IABS R12, R2 ;  /* 0x00000002000c7213 */ /* 0x000fc80000000000 */
[----:B------:R-:W-:-:S04]  /*16930*/  IABS R2, R13 ;  /* 0x0000000d00027213 */ /* 0x000fc80000000000 */
[----:B------:R-:W-:Y:S01]  /*16940*/  I2FP.F32.S32 R2, R2 ;  /* 0x0000000200027245 */ /* 0x000fe20000201400 */
[----:B------:R-:W-:Y:S01]  /*16950*/  HMMA.16816.F32.BF16 R64, R16, R30, R24 ;  /* 0x0000001e1040723c */ /* 0x000fe20000041818 */
[----:B------:R-:W-:-:S03]  /*16960*/  FSEL R70, R48, -INF , !P3 ;  /* 0xff80000030467808 */ /* 0x000fc60005800000 */
[----:B------:R-:W-:Y:S01]  /*16970*/  FFMA.FTZ R14, R2, -R200, R54 ;  /* 0x800000c8020e7223 */ /* 0x000fe20000010036 */
[----:B------:R-:W-:Y:S02]  /*16980*/  FSEL R54, R49, -INF , !P1 ;  /* 0xff80000031367808 */ /* 0x000fe40004800000 */
[----:B------:R-:W-:Y:S02]  /*16990*/  FSEL R31, R50, -INF , !P2 ;  /* 0xff800000321f7808 */ /* 0x000fe40005000000 */
[----:B------:R-:W-:Y:S02]  /*169a0*/  I2FP.F32.S32 R12, R12 ;  /* 0x0000000c000c7245 */ /* 0x000fe40000201400 */
[C---:B------:R-:W-:Y:S02]  /*169b0*/  ISETP.GE.AND P4, PT, R3.reuse, R206, PT ;  /* 0x000000ce0300720c */ /* 0x040fe40003f86270 */
[C---:B------:R-:W-:Y:S02]  /*169c0*/  ISETP.GE.AND P2, PT, R3.reuse, R205, PT ;  /* 0x000000cd0300720c */ /* 0x040fe40003f46270 */
[----:B------:R-:W-:-:S02]  /*169d0*/  ISETP.GE.AND P1, PT, R3, R204, PT ;  /* 0x000000cc0300720c */ /* 0x000fc40003f26270 */
[C---:B------:R-:W-:Y:S01]  /*169e0*/  ISETP.GE.AND P3, PT, R3.reuse, R203, PT ;  /* 0x000000cb0300720c */ /* 0x040fe20003f66270 */
[----:B------:R-:W-:Y:S02]  /*169f0*/  VIADD R2, R0, 0x61 ;  /* 0x0000006100027836 */ /* 0x000fe40000000000 */
[--C-:B------:R-:W-:Y:S01]  /*16a00*/  IMAD.IADD R13, R208, 0x1, -R3.reuse ;  /* 0x00000001d00d7824 */ /* 0x100fe200078e0a03 */
[C---:B------:R-:W-:Y:S01]  /*16a10*/  ISETP.GE.OR P4, PT, R3.reuse, R214, !P4 ;  /* 0x000000d60300720c */ /* 0x040fe20006786670 */
[----:B------:R-:W-:Y:S01]  /*16a20*/  FFMA.FTZ R15, R12, -R200, R240 ;  /* 0x800000c80c0f7223 */ /* 0x000fe200000100f0 */
[C---:B------:R-:W-:Y:S02]  /*16a30*/  ISETP.GE.OR P2, PT, R3.reuse, R213, !P2 ;  /* 0x000000d50300720c */ /* 0x040fe40005746670 */
[C---:B------:R-:W-:Y:S01]  /*16a40*/  ISETP.GE.OR P1, PT, R3.reuse, R212, !P1 ;  /* 0x000000d40300720c */ /* 0x040fe20004f26670 */
[----:B------:R-:W-:Y:S01]  /*16a50*/  BAR.SYNC.DEFER_BLOCKING 0x0 ;  /* 0x0000000000007b1d */ /* 0x000fe20000010000 */
[----:B------:R-:W-:Y:S01]  /*16a60*/  ISETP.GE.OR P3, PT, R3, R211, !P3 ;  /* 0x000000d30300720c */ /* 0x000fe20005f66670 */
[----:B------:R-:W-:Y:S01]  /*16a70*/  IMAD.IADD R3, R210, 0x1, -R3 ;  /* 0x00000001d2037824 */ /* 0x000fe200078e0a03 */
[----:B------:R-:W-:Y:S01]  /*16a80*/  HMMA.16816.F32.BF16 R56, R16, R28, R44 ;  /* 0x0000001c1038723c */ /* 0x000fe2000004182c */
[----:B------:R-:W-:-:S06]  /*16a90*/  IMAD.IADD R12, R207, 0x1, -R2 ;  /* 0x00000001cf0c7824 */ /* 0x000fcc00078e0a02 */
[----:B------:R-:W-:Y:S02]  /*16aa0*/  IABS R16, R13 ;  /* 0x0000000d00107213 */ /* 0x000fe40000000000 */
        /* <DEDUP_REMOVED lines=93> */
[----:B------:R-:W-:Y:S02]  /*17080*/  I2FP.F32.S32 R13, R13 ;  /* 0x0000000d000d7245 */ /* 0x000fe40000201400 */
[----:B------:R-:W-:Y:S02]  /*17090*/  I2FP.F32.S32 R3, R3 ;  /* 0x0000000300037245 */ /* 0x000fe40000201400 */
[----:B------:R-:W-:Y:S01]  /*170a0*/  I2FP.F32.S32 R12, R12 ;  /* 0x0000000c000c7245 */ /* 0x000fe20000201400 */
[-C--:B------:R-:W-:Y:S01]  /*170b0*/  FFMA.FTZ R19, R13, -R200.reuse, R43 ;  /* 0x800000c80d137223 */ /* 0x080fe2000001002b */
[----:B------:R-:W-:Y:S01]  /*170c0*/  FSEL R24, R16, -INF , !P5 ;  /* 0xff80000010187808 */ /* 0x000fe20006800000 */
[-C--:B------:R-:W-:Y:S01]  /*170d0*/  FFMA.FTZ R17, R3, -R200.reuse, R56 ;  /* 0x800000c803117223 */ /* 0x080fe20000010038 */
[----:B------:R-:W-:Y:S01]  /*170e0*/  FSEL R56, R21, -INF , !P6 ;  /* 0xff80000015387808 */ /* 0x000fe20007000000 */
[----:B------:R-:W-:Y:S01]  /*170f0*/  FFMA.FTZ R20, R12, -R200, R41 ;  /* 0x800000c80c147223 */ /* 0x000fe20000010029 */
[----:B------:R-:W-:-:S02]  /*17100*/  FSEL R32, R15, -INF , !P4 ;  /* 0xff8000000f207808 */ /* 0x000fc40006000000 */
[----:B------:R-:W-:Y:S01]  /*17110*/  FSEL R43, R14, -INF , !P2 ;  /* 0xff8000000e2b7808 */ /* 0x000fe20005000000 */
[--C-:B------:R-:W-:Y:S01]  /*17120*/  IMAD.IADD R12, R209, 0x1, -R2.reuse ;  /* 0x00000001d10c7824 */ /* 0x100fe200078e0a02 */
[C---:B------:R-:W-:Y:S02]  /*17130*/  ISETP.GE.AND P6, PT, R2.reuse, R206, PT ;  /* 0x000000ce0200720c */ /* 0x040fe40003fc6270 */
[C---:B------:R-:W-:Y:S02]  /*17140*/  ISETP.GE.AND P5, PT, R2.reuse, R205, PT ;  /* 0x000000cd0200720c */ /* 0x040fe40003fa6270 */
[C---:B------:R-:W-:Y:S02]  /*17150*/  ISETP.GE.AND P4, PT, R2.reuse, R204, PT ;  /* 0x000000cc0200720c */ /* 0x040fe40003f86270 */
[----:B------:R-:W-:Y:S01]  /*17160*/  ISETP.GE.AND P2, PT, R2, R203, PT ;  /* 0x000000cb0200720c */ /* 0x000fe20003f46270 */
[----:B------:R-:W-:Y:S01]  /*17170*/  IMAD.IADD R3, R208, 0x1, -R2 ;  /* 0x00000001d0037824 */ /* 0x000fe200078e0a02 */
[----:B------:R-:W-:-:S02]  /*17180*/  ISETP.GE.OR P6, PT, R2, R214, !P6 ;  /* 0x000000d60200720c */ /* 0x000fc400077c6670 */
[C---:B------:R-:W-:Y:S02]  /*17190*/  ISETP.GE.OR P5, PT, R2.reuse, R213, !P5 ;  /* 0x000000d50200720c */ /* 0x040fe40006fa6670 */
[C---:B------:R-:W-:Y:S02]  /*171a0*/  ISETP.GE.OR P4, PT, R2.reuse, R212, !P4 ;  /* 0x000000d40200720c */ /* 0x040fe40006786670 */
        /* <DEDUP_REMOVED lines=20> */
[----:B------:R-:W-:Y:S02]  /*172f0*/  I2FP.F32.S32 R12, R12 ;  /* 0x0000000c000c7245 */ /* 0x000fe40000201400 */
[----:B------:R-:W-:Y:S01]  /*17300*/  FSEL R53, R20, -INF , !P1 ;  /* 0xff80000014357808 */ /* 0x000fe20004800000 */
[-C--:B------:R-:W-:Y:S01]  /*17310*/  FFMA.FTZ R21, R3, -R200.reuse, R61 ;  /* 0x800000c803157223 */ /* 0x080fe2000001003d */
[----:B------:R-:W-:Y:S01]  /*17320*/  VIADD R3, R0, 0x78 ;  /* 0x0000007800037836 */ /* 0x000fe20000000000 */
[----:B------:R-:W-:Y:S02]  /*17330*/  FSEL R20, R19, -INF , !P3 ;  /* 0xff80000013147808 */ /* 0x000fe40005800000 */
[----:B------:R-:W-:Y:S02]  /*17340*/  FSEL R26, R17, -INF , !P6 ;  /* 0xff800000111a7808 */ /* 0x000fe40007000000 */
[----:B------:R-:W-:Y:S01]  /*17350*/  FSEL R35, R15, -INF , !P5 ;  /* 0xff8000000f237808 */ /* 0x000fe20006800000 */
[----:B------:R-:W-:Y:S01]  /*17360*/  FFMA.FTZ R14, R12, -R200, R59 ;  /* 0x800000c80c0e7223 */ /* 0x000fe2000001003b */
[----:B------:R-:W-:-:S02]  /*17370*/  ISETP.GE.AND P1, PT, R2, R206, PT ;  /* 0x000000ce0200720c */ /* 0x000fc40003f26270 */
[C---:B------:R-:W-:Y:S02]  /*17380*/  ISETP.GE.AND P3, PT, R2.reuse, R205, PT ;  /* 0x000000cd0200720c */ /* 0x040fe40003f66270 */
[C---:B------:R-:W-:Y:S02]  /*17390*/  ISETP.GE.AND P6, PT, R2.reuse, R204, PT ;  /* 0x000000cc0200720c */ /* 0x040fe40003fc6270 */
[C---:B------:R-:W-:Y:S01]  /*173a0*/  ISETP.GE.AND P5, PT, R2.reuse, R203, PT ;  /* 0x000000cb0200720c */ /* 0x040fe20003fa6270 */
[----:B------:R-:W-:Y:S01]  /*173b0*/  IMAD.IADD R12, R207, 0x1, -R3 ;  /* 0x00000001cf0c7824 */ /* 0x000fe200078e0a03 */
[----:B------:R-:W-:Y:S02]  /*173c0*/  I2FP.F32.S32 R13, R13 ;  /* 0x0000000d000d7245 */ /* 0x000fe40000201400 */
[C---:B------:R-:W-:Y:S02]  /*173d0*/  ISETP.GE.OR P1, PT, R2.reuse, R214, !P1 ;  /* 0x000000d60200720c */ /* 0x040fe40004f26670 */
[----:B------:R-:W-:-:S02]  /*173e0*/  ISETP.GE.OR P3, PT, R2, R213, !P3 ;  /* 0x000000d50200720c */ /* 0x000fc40005f66670 */
[C---:B------:R-:W-:Y:S02]  /*173f0*/  ISETP.GE.OR P6, PT, R2.reuse, R212, !P6 ;  /* 0x000000d40200720c */ /* 0x040fe400077c6670 */
[----:B------:R-:W-:Y:S01]  /*17400*/  ISETP.GE.OR P5, PT, R2, R211, !P5 ;  /* 0x000000d30200720c */ /* 0x000fe20006fa6670 */
[----:B------:R-:W-:Y:S02]  /*17410*/  IMAD.IADD R2, R210, 0x1, -R2 ;  /* 0x00000001d2027824 */ /* 0x000fe400078e0a02 */
[----:B------:R-:W-:Y:S01]  /*17420*/  FFMA.FTZ R18, R13, -R200, R57 ;  /* 0x800000c80d127223 */ /* 0x000fe20000010039 */
[----:B------:R-:W-:Y:S01]  /*17430*/  IABS R12, R12 ;  /* 0x0000000c000c7213 */ /* 0x000fe20000000000 */
[----:B------:R-:W-:Y:S01]  /*17440*/  IMAD.IADD R13, R209, 0x1, -R3 ;  /* 0x00000001d10d7824 */ /* 0x000fe200078e0a03 */
[----:B------:R-:W-:Y:S02]  /*17450*/  IABS R15, R2 ;  /* 0x00000002000f7213 */ /* 0x000fe40000000000 */
[----:B------:R-:W-:-:S02]  /*17460*/  I2FP.F32.S32 R12, R12 ;  /* 0x0000000c000c7245 */ /* 0x000fc40000201400 */
[----:B------:R-:W-:Y:S01]  /*17470*/  IABS R2, R13 ;  /* 0x0000000d00027213 */ /* 0x000fe20000000000 */
[----:B------:R-:W-:Y:S01]  /*17480*/  IMAD.MOV.U32 R13, RZ, RZ, R15 ;  /* 0x000000ffff0d7224 */ /* 0x000fe200078e000f */
        /* <DEDUP_REMOVED lines=9> */
[C---:B------:R-:W-:Y:S02]  /*17520*/  ISETP.GE.AND P3, PT, R3.reuse, R203, PT ;  /* 0x000000cb0300720c */ /* 0x040fe40003f66270 */
[----:B------:R-:W-:Y:S01]  /*17530*/  I2FP.F32.S32 R2, R2 ;  /* 0x0000000200027245 */ /* 0x000fe20000201400 */
[----:B------:R-:W-:Y:S01]  /*17540*/  VIADD R0, R0, 0x79 ;  /* 0x0000007900007836 */ /* 0x000fe20000000000 */
[----:B------:R-:W-:Y:S02]  /*17550*/  I2FP.F32.S32 R13, R13 ;  /* 0x0000000d000d7245 */ /* 0x000fe40000201400 */
[----:B------:R-:W-:-:S02]  /*17560*/  ISETP.GE.OR P4, PT, R3, R214, !P4 ;  /* 0x000000d60300720c */ /* 0x000fc40006786670 */
[C---:B------:R-:W-:Y:S02]  /*17570*/  ISETP.GE.OR P2, PT, R3.reuse, R213, !P2 ;  /* 0x000000d50300720c */ /* 0x040fe40005746670 */
[C---:B------:R-:W-:Y:S02]  /*17580*/  ISETP.GE.OR P1, PT, R3.reuse, R212, !P1 ;  /* 0x000000d40300720c */ /* 0x040fe40004f26670 */
[----:B------:R-:W-:Y:S01]  /*17590*/  ISETP.GE.OR P3, PT, R3, R211, !P3 ;  /* 0x000000d30300720c */ /* 0x000fe20005f66670 */
[----:B------:R-:W-:Y:S02]  /*175a0*/  IMAD.IADD R3, R210, 0x1, -R3 ;  /* 0x00000001d2037824 */ /* 0x000fe400078e0a03 */
[----:B------:R-:W-:Y:S01]  /*175b0*/  FFMA.FTZ R15, R2, -R200, R66 ;  /* 0x800000c8020f7223 */ /* 0x000fe20000010042 */
[----:B------:R-:W-:Y:S01]  /*175c0*/  IABS R12, R12 ;  /* 0x0000000c000c7213 */ /* 0x000fe20000000000 */
[----:B------:R-:W-:Y:S02]  /*175d0*/  IMAD.IADD R2, R207, 0x1, -R0 ;  /* 0x00000001cf027824 */ /* 0x000fe400078e0a00 */
[----:B------:R-:W-:Y:S01]  /*175e0*/  FFMA.FTZ R17, R13, -R200, R63 ;  /* 0x800000c80d117223 */ /* 0x000fe2000001003f */
[----:B------:R-:W-:Y:S01]  /*175f0*/  IABS R13, R3 ;  /* 0x00000003000d7213 */ /* 0x000fe20000000000 */
[----:B------:R-:W-:Y:S01]  /*17600*/  IMAD.MOV.U32 R3, RZ, RZ, R12 ;  /* 0x000000ffff037224 */ /* 0x000fe200078e000c */
[----:B------:R-:W-:-:S02]  /*17610*/  IABS R2, R2 ;  /* 0x0000000200027213 */ /* 0x000fc40000000000 */
[----:B------:R-:W-:Y:S02]  /*17620*/  FSEL R45, R21, -INF , !P6 ;  /* 0xff800000152d7808 */ /* 0x000fe40007000000 */
[----:B------:R-:W-:Y:S02]  /*17630*/  I2FP.F32.S32 R3, R3 ;  /* 0x0000000300037245 */ /* 0x000fe40000201400 */
[----:B------:R-:W-:Y:S02]  /*17640*/  I2FP.F32.S32 R2, R2 ;  /* 0x0000000200027245 */ /* 0x000fe40000201400 */
[----:B------:R-:W-:Y:S02]  /*17650*/  FSEL R18, R17, -INF , !P5 ;  /* 0xff80000011127808 */ /* 0x000fe40006800000 */
[----:B------:R-:W-:Y:S02]  /*17660*/  FSEL R22, R16, -INF , !P4 ;  /* 0xff80000010167808 */ /* 0x000fe40006000000 */
[----:B------:R-:W-:-:S02]  /*17670*/  FSEL R28, R15, -INF , !P2 ;  /* 0xff8000000f1c7808 */ /* 0x000fc40005000000 */
[C---:B------:R-:W-:Y:S02]  /*17680*/  ISETP.GE.AND P6, PT, R0.reuse, R206, PT ;  /* 0x000000ce0000720c */ /* 0x040fe40003fc6270 */
[C---:B------:R-:W-:Y:S02]  /*17690*/  ISETP.GE.AND P5, PT, R0.reuse, R205, PT ;  /* 0x000000cd0000720c */ /* 0x040fe40003fa6270 */
[C---:B------:R-:W-:Y:S02]  /*176a0*/  ISETP.GE.AND P4, PT, R0.reuse, R204, PT ;  /* 0x000000cc0000720c */ /* 0x040fe40003f86270 */
[----:B------:R-:W-:Y:S01]  /*176b0*/  ISETP.GE.AND P2, PT, R0, R203, PT ;  /* 0x000000cb0000720c */ /* 0x000fe20003f46270 */
[-C--:B------:R-:W-:Y:S01]  /*176c0*/  FFMA.FTZ R14, R3, -R200.reuse, R76 ;  /* 0x800000c8030e7223 */ /* 0x080fe2000001004c */
[----:B------:R-:W-:Y:S01]  /*176d0*/  FFMA.FTZ R12, R2, -R200, R65 ;  /* 0x800000c8020c7223 */ /* 0x000fe20000010041 */
[C---:B------:R-:W-:Y:S01]  /*176e0*/  ISETP.GE.OR P6, PT, R0.reuse, R214, !P6 ;  /* 0x000000d60000720c */ /* 0x040fe200077c6670 */
[--C-:B------:R-:W-:Y:S01]  /*176f0*/  IMAD.IADD R3, R209, 0x1, -R0.reuse ;  /* 0x00000001d1037824 */ /* 0x100fe200078e0a00 */
[----:B------:R-:W-:Y:S01]  /*17700*/  ISETP.GE.OR P5, PT, R0, R213, !P5 ;  /* 0x000000d50000720c */ /* 0x000fe20006fa6670 */
[----:B------:R-:W-:Y:S01]  /*17710*/  IMAD.IADD R2, R208, 0x1, -R0 ;  /* 0x00000001d0027824 */ /* 0x000fe200078e0a00 */
[----:B------:R-:W-:-:S02]  /*17720*/  ISETP.GE.OR P4, PT, R0, R212, !P4 ;  /* 0x000000d40000720c */ /* 0x000fc40006786670 */
[----:B------:R-:W-:Y:S01]  /*17730*/  ISETP.GE.OR P2, PT, R0, R211, !P2 ;  /* 0x000000d30000720c */ /* 0x000fe20005746670 */
[----:B------:R-:W-:Y:S01]  /*17740*/  IMAD.IADD R0, R210, 0x1, -R0 ;  /* 0x00000001d2007824 */ /* 0x000fe200078e0a00 */
[----:B------:R-:W-:Y:S02]  /*17750*/  FSEL R41, R14, -INF , !P1 ;  /* 0xff8000000e297808 */ /* 0x000fe40004800000 */
[----:B------:R-:W-:Y:S02]  /*17760*/  ISETP.GT.AND P1, PT, R186, R218, PT ;  /* 0x000000daba00720c */ /* 0x000fe40003f24270 */
[----:B------:R-:W-:Y:S02]  /*17770*/  IABS R3, R3 ;  /* 0x0000000300037213 */ /* 0x000fe40000000000 */
[----:B------:R-:W-:Y:S02]  /*17780*/  IABS R2, R2 ;  /* 0x0000000200027213 */ /* 0x000fe40000000000 */
[----:B------:R-:W-:-:S02]  /*17790*/  IABS R0, R0 ;  /* 0x0000000000007213 */ /* 0x000fc40000000000 */
[----:B------:R-:W-:Y:S02]  /*177a0*/  I2FP.F32.S32 R13, R13 ;  /* 0x0000000d000d7245 */ /* 0x000fe40000201400 */
[----:B------:R-:W-:Y:S02]  /*177b0*/  I2FP.F32.S32 R3, R3 ;  /* 0x0000000300037245 */ /* 0x000fe40000201400 */
[----:B------:R-:W-:Y:S02]  /*177c0*/  I2FP.F32.S32 R2, R2 ;  /* 0x0000000200027245 */ /* 0x000fe40000201400 */
[----:B------:R-:W-:Y:S01]  /*177d0*/  I2FP.F32.S32 R0, R0 ;  /* 0x0000000000007245 */ /* 0x000fe20000201400 */
[-C--:B------:R-:W-:Y:S01]  /*177e0*/  FFMA.FTZ R13, R13, -R200.reuse, R78 ;  /* 0x800000c80d0d7223 */ /* 0x080fe2000001004e */
[-C--:B------:R-:W-:Y:S01]  /*177f0*/  FFMA.FTZ R3, R3, -R200.reuse, R67 ;  /* 0x800000c803037223 */ /* 0x080fe20000010043 */
[-C--:B------:R-:W-:Y:S02]  /*17800*/  FFMA.FTZ R2, R2, -R200.reuse, R77 ;  /* 0x800000c802027223 */ /* 0x080fe4000001004d */
[----:B------:R-:W-:Y:S01]  /*17810*/  FFMA.FTZ R0, R0, -R200, R79 ;  /* 0x800000c800007223 */ /* 0x000fe2000001004f */
[----:B------:R-:W-:Y:S01]  /*17820*/  BSSY B1, `(.L_x_1204) ;  /* 0x000003d000017945 */ /* 0x000fe20003800000 */
        /* <DEDUP_REMOVED lines=58> */
.L_x_1207:
[----:B------:R-:W-:Y:S05]  /*17bd0*/  BSYNC B0 ;  /* 0x0000000000007941 */ /* 0x000fea0003800000 */
.L_x_1206:
[----:B------:R-:W0:Y:S02]  /*17be0*/  LDGDEPBAR ;  /* 0x00000000000079af */ /* 0x000e240000000000 */
.L_x_1205:
[----:B------:R-:W-:Y:S05]  /*17bf0*/  BSYNC B1 ;  /* 0x0000000000017941 */ /* 0x000fea0003800000 */
.L_x_1204:
        /* <DEDUP_REMOVED lines=92> */
[----:B------:R2:W-:Y:S02]  /*181c0*/  STL [R1+0x3b8], R170 ;  /* 0x0003b8aa01007387 */ /* 0x0005e40000100800 */
[----:B--2---:R-:W-:-:S04]  /*181d0*/  FMNMX.FTZ R170, R0, R2, !PT ;  /* 0x0000000200aa7209 */ /* 0x004fc80007810000 */
[----:B------:R-:W-:-:S04]  /*181e0*/  FSETP.NEU.FTZ.AND P0, PT, R170, -INF , PT ;  /* 0xff800000aa00780b */ /* 0x000fc80003f1d000 */
[----:B------:R-:W-:-:S05]  /*181f0*/  FSEL R0, R170, RZ, P0 ;  /* 0x000000ffaa007208 */ /* 0x000fca0000000000 */
[----:B------:R-:W-:Y:S02]  /*18200*/  FADD.FTZ R12, R36, -R0 ;  /* 0x80000000240c7221 */ /* 0x000fe40000010000 */
        /* <DEDUP_REMOVED lines=32> */
[----:B------:R-:W-:Y:S01]  /*18410*/  STL [R1+0x4e8], R222 ;  /* 0x0004e8de01007387 */ /* 0x000fe20000100800 */
[-CC-:B------:R-:W-:Y:S01]  /*18420*/  FFMA.FTZ R194, R69, R0.reuse, -R2.reuse ;  /* 0x0000000045c27223 */ /* 0x180fe20000010802 */
[-CC-:B--2---:R-:W-:Y:S01]  /*18430*/  FFMA.FTZ R5, R55, R0.reuse, -R2.reuse ;  /* 0x0000000037057223 */ /* 0x184fe20000010802 */
[----:B---3--:R-:W-:-:S05]  /*18440*/  FFMA.FTZ R4, R75, R0, -R2 ;  /* 0x000000004b047223 */ /* 0x008fca0000010802 */
[----:B------:R2:W-:Y:S04]  /*18450*/  STL [R1+0x1b0], R4 ;  /* 0x0001b00401007387 */ /* 0x0005e80000100800 */
[----:B------:R-:W3:Y:S04]  /*18460*/  LDL R57, [R1+0x104] ;  /* 0x0001040001397983 */ /* 0x000ee80000100800 */
[----:B------:R4:W-:Y:S04]  /*18470*/  STL [R1+0x1c8], R5 ;  /* 0x0001c80501007387 */ /* 0x0009e80000100800 */
[----:B------:R-:W3:Y:S01]  /*18480*/  LDL.LU R42, [R1+0x14] ;  /* 0x00001400012a7983 */ /* 0x000ee20000300800 */
[----:B--2---:R-:W-:-:S05]  /*18490*/  FFMA.FTZ R4, R31, R0, -R2 ;  /* 0x000000001f047223 */ /* 0x004fca0000010802 */
[----:B------:R2:W-:Y:S04]  /*184a0*/  STL [R1+0x1cc], R4 ;  /* 0x0001cc0401007387 */ /* 0x0005e80000100800 */
[----:B------:R-:W3:Y:S04]  /*184b0*/  LDL R13, [R1+0x1c] ;  /* 0x00001c00010d7983 */ /* 0x000ee80000100800 */
[----:B-1----:R-:W3:Y:S04]  /*184c0*/  LDL.LU R15, [R1+0xc] ;  /* 0x00000c00010f7983 */ /* 0x002ee80000300800 */
[----:B------:R-:W3:Y:S01]  /*184d0*/  LDL.LU R14, [R1+0x4] ;  /* 0x00000400010e7983 */ /* 0x000ee20000300800 */
[-CC-:B------:R-:W-:Y:S01]  /*184e0*/  FFMA.FTZ R192, R25, R0.reuse, -R2.reuse ;  /* 0x0000000019c07223 */ /* 0x180fe20000010802 */
[----:B------:R-:W-:-:S02]  /*184f0*/  FFMA.FTZ R190, R24, R0, -R2 ;  /* 0x0000000018be7223 */ /* 0x000fc40000010802 */
[----:B------:R-:W-:Y:S01]  /*18500*/  STL [R1+0x4a0], R140 ;  /* 0x0004a08c01007387 */ /* 0x000fe20000100800 */
[-CC-:B------:R-:W-:Y:S01]  /*18510*/  FFMA.FTZ R168, R20, R0.reuse, -R2.reuse ;  /* 0x0000000014a87223 */ /* 0x180fe20000010802 */
[-CC-:B------:R-:W-:Y:S01]  /*18520*/  FFMA.FTZ R137, R19, R0.reuse, -R2.reuse ;  /* 0x0000000013897223 */ /* 0x180fe20000010802 */
[-CC-:B----4-:R-:W-:Y:S01]  /*18530*/  FFMA.FTZ R5, R17, R0.reuse, -R2.reuse ;  /* 0x0000000011057223 */ /* 0x190fe20000010802 */
[-CC-:B--2---:R-:W-:Y:S01]  /*18540*/  FFMA.FTZ R4, R29, R0.reuse, -R2.reuse ;  /* 0x000000001d047223 */ /* 0x184fe20000010802 */
[----:B------:R-:W-:-:S04]  /*18550*/  FFMA.FTZ R10, R16, R0, -R2 ;  /* 0x00000000100a7223 */ /* 0x000fc80000010802 */
[----:B------:R1:W-:Y:S01]  /*18560*/  STL [R1+0x1d4], R4 ;  /* 0x0001d40401007387 */ /* 0x0003e20000100800 */
[----:B------:R-:W-:Y:S01]  /*18570*/  MUFU.EX2 R81, R3 ;  /* 0x0000000300517308 */ /* 0x000fe20000000800 */
[----:B-1----:R-:W-:Y:S01]  /*18580*/  FFMA.FTZ R4, R18, R0, -R2 ;  /* 0x0000000012047223 */ /* 0x002fe20000010802 */
[----:B------:R-:W-:-:S06]  /*18590*/  FMUL.FTZ R2, R0, R12 ;  /* 0x0000000c00027220 */ /* 0x000fcc0000410000 */
[----:B------:R-:W1:Y:S01]  /*185a0*/  MUFU.EX2 R2, R2 ;  /* 0x0000000200027308 */ /* 0x000e620000000800 */
[----:B------:R-:W-:Y:S04]  /*185b0*/  STL [R1+0x4a4], R137 ;  /* 0x0004a48901007387 */ /* 0x000fe80000100800 */
[----:B------:R-:W-:Y:S04]  /*185c0*/  STL [R1+0x4a8], R137 ;  /* 0x0004a88901007387 */ /* 0x000fe80000100800 */
[----:B------:R2:W-:Y:S04]  /*185d0*/  STL [R1+0x4ec], R4 ;  /* 0x0004ec0401007387 */ /* 0x0005e80000100800 */
[----:B------:R4:W-:Y:S01]  /*185e0*/  STL [R1+0x4f0], R5 ;  /* 0x0004f00501007387 */ /* 0x0009e20000100800 */
[-C--:B-1----:R-:W-:Y:S01]  /*185f0*/  FMUL.FTZ R171, R154, R2.reuse ;  /* 0x000000029aab7220 */ /* 0x082fe20000410000 */
[----:B------:R-:W-:-:S02]  /*18600*/  FMUL.FTZ R188, R155, R2 ;  /* 0x000000029bbc7220 */ /* 0x000fc40000410000 */
[----:B------:R-:W-:Y:S01]  /*18610*/  STL [R1+0x4f4], R10 ;  /* 0x0004f40a01007387 */ /* 0x000fe20000100800 */
[----:B------:R-:W-:-:S03]  /*18620*/  FMUL.FTZ R3, R142, R2 ;  /* 0x000000028e037220 */ /* 0x000fc60000410000 */
[----:B------:R-:W-:Y:S04]  /*18630*/  STL [R1+0x440], R171 ;  /* 0x000440ab01007387 */ /* 0x000fe80000100800 */
[----:B------:R-:W-:Y:S01]  /*18640*/  STL [R1+0x444], R188 ;  /* 0x000444bc01007387 */ /* 0x000fe20000100800 */
[-C--:B--2---:R-:W-:Y:S01]  /*18650*/  FMUL.FTZ R4, R151, R2.reuse ;  /* 0x0000000297047220 */ /* 0x084fe20000410000 */
[----:B----4-:R-:W-:-:S05]  /*18660*/  FMUL.FTZ R5, R150, R2 ;  /* 0x0000000296057220 */ /* 0x010fca0000410000 */
[----:B------:R1:W-:Y:S04]  /*18670*/  STL [R1+0x1d8], R5 ;  /* 0x0001d80501007387 */ /* 0x0003e80000100800 */
[----:B------:R2:W-:Y:S04]  /*18680*/  STL [R1+0x1dc], R4 ;  /* 0x0001dc0401007387 */ /* 0x0005e80000100800 */
[----:B------:R4:W-:Y:S01]  /*18690*/  STL [R1+0x1e8], R3 ;  /* 0x0001e80301007387 */ /* 0x0009e20000100800 */
[-C--:B-1----:R-:W-:Y:S01]  /*186a0*/  FMUL.FTZ R5, R143, R2.reuse ;  /* 0x000000028f057220 */ /* 0x082fe20000410000 */
[-C--:B--2---:R-:W-:Y:S01]  /*186b0*/  FMUL.FTZ R4, R138, R2.reuse ;  /* 0x000000028a047220 */ /* 0x084fe20000410000 */
[----:B----4-:R-:W-:-:S03]  /*186c0*/  FMUL.FTZ R3, R139, R2 ;  /* 0x000000028b037220 */ /* 0x010fc60000410000 */
[----:B------:R-:W-:Y:S04]  /*186d0*/  STL [R1+0x1ec], R5 ;  /* 0x0001ec0501007387 */ /* 0x000fe80000100800 */
[----:B------:R-:W-:Y:S01]  /*186e0*/  STL [R1+0x1f8], R4 ;  /* 0x0001f80401007387 */ /* 0x000fe20000100800 */
[----:B---3--:R-:W-:Y:S01]  /*186f0*/  FFMA.FTZ R55, R57, R2, R81 ;  /* 0x0000000239377223 */ /* 0x008fe20000010051 */
        /* <DEDUP_REMOVED lines=32> */
[----:B------:R-:W-:Y:S04]  /*18900*/  STL [R1+0x1fc], R3 ;  /* 0x0001fc0301007387 */ /* 0x000fe80000100800 */
[----:B------:R-:W1:Y:S04]  /*18910*/  SHFL.BFLY PT, R3, R2, 0x2, 0x1f ;  /* 0x0c401f0002037f89 */ /* 0x000e6800000e0000 */
[----:B------:R-:W2:Y:S01]  /*18920*/  LDL.LU R217, [R1+0x10c] ;  /* 0x00010c0001d97983 */ /* 0x000ea20000300800 */
[----:B-1----:R-:W-:-:S05]  /*18930*/  FMNMX.FTZ R2, R2, R3, !PT ;  /* 0x0000000302027209 */ /* 0x002fca0007810000 */
[----:B------:R-:W1:Y:S02]  /*18940*/  SHFL.BFLY PT, R3, R2, 0x1, 0x1f ;  /* 0x0c201f0002037f89 */ /* 0x000e6400000e0000 */
[----:B-1----:R-:W-:-:S04]  /*18950*/  FMNMX.FTZ R191, R2, R3, !PT ;  /* 0x0000000302bf7209 */ /* 0x002fc80007810000 */
[----:B------:R-:W-:-:S04]  /*18960*/  FSETP.NEU.FTZ.AND P0, PT, R191, -INF , PT ;  /* 0xff800000bf00780b */ /* 0x000fc80003f1d000 */
[----:B------:R-:W-:-:S05]  /*18970*/  FSEL R2, R191, RZ, P0 ;  /* 0x000000ffbf027208 */ /* 0x000fca0000000000 */
[----:B------:R-:W-:Y:S01]  /*18980*/  FADD.FTZ R3, R39, -R2 ;  /* 0x8000000227037221 */ /* 0x000fe20000010000 */
[----:B------:R-:W-:-:S05]  /*18990*/  FMUL.FTZ R2, R0, R191 ;  /* 0x000000bf00027220 */ /* 0x000fca0000410000 */
[----:B------:R-:W-:Y:S01]  /*189a0*/  FSEL R2, R2, RZ, P0 ;  /* 0x000000ff02027208 */ /* 0x000fe20000000000 */
[----:B------:R-:W-:Y:S04]  /*189b0*/  STL [R1+0x4f8], R235 ;  /* 0x0004f8eb01007387 */ /* 0x000fe80000100800 */
[-CC-:B------:R-:W-:Y:S01]  /*189c0*/  FFMA.FTZ R248, R73, R0.reuse, -R2.reuse ;  /* 0x0000000049f87223 */ /* 0x180fe20000010802 */
[----:B------:R-:W-:Y:S04]  /*189d0*/  STL [R1+0x4fc], R232 ;  /* 0x0004fce801007387 */ /* 0x000fe80000100800 */
[----:B------:R-:W-:Y:S01]  /*189e0*/  STL [R1+0x500], R180 ;  /* 0x000500b401007387 */ /* 0x000fe20000100800 */
[----:B------:R-:W-:-:S03]  /*189f0*/  FFMA.FTZ R4, R47, R0, -R2 ;  /* 0x000000002f047223 */ /* 0x000fc60000010802 */
[----:B------:R-:W-:Y:S04]  /*18a00*/  STL [R1+0x508], R248 ;  /* 0x000508f801007387 */ /* 0x000fe80000100800 */
[----:B------:R-:W3:Y:S01]  /*18a10*/  LDL R186, [R1+0x30] ;  /* 0x0000300001ba7983 */ /* 0x000ee20000100800 */
[----:B------:R-:W-:-:S03]  /*18a20*/  FFMA.FTZ R16, R15, R0, -R2 ;  /* 0x000000000f107223 */ /* 0x000fc60000010802 */
[----:B------:R-:W4:Y:S04]  /*18a30*/  LDL R77, [R1+0x38] ;  /* 0x00003800014d7983 */ /* 0x000f280000100800 */
[----:B------:R1:W-:Y:S01]  /*18a40*/  STL [R1+0xc], R4 ;  /* 0x00000c0401007387 */ /* 0x0003e20000100800 */
[----:B------:R-:W-:-:S03]  /*18a50*/  FFMA.FTZ R20, R14, R0, -R2 ;  /* 0x000000000e147223 */ /* 0x000fc60000010802 */
[----:B------:R-:W4:Y:S04]  /*18a60*/  LDL.LU R15, [R1+0x2c] ;  /* 0x00002c00010f7983 */ /* 0x000f280000300800 */
[----:B------:R-:W4:Y:S04]  /*18a70*/  LDL R14, [R1+0x24] ;  /* 0x00002400010e7983 */ /* 0x000f280000100800 */
[----:B------:R-:W4:Y:S01]  /*18a80*/  LDL R76, [R1+0x18] ;  /* 0x00001800014c7983 */ /* 0x000f220000100800 */
[----:B------:R-:W-:-:S03]  /*18a90*/  FFMA.FTZ R12, R42, R0, -R2 ;  /* 0x000000002a0c7223 */ /* 0x000fc60000010802 */
[----:B------:R-:W4:Y:S04]  /*18aa0*/  LDL.LU R59, [R1+0x8] ;  /* 0x00000800013b7983 */ /* 0x000f280000300800 */
[----:B------:R-:W4:Y:S01]  /*18ab0*/  LDL.LU R42, [R1] ;  /* 0x00000000012a7983 */ /* 0x000f220000300800 */
[----:B------:R-:W-:-:S06]  /*18ac0*/  FMUL.FTZ R3, R0, R3 ;  /* 0x0000000300037220 */ /* 0x000fcc0000410000 */
        /* <DEDUP_REMOVED lines=17> */
[-C--:B-1----:R-:W-:Y:S01]  /*18be0*/  FMUL.FTZ R4, R164, R3.reuse ;  /* 0x00000003a4047220 */ /* 0x082fe20000410000 */
        /* <DEDUP_REMOVED lines=11> */
[-C--:B------:R-:W-:Y:S01]  /*18ca0*/  FMUL.FTZ R169, R160, R3.reuse ;  /* 0x00000003a0a97220 */ /* 0x080fe20000410000 */
[-C--:B------:R-:W-:Y:S01]  /*18cb0*/  FMUL.FTZ R2, R165, R3.reuse ;  /* 0x00000003a5027220 */ /* 0x080fe20000410000 */
[----:B------:R-:W-:Y:S01]  /*18cc0*/  MUFU.EX2 R12, R12 ;  /* 0x0000000c000c7308 */ /* 0x000fe20000000800 */
[----:B------:R-:W-:Y:S04]  /*18cd0*/  STL [R1+0x260], R4 ;  /* 0x0002600401007387 */ /* 0x000fe80000100800 */
[----:B------:R-:W-:Y:S04]  /*18ce0*/  STL [R1+0x43c], R169 ;  /* 0x00043ca901007387 */ /* 0x000fe80000100800 */
[----:B------:R1:W-:Y:S01]  /*18cf0*/  STL [R1+0x264], R2 ;  /* 0x0002640201007387 */ /* 0x0003e20000100800 */
[-C--:B------:R-:W-:Y:S01]  /*18d00*/  FMUL.FTZ R215, R161, R3.reuse ;  /* 0x00000003a1d77220 */ /* 0x080fe20000410000 */
[-C--:B------:R-:W-:Y:S01]  /*18d10*/  FMUL.FTZ R209, R156, R3.reuse ;  /* 0x000000039cd17220 */ /* 0x080fe20000410000 */
[-C--:B------:R-:W-:Y:S01]  /*18d20*/  FMUL.FTZ R208, R157, R3.reuse ;  /* 0x000000039dd07220 */ /* 0x080fe20000410000 */
[-C--:B------:R-:W-:Y:S01]  /*18d30*/  FMUL.FTZ R205, R144, R3.reuse ;  /* 0x0000000390cd7220 */ /* 0x080fe20000410000 */
[----:B------:R-:W-:Y:S01]  /*18d40*/  FMUL.FTZ R204, R145, R3 ;  /* 0x0000000391cc7220 */ /* 0x000fe20000410000 */
[----:B------:R-:W-:Y:S01]  /*18d50*/  STL [R1+0x430], R215 ;  /* 0x000430d701007387 */ /* 0x000fe20000100800 */
[----:B-1----:R-:W1:Y:S03]  /*18d60*/  MUFU.EX2 R2, R13 ;  /* 0x0000000d00027308 */ /* 0x002e660000000800 */
[----:B------:R-:W-:Y:S04]  /*18d70*/  STL [R1+0x42c], R209 ;  /* 0x00042cd101007387 */ /* 0x000fe80000100800 */
[----:B------:R-:W-:Y:S04]  /*18d80*/  STL.64 [R1+0x448], R204 ;  /* 0x000448cc01007387 */ /* 0x000fe80000100a00 */
[----:B------:R-:W4:Y:S04]  /*18d90*/  LDL R9, [R1+0x58] ;  /* 0x0000580001097983 */ /* 0x000f280000100800 */
[----:B------:R-:W4:Y:S01]  /*18da0*/  LDL R6, [R1+0x108] ;  /* 0x0001080001067983 */ /* 0x000f220000100800 */
[----:B-1----:R-:W-:-:S03]  /*18db0*/  F2FP.BF16.F32.PACK_AB R58, R2, R12 ;  /* 0x0000000c023a723e */ /* 0x002fc600000010ff */
[----:B------:R-:W4:Y:S04]  /*18dc0*/  LDL.LU R136, [R1+0x54] ;  /* 0x0000540001887983 */ /* 0x000f280000300800 */
[----:B------:R-:W4:Y:S04]  /*18dd0*/  LDL R141, [R1+0x50] ;  /* 0x00005000018d7983 */ /* 0x000f280000100800 */
[----:B------:R-:W4:Y:S04]  /*18de0*/  LDL R153, [R1+0x3c] ;  /* 0x00003c0001997983 */ /* 0x000f280000100800 */
[----:B------:R-:W4:Y:S04]  /*18df0*/  LDL R175, [R1+0x34] ;  /* 0x0000340001af7983 */ /* 0x000f280000100800 */
[----:B------:R-:W4:Y:S04]  /*18e00*/  LDL R174, [R1+0x28] ;  /* 0x0000280001ae7983 */ /* 0x000f280000100800 */
[----:B------:R-:W4:Y:S04]  /*18e10*/  LDL R244, [R1+0x20] ;  /* 0x0000200001f47983 */ /* 0x000f280000100800 */
[----:B------:R-:W4:Y:S01]  /*18e20*/  LDL R247, [R1+0x10] ;  /* 0x0000100001f77983 */ /* 0x000f220000100800 */
[----:B--2---:R-:W-:-:S04]  /*18e30*/  FFMA.FTZ R3, R217, R3, R12 ;  /* 0x00000003d9037223 */ /* 0x004fc8000001000c */
[----:B------:R-:W-:Y:S01]  /*18e40*/  FADD.FTZ R73, R2, R3 ;  /* 0x0000000302497221 */ /* 0x000fe20000010000 */
        /* <DEDUP_REMOVED lines=42> */
[----:B------:R-:W-:-:S04]  /*190f0*/  FMUL.FTZ R209, R167, R3 ;  /* 0x00000003a7d17220 */ /* 0x000fc80000410000 */
[----:B------:R-:W-:Y:S04]  /*19100*/  STL [R1+0x458], R215 ;  /* 0x000458d701007387 */ /* 0x000fe80000100800 */
[----:B------:R1:W-:Y:S04]  /*19110*/  STL.64 [R1+0x450], R208 ;  /* 0x000450d001007387 */ /* 0x0003e80000100a00 */
[----:B------:R-:W2:Y:S04]  /*19120*/  LDL R212, [R1+0x100] ;  /* 0x0001000001d47983 */ /* 0x000ea80000100800 */
[----:B-1----:R-:W3:Y:S04]  /*19130*/  LDL.64 R208, [R1+0x110] ;  /* 0x0001100001d07983 */ /* 0x002ee80000100a00 */
[----:B------:R-:W4:Y:S04]  /*19140*/  LDL.LU.64 R204, [R1+0x258] ;  /* 0x0002580001cc7983 */ /* 0x000f280000300a00 */
[----:B------:R-:W3:Y:S01]  /*19150*/  LDL R235, [R1+0xa0] ;  /* 0x0000a00001eb7983 */ /* 0x000ee20000100800 */
        /* <DEDUP_REMOVED lines=60> */
[----:B------:R-:W1:Y:S03]  /*19520*/  MUFU.EX2 R12, R12 ;  /* 0x0000000c000c7308 */ /* 0x000e660000000800 */
        /* <DEDUP_REMOVED lines=9> */
[-C--:B------:R-:W-:Y:S01]  /*195c0*/  FMUL.FTZ R206, R159, R3.reuse ;  /* 0x000000039fce7220 */ /* 0x080fe20000410000 */
[-C--:B------:R-:W-:Y:S01]  /*195d0*/  FMUL.FTZ R203, R146, R3.reuse ;  /* 0x0000000392cb7220 */ /* 0x080fe20000410000 */
[-C--:B------:R-:W-:Y:S01]  /*195e0*/  FMUL.FTZ R200, R147, R3.reuse ;  /* 0x0000000393c87220 */ /* 0x080fe20000410000 */
[----:B-1----:R-:W-:Y:S01]  /*195f0*/  FFMA.FTZ R3, R6, R3, R12 ;  /* 0x0000000306037223 */ /* 0x002fe2000001000c */
[----:B------:R-:W-:-:S03]  /*19600*/  FMNMX.FTZ R2, R40, R2, !PT ;  /* 0x0000000228027209 */ /* 0x000fc60007810000 */
[----:B------:R-:W-:Y:S02]  /*19610*/  FADD.FTZ R24, R13, R3 ;  /* 0x000000030d187221 */ /* 0x000fe40000010000 */
[----:B------:R-:W1:Y:S02]  /*19620*/  SHFL.BFLY PT, R3, R2, 0x2, 0x1f ;  /* 0x0c401f0002037f89 */ /* 0x000e6400000e0000 */
[----:B-1----:R-:W-:-:S05]  /*19630*/  FMNMX.FTZ R2, R2, R3, !PT ;  /* 0x0000000302027209 */ /* 0x002fca0007810000 */
[----:B------:R-:W1:Y:S01]  /*19640*/  SHFL.BFLY PT, R3, R2, 0x1, 0x1f ;  /* 0x0c201f0002037f89 */ /* 0x000e6200000e0000 */
[----:B------:R1:W-:Y:S02]  /*19650*/  MUFU.EX2 R23, R16 ;  /* 0x0000001000177308 */ /* 0x0003e40000000800 */
[----:B-1----:R-:W-:-:S04]  /*19660*/  FMNMX.FTZ R193, R2, R3, !PT ;  /* 0x0000000302c17209 */ /* 0x002fc80007810000 */
[----:B------:R-:W-:-:S04]  /*19670*/  FSETP.NEU.FTZ.AND P0, PT, R193, -INF , PT ;  /* 0xff800000c100780b */ /* 0x000fc80003f1d000 */
[----:B------:R-:W-:-:S05]  /*19680*/  FSEL R2, R193, RZ, P0 ;  /* 0x000000ffc1027208 */ /* 0x000fca0000000000 */
[----:B------:R-:W-:Y:S01]  /*19690*/  FADD.FTZ R16, R37, -R2 ;  /* 0x8000000225107221 */ /* 0x000fe20000010000 */
[----:B------:R-:W-:-:S05]  /*196a0*/  FMUL.FTZ R2, R0, R193 ;  /* 0x000000c100027220 */ /* 0x000fca0000410000 */
[----:B------:R-:W-:Y:S01]  /*196b0*/  FSEL R2, R2, RZ, P0 ;  /* 0x000000ff02027208 */ /* 0x000fe20000000000 */
[----:B------:R-:W-:Y:S01]  /*196c0*/  MUFU.EX2 R22, R20 ;  /* 0x0000001400167308 */ /* 0x000fe20000000800 */
[----:B------:R-:W-:-:S03]  /*196d0*/  FMUL.FTZ R16, R0, R16 ;  /* 0x0000001000107220 */ /* 0x000fc60000410000 */
[----:B------:R-:W-:-:S04]  /*196e0*/  FFMA.FTZ R3, R9, R0, -R2 ;  /* 0x0000000009037223 */ /* 0x000fc80000010802 */
[----:B------:R1:W-:Y:S01]  /*196f0*/  MUFU.EX2 R20, R14 ;  /* 0x0000000e00147308 */ /* 0x0003e20000000800 */
[----:B------:R-:W-:Y:S01]  /*19700*/  F2FP.BF16.F32.PACK_AB R35, R13, R12 ;  /* 0x0000000c0d23723e */ /* 0x000fe200000010ff */
[----:B------:R-:W-:-:S06]  /*19710*/  FFMA.FTZ R13, R141, R0, -R2 ;  /* 0x000000008d0d7223 */ /* 0x000fcc0000010802 */
[----:B------:R-:W-:Y:S01]  /*19720*/  MUFU.EX2 R32, R17 ;  /* 0x0000001100207308 */ /* 0x000fe20000000800 */
[----:B-1----:R-:W-:-:S07]  /*19730*/  FFMA.FTZ R14, R136, R0, -R2 ;  /* 0x00000000880e7223 */ /* 0x002fce0000010802 */
[----:B------:R1:W-:Y:S08]  /*19740*/  MUFU.EX2 R17, R3 ;  /* 0x0000000300117308 */ /* 0x0003f00000000800 */
[----:B------:R-:W-:Y:S08]  /*19750*/  MUFU.EX2 R164, R16 ;  /* 0x0000001000a47308 */ /* 0x000ff00000000800 */
[----:B------:R2:W4:Y:S08]  /*19760*/  MUFU.EX2 R19, R36 ;  /* 0x0000002400137308 */ /* 0x0005300000000800 */
[----:B------:R-:W3:Y:S08]  /*19770*/  MUFU.EX2 R14, R14 ;  /* 0x0000000e000e7308 */ /* 0x000ef00000000800 */
[----:B------:R-:W-:Y:S01]  /*19780*/  MUFU.EX2 R26, R18 ;  /* 0x00000012001a7308 */ /* 0x000fe20000000800 */
[----:B------:R-:W-:-:S07]  /*19790*/  FFMA.FTZ R12, R153, R0, -R2 ;  /* 0x00000000990c7223 */ /* 0x000fce0000010802 */
[----:B------:R-:W-:Y:S01]  /*197a0*/  MUFU.EX2 R18, R13 ;  /* 0x0000000d00127308 */ /* 0x000fe20000000800 */
[----:B-1----:R-:W-:-:S07]  /*197b0*/  FFMA.FTZ R3, R174, R0, -R2 ;  /* 0x00000000ae037223 */ /* 0x002fce0000010802 */
[----:B------:R1:W-:Y:S01]  /*197c0*/  MUFU.EX2 R29, R49 ;  /* 0x00000031001d7308 */ /* 0x0003e20000000800 */
[-CC-:B--2---:R-:W-:Y:S01]  /*197d0*/  FFMA.FTZ R36, R216, R0.reuse, -R2.reuse ;  /* 0x00000000d8247223 */ /* 0x184fe20000010802 */
[----:B------:R-:W-:-:S06]  /*197e0*/  FFMA.FTZ R37, R187, R0, -R2 ;  /* 0x00000000bb257223 */ /* 0x000fcc0000010802 */
[----:B------:R2:W3:Y:S01]  /*197f0*/  MUFU.EX2 R21, R15 ;  /* 0x0000000f00157308 */ /* 0x0004e20000000800 */
[-CC-:B------:R-:W-:Y:S01]  /*19800*/  FFMA.FTZ R249, R128, R0.reuse, -R2.reuse ;  /* 0x0000000080f97223 */ /* 0x180fe20000010802 */
[-CC-:B------:R-:W-:Y:S01]  /*19810*/  FFMA.FTZ R250, R125, R0.reuse, -R2.reuse ;  /* 0x000000007dfa7223 */ /* 0x180fe20000010802 */
[-CC-:B------:R-:W-:Y:S01]  /*19820*/  FFMA.FTZ R252, R116, R0.reuse, -R2.reuse ;  /* 0x0000000074fc7223 */ /* 0x180fe20000010802 */
[-CC-:B------:R-:W-:Y:S01]  /*19830*/  FFMA.FTZ R174, R111, R0.reuse, -R2.reuse ;  /* 0x000000006fae7223 */ /* 0x180fe20000010802 */
[-CC-:B------:R-:W-:Y:S01]  /*19840*/  FFMA.FTZ R170, R104, R0.reuse, -R2.reuse ;  /* 0x0000000068aa7223 */ /* 0x180fe20000010802 */
[-CC-:B------:R-:W-:Y:S02]  /*19850*/  FFMA.FTZ R7, R85, R0.reuse, -R2.reuse ;  /* 0x0000000055077223 */ /* 0x180fe40000010802 */
[----:B------:R4:W-:Y:S01]  /*19860*/  MUFU.EX2 R38, R51 ;  /* 0x0000003300267308 */ /* 0x0009e20000000800 */
[-CC-:B-1----:R-:W-:Y:S01]  /*19870*/  FFMA.FTZ R49, R185, R0.reuse, -R2.reuse ;  /* 0x00000000b9317223 */ /* 0x182fe20000010802 */
[-CC-:B------:R-:W-:Y:S01]  /*19880*/  FFMA.FTZ R153, R83, R0.reuse, -R2.reuse ;  /* 0x0000000053997223 */ /* 0x180fe20000010802 */
[-CC-:B------:R-:W-:Y:S01]  /*19890*/  FFMA.FTZ R141, R74, R0.reuse, -R2.reuse ;  /* 0x000000004a8d7223 */ /* 0x180fe20000010802 */
[-CC-:B------:R-:W-:Y:S01]  /*198a0*/  FFMA.FTZ R136, R72, R0.reuse, -R2.reuse ;  /* 0x0000000048887223 */ /* 0x180fe20000010802 */
[-CC-:B------:R-:W-:Y:S01]  /*198b0*/  FFMA.FTZ R248, R56, R0.reuse, -R2.reuse ;  /* 0x0000000038f87223 */ /* 0x180fe20000010802 */
[----:B------:R-:W-:-:S02]  /*198c0*/  FFMA.FTZ R171, R53, R0, -R2 ;  /* 0x0000000035ab7223 */ /* 0x000fc40000010802 */
[----:B------:R1:W-:Y:S01]  /*198d0*/  MUFU.EX2 R34, R31 ;  /* 0x0000001f00227308 */ /* 0x0003e20000000800 */
[-CC-:B--2---:R-:W-:Y:S01]  /*198e0*/  FFMA.FTZ R15, R175, R0.reuse, -R2.reuse ;  /* 0x00000000af0f7223 */ /* 0x184fe20000010802 */
[-CC-:B------:R-:W-:Y:S01]  /*198f0*/  FFMA.FTZ R175, R108, R0.reuse, -R2.reuse ;  /* 0x000000006caf7223 */ /* 0x180fe20000010802 */
[-CC-:B------:R-:W-:Y:S01]  /*19900*/  FFMA.FTZ R189, R48, R0.reuse, -R2.reuse ;  /* 0x0000000030bd7223 */ /* 0x180fe20000010802 */
[-CC-:B------:R-:W-:Y:S01]  /*19910*/  FFMA.FTZ R180, R45, R0.reuse, -R2.reuse ;  /* 0x000000002db47223 */ /* 0x180fe20000010802 */
[-CC-:B------:R-:W-:Y:S01]  /*19920*/  FFMA.FTZ R9, R41, R0.reuse, -R2.reuse ;  /* 0x0000000029097223 */ /* 0x180fe20000010802 */
[-CC-:B------:R-:W-:Y:S02]  /*19930*/  FFMA.FTZ R6, R40, R0.reuse, -R2.reuse ;  /* 0x0000000028067223 */ /* 0x180fe40000010802 */
[----:B------:R2:W-:Y:S01]  /*19940*/  MUFU.EX2 R33, R30 ;  /* 0x0000001e00217308 */ /* 0x0005e20000000800 */
[-CC-:B----4-:R-:W-:Y:S01]  /*19950*/  FFMA.FTZ R51, R181, R0.reuse, -R2.reuse ;  /* 0x00000000b5337223 */ /* 0x190fe20000010802 */
[----:B------:R-:W-:-:S06]  /*19960*/  FFMA.FTZ R181, R133, R0, -R2 ;  /* 0x0000000085b57223 */ /* 0x000fcc0000010802 */
[----:B------:R4:W3:Y:S01]  /*19970*/  MUFU.EX2 R25, R50 ;  /* 0x0000003200197308 */ /* 0x0008e20000000800 */
[-CC-:B-1----:R-:W-:Y:S01]  /*19980*/  FFMA.FTZ R31, R247, R0.reuse, -R2.reuse ;  /* 0x00000000f71f7223 */ /* 0x182fe20000010802 */
[-CC-:B------:R-:W-:Y:S01]  /*19990*/  FFMA.FTZ R247, R131, R0.reuse, -R2.reuse ;  /* 0x0000000083f77223 */ /* 0x180fe20000010802 */
[----:B------:R-:W-:Y:S01]  /*199a0*/  FADD.FTZ R13, R19, R55 ;  /* 0x00000037130d7221 */ /* 0x000fe20000010000 */
[-CC-:B--2---:R-:W-:Y:S01]  /*199b0*/  FFMA.FTZ R30, R244, R0.reuse, -R2.reuse ;  /* 0x00000000f41e7223 */ /* 0x184fe20000010802 */
[----:B------:R-:W-:-:S03]  /*199c0*/  FFMA.FTZ R244, R100, R0, -R2 ;  /* 0x0000000064f47223 */ /* 0x000fc60000010802 */
[----:B------:R1:W2:Y:S01]  /*199d0*/  MUFU.EX2 R16, R12 ;  /* 0x0000000c00107308 */ /* 0x0002a20000000800 */
[----:B----4-:R-:W-:Y:S01]  /*199e0*/  FFMA.FTZ R50, R183, R0, -R2 ;  /* 0x00000000b7327223 */ /* 0x010fe20000010802 */
[----:B------:R-:W-:Y:S01]  /*199f0*/  FFMA.FTZ R0, R212, R164, R17 ;  /* 0x000000a4d4007223 */ /* 0x000fe20000010011 */
[----:B---3--:R-:W-:-:S03]  /*19a00*/  F2FP.BF16.F32.PACK_AB R2, R14, R17 ;  /* 0x000000110e02723e */ /* 0x008fc600000010ff */
[----:B-1----:R-:W-:Y:S01]  /*19a10*/  FADD.FTZ R12, R14, R0 ;  /* 0x000000000e0c7221 */ /* 0x002fe20000010000 */
[----:B------:R-:W-:Y:S01]  /*19a20*/  F2FP.BF16.F32.PACK_AB R0, R19, R81 ;  /* 0x000000511300723e */ /* 0x000fe200000010ff */
[----:B------:R1:W-:Y:S03]  /*19a30*/  MUFU.EX2 R14, R3 ;  /* 0x00000003000e7308 */ /* 0x0003e60000000800 */
[C---:B------:R-:W-:Y:S02]  /*19a40*/  PRMT R11, R0.reuse, 0x7610, R11 ;  /* 0x00007610000b7816 */ /* 0x040fe4000000000b */
[----:B------:R-:W-:Y:S01]  /*19a50*/  PRMT R152, R0, 0x7632, R152 ;  /* 0x0000763200987816 */ /* 0x000fe20000000098 */
[----:B------:R-:W-:Y:S02]  /*19a60*/  FADD.FTZ R0, R21, R24 ;  /* 0x0000001815007221 */ /* 0x000fe40000010000 */
[----:B------:R-:W-:Y:S02]  /*19a70*/  MUFU.EX2 R15, R15 ;  /* 0x0000000f000f7308 */ /* 0x000fe40000000800 */
[----:B------:R-:W-:Y:S01]  /*19a80*/  FADD.FTZ R0, R20, R0 ;  /* 0x0000000014007221 */ /* 0x000fe20000010000 */
[----:B-1----:R-:W-:Y:S01]  /*19a90*/  FADD.FTZ R3, R18, R12 ;  /* 0x0000000c12037221 */ /* 0x002fe20000010000 */
[----:B------:R-:W-:-:S04]  /*19aa0*/  FADD.FTZ R12, R29, R13 ;  /* 0x0000000d1d0c7221 */ /* 0x000fc80000010000 */
[----:B------:R-:W1:Y:S01]  /*19ab0*/  MUFU.EX2 R13, R61 ;  /* 0x0000003d000d7308 */ /* 0x000e620000000800 */
[----:B------:R-:W-:Y:S01]  /*19ac0*/  FADD.FTZ R0, R32, R0 ;  /* 0x0000000020007221 */ /* 0x000fe20000010000 */
[C---:B------:R-:W-:Y:S01]  /*19ad0*/  PRMT R223, R2.reuse, 0x7610, R223 ;  /* 0x0000761002df7816 */ /* 0x040fe200000000df */
[----:B------:R-:W-:Y:S01]  /*19ae0*/  FADD.FTZ R12, R25, R12 ;  /* 0x0000000c190c7221 */ /* 0x000fe20000010000 */
[----:B------:R-:W-:Y:S01]  /*19af0*/  PRMT R137, R2, 0x7632, R137 ;  /* 0x0000763202897816 */ /* 0x000fe20000000089 */
[----:B------:R-:W-:Y:S01]  /*19b00*/  FADD.FTZ R2, R23, R73 ;  /* 0x0000004917027221 */ /* 0x000fe20000010000 */
[----:B------:R-:W-:Y:S01]  /*19b10*/  FADD.FTZ R19, R26, R0 ;  /* 0x000000001a137221 */ /* 0x000fe20000010000 */
[----:B------:R-:W-:Y:S01]  /*19b20*/  FADD.FTZ R0, R38, R12 ;  /* 0x0000000c26007221 */ /* 0x000fe20000010000 */
[----:B------:R-:W-:Y:S02]  /*19b30*/  IMAD.SHL.U32 R215, R235, 0x4, RZ ;  /* 0x00000004ebd77824 */ /* 0x000fe400078e00ff */
[----:B------:R-:W-:Y:S01]  /*19b40*/  FADD.FTZ R2, R22, R2 ;  /* 0x0000000216027221 */ /* 0x000fe20000010000 */
[----:B--2---:R-:W-:-:S03]  /*19b50*/  FADD.FTZ R3, R16, R3 ;  /* 0x0000000310037221 */ /* 0x004fc60000010000 */
[----:B------:R-:W-:Y:S01]  /*19b60*/  FADD.FTZ R2, R34, R2 ;  /* 0x0000000222027221 */ /* 0x000fe20000010000 */
[----:B-1----:R-:W-:Y:S01]  /*19b70*/  FADD.FTZ R24, R13, R0 ;  /* 0x000000000d187221 */ /* 0x002fe20000010000 */
[----:B------:R-:W-:Y:S02]  /*19b80*/  LOP3.LUT R0, R177, R209, R215, 0x96, !PT ;  /* 0x000000d1b1007212 */ /* 0x000fe400078e96d7 */
[----:B------:R-:W-:Y:S01]  /*19b90*/  F2FP.BF16.F32.PACK_AB R27, R20, R21 ;  /* 0x00000015141b723e */ /* 0x000fe200000010ff */
[----:B------:R-:W-:Y:S01]  /*19ba0*/  FADD.FTZ R20, R33, R2 ;  /* 0x0000000221147221 */ /* 0x000fe20000010000 */
[----:B------:R-:W-:Y:S01]  /*19bb0*/  FADD.FTZ R2, R15, R3 ;  /* 0x000000030f027221 */ /* 0x000fe20000010000 */
[----:B------:R-:W-:-:S04]  /*19bc0*/  IMAD.WIDE.U32 R82, R0, -0x326172a9, RZ ;  /* 0xcd9e8d5700527825 */ /* 0x000fc800078e00ff */
[----:B------:R-:W-:Y:S01]  /*19bd0*/  FADD.FTZ R21, R14, R2 ;  /* 0x000000020e157221 */ /* 0x000fe20000010000 */
[----:B------:R-:W-:Y:S02]  /*19be0*/  LOP3.LUT R2, R83, R224, R204, 0x96, !PT ;  /* 0x000000e053027212 */ /* 0x000fe400078e96cc */
[----:B------:R-:W-:Y:S02]  /*19bf0*/  LOP3.LUT R0, R121, R221, R82, 0x96, !PT ;  /* 0x000000dd79007212 */ /* 0x000fe400078e9652 */
[----:B------:R-:W-:Y:S01]  /*19c00*/  F2FP.BF16.F32.PACK_AB R73, R16, R18 ;  /* 0x000000121049723e */ /* 0x000fe200000010ff */
[----:B------:R-:W-:Y:S01]  /*19c10*/  IMAD.WIDE.U32 R158, R2, -0x2daee0ad, RZ ;  /* 0xd2511f53029e7825 */ /* 0x000fe200078e00ff */
[----:B------:R-:W-:-:S03]  /*19c20*/  F2FP.BF16.F32.PACK_AB R16, R13, R38 ;  /* 0x000000260d10723e */ /* 0x000fc600000010ff */
[----:B------:R-:W-:Y:S01]  /*19c30*/  IMAD.WIDE.U32 R12, R0, -0x2daee0ad, RZ ;  /* 0xd2511f53000c7825 */ /* 0x000fe200078e00ff */
[----:B------:R-:W-:-:S04]  /*19c40*/  LOP3.LUT R2, R159, R225, R178, 0x96, !PT ;  /* 0x000000e19f027212 */ /* 0x000fc800078e96b2 */
[----:B------:R-:W-:Y:S01]  /*19c50*/  LOP3.LUT R0, R13, R226, R158, 0x96, !PT ;  /* 0x000000e20d007212 */ /* 0x000fe200078e969e */
[----:B------:R-:W-:Y:S01]  /*19c60*/  IMAD.WIDE.U32 R2, R2, -0x326172a9, RZ ;  /* 0xcd9e8d5702027825 */ /* 0x000fe200078e00ff */
[----:B------:R-:W-:-:S03]  /*19c70*/  F2FP.BF16.F32.PACK_AB R61, R14, R15 ;  /* 0x0000000f0e3d723e */ /* 0x000fc600000010ff */
[----:B------:R-:W-:Y:S01]  /*19c80*/  IMAD.WIDE.U32 R14, R0, -0x326172a9, RZ ;  /* 0xcd9e8d57000e7825 */ /* 0x000fe200078e00ff */
[----:B------:R-:W-:Y:S02]  /*19c90*/  F2FP.BF16.F32.PACK_AB R17, R25, R29 ;  /* 0x0000001d1911723e */ /* 0x000fe400000010ff */
[----:B------:R-:W-:Y:S02]  /*19ca0*/  LOP3.LUT R3, R3, R220, R120, 0x96, !PT ;  /* 0x000000dc03037212 */ /* 0x000fe400078e9678 */
[----:B------:R-:W-:Y:S02]  /*19cb0*/  LOP3.LUT R13, R15, R230, R2, 0x96, !PT ;  /* 0x000000e60f0d7212 */ /* 0x000fe400078e9602 */
[----:B------:R-:W-:Y:S01]  /*19cc0*/  PRMT R140, R17, 0x7610, R140 ;  /* 0x00007610118c7816 */ /* 0x000fe2000000008c */
[----:B------:R-:W-:Y:S01]  /*19cd0*/  IMAD.WIDE.U32 R2, R3, -0x2daee0ad, RZ ;  /* 0xd2511f5303027825 */ /* 0x000fe200078e00ff */
[----:B------:R-:W-:Y:S02]  /*19ce0*/  PRMT R8, R17, 0x7632, R8 ;  /* 0x0000763211087816 */ /* 0x000fe40000000008 */
[----:B------:R-:W-:-:S02]  /*19cf0*/  PRMT R148, R16, 0x7610, R148 ;  /* 0x0000761010947816 */ /* 0x000fc40000000094 */
[----:B------:R-:W-:Y:S01]  /*19d00*/  PRMT R149, R16, 0x7632, R149 ;  /* 0x0000763210957816 */ /* 0x000fe20000000095 */
        /* <DEDUP_REMOVED lines=14> */
[----:B------:R-:W-:Y:S02]  /*19df0*/  F2FP.BF16.F32.PACK_AB R28, R22, R23 ;  /* 0x00000017161c723e */ /* 0x000fe400000010ff */
[----:B------:R-:W-:Y:S01]  /*19e00*/  ISETP.GE.U32.AND P0, PT, R199, R0, PT ;  /* 0x00000000c700720c */ /* 0x000fe20003f06070 */
[----:B------:R-:W1:Y:S01]  /*19e10*/  MUFU.EX2 R23, R39 ;  /* 0x0000002700177308 */ /* 0x000e620000000800 */
[----:B------:R-:W-:-:S02]  /*19e20*/  LOP3.LUT R0, R2, 0xff, RZ, 0xc0, !PT ;  /* 0x000000ff02007812 */ /* 0x000fc400078ec0ff */
[----:B------:R-:W-:Y:S02]  /*19e30*/  LOP3.LUT R15, R13, R228, R14, 0x96, !PT ;  /* 0x000000e40d0f7212 */ /* 0x000fe400078e960e */
[----:B------:R-:W-:-:S03]  /*19e40*/  ISETP.GE.U32.AND P2, PT, R199, R0, PT ;  /* 0x00000000c700720c */ /* 0x000fc60003f46070 */
[----:B------:R-:W2:Y:S01]  /*19e50*/  MUFU.EX2 R29, R57 ;  /* 0x00000039001d7308 */ /* 0x000ea20000000800 */
[--C-:B------:R-:W-:Y:S02]  /*19e60*/  SHF.R.U32.HI R0, RZ, 0x10, R2.reuse ;  /* 0x00000010ff007819 */ /* 0x100fe40000011602 */
[----:B------:R-:W-:Y:S02]  /*19e70*/  LOP3.LUT R14, R2, 0xffff, RZ, 0xc0, !PT ;  /* 0x0000ffff020e7812 */ /* 0x000fe400078ec0ff */
[----:B------:R-:W-:-:S03]  /*19e80*/  SHF.R.U32.HI R2, RZ, 0x18, R2 ;  /* 0x00000018ff027819 */ /* 0x000fc60000011602 */
[----:B------:R-:W3:Y:S01]  /*19e90*/  MUFU.EX2 R22, R42 ;  /* 0x0000002a00167308 */ /* 0x000ee20000000800 */
[----:B------:R-:W-:Y:S01]  /*19ea0*/  ISETP.GE.U32.AND P1, PT, R199, R2, PT ;  /* 0x00000002c700720c */ /* 0x000fe20003f26070 */
[----:B------:R-:W-:Y:S01]  /*19eb0*/  IMAD.WIDE.U32 R2, R15, -0x2daee0ad, RZ ;  /* 0xd2511f530f027825 */ /* 0x000fe200078e00ff */
[----:B------:R-:W-:Y:S02]  /*19ec0*/  LOP3.LUT R12, R12, 0xff, RZ, 0xc0, !PT ;  /* 0x000000ff0c0c7812 */ /* 0x000fe400078ec0ff */
[----:B------:R-:W-:Y:S02]  /*19ed0*/  LOP3.LUT R0, R0, 0xff, RZ, 0xc0, !PT ;  /* 0x000000ff00007812 */ /* 0x000fe400078ec0ff */
[----:B------:R-:W-:Y:S02]  /*19ee0*/  ISETP.GE.U32.AND P5, PT, R199, R12, PT ;  /* 0x0000000cc700720c */ /* 0x000fe40003fa6070 */
[C---:B------:R-:W-:Y:S02]  /*19ef0*/  LOP3.LUT R13, R2.reuse, 0xff, RZ, 0xc0, !PT ;  /* 0x000000ff020d7812 */ /* 0x040fe400078ec0ff */
[----:B------:R-:W-:-:S02]  /*19f00*/  LOP3.LUT R18, R2, 0xffff, RZ, 0xc0, !PT ;  /* 0x0000ffff02127812 */ /* 0x000fc400078ec0ff */
[--C-:B------:R-:W-:Y:S02]  /*19f10*/  SHF.R.U32.HI R15, RZ, 0x10, R2.reuse ;  /* 0x00000010ff0f7819 */ /* 0x100fe40000011602 */
[----:B------:R-:W-:Y:S01]  /*19f20*/  SHF.R.U32.HI R12, RZ, 0x18, R2 ;  /* 0x00000018ff0c7819 */ /* 0x000fe20000011602 */
[----:B-1----:R-:W-:Y:S01]  /*19f30*/  FADD.FTZ R2, R23, R19 ;  /* 0x0000001317027221 */ /* 0x002fe20000010000 */
[----:B------:R-:W-:Y:S02]  /*19f40*/  ISETP.GE.U32.AND P6, PT, R199, R0, PT ;  /* 0x00000000c700720c */ /* 0x000fe40003fc6070 */
[----:B------:R-:W-:Y:S01]  /*19f50*/  LOP3.LUT R0, R3, R231, R16, 0x96, !PT ;  /* 0x000000e703007212 */ /* 0x000fe200078e9610 */
[----:B--2---:R-:W-:Y:S01]  /*19f60*/  FADD.FTZ R3, R29, R20 ;  /* 0x000000141d037221 */ /* 0x004fe20000010000 */
[----:B------:R-:W-:Y:S01]  /*19f70*/  PRMT R88, R58, 0x7610, R88 ;  /* 0x000076103a587816 */ /* 0x000fe20000000058 */
[----:B---3--:R-:W-:Y:S01]  /*19f80*/  FADD.FTZ R20, R22, R2 ;  /* 0x0000000216147221 */ /* 0x008fe20000010000 */
[----:B------:R-:W-:-:S02]  /*19f90*/  SHF.R.U32.HI R2, RZ, 0x8, R14 ;  /* 0x00000008ff027819 */ /* 0x000fc4000001160e */
[----:B------:R-:W-:Y:S01]  /*19fa0*/  PRMT R87, R58, 0x7632, R87 ;  /* 0x000076323a577816 */ /* 0x000fe20000000057 */
[----:B------:R-:W-:Y:S01]  /*19fb0*/  @!P4 HFMA2.BF16_V2 R45, -RZ.H0_H0, RZ.H0_H0, -R88.H0_H0 ;  /* 0x200000ffff2dc231 */ /* 0x000fe20000340958 */
[----:B------:R-:W-:Y:S01]  /*19fc0*/  LOP3.LUT R2, R2, 0xffff, RZ, 0xc0, !PT ;  /* 0x0000ffff02027812 */ /* 0x000fe200078ec0ff */
[----:B------:R-:W1:Y:S01]  /*19fd0*/  MUFU.EX2 R17, R60 ;  /* 0x0000003c00117308 */ /* 0x000e620000000800 */
[----:B------:R-:W-:Y:S02]  /*19fe0*/  F2FP.BF16.F32.PACK_AB R16, R22, R23 ;  /* 0x000000171610723e */ /* 0x000fe400000010ff */
[----:B------:R-:W-:Y:S02]  /*19ff0*/  PRMT R211, R88, 0x5410, R87 ;  /* 0x0000541058d37816 */ /* 0x000fe40000000057 */
[----:B------:R-:W-:Y:S02]  /*1a000*/  PRMT R85, R35, 0x7610, R85 ;  /* 0x0000761023557816 */ /* 0x000fe40000000055 */
[----:B------:R-:W-:Y:S01]  /*1a010*/  @!P4 PRMT R88, R45, 0x5410, RZ ;  /* 0x000054102d58c816 */ /* 0x000fe200000000ff */
[----:B------:R-:W2:Y:S01]  /*1a020*/  MUFU.EX2 R22, R30 ;  /* 0x0000001e00167308 */ /* 0x000ea20000000800 */
[----:B------:R-:W-:-:S02]  /*1a030*/  ISETP.GE.U32.AND P4, PT, R199, R2, PT ;  /* 0x00000002c700720c */ /* 0x000fc40003f86070 */
[----:B------:R-:W-:Y:S01]  /*1a040*/  SHF.R.U32.HI R2, RZ, 0x10, R0 ;  /* 0x00000010ff027819 */ /* 0x000fe20000011600 */
[----:B------:R-:W-:Y:S01]  /*1a050*/  @!P5 HFMA2.BF16_V2 R41, -RZ.H0_H0, RZ.H0_H0, -R85.H0_H0 ;  /* 0x200000ffff29d231 */ /* 0x000fe20000340955 */
[----:B------:R-:W-:Y:S02]  /*1a060*/  PRMT R86, R35, 0x7632, R86 ;  /* 0x0000763223567816 */ /* 0x000fe40000000056 */
[----:B------:R-:W-:Y:S01]  /*1a070*/  PRMT R84, R28, 0x7610, R84 ;  /* 0x000076101c547816 */ /* 0x000fe20000000054 */
[----:B------:R-:W3:Y:S01]  /*1a080*/  MUFU.EX2 R14, R31 ;  /* 0x0000001f000e7308 */ /* 0x000ee20000000800 */
[----:B------:R-:W-:Y:S02]  /*1a090*/  LOP3.LUT R2, R2, 0xff, RZ, 0xc0, !PT ;  /* 0x000000ff02027812 */ /* 0x000fe400078ec0ff */
[----:B------:R-:W-:Y:S01]  /*1a0a0*/  PRMT R210, R85, 0x5410, R86 ;  /* 0x0000541055d27816 */ /* 0x000fe20000000056 */
[----:B------:R-:W-:Y:S01]  /*1a0b0*/  @!P2 HFMA2.BF16_V2 R46, -RZ.H0_H0, RZ.H0_H0, -R84.H0_H0 ;  /* 0x200000ffff2ea231 */ /* 0x000fe20000340954 */
[----:B------:R-:W-:-:S02]  /*1a0c0*/  @!P5 PRMT R85, R41, 0x5410, RZ ;  /* 0x000054102955d816 */ /* 0x000fc400000000ff */
[----:B------:R-:W-:Y:S02]  /*1a0d0*/  PRMT R81, R28, 0x7632, R81 ;  /* 0x000076321c517816 */ /* 0x000fe40000000051 */
[----:B------:R-:W-:Y:S01]  /*1a0e0*/  ISETP.GE.U32.AND P5, PT, R199, R2, PT ;  /* 0x00000002c700720c */ /* 0x000fe20003fa6070 */
[----:B------:R-:W-:Y:S01]  /*1a0f0*/  IMAD.MOV.U32 R45, RZ, RZ, R168 ;  /* 0x000000ffff2d7224 */ /* 0x000fe200078e00a8 */
[----:B------:R-:W-:Y:S01]  /*1a100*/  LOP3.LUT R2, R0, 0xff, RZ, 0xc0, !PT ;  /* 0x000000ff00027812 */ /* 0x000fe200078ec0ff */
[----:B------:R-:W-:Y:S01]  /*1a110*/  @!P3 HFMA2.BF16_V2 R43, -RZ.H0_H0, RZ.H0_H0, -R87.H0_H0 ;  /* 0x200000ffff2bb231 */ /* 0x000fe20000340957 */
[----:B------:R-:W-:Y:S01]  /*1a120*/  PRMT R168, R84, 0x5410, R81 ;  /* 0x0000541054a87816 */ /* 0x000fe20000000051 */
[----:B------:R-:W-:Y:S01]  /*1a130*/  @!P0 HFMA2.BF16_V2 R40, -RZ.H0_H0, RZ.H0_H0, -R86.H0_H0 ;  /* 0x200000ffff288231 */ /* 0x000fe20000340956 */
[----:B------:R-:W-:Y:S01]  /*1a140*/  @!P2 PRMT R84, R46, 0x5410, RZ ;  /* 0x000054102e54a816 */ /* 0x000fe200000000ff */
[----:B-1----:R-:W-:Y:S01]  /*1a150*/  FADD.FTZ R19, R17, R3 ;  /* 0x0000000311137221 */ /* 0x002fe20000010000 */
[----:B------:R-:W-:Y:S01]  /*1a160*/  ISETP.GE.U32.AND P2, PT, R199, R2, PT ;  /* 0x00000002c700720c */ /* 0x000fe20003f46070 */
[----:B--2---:R-:W-:Y:S01]  /*1a170*/  FADD.FTZ R3, R22, R21 ;  /* 0x0000001516037221 */ /* 0x004fe20000010000 */
[----:B------:R-:W-:-:S02]  /*1a180*/  SHF.R.U32.HI R2, RZ, 0x18, R0 ;  /* 0x00000018ff027819 */ /* 0x000fc40000011600 */
[----:B------:R-:W-:Y:S02]  /*1a190*/  LOP3.LUT R0, R0, 0xffff, RZ, 0xc0, !PT ;  /* 0x0000ffff00007812 */ /* 0x000fe400078ec0ff */
[----:B------:R-:W-:Y:S02]  /*1a1a0*/  PRMT R80, R27, 0x7610, R80 ;  /* 0x000076101b507816 */ /* 0x000fe40000000050 */
[----:B------:R-:W-:Y:S02]  /*1a1b0*/  @!P3 PRMT R87, R43, 0x5410, RZ ;  /* 0x000054102b57b816 */ /* 0x000fe400000000ff */
[C---:B------:R-:W-:Y:S01]  /*1a1c0*/  ISETP.GE.U32.AND P3, PT, R199.reuse, R13, PT ;  /* 0x0000000dc700720c */ /* 0x040fe20003f66070 */
[----:B---3--:R-:W-:Y:S01]  /*1a1d0*/  FADD.FTZ R13, R14, R3 ;  /* 0x000000030e0d7221 */ /* 0x008fe20000010000 */
[----:B------:R-:W-:Y:S01]  /*1a1e0*/  @!P0 PRMT R86, R40, 0x5410, RZ ;  /* 0x0000541028568816 */ /* 0x000fe200000000ff */
[----:B------:R-:W-:Y:S01]  /*1a1f0*/  @!P4 HFMA2.BF16_V2 R48, -RZ.H0_H0, RZ.H0_H0, -R81.H0_H0 ;  /* 0x200000ffff30c231 */ /* 0x000fe20000340951 */
[----:B------:R-:W-:-:S02]  /*1a200*/  ISETP.GE.U32.AND P0, PT, R199, R12, PT ;  /* 0x0000000cc700720c */ /* 0x000fc40003f06070 */
[----:B------:R-:W-:Y:S01]  /*1a210*/  F2FP.BF16.F32.PACK_AB R55, R14, R22 ;  /* 0x000000160e37723e */ /* 0x000fe200000010ff */
[----:B------:R-:W-:Y:S01]  /*1a220*/  MUFU.EX2 R12, R117 ;  /* 0x00000075000c7308 */ /* 0x000fe20000000800 */
[----:B------:R-:W-:Y:S01]  /*1a230*/  SHF.R.U32.HI R0, RZ, 0x8, R0 ;  /* 0x00000008ff007819 */ /* 0x000fe20000011600 */
[----:B------:R-:W-:Y:S01]  /*1a240*/  @!P6 HFMA2.BF16_V2 R53, -RZ.H0_H0, RZ.H0_H0, -R80.H0_H0 ;  /* 0x200000ffff35e231 */ /* 0x000fe20000340950 */
[----:B------:R-:W-:Y:S02]  /*1a250*/  F2FP.BF16.F32.PACK_AB R25, R33, R34 ;  /* 0x000000222119723e */ /* 0x000fe400000010ff */
[----:B------:R-:W-:-:S03]  /*1a260*/  PRMT R160, R27, 0x7632, R160 ;  /* 0x000076321ba07816 */ /* 0x000fc600000000a0 */
[----:B------:R-:W1:Y:S01]  /*1a270*/  MUFU.EX2 R14, R115 ;  /* 0x00000073000e7308 */ /* 0x000e620000000800 */
[----:B------:R-:W-:Y:S01]  /*1a280*/  LOP3.LUT R0, R0, 0xffff, RZ, 0xc0, !PT ;  /* 0x0000ffff00007812 */ /* 0x000fe200078ec0ff */
[----:B------:R-:W-:Y:S01]  /*1a290*/  @!P1 HFMA2.BF16_V2 R52, -RZ.H0_H0, RZ.H0_H0, -R160.H0_H0 ;  /* 0x200000ffff349231 */ /* 0x000fe200003409a0 */
[----:B------:R-:W-:Y:S02]  /*1a2a0*/  @!P4 PRMT R81, R48, 0x5410, RZ ;  /* 0x000054103051c816 */ /* 0x000fe400000000ff */
[----:B------:R-:W-:Y:S02]  /*1a2b0*/  PRMT R212, R80, 0x5410, R160 ;  /* 0x0000541050d47816 */ /* 0x000fe400000000a0 */
[----:B------:R-:W-:Y:S02]  /*1a2c0*/  PRMT R157, R25, 0x7610, R157 ;  /* 0x00007610199d7816 */ /* 0x000fe4000000009d */
[----:B------:R-:W-:Y:S02]  /*1a2d0*/  ISETP.GE.U32.AND P4, PT, R199, R2, PT ;  /* 0x00000002c700720c */ /* 0x000fe40003f86070 */
[----:B------:R-:W-:-:S02]  /*1a2e0*/  @!P6 PRMT R80, R53, 0x5410, RZ ;  /* 0x000054103550e816 */ /* 0x000fc400000000ff */
[----:B------:R-:W-:Y:S02]  /*1a2f0*/  LOP3.LUT R2, R15, 0xff, RZ, 0xc0, !PT ;  /* 0x000000ff0f027812 */ /* 0x000fe400078ec0ff */
[----:B------:R-:W-:Y:S01]  /*1a300*/  ISETP.GE.U32.AND P6, PT, R199, R0, PT ;  /* 0x00000000c700720c */ /* 0x000fe20003fc6070 */
[----:B------:R-:W2:Y:S01]  /*1a310*/  MUFU.EX2 R22, R69 ;  /* 0x0000004500167308 */ /* 0x000ea20000000800 */
[----:B------:R-:W-:Y:S01]  /*1a320*/  SHF.R.U32.HI R0, RZ, 0x8, R18 ;  /* 0x00000008ff007819 */ /* 0x000fe20000011612 */
[----:B------:R-:W-:Y:S01]  /*1a330*/  @!P2 HFMA2.BF16_V2 R56, -RZ.H0_H0, RZ.H0_H0, -R157.H0_H0 ;  /* 0x200000ffff38a231 */ /* 0x000fe2000034099d */
[----:B------:R-:W-:Y:S02]  /*1a340*/  PRMT R156, R25, 0x7632, R156 ;  /* 0x00007632199c7816 */ /* 0x000fe4000000009c */
[----:B------:R-:W-:Y:S02]  /*1a350*/  @!P1 PRMT R160, R52, 0x5410, RZ ;  /* 0x0000541034a09816 */ /* 0x000fe400000000ff */
[----:B------:R-:W-:-:S02]  /*1a360*/  ISETP.GE.U32.AND P1, PT, R199, R2, PT ;  /* 0x00000002c700720c */ /* 0x000fc40003f26070 */
[----:B------:R-:W-:Y:S01]  /*1a370*/  LOP3.LUT R0, R0, 0xffff, RZ, 0xc0, !PT ;  /* 0x0000ffff00007812 */ /* 0x000fe200078ec0ff */
[----:B------:R-:W3:Y:S01]  /*1a380*/  MUFU.EX2 R2, R71 ;  /* 0x0000004700027308 */ /* 0x000ee20000000800 */
[----:B------:R-:W-:Y:S02]  /*1a390*/  PRMT R198, R157, 0x5410, R156 ;  /* 0x000054109dc67816 */ /* 0x000fe4000000009c */
[----:B------:R-:W-:Y:S02]  /*1a3a0*/  @!P2 PRMT R157, R56, 0x5410, RZ ;  /* 0x00005410389da816 */ /* 0x000fe400000000ff */
[----:B------:R-:W-:-:S03]  /*1a3b0*/  ISETP.GE.U32.AND P2, PT, R199, R0, PT ;  /* 0x00000000c700720c */ /* 0x000fc60003f46070 */
[----:B------:R-:W4:Y:S01]  /*1a3c0*/  MUFU.EX2 R25, R36 ;  /* 0x0000002400197308 */ /* 0x000f220000000800 */
[----:B-1----:R-:W-:Y:S01]  /*1a3d0*/  FADD.FTZ R0, R14, R24 ;  /* 0x000000180e007221 */ /* 0x002fe20000010000 */
[----:B------:R-:W-:-:S06]  /*1a3e0*/  F2FP.BF16.F32.PACK_AB R41, R12, R14 ;  /* 0x0000000e0c29723e */ /* 0x000fcc00000010ff */
[----:B------:R-:W1:Y:S01]  /*1a3f0*/  MUFU.EX2 R14, R37 ;  /* 0x00000025000e7308 */ /* 0x000e620000000800 */
[----:B------:R-:W-:-:S07]  /*1a400*/  FADD.FTZ R3, R12, R0 ;  /* 0x000000000c037221 */ /* 0x000fce0000010000 */
[----:B------:R-:W1:Y:S01]  /*1a410*/  MUFU.EX2 R31, R118 ;  /* 0x00000076001f7308 */ /* 0x000e620000000800 */
[----:B--2---:R-:W-:-:S07]  /*1a420*/  FADD.FTZ R0, R22, R19 ;  /* 0x0000001316007221 */ /* 0x004fce0000010000 */
[----:B------:R-:W2:Y:S01]  /*1a430*/  MUFU.EX2 R28, R112 ;  /* 0x00000070001c7308 */ /* 0x000ea20000000800 */
[----:B---3--:R-:W-:Y:S01]  /*1a440*/  FADD.FTZ R12, R2, R0 ;  /* 0x00000000020c7221 */ /* 0x008fe20000010000 */
[----:B----4-:R-:W-:-:S06]  /*1a450*/  FADD.FTZ R0, R25, R13 ;  /* 0x0000000d19007221 */ /* 0x010fcc0000010000 */
[----:B------:R-:W3:Y:S01]  /*1a460*/  MUFU.EX2 R21, R44 ;  /* 0x0000002c00157308 */ /* 0x000ee20000000800 */
[----:B-1----:R-:W-:Y:S01]  /*1a470*/  FADD.FTZ R30, R14, R0 ;  /* 0x000000000e1e7221 */ /* 0x002fe20000010000 */
[----:B------:R-:W-:Y:S01]  /*1a480*/  PRMT R147, R16, 0x7610, R147 ;  /* 0x0000761010937816 */ /* 0x000fe20000000093 */
[----:B------:R-:W-:-:S05]  /*1a490*/  FADD.FTZ R0, R31, R3 ;  /* 0x000000031f007221 */ /* 0x000fca0000010000 */
[----:B------:R-:W1:Y:S01]  /*1a4a0*/  MUFU.EX2 R18, R47 ;  /* 0x0000002f00127308 */ /* 0x000e620000000800 */
[----:B------:R-:W-:-:S07]  /*1a4b0*/  PRMT R146, R16, 0x7632, R146 ;  /* 0x0000763210927816 */ /* 0x000fce0000000092 */
[----:B------:R-:W4:Y:S01]  /*1a4c0*/  MUFU.EX2 R27, R75 ;  /* 0x0000004b001b7308 */ /* 0x000f220000000800 */
[----:B------:R-:W-:Y:S01]  /*1a4d0*/  F2FP.BF16.F32.PACK_AB R17, R17, R29 ;  /* 0x0000001d1111723e */ /* 0x000fe200000010ff */
[----:B--2---:R-:W-:Y:S01]  /*1a4e0*/  FADD.FTZ R29, R28, R0 ;  /* 0x000000001c1d7221 */ /* 0x004fe20000010000 */
[----:B------:R-:W-:-:S05]  /*1a4f0*/  LEA R0, R235, 0x1, 0x2 ;  /* 0x00000001eb007811 */ /* 0x000fca00078e10ff */
[----:B------:R-:W2:Y:S01]  /*1a500*/  MUFU.EX2 R15, R78 ;  /* 0x0000004e000f7308 */ /* 0x000ea20000000800 */
[----:B------:R-:W-:-:S07]  /*1a510*/  F2FP.BF16.F32.PACK_AB R24, R2, R22 ;  /* 0x000000160218723e */ /* 0x000fce00000010ff */
[----:B------:R-:W2:Y:S01]  /*1a520*/  MUFU.EX2 R16, R54 ;  /* 0x0000003600107308 */ /* 0x000ea20000000800 */
[----:B---3--:R-:W-:Y:S01]  /*1a530*/  FADD.FTZ R2, R21, R20 ;  /* 0x0000001415027221 */ /* 0x008fe20000010000 */
[----:B------:R-:W-:-:S06]  /*1a540*/  LOP3.LUT R0, R209, R0, RZ, 0x3c, !PT ;  /* 0x00000000d1007212 */ /* 0x000fcc00078e3cff */
[----:B------:R-:W3:Y:S01]  /*1a550*/  MUFU.EX2 R3, R59 ;  /* 0x0000003b00037308 */ /* 0x000ee20000000800 */
[----:B-1----:R-:W-:Y:S01]  /*1a560*/  FADD.FTZ R13, R18, R2 ;  /* 0x00000002120d7221 */ /* 0x002fe20000010000 */
[----:B----4-:R-:W-:Y:S01]  /*1a570*/  FADD.FTZ R2, R27, R12 ;  /* 0x0000000c1b027221 */ /* 0x010fe20000010000 */
[----:B------:R-:W-:-:S03]  /*1a580*/  LOP3.LUT R0, R0, R177, RZ, 0x3c, !PT ;  /* 0x000000b100007212 */ /* 0x000fc600078e3cff */
[----:B--2---:R-:W-:Y:S02]  /*1a590*/  FADD.FTZ R20, R15, R2 ;  /* 0x000000020f147221 */ /* 0x004fe40000010000 */
[----:B------:R-:W-:-:S04]  /*1a5a0*/  IMAD.WIDE.U32 R42, R0, -0x326172a9, RZ ;  /* 0xcd9e8d57002a7825 */ /* 0x000fc800078e00ff */
[----:B------:R-:W-:Y:S01]  /*1a5b0*/  FADD.FTZ R2, R16, R13 ;  /* 0x0000000d10027221 */ /* 0x000fe20000010000 */
[----:B------:R-:W-:-:S03]  /*1a5c0*/  F2FP.BF16.F32.PACK_AB R23, R18, R21 ;  /* 0x000000151217723e */ /* 0x000fc600000010ff */
[----:B---3--:R-:W-:Y:S01]  /*1a5d0*/  FADD.FTZ R18, R3, R2 ;  /* 0x0000000203127221 */ /* 0x008fe20000010000 */
[----:B------:R-:W-:Y:S02]  /*1a5e0*/  LOP3.LUT R2, R43, R224, R204, 0x96, !PT ;  /* 0x000000e02b027212 */ /* 0x000fe400078e96cc */
[----:B------:R-:W-:-:S03]  /*1a5f0*/  F2FP.BF16.F32.PACK_AB R21, R3, R16 ;  /* 0x000000100315723e */ /* 0x000fc600000010ff */
[----:B------:R-:W-:-:S05]  /*1a600*/  IMAD.WIDE.U32 R2, R2, -0x2daee0ad, RZ ;  /* 0xd2511f5302027825 */ /* 0x000fca00078e00ff */
[----:B------:R-:W-:Y:S02]  /*1a610*/  LOP3.LUT R0, R3, R225, R178, 0x96, !PT ;  /* 0x000000e103007212 */ /* 0x000fe400078e96b2 */
[----:B------:R-:W-:Y:S02]  /*1a620*/  LOP3.LUT R3, R121, R221, R42, 0x96, !PT ;  /* 0x000000dd79037212 */ /* 0x000fe400078e962a */
[----:B------:R-:W-:-:S03]  /*1a630*/  PRMT R151, R17, 0x7610, R151 ;  /* 0x0000761011977816 */ /* 0x000fc60000000097 */
[----:B------:R-:W-:Y:S01]  /*1a640*/  IMAD.WIDE.U32 R12, R3, -0x2daee0ad, RZ ;  /* 0xd2511f53030c7825 */ /* 0x000fe200078e00ff */
[----:B------:R-:W-:-:S03]  /*1a650*/  PRMT R150, R17, 0x7632, R150 ;  /* 0x0000763211967816 */ /* 0x000fc60000000096 */
[----:B------:R-:W-:Y:S01]  /*1a660*/  IMAD.WIDE.U32 R16, R0, -0x326172a9, RZ ;  /* 0xcd9e8d5700107825 */ /* 0x000fe200078e00ff */
[----:B------:R-:W-:Y:S02]  /*1a670*/  LOP3.LUT R0, R13, R226, R2, 0x96, !PT ;  /* 0x000000e20d007212 */ /* 0x000fe400078e9602 */
[----:B------:R-:W-:Y:S02]  /*1a680*/  F2FP.BF16.F32.PACK_AB R46, R14, R25 ;  /* 0x000000190e2e723e */ /* 0x000fe400000010ff */
[----:B------:R-:W-:Y:S01]  /*1a690*/  F2FP.BF16.F32.PACK_AB R22, R15, R27 ;  /* 0x0000001b0f16723e */ /* 0x000fe200000010ff */
[----:B------:R-:W-:Y:S01]  /*1a6a0*/  IMAD.WIDE.U32 R14, R0, -0x326172a9, RZ ;  /* 0xcd9e8d57000e7825 */ /* 0x000fe200078e00ff */
[----:B------:R-:W-:-:S04]  /*1a6b0*/  LOP3.LUT R3, R17, R220, R120, 0x96, !PT ;  /* 0x000000dc11037212 */ /* 0x000fc800078e9678 */
[----:B------:R-:W-:Y:S01]  /*1a6c0*/  LOP3.LUT R0, R15, R230, R16, 0x96, !PT ;  /* 0x000000e60f007212 */ /* 0x000fe200078e9610 */
[----:B------:R-:W-:-:S04]  /*1a6d0*/  IMAD.WIDE.U32 R2, R3, -0x2daee0ad, RZ ;  /* 0xd2511f5303027825 */ /* 0x000fc800078e00ff */
[----:B------:R-:W-:Y:S01]  /*1a6e0*/  IMAD.WIDE.U32 R16, R0, -0x2daee0ad, RZ ;  /* 0xd2511f5300107825 */ /* 0x000fe200078e00ff */
[----:B------:R-:W-:-:S04]  /*1a6f0*/  LOP3.LUT R3, R3, R229, R12, 0x96, !PT ;  /* 0x000000e503037212 */ /* 0x000fc800078e960c */
[----:B------:R-:W-:Y:S01]  /*1a700*/  LOP3.LUT R2, R17, R227, R2, 0x96, !PT ;  /* 0x000000e311027212 */ /* 0x000fe200078e9602 */
[----:B------:R-:W-:Y:S01]  /*1a710*/  IMAD.WIDE.U32 R12, R3, -0x326172a9, RZ ;  /* 0xcd9e8d57030c7825 */ /* 0x000fe200078e00ff */
[----:B------:R-:W-:-:S03]  /*1a720*/  F2FP.BF16.F32.PACK_AB R26, R26, R32 ;  /* 0x000000201a1a723e */ /* 0x000fc600000010ff */
[----:B------:R-:W-:Y:S01]  /*1a730*/  IMAD.WIDE.U32 R2, R2, -0x326172a9, RZ ;  /* 0xcd9e8d5702027825 */ /* 0x000fe200078e00ff */
[C---:B------:R-:W-:Y:S02]  /*1a740*/  PRMT R155, R26.reuse, 0x7632, R155 ;  /* 0x000076321a9b7816 */ /* 0x040fe4000000009b */
[----:B------:R-:W-:Y:S02]  /*1a750*/  PRMT R154, R26, 0x7610, R154 ;  /* 0x000076101a9a7816 */ /* 0x000fe4000000009a */
[----:B------:R-:W-:Y:S01]  /*1a760*/  LOP3.LUT R0, R3, R233, R12, 0x96, !PT ;  /* 0x000000e903007212 */ /* 0x000fe200078e960c */
[----:B------:R-:W-:Y:S01]  /*1a770*/  @!P4 HFMA2.BF16_V2 R62, -RZ.H0_H0, RZ.H0_H0, -R155.H0_H0 ;  /* 0x200000ffff3ec231 */ /* 0x000fe2000034099b */
[----:B------:R-:W-:Y:S02]  /*1a780*/  PRMT R197, R154, 0x5410, R155 ;  /* 0x000054109ac57816 */ /* 0x000fe4000000009b */
[----:B------:R-:W-:Y:S02]  /*1a790*/  LOP3.LUT R12, R0, 0xff, RZ, 0xc0, !PT ;  /* 0x000000ff000c7812 */ /* 0x000fe400078ec0ff */
[----:B------:R-:W-:-:S02]  /*1a7a0*/  @!P4 PRMT R155, R62, 0x5410, RZ ;  /* 0x000054103e9bc816 */ /* 0x000fc400000000ff */
        /* <DEDUP_REMOVED lines=13> */
[----:B------:R-:W-:Y:S01]  /*1a880*/  @!P0 PRMT R146, R67, 0x5410, RZ ;  /* 0x0000541043928816 */ /* 0x000fe200000000ff */
[----:B------:R-:W1:Y:S01]  /*1a890*/  MUFU.EX2 R25, R76 ;  /* 0x0000004c00197308 */ /* 0x000e620000000800 */
[----:B------:R-:W-:Y:S02]  /*1a8a0*/  ISETP.GE.U32.AND P0, PT, R199, R0, PT ;  /* 0x00000000c700720c */ /* 0x000fe40003f06070 */
[----:B------:R-:W-:Y:S01]  /*1a8b0*/  LOP3.LUT R0, R2, 0xff, RZ, 0xc0, !PT ;  /* 0x000000ff02007812 */ /* 0x000fe200078ec0ff */
[----:B------:R-:W-:Y:S01]  /*1a8c0*/  @!P1 HFMA2.BF16_V2 R68, -RZ.H0_H0, RZ.H0_H0, -R147.H0_H0 ;  /* 0x200000ffff449231 */ /* 0x000fe20000340993 */
[----:B------:R-:W-:-:S02]  /*1a8d0*/  @!P2 PRMT R150, R65, 0x5410, RZ ;  /* 0x000054104196a816 */ /* 0x000fc400000000ff */
[----:B------:R-:W-:Y:S01]  /*1a8e0*/  LOP3.LUT R15, R13, R228, R14, 0x96, !PT ;  /* 0x000000e40d0f7212 */ /* 0x000fe200078e960e */
[----:B------:R-:W2:Y:S01]  /*1a8f0*/  MUFU.EX2 R17, R77 ;  /* 0x0000004d00117308 */ /* 0x000ea20000000800 */
[----:B------:R-:W-:Y:S02]  /*1a900*/  ISETP.GE.U32.AND P2, PT, R199, R0, PT ;  /* 0x00000000c700720c */ /* 0x000fe40003f46070 */
[--C-:B------:R-:W-:Y:S02]  /*1a910*/  SHF.R.U32.HI R0, RZ, 0x10, R2.reuse ;  /* 0x00000010ff007819 */ /* 0x100fe40000011602 */
[----:B------:R-:W-:Y:S02]  /*1a920*/  LOP3.LUT R14, R2, 0xffff, RZ, 0xc0, !PT ;  /* 0x0000ffff020e7812 */ /* 0x000fe400078ec0ff */
[----:B------:R-:W-:Y:S01]  /*1a930*/  SHF.R.U32.HI R2, RZ, 0x18, R2 ;  /* 0x00000018ff027819 */ /* 0x000fe20000011602 */
[----:B------:R-:W-:Y:S01]  /*1a940*/  @!P5 HFMA2.BF16_V2 R63, -RZ.H0_H0, RZ.H0_H0, -R154.H0_H0 ;  /* 0x200000ffff3fd231 */ /* 0x000fe2000034099a */
[----:B------:R-:W-:-:S02]  /*1a950*/  @!P1 PRMT R147, R68, 0x5410, RZ ;  /* 0x0000541044939816 */ /* 0x000fc400000000ff */
[----:B------:R-:W-:Y:S01]  /*1a960*/  ISETP.GE.U32.AND P1, PT, R199, R2, PT ;  /* 0x00000002c700720c */ /* 0x000fe20003f26070 */
[----:B------:R-:W-:Y:S01]  /*1a970*/  IMAD.WIDE.U32 R2, R15, -0x2daee0ad, RZ ;  /* 0xd2511f530f027825 */ /* 0x000fe200078e00ff */
[----:B------:R-:W-:Y:S02]  /*1a980*/  LOP3.LUT R12, R12, 0xff, RZ, 0xc0, !PT ;  /* 0x000000ff0c0c7812 */ /* 0x000fe400078ec0ff */
[----:B------:R-:W-:Y:S02]  /*1a990*/  @!P5 PRMT R154, R63, 0x5410, RZ ;  /* 0x000054103f9ad816 */ /* 0x000fe400000000ff */
[----:B------:R-:W-:Y:S02]  /*1a9a0*/  ISETP.GE.U32.AND P5, PT, R199, R12, PT ;  /* 0x0000000cc700720c */ /* 0x000fe40003fa6070 */
[C---:B------:R-:W-:Y:S02]  /*1a9b0*/  LOP3.LUT R13, R2.reuse, 0xff, RZ, 0xc0, !PT ;  /* 0x000000ff020d7812 */ /* 0x040fe400078ec0ff */
[----:B------:R-:W-:-:S02]  /*1a9c0*/  LOP3.LUT R19, R2, 0xffff, RZ, 0xc0, !PT ;  /* 0x0000ffff02137812 */ /* 0x000fc400078ec0ff */
[--C-:B------:R-:W-:Y:S02]  /*1a9d0*/  SHF.R.U32.HI R15, RZ, 0x10, R2.reuse ;  /* 0x00000010ff0f7819 */ /* 0x100fe40000011602 */
[----:B------:R-:W-:Y:S01]  /*1a9e0*/  SHF.R.U32.HI R12, RZ, 0x18, R2 ;  /* 0x00000018ff0c7819 */ /* 0x000fe20000011602 */
[----:B-1----:R-:W-:Y:S01]  /*1a9f0*/  FADD.FTZ R2, R25, R18 ;  /* 0x0000001219027221 */ /* 0x002fe20000010000 */
[----:B------:R-:W-:Y:S01]  /*1aa00*/  PRMT R132, R24, 0x7610, R132 ;  /* 0x0000761018847816 */ /* 0x000fe20000000084 */
[----:B------:R-:W-:Y:S01]  /*1aa10*/  @!P6 HFMA2.BF16_V2 R64, -RZ.H0_H0, RZ.H0_H0, -R156.H0_H0 ;  /* 0x200000ffff40e231 */ /* 0x000fe2000034099c */
[----:B------:R-:W1:Y:S01]  /*1aa20*/  MUFU.EX2 R27, R107 ;  /* 0x0000006b001b7308 */ /* 0x000e620000000800 */
[----:B--2---:R-:W-:Y:S01]  /*1aa30*/  FADD.FTZ R18, R17, R2 ;  /* 0x0000000211127221 */ /* 0x004fe20000010000 */
[----:B------:R-:W-:Y:S02]  /*1aa40*/  LOP3.LUT R0, R0, 0xff, RZ, 0xc0, !PT ;  /* 0x000000ff00007812 */ /* 0x000fe400078ec0ff */
[----:B------:R-:W-:Y:S01]  /*1aa50*/  SHF.R.U32.HI R2, RZ, 0x8, R14 ;  /* 0x00000008ff027819 */ /* 0x000fe2000001160e */
[----:B------:R-:W-:Y:S01]  /*1aa60*/  @!P4 HFMA2.BF16_V2 R70, -RZ.H0_H0, RZ.H0_H0, -R132.H0_H0 ;  /* 0x200000ffff46c231 */ /* 0x000fe20000340984 */
[----:B------:R-:W-:-:S02]  /*1aa70*/  PRMT R129, R24, 0x7632, R129 ;  /* 0x0000763218817816 */ /* 0x000fc40000000081 */
[----:B------:R-:W-:Y:S01]  /*1aa80*/  @!P6 PRMT R156, R64, 0x5410, RZ ;  /* 0x00005410409ce816 */ /* 0x000fe200000000ff */
[----:B------:R-:W-:Y:S01]  /*1aa90*/  IMAD.MOV.U32 R188, RZ, RZ, R192 ;  /* 0x000000ffffbc7224 */ /* 0x000fe200078e00c0 */
[----:B------:R-:W-:Y:S02]  /*1aaa0*/  ISETP.GE.U32.AND P6, PT, R199, R0, PT ;  /* 0x00000000c700720c */ /* 0x000fe40003fc6070 */
[----:B------:R-:W-:Y:S02]  /*1aab0*/  LOP3.LUT R2, R2, 0xffff, RZ, 0xc0, !PT ;  /* 0x0000ffff02027812 */ /* 0x000fe400078ec0ff */
[----:B------:R-:W-:Y:S02]  /*1aac0*/  LOP3.LUT R0, R3, R231, R16, 0x96, !PT ;  /* 0x000000e703007212 */ /* 0x000fe400078e9610 */
[----:B------:R-:W-:Y:S02]  /*1aad0*/  PRMT R192, R132, 0x5410, R129 ;  /* 0x0000541084c07816 */ /* 0x000fe40000000081 */
[----:B------:R-:W-:-:S02]  /*1aae0*/  PRMT R126, R23, 0x7610, R126 ;  /* 0x00007610177e7816 */ /* 0x000fc4000000007e */
[----:B------:R-:W-:Y:S02]  /*1aaf0*/  @!P4 PRMT R132, R70, 0x5410, RZ ;  /* 0x000054104684c816 */ /* 0x000fe400000000ff */
[----:B------:R-:W-:Y:S02]  /*1ab00*/  ISETP.GE.U32.AND P4, PT, R199, R2, PT ;  /* 0x00000002c700720c */ /* 0x000fe40003f86070 */
[----:B------:R-:W-:Y:S01]  /*1ab10*/  SHF.R.U32.HI R2, RZ, 0x10, R0 ;  /* 0x00000010ff027819 */ /* 0x000fe20000011600 */
[----:B------:R-:W-:Y:S01]  /*1ab20*/  @!P5 HFMA2.BF16_V2 R79, -RZ.H0_H0, RZ.H0_H0, -R126.H0_H0 ;  /* 0x200000ffff4fd231 */ /* 0x000fe2000034097e */
[----:B------:R-:W-:Y:S02]  /*1ab30*/  PRMT R127, R23, 0x7632, R127 ;  /* 0x00007632177f7816 */ /* 0x000fe4000000007f */
[----:B------:R-:W-:Y:S01]  /*1ab40*/  PRMT R133, R22, 0x7610, R133 ;  /* 0x0000761016857816 */ /* 0x000fe20000000085 */
[----:B------:R-:W-:Y:S01]  /*1ab50*/  IMAD.MOV.U32 R169, RZ, RZ, R191 ;  /* 0x000000ffffa97224 */ /* 0x000fe200078e00bf */
[----:B------:R-:W2:Y:S01]  /*1ab60*/  MUFU.EX2 R26, R110 ;  /* 0x0000006e001a7308 */ /* 0x000ea20000000800 */
[----:B------:R-:W-:Y:S01]  /*1ab70*/  LOP3.LUT R2, R2, 0xff, RZ, 0xc0, !PT ;  /* 0x000000ff02027812 */ /* 0x000fe200078ec0ff */
[----:B-1----:R-:W-:Y:S01]  /*1ab80*/  FADD.FTZ R3, R27, R20 ;  /* 0x000000141b037221 */ /* 0x002fe20000010000 */
[----:B------:R-:W-:Y:S01]  /*1ab90*/  F2FP.BF16.F32.PACK_AB R17, R17, R25 ;  /* 0x000000191111723e */ /* 0x000fe200000010ff */
[----:B------:R-:W-:Y:S01]  /*1aba0*/  @!P2 HFMA2.BF16_V2 R89, -RZ.H0_H0, RZ.H0_H0, -R133.H0_H0 ;  /* 0x200000ffff59a231 */ /* 0x000fe20000340985 */
[----:B------:R-:W-:-:S02]  /*1abb0*/  PRMT R191, R126, 0x5410, R127 ;  /* 0x000054107ebf7816 */ /* 0x000fc4000000007f */
[----:B------:R-:W-:Y:S01]  /*1abc0*/  @!P5 PRMT R126, R79, 0x5410, RZ ;  /* 0x000054104f7ed816 */ /* 0x000fe200000000ff */
[----:B------:R1:W-:Y:S01]  /*1abd0*/  MUFU.EX2 R25, R219 ;  /* 0x000000db00197308 */ /* 0x0003e20000000800 */
[----:B------:R-:W-:Y:S02]  /*1abe0*/  PRMT R130, R22, 0x7632, R130 ;  /* 0x0000763216827816 */ /* 0x000fe40000000082 */
[----:B------:R-:W-:Y:S02]  /*1abf0*/  ISETP.GE.U32.AND P5, PT, R199, R2, PT ;  /* 0x00000002c700720c */ /* 0x000fe40003fa6070 */
[----:B------:R-:W-:-:S03]  /*1ac00*/  LOP3.LUT R2, R0, 0xff, RZ, 0xc0, !PT ;  /* 0x000000ff00027812 */ /* 0x000fc600078ec0ff */
[----:B------:R-:W3:Y:S01]  /*1ac10*/  MUFU.EX2 R20, R114 ;  /* 0x0000007200147308 */ /* 0x000ee20000000800 */
[----:B------:R-:W-:Y:S01]  /*1ac20*/  @!P4 HFMA2.BF16_V2 R90, -RZ.H0_H0, RZ.H0_H0, -R130.H0_H0 ;  /* 0x200000ffff5ac231 */ /* 0x000fe20000340982 */
[----:B------:R-:W-:Y:S01]  /*1ac30*/  PRMT R131, R21, 0x7632, R131 ;  /* 0x0000763215837816 */ /* 0x000fe20000000083 */
[----:B------:R-:W-:Y:S02]  /*1ac40*/  @!P0 HFMA2.BF16_V2 R74, -RZ.H0_H0, RZ.H0_H0, -R127.H0_H0 ;  /* 0x200000ffff4a8231 */ /* 0x000fe4000034097f */
[----:B-1----:R-:W-:Y:S02]  /*1ac50*/  IMAD.MOV.U32 R219, RZ, RZ, R169 ;  /* 0x000000ffffdb7224 */ /* 0x002fe400078e00a9 */
[----:B------:R-:W-:Y:S02]  /*1ac60*/  IMAD.MOV.U32 R169, RZ, RZ, R188 ;  /* 0x000000ffffa97224 */ /* 0x000fe400078e00bc */
[----:B------:R-:W-:Y:S01]  /*1ac70*/  IMAD.MOV.U32 R188, RZ, RZ, R194 ;  /* 0x000000ffffbc7224 */ /* 0x000fe200078e00c2 */
[----:B------:R-:W-:Y:S01]  /*1ac80*/  PRMT R194, R133, 0x5410, R130 ;  /* 0x0000541085c27816 */ /* 0x000fe20000000082 */
[----:B------:R-:W1:Y:S01]  /*1ac90*/  MUFU.EX2 R14, R119 ;  /* 0x00000077000e7308 */ /* 0x000e620000000800 */
[----:B------:R-:W-:-:S02]  /*1aca0*/  @!P2 PRMT R133, R89, 0x5410, RZ ;  /* 0x000054105985a816 */ /* 0x000fc400000000ff */
[----:B------:R-:W-:Y:S02]  /*1acb0*/  ISETP.GE.U32.AND P2, PT, R199, R2, PT ;  /* 0x00000002c700720c */ /* 0x000fe40003f46070 */
[----:B------:R-:W-:Y:S02]  /*1acc0*/  SHF.R.U32.HI R2, RZ, 0x18, R0 ;  /* 0x00000018ff027819 */ /* 0x000fe40000011600 */
[----:B------:R-:W-:Y:S01]  /*1acd0*/  LOP3.LUT R0, R0, 0xffff, RZ, 0xc0, !PT ;  /* 0x0000ffff00007812 */ /* 0x000fe200078ec0ff */
[----:B------:R-:W-:Y:S01]  /*1ace0*/  @!P1 HFMA2.BF16_V2 R91, -RZ.H0_H0, RZ.H0_H0, -R131.H0_H0 ;  /* 0x200000ffff5b9231 */ /* 0x000fe20000340983 */
[----:B------:R-:W-:Y:S02]  /*1acf0*/  @!P4 PRMT R130, R90, 0x5410, RZ ;  /* 0x000054105a82c816 */ /* 0x000fe400000000ff */
[----:B------:R-:W-:Y:S02]  /*1ad00*/  PRMT R128, R21, 0x7610, R128 ;  /* 0x0000761015807816 */ /* 0x000fe40000000080 */
[----:B------:R-:W-:-:S02]  /*1ad10*/  ISETP.GE.U32.AND P4, PT, R199, R2, PT ;  /* 0x00000002c700720c */ /* 0x000fc40003f86070 */
[----:B------:R-:W-:Y:S01]  /*1ad20*/  @!P0 PRMT R127, R74, 0x5410, RZ ;  /* 0x000054104a7f8816 */ /* 0x000fe200000000ff */
[----:B------:R-:W-:Y:S01]  /*1ad30*/  IMAD.MOV.U32 R74, RZ, RZ, R45 ;  /* 0x000000ffff4a7224 */ /* 0x000fe200078e002d */
[----:B------:R-:W-:Y:S01]  /*1ad40*/  LOP3.LUT R2, R15, 0xff, RZ, 0xc0, !PT ;  /* 0x000000ff0f027812 */ /* 0x000fe200078ec0ff */
[C---:B--2---:R-:W-:Y:S01]  /*1ad50*/  FADD.FTZ R3, R26.reuse, R3 ;  /* 0x000000031a037221 */ /* 0x044fe20000010000 */
[----:B------:R-:W-:Y:S01]  /*1ad60*/  SHF.R.U32.HI R0, RZ, 0x8, R0 ;  /* 0x00000008ff007819 */ /* 0x000fe20000011600 */
[----:B------:R-:W-:Y:S01]  /*1ad70*/  IMAD.MOV.U32 R45, RZ, RZ, R193 ;  /* 0x000000ffff2d7224 */ /* 0x000fe200078e00c1 */
[----:B------:R-:W2:Y:S01]  /*1ad80*/  MUFU.EX2 R15, R102 ;  /* 0x00000066000f7308 */ /* 0x000ea20000000800 */
[----:B------:R-:W-:Y:S01]  /*1ad90*/  F2FP.BF16.F32.PACK_AB R16, R26, R27 ;  /* 0x0000001b1a10723e */ /* 0x000fe200000010ff */
[----:B------:R-:W-:Y:S01]  /*1ada0*/  @!P6 HFMA2.BF16_V2 R92, -RZ.H0_H0, RZ.H0_H0, -R128.H0_H0 ;  /* 0x200000ffff5ce231 */ /* 0x000fe20000340980 */
[----:B------:R-:W-:Y:S02]  /*1adb0*/  PRMT R193, R128, 0x5410, R131 ;  /* 0x0000541080c17816 */ /* 0x000fe40000000083 */
[----:B------:R-:W-:Y:S01]  /*1adc0*/  @!P1 PRMT R131, R91, 0x5410, RZ ;  /* 0x000054105b839816 */ /* 0x000fe200000000ff */
[----:B---3--:R-:W-:Y:S01]  /*1add0*/  FADD.FTZ R3, R20, R3 ;  /* 0x0000000314037221 */ /* 0x008fe20000010000 */
[----:B------:R-:W-:Y:S01]  /*1ade0*/  ISETP.GE.U32.AND P1, PT, R199, R2, PT ;  /* 0x00000002c700720c */ /* 0x000fe20003f26070 */
[----:B------:R3:W-:Y:S01]  /*1adf0*/  MUFU.EX2 R22, R138 ;  /* 0x0000008a00167308 */ /* 0x0007e20000000800 */
[----:B------:R-:W-:Y:S01]  /*1ae00*/  LOP3.LUT R0, R0, 0xffff, RZ, 0xc0, !PT ;  /* 0x0000ffff00007812 */ /* 0x000fe200078ec0ff */
[----:B------:R-:W-:Y:S01]  /*1ae10*/  @!P3 HFMA2.BF16_V2 R72, -RZ.H0_H0, RZ.H0_H0, -R129.H0_H0 ;  /* 0x200000ffff48b231 */ /* 0x000fe20000340981 */
[----:B------:R-:W-:-:S02]  /*1ae20*/  @!P6 PRMT R128, R92, 0x5410, RZ ;  /* 0x000054105c80e816 */ /* 0x000fc400000000ff */
[----:B------:R-:W-:-:S03]  /*1ae30*/  ISETP.GE.U32.AND P0, PT, R199, R12, PT ;  /* 0x0000000cc700720c */ /* 0x000fc60003f06070 */
[----:B------:R-:W4:Y:S01]  /*1ae40*/  MUFU.EX2 R2, R103 ;  /* 0x0000006700027308 */ /* 0x000f220000000800 */
[----:B------:R-:W-:Y:S01]  /*1ae50*/  ISETP.GE.U32.AND P6, PT, R199, R0, PT ;  /* 0x00000000c700720c */ /* 0x000fe20003fc6070 */
[C---:B-1----:R-:W-:Y:S01]  /*1ae60*/  FADD.FTZ R12, R14.reuse, R3 ;  /* 0x000000030e0c7221 */ /* 0x042fe20000010000 */
[----:B------:R-:W-:Y:S02]  /*1ae70*/  SHF.R.U32.HI R0, RZ, 0x8, R19 ;  /* 0x00000008ff007819 */ /* 0x000fe40000011613 */
[----:B------:R-:W-:Y:S02]  /*1ae80*/  F2FP.BF16.F32.PACK_AB R3, R14, R20 ;  /* 0x000000140e03723e */ /* 0x000fe400000010ff */
[C---:B---3--:R-:W-:Y:S01]  /*1ae90*/  PRMT R138, R16.reuse, 0x7610, R138 ;  /* 0x00007610108a7816 */ /* 0x048fe2000000008a */
[----:B------:R-:W1:Y:S01]  /*1aea0*/  MUFU.EX2 R14, R49 ;  /* 0x00000031000e7308 */ /* 0x000e620000000800 */
[----:B------:R-:W-:Y:S01]  /*1aeb0*/  PRMT R135, R16, 0x7632, R135 ;  /* 0x0000763210877816 */ /* 0x000fe20000000087 */
[----:B------:R-:W-:-:S02]  /*1aec0*/  IMAD.MOV.U32 R19, RZ, RZ, R45 ;  /* 0x000000ffff137224 */ /* 0x000fc400078e002d */
[----:B------:R-:W-:Y:S01]  /*1aed0*/  @!P2 HFMA2.BF16_V2 R93, -RZ.H0_H0, RZ.H0_H0, -R138.H0_H0 ;  /* 0x200000ffff5da231 */ /* 0x000fe2000034098a */
[----:B------:R-:W-:Y:S01]  /*1aee0*/  @!P3 PRMT R129, R72, 0x5410, RZ ;  /* 0x000054104881b816 */ /* 0x000fe200000000ff */
[----:B------:R-:W-:Y:S01]  /*1aef0*/  IMAD.MOV.U32 R45, RZ, RZ, R173 ;  /* 0x000000ffff2d7224 */ /* 0x000fe200078e00ad */
[----:B------:R-:W-:Y:S02]  /*1af00*/  LOP3.LUT R0, R0, 0xffff, RZ, 0xc0, !PT ;  /* 0x0000ffff00007812 */ /* 0x000fe400078ec0ff */
[----:B------:R-:W-:Y:S01]  /*1af10*/  ISETP.GE.U32.AND P3, PT, R199, R13, PT ;  /* 0x0000000dc700720c */ /* 0x000fe20003f66070 */
[----:B------:R-:W-:Y:S01]  /*1af20*/  MUFU.EX2 R24, R123 ;  /* 0x0000007b00187308 */ /* 0x000fe20000000800 */
[----:B------:R-:W-:Y:S02]  /*1af30*/  PRMT R173, R138, 0x5410, R135 ;  /* 0x000054108aad7816 */ /* 0x000fe40000000087 */
[----:B------:R-:W-:Y:S02]  /*1af40*/  @!P2 PRMT R138, R93, 0x5410, RZ ;  /* 0x000054105d8aa816 */ /* 0x000fe400000000ff */
[----:B------:R-:W-:-:S03]  /*1af50*/  ISETP.GE.U32.AND P2, PT, R199, R0, PT ;  /* 0x00000000c700720c */ /* 0x000fc60003f46070 */
[----:B------:R-:W3:Y:S01]  /*1af60*/  MUFU.EX2 R13, R50 ;  /* 0x00000032000d7308 */ /* 0x000ee20000000800 */
[----:B--2---:R-:W-:Y:S01]  /*1af70*/  FADD.FTZ R0, R15, R18 ;  /* 0x000000120f007221 */ /* 0x004fe20000010000 */
[C---:B------:R-:W-:Y:S02]  /*1af80*/  PRMT R145, R3.reuse, 0x7610, R145 ;  /* 0x0000761003917816 */ /* 0x040fe40000000091 */
[----:B------:R-:W-:Y:S01]  /*1af90*/  PRMT R144, R3, 0x7632, R144 ;  /* 0x0000763203907816 */ /* 0x000fe20000000090 */
[----:B----4-:R-:W-:-:S03]  /*1afa0*/  FADD.FTZ R3, R2, R0 ;  /* 0x0000000002037221 */ /* 0x010fc60000010000 */
[----:B------:R-:W2:Y:S01]  /*1afb0*/  MUFU.EX2 R20, R234 ;  /* 0x000000ea00147308 */ /* 0x000ea20000000800 */
[----:B------:R-:W-:-:S07]  /*1afc0*/  F2FP.BF16.F32.PACK_AB R0, R2, R15 ;  /* 0x0000000f0200723e */ /* 0x000fce00000010ff */
[----:B------:R-:W4:Y:S01]  /*1afd0*/  MUFU.EX2 R23, R124 ;  /* 0x0000007c00177308 */ /* 0x000f220000000800 */
[----:B------:R-:W-:-:S07]  /*1afe0*/  PRMT R143, R0, 0x7610, R143 ;  /* 0x00007610008f7816 */ /* 0x000fce000000008f */
[----:B------:R-:W4:Y:S01]  /*1aff0*/  MUFU.EX2 R16, R106 ;  /* 0x0000006a00107308 */ /* 0x000f220000000800 */
[----:B------:R-:W-:Y:S01]  /*1b000*/  PRMT R142, R0, 0x7632, R142 ;  /* 0x00007632008e7816 */ /* 0x000fe2000000008e */
[----:B-1----:R-:W-:-:S06]  /*1b010*/  FADD.FTZ R0, R14, R30 ;  /* 0x0000001e0e007221 */ /* 0x002fcc0000010000 */
[----:B------:R-:W1:Y:S01]  /*1b020*/  MUFU.EX2 R26, R134 ;  /* 0x00000086001a7308 */ /* 0x000e620000000800 */
[----:B---3--:R-:W-:-:S07]  /*1b030*/  FADD.FTZ R30, R13, R0 ;  /* 0x000000000d1e7221 */ /* 0x008fce0000010000 */
[----:B------:R-:W3:Y:S01]  /*1b040*/  MUFU.EX2 R15, R105 ;  /* 0x00000069000f7308 */ /* 0x000ee20000000800 */
[----:B------:R-:W-:Y:S01]  /*1b050*/  FADD.FTZ R0, R25, R29 ;  /* 0x0000001d19007221 */ /* 0x000fe20000010000 */
[----:B------:R-:W-:Y:S01]  /*1b060*/  FADD.FTZ R2, R24, R12 ;  /* 0x0000000c18027221 */ /* 0x000fe20000010000 */
[----:B------:R-:W-:Y:S02]  /*1b070*/  F2FP.BF16.F32.PACK_AB R39, R13, R14 ;  /* 0x0000000e0d27723e */ /* 0x000fe400000010ff */
[----:B------:R-:W-:Y:S01]  /*1b080*/  F2FP.BF16.F32.PACK_AB R47, R28, R31 ;  /* 0x0000001f1c2f723e */ /* 0x000fe200000010ff */
[----:B--2---:R-:W-:Y:S02]  /*1b090*/  FADD.FTZ R28, R20, R0 ;  /* 0x00000000141c7221 */ /* 0x004fe40000010000 */
[----:B------:R-:W2:Y:S01]  /*1b0a0*/  MUFU.EX2 R13, R101 ;  /* 0x00000065000d7308 */ /* 0x000ea20000000800 */
[----:B----4-:R-:W-:Y:S01]  /*1b0b0*/  FADD.FTZ R2, R23, R2 ;  /* 0x0000000217027221 */ /* 0x010fe20000010000 */
[----:B------:R-:W-:-:S03]  /*1b0c0*/  FADD.FTZ R0, R16, R3 ;  /* 0x0000000310007221 */ /* 0x000fc60000010000 */
[----:B-1----:R-:W-:-:S03]  /*1b0d0*/  FADD.FTZ R3, R26, R2 ;  /* 0x000000021a037221 */ /* 0x002fc60000010000 */
[----:B------:R-:W1:Y:S01]  /*1b0e0*/  MUFU.EX2 R12, R109 ;  /* 0x0000006d000c7308 */ /* 0x000e620000000800 */
[----:B---3--:R-:W-:Y:S01]  /*1b0f0*/  FADD.FTZ R2, R15, R0 ;  /* 0x000000000f027221 */ /* 0x008fe20000010000 */
[----:B------:R-:W-:Y:S01]  /*1b100*/  LEA R0, R235, 0x2, 0x2 ;  /* 0x00000002eb007811 */ /* 0x000fe200078e10ff */
[----:B------:R-:W-:Y:S01]  /*1b110*/  IMAD.MOV.U32 R44, RZ, RZ, R172 ;  /* 0x000000ffff2c7224 */ /* 0x000fe200078e00ac */
[----:B------:R-:W-:Y:S02]  /*1b120*/  F2FP.BF16.F32.PACK_AB R23, R23, R24 ;  /* 0x000000181717723e */ /* 0x000fe400000010ff */
[----:B------:R-:W-:Y:S02]  /*1b130*/  LOP3.LUT R0, R177, R209, R0, 0x96, !PT ;  /* 0x000000d1b1007212 */ /* 0x000fe400078e9600 */
[----:B------:R-:W-:Y:S01]  /*1b140*/  F2FP.BF16.F32.PACK_AB R40, R20, R25 ;  /* 0x000000191428723e */ /* 0x000fe200000010ff */
[----:B------:R-:W-:Y:S01]  /*1b150*/  IMAD.MOV.U32 R25, RZ, RZ, R44 ;  /* 0x000000ffff197224 */ /* 0x000fe200078e002c */
[----:B------:R-:W-:Y:S01]  /*1b160*/  F2FP.BF16.F32.PACK_AB R24, R22, R26 ;  /* 0x0000001a1618723e */ /* 0x000fe200000010ff */
[----:B------:R-:W-:-:S02]  /*1b170*/  IMAD.MOV.U32 R26, RZ, RZ, R45 ;  /* 0x000000ffff1a7224 */ /* 0x000fc400078e002d */
[----:B--2---:R-:W-:Y:S01]  /*1b180*/  FADD.FTZ R2, R13, R2 ;  /* 0x000000020d027221 */ /* 0x004fe20000010000 */
[----:B------:R-:W-:-:S04]  /*1b190*/  IMAD.WIDE.U32 R44, R0, -0x326172a9, RZ ;  /* 0xcd9e8d57002c7825 */ /* 0x000fc800078e00ff */
[----:B-1----:R-:W-:Y:S01]  /*1b1a0*/  FADD.FTZ R18, R12, R2 ;  /* 0x000000020c127221 */ /* 0x002fe20000010000 */
[----:B------:R-:W-:Y:S01]  /*1b1b0*/  LOP3.LUT R2, R45, R224, R204, 0x96, !PT ;  /* 0x000000e02d027212 */ /* 0x000fe200078e96cc */
[----:B------:R-:W-:-:S04]  /*1b1c0*/  FADD.FTZ R20, R22, R3 ;  /* 0x0000000316147221 */ /* 0x000fc80000010000 */
[----:B------:R-:W-:-:S05]  /*1b1d0*/  IMAD.WIDE.U32 R2, R2, -0x2daee0ad, RZ ;  /* 0xd2511f5302027825 */ /* 0x000fca00078e00ff */
[----:B------:R-:W-:Y:S02]  /*1b1e0*/  LOP3.LUT R0, R3, R225, R178, 0x96, !PT ;  /* 0x000000e103007212 */ /* 0x000fe400078e96b2 */
[----:B------:R-:W-:Y:S02]  /*1b1f0*/  LOP3.LUT R3, R121, R221, R44, 0x96, !PT ;  /* 0x000000dd79037212 */ /* 0x000fe400078e962c */
[----:B------:R-:W-:-:S03]  /*1b200*/  F2FP.BF16.F32.PACK_AB R22, R12, R13 ;  /* 0x0000000d0c16723e */ /* 0x000fc600000010ff */
[----:B------:R-:W-:Y:S01]  /*1b210*/  IMAD.WIDE.U32 R12, R3, -0x2daee0ad, RZ ;  /* 0xd2511f53030c7825 */ /* 0x000fe200078e00ff */
[C---:B------:R-:W-:Y:S02]  /*1b220*/  PRMT R134, R17.reuse, 0x7610, R134 ;  /* 0x0000761011867816 */ /* 0x040fe40000000086 */
[----:B------:R-:W-:Y:S02]  /*1b230*/  PRMT R139, R17, 0x7632, R139 ;  /* 0x00007632118b7816 */ /* 0x000fe4000000008b */
[----:B------:R-:W-:Y:S01]  /*1b240*/  F2FP.BF16.F32.PACK_AB R21, R15, R16 ;  /* 0x000000100f15723e */ /* 0x000fe200000010ff */
        /* <DEDUP_REMOVED lines=22> */
[----:B------:R-:W-:Y:S01]  /*1b3b0*/  LOP3.LUT R12, R12, 0xffff, RZ, 0xc0, !PT ;  /* 0x0000ffff0c0c7812 */ /* 0x000fe200078ec0ff */
[----:B------:R-:W-:Y:S01]  /*1b3c0*/  @!P0 HFMA2.BF16_V2 R99, -RZ.H0_H0, RZ.H0_H0, -R142.H0_H0 ;  /* 0x200000ffff638231 */ /* 0x000fe2000034098e */
[----:B------:R-:W-:Y:S02]  /*1b3d0*/  @!P3 PRMT R145, R98, 0x5410, RZ ;  /* 0x000054106291b816 */ /* 0x000fe400000000ff */
[----:B------:R-:W-:Y:S02]  /*1b3e0*/  ISETP.GE.U32.AND P3, PT, R199, R12, PT ;  /* 0x0000000cc700720c */ /* 0x000fe40003f66070 */
[--C-:B------:R-:W-:Y:S01]  /*1b3f0*/  SHF.R.U32.HI R12, RZ, 0x10, R0.reuse ;  /* 0x00000010ff0c7819 */ /* 0x100fe20000011600 */
[----:B------:R-:W-:Y:S01]  /*1b400*/  IMAD.MOV.U32 R91, RZ, RZ, R189 ;  /* 0x000000ffff5b7224 */ /* 0x000fe200078e00bd */
[----:B------:R-:W-:Y:S01]  /*1b410*/  SHF.R.U32.HI R0, RZ, 0x18, R0 ;  /* 0x00000018ff007819 */ /* 0x000fe20000011600 */
[----:B------:R-:W-:Y:S01]  /*1b420*/  @!P2 HFMA2.BF16_V2 R97, -RZ.H0_H0, RZ.H0_H0, -R144.H0_H0 ;  /* 0x200000ffff61a231 */ /* 0x000fe20000340990 */
[----:B------:R-:W-:-:S02]  /*1b430*/  PRMT R189, R143, 0x5410, R142 ;  /* 0x000054108fbd7816 */ /* 0x000fc4000000008e */
[----:B------:R-:W-:Y:S02]  /*1b440*/  @!P0 PRMT R142, R99, 0x5410, RZ ;  /* 0x00005410638e8816 */ /* 0x000fe400000000ff */
[----:B------:R-:W-:Y:S01]  /*1b450*/  ISETP.GE.U32.AND P0, PT, R199, R0, PT ;  /* 0x00000000c700720c */ /* 0x000fe20003f06070 */
[----:B------:R1:W2:Y:S01]  /*1b460*/  MUFU.EX2 R27, R240 ;  /* 0x000000f0001b7308 */ /* 0x0002a20000000800 */
[----:B------:R-:W-:Y:S01]  /*1b470*/  LOP3.LUT R0, R2, 0xff, RZ, 0xc0, !PT ;  /* 0x000000ff02007812 */ /* 0x000fe200078ec0ff */
[----:B------:R-:W-:Y:S01]  /*1b480*/  @!P1 HFMA2.BF16_V2 R100, -RZ.H0_H0, RZ.H0_H0, -R143.H0_H0 ;  /* 0x200000ffff649231 */ /* 0x000fe2000034098f */
[----:B------:R-:W-:Y:S02]  /*1b490*/  @!P2 PRMT R144, R97, 0x5410, RZ ;  /* 0x000054106190a816 */ /* 0x000fe400000000ff */
[----:B------:R-:W-:Y:S02]  /*1b4a0*/  LOP3.LUT R15, R13, R228, R14, 0x96, !PT ;  /* 0x000000e40d0f7212 */ /* 0x000fe400078e960e */
[----:B------:R-:W-:-:S02]  /*1b4b0*/  ISETP.GE.U32.AND P2, PT, R199, R0, PT ;  /* 0x00000000c700720c */ /* 0x000fc40003f46070 */
[--C-:B------:R-:W-:Y:S02]  /*1b4c0*/  SHF.R.U32.HI R0, RZ, 0x10, R2.reuse ;  /* 0x00000010ff007819 */ /* 0x100fe40000011602 */
[----:B------:R-:W-:Y:S02]  /*1b4d0*/  LOP3.LUT R14, R2, 0xffff, RZ, 0xc0, !PT ;  /* 0x0000ffff020e7812 */ /* 0x000fe400078ec0ff */
[----:B------:R-:W-:Y:S01]  /*1b4e0*/  SHF.R.U32.HI R2, RZ, 0x18, R2 ;  /* 0x00000018ff027819 */ /* 0x000fe20000011602 */
[----:B-1----:R-:W-:Y:S02]  /*1b4f0*/  IMAD.MOV.U32 R240, RZ, RZ, R26 ;  /* 0x000000fffff07224 */ /* 0x002fe400078e001a */
[----:B------:R1:W-:Y:S01]  /*1b500*/  MUFU.EX2 R26, R242 ;  /* 0x000000f2001a7308 */ /* 0x0003e20000000800 */
[----:B------:R-:W-:Y:S01]  /*1b510*/  @!P5 HFMA2.BF16_V2 R95, -RZ.H0_H0, RZ.H0_H0, -R134.H0_H0 ;  /* 0x200000ffff5fd231 */ /* 0x000fe20000340986 */
[----:B------:R-:W-:Y:S02]  /*1b520*/  @!P1 PRMT R143, R100, 0x5410, RZ ;  /* 0x00005410648f9816 */ /* 0x000fe400000000ff */
[----:B------:R-:W-:Y:S01]  /*1b530*/  ISETP.GE.U32.AND P1, PT, R199, R2, PT ;  /* 0x00000002c700720c */ /* 0x000fe20003f26070 */
[----:B------:R-:W-:Y:S01]  /*1b540*/  IMAD.WIDE.U32 R2, R15, -0x2daee0ad, RZ ;  /* 0xd2511f530f027825 */ /* 0x000fe200078e00ff */
[----:B------:R-:W-:-:S03]  /*1b550*/  LOP3.LUT R12, R12, 0xff, RZ, 0xc0, !PT ;  /* 0x000000ff0c0c7812 */ /* 0x000fc600078ec0ff */
[----:B------:R-:W-:Y:S01]  /*1b560*/  @!P6 HFMA2.BF16_V2 R96, -RZ.H0_H0, RZ.H0_H0, -R135.H0_H0 ;  /* 0x200000ffff60e231 */ /* 0x000fe20000340987 */
[----:B------:R3:W-:Y:S01]  /*1b570*/  MUFU.EX2 R17, R186 ;  /* 0x000000ba00117308 */ /* 0x0007e20000000800 */
[----:B-1----:R-:W-:-:S07]  /*1b580*/  IMAD.MOV.U32 R242, RZ, RZ, R25 ;  /* 0x000000fffff27224 */ /* 0x002fce00078e0019 */
[----:B------:R-:W1:Y:S01]  /*1b590*/  MUFU.EX2 R25, R122 ;  /* 0x0000007a00197308 */ /* 0x000e620000000800 */
[----:B------:R-:W-:Y:S02]  /*1b5a0*/  @!P5 PRMT R134, R95, 0x5410, RZ ;  /* 0x000054105f86d816 */ /* 0x000fe400000000ff */
[----:B------:R-:W-:Y:S02]  /*1b5b0*/  LOP3.LUT R0, R0, 0xff, RZ, 0xc0, !PT ;  /* 0x000000ff00007812 */ /* 0x000fe400078ec0ff */
[----:B------:R-:W-:Y:S01]  /*1b5c0*/  ISETP.GE.U32.AND P5, PT, R199, R12, PT ;  /* 0x0000000cc700720c */ /* 0x000fe20003fa6070 */
[----:B---3--:R-:W-:Y:S01]  /*1b5d0*/  IMAD.MOV.U32 R186, RZ, RZ, R19 ;  /* 0x000000ffffba7224 */ /* 0x008fe200078e0013 */
[C---:B------:R-:W-:Y:S02]  /*1b5e0*/  LOP3.LUT R13, R2.reuse, 0xff, RZ, 0xc0, !PT ;  /* 0x000000ff020d7812 */ /* 0x040fe400078ec0ff */
[----:B------:R-:W-:Y:S02]  /*1b5f0*/  LOP3.LUT R19, R2, 0xffff, RZ, 0xc0, !PT ;  /* 0x0000ffff02137812 */ /* 0x000fe400078ec0ff */
[----:B------:R-:W-:-:S02]  /*1b600*/  SHF.R.U32.HI R15, RZ, 0x10, R2 ;  /* 0x00000010ff0f7819 */ /* 0x000fc40000011602 */
[----:B------:R-:W-:Y:S01]  /*1b610*/  SHF.R.U32.HI R12, RZ, 0x18, R2 ;  /* 0x00000018ff0c7819 */ /* 0x000fe20000011602 */
[----:B------:R-:W-:Y:S01]  /*1b620*/  IMAD.MOV.U32 R2, RZ, RZ, R248 ;  /* 0x000000ffff027224 */ /* 0x000fe200078e00f8 */
[----:B------:R-:W-:Y:S01]  /*1b630*/  @!P6 PRMT R135, R96, 0x5410, RZ ;  /* 0x000054106087e816 */ /* 0x000fe200000000ff */
[----:B------:R-:W3:Y:S01]  /*1b640*/  LDL.LU R248, [R1+0x508] ;  /* 0x0005080001f87983 */ /* 0x000ee20000300800 */
[----:B------:R-:W-:Y:S02]  /*1b650*/  ISETP.GE.U32.AND P6, PT, R199, R0, PT ;  /* 0x00000000c700720c */ /* 0x000fe40003fc6070 */
[----:B------:R-:W-:Y:S01]  /*1b660*/  LOP3.LUT R0, R3, R231, R16, 0x96, !PT ;  /* 0x000000e703007212 */ /* 0x000fe200078e9610 */
[----:B--2---:R-:W-:Y:S01]  /*1b670*/  FADD.FTZ R3, R27, R20 ;  /* 0x000000141b037221 */ /* 0x004fe20000010000 */
[----:B------:R-:W-:Y:S02]  /*1b680*/  IMAD.MOV.U32 R20, RZ, RZ, R2 ;  /* 0x000000ffff147224 */ /* 0x000fe400078e0002 */
[----:B-1----:R-:W-:Y:S01]  /*1b690*/  FADD.FTZ R2, R25, R18 ;  /* 0x0000001219027221 */ /* 0x002fe20000010000 */
[----:B------:R-:W-:-:S02]  /*1b6a0*/  IMAD.MOV.U32 R18, RZ, RZ, R170 ;  /* 0x000000ffff127224 */ /* 0x000fc400078e00aa */
[C---:B------:R-:W-:Y:S01]  /*1b6b0*/  FADD.FTZ R3, R26.reuse, R3 ;  /* 0x000000031a037221 */ /* 0x040fe20000010000 */
[----:B------:R-:W-:Y:S01]  /*1b6c0*/  F2FP.BF16.F32.PACK_AB R16, R26, R27 ;  /* 0x0000001b1a10723e */ /* 0x000fe200000010ff */
[----:B------:R-:W2:Y:S01]  /*1b6d0*/  LDL.LU R170, [R1+0x504] ;  /* 0x0005040001aa7983 */ /* 0x000ea20000300800 */
[----:B------:R-:W-:Y:S02]  /*1b6e0*/  IMAD.MOV.U32 R26, RZ, RZ, R18 ;  /* 0x000000ffff1a7224 */ /* 0x000fe400078e0012 */
[----:B------:R-:W-:Y:S02]  /*1b6f0*/  FADD.FTZ R18, R17, R2 ;  /* 0x0000000211127221 */ /* 0x000fe40000010000 */
[----:B------:R-:W4:Y:S01]  /*1b700*/  LDL.LU R2, [R1+0x1cc] ;  /* 0x0001cc0001027983 */ /* 0x000f220000300800 */
[----:B------:R-:W-:Y:S02]  /*1b710*/  PRMT R125, R23, 0x7610, R125 ;  /* 0x00007610177d7816 */ /* 0x000fe4000000007d */
[----:B------:R-:W-:-:S02]  /*1b720*/  F2FP.BF16.F32.PACK_AB R17, R17, R25 ;  /* 0x000000191111723e */ /* 0x000fc400000010ff */
[----:B------:R-:W-:Y:S01]  /*1b730*/  PRMT R124, R23, 0x7632, R124 ;  /* 0x00007632177c7816 */ /* 0x000fe2000000007c */
[----:B------:R-:W-:Y:S02]  /*1b740*/  @!P4 HFMA2.BF16_V2 R104, -RZ.H0_H0, RZ.H0_H0, -R125.H0_H0 ;  /* 0x200000ffff68c231 */ /* 0x000fe4000034097d */
[----:B------:R-:W-:Y:S02]  /*1b750*/  IMAD.MOV.U32 R23, RZ, RZ, R171 ;  /* 0x000000ffff177224 */ /* 0x000fe400078e00ab */
[----:B----4-:R-:W-:Y:S01]  /*1b760*/  IMAD.MOV.U32 R25, RZ, RZ, R2 ;  /* 0x000000ffff197224 */ /* 0x010fe200078e0002 */
[----:B------:R-:W-:Y:S01]  /*1b770*/  SHF.R.U32.HI R2, RZ, 0x8, R14 ;  /* 0x00000008ff027819 */ /* 0x000fe2000001160e */
[----:B--2---:R-:W-:Y:S01]  /*1b780*/  IMAD.MOV.U32 R171, RZ, RZ, R170 ;  /* 0x000000ffffab7224 */ /* 0x004fe200078e00aa */
[----:B------:R-:W-:Y:S02]  /*1b790*/  PRMT R170, R125, 0x5410, R124 ;  /* 0x000054107daa7816 */ /* 0x000fe4000000007c */
[----:B------:R-:W-:-:S02]  /*1b7a0*/  LOP3.LUT R2, R2, 0xffff, RZ, 0xc0, !PT ;  /* 0x0000ffff02027812 */ /* 0x000fc400078ec0ff */
[----:B------:R-:W-:Y:S01]  /*1b7b0*/  @!P4 PRMT R125, R104, 0x5410, RZ ;  /* 0x00005410687dc816 */ /* 0x000fe200000000ff */
[----:B------:R-:W-:Y:S01]  /*1b7c0*/  IMAD.MOV.U32 R14, RZ, RZ, R180 ;  /* 0x000000ffff0e7224 */ /* 0x000fe200078e00b4 */
[----:B------:R-:W-:Y:S01]  /*1b7d0*/  ISETP.GE.U32.AND P4, PT, R199, R2, PT ;  /* 0x00000002c700720c */ /* 0x000fe20003f86070 */
[----:B------:R-:W-:Y:S01]  /*1b7e0*/  IMAD.MOV.U32 R2, RZ, RZ, R20 ;  /* 0x000000ffff027224 */ /* 0x000fe200078e0014 */
[----:B------:R1:W2:Y:S01]  /*1b7f0*/  LDL.LU R180, [R1+0x500] ;  /* 0x0005000001b47983 */ /* 0x0002a20000300800 */
[----:B---3--:R3:W4:Y:S03]  /*1b800*/  MUFU.EX2 R20, R248 ;  /* 0x000000f800147308 */ /* 0x0087260000000800 */
[----:B---3--:R-:W3:Y:S01]  /*1b810*/  LDL.LU R248, [R1+0x1c8] ;  /* 0x0001c80001f87983 */ /* 0x008ee20000300800 */
[----:B------:R-:W-:Y:S01]  /*1b820*/  @!P3 HFMA2.BF16_V2 R108, -RZ.H0_H0, RZ.H0_H0, -R124.H0_H0 ;  /* 0x200000ffff6cb231 */ /* 0x000fe2000034097c */
[----:B------:R-:W-:-:S02]  /*1b830*/  PRMT R123, R21, 0x7632, R123 ;  /* 0x00007632157b7816 */ /* 0x000fc4000000007b */
[----:B------:R-:W-:Y:S01]  /*1b840*/  PRMT R122, R21, 0x7610, R122 ;  /* 0x00007610157a7816 */ /* 0x000fe2000000007a */
[----:B------:R-:W-:Y:S01]  /*1b850*/  IMAD.MOV.U32 R21, RZ, RZ, R14 ;  /* 0x000000ffff157224 */ /* 0x000fe200078e000e */
[----:B------:R-:W-:Y:S01]  /*1b860*/  @!P3 PRMT R124, R108, 0x5410, RZ ;  /* 0x000054106c7cb816 */ /* 0x000fe200000000ff */
[----:B------:R4:W1:Y:S01]  /*1b870*/  MUFU.EX2 R14, R251 ;  /* 0x000000fb000e7308 */ /* 0x0008620000000800 */
[----:B------:R-:W-:Y:S01]  /*1b880*/  ISETP.GE.U32.AND P3, PT, R199, R13, PT ;  /* 0x0000000dc700720c */ /* 0x000fe20003f66070 */
[----:B------:R-:W-:Y:S01]  /*1b890*/  IMAD.MOV.U32 R13, RZ, RZ, R2 ;  /* 0x000000ffff0d7224 */ /* 0x000fe200078e0002 */
[----:B------:R-:W-:Y:S01]  /*1b8a0*/  SHF.R.U32.HI R2, RZ, 0x10, R0 ;  /* 0x00000010ff027819 */ /* 0x000fe20000011600 */
[----:B------:R-:W-:Y:S01]  /*1b8b0*/  @!P5 HFMA2.BF16_V2 R113, -RZ.H0_H0, RZ.H0_H0, -R122.H0_H0 ;  /* 0x200000ffff71d231 */ /* 0x000fe2000034097a */
[----:B------:R-:W-:Y:S02]  /*1b8c0*/  PRMT R119, R24, 0x7610, R119 ;  /* 0x0000761018777816 */ /* 0x000fe40000000077 */
[----:B------:R-:W-:-:S02]  /*1b8d0*/  LOP3.LUT R2, R2, 0xff, RZ, 0xc0, !PT ;  /* 0x000000ff02027812 */ /* 0x000fc400078ec0ff */
[----:B------:R-:W-:Y:S01]  /*1b8e0*/  PRMT R118, R24, 0x7632, R118 ;  /* 0x0000763218767816 */ /* 0x000fe20000000076 */
[----:B------:R-:W-:Y:S02]  /*1b8f0*/  @!P2 HFMA2.BF16_V2 R116, -RZ.H0_H0, RZ.H0_H0, -R119.H0_H0 ;  /* 0x200000ffff74a231 */ /* 0x000fe40000340977 */
[----:B------:R-:W-:Y:S02]  /*1b900*/  IMAD.MOV.U32 R24, RZ, RZ, R13 ;  /* 0x000000ffff187224 */ /* 0x000fe400078e000d */
[----:B------:R-:W-:Y:S02]  /*1b910*/  @!P0 HFMA2.BF16_V2 R111, -RZ.H0_H0, RZ.H0_H0, -R123.H0_H0 ;  /* 0x200000ffff6f8231 */ /* 0x000fe4000034097b */
[----:B------:R-:W-:Y:S02]  /*1b920*/  IMAD.MOV.U32 R13, RZ, RZ, R23 ;  /* 0x000000ffff0d7224 */ /* 0x000fe400078e0017 */
[----:B----4-:R-:W-:Y:S02]  /*1b930*/  IMAD.MOV.U32 R251, RZ, RZ, R21 ;  /* 0x000000fffffb7224 */ /* 0x010fe400078e0015 */
[----:B------:R-:W-:-:S02]  /*1b940*/  IMAD.MOV.U32 R23, RZ, RZ, R186 ;  /* 0x000000ffff177224 */ /* 0x000fc400078e00ba */
[----:B------:R-:W-:Y:S01]  /*1b950*/  FADD.FTZ R3, R20, R3 ;  /* 0x0000000314037221 */ /* 0x000fe20000010000 */
[----:B------:R-:W-:Y:S01]  /*1b960*/  IMAD.MOV.U32 R186, RZ, RZ, R242 ;  /* 0x000000ffffba7224 */ /* 0x000fe200078e00f2 */
[----:B------:R-:W-:Y:S01]  /*1b970*/  PRMT R242, R119, 0x5410, R118 ;  /* 0x0000541077f27816 */ /* 0x000fe20000000076 */
[----:B------:R-:W-:Y:S01]  /*1b980*/  @!P4 HFMA2.BF16_V2 R161, -RZ.H0_H0, RZ.H0_H0, -R118.H0_H0 ;  /* 0x200000ffffa1c231 */ /* 0x000fe20000340976 */
[----:B------:R-:W-:-:S04]  /*1b990*/  @!P2 PRMT R119, R116, 0x5410, RZ ;  /* 0x000054107477a816 */ /* 0x000fc800000000ff */
[----:B------:R-:W-:Y:S01]  /*1b9a0*/  @!P4 PRMT R118, R161, 0x5410, RZ ;  /* 0x00005410a176c816 */ /* 0x000fe200000000ff */
[----:B---3--:R-:W-:Y:S01]  /*1b9b0*/  IMAD.MOV.U32 R21, RZ, RZ, R248 ;  /* 0x000000ffff157224 */ /* 0x008fe200078e00f8 */
[----:B------:R-:W-:Y:S02]  /*1b9c0*/  PRMT R248, R122, 0x5410, R123 ;  /* 0x000054107af87816 */ /* 0x000fe4000000007b */
[----:B------:R-:W-:Y:S02]  /*1b9d0*/  @!P5 PRMT R122, R113, 0x5410, RZ ;  /* 0x00005410717ad816 */ /* 0x000fe400000000ff */
[----:B------:R-:W-:Y:S02]  /*1b9e0*/  ISETP.GE.U32.AND P5, PT, R199, R2, PT ;  /* 0x00000002c700720c */ /* 0x000fe40003fa6070 */
[----:B------:R-:W-:Y:S02]  /*1b9f0*/  LOP3.LUT R2, R0, 0xff, RZ, 0xc0, !PT ;  /* 0x000000ff00027812 */ /* 0x000fe400078ec0ff */
[----:B------:R-:W-:-:S02]  /*1ba00*/  @!P0 PRMT R123, R111, 0x5410, RZ ;  /* 0x000054106f7b8816 */ /* 0x000fc400000000ff */
[C---:B------:R-:W-:Y:S02]  /*1ba10*/  ISETP.GE.U32.AND P2, PT, R199.reuse, R2, PT ;  /* 0x00000002c700720c */ /* 0x040fe40003f46070 */
[C---:B------:R-:W-:Y:S01]  /*1ba20*/  ISETP.GE.U32.AND P0, PT, R199.reuse, R12, PT ;  /* 0x0000000cc700720c */ /* 0x040fe20003f06070 */
[C---:B-1----:R-:W-:Y:S01]  /*1ba30*/  FADD.FTZ R12, R14.reuse, R3 ;  /* 0x000000030e0c7221 */ /* 0x042fe20000010000 */
[----:B------:R-:W-:Y:S02]  /*1ba40*/  SHF.R.U32.HI R2, RZ, 0x18, R0 ;  /* 0x00000018ff027819 */ /* 0x000fe40000011600 */
[----:B------:R-:W-:Y:S01]  /*1ba50*/  F2FP.BF16.F32.PACK_AB R3, R14, R20 ;  /* 0x000000140e03723e */ /* 0x000fe200000010ff */
[----:B------:R-:W-:Y:S01]  /*1ba60*/  IMAD.MOV.U32 R161, RZ, RZ, R21 ;  /* 0x000000ffffa17224 */ /* 0x000fe200078e0015 */
[----:B------:R-:W3:Y:S01]  /*1ba70*/  LDL.LU R14, [R1+0x98] ;  /* 0x00009800010e7983 */ /* 0x000ee20000300800 */
[----:B------:R-:W-:-:S03]  /*1ba80*/  ISETP.GE.U32.AND P4, PT, R199, R2, PT ;  /* 0x00000002c700720c */ /* 0x000fc60003f86070 */
[----:B------:R-:W4:Y:S04]  /*1ba90*/  LDL.LU R20, [R1+0x9c] ;  /* 0x00009c0001147983 */ /* 0x000f280000300800 */
[----:B------:R-:W4:Y:S04]  /*1baa0*/  LDL.LU R21, [R1+0xc] ;  /* 0x00000c0001157983 */ /* 0x000f280000300800 */
[----:B------:R-:W3:Y:S01]  /*1bab0*/  LDL.LU R2, [R1+0x1d4] ;  /* 0x0001d40001027983 */ /* 0x000ee20000300800 */
[C---:B------:R-:W-:Y:S02]  /*1bac0*/  PRMT R117, R22.reuse, 0x7632, R117 ;  /* 0x0000763216757816 */ /* 0x040fe40000000075 */
[----:B------:R-:W-:-:S02]  /*1bad0*/  PRMT R116, R22, 0x7610, R116 ;  /* 0x0000761016747816 */ /* 0x000fc40000000074 */
[----:B------:R-:W-:-:S04]  /*1bae0*/  LOP3.LUT R0, R0, 0xffff, RZ, 0xc0, !PT ;  /* 0x0000ffff00007812 */ /* 0x000fc800078ec0ff */
[----:B------:R-:W-:Y:S01]  /*1baf0*/  SHF.R.U32.HI R0, RZ, 0x8, R0 ;  /* 0x00000008ff007819 */ /* 0x000fe20000011600 */
[----:B------:R-:W-:-:S03]  /*1bb00*/  @!P6 HFMA2.BF16_V2 R163, -RZ.H0_H0, RZ.H0_H0, -R116.H0_H0 ;  /* 0x200000ffffa3e231 */ /* 0x000fc60000340974 */
[----:B------:R-:W-:Y:S01]  /*1bb10*/  LOP3.LUT R0, R0, 0xffff, RZ, 0xc0, !PT ;  /* 0x0000ffff00007812 */ /* 0x000fe200078ec0ff */
[----:B------:R-:W-:Y:S01]  /*1bb20*/  @!P1 HFMA2.BF16_V2 R162, -RZ.H0_H0, RZ.H0_H0, -R117.H0_H0 ;  /* 0x200000ffffa29231 */ /* 0x000fe20000340975 */
[C---:B------:R-:W-:Y:S02]  /*1bb30*/  PRMT R115, R16.reuse, 0x7610, R115 ;  /* 0x0000761010737816 */ /* 0x040fe40000000073 */
[----:B------:R-:W-:-:S03]  /*1bb40*/  PRMT R114, R16, 0x7632, R114 ;  /* 0x0000763210727816 */ /* 0x000fc60000000072 */
[----:B------:R-:W-:Y:S01]  /*1bb50*/  @!P2 HFMA2.BF16_V2 R165, -RZ.H0_H0, RZ.H0_H0, -R115.H0_H0 ;  /* 0x200000ffffa5a231 */ /* 0x000fe20000340973 */
[C---:B------:R-:W-:Y:S02]  /*1bb60*/  PRMT R111, R3.reuse, 0x7610, R111 ;  /* 0x00007610036f7816 */ /* 0x040fe4000000006f */
[----:B------:R-:W-:Y:S02]  /*1bb70*/  PRMT R110, R3, 0x7632, R110 ;  /* 0x00007632036e7816 */ /* 0x000fe4000000006e */
[C---:B------:R-:W-:Y:S02]  /*1bb80*/  PRMT R113, R17.reuse, 0x7610, R113 ;  /* 0x0000761011717816 */ /* 0x040fe40000000071 */
[----:B------:R-:W-:Y:S01]  /*1bb90*/  PRMT R112, R17, 0x7632, R112 ;  /* 0x0000763211707816 */ /* 0x000fe20000000070 */
[----:B------:R-:W-:Y:S02]  /*1bba0*/  IMAD.MOV.U32 R17, RZ, RZ, R26 ;  /* 0x000000ffff117224 */ /* 0x000fe400078e001a */
[----:B------:R-:W-:-:S02]  /*1bbb0*/  @!P5 HFMA2.BF16_V2 R166, -RZ.H0_H0, RZ.H0_H0, -R113.H0_H0 ;  /* 0x200000ffffa6d231 */ /* 0x000fc40000340971 */
[----:B--2---:R-:W-:Y:S02]  /*1bbc0*/  @!P4 HFMA2.BF16_V2 R180, -RZ.H0_H0, RZ.H0_H0, -R112.H0_H0 ;  /* 0x200000ffffb4c231 */ /* 0x004fe40000340970 */
[----:B------:R-:W-:Y:S02]  /*1bbd0*/  @!P3 HFMA2.BF16_V2 R183, -RZ.H0_H0, RZ.H0_H0, -R111.H0_H0 ;  /* 0x200000ffffb7b231 */ /* 0x000fe4000034096f */
[----:B---3--:R-:W-:Y:S01]  /*1bbe0*/  IMAD.MOV.U32 R22, RZ, RZ, R2 ;  /* 0x000000ffff167224 */ /* 0x008fe200078e0002 */
[----:B------:R-:W-:-:S03]  /*1bbf0*/  LOP3.LUT R2, R15, 0xff, RZ, 0xc0, !PT ;  /* 0x000000ff0f027812 */ /* 0x000fc600078ec0ff */
[----:B------:R-:W-:Y:S02]  /*1bc00*/  IMAD.MOV.U32 R15, RZ, RZ, R22 ;  /* 0x000000ffff0f7224 */ /* 0x000fe400078e0016 */
[----:B------:R1:W-:Y:S02]  /*1bc10*/  MUFU.EX2 R22, R14 ;  /* 0x0000000e00167308 */ /* 0x0003e40000000800 */
[----:B-1----:R-:W-:Y:S02]  /*1bc20*/  IMAD.MOV.U32 R14, RZ, RZ, R13 ;  /* 0x000000ffff0e7224 */ /* 0x002fe400078e000d */
[----:B------:R-:W-:Y:S02]  /*1bc30*/  IMAD.MOV.U32 R13, RZ, RZ, R23 ;  /* 0x000000ffff0d7224 */ /* 0x000fe400078e0017 */
[----:B------:R-:W-:Y:S01]  /*1bc40*/  IMAD.MOV.U32 R23, RZ, RZ, R240 ;  /* 0x000000ffff177224 */ /* 0x000fe200078e00f0 */
[----:B------:R-:W-:Y:S02]  /*1bc50*/  PRMT R240, R116, 0x5410, R117 ;  /* 0x0000541074f07816 */ /* 0x000fe40000000075 */
[----:B------:R-:W-:-:S02]  /*1bc60*/  @!P6 PRMT R116, R163, 0x5410, RZ ;  /* 0x00005410a374e816 */ /* 0x000fc400000000ff */
[C---:B------:R-:W-:Y:S02]  /*1bc70*/  ISETP.GE.U32.AND P6, PT, R199.reuse, R0, PT ;  /* 0x00000000c700720c */ /* 0x040fe40003fc6070 */
[----:B------:R-:W-:Y:S01]  /*1bc80*/  SHF.R.U32.HI R0, RZ, 0x8, R19 ;  /* 0x00000008ff007819 */ /* 0x000fe20000011613 */
[----:B------:R-:W-:Y:S02]  /*1bc90*/  IMAD.MOV.U32 R19, RZ, RZ, R13 ;  /* 0x000000ffff137224 */ /* 0x000fe400078e000d */
[----:B------:R1:W2:Y:S01]  /*1bca0*/  MUFU.EX2 R13, R202 ;  /* 0x000000ca000d7308 */ /* 0x0002a20000000800 */
[----:B------:R-:W-:Y:S02]  /*1bcb0*/  @!P1 PRMT R117, R162, 0x5410, RZ ;  /* 0x00005410a2759816 */ /* 0x000fe400000000ff */
[----:B------:R-:W-:-:S05]  /*1bcc0*/  ISETP.GE.U32.AND P1, PT, R199, R2, PT ;  /* 0x00000002c700720c */ /* 0x000fca0003f26070 */
[----:B------:R-:W3:Y:S01]  /*1bcd0*/  MUFU.EX2 R2, R217 ;  /* 0x000000d900027308 */ /* 0x000ee20000000800 */
[----:B------:R-:W-:Y:S01]  /*1bce0*/  IMAD.MOV.U32 R162, RZ, RZ, R15 ;  /* 0x000000ffffa27224 */ /* 0x000fe200078e000f */
[----:B------:R-:W-:Y:S01]  /*1bcf0*/  LOP3.LUT R0, R0, 0xffff, RZ, 0xc0, !PT ;  /* 0x0000ffff00007812 */ /* 0x000fe200078ec0ff */
[----:B------:R-:W-:-:S05]  /*1bd00*/  IMAD.MOV.U32 R16, RZ, RZ, R14 ;  /* 0x000000ffff107224 */ /* 0x000fca00078e000e */
[----:B------:R-:W4:Y:S01]  /*1bd10*/  MUFU.EX2 R15, R51 ;  /* 0x00000033000f7308 */ /* 0x000f220000000800 */
[----:B-1----:R-:W-:Y:S02]  /*1bd20*/  PRMT R202, R115, 0x5410, R114 ;  /* 0x0000541073ca7816 */ /* 0x002fe40000000072 */
[----:B------:R-:W-:Y:S02]  /*1bd30*/  @!P2 PRMT R115, R165, 0x5410, RZ ;  /* 0x00005410a573a816 */ /* 0x000fe400000000ff */
[----:B------:R-:W-:-:S03]  /*1bd40*/  ISETP.GE.U32.AND P2, PT, R199, R0, PT ;  /* 0x00000000c700720c */ /* 0x000fc60003f46070 */
[----:B------:R-:W1:Y:S01]  /*1bd50*/  MUFU.EX2 R14, R181 ;  /* 0x000000b5000e7308 */ /* 0x000e620000000800 */
[----:B--2---:R-:W-:-:S04]  /*1bd60*/  FADD.FTZ R0, R13, R18 ;  /* 0x000000120d007221 */ /* 0x004fc80000010000 */
[----:B---3--:R-:W-:-:S03]  /*1bd70*/  FADD.FTZ R3, R2, R0 ;  /* 0x0000000002037221 */ /* 0x008fc60000010000 */
[----:B----4-:R-:W2:Y:S01]  /*1bd80*/  MUFU.EX2 R20, R20 ;  /* 0x0000001400147308 */ /* 0x010ea20000000800 */
[----:B------:R-:W-:Y:S01]  /*1bd90*/  F2FP.BF16.F32.PACK_AB R0, R2, R13 ;  /* 0x0000000d0200723e */ /* 0x000fe200000010ff */
[----:B------:R-:W-:-:S03]  /*1bda0*/  IMAD.MOV.U32 R217, RZ, RZ, R16 ;  /* 0x000000ffffd97224 */ /* 0x000fc600078e0010 */
[----:B------:R-:W-:-:S03]  /*1bdb0*/  PRMT R109, R0, 0x7610, R109 ;  /* 0x00007610006d7816 */ /* 0x000fc6000000006d */
[----:B------:R-:W3:Y:S01]  /*1bdc0*/  MUFU.EX2 R21, R21 ;  /* 0x0000001500157308 */ /* 0x000ee20000000800 */
[----:B------:R-:W-:Y:S01]  /*1bdd0*/  PRMT R108, R0, 0x7632, R108 ;  /* 0x00007632006c7816 */ /* 0x000fe2000000006c */
[----:B------:R-:W-:Y:S01]  /*1bde0*/  FADD.FTZ R0, R15, R30 ;  /* 0x0000001e0f007221 */ /* 0x000fe20000010000 */
[----:B------:R-:W-:Y:S01]  /*1bdf0*/  IMAD.MOV.U32 R165, RZ, RZ, R25 ;  /* 0x000000ffffa57224 */ /* 0x000fe200078e0019 */
[----:B-1----:R-:W-:-:S04]  /*1be00*/  F2FP.BF16.F32.PACK_AB R37, R14, R15 ;  /* 0x0000000f0e25723e */ /* 0x002fc800000010ff */
[----:B------:R-:W1:Y:S01]  /*1be10*/  MUFU.EX2 R13, R232 ;  /* 0x000000e8000d7308 */ /* 0x000e620000000800 */
[----:B------:R-:W-:Y:S01]  /*1be20*/  FADD.FTZ R25, R14, R0 ;  /* 0x000000000e197221 */ /* 0x000fe20000010000 */
[----:B------:R-:W-:Y:S01]  /*1be30*/  FADD.FTZ R0, R22, R28 ;  /* 0x0000001c16007221 */ /* 0x000fe20000010000 */
[----:B------:R-:W-:-:S05]  /*1be40*/  @!P6 HFMA2.BF16_V2 R167, -RZ.H0_H0, RZ.H0_H0, -R114.H0_H0 ;  /* 0x200000ffffa7e231 */ /* 0x000fca0000340972 */
[----:B------:R-:W4:Y:S01]  /*1be50*/  MUFU.EX2 R16, R238 ;  /* 0x000000ee00107308 */ /* 0x000f220000000800 */
[----:B--2---:R-:W-:Y:S01]  /*1be60*/  FADD.FTZ R26, R20, R0 ;  /* 0x00000000141a7221 */ /* 0x004fe20000010000 */
[----:B------:R-:W-:Y:S01]  /*1be70*/  @!P0 HFMA2.BF16_V2 R184, -RZ.H0_H0, RZ.H0_H0, -R108.H0_H0 ;  /* 0x200000ffffb88231 */ /* 0x000fe2000034096c */
[----:B------:R-:W-:-:S05]  /*1be80*/  LEA R0, R235, 0x3, 0x2 ;  /* 0x00000003eb007811 */ /* 0x000fca00078e10ff */
[----:B------:R-:W2:Y:S01]  /*1be90*/  MUFU.EX2 R14, R241 ;  /* 0x000000f1000e7308 */ /* 0x000ea20000000800 */
[----:B------:R-:W-:Y:S01]  /*1bea0*/  @!P6 PRMT R114, R167, 0x5410, RZ ;  /* 0x00005410a772e816 */ /* 0x000fe200000000ff */
[----:B------:R-:W-:Y:S02]  /*1beb0*/  IMAD.MOV.U32 R167, RZ, RZ, R162 ;  /* 0x000000ffffa77224 */ /* 0x000fe400078e00a2 */
[----:B------:R-:W-:Y:S02]  /*1bec0*/  @!P1 HFMA2.BF16_V2 R185, -RZ.H0_H0, RZ.H0_H0, -R109.H0_H0 ;  /* 0x200000ffffb99231 */ /* 0x000fe4000034096d */
[----:B------:R-:W-:Y:S01]  /*1bed0*/  IMAD.MOV.U32 R162, RZ, RZ, R169 ;  /* 0x000000ffffa27224 */ /* 0x000fe200078e00a9 */
[----:B------:R-:W-:Y:S01]  /*1bee0*/  PRMT R169, R109, 0x5410, R108 ;  /* 0x000054106da97816 */ /* 0x000fe2000000006c */
[----:B---3--:R-:W-:Y:S01]  /*1bef0*/  FADD.FTZ R2, R21, R12 ;  /* 0x0000000c15027221 */ /* 0x008fe20000010000 */
[----:B------:R-:W-:Y:S01]  /*1bf00*/  LOP3.LUT R0, R177, R209, R0, 0x96, !PT ;  /* 0x000000d1b1007212 */ /* 0x000fe200078e9600 */
[----:B------:R-:W-:Y:S01]  /*1bf10*/  IMAD.MOV.U32 R163, RZ, RZ, R161 ;  /* 0x000000ffffa37224 */ /* 0x000fe200078e00a1 */
[----:B------:R-:W-:Y:S01]  /*1bf20*/  @!P0 PRMT R108, R184, 0x5410, RZ ;  /* 0x00005410b86c8816 */ /* 0x000fe200000000ff */
[----:B------:R-:W-:Y:S01]  /*1bf30*/  IMAD.MOV.U32 R184, RZ, RZ, R217 ;  /* 0x000000ffffb87224 */ /* 0x000fe200078e00d9 */
[----:B------:R-:W-:Y:S01]  /*1bf40*/  @!P1 PRMT R109, R185, 0x5410, RZ ;  /* 0x00005410b96d9816 */ /* 0x000fe200000000ff */
[----:B------:R-:W-:-:S02]  /*1bf50*/  IMAD.MOV.U32 R217, RZ, RZ, R186 ;  /* 0x000000ffffd97224 */ /* 0x000fc400078e00ba */
[----:B-1----:R-:W-:Y:S01]  /*1bf60*/  FADD.FTZ R18, R13, R2 ;  /* 0x000000020d127221 */ /* 0x002fe20000010000 */
[----:B------:R-:W-:Y:S02]  /*1bf70*/  IMAD.MOV.U32 R186, RZ, RZ, R91 ;  /* 0x000000ffffba7224 */ /* 0x000fe400078e005b */
[----:B----4-:R-:W-:Y:S01]  /*1bf80*/  FADD.FTZ R2, R16, R3 ;  /* 0x0000000310027221 */ /* 0x010fe20000010000 */
[----:B------:R-:W-:Y:S01]  /*1bf90*/  IMAD.MOV.U32 R185, RZ, RZ, R90 ;  /* 0x000000ffffb97224 */ /* 0x000fe200078e005a */
[----:B------:R-:W-:Y:S01]  /*1bfa0*/  F2FP.BF16.F32.PACK_AB R38, R20, R22 ;  /* 0x000000161426723e */ /* 0x000fe200000010ff */
[----:B------:R-:W-:-:S04]  /*1bfb0*/  IMAD.WIDE.U32 R90, R0, -0x326172a9, RZ ;  /* 0xcd9e8d57005a7825 */ /* 0x000fc800078e00ff */
[C---:B--2---:R-:W-:Y:S01]  /*1bfc0*/  FADD.FTZ R20, R14.reuse, R2 ;  /* 0x000000020e147221 */ /* 0x044fe20000010000 */
[----:B------:R-:W-:Y:S01]  /*1bfd0*/  @!P2 HFMA2.BF16_V2 R182, -RZ.H0_H0, RZ.H0_H0, -R110.H0_H0 ;  /* 0x200000ffffb6a231 */ /* 0x000fe2000034096e */
[----:B------:R1:W2:Y:S01]  /*1bfe0*/  LDL.LU R232, [R1+0x4fc] ;  /* 0x0004fc0001e87983 */ /* 0x0002a20000300800 */
[----:B------:R-:W-:Y:S02]  /*1bff0*/  LOP3.LUT R2, R91, R224, R204, 0x96, !PT ;  /* 0x000000e05b027212 */ /* 0x000fe400078e96cc */
[----:B------:R-:W-:Y:S01]  /*1c000*/  F2FP.BF16.F32.PACK_AB R21, R13, R21 ;  /* 0x000000150d15723e */ /* 0x000fe200000010ff */
[----:B------:R-:W-:Y:S01]  /*1c010*/  IMAD.MOV.U32 R161, RZ, RZ, R24 ;  /* 0x000000ffffa17224 */ /* 0x000fe200078e0018 */
[----:B------:R-:W-:Y:S01]  /*1c020*/  F2FP.BF16.F32.PACK_AB R22, R14, R16 ;  /* 0x000000100e16723e */ /* 0x000fe200000010ff */
[----:B------:R-:W-:Y:S01]  /*1c030*/  IMAD.WIDE.U32 R2, R2, -0x2daee0ad, RZ ;  /* 0xd2511f5302027825 */ /* 0x000fe200078e00ff */
[----:B------:R1:W3:Y:S04]  /*1c040*/  LDL.LU R235, [R1+0x4f8] ;  /* 0x0004f80001eb7983 */ /* 0x0002e80000300800 */
[----:B------:R-:W-:-:S05]  /*1c050*/  LOP3.LUT R0, R3, R225, R178, 0x96, !PT ;  /* 0x000000e103007212 */ /* 0x000fca00078e96b2 */
[----:B------:R-:W-:Y:S01]  /*1c060*/  IMAD.WIDE.U32 R12, R0, -0x326172a9, RZ ;  /* 0xcd9e8d57000c7825 */ /* 0x000fe200078e00ff */
[----:B------:R-:W-:-:S04]  /*1c070*/  LOP3.LUT R0, R121, R221, R90, 0x96, !PT ;  /* 0x000000dd79007212 */ /* 0x000fc800078e965a */
[----:B------:R-:W-:Y:S01]  /*1c080*/  LOP3.LUT R3, R13, R220, R120, 0x96, !PT ;  /* 0x000000dc0d037212 */ /* 0x000fe200078e9678 */
[----:B------:R-:W-:-:S05]  /*1c090*/  IMAD.WIDE.U32 R14, R0, -0x2daee0ad, RZ ;  /* 0xd2511f53000e7825 */ /* 0x000fca00078e00ff */
[----:B------:R-:W-:Y:S01]  /*1c0a0*/  LOP3.LUT R0, R15, R226, R2, 0x96, !PT ;  /* 0x000000e20f007212 */ /* 0x000fe200078e9602 */
[----:B------:R-:W-:-:S04]  /*1c0b0*/  IMAD.WIDE.U32 R2, R3, -0x2daee0ad, RZ ;  /* 0xd2511f5303027825 */ /* 0x000fc800078e00ff */
[----:B------:R-:W-:Y:S01]  /*1c0c0*/  IMAD.MOV.U32 R24, RZ, RZ, R74 ;  /* 0x000000ffff187224 */ /* 0x000fe200078e004a */
[----:B------:R-:W-:Y:S01]  /*1c0d0*/  LOP3.LUT R3, R3, R229, R14, 0x96, !PT ;  /* 0x000000e503037212 */ /* 0x000fe200078e960e */
[----:B------:R-:W-:-:S04]  /*1c0e0*/  IMAD.WIDE.U32 R14, R0, -0x326172a9, RZ ;  /* 0xcd9e8d57000e7825 */ /* 0x000fc800078e00ff */
[----:B------:R-:W-:Y:S01]  /*1c0f0*/  IMAD.MOV.U32 R74, RZ, RZ, R171 ;  /* 0x000000ffff4a7224 */ /* 0x000fe200078e00ab */
[----:B------:R-:W-:Y:S02]  /*1c100*/  PRMT R171, R113, 0x5410, R112 ;  /* 0x0000541071ab7816 */ /* 0x000fe40000000070 */
[----:B------:R-:W-:Y:S01]  /*1c110*/  @!P5 PRMT R113, R166, 0x5410, RZ ;  /* 0x00005410a671d816 */ /* 0x000fe200000000ff */
[----:B------:R-:W-:Y:S01]  /*1c120*/  IMAD.MOV.U32 R166, RZ, RZ, R163 ;  /* 0x000000ffffa67224 */ /* 0x000fe200078e00a3 */
[----:B------:R-:W-:-:S03]  /*1c130*/  LOP3.LUT R0, R15, R230, R12, 0x96, !PT ;  /* 0x000000e60f007212 */ /* 0x000fc600078e960c */
[----:B------:R-:W-:Y:S02]  /*1c140*/  IMAD.MOV.U32 R181, RZ, RZ, R166 ;  /* 0x000000ffffb57224 */ /* 0x000fe400078e00a6 */
[----:B------:R-:W-:Y:S02]  /*1c150*/  IMAD.MOV.U32 R166, RZ, RZ, R17 ;  /* 0x000000ffffa67224 */ /* 0x000fe400078e0011 */
[----:B------:R-:W-:-:S05]  /*1c160*/  IMAD.WIDE.U32 R16, R0, -0x2daee0ad, RZ ;  /* 0xd2511f5300107825 */ /* 0x000fca00078e00ff */
[----:B------:R-:W-:Y:S01]  /*1c170*/  LOP3.LUT R2, R17, R227, R2, 0x96, !PT ;  /* 0x000000e311027212 */ /* 0x000fe200078e9602 */
[----:B------:R-:W-:-:S04]  /*1c180*/  IMAD.WIDE.U32 R12, R3, -0x326172a9, RZ ;  /* 0xcd9e8d57030c7825 */ /* 0x000fc800078e00ff */
[----:B------:R-:W-:-:S05]  /*1c190*/  IMAD.WIDE.U32 R2, R2, -0x326172a9, RZ ;  /* 0xcd9e8d5702027825 */ /* 0x000fca00078e00ff */
[----:B------:R-:W-:-:S04]  /*1c1a0*/  LOP3.LUT R0, R3, R233, R12, 0x96, !PT ;  /* 0x000000e903007212 */ /* 0x000fc800078e960c */
[----:B------:R-:W-:Y:S02]  /*1c1b0*/  LOP3.LUT R12, R0, 0xff, RZ, 0xc0, !PT ;  /* 0x000000ff000c7812 */ /* 0x000fe400078ec0ff */
[----:B------:R-:W-:Y:S02]  /*1c1c0*/  @!P4 PRMT R112, R180, 0x5410, RZ ;  /* 0x00005410b470c816 */ /* 0x000fe400000000ff */
[----:B------:R-:W-:Y:S02]  /*1c1d0*/  ISETP.GE.U32.AND P4, PT, R199, R12, PT ;  /* 0x0000000cc700720c */ /* 0x000fe40003f86070 */
[----:B------:R-:W-:-:S04]  /*1c1e0*/  LOP3.LUT R12, R0, 0xffff, RZ, 0xc0, !PT ;  /* 0x0000ffff000c7812 */ /* 0x000fc800078ec0ff */
[----:B------:R-:W-:Y:S01]  /*1c1f0*/  SHF.R.U32.HI R12, RZ, 0x8, R12 ;  /* 0x00000008ff0c7819 */ /* 0x000fe2000001160c */
[----:B------:R-:W-:Y:S01]  /*1c200*/  IMAD.MOV.U32 R163, RZ, RZ, R188 ;  /* 0x000000ffffa37224 */ /* 0x000fe200078e00bc */
[----:B------:R-:W-:Y:S02]  /*1c210*/  PRMT R188, R111, 0x5410, R110 ;  /* 0x000054106fbc7816 */ /* 0x000fe4000000006e */
[----:B------:R-:W-:Y:S02]  /*1c220*/  LOP3.LUT R12, R12, 0xffff, RZ, 0xc0, !PT ;  /* 0x0000ffff0c0c7812 */ /* 0x000fe400078ec0ff */
[----:B------:R-:W-:Y:S02]  /*1c230*/  @!P3 PRMT R111, R183, 0x5410, RZ ;  /* 0x00005410b76fb816 */ /* 0x000fe400000000ff */
[----:B------:R-:W-:Y:S02]  /*1c240*/  ISETP.GE.U32.AND P3, PT, R199, R12, PT ;  /* 0x0000000cc700720c */ /* 0x000fe40003f66070 */
[----:B------:R-:W-:-:S02]  /*1c250*/  SHF.R.U32.HI R12, RZ, 0x10, R0 ;  /* 0x00000010ff0c7819 */ /* 0x000fc40000011600 */
[----:B------:R-:W-:Y:S01]  /*1c260*/  SHF.R.U32.HI R0, RZ, 0x18, R0 ;  /* 0x00000018ff007819 */ /* 0x000fe20000011600 */
[----:B------:R-:W-:Y:S02]  /*1c270*/  IMAD.MOV.U32 R241, RZ, RZ, R24 ;  /* 0x000000fffff17224 */ /* 0x000fe400078e0018 */
[----:B------:R4:W1:Y:S01]  /*1c280*/  MUFU.EX2 R24, R10 ;  /* 0x0000000a00187308 */ /* 0x0008620000000800 */
[C---:B------:R-:W-:Y:S02]  /*1c290*/  ISETP.GE.U32.AND P0, PT, R199.reuse, R0, PT ;  /* 0x00000000c700720c */ /* 0x040fe40003f06070 */
[----:B------:R-:W-:Y:S01]  /*1c2a0*/  LOP3.LUT R0, R2, 0xff, RZ, 0xc0, !PT ;  /* 0x000000ff02007812 */ /* 0x000fe200078ec0ff */
[----:B------:R-:W-:Y:S01]  /*1c2b0*/  IMAD.MOV.U32 R238, RZ, RZ, R19 ;  /* 0x000000ffffee7224 */ /* 0x000fe200078e0013 */
[----:B------:R-:W-:Y:S01]  /*1c2c0*/  @!P2 PRMT R110, R182, 0x5410, RZ ;  /* 0x00005410b66ea816 */ /* 0x000fe200000000ff */
[----:B------:R-:W-:Y:S01]  /*1c2d0*/  IMAD.MOV.U32 R183, RZ, RZ, R23 ;  /* 0x000000ffffb77224 */ /* 0x000fe200078e0017 */
[----:B------:R-:W-:Y:S01]  /*1c2e0*/  ISETP.GE.U32.AND P2, PT, R199, R0, PT ;  /* 0x00000000c700720c */ /* 0x000fe20003f46070 */
[----:B------:R1:W1:Y:S01]  /*1c2f0*/  MUFU.EX2 R17, R5 ;  /* 0x0000000500117308 */ /* 0x0002620000000800 */
[----:B------:R-:W-:-:S02]  /*1c300*/  SHF.R.U32.HI R0, RZ, 0x10, R2 ;  /* 0x00000010ff007819 */ /* 0x000fc40000011602 */
[----:B------:R-:W-:Y:S02]  /*1c310*/  LOP3.LUT R19, R2, 0xffff, RZ, 0xc0, !PT ;  /* 0x0000ffff02137812 */ /* 0x000fe400078ec0ff */
[----:B------:R-:W-:Y:S02]  /*1c320*/  LOP3.LUT R13, R13, R228, R14, 0x96, !PT ;  /* 0x000000e40d0d7212 */ /* 0x000fe400078e960e */
[----:B------:R-:W-:Y:S01]  /*1c330*/  SHF.R.U32.HI R2, RZ, 0x18, R2 ;  /* 0x00000018ff027819 */ /* 0x000fe20000011602 */
[----:B------:R-:W1:Y:S01]  /*1c340*/  MUFU.EX2 R23, R4 ;  /* 0x0000000400177308 */ /* 0x000e620000000800 */
[----:B------:R-:W-:Y:S01]  /*1c350*/  LOP3.LUT R12, R12, 0xff, RZ, 0xc0, !PT ;  /* 0x000000ff0c0c7812 */ /* 0x000fe200078ec0ff */
[----:B----4-:R-:W4:Y:S01]  /*1c360*/  LDL.LU R10, [R1+0x4f4] ;  /* 0x0004f400010a7983 */ /* 0x010f220000300800 */
[----:B------:R-:W-:Y:S01]  /*1c370*/  ISETP.GE.U32.AND P6, PT, R199, R2, PT ;  /* 0x00000002c700720c */ /* 0x000fe20003fc6070 */
[----:B------:R-:W-:Y:S01]  /*1c380*/  IMAD.WIDE.U32 R2, R13, -0x2daee0ad, RZ ;  /* 0xd2511f530d027825 */ /* 0x000fe200078e00ff */
[----:B------:R-:W-:-:S03]  /*1c390*/  LOP3.LUT R0, R0, 0xff, RZ, 0xc0, !PT ;  /* 0x000000ff00007812 */ /* 0x000fc600078ec0ff */
[----:B------:R-:W1:Y:S01]  /*1c3a0*/  MUFU.EX2 R15, R222 ;  /* 0x000000de000f7308 */ /* 0x000e620000000800 */
[C---:B------:R-:W-:Y:S01]  /*1c3b0*/  ISETP.GE.U32.AND P5, PT, R199.reuse, R12, PT ;  /* 0x0000000cc700720c */ /* 0x040fe20003fa6070 */
[----:B-1----:R-:W-:Y:S01]  /*1c3c0*/  FADD.FTZ R12, R24, R18 ;  /* 0x00000012180c7221 */ /* 0x002fe20000010000 */
[----:B------:R-:W-:Y:S01]  /*1c3d0*/  ISETP.GE.U32.AND P1, PT, R199, R0, PT ;  /* 0x00000000c700720c */ /* 0x000fe20003f26070 */
[----:B------:R-:W4:Y:S01]  /*1c3e0*/  LDL.LU R5, [R1+0x4f0] ;  /* 0x0004f00001057983 */ /* 0x000f220000300800 */
[----:B------:R-:W-:Y:S02]  /*1c3f0*/  LOP3.LUT R0, R3, R231, R16, 0x96, !PT ;  /* 0x000000e703007212 */ /* 0x000fe400078e9610 */
[----:B------:R-:W-:Y:S02]  /*1c400*/  LOP3.LUT R18, R2, 0xffff, RZ, 0xc0, !PT ;  /* 0x0000ffff02127812 */ /* 0x000fe400078ec0ff */
[----:B------:R-:W-:Y:S02]  /*1c410*/  PRMT R3, R223, 0x7610, R3 ;  /* 0x00007610df037816 */ /* 0x000fe40000000003 */
[C---:B------:R-:W-:Y:S01]  /*1c420*/  F2FP.BF16.F32.PACK_AB R13, R17.reuse, R24 ;  /* 0x00000018110d723e */ /* 0x040fe200000010ff */
[----:B------:R-:W-:Y:S01]  /*1c430*/  FADD.FTZ R12, R17, R12 ;  /* 0x0000000c110c7221 */ /* 0x000fe20000010000 */
[----:B------:R-:W-:Y:S01]  /*1c440*/  PRMT R24, R3, 0x7610, R24 ;  /* 0x0000761003187816 */ /* 0x000fe20000000018 */
[----:B------:R-:W-:Y:S01]  /*1c450*/  FADD.FTZ R3, R23, R20 ;  /* 0x0000001417037221 */ /* 0x000fe20000010000 */
[----:B------:R-:W-:Y:S01]  /*1c460*/  PRMT R107, R21, 0x7610, R107 ;  /* 0x00007610156b7816 */ /* 0x000fe2000000006b */
[----:B------:R-:W4:Y:S02]  /*1c470*/  LDL.LU R4, [R1+0x4ec] ;  /* 0x0004ec0001047983 */ /* 0x000f240000300800 */
[----:B------:R-:W-:Y:S01]  /*1c480*/  FADD.FTZ R17, R15, R3 ;  /* 0x000000030f117221 */ /* 0x000fe20000010000 */
[----:B------:R-:W-:Y:S01]  /*1c490*/  SHF.R.U32.HI R3, RZ, 0x8, R19 ;  /* 0x00000008ff037819 */ /* 0x000fe20000011613 */
[----:B------:R-:W-:Y:S01]  /*1c4a0*/  @!P4 HFMA2.BF16_V2 R120, -RZ.H0_H0, RZ.H0_H0, -R107.H0_H0 ;  /* 0x200000ffff78c231 */ /* 0x000fe2000034096b */
[----:B------:R-:W-:Y:S01]  /*1c4b0*/  PRMT R106, R21, 0x7632, R106 ;  /* 0x00007632156a7816 */ /* 0x000fe2000000006a */
[----:B------:R-:W4:Y:S01]  /*1c4c0*/  LDL.LU R222, [R1+0x4e8] ;  /* 0x0004e80001de7983 */ /* 0x000f220000300800 */
[----:B------:R-:W-:-:S02]  /*1c4d0*/  PRMT R21, R11, 0x7610, R21 ;  /* 0x000076100b157816 */ /* 0x000fc40000000015 */
[----:B------:R-:W-:Y:S01]  /*1c4e0*/  LOP3.LUT R3, R3, 0xffff, RZ, 0xc0, !PT ;  /* 0x0000ffff03037812 */ /* 0x000fe200078ec0ff */
[----:B------:R-:W2:Y:S01]  /*1c4f0*/  LDL.LU R223, [R1+0x4e4] ;  /* 0x0004e40001df7983 */ /* 0x000ea20000300800 */
[----:B------:R-:W-:Y:S01]  /*1c500*/  PRMT R11, R107, 0x5410, R106 ;  /* 0x000054106b0b7816 */ /* 0x000fe2000000006a */
[----:B------:R1:W2:Y:S01]  /*1c510*/  MUFU.EX2 R19, R201 ;  /* 0x000000c900137308 */ /* 0x0002a20000000800 */
[----:B------:R-:W-:Y:S02]  /*1c520*/  @!P4 PRMT R107, R120, 0x5410, RZ ;  /* 0x00005410786bc816 */ /* 0x000fe400000000ff */
[C---:B------:R-:W-:Y:S02]  /*1c530*/  PRMT R105, R22.reuse, 0x7632, R105 ;  /* 0x0000763216697816 */ /* 0x040fe40000000069 */
[----:B------:R-:W-:Y:S02]  /*1c540*/  PRMT R104, R22, 0x7610, R104 ;  /* 0x0000761016687816 */ /* 0x000fe40000000068 */
[----:B------:R-:W-:-:S02]  /*1c550*/  ISETP.GE.U32.AND P4, PT, R199, R3, PT ;  /* 0x00000003c700720c */ /* 0x000fc40003f86070 */
[----:B------:R-:W-:Y:S01]  /*1c560*/  PRMT R22, R21, 0x7610, R22 ;  /* 0x0000761015167816 */ /* 0x000fe20000000016 */
[----:B------:R1:W2:Y:S02]  /*1c570*/  MUFU.EX2 R3, R218 ;  /* 0x000000da00037308 */ /* 0x0002a40000000800 */
[----:B-1----:R1:W3:Y:S04]  /*1c580*/  LDL.LU R201, [R1+0x4e0] ;  /* 0x0004e00001c97983 */ /* 0x0022e80000300800 */
[----:B------:R-:W4:Y:S04]  /*1c590*/  LDL.LU R21, [R1+0x148] ;  /* 0x0001480001157983 */ /* 0x000f280000300800 */
[----:B------:R-:W3:Y:S01]  /*1c5a0*/  LDL.LU R218, [R1+0x4dc] ;  /* 0x0004dc0001da7983 */ /* 0x000ee20000300800 */
[----:B------:R-:W-:Y:S01]  /*1c5b0*/  @!P3 HFMA2.BF16_V2 R121, -RZ.H0_H0, RZ.H0_H0, -R106.H0_H0 ;  /* 0x200000ffff79b231 */ /* 0x000fe2000034096a */
[----:B------:R-:W-:-:S02]  /*1c5c0*/  LOP3.LUT R14, R2, 0xff, RZ, 0xc0, !PT ;  /* 0x000000ff020e7812 */ /* 0x000fc400078ec0ff */
[----:B------:R-:W-:Y:S02]  /*1c5d0*/  F2FP.BF16.F32.PACK_AB R15, R15, R23 ;  /* 0x000000170f0f723e */ /* 0x000fe400000010ff */
[----:B------:R-:W-:Y:S02]  /*1c5e0*/  PRMT R103, R13, 0x7610, R103 ;  /* 0x000076100d677816 */ /* 0x000fe40000000067 */
[----:B------:R-:W-:Y:S01]  /*1c5f0*/  PRMT R23, R24, 0x7610, R23 ;  /* 0x0000761018177816 */ /* 0x000fe20000000017 */
[----:B------:R-:W-:Y:S01]  /*1c600*/  IMAD.MOV.U32 R24, RZ, RZ, R166 ;  /* 0x000000ffff187224 */ /* 0x000fe200078e00a6 */
[----:B------:R-:W-:Y:S01]  /*1c610*/  @!P3 PRMT R106, R121, 0x5410, RZ ;  /* 0x00005410796ab816 */ /* 0x000fe200000000ff */
[----:B------:R-:W-:Y:S01]  /*1c620*/  @!P2 HFMA2.BF16_V2 R216, -RZ.H0_H0, RZ.H0_H0, -R103.H0_H0 ;  /* 0x200000ffffd8a231 */ /* 0x000fe20000340967 */
[----:B------:R-:W-:Y:S02]  /*1c630*/  ISETP.GE.U32.AND P3, PT, R199, R14, PT ;  /* 0x0000000ec700720c */ /* 0x000fe40003f66070 */
[----:B------:R-:W-:-:S02]  /*1c640*/  PRMT R20, R22, 0x7610, R20 ;  /* 0x0000761016147816 */ /* 0x000fc40000000014 */
[----:B------:R-:W-:Y:S01]  /*1c650*/  PRMT R14, R23, 0x7610, R14 ;  /* 0x00007610170e7816 */ /* 0x000fe2000000000e */
[----:B------:R-:W-:Y:S01]  /*1c660*/  IMAD.MOV.U32 R23, RZ, RZ, R24 ;  /* 0x000000ffff177224 */ /* 0x000fe200078e0018 */
[----:B------:R-:W-:Y:S01]  /*1c670*/  PRMT R102, R13, 0x7632, R102 ;  /* 0x000076320d667816 */ /* 0x000fe20000000066 */
[----:B------:R-:W-:Y:S02]  /*1c680*/  IMAD.MOV.U32 R24, RZ, RZ, R181 ;  /* 0x000000ffff187224 */ /* 0x000fe400078e00b5 */
[----:B------:R-:W-:Y:S01]  /*1c690*/  IMAD.MOV.U32 R181, RZ, RZ, R251 ;  /* 0x000000ffffb57224 */ /* 0x000fe200078e00fb */
[----:B------:R-:W-:Y:S02]  /*1c6a0*/  PRMT R251, R103, 0x5410, R102 ;  /* 0x0000541067fb7816 */ /* 0x000fe40000000066 */
[----:B------:R-:W-:Y:S02]  /*1c6b0*/  @!P2 PRMT R103, R216, 0x5410, RZ ;  /* 0x00005410d867a816 */ /* 0x000fe400000000ff */
[----:B------:R-:W-:-:S02]  /*1c6c0*/  PRMT R216, R20, 0x7610, R216 ;  /* 0x0000761014d87816 */ /* 0x000fc400000000d8 */
[----:B--2---:R-:W-:Y:S08]  /*1c6d0*/  MUFU.EX2 R20, R223 ;  /* 0x000000df00147308 */ /* 0x004ff00000000800 */
[----:B----4-:R-:W-:Y:S08]  /*1c6e0*/  MUFU.EX2 R22, R21 ;  /* 0x0000001500167308 */ /* 0x010ff00000000800 */
[----:B---3--:R2:W-:Y:S02]  /*1c6f0*/  MUFU.EX2 R21, R218 ;  /* 0x000000da00157308 */ /* 0x0085e40000000800 */
[----:B--2---:R1:W2:Y:S04]  /*1c700*/  LDL.LU R218, [R1+0x4d8] ;  /* 0x0004d80001da7983 */ /* 0x0042a80000300800 */
[----:B------:R1:W3:Y:S01]  /*1c710*/  LDL.LU R223, [R1+0x4d4] ;  /* 0x0004d40001df7983 */ /* 0x0002e20000300800 */
[----:B------:R-:W-:Y:S01]  /*1c720*/  @!P0 HFMA2.BF16_V2 R187, -RZ.H0_H0, RZ.H0_H0, -R105.H0_H0 ;  /* 0x200000ffffbb8231 */ /* 0x000fe20000340969 */
[----:B------:R-:W-:Y:S01]  /*1c730*/  SHF.R.U32.HI R16, RZ, 0x10, R2 ;  /* 0x00000010ff107819 */ /* 0x000fe20000011602 */
[----:B------:R-:W-:Y:S01]  /*1c740*/  IMAD.MOV.U32 R166, RZ, RZ, R162 ;  /* 0x000000ffffa67224 */ /* 0x000fe200078e00a2 */
[----:B------:R-:W-:Y:S01]  /*1c750*/  SHF.R.U32.HI R2, RZ, 0x18, R2 ;  /* 0x00000018ff027819 */ /* 0x000fe20000011602 */
[----:B------:R-:W-:Y:S01]  /*1c760*/  IMAD.MOV.U32 R162, RZ, RZ, R7 ;  /* 0x000000ffffa27224 */ /* 0x000fe200078e0007 */
[----:B------:R-:W-:-:S02]  /*1c770*/  PRMT R7, R104, 0x5410, R105 ;  /* 0x0000541068077816 */ /* 0x000fc40000000069 */
[----:B------:R-:W-:Y:S02]  /*1c780*/  @!P0 PRMT R105, R187, 0x5410, RZ ;  /* 0x00005410bb698816 */ /* 0x000fe400000000ff */
[----:B------:R-:W-:Y:S02]  /*1c790*/  ISETP.GE.U32.AND P0, PT, R199, R2, PT ;  /* 0x00000002c700720c */ /* 0x000fe40003f06070 */
[----:B------:R-:W-:Y:S01]  /*1c7a0*/  SHF.R.U32.HI R2, RZ, 0x10, R0 ;  /* 0x00000010ff027819 */ /* 0x000fe20000011600 */
[----:B------:R-:W-:-:S03]  /*1c7b0*/  @!P5 HFMA2.BF16_V2 R201, -RZ.H0_H0, RZ.H0_H0, -R104.H0_H0 ;  /* 0x200000ffffc9d231 */ /* 0x000fc60000340968 */
[----:B------:R-:W-:Y:S02]  /*1c7c0*/  LOP3.LUT R2, R2, 0xff, RZ, 0xc0, !PT ;  /* 0x000000ff02027812 */ /* 0x000fe400078ec0ff */
[----:B------:R-:W-:Y:S02]  /*1c7d0*/  @!P5 PRMT R104, R201, 0x5410, RZ ;  /* 0x00005410c968d816 */ /* 0x000fe400000000ff */
[----:B------:R-:W-:Y:S01]  /*1c7e0*/  ISETP.GE.U32.AND P5, PT, R199, R2, PT ;  /* 0x00000002c700720c */ /* 0x000fe20003fa6070 */
[----:B------:R-:W-:-:S04]  /*1c7f0*/  FADD.FTZ R2, R19, R12 ;  /* 0x0000000c13027221 */ /* 0x000fc80000010000 */
[----:B------:R-:W-:Y:S01]  /*1c800*/  FADD.FTZ R12, R3, R2 ;  /* 0x00000002030c7221 */ /* 0x000fe20000010000 */
[----:B------:R-:W-:Y:S02]  /*1c810*/  LOP3.LUT R2, R0, 0xff, RZ, 0xc0, !PT ;  /* 0x000000ff00027812 */ /* 0x000fe400078ec0ff */
[----:B------:R-:W-:Y:S02]  /*1c820*/  PRMT R101, R15, 0x7610, R101 ;  /* 0x000076100f657816 */ /* 0x000fe40000000065 */
[----:B------:R-:W-:Y:S02]  /*1c830*/  ISETP.GE.U32.AND P2, PT, R199, R2, PT ;  /* 0x00000002c700720c */ /* 0x000fe40003f46070 */
[----:B------:R-:W-:Y:S02]  /*1c840*/  SHF.R.U32.HI R2, RZ, 0x18, R0 ;  /* 0x00000018ff027819 */ /* 0x000fe40000011600 */
[----:B------:R-:W-:Y:S02]  /*1c850*/  F2FP.BF16.F32.PACK_AB R3, R3, R19 ;  /* 0x000000130303723e */ /* 0x000fe400000010ff */
[----:B------:R-:W-:Y:S01]  /*1c860*/  PRMT R100, R15, 0x7632, R100 ;  /* 0x000076320f647816 */ /* 0x000fe20000000064 */
[----:B------:R4:W-:Y:S01]  /*1c870*/  MUFU.EX2 R19, R236 ;  /* 0x000000ec00137308 */ /* 0x0009e20000000800 */
[----:B------:R-:W-:Y:S01]  /*1c880*/  PRMT R121, R14, 0x7610, R121 ;  /* 0x000076100e797816 */ /* 0x000fe20000000079 */
[----:B------:R-:W-:Y:S01]  /*1c890*/  IMAD.MOV.U32 R14, RZ, RZ, R241 ;  /* 0x000000ffff0e7224 */ /* 0x000fe200078e00f1 */
[----:B------:R-:W-:-:S05]  /*1c8a0*/  PRMT R241, R101, 0x5410, R100 ;  /* 0x0000541065f17816 */ /* 0x000fca0000000064 */
[----:B------:R1:W-:Y:S01]  /*1c8b0*/  MUFU.EX2 R15, R239 ;  /* 0x000000ef000f7308 */ /* 0x0003e20000000800 */
[----:B----4-:R4:W4:Y:S04]  /*1c8c0*/  LDL.LU R236, [R1+0x4d0] ;  /* 0x0004d00001ec7983 */ /* 0x0109280000300800 */
[----:B-1----:R1:W4:Y:S01]  /*1c8d0*/  LDL.LU R239, [R1+0x4cc] ;  /* 0x0004cc0001ef7983 */ /* 0x0023220000300800 */
[----:B--2---:R-:W-:Y:S02]  /*1c8e0*/  @!P4 HFMA2.BF16_V2 R218, -RZ.H0_H0, RZ.H0_H0, -R102.H0_H0 ;  /* 0x200000ffffdac231 */ /* 0x004fe40000340966 */
[----:B---3--:R-:W-:-:S03]  /*1c8f0*/  @!P1 HFMA2.BF16_V2 R223, -RZ.H0_H0, RZ.H0_H0, -R101.H0_H0 ;  /* 0x200000ffffdf9231 */ /* 0x008fc60000340965 */
[----:B------:R-:W-:Y:S02]  /*1c900*/  @!P4 PRMT R102, R218, 0x5410, RZ ;  /* 0x00005410da66c816 */ /* 0x000fe400000000ff */
[----:B------:R-:W-:Y:S02]  /*1c910*/  ISETP.GE.U32.AND P4, PT, R199, R2, PT ;  /* 0x00000002c700720c */ /* 0x000fe40003f86070 */
[----:B------:R-:W-:Y:S02]  /*1c920*/  LOP3.LUT R2, R16, 0xff, RZ, 0xc0, !PT ;  /* 0x000000ff10027812 */ /* 0x000fe400078ec0ff */
[----:B------:R-:W-:Y:S02]  /*1c930*/  @!P1 PRMT R101, R223, 0x5410, RZ ;  /* 0x00005410df659816 */ /* 0x000fe400000000ff */
[----:B------:R-:W-:Y:S02]  /*1c940*/  ISETP.GE.U32.AND P1, PT, R199, R2, PT ;  /* 0x00000002c700720c */ /* 0x000fe40003f26070 */
[----:B------:R2:W-:Y:S02]  /*1c950*/  MUFU.EX2 R2, R237 ;  /* 0x000000ed00027308 */ /* 0x0005e40000000800 */
[----:B--2---:R1:W2:Y:S01]  /*1c960*/  LDL.LU R237, [R1+0x4c8] ;  /* 0x0004c80001ed7983 */ /* 0x0042a20000300800 */
[----:B------:R-:W-:-:S02]  /*1c970*/  PRMT R120, R216, 0x7610, R120 ;  /* 0x00007610d8787816 */ /* 0x000fc40000000078 */
[----:B------:R-:W-:Y:S02]  /*1c980*/  LOP3.LUT R0, R0, 0xffff, RZ, 0xc0, !PT ;  /* 0x0000ffff00007812 */ /* 0x000fe400078ec0ff */
[----:B------:R-:W-:Y:S02]  /*1c990*/  PRMT R36, R120, 0x7610, R36 ;  /* 0x0000761078247816 */ /* 0x000fe40000000024 */
[----:B------:R-:W-:Y:S01]  /*1c9a0*/  SHF.R.U32.HI R0, RZ, 0x8, R0 ;  /* 0x00000008ff007819 */ /* 0x000fe20000011600 */
[----:B------:R3:W1:Y:S01]  /*1c9b0*/  MUFU.EX2 R120, R246 ;  /* 0x000000f600787308 */ /* 0x0006620000000800 */
[----:B------:R-:W-:Y:S02]  /*1c9c0*/  @!P6 HFMA2.BF16_V2 R232, -RZ.H0_H0, RZ.H0_H0, -R100.H0_H0 ;  /* 0x200000ffffe8e231 */ /* 0x000fe40000340964 */
[----:B------:R-:W-:Y:S02]  /*1c9d0*/  LOP3.LUT R0, R0, 0xffff, RZ, 0xc0, !PT ;  /* 0x0000ffff00007812 */ /* 0x000fe400078ec0ff */
[----:B------:R-:W-:-:S02]  /*1c9e0*/  PRMT R99, R3, 0x7610, R99 ;  /* 0x0000761003637816 */ /* 0x000fc40000000063 */
[----:B------:R-:W-:Y:S02]  /*1c9f0*/  @!P6 PRMT R100, R232, 0x5410, RZ ;  /* 0x00005410e864e816 */ /* 0x000fe400000000ff */
[----:B------:R-:W-:Y:S02]  /*1ca00*/  ISETP.GE.U32.AND P6, PT, R199, R0, PT ;  /* 0x00000000c700720c */ /* 0x000fe40003fc6070 */
[----:B------:R-:W-:Y:S01]  /*1ca10*/  SHF.R.U32.HI R0, RZ, 0x8, R18 ;  /* 0x00000008ff007819 */ /* 0x000fe20000011612 */
[----:B------:R-:W-:Y:S01]  /*1ca20*/  @!P2 HFMA2.BF16_V2 R235, -RZ.H0_H0, RZ.H0_H0, -R99.H0_H0 ;  /* 0x200000ffffeba231 */ /* 0x000fe20000340963 */
[----:B------:R-:W-:Y:S02]  /*1ca30*/  PRMT R98, R3, 0x7632, R98 ;  /* 0x0000763203627816 */ /* 0x000fe40000000062 */
[----:B------:R-:W-:Y:S02]  /*1ca40*/  LOP3.LUT R0, R0, 0xffff, RZ, 0xc0, !PT ;  /* 0x0000ffff00007812 */ /* 0x000fe400078ec0ff */
[----:B------:R-:W-:-:S02]  /*1ca50*/  PRMT R232, R99, 0x5410, R98 ;  /* 0x0000541063e87816 */ /* 0x000fc40000000062 */
[----:B------:R-:W-:Y:S01]  /*1ca60*/  PRMT R13, R121, 0x7610, R13 ;  /* 0x00007610790d7816 */ /* 0x000fe2000000000d */
[----:B------:R-:W-:Y:S01]  /*1ca70*/  IMAD.MOV.U32 R216, RZ, RZ, R14 ;  /* 0x000000ffffd87224 */ /* 0x000fe200078e000e */
[----:B------:R-:W-:Y:S01]  /*1ca80*/  @!P2 PRMT R99, R235, 0x5410, RZ ;  /* 0x00005410eb63a816 */ /* 0x000fe200000000ff */
[----:B---3--:R3:W3:Y:S01]  /*1ca90*/  LDL.LU R246, [R1+0x4c4] ;  /* 0x0004c40001f67983 */ /* 0x0086e20000300800 */
[----:B------:R-:W-:Y:S02]  /*1caa0*/  ISETP.GE.U32.AND P2, PT, R199, R0, PT ;  /* 0x00000000c700720c */ /* 0x000fe40003f46070 */
[----:B-1----:R-:W-:Y:S01]  /*1cab0*/  F2FP.BF16.F32.PACK_AB R0, R120, R2 ;  /* 0x000000027800723e */ /* 0x002fe200000010ff */
[----:B------:R1:W-:Y:S01]  /*1cac0*/  MUFU.EX2 R14, R247 ;  /* 0x000000f7000e7308 */ /* 0x0003e20000000800 */
[----:B----4-:R-:W-:Y:S02]  /*1cad0*/  @!P6 HFMA2.BF16_V2 R236, -RZ.H0_H0, RZ.H0_H0, -R98.H0_H0 ;  /* 0x200000ffffece231 */ /* 0x010fe40000340962 */
[----:B------:R-:W-:-:S02]  /*1cae0*/  PRMT R97, R0, 0x7610, R97 ;  /* 0x0000761000617816 */ /* 0x000fc40000000061 */
[----:B------:R-:W-:Y:S01]  /*1caf0*/  PRMT R96, R0, 0x7632, R96 ;  /* 0x0000763200607816 */ /* 0x000fe20000000060 */
[----:B------:R-:W-:Y:S01]  /*1cb00*/  FADD.FTZ R0, R19, R12 ;  /* 0x0000000c13007221 */ /* 0x000fe20000010000 */
[----:B------:R-:W-:Y:S02]  /*1cb10*/  PRMT R16, R13, 0x7610, R16 ;  /* 0x000076100d107816 */ /* 0x000fe40000000010 */
[----:B------:R-:W4:Y:S01]  /*1cb20*/  MUFU.EX2 R13, R249 ;  /* 0x000000f9000d7308 */ /* 0x000f220000000800 */
[----:B------:R-:W-:Y:S01]  /*1cb30*/  @!P5 HFMA2.BF16_V2 R239, -RZ.H0_H0, RZ.H0_H0, -R97.H0_H0 ;  /* 0x200000ffffefd231 */ /* 0x000fe20000340961 */
[----:B------:R-:W-:Y:S01]  /*1cb40*/  @!P6 PRMT R98, R236, 0x5410, RZ ;  /* 0x00005410ec62e816 */ /* 0x000fe200000000ff */
[----:B------:R-:W-:Y:S02]  /*1cb50*/  IMAD.MOV.U32 R236, RZ, RZ, R217 ;  /* 0x000000ffffec7224 */ /* 0x000fe400078e00d9 */
[----:B------:R-:W-:Y:S01]  /*1cb60*/  FADD.FTZ R0, R15, R0 ;  /* 0x000000000f007221 */ /* 0x000fe20000010000 */
[----:B-1----:R-:W-:-:S02]  /*1cb70*/  PRMT R247, R36, 0x7610, R247 ;  /* 0x0000761024f77816 */ /* 0x002fc400000000f7 */
[----:B------:R1:W-:Y:S01]  /*1cb80*/  MUFU.EX2 R121, R245 ;  /* 0x000000f500797308 */ /* 0x0003e20000000800 */
[----:B------:R-:W-:Y:S01]  /*1cb90*/  FADD.FTZ R36, R2, R17 ;  /* 0x0000001102247221 */ /* 0x000fe20000010000 */
[----:B------:R-:W-:Y:S01]  /*1cba0*/  IMAD.MOV.U32 R17, RZ, RZ, R244 ;  /* 0x000000ffff117224 */ /* 0x000fe200078e00f4 */
[----:B------:R-:W-:Y:S02]  /*1cbb0*/  PRMT R3, R247, 0x7610, R3 ;  /* 0x00007610f7037816 */ /* 0x000fe40000000003 */
[----:B------:R-:W-:Y:S02]  /*1cbc0*/  PRMT R12, R16, 0x7610, R12 ;  /* 0x00007610100c7816 */ /* 0x000fe4000000000c */
[----:B------:R-:W-:Y:S01]  /*1cbd0*/  PRMT R247, R97, 0x5410, R96 ;  /* 0x0000541061f77816 */ /* 0x000fe20000000060 */
[----:B------:R4:W2:Y:S01]  /*1cbe0*/  MUFU.EX2 R217, R243 ;  /* 0x000000f300d97308 */ /* 0x0008a20000000800 */
[----:B------:R-:W-:Y:S01]  /*1cbf0*/  @!P5 PRMT R97, R239, 0x5410, RZ ;  /* 0x00005410ef61d816 */ /* 0x000fe200000000ff */
[----:B------:R-:W-:Y:S01]  /*1cc00*/  IMAD.MOV.U32 R239, RZ, RZ, R236 ;  /* 0x000000ffffef7224 */ /* 0x000fe200078e00ec */
[----:B-1----:R1:W3:Y:S05]  /*1cc10*/  LDL.LU R245, [R1+0x4c0] ;  /* 0x0004c00001f57983 */ /* 0x0022ea0000300800 */
[----:B------:R1:W-:Y:S01]  /*1cc20*/  MUFU.EX2 R16, R222 ;  /* 0x000000de00107308 */ /* 0x0003e20000000800 */
[----:B------:R2:W3:Y:S04]  /*1cc30*/  LDL.LU R244, [R1+0x4bc] ;  /* 0x0004bc0001f47983 */ /* 0x0004e80000300800 */
[----:B----4-:R4:W4:Y:S01]  /*1cc40*/  LDL.LU R243, [R1+0x4b8] ;  /* 0x0004b80001f37983 */ /* 0x0109220000300800 */
[----:B------:R-:W-:-:S03]  /*1cc50*/  F2FP.BF16.F32.PACK_AB R2, R15, R19 ;  /* 0x000000130f02723e */ /* 0x000fc600000010ff */
[----:B-1----:R-:W4:Y:S04]  /*1cc60*/  LDL.LU R222, [R1+0x4b4] ;  /* 0x0004b40001de7983 */ /* 0x002f280000300800 */
[----:B------:R1:W-:Y:S01]  /*1cc70*/  STL [R1+0x10c], R0 ;  /* 0x00010c0001007387 */ /* 0x0003e20000100800 */
[----:B------:R1:W2:Y:S01]  /*1cc80*/  MUFU.EX2 R15, R250 ;  /* 0x000000fa000f7308 */ /* 0x0002a20000000800 */
[----:B------:R-:W-:Y:S02]  /*1cc90*/  F2FP.BF16.F32.PACK_AB R27, R13, R14 ;  /* 0x0000000e0d1b723e */ /* 0x000fe400000010ff */
[----:B-1----:R-:W-:Y:S01]  /*1cca0*/  PRMT R250, R3, 0x7610, R250 ;  /* 0x0000761003fa7816 */ /* 0x002fe200000000fa */
[----:B------:R-:W-:-:S04]  /*1ccb0*/  FADD.FTZ R0, R14, R25 ;  /* 0x000000190e007221 */ /* 0x000fc80000010000 */
[----:B------:R1:W-:Y:S01]  /*1ccc0*/  MUFU.EX2 R14, R174 ;  /* 0x000000ae000e7308 */ /* 0x0003e20000000800 */
[----:B------:R-:W-:-:S07]  /*1ccd0*/  FADD.FTZ R3, R13, R0 ;  /* 0x000000000d037221 */ /* 0x000fce0000010000 */
[----:B------:R1:W-:Y:S01]  /*1cce0*/  MUFU.EX2 R13, R175 ;  /* 0x000000af000d7308 */ /* 0x0003e20000000800 */
[----:B--2---:R-:W-:-:S05]  /*1ccf0*/  @!P4 HFMA2.BF16_V2 R237, -RZ.H0_H0, RZ.H0_H0, -R96.H0_H0 ;  /* 0x200000ffffedc231 */ /* 0x004fca0000340960 */
[----:B------:R-:W-:Y:S02]  /*1cd00*/  @!P4 PRMT R96, R237, 0x5410, RZ ;  /* 0x00005410ed60c816 */ /* 0x000fe400000000ff */
[----:B------:R-:W2:Y:S04]  /*1cd10*/  LDL.64 R236, [R1+0x140] ;  /* 0x0001400001ec7983 */ /* 0x000ea80000100a00 */
[----:B-1----:R-:W2:Y:S04]  /*1cd20*/  LDL.LU R174, [R1+0x4b0] ;  /* 0x0004b00001ae7983 */ /* 0x002ea80000300800 */
[----:B------:R-:W2:Y:S01]  /*1cd30*/  LDL.LU R175, [R1+0x4ac] ;  /* 0x0004ac0001af7983 */ /* 0x000ea20000300800 */
[----:B------:R-:W-:-:S02]  /*1cd40*/  PRMT R19, R12, 0x7610, R19 ;  /* 0x000076100c137816 */ /* 0x000fc40000000013 */
[----:B------:R-:W1:Y:S01]  /*1cd50*/  MUFU.EX2 R12, R252 ;  /* 0x000000fc000c7308 */ /* 0x000e620000000800 */
[----:B------:R-:W-:Y:S02]  /*1cd60*/  F2FP.BF16.F32.PACK_AB R0, R217, R121 ;  /* 0x00000079d900723e */ /* 0x000fe400000010ff */
[C---:B------:R-:W-:Y:S02]  /*1cd70*/  PRMT R95, R2.reuse, 0x7610, R95 ;  /* 0x00007610025f7816 */ /* 0x040fe4000000005f */
[----:B------:R-:W-:Y:S01]  /*1cd80*/  PRMT R94, R2, 0x7632, R94 ;  /* 0x00007632025e7816 */ /* 0x000fe2000000005e */
[----:B------:R-:W-:Y:S01]  /*1cd90*/  FADD.FTZ R2, R15, R3 ;  /* 0x000000030f027221 */ /* 0x000fe20000010000 */
[C---:B------:R-:W-:Y:S02]  /*1cda0*/  PRMT R93, R0.reuse, 0x7610, R93 ;  /* 0x00007610005d7816 */ /* 0x040fe4000000005d */
[----:B------:R-:W-:Y:S01]  /*1cdb0*/  PRMT R92, R0, 0x7632, R92 ;  /* 0x00007632005c7816 */ /* 0x000fe2000000005c */
[----:B------:R-:W-:-:S04]  /*1cdc0*/  FADD.FTZ R0, R22, R26 ;  /* 0x0000001a16007221 */ /* 0x000fc80000010000 */
[----:B------:R-:W-:Y:S01]  /*1cdd0*/  FADD.FTZ R0, R21, R0 ;  /* 0x0000000015007221 */ /* 0x000fe20000010000 */
[----:B-1----:R-:W-:-:S03]  /*1cde0*/  FADD.FTZ R2, R12, R2 ;  /* 0x000000020c027221 */ /* 0x002fc60000010000 */
[----:B------:R-:W-:Y:S01]  /*1cdf0*/  FADD.FTZ R0, R20, R0 ;  /* 0x0000000014007221 */ /* 0x000fe20000010000 */
[----:B------:R-:W-:Y:S01]  /*1ce00*/  FADD.FTZ R2, R14, R2 ;  /* 0x000000020e027221 */ /* 0x000fe20000010000 */
[----:B------:R-:W-:-:S03]  /*1ce10*/  F2FP.BF16.F32.PACK_AB R34, R16, R20 ;  /* 0x000000141022723e */ /* 0x000fc600000010ff */
[----:B------:R-:W-:Y:S01]  /*1ce20*/  FADD.FTZ R20, R13, R2 ;  /* 0x000000020d147221 */ /* 0x000fe20000010000 */
[----:B------:R-:W-:Y:S02]  /*1ce30*/  PRMT R18, R19, 0x7610, R18 ;  /* 0x0000761013127816 */ /* 0x000fe40000000012 */
[----:B------:R-:W-:Y:S02]  /*1ce40*/  F2FP.BF16.F32.PACK_AB R33, R12, R15 ;  /* 0x0000000f0c21723e */ /* 0x000fe400000010ff */
[----:B------:R-:W-:Y:S01]  /*1ce50*/  PRMT R15, R18, 0x7610, R15 ;  /* 0x00007610120f7816 */ /* 0x000fe2000000000f */
[----:B------:R-:W-:Y:S01]  /*1ce60*/  FADD.FTZ R18, R16, R0 ;  /* 0x0000000010127221 */ /* 0x000fe20000010000 */
[----:B------:R-:W-:Y:S01]  /*1ce70*/  IMAD.MOV.U32 R19, RZ, RZ, R239 ;  /* 0x000000ffff137224 */ /* 0x000fe200078e00ef */
[----:B------:R-:W-:Y:S02]  /*1ce80*/  PRMT R239, R95, 0x5410, R94 ;  /* 0x000054105fef7816 */ /* 0x000fe4000000005e */
[----:B------:R-:W-:Y:S01]  /*1ce90*/  F2FP.BF16.F32.PACK_AB R35, R13, R14 ;  /* 0x0000000e0d23723e */ /* 0x000fe200000010ff */
[----:B---3--:R-:W-:-:S05]  /*1cea0*/  @!P2 HFMA2.BF16_V2 R245, -RZ.H0_H0, RZ.H0_H0, -R94.H0_H0 ;  /* 0x200000fffff5a231 */ /* 0x008fca000034095e */
[----:B------:R-:W-:Y:S01]  /*1ceb0*/  @!P2 PRMT R94, R245, 0x5410, RZ ;  /* 0x00005410f55ea816 */ /* 0x000fe200000000ff */
[----:B----4-:R-:W-:Y:S01]  /*1cec0*/  @!P0 HFMA2.BF16_V2 R243, -RZ.H0_H0, RZ.H0_H0, -R92.H0_H0 ;  /* 0x200000fffff38231 */ /* 0x010fe2000034095c */
[----:B------:R-:W-:-:S04]  /*1ced0*/  PRMT R245, R93, 0x5410, R92 ;  /* 0x000054105df57816 */ /* 0x000fc8000000005c */
[----:B------:R-:W-:Y:S02]  /*1cee0*/  @!P0 PRMT R92, R243, 0x5410, RZ ;  /* 0x00005410f35c8816 */ /* 0x000fe400000000ff */
[----:B------:R-:W-:Y:S01]  /*1cef0*/  PRMT R243, R250, 0x7610, R243 ;  /* 0x00007610faf37816 */ /* 0x000fe200000000f3 */
[----:B------:R-:W-:Y:S01]  /*1cf00*/  IMAD.MOV.U32 R250, RZ, RZ, R17 ;  /* 0x000000fffffa7224 */ /* 0x000fe200078e0011 */
[----:B------:R-:W-:Y:S01]  /*1cf10*/  F2FP.BF16.F32.PACK_AB R25, R21, R22 ;  /* 0x000000161519723e */ /* 0x000fe200000010ff */
[----:B------:R-:W-:Y:S02]  /*1cf20*/  IMAD.MOV.U32 R22, RZ, RZ, R19 ;  /* 0x000000ffff167224 */ /* 0x000fe400078e0013 */
[----:B------:R-:W-:Y:S01]  /*1cf30*/  IMAD.MOV.U32 R19, RZ, RZ, R24 ;  /* 0x000000ffff137224 */ /* 0x000fe200078e0018 */
[----:B------:R-:W-:Y:S01]  /*1cf40*/  PRMT R218, R243, 0x7610, R218 ;  /* 0x00007610f3da7816 */ /* 0x000fe200000000da */
[----:B------:R-:W3:Y:S01]  /*1cf50*/  LDL.LU R24, [R1+0x1b0] ;  /* 0x0001b00001187983 */ /* 0x000ee20000300800 */
[----:B--2---:R-:W-:-:S05]  /*1cf60*/  LOP3.LUT R2, R83, R224, R236, 0x96, !PT ;  /* 0x000000e053027212 */ /* 0x004fca00078e96ec */
[----:B------:R-:W-:-:S05]  /*1cf70*/  IMAD.WIDE.U32 R2, R2, -0x2daee0ad, RZ ;  /* 0xd2511f5302027825 */ /* 0x000fca00078e00ff */
[----:B------:R-:W-:Y:S02]  /*1cf80*/  LOP3.LUT R0, R3, R225, R222, 0x96, !PT ;  /* 0x000000e103007212 */ /* 0x000fe400078e96de */
[----:B------:R-:W-:-:S03]  /*1cf90*/  LOP3.LUT R3, R175, R221, R82, 0x96, !PT ;  /* 0x000000ddaf037212 */ /* 0x000fc600078e9652 */
[----:B------:R-:W-:-:S04]  /*1cfa0*/  IMAD.WIDE.U32 R16, R0, -0x326172a9, RZ ;  /* 0xcd9e8d5700107825 */ /* 0x000fc800078e00ff */
[----:B------:R-:W-:Y:S01]  /*1cfb0*/  IMAD.WIDE.U32 R12, R3, -0x2daee0ad, RZ ;  /* 0xd2511f53030c7825 */ /* 0x000fe200078e00ff */
[----:B------:R-:W-:-:S04]  /*1cfc0*/  LOP3.LUT R3, R17, R220, R174, 0x96, !PT ;  /* 0x000000dc11037212 */ /* 0x000fc800078e96ae */
[----:B------:R-:W-:Y:S02]  /*1cfd0*/  LOP3.LUT R0, R13, R226, R2, 0x96, !PT ;  /* 0x000000e20d007212 */ /* 0x000fe400078e9602 */
[----:B------:R-:W-:Y:S01]  /*1cfe0*/  PRMT R13, R15, 0x7610, R13 ;  /* 0x000076100f0d7816 */ /* 0x000fe2000000000d */
[----:B------:R-:W-:-:S04]  /*1cff0*/  IMAD.WIDE.U32 R2, R3, -0x2daee0ad, RZ ;  /* 0xd2511f5303027825 */ /* 0x000fc800078e00ff */
[----:B------:R-:W-:Y:S01]  /*1d000*/  IMAD.WIDE.U32 R14, R0, -0x326172a9, RZ ;  /* 0xcd9e8d57000e7825 */ /* 0x000fe200078e00ff */
[----:B------:R-:W-:-:S04]  /*1d010*/  LOP3.LUT R3, R3, R229, R12, 0x96, !PT ;  /* 0x000000e503037212 */ /* 0x000fc800078e960c */
[----:B------:R-:W-:-:S05]  /*1d020*/  LOP3.LUT R0, R15, R230, R16, 0x96, !PT ;  /* 0x000000e60f007212 */ /* 0x000fca00078e9610 */
[----:B------:R-:W-:Y:S01]  /*1d030*/  IMAD.WIDE.U32 R16, R0, -0x2daee0ad, RZ ;  /* 0xd2511f5300107825 */ /* 0x000fe200078e00ff */
[----:B------:R-:W-:-:S03]  /*1d040*/  PRMT R0, R13, 0x7610, R0 ;  /* 0x000076100d007816 */ /* 0x000fc60000000000 */
[----:B------:R-:W-:-:S05]  /*1d050*/  IMAD.WIDE.U32 R12, R3, -0x326172a9, RZ ;  /* 0xcd9e8d57030c7825 */ /* 0x000fca00078e00ff */
[----:B------:R-:W-:Y:S02]  /*1d060*/  LOP3.LUT R15, R13, R228, R14, 0x96, !PT ;  /* 0x000000e40d0f7212 */ /* 0x000fe400078e960e */
[----:B------:R-:W-:Y:S02]  /*1d070*/  PRMT R13, R137, 0x7610, R13 ;  /* 0x00007610890d7816 */ /* 0x000fe4000000000d */
[----:B------:R-:W2:Y:S04]  /*1d080*/  LDL.LU R137, [R1+0x4a8] ;  /* 0x0004a80001897983 */ /* 0x000ea80000300800 */
[----:B------:R1:W4:Y:S01]  /*1d090*/  LDL.LU.S16 R243, [R1+0x10] ;  /* 0x0000100001f37983 */ /* 0x0003220000300600 */
[----:B------:R-:W-:-:S05]  /*1d0a0*/  LOP3.LUT R2, R17, R227, R2, 0x96, !PT ;  /* 0x000000e311027212 */ /* 0x000fca00078e9602 */
[----:B------:R-:W-:Y:S01]  /*1d0b0*/  IMAD.WIDE.U32 R2, R2, -0x326172a9, RZ ;  /* 0xcd9e8d5702027825 */ /* 0x000fe200078e00ff */
[----:B------:R-:W-:-:S04]  /*1d0c0*/  PRMT R14, R0, 0x7610, R14 ;  /* 0x00007610000e7816 */ /* 0x000fc8000000000e */
[----:B------:R-:W-:-:S04]  /*1d0d0*/  LOP3.LUT R0, R3, R233, R12, 0x96, !PT ;  /* 0x000000e903007212 */ /* 0x000fc800078e960c */
[----:B------:R-:W-:-:S04]  /*1d0e0*/  LOP3.LUT R12, R0, 0xff, RZ, 0xc0, !PT ;  /* 0x000000ff000c7812 */ /* 0x000fc800078ec0ff */
[----:B------:R-:W-:Y:S02]  /*1d0f0*/  ISETP.GE.U32.AND P4, PT, R199, R12, PT ;  /* 0x0000000cc700720c */ /* 0x000fe40003f86070 */
[----:B------:R-:W-:Y:S01]  /*1d100*/  LOP3.LUT R12, R0, 0xffff, RZ, 0xc0, !PT ;  /* 0x0000ffff000c7812 */ /* 0x000fe200078ec0ff */
[----:B------:R-:W-:-:S03]  /*1d110*/  @!P3 HFMA2.BF16_V2 R246, -RZ.H0_H0, RZ.H0_H0, -R95.H0_H0 ;  /* 0x200000fffff6b231 */ /* 0x000fc6000034095f */
[----:B------:R-:W-:-:S04]  /*1d120*/  SHF.R.U32.HI R12, RZ, 0x8, R12 ;  /* 0x00000008ff0c7819 */ /* 0x000fc8000001160c */
[----:B------:R-:W-:Y:S02]  /*1d130*/  LOP3.LUT R12, R12, 0xffff, RZ, 0xc0, !PT ;  /* 0x0000ffff0c0c7812 */ /* 0x000fe400078ec0ff */
[----:B------:R-:W-:Y:S02]  /*1d140*/  @!P3 PRMT R95, R246, 0x5410, RZ ;  /* 0x00005410f65fb816 */ /* 0x000fe400000000ff */
[----:B------:R-:W-:Y:S02]  /*1d150*/  ISETP.GE.U32.AND P3, PT, R199, R12, PT ;  /* 0x0000000cc700720c */ /* 0x000fe40003f66070 */
[--C-:B------:R-:W-:Y:S02]  /*1d160*/  SHF.R.U32.HI R12, RZ, 0x10, R0.reuse ;  /* 0x00000010ff0c7819 */ /* 0x100fe40000011600 */
[----:B------:R-:W-:Y:S02]  /*1d170*/  SHF.R.U32.HI R0, RZ, 0x18, R0 ;  /* 0x00000018ff007819 */ /* 0x000fe40000011600 */
[----:B------:R-:W-:-:S02]  /*1d180*/  LOP3.LUT R12, R12, 0xff, RZ, 0xc0, !PT ;  /* 0x000000ff0c0c7812 */ /* 0x000fc400078ec0ff */
[C---:B------:R-:W-:Y:S02]  /*1d190*/  ISETP.GE.U32.AND P0, PT, R199.reuse, R0, PT ;  /* 0x00000000c700720c */ /* 0x040fe40003f06070 */
[----:B------:R-:W-:Y:S02]  /*1d1a0*/  LOP3.LUT R0, R2, 0xff, RZ, 0xc0, !PT ;  /* 0x000000ff02007812 */ /* 0x000fe400078ec0ff */
[C---:B------:R-:W-:Y:S02]  /*1d1b0*/  ISETP.GE.U32.AND P5, PT, R199.reuse, R12, PT ;  /* 0x0000000cc700720c */ /* 0x040fe40003fa6070 */
[----:B------:R-:W-:Y:S02]  /*1d1c0*/  ISETP.GE.U32.AND P2, PT, R199, R0, PT ;  /* 0x00000000c700720c */ /* 0x000fe40003f46070 */
[--C-:B------:R-:W-:Y:S02]  /*1d1d0*/  SHF.R.U32.HI R0, RZ, 0x18, R2.reuse ;  /* 0x00000018ff007819 */ /* 0x100fe40000011602 */
[----:B------:R-:W-:Y:S01]  /*1d1e0*/  SHF.R.U32.HI R12, RZ, 0x10, R2 ;  /* 0x00000010ff0c7819 */ /* 0x000fe20000011602 */
[----:B------:R-:W-:Y:S01]  /*1d1f0*/  @!P1 HFMA2.BF16_V2 R244, -RZ.H0_H0, RZ.H0_H0, -R93.H0_H0 ;  /* 0x200000fffff49231 */ /* 0x000fe2000034095d */
[----:B------:R-:W-:-:S02]  /*1d200*/  PRMT R21, R14, 0x7610, R21 ;  /* 0x000076100e157816 */ /* 0x000fc40000000015 */
[----:B------:R-:W-:Y:S01]  /*1d210*/  LOP3.LUT R14, R2, 0xffff, RZ, 0xc0, !PT ;  /* 0x0000ffff020e7812 */ /* 0x000fe200078ec0ff */
[----:B------:R-:W-:Y:S01]  /*1d220*/  IMAD.WIDE.U32 R2, R15, -0x2daee0ad, RZ ;  /* 0xd2511f530f027825 */ /* 0x000fe200078e00ff */
[C---:B------:R-:W-:Y:S02]  /*1d230*/  ISETP.GE.U32.AND P6, PT, R199.reuse, R0, PT ;  /* 0x00000000c700720c */ /* 0x040fe40003fc6070 */
[----:B------:R-:W-:Y:S02]  /*1d240*/  LOP3.LUT R0, R12, 0xff, RZ, 0xc0, !PT ;  /* 0x000000ff0c007812 */ /* 0x000fe400078ec0ff */
[----:B------:R-:W-:Y:S02]  /*1d250*/  @!P1 PRMT R93, R244, 0x5410, RZ ;  /* 0x00005410f45d9816 */ /* 0x000fe400000000ff */
[----:B------:R-:W-:Y:S02]  /*1d260*/  ISETP.GE.U32.AND P1, PT, R199, R0, PT ;  /* 0x00000000c700720c */ /* 0x000fe40003f26070 */
[----:B------:R-:W-:-:S02]  /*1d270*/  LOP3.LUT R0, R3, R231, R16, 0x96, !PT ;  /* 0x000000e703007212 */ /* 0x000fc400078e9610 */
[----:B------:R-:W-:Y:S02]  /*1d280*/  PRMT R16, R21, 0x7610, R16 ;  /* 0x0000761015107816 */ /* 0x000fe40000000010 */
[----:B------:R-:W-:Y:S02]  /*1d290*/  PRMT R246, R13, 0x7610, R246 ;  /* 0x000076100df67816 */ /* 0x000fe400000000f6 */
[----:B------:R-:W-:Y:S02]  /*1d2a0*/  PRMT R64, R16, 0x7610, R64 ;  /* 0x0000761010407816 */ /* 0x000fe40000000040 */
[----:B------:R-:W-:Y:S02]  /*1d2b0*/  PRMT R63, R246, 0x7610, R63 ;  /* 0x00007610f63f7816 */ /* 0x000fe4000000003f */
[----:B------:R1:W3:Y:S01]  /*1d2c0*/  LDL.LU.S16 R246, [R1+0x18] ;  /* 0x0000180001f67983 */ /* 0x0002e20000300600 */
[----:B----4-:R-:W-:-:S05]  /*1d2d0*/  @!P4 HFMA2.BF16_V2 R243, -RZ.H0_H0, RZ.H0_H0, -R64.H0_H0 ;  /* 0x200000fffff3c231 */ /* 0x010fca0000340940 */
[----:B--2---:R-:W-:Y:S02]  /*1d2e0*/  PRMT R137, R243, 0x7610, R137 ;  /* 0x00007610f3897816 */ /* 0x004fe40000000089 */
[----:B------:R1:W2:Y:S01]  /*1d2f0*/  LDL.LU.S16 R243, [R1+0x1c] ;  /* 0x00001c0001f37983 */ /* 0x0002a20000300600 */
[----:B---3--:R-:W3:Y:S08]  /*1d300*/  MUFU.EX2 R24, R24 ;  /* 0x0000001800187308 */ /* 0x008ef00000000800 */
[----:B------:R-:W4:Y:S08]  /*1d310*/  MUFU.EX2 R22, R22 ;  /* 0x0000001600167308 */ /* 0x000f300000000800 */
[----:B------:R-:W1:Y:S01]  /*1d320*/  MUFU.EX2 R23, R23 ;  /* 0x0000001700177308 */ /* 0x000e620000000800 */
[----:B------:R-:W-:-:S07]  /*1d330*/  LOP3.LUT R17, R2, 0xffff, RZ, 0xc0, !PT ;  /* 0x0000ffff02117812 */ /* 0x000fce00078ec0ff */
[----:B------:R-:W1:Y:S01]  /*1d340*/  MUFU.EX2 R21, R250 ;  /* 0x000000fa00157308 */ /* 0x000e620000000800 */
[----:B------:R-:W-:Y:S02]  /*1d350*/  LOP3.LUT R13, R2, 0xff, RZ, 0xc0, !PT ;  /* 0x000000ff020d7812 */ /* 0x000fe400078ec0ff */
[--C-:B------:R-:W-:Y:S02]  /*1d360*/  SHF.R.U32.HI R15, RZ, 0x10, R2.reuse ;  /* 0x00000010ff0f7819 */ /* 0x100fe40000011602 */
[----:B------:R-:W-:Y:S01]  /*1d370*/  SHF.R.U32.HI R3, RZ, 0x18, R2 ;  /* 0x00000018ff037819 */ /* 0x000fe20000011602 */
[----:B---3--:R-:W-:Y:S01]  /*1d380*/  FADD.FTZ R2, R24, R18 ;  /* 0x0000001218027221 */ /* 0x008fe20000010000 */
[----:B------:R-:W-:-:S03]  /*1d390*/  PRMT R62, R152, 0x7610, R62 ;  /* 0x00007610983e7816 */ /* 0x000fc6000000003e */
[----:B----4-:R-:W-:Y:S01]  /*1d3a0*/  FADD.FTZ R12, R22, R2 ;  /* 0x00000002160c7221 */ /* 0x010fe20000010000 */
[----:B-1----:R-:W-:Y:S01]  /*1d3b0*/  FADD.FTZ R2, R23, R20 ;  /* 0x0000001417027221 */ /* 0x002fe20000010000 */
[----:B------:R-:W-:Y:S01]  /*1d3c0*/  PRMT R252, R218, 0x7610, R252 ;  /* 0x00007610dafc7816 */ /* 0x000fe200000000fc */
[----:B------:R-:W-:Y:S02]  /*1d3d0*/  IMAD.MOV.U32 R218, RZ, RZ, R165 ;  /* 0x000000ffffda7224 */ /* 0x000fe400078e00a5 */
[----:B------:R-:W-:Y:S01]  /*1d3e0*/  FADD.FTZ R16, R21, R2 ;  /* 0x0000000215107221 */ /* 0x000fe20000010000 */
[----:B------:R-:W-:Y:S02]  /*1d3f0*/  SHF.R.U32.HI R2, RZ, 0x8, R14 ;  /* 0x00000008ff027819 */ /* 0x000fe4000001160e */
[----:B------:R-:W-:Y:S02]  /*1d400*/  F2FP.BF16.F32.PACK_AB R32, R22, R24 ;  /* 0x000000181620723e */ /* 0x000fe400000010ff */
[----:B------:R-:W-:-:S02]  /*1d410*/  PRMT R165, R64, 0x5410, R63 ;  /* 0x0000541040a57816 */ /* 0x000fc4000000003f */
[----:B------:R-:W-:Y:S02]  /*1d420*/  LOP3.LUT R2, R2, 0xffff, RZ, 0xc0, !PT ;  /* 0x0000ffff02027812 */ /* 0x000fe400078ec0ff */
[----:B------:R-:W-:Y:S02]  /*1d430*/  @!P4 PRMT R64, R137, 0x5410, RZ ;  /* 0x000054108940c816 */ /* 0x000fe400000000ff */
[----:B------:R-:W-:Y:S01]  /*1d440*/  PRMT R59, R252, 0x7610, R59 ;  /* 0x00007610fc3b7816 */ /* 0x000fe2000000003b */
[----:B------:R-:W3:Y:S01]  /*1d450*/  LDL.LU R137, [R1+0x4a4] ;  /* 0x0004a40001897983 */ /* 0x000ee20000300800 */
[----:B------:R-:W-:Y:S02]  /*1d460*/  PRMT R249, R140, 0x7610, R249 ;  /* 0x000076108cf97816 */ /* 0x000fe400000000f9 */
[----:B------:R-:W-:Y:S01]  /*1d470*/  PRMT R182, R8, 0x7610, R182 ;  /* 0x0000761008b67816 */ /* 0x000fe200000000b6 */
[----:B------:R-:W4:Y:S01]  /*1d480*/  LDL.LU R140, [R1+0x4a0] ;  /* 0x0004a000018c7983 */ /* 0x000f220000300800 */
[----:B------:R-:W-:-:S03]  /*1d490*/  @!P3 HFMA2.BF16_V2 R246, -RZ.H0_H0, RZ.H0_H0, -R63.H0_H0 ;  /* 0x200000fffff6b231 */ /* 0x000fc6000034093f */
[----:B------:R-:W3:Y:S02]  /*1d4a0*/  LDL.LU R8, [R1+0x49c] ;  /* 0x00049c0001087983 */ /* 0x000ee40000300800 */
[----:B------:R-:W-:Y:S02]  /*1d4b0*/  PRMT R14, R246, 0x7610, R14 ;  /* 0x00007610f60e7816 */ /* 0x000fe4000000000e */
[----:B------:R-:W3:Y:S01]  /*1d4c0*/  LDL.LU R152, [R1+0x498] ;  /* 0x0004980001987983 */ /* 0x000ee20000300800 */
[----:B------:R-:W-:Y:S02]  /*1d4d0*/  ISETP.GE.U32.AND P4, PT, R199, R2, PT ;  /* 0x00000002c700720c */ /* 0x000fe40003f86070 */
[----:B------:R-:W-:Y:S01]  /*1d4e0*/  @!P3 PRMT R63, R14, 0x5410, RZ ;  /* 0x000054100e3fb816 */ /* 0x000fe200000000ff */
[----:B------:R1:W4:Y:S01]  /*1d4f0*/  LDL.LU.S16 R2, [R1+0x20] ;  /* 0x0000200001027983 */ /* 0x0003220000300600 */
[----:B------:R1:W4:Y:S02]  /*1d500*/  MUFU.EX2 R14, R163 ;  /* 0x000000a3000e7308 */ /* 0x0003240000000800 */
[----:B-1----:R-:W-:Y:S01]  /*1d510*/  PRMT R163, R59, 0x5410, R62 ;  /* 0x000054103ba37816 */ /* 0x002fe2000000003e */
[----:B--2---:R-:W-:-:S05]  /*1d520*/  @!P0 HFMA2.BF16_V2 R243, -RZ.H0_H0, RZ.H0_H0, -R62.H0_H0 ;  /* 0x200000fffff38231 */ /* 0x004fca000034093e */
[----:B------:R-:W-:-:S04]  /*1d530*/  PRMT R22, R243, 0x7610, R22 ;  /* 0x00007610f3167816 */ /* 0x000fc80000000016 */
[----:B------:R-:W-:Y:S02]  /*1d540*/  @!P0 PRMT R62, R22, 0x5410, RZ ;  /* 0x00005410163e8816 */ /* 0x000fe400000000ff */
[----:B------:R1:W2:Y:S01]  /*1d550*/  LDL.LU.S16 R22, [R1+0x24] ;  /* 0x0000240001167983 */ /* 0x0002a20000300600 */
[----:B------:R-:W-:-:S03]  /*1d560*/  PRMT R78, R73, 0x7610, R78 ;  /* 0x00007610494e7816 */ /* 0x000fc6000000004e */
[----:B------:R1:W3:Y:S01]  /*1d570*/  LDL.LU.S16 R243, [R1+0x28] ;  /* 0x0000280001f37983 */ /* 0x0002e20000300600 */
[----:B------:R-:W-:Y:S02]  /*1d580*/  F2FP.BF16.F32.PACK_AB R31, R21, R23 ;  /* 0x00000017151f723e */ /* 0x000fe400000010ff */
[----:B------:R-:W-:Y:S02]  /*1d590*/  PRMT R77, R73, 0x7632, R77 ;  /* 0x00007632494d7816 */ /* 0x000fe4000000004d */
[----:B------:R-:W-:Y:S01]  /*1d5a0*/  PRMT R187, R182, 0x7610, R187 ;  /* 0x00007610b6bb7816 */ /* 0x000fe200000000bb */
[----:B------:R-:W-:Y:S01]  /*1d5b0*/  IMAD.MOV.U32 R182, RZ, RZ, R162 ;  /* 0x000000ffffb67224 */ /* 0x000fe200078e00a2 */
[----:B------:R-:W-:Y:S01]  /*1d5c0*/  PRMT R162, R78, 0x5410, R77 ;  /* 0x000054104ea27816 */ /* 0x000fe2000000004d */
[----:B------:R-:W-:Y:S01]  /*1d5d0*/  IMAD.MOV.U32 R250, RZ, RZ, R19 ;  /* 0x000000fffffa7224 */ /* 0x000fe200078e0013 */
[----:B------:R-:W-:-:S03]  /*1d5e0*/  ISETP.GE.U32.AND P3, PT, R199, R13, PT ;  /* 0x0000000dc700720c */ /* 0x000fc60003f66070 */
[----:B------:R-:W1:Y:S01]  /*1d5f0*/  MUFU.EX2 R13, R250 ;  /* 0x000000fa000d7308 */ /* 0x000e620000000800 */
[----:B--2---:R-:W-:-:S05]  /*1d600*/  @!P2 HFMA2.BF16_V2 R22, -RZ.H0_H0, RZ.H0_H0, -R78.H0_H0 ;  /* 0x200000ffff16a231 */ /* 0x004fca000034094e */
[----:B------:R-:W-:Y:S02]  /*1d610*/  PRMT R21, R22, 0x7610, R21 ;  /* 0x0000761016157816 */ /* 0x000fe40000000015 */
[----:B------:R2:W2:Y:S02]  /*1d620*/  LDL.LU.S16 R22, [R1+0x30] ;  /* 0x0000300001167983 */ /* 0x0004a40000300600 */
[----:B------:R-:W-:Y:S02]  /*1d630*/  @!P2 PRMT R78, R21, 0x5410, RZ ;  /* 0x00005410154ea816 */ /* 0x000fe400000000ff */
[----:B------:R2:W2:Y:S01]  /*1d640*/  LDL.LU.S16 R21, [R1+0x34] ;  /* 0x0000340001157983 */ /* 0x0004a20000300600 */
[----:B----4-:R-:W-:Y:S01]  /*1d650*/  @!P5 HFMA2.BF16_V2 R2, -RZ.H0_H0, RZ.H0_H0, -R59.H0_H0 ;  /* 0x200000ffff02d231 */ /* 0x010fe2000034093b */
[----:B------:R-:W-:-:S04]  /*1d660*/  ISETP.GE.U32.AND P0, PT, R199, R3, PT ;  /* 0x00000003c700720c */ /* 0x000fc80003f06070 */
[----:B------:R-:W-:Y:S02]  /*1d670*/  PRMT R3, R2, 0x7610, R3 ;  /* 0x0000761002037816 */ /* 0x000fe40000000003 */
[----:B------:R-:W-:-:S04]  /*1d680*/  SHF.R.U32.HI R2, RZ, 0x10, R0 ;  /* 0x00000010ff027819 */ /* 0x000fc80000011600 */
[----:B------:R-:W-:Y:S02]  /*1d690*/  LOP3.LUT R2, R2, 0xff, RZ, 0xc0, !PT ;  /* 0x000000ff02027812 */ /* 0x000fe400078ec0ff */
[----:B------:R-:W-:Y:S02]  /*1d6a0*/  @!P5 PRMT R59, R3, 0x5410, RZ ;  /* 0x00005410033bd816 */ /* 0x000fe400000000ff */
[----:B------:R-:W-:Y:S01]  /*1d6b0*/  ISETP.GE.U32.AND P5, PT, R199, R2, PT ;  /* 0x00000002c700720c */ /* 0x000fe20003fa6070 */
[----:B------:R-:W-:Y:S01]  /*1d6c0*/  FADD.FTZ R2, R14, R12 ;  /* 0x0000000c0e027221 */ /* 0x000fe20000010000 */
[----:B------:R-:W-:Y:S01]  /*1d6d0*/  PRMT R235, R249, 0x7610, R235 ;  /* 0x00007610f9eb7816 */ /* 0x000fe200000000eb */
[----:B---3--:R-:W-:Y:S02]  /*1d6e0*/  @!P4 HFMA2.BF16_V2 R243, -RZ.H0_H0, RZ.H0_H0, -R77.H0_H0 ;  /* 0x200000fffff3c231 */ /* 0x008fe4000034094d */
[----:B-1----:R-:W-:Y:S01]  /*1d6f0*/  FADD.FTZ R3, R13, R2 ;  /* 0x000000020d037221 */ /* 0x002fe20000010000 */
[----:B------:R-:W-:-:S02]  /*1d700*/  PRMT R76, R235, 0x7610, R76 ;  /* 0x00007610eb4c7816 */ /* 0x000fc4000000004c */
[----:B------:R-:W-:Y:S02]  /*1d710*/  LOP3.LUT R2, R0, 0xff, RZ, 0xc0, !PT ;  /* 0x000000ff00027812 */ /* 0x000fe400078ec0ff */
[----:B------:R-:W-:Y:S02]  /*1d720*/  PRMT R24, R243, 0x7610, R24 ;  /* 0x00007610f3187816 */ /* 0x000fe40000000018 */
[----:B------:R-:W-:Y:S02]  /*1d730*/  ISETP.GE.U32.AND P2, PT, R199, R2, PT ;  /* 0x00000002c700720c */ /* 0x000fe40003f46070 */
[----:B------:R-:W-:Y:S02]  /*1d740*/  SHF.R.U32.HI R2, RZ, 0x18, R0 ;  /* 0x00000018ff027819 */ /* 0x000fe40000011600 */
[----:B------:R-:W-:Y:S01]  /*1d750*/  PRMT R75, R187, 0x7610, R75 ;  /* 0x00007610bb4b7816 */ /* 0x000fe2000000004b */
[----:B------:R-:W-:Y:S01]  /*1d760*/  IMAD.MOV.U32 R187, RZ, RZ, R182 ;  /* 0x000000ffffbb7224 */ /* 0x000fe200078e00b6 */
[----:B------:R-:W-:Y:S01]  /*1d770*/  @!P4 PRMT R77, R24, 0x5410, RZ ;  /* 0x00005410184dc816 */ /* 0x000fe200000000ff */
[----:B------:R-:W-:Y:S01]  /*1d780*/  IMAD.MOV.U32 R182, RZ, RZ, R181 ;  /* 0x000000ffffb67224 */ /* 0x000fe200078e00b5 */
[----:B------:R-:W-:Y:S01]  /*1d790*/  ISETP.GE.U32.AND P4, PT, R199, R2, PT ;  /* 0x00000002c700720c */ /* 0x000fe20003f86070 */
[----:B------:R-:W-:Y:S01]  /*1d7a0*/  IMAD.MOV.U32 R181, RZ, RZ, R161 ;  /* 0x000000ffffb57224 */ /* 0x000fe200078e00a1 */
[----:B------:R-:W-:-:S02]  /*1d7b0*/  LOP3.LUT R2, R15, 0xff, RZ, 0xc0, !PT ;  /* 0x000000ff0f027812 */ /* 0x000fc400078ec0ff */
[----:B------:R-:W-:Y:S01]  /*1d7c0*/  PRMT R161, R76, 0x5410, R75 ;  /* 0x000054104ca17816 */ /* 0x000fe2000000004b */
[----:B--2---:R-:W-:Y:S02]  /*1d7d0*/  @!P1 HFMA2.BF16_V2 R22, -RZ.H0_H0, RZ.H0_H0, -R76.H0_H0 ;  /* 0x200000ffff169231 */ /* 0x004fe4000034094c */
[----:B------:R-:W-:-:S03]  /*1d7e0*/  @!P6 HFMA2.BF16_V2 R21, -RZ.H0_H0, RZ.H0_H0, -R75.H0_H0 ;  /* 0x200000ffff15e231 */ /* 0x000fc6000034094b */
[----:B------:R-:W-:-:S04]  /*1d7f0*/  PRMT R12, R22, 0x7610, R12 ;  /* 0x00007610160c7816 */ /* 0x000fc8000000000c */
[----:B------:R-:W-:Y:S02]  /*1d800*/  @!P1 PRMT R76, R12, 0x5410, RZ ;  /* 0x000054100c4c9816 */ /* 0x000fe400000000ff */
[----:B------:R-:W-:Y:S01]  /*1d810*/  ISETP.GE.U32.AND P1, PT, R199, R2, PT ;  /* 0x00000002c700720c */ /* 0x000fe20003f26070 */
[----:B------:R1:W2:Y:S01]  /*1d820*/  LDL.LU.S16 R12, [R1+0x38] ;  /* 0x00003800010c7983 */ /* 0x0002a20000300600 */
[----:B------:R-:W-:-:S04]  /*1d830*/  PRMT R2, R21, 0x7610, R2 ;  /* 0x0000761015027816 */ /* 0x000fc80000000002 */
[----:B------:R-:W-:Y:S02]  /*1d840*/  @!P6 PRMT R75, R2, 0x5410, RZ ;  /* 0x00005410024be816 */ /* 0x000fe400000000ff */
[----:B------:R1:W3:Y:S04]  /*1d850*/  LDL.LU.S16 R2, [R1+0x3c] ;  /* 0x00003c0001027983 */ /* 0x0002e80000300600 */
[----:B------:R1:W4:Y:S04]  /*1d860*/  LDL.LU.S16 R22, [R1+0x50] ;  /* 0x0000500001167983 */ /* 0x0003280000300600 */
[----:B------:R1:W4:Y:S01]  /*1d870*/  LDL.LU.S16 R21, [R1+0x48] ;  /* 0x0000480001157983 */ /* 0x0003220000300600 */
[----:B------:R-:W-:-:S04]  /*1d880*/  LOP3.LUT R0, R0, 0xffff, RZ, 0xc0, !PT ;  /* 0x0000ffff00007812 */ /* 0x000fc800078ec0ff */
[----:B------:R-:W-:-:S04]  /*1d890*/  SHF.R.U32.HI R0, RZ, 0x8, R0 ;  /* 0x00000008ff007819 */ /* 0x000fc80000011600 */
[----:B------:R-:W-:-:S04]  /*1d8a0*/  LOP3.LUT R0, R0, 0xffff, RZ, 0xc0, !PT ;  /* 0x0000ffff00007812 */ /* 0x000fc800078ec0ff */
[----:B------:R-:W-:Y:S02]  /*1d8b0*/  ISETP.GE.U32.AND P6, PT, R199, R0, PT ;  /* 0x00000000c700720c */ /* 0x000fe40003fc6070 */
[C---:B------:R-:W-:Y:S02]  /*1d8c0*/  PRMT R71, R61.reuse, 0x7632, R71 ;  /* 0x000076323d477816 */ /* 0x040fe40000000047 */
[----:B------:R-:W-:Y:S02]  /*1d8d0*/  PRMT R72, R61, 0x7610, R72 ;  /* 0x000076103d487816 */ /* 0x000fe40000000048 */
[----:B------:R-:W-:Y:S02]  /*1d8e0*/  F2FP.BF16.F32.PACK_AB R28, R13, R14 ;  /* 0x0000000e0d1c723e */ /* 0x000fe400000010ff */
[----:B------:R-:W-:Y:S02]  /*1d8f0*/  PRMT R70, R148, 0x7610, R70 ;  /* 0x0000761094467816 */ /* 0x000fe40000000046 */
[----:B------:R-:W-:-:S02]  /*1d900*/  PRMT R69, R149, 0x7610, R69 ;  /* 0x0000761095457816 */ /* 0x000fc40000000045 */
[----:B------:R-:W-:-:S04]  /*1d910*/  SHF.R.U32.HI R0, RZ, 0x8, R17 ;  /* 0x00000008ff007819 */ /* 0x000fc80000011611 */
[----:B------:R-:W-:Y:S01]  /*1d920*/  LOP3.LUT R0, R0, 0xffff, RZ, 0xc0, !PT ;  /* 0x0000ffff00007812 */ /* 0x000fe200078ec0ff */
[----:B--2---:R-:W-:Y:S02]  /*1d930*/  @!P2 HFMA2.BF16_V2 R12, -RZ.H0_H0, RZ.H0_H0, -R72.H0_H0 ;  /* 0x200000ffff0ca231 */ /* 0x004fe40000340948 */
[----:B---3--:R-:W-:-:S03]  /*1d940*/  @!P6 HFMA2.BF16_V2 R2, -RZ.H0_H0, RZ.H0_H0, -R71.H0_H0 ;  /* 0x200000ffff02e231 */ /* 0x008fc60000340947 */
[----:B------:R-:W-:Y:S02]  /*1d950*/  PRMT R23, R12, 0x7610, R23 ;  /* 0x000076100c177816 */ /* 0x000fe40000000017 */
[----:B------:R2:W-:Y:S01]  /*1d960*/  MUFU.EX2 R12, R187 ;  /* 0x000000bb000c7308 */ /* 0x0005e20000000800 */
[----:B------:R-:W-:Y:S01]  /*1d970*/  PRMT R13, R2, 0x7610, R13 ;  /* 0x00007610020d7816 */ /* 0x000fe2000000000d */
[----:B----4-:R-:W-:Y:S02]  /*1d980*/  @!P5 HFMA2.BF16_V2 R22, -RZ.H0_H0, RZ.H0_H0, -R70.H0_H0 ;  /* 0x200000ffff16d231 */ /* 0x010fe40000340946 */
[----:B------:R-:W-:-:S04]  /*1d990*/  @!P4 HFMA2.BF16_V2 R21, -RZ.H0_H0, RZ.H0_H0, -R69.H0_H0 ;  /* 0x200000ffff15c231 */ /* 0x000fc80000340945 */
[----:B------:R3:W4:Y:S01]  /*1d9a0*/  MUFU.EX2 R2, R153 ;  /* 0x0000009900027308 */ /* 0x0007220000000800 */
[----:B------:R-:W-:Y:S01]  /*1d9b0*/  PRMT R14, R22, 0x7610, R14 ;  /* 0x00007610160e7816 */ /* 0x000fe2000000000e */
[----:B--2---:R-:W-:Y:S01]  /*1d9c0*/  IMAD.MOV.U32 R187, RZ, RZ, R182 ;  /* 0x000000ffffbb7224 */ /* 0x004fe200078e00b6 */
[----:B------:R-:W-:Y:S02]  /*1d9d0*/  PRMT R182, R72, 0x5410, R71 ;  /* 0x0000541048b67816 */ /* 0x000fe40000000047 */
[----:B------:R-:W-:-:S03]  /*1d9e0*/  @!P6 PRMT R71, R13, 0x5410, RZ ;  /* 0x000054100d47e816 */ /* 0x000fc600000000ff */
[----:B------:R2:W-:Y:S01]  /*1d9f0*/  MUFU.EX2 R13, R140 ;  /* 0x0000008c000d7308 */ /* 0x0005e20000000800 */
[----:B---3--:R-:W3:Y:S01]  /*1da00*/  LDL.LU R153, [R1+0x494] ;  /* 0x0004940001997983 */ /* 0x008ee20000300800 */
[----:B------:R-:W-:-:S03]  /*1da10*/  @!P2 PRMT R72, R23, 0x5410, RZ ;  /* 0x000054101748a816 */ /* 0x000fc600000000ff */
[----:B------:R-:W3:Y:S01]  /*1da20*/  LDL.LU R148, [R1+0x490] ;  /* 0x0004900001947983 */ /* 0x000ee20000300800 */
[----:B------:R-:W-:-:S03]  /*1da30*/  ISETP.GE.U32.AND P2, PT, R199, R0, PT ;  /* 0x00000000c700720c */ /* 0x000fc60003f46070 */
[----:B------:R-:W3:Y:S01]  /*1da40*/  LDL.LU R149, [R1+0x48c] ;  /* 0x00048c0001957983 */ /* 0x000ee20000300800 */
[----:B------:R-:W-:-:S03]  /*1da50*/  PRMT R0, R21, 0x7610, R0 ;  /* 0x0000761015007816 */ /* 0x000fc60000000000 */
[----:B--2---:R-:W2:Y:S04]  /*1da60*/  LDL.LU R140, [R1+0x488] ;  /* 0x00048800018c7983 */ /* 0x004ea80000300800 */
[----:B------:R1:W3:Y:S04]  /*1da70*/  LDL.LU.S16 R24, [R1+0x6c] ;  /* 0x00006c0001187983 */ /* 0x0002e80000300600 */
[----:B------:R1:W2:Y:S04]  /*1da80*/  LDL.LU.S16 R23, [R1+0x58] ;  /* 0x0000580001177983 */ /* 0x0002a80000300600 */
[----:B------:R1:W2:Y:S04]  /*1da90*/  LDL.LU.S16 R22, [R1+0x7c] ;  /* 0x00007c0001167983 */ /* 0x0002a80000300600 */
[----:B------:R1:W2:Y:S01]  /*1daa0*/  LDL.LU.S16 R21, [R1+0x74] ;  /* 0x0000740001157983 */ /* 0x0002a20000300600 */
[----:B------:R1:W1:Y:S01]  /*1dab0*/  MUFU.EX2 R15, R218 ;  /* 0x000000da000f7308 */ /* 0x0002620000000800 */
[----:B----4-:R-:W-:-:S02]  /*1dac0*/  F2FP.BF16.F32.PACK_AB R29, R2, R12 ;  /* 0x0000000c021d723e */ /* 0x010fc400000010ff */
[C---:B------:R-:W-:Y:S01]  /*1dad0*/  PRMT R65, R41.reuse, 0x7632, R65 ;  /* 0x0000763229417816 */ /* 0x040fe20000000041 */
[----:B-1----:R-:W-:Y:S02]  /*1dae0*/  IMAD.MOV.U32 R218, RZ, RZ, R216 ;  /* 0x000000ffffda7224 */ /* 0x002fe400078e00d8 */
[----:B------:R-:W-:Y:S01]  /*1daf0*/  IMAD.MOV.U32 R216, RZ, RZ, R181 ;  /* 0x000000ffffd87224 */ /* 0x000fe200078e00b5 */
[----:B------:R-:W-:Y:S02]  /*1db00*/  PRMT R181, R70, 0x5410, R69 ;  /* 0x0000541046b57816 */ /* 0x000fe40000000045 */
[----:B------:R-:W-:Y:S01]  /*1db10*/  @!P4 PRMT R69, R0, 0x5410, RZ ;  /* 0x000054100045c816 */ /* 0x000fe200000000ff */
[----:B------:R-:W-:Y:S01]  /*1db20*/  FADD.FTZ R0, R12, R16 ;  /* 0x000000100c007221 */ /* 0x000fe20000010000 */
[----:B------:R-:W-:Y:S01]  /*1db30*/  @!P5 PRMT R70, R14, 0x5410, RZ ;  /* 0x000054100e46d816 */ /* 0x000fe200000000ff */
[----:B------:R-:W-:Y:S08]  /*1db40*/  MUFU.EX2 R12, R136 ;  /* 0x00000088000c7308 */ /* 0x000ff00000000800 */
[----:B------:R-:W1:Y:S01]  /*1db50*/  MUFU.EX2 R14, R141 ;  /* 0x0000008d000e7308 */ /* 0x000e620000000800 */
[----:B------:R-:W-:Y:S01]  /*1db60*/  FADD.FTZ R0, R2, R0 ;  /* 0x0000000002007221 */ /* 0x000fe20000010000 */
[----:B------:R-:W-:-:S02]  /*1db70*/  PRMT R66, R41, 0x7610, R66 ;  /* 0x0000761029427816 */ /* 0x000fc40000000042 */
[----:B------:R-:W-:Y:S01]  /*1db80*/  PRMT R68, R55, 0x7610, R68 ;  /* 0x0000761037447816 */ /* 0x000fe20000000044 */
[----:B------:R-:W-:Y:S01]  /*1db90*/  IMAD.MOV.U32 R249, RZ, RZ, R167 ;  /* 0x000000fffff97224 */ /* 0x000fe200078e00a7 */
[----:B------:R-:W-:Y:S02]  /*1dba0*/  LOP3.LUT R18, R43, R224, R236, 0x96, !PT ;  /* 0x000000e02b127212 */ /* 0x000fe400078e96ec */
[----:B------:R-:W-:Y:S02]  /*1dbb0*/  PRMT R167, R66, 0x5410, R65 ;  /* 0x0000541042a77816 */ /* 0x000fe40000000041 */
[----:B------:R-:W-:Y:S02]  /*1dbc0*/  F2FP.BF16.F32.PACK_AB R30, R13, R15 ;  /* 0x0000000f0d1e723e */ /* 0x000fe400000010ff */
[----:B------:R-:W-:Y:S01]  /*1dbd0*/  PRMT R67, R55, 0x7632, R67 ;  /* 0x0000763237437816 */ /* 0x000fe20000000043 */
[----:B-1----:R-:W-:Y:S01]  /*1dbe0*/  FADD.FTZ R0, R14, R0 ;  /* 0x000000000e007221 */ /* 0x002fe20000010000 */
[----:B------:R-:W-:Y:S01]  /*1dbf0*/  F2FP.BF16.F32.PACK_AB R89, R12, R14 ;  /* 0x0000000e0c59723e */ /* 0x000fe200000010ff */
[----:B------:R-:W-:Y:S01]  /*1dc00*/  IMAD.MOV.U32 R235, RZ, RZ, R218 ;  /* 0x000000ffffeb7224 */ /* 0x000fe200078e00da */
[----:B------:R-:W-:Y:S01]  /*1dc10*/  LOP3.LUT R19, R175, R221, R42, 0x96, !PT ;  /* 0x000000ddaf137212 */ /* 0x000fe200078e962a */
[----:B------:R-:W-:Y:S01]  /*1dc20*/  IMAD.MOV.U32 R218, RZ, RZ, R166 ;  /* 0x000000ffffda7224 */ /* 0x000fe200078e00a6 */
[----:B------:R-:W-:Y:S01]  /*1dc30*/  PRMT R166, R68, 0x5410, R67 ;  /* 0x0000541044a67816 */ /* 0x000fe20000000043 */
[----:B------:R-:W4:Y:S04]  /*1dc40*/  LDL.LU R141, [R1+0x484] ;  /* 0x00048400018d7983 */ /* 0x000f280000300800 */
[----:B------:R-:W4:Y:S01]  /*1dc50*/  LDL.LU R136, [R1+0x480] ;  /* 0x0004800001887983 */ /* 0x000f220000300800 */
[----:B---3--:R-:W-:-:S02]  /*1dc60*/  @!P3 HFMA2.BF16_V2 R24, -RZ.H0_H0, RZ.H0_H0, -R68.H0_H0 ;  /* 0x200000ffff18b231 */ /* 0x008fc40000340944 */
[----:B--2---:R-:W-:-:S05]  /*1dc70*/  @!P0 HFMA2.BF16_V2 R21, -RZ.H0_H0, RZ.H0_H0, -R65.H0_H0 ;  /* 0x200000ffff158231 */ /* 0x004fca0000340941 */
[----:B------:R-:W-:-:S04]  /*1dc80*/  PRMT R2, R21, 0x7610, R2 ;  /* 0x0000761015027816 */ /* 0x000fc80000000002 */
[----:B------:R-:W-:Y:S01]  /*1dc90*/  @!P0 PRMT R65, R2, 0x5410, RZ ;  /* 0x0000541002418816 */ /* 0x000fe200000000ff */
[----:B------:R-:W-:Y:S01]  /*1dca0*/  FADD.FTZ R2, R15, R3 ;  /* 0x000000030f027221 */ /* 0x000fe20000010000 */
[----:B------:R-:W-:Y:S01]  /*1dcb0*/  IMAD.WIDE.U32 R14, R18, -0x2daee0ad, RZ ;  /* 0xd2511f53120e7825 */ /* 0x000fe200078e00ff */
[----:B------:R-:W-:-:S03]  /*1dcc0*/  PRMT R20, R24, 0x7610, R20 ;  /* 0x0000761018147816 */ /* 0x000fc60000000014 */
[----:B------:R-:W-:Y:S01]  /*1dcd0*/  FADD.FTZ R21, R12, R0 ;  /* 0x000000000c157221 */ /* 0x000fe20000010000 */
[----:B------:R-:W-:Y:S01]  /*1dce0*/  @!P2 HFMA2.BF16_V2 R23, -RZ.H0_H0, RZ.H0_H0, -R67.H0_H0 ;  /* 0x200000ffff17a231 */ /* 0x000fe20000340943 */
[----:B------:R-:W-:Y:S01]  /*1dcf0*/  LOP3.LUT R0, R15, R225, R222, 0x96, !PT ;  /* 0x000000e10f007212 */ /* 0x000fe200078e96de */
[----:B------:R-:W-:Y:S01]  /*1dd00*/  @!P1 HFMA2.BF16_V2 R22, -RZ.H0_H0, RZ.H0_H0, -R66.H0_H0 ;  /* 0x200000ffff169231 */ /* 0x000fe20000340942 */
[----:B------:R-:W-:Y:S01]  /*1dd10*/  @!P3 PRMT R68, R20, 0x5410, RZ ;  /* 0x000054101444b816 */ /* 0x000fe200000000ff */
[----:B------:R-:W-:Y:S01]  /*1dd20*/  FADD.FTZ R20, R13, R2 ;  /* 0x000000020d147221 */ /* 0x000fe20000010000 */
[----:B------:R-:W-:Y:S01]  /*1dd30*/  PRMT R17, R23, 0x7610, R17 ;  /* 0x0000761017117816 */ /* 0x000fe20000000011 */
[----:B------:R-:W-:Y:S01]  /*1dd40*/  IMAD.WIDE.U32 R12, R0, -0x326172a9, RZ ;  /* 0xcd9e8d57000c7825 */ /* 0x000fe200078e00ff */
[----:B------:R-:W-:Y:S02]  /*1dd50*/  PRMT R16, R22, 0x7610, R16 ;  /* 0x0000761016107816 */ /* 0x000fe40000000010 */
[----:B------:R-:W-:-:S02]  /*1dd60*/  @!P2 PRMT R67, R17, 0x5410, RZ ;  /* 0x000054101143a816 */ /* 0x000fc400000000ff */
[----:B------:R-:W-:Y:S01]  /*1dd70*/  @!P1 PRMT R66, R16, 0x5410, RZ ;  /* 0x0000541010429816 */ /* 0x000fe200000000ff */
[----:B------:R-:W-:Y:S01]  /*1dd80*/  IMAD.WIDE.U32 R16, R19, -0x2daee0ad, RZ ;  /* 0xd2511f5313107825 */ /* 0x000fe200078e00ff */
[----:B------:R-:W-:-:S04]  /*1dd90*/  LOP3.LUT R2, R13, R220, R174, 0x96, !PT ;  /* 0x000000dc0d027212 */ /* 0x000fc800078e96ae */
[----:B------:R-:W-:Y:S01]  /*1dda0*/  LOP3.LUT R0, R17, R226, R14, 0x96, !PT ;  /* 0x000000e211007212 */ /* 0x000fe200078e960e */
[----:B------:R-:W-:-:S05]  /*1ddb0*/  IMAD.WIDE.U32 R2, R2, -0x2daee0ad, RZ ;  /* 0xd2511f5302027825 */ /* 0x000fca00078e00ff */
[----:B------:R-:W-:Y:S01]  /*1ddc0*/  LOP3.LUT R3, R3, R229, R16, 0x96, !PT ;  /* 0x000000e503037212 */ /* 0x000fe200078e9610 */
[----:B------:R-:W-:-:S05]  /*1ddd0*/  IMAD.WIDE.U32 R16, R0, -0x326172a9, RZ ;  /* 0xcd9e8d5700107825 */ /* 0x000fca00078e00ff */
[----:B------:R-:W-:Y:S01]  /*1dde0*/  LOP3.LUT R0, R17, R230, R12, 0x96, !PT ;  /* 0x000000e611007212 */ /* 0x000fe200078e960c */
[----:B------:R-:W-:-:S05]  /*1ddf0*/  IMAD.WIDE.U32 R12, R3, -0x326172a9, RZ ;  /* 0xcd9e8d57030c7825 */ /* 0x000fca00078e00ff */
[----:B------:R-:W-:Y:S02]  /*1de00*/  LOP3.LUT R13, R13, R228, R16, 0x96, !PT ;  /* 0x000000e40d0d7212 */ /* 0x000fe400078e9610 */
[----:B------:R1:W-:Y:S08]  /*1de10*/  MUFU.EX2 R16, R218 ;  /* 0x000000da00107308 */ /* 0x0003f00000000800 */
[----:B------:R2:W-:Y:S01]  /*1de20*/  MUFU.EX2 R23, R216 ;  /* 0x000000d800177308 */ /* 0x0005e20000000800 */
[----:B-1----:R-:W-:-:S02]  /*1de30*/  IMAD.MOV.U32 R218, RZ, RZ, R186 ;  /* 0x000000ffffda7224 */ /* 0x002fc400078e00ba */
[----:B------:R1:W3:Y:S05]  /*1de40*/  LDL.LU.S16 R186, [R1+0xb0] ;  /* 0x0000b00001ba7983 */ /* 0x0002ea0000300600 */
[----:B------:R4:W-:Y:S01]  /*1de50*/  MUFU.EX2 R22, R184 ;  /* 0x000000b800167308 */ /* 0x0009e20000000800 */
[----:B--2---:R1:W2:Y:S04]  /*1de60*/  LDL.LU.S16 R216, [R1+0xb8] ;  /* 0x0000b80001d87983 */ /* 0x0042a80000300600 */
[----:B----4-:R1:W4:Y:S01]  /*1de70*/  LDL.LU.S16 R184, [R1+0xc0] ;  /* 0x0000c00001b87983 */ /* 0x0103220000300600 */
        /* <DEDUP_REMOVED lines=11> */
[----:B------:R-:W-:Y:S01]  /*1df30*/  SHF.R.U32.HI R0, RZ, 0x18, R0 ;  /* 0x00000018ff007819 */ /* 0x000fe20000011600 */
[----:B------:R-:W1:Y:S01]  /*1df40*/  MUFU.EX2 R24, R249 ;  /* 0x000000f900187308 */ /* 0x000e620000000800 */
[----:B------:R-:W-:Y:S02]  /*1df50*/  LOP3.LUT R12, R12, 0xff, RZ, 0xc0, !PT ;  /* 0x000000ff0c0c7812 */ /* 0x000fe400078ec0ff */
[----:B------:R-:W-:Y:S02]  /*1df60*/  ISETP.GE.U32.AND P0, PT, R199, R0, PT ;  /* 0x00000000c700720c */ /* 0x000fe40003f06070 */
[----:B------:R-:W-:-:S02]  /*1df70*/  LOP3.LUT R0, R2, 0xff, RZ, 0xc0, !PT ;  /* 0x000000ff02007812 */ /* 0x000fc400078ec0ff */
[C---:B------:R-:W-:Y:S02]  /*1df80*/  ISETP.GE.U32.AND P5, PT, R199.reuse, R12, PT ;  /* 0x0000000cc700720c */ /* 0x040fe40003fa6070 */
[----:B------:R-:W-:Y:S02]  /*1df90*/  ISETP.GE.U32.AND P2, PT, R199, R0, PT ;  /* 0x00000000c700720c */ /* 0x000fe40003f46070 */
[--C-:B------:R-:W-:Y:S02]  /*1dfa0*/  SHF.R.U32.HI R0, RZ, 0x18, R2.reuse ;  /* 0x00000018ff007819 */ /* 0x100fe40000011602 */
[----:B------:R-:W-:Y:S02]  /*1dfb0*/  SHF.R.U32.HI R12, RZ, 0x10, R2 ;  /* 0x00000010ff0c7819 */ /* 0x000fe40000011602 */
[----:B------:R-:W-:Y:S01]  /*1dfc0*/  LOP3.LUT R17, R2, 0xffff, RZ, 0xc0, !PT ;  /* 0x0000ffff02117812 */ /* 0x000fe200078ec0ff */
[----:B------:R-:W-:Y:S01]  /*1dfd0*/  IMAD.WIDE.U32 R2, R13, -0x2daee0ad, RZ ;  /* 0xd2511f530d027825 */ /* 0x000fe200078e00ff */
[----:B------:R-:W-:-:S02]  /*1dfe0*/  ISETP.GE.U32.AND P6, PT, R199, R0, PT ;  /* 0x00000000c700720c */ /* 0x000fc40003fc6070 */
[----:B------:R-:W-:Y:S02]  /*1dff0*/  LOP3.LUT R0, R12, 0xff, RZ, 0xc0, !PT ;  /* 0x000000ff0c007812 */ /* 0x000fe400078ec0ff */
[C---:B------:R-:W-:Y:S02]  /*1e000*/  LOP3.LUT R15, R2.reuse, 0xffff, RZ, 0xc0, !PT ;  /* 0x0000ffff020f7812 */ /* 0x040fe400078ec0ff */
[----:B------:R-:W-:Y:S02]  /*1e010*/  ISETP.GE.U32.AND P1, PT, R199, R0, PT ;  /* 0x00000000c700720c */ /* 0x000fe40003f26070 */
[----:B------:R-:W-:Y:S02]  /*1e020*/  LOP3.LUT R0, R3, R231, R14, 0x96, !PT ;  /* 0x000000e703007212 */ /* 0x000fe400078e960e */
[----:B------:R-:W-:Y:S02]  /*1e030*/  LOP3.LUT R12, R2, 0xff, RZ, 0xc0, !PT ;  /* 0x000000ff020c7812 */ /* 0x000fe400078ec0ff */
[----:B------:R-:W-:-:S02]  /*1e040*/  SHF.R.U32.HI R14, RZ, 0x10, R2 ;  /* 0x00000010ff0e7819 */ /* 0x000fc40000011602 */
[----:B------:R-:W-:Y:S01]  /*1e050*/  SHF.R.U32.HI R3, RZ, 0x18, R2 ;  /* 0x00000018ff037819 */ /* 0x000fe20000011602 */
[----:B-1----:R-:W-:Y:S01]  /*1e060*/  FADD.FTZ R2, R24, R20 ;  /* 0x0000001418027221 */ /* 0x002fe20000010000 */
[----:B------:R-:W-:-:S03]  /*1e070*/  PRMT R56, R46, 0x7610, R56 ;  /* 0x000076102e387816 */ /* 0x000fc60000000038 */
[C---:B------:R-:W-:Y:S01]  /*1e080*/  FADD.FTZ R13, R16.reuse, R2 ;  /* 0x00000002100d7221 */ /* 0x040fe20000010000 */
[----:B------:R-:W-:Y:S01]  /*1e090*/  FADD.FTZ R2, R23, R21 ;  /* 0x0000001517027221 */ /* 0x000fe20000010000 */
[----:B------:R-:W-:Y:S02]  /*1e0a0*/  F2FP.BF16.F32.PACK_AB R79, R16, R24 ;  /* 0x00000018104f723e */ /* 0x000fe400000010ff */
[----:B------:R-:W-:Y:S01]  /*1e0b0*/  PRMT R57, R47, 0x7632, R57 ;  /* 0x000076322f397816 */ /* 0x000fe20000000039 */
[----:B------:R-:W-:Y:S01]  /*1e0c0*/  FADD.FTZ R16, R22, R2 ;  /* 0x0000000216107221 */ /* 0x000fe20000010000 */
[----:B------:R-:W-:Y:S02]  /*1e0d0*/  SHF.R.U32.HI R2, RZ, 0x8, R17 ;  /* 0x00000008ff027819 */ /* 0x000fe40000011611 */
[----:B------:R-:W-:Y:S02]  /*1e0e0*/  PRMT R55, R46, 0x7632, R55 ;  /* 0x000076322e377816 */ /* 0x000fe40000000037 */
[----:B------:R-:W-:-:S02]  /*1e0f0*/  LOP3.LUT R2, R2, 0xffff, RZ, 0xc0, !PT ;  /* 0x0000ffff02027812 */ /* 0x000fc400078ec0ff */
[----:B------:R-:W-:Y:S02]  /*1e100*/  F2FP.BF16.F32.PACK_AB R61, R22, R23 ;  /* 0x00000017163d723e */ /* 0x000fe400000010ff */
[----:B------:R1:W2:Y:S01]  /*1e110*/  LDL.LU.S16 R23, [R1+0xc4] ;  /* 0x0000c40001177983 */ /* 0x0002a20000300600 */
[----:B---3--:R-:W-:-:S05]  /*1e120*/  @!P4 HFMA2.BF16_V2 R186, -RZ.H0_H0, RZ.H0_H0, -R56.H0_H0 ;  /* 0x200000ffffbac231 */ /* 0x008fca0000340938 */
[----:B------:R-:W-:Y:S02]  /*1e130*/  PRMT R24, R186, 0x7610, R24 ;  /* 0x00007610ba187816 */ /* 0x000fe40000000018 */
[----:B------:R-:W-:Y:S02]  /*1e140*/  PRMT R186, R56, 0x5410, R55 ;  /* 0x0000541038ba7816 */ /* 0x000fe40000000037 */
[----:B------:R-:W-:Y:S02]  /*1e150*/  @!P4 PRMT R56, R24, 0x5410, RZ ;  /* 0x000054101838c816 */ /* 0x000fe400000000ff */
[----:B------:R-:W-:Y:S01]  /*1e160*/  ISETP.GE.U32.AND P4, PT, R199, R2, PT ;  /* 0x00000002c700720c */ /* 0x000fe20003f86070 */
[----:B----4-:R-:W-:-:S05]  /*1e170*/  @!P0 HFMA2.BF16_V2 R184, -RZ.H0_H0, RZ.H0_H0, -R57.H0_H0 ;  /* 0x200000ffffb88231 */ /* 0x010fca0000340939 */
[----:B------:R-:W-:Y:S02]  /*1e180*/  PRMT R2, R184, 0x7610, R2 ;  /* 0x00007610b8027816 */ /* 0x000fe40000000002 */
[----:B------:R1:W3:Y:S01]  /*1e190*/  LDL.LU.S16 R184, [R1+0xc8] ;  /* 0x0000c80001b87983 */ /* 0x0002e20000300600 */
[----:B--2---:R-:W-:-:S05]  /*1e1a0*/  @!P3 HFMA2.BF16_V2 R216, -RZ.H0_H0, RZ.H0_H0, -R55.H0_H0 ;  /* 0x200000ffffd8b231 */ /* 0x004fca0000340937 */
[----:B------:R-:W-:Y:S01]  /*1e1b0*/  PRMT R17, R216, 0x7610, R17 ;  /* 0x00007610d8117816 */ /* 0x000fe20000000011 */
[----:B------:R-:W-:Y:S02]  /*1e1c0*/  IMAD.MOV.U32 R216, RZ, RZ, R187 ;  /* 0x000000ffffd87224 */ /* 0x000fe400078e00bb */
[----:B------:R1:W2:Y:S01]  /*1e1d0*/  LDL.LU.S16 R187, [R1+0xd0] ;  /* 0x0000d00001bb7983 */ /* 0x0002a20000300600 */
[----:B------:R-:W-:Y:S02]  /*1e1e0*/  PRMT R52, R39, 0x7610, R52 ;  /* 0x0000761027347816 */ /* 0x000fe40000000034 */
[----:B------:R-:W-:Y:S01]  /*1e1f0*/  PRMT R58, R47, 0x7610, R58 ;  /* 0x000076102f3a7816 */ /* 0x000fe2000000003a */
[----:B------:R1:W4:Y:S01]  /*1e200*/  LDL.LU.S16 R24, [R1+0xd8] ;  /* 0x0000d80001187983 */ /* 0x0003220000300600 */
[----:B------:R-:W-:Y:S02]  /*1e210*/  @!P3 PRMT R55, R17, 0x5410, RZ ;  /* 0x000054101137b816 */ /* 0x000fe400000000ff */
[----:B------:R1:W2:Y:S01]  /*1e220*/  MUFU.EX2 R17, R185 ;  /* 0x000000b900117308 */ /* 0x0002a20000000800 */
[----:B------:R-:W-:-:S02]  /*1e230*/  PRMT R51, R39, 0x7632, R51 ;  /* 0x0000763227337816 */ /* 0x000fc40000000033 */
[----:B-1----:R-:W-:Y:S02]  /*1e240*/  PRMT R185, R58, 0x5410, R57 ;  /* 0x000054103ab97816 */ /* 0x002fe40000000039 */
[----:B------:R-:W-:Y:S02]  /*1e250*/  @!P0 PRMT R57, R2, 0x5410, RZ ;  /* 0x0000541002398816 */ /* 0x000fe400000000ff */
[----:B------:R-:W-:Y:S01]  /*1e260*/  ISETP.GE.U32.AND P0, PT, R199, R3, PT ;  /* 0x00000003c700720c */ /* 0x000fe20003f06070 */
[----:B------:R-:W-:-:S05]  /*1e270*/  @!P5 HFMA2.BF16_V2 R23, -RZ.H0_H0, RZ.H0_H0, -R58.H0_H0 ;  /* 0x200000ffff17d231 */ /* 0x000fca000034093a */
[----:B------:R-:W-:Y:S02]  /*1e280*/  PRMT R3, R23, 0x7610, R3 ;  /* 0x0000761017037816 */ /* 0x000fe40000000003 */
[----:B------:R1:W4:Y:S01]  /*1e290*/  LDL.LU.S16 R23, [R1+0xe4] ;  /* 0x0000e40001177983 */ /* 0x0003220000300600 */
[----:B---3--:R-:W-:-:S05]  /*1e2a0*/  @!P2 HFMA2.BF16_V2 R184, -RZ.H0_H0, RZ.H0_H0, -R52.H0_H0 ;  /* 0x200000ffffb8a231 */ /* 0x008fca0000340934 */
[----:B------:R-:W-:Y:S02]  /*1e2b0*/  PRMT R22, R184, 0x7610, R22 ;  /* 0x00007610b8167816 */ /* 0x000fe40000000016 */
[----:B------:R-:W-:Y:S02]  /*1e2c0*/  PRMT R184, R52, 0x5410, R51 ;  /* 0x0000541034b87816 */ /* 0x000fe40000000033 */
[----:B------:R-:W-:Y:S02]  /*1e2d0*/  @!P2 PRMT R52, R22, 0x5410, RZ ;  /* 0x000054101634a816 */ /* 0x000fe400000000ff */
[----:B------:R1:W3:Y:S01]  /*1e2e0*/  LDL.LU.S16 R22, [R1+0x100] ;  /* 0x0001000001167983 */ /* 0x0002e20000300600 */
[----:B--2---:R-:W-:-:S05]  /*1e2f0*/  @!P4 HFMA2.BF16_V2 R187, -RZ.H0_H0, RZ.H0_H0, -R51.H0_H0 ;  /* 0x200000ffffbbc231 */ /* 0x004fca0000340933 */
[----:B------:R-:W-:-:S04]  /*1e300*/  PRMT R21, R187, 0x7610, R21 ;  /* 0x00007610bb157816 */ /* 0x000fc80000000015 */
[----:B------:R-:W-:Y:S02]  /*1e310*/  @!P4 PRMT R51, R21, 0x5410, RZ ;  /* 0x000054101533c816 */ /* 0x000fe400000000ff */
[----:B------:R1:W2:Y:S01]  /*1e320*/  LDL.LU.S16 R21, [R1+0x104] ;  /* 0x0001040001157983 */ /* 0x0002a20000300600 */
[----:B------:R-:W-:Y:S02]  /*1e330*/  ISETP.GE.U32.AND P3, PT, R199, R12, PT ;  /* 0x0000000cc700720c */ /* 0x000fe40003f66070 */
[----:B------:R-:W1:Y:S01]  /*1e340*/  MUFU.EX2 R12, R235 ;  /* 0x000000eb000c7308 */ /* 0x000e620000000800 */
[----:B------:R-:W-:-:S04]  /*1e350*/  SHF.R.U32.HI R2, RZ, 0x10, R0 ;  /* 0x00000010ff027819 */ /* 0x000fc80000011600 */
[----:B------:R-:W-:Y:S02]  /*1e360*/  LOP3.LUT R2, R2, 0xff, RZ, 0xc0, !PT ;  /* 0x000000ff02027812 */ /* 0x000fe400078ec0ff */
[----:B------:R-:W-:Y:S02]  /*1e370*/  @!P5 PRMT R58, R3, 0x5410, RZ ;  /* 0x00005410033ad816 */ /* 0x000fe400000000ff */
[----:B------:R-:W-:Y:S01]  /*1e380*/  ISETP.GE.U32.AND P5, PT, R199, R2, PT ;  /* 0x00000002c700720c */ /* 0x000fe20003fa6070 */
[----:B------:R-:W-:Y:S01]  /*1e390*/  FADD.FTZ R2, R17, R13 ;  /* 0x0000000d11027221 */ /* 0x000fe20000010000 */
[----:B------:R-:W-:-:S03]  /*1e3a0*/  PRMT R54, R40, 0x7610, R54 ;  /* 0x0000761028367816 */ /* 0x000fc60000000036 */
[----:B-1----:R-:W-:Y:S01]  /*1e3b0*/  FADD.FTZ R3, R12, R2 ;  /* 0x000000020c037221 */ /* 0x002fe20000010000 */
[----:B------:R-:W-:-:S04]  /*1e3c0*/  LOP3.LUT R2, R0, 0xff, RZ, 0xc0, !PT ;  /* 0x000000ff00027812 */ /* 0x000fc800078ec0ff */
[----:B------:R-:W-:Y:S01]  /*1e3d0*/  ISETP.GE.U32.AND P2, PT, R199, R2, PT ;  /* 0x00000002c700720c */ /* 0x000fe20003f46070 */
[----:B----4-:R-:W-:Y:S01]  /*1e3e0*/  @!P1 HFMA2.BF16_V2 R24, -RZ.H0_H0, RZ.H0_H0, -R54.H0_H0 ;  /* 0x200000ffff189231 */ /* 0x010fe20000340936 */
[----:B------:R-:W-:Y:S02]  /*1e3f0*/  SHF.R.U32.HI R2, RZ, 0x18, R0 ;  /* 0x00000018ff027819 */ /* 0x000fe40000011600 */
[----:B------:R-:W-:Y:S02]  /*1e400*/  PRMT R53, R40, 0x7632, R53 ;  /* 0x0000763228357816 */ /* 0x000fe40000000035 */
[----:B------:R-:W-:Y:S02]  /*1e410*/  F2FP.BF16.F32.PACK_AB R60, R12, R17 ;  /* 0x000000110c3c723e */ /* 0x000fe400000010ff */
[----:B------:R-:W-:Y:S02]  /*1e420*/  PRMT R48, R37, 0x7610, R48 ;  /* 0x0000761025307816 */ /* 0x000fe40000000030 */
[----:B------:R-:W-:-:S02]  /*1e430*/  PRMT R12, R24, 0x7610, R12 ;  /* 0x00007610180c7816 */ /* 0x000fc4000000000c */
[C---:B------:R-:W-:Y:S01]  /*1e440*/  ISETP.GE.U32.AND P4, PT, R199.reuse, R2, PT ;  /* 0x00000002c700720c */ /* 0x040fe20003f86070 */
[----:B------:R-:W-:Y:S01]  /*1e450*/  IMAD.MOV.U32 R187, RZ, RZ, R183 ;  /* 0x000000ffffbb7224 */ /* 0x000fe200078e00b7 */
[----:B------:R-:W-:Y:S02]  /*1e460*/  LOP3.LUT R2, R14, 0xff, RZ, 0xc0, !PT ;  /* 0x000000ff0e027812 */ /* 0x000fe400078ec0ff */
[----:B------:R-:W-:Y:S02]  /*1e470*/  PRMT R183, R54, 0x5410, R53 ;  /* 0x0000541036b77816 */ /* 0x000fe40000000035 */
[----:B------:R-:W-:Y:S02]  /*1e480*/  @!P1 PRMT R54, R12, 0x5410, RZ ;  /* 0x000054100c369816 */ /* 0x000fe400000000ff */
[----:B------:R-:W-:Y:S02]  /*1e490*/  ISETP.GE.U32.AND P1, PT, R199, R2, PT ;  /* 0x00000002c700720c */ /* 0x000fe40003f26070 */
[----:B------:R-:W-:-:S02]  /*1e4a0*/  LOP3.LUT R0, R0, 0xffff, RZ, 0xc0, !PT ;  /* 0x0000ffff00007812 */ /* 0x000fc400078ec0ff */
[----:B------:R-:W-:Y:S02]  /*1e4b0*/  PRMT R47, R37, 0x7632, R47 ;  /* 0x00007632252f7816 */ /* 0x000fe4000000002f */
[----:B------:R-:W-:-:S04]  /*1e4c0*/  SHF.R.U32.HI R0, RZ, 0x8, R0 ;  /* 0x00000008ff007819 */ /* 0x000fc80000011600 */
[----:B------:R-:W-:Y:S01]  /*1e4d0*/  LOP3.LUT R0, R0, 0xffff, RZ, 0xc0, !PT ;  /* 0x0000ffff00007812 */ /* 0x000fe200078ec0ff */
[----:B------:R-:W-:-:S05]  /*1e4e0*/  @!P6 HFMA2.BF16_V2 R23, -RZ.H0_H0, RZ.H0_H0, -R53.H0_H0 ;  /* 0x200000ffff17e231 */ /* 0x000fca0000340935 */
[----:B------:R-:W-:-:S04]  /*1e4f0*/  PRMT R2, R23, 0x7610, R2 ;  /* 0x0000761017027816 */ /* 0x000fc80000000002 */
[----:B------:R-:W-:Y:S02]  /*1e500*/  @!P6 PRMT R53, R2, 0x5410, RZ ;  /* 0x000054100235e816 */ /* 0x000fe400000000ff */
[----:B------:R1:W-:Y:S01]  /*1e510*/  MUFU.EX2 R2, R216 ;  /* 0x000000d800027308 */ /* 0x0003e20000000800 */
[----:B------:R-:W-:Y:S01]  /*1e520*/  ISETP.GE.U32.AND P6, PT, R199, R0, PT ;  /* 0x00000000c700720c */ /* 0x000fe20003fc6070 */
[----:B------:R-:W-:Y:S01]  /*1e530*/  IMAD.MOV.U32 R235, RZ, RZ, R202 ;  /* 0x000000ffffeb7224 */ /* 0x000fe200078e00ca */
[----:B------:R-:W-:-:S05]  /*1e540*/  SHF.R.U32.HI R0, RZ, 0x8, R15 ;  /* 0x00000008ff007819 */ /* 0x000fca000001160f */
[----:B------:R4:W-:Y:S01]  /*1e550*/  MUFU.EX2 R14, R137 ;  /* 0x00000089000e7308 */ /* 0x0009e20000000800 */
[----:B-1----:R-:W-:Y:S02]  /*1e560*/  PRMT R216, R48, 0x5410, R47 ;  /* 0x0000541030d87816 */ /* 0x002fe4000000002f */
[----:B------:R-:W-:Y:S01]  /*1e570*/  LOP3.LUT R0, R0, 0xffff, RZ, 0xc0, !PT ;  /* 0x0000ffff00007812 */ /* 0x000fe200078ec0ff */
[----:B---3--:R-:W-:-:S05]  /*1e580*/  @!P2 HFMA2.BF16_V2 R22, -RZ.H0_H0, RZ.H0_H0, -R48.H0_H0 ;  /* 0x200000ffff16a231 */ /* 0x008fca0000340930 */
[----:B------:R-:W-:-:S04]  /*1e590*/  PRMT R13, R22, 0x7610, R13 ;  /* 0x00007610160d7816 */ /* 0x000fc8000000000d */
[----:B------:R-:W-:Y:S02]  /*1e5a0*/  @!P2 PRMT R48, R13, 0x5410, RZ ;  /* 0x000054100d30a816 */ /* 0x000fe400000000ff */
[----:B------:R1:W3:Y:S04]  /*1e5b0*/  LDL.LU.S16 R13, [R1+0x108] ;  /* 0x00010800010d7983 */ /* 0x0002e80000300600 */
[----:B----4-:R-:W4:Y:S04]  /*1e5c0*/  LDL.LU R137, [R1+0x47c] ;  /* 0x00047c0001897983 */ /* 0x010f280000300800 */
[----:B------:R1:W4:Y:S01]  /*1e5d0*/  LDL.LU.S16 R202, [R1+0x118] ;  /* 0x0001180001ca7983 */ /* 0x0003220000300600 */
[----:B--2---:R-:W-:Y:S01]  /*1e5e0*/  @!P6 HFMA2.BF16_V2 R21, -RZ.H0_H0, RZ.H0_H0, -R47.H0_H0 ;  /* 0x200000ffff15e231 */ /* 0x004fe2000034092f */
[----:B------:R-:W-:-:S02]  /*1e5f0*/  ISETP.GE.U32.AND P2, PT, R199, R0, PT ;  /* 0x00000000c700720c */ /* 0x000fc40003f46070 */
[----:B------:R1:W2:Y:S02]  /*1e600*/  LDL.LU.S16 R24, [R1+0x11c] ;  /* 0x00011c0001187983 */ /* 0x0002a40000300600 */
[----:B------:R-:W-:Y:S02]  /*1e610*/  PRMT R0, R21, 0x7610, R0 ;  /* 0x0000761015007816 */ /* 0x000fe40000000000 */
[----:B------:R1:W2:Y:S04]  /*1e620*/  LDL.LU.S16 R23, [R1+0x128] ;  /* 0x0001280001177983 */ /* 0x0002a80000300600 */
[----:B------:R1:W2:Y:S04]  /*1e630*/  LDL.LU.S16 R22, [R1+0x130] ;  /* 0x0001300001167983 */ /* 0x0002a80000300600 */
[----:B------:R1:W2:Y:S01]  /*1e640*/  LDL.LU.S16 R21, [R1+0x12c] ;  /* 0x00012c0001157983 */ /* 0x0002a20000300600 */
[----:B------:R-:W1:Y:S01]  /*1e650*/  MUFU.EX2 R12, R218 ;  /* 0x000000da000c7308 */ /* 0x000e620000000800 */
[----:B------:R-:W-:-:S02]  /*1e660*/  PRMT R50, R38, 0x7610, R50 ;  /* 0x0000761026327816 */ /* 0x000fc40000000032 */
[----:B------:R-:W-:Y:S02]  /*1e670*/  PRMT R49, R38, 0x7632, R49 ;  /* 0x0000763226317816 */ /* 0x000fe40000000031 */
[----:B------:R-:W-:Y:S02]  /*1e680*/  @!P6 PRMT R47, R0, 0x5410, RZ ;  /* 0x00005410002fe816 */ /* 0x000fe400000000ff */
[----:B------:R-:W-:Y:S02]  /*1e690*/  LOP3.LUT R18, R45, R224, R236, 0x96, !PT ;  /* 0x000000e02d127212 */ /* 0x000fe400078e96ec */
[----:B------:R-:W-:Y:S01]  /*1e6a0*/  PRMT R45, R25, 0x7632, R45 ;  /* 0x00007632192d7816 */ /* 0x000fe2000000002d */
[----:B-1----:R-:W-:Y:S01]  /*1e6b0*/  FADD.FTZ R0, R12, R16 ;  /* 0x000000100c007221 */ /* 0x002fe20000010000 */
[----:B------:R-:W-:Y:S01]  /*1e6c0*/  F2FP.BF16.F32.PACK_AB R73, R2, R12 ;  /* 0x0000000c0249723e */ /* 0x000fe200000010ff */
[----:B------:R-:W-:Y:S01]  /*1e6d0*/  IMAD.MOV.U32 R218, RZ, RZ, R187 ;  /* 0x000000ffffda7224 */ /* 0x000fe200078e00bb */
[----:B------:R-:W-:Y:S01]  /*1e6e0*/  MUFU.EX2 R12, R5 ;  /* 0x00000005000c7308 */ /* 0x000fe20000000800 */
[----:B------:R-:W-:-:S02]  /*1e6f0*/  IMAD.MOV.U32 R187, RZ, RZ, R238 ;  /* 0x000000ffffbb7224 */ /* 0x000fc400078e00ee */
[----:B------:R-:W-:Y:S02]  /*1e700*/  IMAD.MOV.U32 R238, RZ, RZ, R74 ;  /* 0x000000ffffee7224 */ /* 0x000fe400078e004a */
[----:B------:R-:W-:-:S03]  /*1e710*/  FADD.FTZ R74, R2, R0 ;  /* 0x00000000024a7221 */ /* 0x000fc60000010000 */
[----:B------:R-:W1:Y:S01]  /*1e720*/  MUFU.EX2 R2, R10 ;  /* 0x0000000a00027308 */ /* 0x000e620000000800 */
[----:B------:R-:W-:Y:S02]  /*1e730*/  PRMT R43, R27, 0x7632, R43 ;  /* 0x000076321b2b7816 */ /* 0x000fe4000000002b */
[----:B------:R-:W-:Y:S01]  /*1e740*/  PRMT R46, R25, 0x7610, R46 ;  /* 0x00007610192e7816 */ /* 0x000fe2000000002e */
[----:B------:R-:W-:Y:S02]  /*1e750*/  IMAD.MOV.U32 R249, RZ, RZ, R235 ;  /* 0x000000fffff97224 */ /* 0x000fe400078e00eb */
[----:B------:R-:W-:Y:S01]  /*1e760*/  IMAD.MOV.U32 R235, RZ, RZ, R187 ;  /* 0x000000ffffeb7224 */ /* 0x000fe200078e00bb */
[----:B------:R-:W-:Y:S02]  /*1e770*/  PRMT R187, R46, 0x5410, R45 ;  /* 0x000054102ebb7816 */ /* 0x000fe4000000002d */
[--C-:B------:R-:W-:Y:S02]  /*1e780*/  LOP3.LUT R19, R175, R221, R44.reuse, 0x96, !PT ;  /* 0x000000ddaf137212 */ /* 0x100fe400078e962c */
[----:B------:R-:W-:-:S02]  /*1e790*/  PRMT R44, R27, 0x7610, R44 ;  /* 0x000076101b2c7816 */ /* 0x000fc4000000002c */
[----:B-1----:R-:W-:Y:S02]  /*1e7a0*/  F2FP.BF16.F32.PACK_AB R180, R2, R12 ;  /* 0x0000000c02b4723e */ /* 0x002fe400000010ff */
[C---:B------:R-:W-:Y:S02]  /*1e7b0*/  PRMT R40, R33.reuse, 0x7610, R40 ;  /* 0x0000761021287816 */ /* 0x040fe40000000028 */
[----:B------:R-:W-:Y:S01]  /*1e7c0*/  PRMT R39, R33, 0x7632, R39 ;  /* 0x0000763221277816 */ /* 0x000fe20000000027 */
[----:B------:R-:W-:Y:S01]  /*1e7d0*/  FMUL.FTZ R246, R148, R164 ;  /* 0x000000a494f67220 */ /* 0x000fe20000410000 */
[----:B------:R-:W-:Y:S02]  /*1e7e0*/  IMAD.MOV.U32 R252, RZ, RZ, R169 ;  /* 0x000000fffffc7224 */ /* 0x000fe400078e00a9 */
[----:B---3--:R-:W-:-:S05]  /*1e7f0*/  @!P5 HFMA2.BF16_V2 R13, -RZ.H0_H0, RZ.H0_H0, -R50.H0_H0 ;  /* 0x200000ffff0dd231 */ /* 0x008fca0000340932 */
[----:B------:R-:W-:Y:S02]  /*1e800*/  PRMT R201, R13, 0x7610, R201 ;  /* 0x000076100dc97816 */ /* 0x000fe400000000c9 */
[----:B------:R-:W1:Y:S01]  /*1e810*/  MUFU.EX2 R13, R4 ;  /* 0x00000004000d7308 */ /* 0x000e620000000800 */
[----:B----4-:R-:W-:-:S05]  /*1e820*/  @!P4 HFMA2.BF16_V2 R202, -RZ.H0_H0, RZ.H0_H0, -R49.H0_H0 ;  /* 0x200000ffffcac231 */ /* 0x010fca0000340931 */
[----:B------:R-:W-:Y:S02]  /*1e830*/  PRMT R0, R202, 0x7610, R0 ;  /* 0x00007610ca007816 */ /* 0x000fe40000000000 */
[----:B------:R-:W-:Y:S02]  /*1e840*/  PRMT R202, R50, 0x5410, R49 ;  /* 0x0000541032ca7816 */ /* 0x000fe40000000031 */
[----:B------:R-:W-:Y:S01]  /*1e850*/  @!P4 PRMT R49, R0, 0x5410, RZ ;  /* 0x000054100031c816 */ /* 0x000fe200000000ff */
[----:B------:R-:W-:Y:S01]  /*1e860*/  FADD.FTZ R0, R14, R3 ;  /* 0x000000030e007221 */ /* 0x000fe20000010000 */
[----:B--2---:R-:W-:-:S03]  /*1e870*/  @!P0 HFMA2.BF16_V2 R21, -RZ.H0_H0, RZ.H0_H0, -R45.H0_H0 ;  /* 0x200000ffff158231 */ /* 0x004fc6000034092d */
[----:B-1----:R-:W-:Y:S01]  /*1e880*/  FADD.FTZ R0, R13, R0 ;  /* 0x000000000d007221 */ /* 0x002fe20000010000 */
[----:B------:R-:W-:Y:S01]  /*1e890*/  @!P2 HFMA2.BF16_V2 R23, -RZ.H0_H0, RZ.H0_H0, -R43.H0_H0 ;  /* 0x200000ffff17a231 */ /* 0x000fe2000034092b */
[----:B------:R-:W2:Y:S01]  /*1e8a0*/  LDL.LU R4, [R1+0x478] ;  /* 0x0004780001047983 */ /* 0x000ea20000300800 */
[----:B------:R-:W-:Y:S01]  /*1e8b0*/  @!P1 HFMA2.BF16_V2 R22, -RZ.H0_H0, RZ.H0_H0, -R46.H0_H0 ;  /* 0x200000ffff169231 */ /* 0x000fe2000034092e */
[----:B------:R-:W-:Y:S01]  /*1e8c0*/  PRMT R15, R21, 0x7610, R15 ;  /* 0x00007610150f7816 */ /* 0x000fe2000000000f */
[----:B------:R-:W-:Y:S01]  /*1e8d0*/  FADD.FTZ R0, R12, R0 ;  /* 0x000000000c007221 */ /* 0x000fe20000010000 */
[----:B------:R-:W-:Y:S01]  /*1e8e0*/  F2FP.BF16.F32.PACK_AB R26, R13, R14 ;  /* 0x0000000e0d1a723e */ /* 0x000fe200000010ff */
[----:B------:R-:W2:Y:S01]  /*1e8f0*/  LDL.LU R5, [R1+0x474] ;  /* 0x0004740001057983 */ /* 0x000ea20000300800 */
[----:B------:R-:W-:Y:S01]  /*1e900*/  @!P0 PRMT R45, R15, 0x5410, RZ ;  /* 0x000054100f2d8816 */ /* 0x000fe200000000ff */
[----:B------:R-:W-:Y:S01]  /*1e910*/  FADD.FTZ R0, R2, R0 ;  /* 0x0000000002007221 */ /* 0x000fe20000010000 */
[----:B------:R-:W-:Y:S01]  /*1e920*/  IMAD.WIDE.U32 R14, R18, -0x2daee0ad, RZ ;  /* 0xd2511f53120e7825 */ /* 0x000fe200078e00ff */
[----:B------:R-:W-:Y:S01]  /*1e930*/  PRMT R17, R23, 0x7610, R17 ;  /* 0x0000761017117816 */ /* 0x000fe20000000011 */
[----:B------:R-:W3:Y:S01]  /*1e940*/  LDL.LU R10, [R1+0x470] ;  /* 0x00047000010a7983 */ /* 0x000ee20000300800 */
[----:B------:R-:W-:-:S02]  /*1e950*/  PRMT R16, R22, 0x7610, R16 ;  /* 0x0000761016107816 */ /* 0x000fc40000000010 */
[----:B------:R-:W-:Y:S01]  /*1e960*/  @!P5 PRMT R50, R201, 0x5410, RZ ;  /* 0x00005410c932d816 */ /* 0x000fe200000000ff */
[----:B------:R1:W-:Y:S01]  /*1e970*/  STL [R1+0x104], R0 ;  /* 0x0001040001007387 */ /* 0x0003e20000100800 */
[----:B------:R-:W-:Y:S02]  /*1e980*/  PRMT R201, R44, 0x5410, R43 ;  /* 0x000054102cc97816 */ /* 0x000fe4000000002b */
[----:B------:R-:W-:Y:S02]  /*1e990*/  @!P2 PRMT R43, R17, 0x5410, RZ ;  /* 0x00005410112ba816 */ /* 0x000fe400000000ff */
[----:B------:R-:W-:Y:S01]  /*1e9a0*/  @!P1 PRMT R46, R16, 0x5410, RZ ;  /* 0x00005410102e9816 */ /* 0x000fe200000000ff */
[----:B------:R-:W-:-:S04]  /*1e9b0*/  IMAD.WIDE.U32 R16, R19, -0x2daee0ad, RZ ;  /* 0xd2511f5313107825 */ /* 0x000fc800078e00ff */
[----:B------:R-:W-:Y:S01]  /*1e9c0*/  @!P3 HFMA2.BF16_V2 R24, -RZ.H0_H0, RZ.H0_H0, -R44.H0_H0 ;  /* 0x200000ffff18b231 */ /* 0x000fe2000034092c */
[----:B-1----:R-:W-:-:S05]  /*1e9d0*/  LOP3.LUT R0, R15, R225, R222, 0x96, !PT ;  /* 0x000000e10f007212 */ /* 0x002fca00078e96de */
[----:B------:R-:W-:Y:S01]  /*1e9e0*/  IMAD.WIDE.U32 R12, R0, -0x326172a9, RZ ;  /* 0xcd9e8d57000c7825 */ /* 0x000fe200078e00ff */
[----:B------:R-:W-:-:S05]  /*1e9f0*/  LOP3.LUT R0, R17, R226, R14, 0x96, !PT ;  /* 0x000000e211007212 */ /* 0x000fca00078e960e */
[----:B------:R-:W-:Y:S01]  /*1ea00*/  IMAD.WIDE.U32 R14, R0, -0x326172a9, RZ ;  /* 0xcd9e8d57000e7825 */ /* 0x000fe200078e00ff */
[----:B------:R-:W-:Y:S02]  /*1ea10*/  LOP3.LUT R2, R13, R220, R174, 0x96, !PT ;  /* 0x000000dc0d027212 */ /* 0x000fe400078e96ae */
[----:B------:R-:W-:Y:S02]  /*1ea20*/  PRMT R20, R24, 0x7610, R20 ;  /* 0x0000761018147816 */ /* 0x000fe40000000014 */
[----:B------:R-:W-:Y:S01]  /*1ea30*/  LOP3.LUT R0, R15, R230, R12, 0x96, !PT ;  /* 0x000000e60f007212 */ /* 0x000fe200078e960c */
[----:B------:R-:W-:Y:S01]  /*1ea40*/  IMAD.WIDE.U32 R2, R2, -0x2daee0ad, RZ ;  /* 0xd2511f5302027825 */ /* 0x000fe200078e00ff */
[----:B------:R-:W-:-:S03]  /*1ea50*/  @!P3 PRMT R44, R20, 0x5410, RZ ;  /* 0x00005410142cb816 */ /* 0x000fc600000000ff */
[----:B------:R-:W-:Y:S01]  /*1ea60*/  IMAD.WIDE.U32 R20, R0, -0x2daee0ad, RZ ;  /* 0xd2511f5300147825 */ /* 0x000fe200078e00ff */
[----:B------:R-:W-:-:S04]  /*1ea70*/  LOP3.LUT R3, R3, R229, R16, 0x96, !PT ;  /* 0x000000e503037212 */ /* 0x000fc800078e9610 */
[----:B------:R-:W-:Y:S01]  /*1ea80*/  LOP3.LUT R2, R21, R227, R2, 0x96, !PT ;  /* 0x000000e315027212 */ /* 0x000fe200078e9602 */
[----:B------:R-:W-:-:S04]  /*1ea90*/  IMAD.WIDE.U32 R12, R3, -0x326172a9, RZ ;  /* 0xcd9e8d57030c7825 */ /* 0x000fc800078e00ff */
[----:B------:R-:W-:-:S05]  /*1eaa0*/  IMAD.WIDE.U32 R2, R2, -0x326172a9, RZ ;  /* 0xcd9e8d5702027825 */ /* 0x000fca00078e00ff */
[----:B------:R-:W-:Y:S02]  /*1eab0*/  LOP3.LUT R0, R3, R233, R12, 0x96, !PT ;  /* 0x000000e903007212 */ /* 0x000fe400078e960c */
[----:B------:R-:W-:Y:S02]  /*1eac0*/  LOP3.LUT R18, R13, R228, R14, 0x96, !PT ;  /* 0x000000e40d127212 */ /* 0x000fe400078e960e */
[----:B------:R-:W-:Y:S02]  /*1ead0*/  LOP3.LUT R12, R0, 0xff, RZ, 0xc0, !PT ;  /* 0x000000ff000c7812 */ /* 0x000fe400078ec0ff */
[----:B------:R-:W-:Y:S02]  /*1eae0*/  LOP3.LUT R14, R91, R224, R236, 0x96, !PT ;  /* 0x000000e05b0e7212 */ /* 0x000fe400078e96ec */
[----:B------:R-:W-:Y:S02]  /*1eaf0*/  LOP3.LUT R13, R175, R221, R90, 0x96, !PT ;  /* 0x000000ddaf0d7212 */ /* 0x000fe400078e965a */
[----:B------:R-:W-:-:S02]  /*1eb00*/  ISETP.GE.U32.AND P4, PT, R199, R12, PT ;  /* 0x0000000cc700720c */ /* 0x000fc40003f86070 */
[----:B------:R-:W-:Y:S01]  /*1eb10*/  LOP3.LUT R12, R0, 0xffff, RZ, 0xc0, !PT ;  /* 0x0000ffff000c7812 */ /* 0x000fe200078ec0ff */
[----:B------:R-:W-:-:S03]  /*1eb20*/  IMAD.WIDE.U32 R14, R14, -0x2daee0ad, RZ ;  /* 0xd2511f530e0e7825 */ /* 0x000fc600078e00ff */
[----:B------:R-:W-:Y:S01]  /*1eb30*/  SHF.R.U32.HI R12, RZ, 0x8, R12 ;  /* 0x00000008ff0c7819 */ /* 0x000fe2000001160c */
[----:B------:R-:W-:Y:S01]  /*1eb40*/  IMAD.WIDE.U32 R24, R13, -0x2daee0ad, RZ ;  /* 0xd2511f530d187825 */ /* 0x000fe200078e00ff */
[----:B------:R-:W-:Y:S02]  /*1eb50*/  LOP3.LUT R13, R15, R225, R222, 0x96, !PT ;  /* 0x000000e10f0d7212 */ /* 0x000fe400078e96de */
[----:B------:R-:W-:Y:S02]  /*1eb60*/  LOP3.LUT R12, R12, 0xffff, RZ, 0xc0, !PT ;  /* 0x0000ffff0c0c7812 */ /* 0x000fe400078ec0ff */
[----:B------:R-:W-:Y:S02]  /*1eb70*/  LOP3.LUT R14, R25, R226, R14, 0x96, !PT ;  /* 0x000000e2190e7212 */ /* 0x000fe400078e960e */
[----:B------:R-:W-:Y:S01]  /*1eb80*/  ISETP.GE.U32.AND P2, PT, R199, R12, PT ;  /* 0x0000000cc700720c */ /* 0x000fe20003f46070 */
[----:B------:R-:W-:-:S04]  /*1eb90*/  IMAD.WIDE.U32 R12, R13, -0x326172a9, RZ ;  /* 0xcd9e8d570d0c7825 */ /* 0x000fc800078e00ff */
[----:B------:R-:W-:-:S05]  /*1eba0*/  IMAD.WIDE.U32 R16, R14, -0x326172a9, RZ ;  /* 0xcd9e8d570e107825 */ /* 0x000fca00078e00ff */
[----:B------:R-:W-:Y:S02]  /*1ebb0*/  LOP3.LUT R14, R17, R230, R12, 0x96, !PT ;  /* 0x000000e6110e7212 */ /* 0x000fe400078e960c */
[----:B------:R-:W-:Y:S02]  /*1ebc0*/  SHF.R.U32.HI R12, RZ, 0x10, R0 ;  /* 0x00000010ff0c7819 */ /* 0x000fe40000011600 */
[----:B------:R-:W-:Y:S02]  /*1ebd0*/  LOP3.LUT R13, R13, R220, R174, 0x96, !PT ;  /* 0x000000dc0d0d7212 */ /* 0x000fe400078e96ae */
[----:B------:R-:W-:Y:S01]  /*1ebe0*/  LOP3.LUT R12, R12, 0xff, RZ, 0xc0, !PT ;  /* 0x000000ff0c0c7812 */ /* 0x000fe200078ec0ff */
[----:B------:R-:W-:Y:S01]  /*1ebf0*/  IMAD.WIDE.U32 R22, R14, -0x2daee0ad, RZ ;  /* 0xd2511f530e167825 */ /* 0x000fe200078e00ff */
[----:B------:R-:W-:Y:S02]  /*1ec00*/  SHF.R.U32.HI R0, RZ, 0x18, R0 ;  /* 0x00000018ff007819 */ /* 0x000fe40000011600 */
[----:B------:R-:W-:Y:S01]  /*1ec10*/  ISETP.GE.U32.AND P3, PT, R199, R12, PT ;  /* 0x0000000cc700720c */ /* 0x000fe20003f66070 */
[----:B------:R-:W-:Y:S01]  /*1ec20*/  IMAD.WIDE.U32 R12, R13, -0x2daee0ad, RZ ;  /* 0xd2511f530d0c7825 */ /* 0x000fe200078e00ff */
[----:B------:R-:W-:-:S02]  /*1ec30*/  ISETP.GE.U32.AND P1, PT, R199, R0, PT ;  /* 0x00000000c700720c */ /* 0x000fc40003f26070 */
[----:B------:R-:W-:Y:S02]  /*1ec40*/  LOP3.LUT R0, R23, R227, R12, 0x96, !PT ;  /* 0x000000e317007212 */ /* 0x000fe400078e960c */
[C---:B------:R-:W-:Y:S02]  /*1ec50*/  LOP3.LUT R12, R2.reuse, 0xff, RZ, 0xc0, !PT ;  /* 0x000000ff020c7812 */ /* 0x040fe400078ec0ff */
[----:B------:R-:W-:Y:S02]  /*1ec60*/  LOP3.LUT R19, R2, 0xffff, RZ, 0xc0, !PT ;  /* 0x0000ffff02137812 */ /* 0x000fe400078ec0ff */
[--C-:B------:R-:W-:Y:S02]  /*1ec70*/  SHF.R.U32.HI R15, RZ, 0x10, R2.reuse ;  /* 0x00000010ff0f7819 */ /* 0x100fe40000011602 */
[----:B------:R-:W-:Y:S01]  /*1ec80*/  SHF.R.U32.HI R14, RZ, 0x18, R2 ;  /* 0x00000018ff0e7819 */ /* 0x000fe20000011602 */
[----:B------:R-:W-:-:S04]  /*1ec90*/  IMAD.WIDE.U32 R2, R0, -0x326172a9, RZ ;  /* 0xcd9e8d5700027825 */ /* 0x000fc800078e00ff */
[----:B------:R-:W-:Y:S01]  /*1eca0*/  FMUL.FTZ R91, R136, R164 ;  /* 0x000000a4885b7220 */ /* 0x000fe20000410000 */
[----:B------:R-:W-:Y:S02]  /*1ecb0*/  LOP3.LUT R13, R13, R229, R24, 0x96, !PT ;  /* 0x000000e50d0d7212 */ /* 0x000fe400078e9618 */
[----:B------:R-:W-:Y:S01]  /*1ecc0*/  LOP3.LUT R0, R2, 0xff, RZ, 0xc0, !PT ;  /* 0x000000ff02007812 */ /* 0x000fe200078ec0ff */
[----:B------:R-:W-:-:S03]  /*1ecd0*/  @!P4 HFMA2.BF16_V2 R136, -RZ.H0_H0, RZ.H0_H0, -R40.H0_H0 ;  /* 0x200000ffff88c231 */ /* 0x000fc60000340928 */
[----:B------:R-:W-:Y:S02]  /*1ece0*/  ISETP.GE.U32.AND P5, PT, R199, R0, PT ;  /* 0x00000000c700720c */ /* 0x000fe40003fa6070 */
[----:B------:R-:W-:Y:S02]  /*1ecf0*/  LOP3.LUT R0, R15, 0xff, RZ, 0xc0, !PT ;  /* 0x000000ff0f007812 */ /* 0x000fe400078ec0ff */
[----:B------:R-:W-:Y:S01]  /*1ed00*/  ISETP.GE.U32.AND P0, PT, R199, R12, PT ;  /* 0x0000000cc700720c */ /* 0x000fe20003f06070 */
[----:B------:R-:W-:Y:S01]  /*1ed10*/  IMAD.WIDE.U32 R12, R13, -0x326172a9, RZ ;  /* 0xcd9e8d570d0c7825 */ /* 0x000fe200078e00ff */
[----:B------:R-:W-:Y:S02]  /*1ed20*/  PRMT R174, R40, 0x5410, R39 ;  /* 0x0000541028ae7816 */ /* 0x000fe40000000027 */
[----:B------:R-:W-:Y:S01]  /*1ed30*/  @!P4 PRMT R40, R136, 0x5410, RZ ;  /* 0x000054108828c816 */ /* 0x000fe200000000ff */
[----:B------:R-:W-:Y:S01]  /*1ed40*/  IMAD.MOV.U32 R136, RZ, RZ, R246 ;  /* 0x000000ffff887224 */ /* 0x000fe200078e00f6 */
[----:B------:R-:W-:Y:S01]  /*1ed50*/  ISETP.GE.U32.AND P4, PT, R199, R0, PT ;  /* 0x00000000c700720c */ /* 0x000fe20003f86070 */
[----:B------:R-:W-:Y:S01]  /*1ed60*/  IMAD.MOV.U32 R236, RZ, RZ, R171 ;  /* 0x000000ffffec7224 */ /* 0x000fe200078e00ab */
[----:B------:R-:W-:Y:S01]  /*1ed70*/  SHF.R.U32.HI R0, RZ, 0x8, R19 ;  /* 0x00000008ff007819 */ /* 0x000fe20000011613 */
[----:B------:R-:W-:-:S02]  /*1ed80*/  IMAD.MOV.U32 R246, RZ, RZ, R232 ;  /* 0x000000fffff67224 */ /* 0x000fc400078e00e8 */
[----:B------:R-:W-:Y:S01]  /*1ed90*/  FMUL.FTZ R171, R137, R164 ;  /* 0x000000a489ab7220 */ /* 0x000fe20000410000 */
[----:B------:R-:W-:Y:S02]  /*1eda0*/  IMAD.MOV.U32 R15, RZ, RZ, R252 ;  /* 0x000000ffff0f7224 */ /* 0x000fe400078e00fc */
[----:B------:R-:W-:Y:S02]  /*1edb0*/  @!P2 HFMA2.BF16_V2 R137, -RZ.H0_H0, RZ.H0_H0, -R39.H0_H0 ;  /* 0x200000ffff89a231 */ /* 0x000fe40000340927 */
[----:B------:R-:W-:Y:S01]  /*1edc0*/  IMAD.MOV.U32 R232, RZ, RZ, R219 ;  /* 0x000000ffffe87224 */ /* 0x000fe200078e00db */
[----:B------:R-:W-:Y:S01]  /*1edd0*/  LOP3.LUT R12, R3, R233, R12, 0x96, !PT ;  /* 0x000000e9030c7212 */ /* 0x000fe200078e960c */
[----:B------:R-:W-:Y:S01]  /*1ede0*/  IMAD.MOV.U32 R252, RZ, RZ, R218 ;  /* 0x000000fffffc7224 */ /* 0x000fe200078e00da */
[----:B------:R1:W4:Y:S01]  /*1edf0*/  LDL.LU.S16 R219, [R1+0x140] ;  /* 0x0001400001db7983 */ /* 0x0003220000300600 */
[----:B------:R-:W-:Y:S02]  /*1ee00*/  LOP3.LUT R24, R2, 0xffff, RZ, 0xc0, !PT ;  /* 0x0000ffff02187812 */ /* 0x000fe400078ec0ff */
[--C-:B------:R-:W-:Y:S01]  /*1ee10*/  SHF.R.U32.HI R23, RZ, 0x10, R2.reuse ;  /* 0x00000010ff177819 */ /* 0x100fe20000011602 */
[----:B------:R1:W2:Y:S01]  /*1ee20*/  LDL.LU.S16 R218, [R1+0x13c] ;  /* 0x00013c0001da7983 */ /* 0x0002a20000300600 */
[----:B------:R-:W-:Y:S01]  /*1ee30*/  SHF.R.U32.HI R21, RZ, 0x18, R2 ;  /* 0x00000018ff157819 */ /* 0x000fe20000011602 */
[----:B------:R-:W-:Y:S01]  /*1ee40*/  IMAD.WIDE.U32 R2, R18, -0x2daee0ad, RZ ;  /* 0xd2511f5312027825 */ /* 0x000fe200078e00ff */
[----:B------:R-:W-:Y:S01]  /*1ee50*/  LOP3.LUT R0, R0, 0xffff, RZ, 0xc0, !PT ;  /* 0x0000ffff00007812 */ /* 0x000fe200078ec0ff */
[----:B------:R1:W3:Y:S01]  /*1ee60*/  LDL.LU.S16 R19, [R1+0x144] ;  /* 0x0001440001137983 */ /* 0x0002e20000300600 */
[----:B------:R-:W-:-:S02]  /*1ee70*/  @!P2 PRMT R39, R137, 0x5410, RZ ;  /* 0x000054108927a816 */ /* 0x000fc400000000ff */
[----:B------:R-:W-:Y:S02]  /*1ee80*/  ISETP.GE.U32.AND P2, PT, R199, R0, PT ;  /* 0x00000000c700720c */ /* 0x000fe40003f46070 */
[----:B------:R-:W-:Y:S02]  /*1ee90*/  LOP3.LUT R0, R3, R231, R20, 0x96, !PT ;  /* 0x000000e703007212 */ /* 0x000fe400078e9614 */
[----:B------:R1:W3:Y:S01]  /*1eea0*/  LDL.LU.S16 R20, [R1+0x14c] ;  /* 0x00014c0001147983 */ /* 0x0002e20000300600 */
[----:B------:R-:W-:Y:S02]  /*1eeb0*/  PRMT R41, R34, 0x7632, R41 ;  /* 0x0000763222297816 */ /* 0x000fe40000000029 */
[----:B------:R-:W-:Y:S01]  /*1eec0*/  LOP3.LUT R17, R13, R228, R16, 0x96, !PT ;  /* 0x000000e40d117212 */ /* 0x000fe200078e9610 */
[----:B------:R-:W-:Y:S01]  /*1eed0*/  FMUL.FTZ R90, R140, R164 ;  /* 0x000000a48c5a7220 */ /* 0x000fe20000410000 */
[----:B------:R-:W-:Y:S01]  /*1eee0*/  SHF.R.U32.HI R13, RZ, 0x10, R0 ;  /* 0x00000010ff0d7819 */ /* 0x000fe20000011600 */
[----:B------:R-:W-:Y:S01]  /*1eef0*/  @!P1 HFMA2.BF16_V2 R140, -RZ.H0_H0, RZ.H0_H0, -R41.H0_H0 ;  /* 0x200000ffff8c9231 */ /* 0x000fe20000340929 */
[----:B------:R-:W-:Y:S01]  /*1ef00*/  PRMT R42, R34, 0x7610, R42 ;  /* 0x00007610222a7816 */ /* 0x000fe2000000002a */
[----:B------:R-:W-:Y:S01]  /*1ef10*/  IMAD.MOV.U32 R243, RZ, RZ, R249 ;  /* 0x000000fffff37224 */ /* 0x000fe200078e00f9 */
[----:B------:R-:W-:Y:S01]  /*1ef20*/  LOP3.LUT R13, R13, 0xff, RZ, 0xc0, !PT ;  /* 0x000000ff0d0d7812 */ /* 0x000fe200078ec0ff */
[----:B------:R-:W-:-:S02]  /*1ef30*/  IMAD.MOV.U32 R249, RZ, RZ, R235 ;  /* 0x000000fffff97224 */ /* 0x000fc400078e00eb */
[-C--:B------:R-:W-:Y:S01]  /*1ef40*/  FMUL.FTZ R169, R153, R164.reuse ;  /* 0x000000a499a97220 */ /* 0x080fe20000410000 */
[----:B------:R-:W-:Y:S02]  /*1ef50*/  IMAD.MOV.U32 R250, RZ, RZ, R238 ;  /* 0x000000fffffa7224 */ /* 0x000fe400078e00ee */
[-C--:B------:R-:W-:Y:S01]  /*1ef60*/  FMUL.FTZ R238, R152, R164.reuse ;  /* 0x000000a498ee7220 */ /* 0x080fe20000410000 */
[-C--:B------:R-:W-:Y:S01]  /*1ef70*/  FMUL.FTZ R237, R149, R164.reuse ;  /* 0x000000a495ed7220 */ /* 0x080fe20000410000 */
[----:B------:R-:W-:Y:S01]  /*1ef80*/  FMUL.FTZ R235, R141, R164 ;  /* 0x000000a48deb7220 */ /* 0x000fe20000410000 */
[----:B------:R-:W-:Y:S01]  /*1ef90*/  PRMT R164, R42, 0x5410, R41 ;  /* 0x000054102aa47816 */ /* 0x000fe20000000029 */
[----:B------:R-:W-:Y:S01]  /*1efa0*/  @!P3 HFMA2.BF16_V2 R141, -RZ.H0_H0, RZ.H0_H0, -R42.H0_H0 ;  /* 0x200000ffff8db231 */ /* 0x000fe2000034092a */
[----:B------:R-:W-:Y:S02]  /*1efb0*/  @!P1 PRMT R41, R140, 0x5410, RZ ;  /* 0x000054108c299816 */ /* 0x000fe400000000ff */
[----:B------:R-:W-:-:S02]  /*1efc0*/  ISETP.GE.U32.AND P1, PT, R199, R13, PT ;  /* 0x0000000dc700720c */ /* 0x000fc40003f26070 */
[C---:B------:R-:W-:Y:S02]  /*1efd0*/  LOP3.LUT R13, R0.reuse, 0xff, RZ, 0xc0, !PT ;  /* 0x000000ff000d7812 */ /* 0x040fe400078ec0ff */
[----:B------:R-:W-:Y:S02]  /*1efe0*/  @!P3 PRMT R42, R141, 0x5410, RZ ;  /* 0x000054108d2ab816 */ /* 0x000fe400000000ff */
[----:B------:R-:W-:Y:S02]  /*1eff0*/  ISETP.GE.U32.AND P3, PT, R199, R13, PT ;  /* 0x0000000dc700720c */ /* 0x000fe40003f66070 */
[----:B------:R-:W-:Y:S02]  /*1f000*/  SHF.R.U32.HI R13, RZ, 0x18, R0 ;  /* 0x00000018ff0d7819 */ /* 0x000fe40000011600 */
[----:B------:R-:W-:Y:S02]  /*1f010*/  LOP3.LUT R0, R0, 0xffff, RZ, 0xc0, !PT ;  /* 0x0000ffff00007812 */ /* 0x000fe400078ec0ff */
[----:B------:R-:W-:-:S02]  /*1f020*/  PRMT R38, R35, 0x7610, R38 ;  /* 0x0000761023267816 */ /* 0x000fc40000000026 */
[----:B------:R-:W-:Y:S02]  /*1f030*/  PRMT R37, R35, 0x7632, R37 ;  /* 0x0000763223257816 */ /* 0x000fe40000000025 */
[----:B------:R-:W-:Y:S01]  /*1f040*/  SHF.R.U32.HI R0, RZ, 0x8, R0 ;  /* 0x00000008ff007819 */ /* 0x000fe20000011600 */
[----:B------:R-:W-:Y:S02]  /*1f050*/  @!P0 HFMA2.BF16_V2 R148, -RZ.H0_H0, RZ.H0_H0, -R38.H0_H0 ;  /* 0x200000ffff948231 */ /* 0x000fe40000340926 */
[----:B------:R-:W-:Y:S01]  /*1f060*/  @!P2 HFMA2.BF16_V2 R149, -RZ.H0_H0, RZ.H0_H0, -R37.H0_H0 ;  /* 0x200000ffff95a231 */ /* 0x000fe20000340925 */
[----:B------:R-:W-:Y:S02]  /*1f070*/  LOP3.LUT R0, R0, 0xffff, RZ, 0xc0, !PT ;  /* 0x0000ffff00007812 */ /* 0x000fe400078ec0ff */
[----:B------:R-:W-:Y:S02]  /*1f080*/  PRMT R153, R38, 0x5410, R37 ;  /* 0x0000541026997816 */ /* 0x000fe40000000025 */
[----:B------:R-:W-:-:S02]  /*1f090*/  @!P0 PRMT R38, R148, 0x5410, RZ ;  /* 0x0000541094268816 */ /* 0x000fc400000000ff */
[----:B------:R-:W-:Y:S02]  /*1f0a0*/  @!P2 PRMT R37, R149, 0x5410, RZ ;  /* 0x000054109525a816 */ /* 0x000fe400000000ff */
[C---:B------:R-:W-:Y:S02]  /*1f0b0*/  ISETP.GE.U32.AND P0, PT, R199.reuse, R13, PT ;  /* 0x0000000dc700720c */ /* 0x040fe40003f06070 */
[C---:B------:R-:W-:Y:S02]  /*1f0c0*/  ISETP.GE.U32.AND P2, PT, R199.reuse, R0, PT ;  /* 0x00000000c700720c */ /* 0x040fe40003f46070 */
[----:B------:R-:W-:Y:S01]  /*1f0d0*/  ISETP.GE.U32.AND P6, PT, R199, R14, PT ;  /* 0x0000000ec700720c */ /* 0x000fe20003fc6070 */
[--C-:B------:R-:W-:Y:S01]  /*1f0e0*/  FADD.FTZ R14, R120, R36.reuse ;  /* 0x00000024780e7221 */ /* 0x100fe20000010000 */
[C---:B------:R-:W-:Y:S02]  /*1f0f0*/  PRMT R36, R32.reuse, 0x7610, R36 ;  /* 0x0000761020247816 */ /* 0x040fe40000000024 */
[----:B------:R-:W-:-:S02]  /*1f100*/  PRMT R35, R32, 0x7632, R35 ;  /* 0x0000763220237816 */ /* 0x000fc40000000023 */
[C---:B------:R-:W-:Y:S02]  /*1f110*/  PRMT R32, R31.reuse, 0x7610, R32 ;  /* 0x000076101f207816 */ /* 0x040fe40000000020 */
[----:B------:R-:W-:Y:S02]  /*1f120*/  PRMT R31, R31, 0x7632, R31 ;  /* 0x000076321f1f7816 */ /* 0x000fe4000000001f */
[C---:B------:R-:W-:Y:S02]  /*1f130*/  PRMT R34, R28.reuse, 0x7610, R34 ;  /* 0x000076101c227816 */ /* 0x040fe40000000022 */
[----:B------:R-:W-:Y:S01]  /*1f140*/  PRMT R33, R28, 0x7632, R33 ;  /* 0x000076321c217816 */ /* 0x000fe20000000021 */
[----:B------:R-:W-:Y:S01]  /*1f150*/  FADD.FTZ R16, R121, R14 ;  /* 0x0000000e79107221 */ /* 0x000fe20000010000 */
[----:B------:R-:W-:Y:S01]  /*1f160*/  IMAD.MOV.U32 R121, RZ, RZ, R15 ;  /* 0x000000ffff797224 */ /* 0x000fe200078e000f */
[----:B------:R-:W-:Y:S01]  /*1f170*/  SHF.R.U32.HI R15, RZ, 0x10, R2 ;  /* 0x00000010ff0f7819 */ /* 0x000fe20000011602 */
[----:B----4-:R-:W-:-:S02]  /*1f180*/  @!P1 HFMA2.BF16_V2 R219, -RZ.H0_H0, RZ.H0_H0, -R34.H0_H0 ;  /* 0x200000ffffdb9231 */ /* 0x010fc40000340922 */
[----:B--2---:R-:W-:Y:S02]  /*1f190*/  @!P0 HFMA2.BF16_V2 R218, -RZ.H0_H0, RZ.H0_H0, -R33.H0_H0 ;  /* 0x200000ffffda8231 */ /* 0x004fe40000340921 */
[----:B---3--:R-:W-:Y:S01]  /*1f1a0*/  @!P2 HFMA2.BF16_V2 R19, -RZ.H0_H0, RZ.H0_H0, -R31.H0_H0 ;  /* 0x200000ffff13a231 */ /* 0x008fe2000034091f */
[----:B------:R-:W-:Y:S02]  /*1f1b0*/  PRMT R13, R219, 0x7610, R13 ;  /* 0x00007610db0d7816 */ /* 0x000fe4000000000d */
[----:B------:R-:W-:Y:S02]  /*1f1c0*/  PRMT R0, R218, 0x7610, R0 ;  /* 0x00007610da007816 */ /* 0x000fe40000000000 */
[----:B------:R-:W-:Y:S01]  /*1f1d0*/  PRMT R14, R19, 0x7610, R14 ;  /* 0x00007610130e7816 */ /* 0x000fe2000000000e */
[----:B------:R-:W-:Y:S01]  /*1f1e0*/  @!P3 HFMA2.BF16_V2 R20, -RZ.H0_H0, RZ.H0_H0, -R32.H0_H0 ;  /* 0x200000ffff14b231 */ /* 0x000fe20000340920 */
[----:B------:R-:W-:Y:S02]  /*1f1f0*/  PRMT R218, R32, 0x5410, R31 ;  /* 0x0000541020da7816 */ /* 0x000fe4000000001f */
[----:B------:R-:W-:-:S02]  /*1f200*/  PRMT R219, R34, 0x5410, R33 ;  /* 0x0000541022db7816 */ /* 0x000fc40000000021 */
[----:B------:R-:W-:Y:S02]  /*1f210*/  @!P2 PRMT R31, R14, 0x5410, RZ ;  /* 0x000054100e1fa816 */ /* 0x000fe400000000ff */
[----:B------:R-:W-:Y:S02]  /*1f220*/  @!P1 PRMT R34, R13, 0x5410, RZ ;  /* 0x000054100d229816 */ /* 0x000fe400000000ff */
[----:B------:R-:W-:Y:S02]  /*1f230*/  @!P0 PRMT R33, R0, 0x5410, RZ ;  /* 0x0000541000218816 */ /* 0x000fe400000000ff */
[C---:B------:R-:W-:Y:S02]  /*1f240*/  LOP3.LUT R0, R2.reuse, 0xff, RZ, 0xc0, !PT ;  /* 0x000000ff02007812 */ /* 0x040fe400078ec0ff */
[----:B------:R-:W-:Y:S02]  /*1f250*/  LOP3.LUT R14, R2, 0xffff, RZ, 0xc0, !PT ;  /* 0x0000ffff020e7812 */ /* 0x000fe400078ec0ff */
[----:B------:R-:W-:Y:S01]  /*1f260*/  SHF.R.U32.HI R13, RZ, 0x18, R2 ;  /* 0x00000018ff0d7819 */ /* 0x000fe20000011602 */
[----:B------:R-:W-:Y:S01]  /*1f270*/  IMAD.WIDE.U32 R2, R17, -0x2daee0ad, RZ ;  /* 0xd2511f5311027825 */ /* 0x000fe200078e00ff */
[----:B------:R-:W-:-:S04]  /*1f280*/  PRMT R18, R20, 0x7610, R18 ;  /* 0x0000761014127816 */ /* 0x000fc80000000012 */
[----:B------:R-:W-:Y:S02]  /*1f290*/  @!P3 PRMT R32, R18, 0x5410, RZ ;  /* 0x000054101220b816 */ /* 0x000fe400000000ff */
[C---:B------:R-:W-:Y:S02]  /*1f2a0*/  LOP3.LUT R19, R2.reuse, 0xff, RZ, 0xc0, !PT ;  /* 0x000000ff02137812 */ /* 0x040fe400078ec0ff */
[----:B------:R-:W-:Y:S02]  /*1f2b0*/  LOP3.LUT R20, R2, 0xffff, RZ, 0xc0, !PT ;  /* 0x0000ffff02147812 */ /* 0x000fe400078ec0ff */
[--C-:B------:R-:W-:Y:S02]  /*1f2c0*/  SHF.R.U32.HI R18, RZ, 0x10, R2.reuse ;  /* 0x00000010ff127819 */ /* 0x100fe40000011602 */
[----:B------:R-:W-:Y:S02]  /*1f2d0*/  SHF.R.U32.HI R17, RZ, 0x18, R2 ;  /* 0x00000018ff117819 */ /* 0x000fe40000011602 */
[----:B------:R-:W-:-:S04]  /*1f2e0*/  SHF.R.U32.HI R2, RZ, 0x8, R14 ;  /* 0x00000008ff027819 */ /* 0x000fc8000001160e */
[----:B------:R-:W-:-:S04]  /*1f2f0*/  LOP3.LUT R2, R2, 0xffff, RZ, 0xc0, !PT ;  /* 0x0000ffff02027812 */ /* 0x000fc800078ec0ff */
[C---:B------:R-:W-:Y:S02]  /*1f300*/  ISETP.GE.U32.AND P1, PT, R199.reuse, R2, PT ;  /* 0x00000002c700720c */ /* 0x040fe40003f26070 */
[----:B------:R1:W2:Y:S01]  /*1f310*/  LDL.LU.S16 R2, [R1+0x158] ;  /* 0x0001580001027983 */ /* 0x0002a20000300600 */
[----:B------:R-:W-:Y:S01]  /*1f320*/  ISETP.GE.U32.AND P2, PT, R199, R0, PT ;  /* 0x00000000c700720c */ /* 0x000fe20003f46070 */
[----:B------:R-:W-:Y:S01]  /*1f330*/  @!P6 HFMA2.BF16_V2 R222, -RZ.H0_H0, RZ.H0_H0, -R35.H0_H0 ;  /* 0x200000ffffdee231 */ /* 0x000fe20000340923 */
[----:B------:R-:W-:Y:S02]  /*1f340*/  LOP3.LUT R0, R23, 0xff, RZ, 0xc0, !PT ;  /* 0x000000ff17007812 */ /* 0x000fe400078ec0ff */
[----:B------:R-:W-:Y:S02]  /*1f350*/  PRMT R152, R36, 0x5410, R35 ;  /* 0x0000541024987816 */ /* 0x000fe40000000023 */
[----:B------:R-:W-:Y:S02]  /*1f360*/  PRMT R28, R29, 0x7610, R28 ;  /* 0x000076101d1c7816 */ /* 0x000fe4000000001c */
[----:B------:R-:W-:-:S02]  /*1f370*/  @!P6 PRMT R35, R222, 0x5410, RZ ;  /* 0x00005410de23e816 */ /* 0x000fc400000000ff */
[----:B------:R-:W-:Y:S02]  /*1f380*/  ISETP.GE.U32.AND P6, PT, R199, R0, PT ;  /* 0x00000000c700720c */ /* 0x000fe40003fc6070 */
[----:B------:R-:W-:Y:S02]  /*1f390*/  LOP3.LUT R0, R3, R231, R22, 0x96, !PT ;  /* 0x000000e703007212 */ /* 0x000fe400078e9616 */
[----:B------:R-:W-:Y:S02]  /*1f3a0*/  LOP3.LUT R3, R15, 0xff, RZ, 0xc0, !PT ;  /* 0x000000ff0f037812 */ /* 0x000fe400078ec0ff */
[----:B------:R-:W-:Y:S02]  /*1f3b0*/  PRMT R27, R29, 0x7632, R27 ;  /* 0x000076321d1b7816 */ /* 0x000fe4000000001b */
[----:B------:R-:W-:Y:S01]  /*1f3c0*/  ISETP.GE.U32.AND P0, PT, R199, R3, PT ;  /* 0x00000003c700720c */ /* 0x000fe20003f06070 */
[----:B------:R-:W-:Y:S01]  /*1f3d0*/  FADD.FTZ R3, R217, R16 ;  /* 0x00000010d9037221 */ /* 0x000fe20000010000 */
[----:B------:R-:W-:-:S04]  /*1f3e0*/  PRMT R217, R28, 0x5410, R27 ;  /* 0x000054101cd97816 */ /* 0x000fc8000000001b */
[----:B------:R3:W-:Y:S04]  /*1f3f0*/  STL [R1+0x108], R3 ;  /* 0x0001080301007387 */ /* 0x0007e80000100800 */
[----:B---3--:R1:W3:Y:S01]  /*1f400*/  LDL.LU.S16 R3, [R1+0x160] ;  /* 0x0001600001037983 */ /* 0x0082e20000300600 */
[----:B--2---:R-:W-:-:S05]  /*1f410*/  @!P2 HFMA2.BF16_V2 R2, -RZ.H0_H0, RZ.H0_H0, -R28.H0_H0 ;  /* 0x200000ffff02a231 */ /* 0x004fca000034091c */
[----:B------:R-:W-:Y:S02]  /*1f420*/  PRMT R244, R2, 0x7610, R244 ;  /* 0x0000761002f47816 */ /* 0x000fe400000000f4 */
[----:B------:R-:W-:Y:S02]  /*1f430*/  LOP3.LUT R2, R12, 0xff, RZ, 0xc0, !PT ;  /* 0x000000ff0c027812 */ /* 0x000fe400078ec0ff */
[----:B------:R-:W-:Y:S02]  /*1f440*/  @!P2 PRMT R28, R244, 0x5410, RZ ;  /* 0x00005410f41ca816 */ /* 0x000fe400000000ff */
[----:B------:R1:W2:Y:S01]  /*1f450*/  LDL.LU.S16 R244, [R1+0x168] ;  /* 0x0001680001f47983 */ /* 0x0002a20000300600 */
[----:B------:R-:W-:-:S03]  /*1f460*/  ISETP.GE.U32.AND P2, PT, R199, R2, PT ;  /* 0x00000002c700720c */ /* 0x000fc60003f46070 */
[----:B------:R1:W4:Y:S01]  /*1f470*/  LDL.LU.S16 R2, [R1+0x15c] ;  /* 0x00015c0001027983 */ /* 0x0003220000300600 */
[----:B------:R-:W-:Y:S01]  /*1f480*/  ISETP.GE.U32.AND P3, PT, R199, R13, PT ;  /* 0x0000000dc700720c */ /* 0x000fe20003f66070 */
[----:B------:R-:W-:Y:S01]  /*1f490*/  @!P4 HFMA2.BF16_V2 R175, -RZ.H0_H0, RZ.H0_H0, -R36.H0_H0 ;  /* 0x200000ffffafc231 */ /* 0x000fe20000340924 */
[----:B------:R-:W-:-:S04]  /*1f4a0*/  PRMT R29, R30, 0x7632, R29 ;  /* 0x000076321e1d7816 */ /* 0x000fc8000000001d */
[----:B------:R-:W-:Y:S01]  /*1f4b0*/  @!P4 PRMT R36, R175, 0x5410, RZ ;  /* 0x00005410af24c816 */ /* 0x000fe200000000ff */
[----:B---3--:R-:W-:-:S05]  /*1f4c0*/  @!P0 HFMA2.BF16_V2 R3, -RZ.H0_H0, RZ.H0_H0, -R30.H0_H0 ;  /* 0x200000ffff038231 */ /* 0x008fca000034091e */
[----:B------:R-:W-:Y:S01]  /*1f4d0*/  PRMT R234, R3, 0x7610, R234 ;  /* 0x0000761003ea7816 */ /* 0x000fe200000000ea */
[----:B----4-:R-:W-:-:S05]  /*1f4e0*/  @!P1 HFMA2.BF16_V2 R2, -RZ.H0_H0, RZ.H0_H0, -R27.H0_H0 ;  /* 0x200000ffff029231 */ /* 0x010fca000034091b */
[----:B------:R-:W-:Y:S01]  /*1f4f0*/  PRMT R175, R2, 0x7610, R175 ;  /* 0x0000761002af7816 */ /* 0x000fe200000000af */
[----:B--2---:R-:W-:-:S03]  /*1f500*/  @!P3 HFMA2.BF16_V2 R244, -RZ.H0_H0, RZ.H0_H0, -R29.H0_H0 ;  /* 0x200000fffff4b231 */ /* 0x004fc6000034091d */
[----:B------:R-:W-:Y:S02]  /*1f510*/  @!P1 PRMT R27, R175, 0x5410, RZ ;  /* 0x00005410af1b9816 */ /* 0x000fe400000000ff */
[----:B------:R-:W-:Y:S02]  /*1f520*/  PRMT R175, R30, 0x5410, R29 ;  /* 0x000054101eaf7816 */ /* 0x000fe4000000001d */
[----:B------:R-:W-:Y:S02]  /*1f530*/  @!P0 PRMT R30, R234, 0x5410, RZ ;  /* 0x00005410ea1e8816 */ /* 0x000fe400000000ff */
[----:B------:R1:W2:Y:S01]  /*1f540*/  LDL.LU.S16 R234, [R1+0x16c] ;  /* 0x00016c0001ea7983 */ /* 0x0002a20000300600 */
[----:B------:R-:W-:-:S04]  /*1f550*/  PRMT R137, R244, 0x7610, R137 ;  /* 0x00007610f4897816 */ /* 0x000fc80000000089 */
[----:B------:R-:W-:Y:S01]  /*1f560*/  @!P3 PRMT R29, R137, 0x5410, RZ ;  /* 0x00005410891db816 */ /* 0x000fe200000000ff */
[----:B------:R-:W-:Y:S02]  /*1f570*/  IMAD.MOV.U32 R137, RZ, RZ, R11 ;  /* 0x000000ffff897224 */ /* 0x000fe400078e000b */
[----:B------:R1:W3:Y:S01]  /*1f580*/  LDL.LU.S16 R11, [R1+0x17c] ;  /* 0x00017c00010b7983 */ /* 0x0002e20000300600 */
[----:B------:R-:W-:-:S04]  /*1f590*/  SHF.R.U32.HI R2, RZ, 0x18, R12 ;  /* 0x00000018ff027819 */ /* 0x000fc8000001160c */
[----:B------:R-:W-:Y:S02]  /*1f5a0*/  ISETP.GE.U32.AND P1, PT, R199, R2, PT ;  /* 0x00000002c700720c */ /* 0x000fe40003f26070 */
[----:B------:R-:W-:-:S04]  /*1f5b0*/  SHF.R.U32.HI R2, RZ, 0x10, R12 ;  /* 0x00000010ff027819 */ /* 0x000fc8000001160c */
[----:B------:R-:W-:Y:S02]  /*1f5c0*/  LOP3.LUT R3, R2, 0xff, RZ, 0xc0, !PT ;  /* 0x000000ff02037812 */ /* 0x000fe400078ec0ff */
[----:B------:R-:W-:-:S04]  /*1f5d0*/  LOP3.LUT R2, R12, 0xffff, RZ, 0xc0, !PT ;  /* 0x0000ffff0c027812 */ /* 0x000fc800078ec0ff */
[----:B------:R-:W-:-:S04]  /*1f5e0*/  SHF.R.U32.HI R2, RZ, 0x8, R2 ;  /* 0x00000008ff027819 */ /* 0x000fc80000011602 */
[----:B------:R-:W-:Y:S02]  /*1f5f0*/  LOP3.LUT R2, R2, 0xffff, RZ, 0xc0, !PT ;  /* 0x0000ffff02027812 */ /* 0x000fe400078ec0ff */
[----:B------:R-:W-:Y:S02]  /*1f600*/  PRMT R23, R89, 0x7610, R23 ;  /* 0x0000761059177816 */ /* 0x000fe40000000017 */
[----:B------:R-:W-:Y:S01]  /*1f610*/  ISETP.GE.U32.AND P3, PT, R199, R2, PT ;  /* 0x00000002c700720c */ /* 0x000fe20003f66070 */
[----:B------:R-:W-:Y:S01]  /*1f620*/  IMAD.MOV.U32 R244, RZ, RZ, R246 ;  /* 0x000000fffff47224 */ /* 0x000fe200078e00f6 */
[----:B------:R-:W-:Y:S01]  /*1f630*/  PRMT R22, R89, 0x7632, R22 ;  /* 0x0000763259167816 */ /* 0x000fe20000000016 */
[----:B------:R-:W-:Y:S02]  /*1f640*/  IMAD.MOV.U32 R246, RZ, RZ, R252 ;  /* 0x000000fffff67224 */ /* 0x000fe400078e00fc */
[----:B------:R-:W-:Y:S02]  /*1f650*/  IMAD.MOV.U32 R252, RZ, RZ, R232 ;  /* 0x000000fffffc7224 */ /* 0x000fe400078e00e8 */
[----:B------:R1:W4:Y:S01]  /*1f660*/  LDL.LU.S16 R232, [R1+0x178] ;  /* 0x0001780001e87983 */ /* 0x0003220000300600 */
[----:B--2---:R-:W-:-:S05]  /*1f670*/  @!P2 HFMA2.BF16_V2 R234, -RZ.H0_H0, RZ.H0_H0, -R23.H0_H0 ;  /* 0x200000ffffeaa231 */ /* 0x004fca0000340917 */
[----:B------:R-:W-:Y:S02]  /*1f680*/  PRMT R222, R234, 0x7610, R222 ;  /* 0x00007610eade7816 */ /* 0x000fe400000000de */
[----:B------:R-:W-:Y:S01]  /*1f690*/  PRMT R234, R23, 0x5410, R22 ;  /* 0x0000541017ea7816 */ /* 0x000fe20000000016 */
[----:B---3--:R-:W-:Y:S01]  /*1f6a0*/  @!P3 HFMA2.BF16_V2 R11, -RZ.H0_H0, RZ.H0_H0, -R22.H0_H0 ;  /* 0x200000ffff0bb231 */ /* 0x008fe20000340916 */
[----:B------:R-:W-:Y:S02]  /*1f6b0*/  @!P2 PRMT R23, R222, 0x5410, RZ ;  /* 0x00005410de17a816 */ /* 0x000fe400000000ff */
[----:B------:R1:W2:Y:S02]  /*1f6c0*/  LDL.LU.S16 R222, [R1+0x174] ;  /* 0x0001740001de7983 */ /* 0x0002a40000300600 */
[----:B------:R-:W-:Y:S02]  /*1f6d0*/  PRMT R223, R11, 0x7610, R223 ;  /* 0x000076100bdf7816 */ /* 0x000fe400000000df */
[----:B------:R-:W3:Y:S02]  /*1f6e0*/  LDL.LU R11, [R1+0x46c] ;  /* 0x00046c00010b7983 */ /* 0x000ee40000300800 */
[----:B------:R-:W-:-:S02]  /*1f6f0*/  @!P3 PRMT R22, R223, 0x5410, RZ ;  /* 0x00005410df16b816 */ /* 0x000fc400000000ff */
[----:B------:R1:W3:Y:S01]  /*1f700*/  LDL.LU.S16 R223, [R1+0x180] ;  /* 0x0001800001df7983 */ /* 0x0002e20000300600 */
[----:B------:R-:W-:Y:S02]  /*1f710*/  ISETP.GE.U32.AND P0, PT, R199, R3, PT ;  /* 0x00000003c700720c */ /* 0x000fe40003f06070 */
[C---:B------:R-:W-:Y:S02]  /*1f720*/  PRMT R25, R79.reuse, 0x7610, R25 ;  /* 0x000076104f197816 */ /* 0x040fe40000000019 */
[--C-:B------:R-:W-:Y:S02]  /*1f730*/  SHF.R.U32.HI R2, RZ, 0x8, R24.reuse ;  /* 0x00000008ff027819 */ /* 0x100fe40000011618 */
[----:B------:R-:W-:Y:S02]  /*1f740*/  PRMT R24, R79, 0x7632, R24 ;  /* 0x000076324f187816 */ /* 0x000fe40000000018 */
[----:B------:R-:W-:-:S04]  /*1f750*/  LOP3.LUT R2, R2, 0xffff, RZ, 0xc0, !PT ;  /* 0x0000ffff02027812 */ /* 0x000fc800078ec0ff */
[C---:B------:R-:W-:Y:S01]  /*1f760*/  ISETP.GE.U32.AND P2, PT, R199.reuse, R2, PT ;  /* 0x00000002c700720c */ /* 0x040fe20003f46070 */
[----:B----4-:R-:W-:Y:S01]  /*1f770*/  @!P0 HFMA2.BF16_V2 R232, -RZ.H0_H0, RZ.H0_H0, -R25.H0_H0 ;  /* 0x200000ffffe88231 */ /* 0x010fe20000340919 */
[----:B------:R-:W-:-:S04]  /*1f780*/  ISETP.GE.U32.AND P3, PT, R199, R19, PT ;  /* 0x00000013c700720c */ /* 0x000fc80003f66070 */
[----:B------:R-:W-:Y:S02]  /*1f790*/  PRMT R2, R232, 0x7610, R2 ;  /* 0x00007610e8027816 */ /* 0x000fe40000000002 */
[----:B------:R-:W-:Y:S02]  /*1f7a0*/  PRMT R232, R25, 0x5410, R24 ;  /* 0x0000541019e87816 */ /* 0x000fe40000000018 */
[C---:B------:R-:W-:Y:S02]  /*1f7b0*/  PRMT R19, R61.reuse, 0x7610, R19 ;  /* 0x000076103d137816 */ /* 0x040fe40000000013 */
[----:B------:R-:W-:Y:S02]  /*1f7c0*/  @!P0 PRMT R25, R2, 0x5410, RZ ;  /* 0x0000541002198816 */ /* 0x000fe400000000ff */
[----:B------:R-:W-:Y:S02]  /*1f7d0*/  LOP3.LUT R2, R18, 0xff, RZ, 0xc0, !PT ;  /* 0x000000ff12027812 */ /* 0x000fe400078ec0ff */
[----:B------:R-:W-:Y:S01]  /*1f7e0*/  PRMT R18, R61, 0x7632, R18 ;  /* 0x000076323d127816 */ /* 0x000fe20000000012 */
[----:B--2---:R-:W-:-:S05]  /*1f7f0*/  @!P1 HFMA2.BF16_V2 R222, -RZ.H0_H0, RZ.H0_H0, -R24.H0_H0 ;  /* 0x200000ffffde9231 */ /* 0x004fca0000340918 */
[----:B------:R-:W-:Y:S02]  /*1f800*/  PRMT R149, R222, 0x7610, R149 ;  /* 0x00007610de957816 */ /* 0x000fe40000000095 */
[----:B------:R1:W2:Y:S01]  /*1f810*/  LDL.LU.S16 R222, [R1+0x18c] ;  /* 0x00018c0001de7983 */ /* 0x0002a20000300600 */
[----:B---3--:R-:W-:Y:S01]  /*1f820*/  @!P5 HFMA2.BF16_V2 R223, -RZ.H0_H0, RZ.H0_H0, -R19.H0_H0 ;  /* 0x200000ffffdfd231 */ /* 0x008fe20000340913 */
[----:B------:R-:W-:Y:S02]  /*1f830*/  @!P1 PRMT R24, R149, 0x5410, RZ ;  /* 0x0000541095189816 */ /* 0x000fe400000000ff */
[----:B------:R-:W-:Y:S01]  /*1f840*/  ISETP.GE.U32.AND P1, PT, R199, R2, PT ;  /* 0x00000002c700720c */ /* 0x000fe20003f26070 */
[----:B------:R1:W3:Y:S01]  /*1f850*/  LDL.LU.S16 R149, [R1+0x188] ;  /* 0x0001880001957983 */ /* 0x0002e20000300600 */
[----:B------:R-:W-:Y:S02]  /*1f860*/  SHF.R.U32.HI R2, RZ, 0x10, R0 ;  /* 0x00000010ff027819 */ /* 0x000fe40000011600 */
[----:B------:R-:W-:-:S02]  /*1f870*/  PRMT R8, R223, 0x7610, R8 ;  /* 0x00007610df087816 */ /* 0x000fc40000000008 */
[----:B------:R-:W-:Y:S02]  /*1f880*/  LOP3.LUT R2, R2, 0xff, RZ, 0xc0, !PT ;  /* 0x000000ff02027812 */ /* 0x000fe400078ec0ff */
[----:B------:R-:W-:Y:S02]  /*1f890*/  PRMT R223, R19, 0x5410, R18 ;  /* 0x0000541013df7816 */ /* 0x000fe40000000012 */
[----:B------:R-:W-:Y:S02]  /*1f8a0*/  @!P5 PRMT R19, R8, 0x5410, RZ ;  /* 0x000054100813d816 */ /* 0x000fe400000000ff */
[----:B------:R-:W4:Y:S01]  /*1f8b0*/  LDL.LU R8, [R1+0x468] ;  /* 0x0004680001087983 */ /* 0x000f220000300800 */
[----:B------:R-:W-:-:S03]  /*1f8c0*/  ISETP.GE.U32.AND P5, PT, R199, R2, PT ;  /* 0x00000002c700720c */ /* 0x000fc60003fa6070 */
[----:B------:R1:W3:Y:S01]  /*1f8d0*/  LDL.LU.S16 R2, [R1+0x184] ;  /* 0x0001840001027983 */ /* 0x0002e20000300600 */
[----:B------:R-:W-:Y:S02]  /*1f8e0*/  ISETP.GE.U32.AND P4, PT, R199, R21, PT ;  /* 0x00000015c700720c */ /* 0x000fe40003f86070 */
[----:B------:R-:W-:-:S05]  /*1f8f0*/  PRMT R21, R60, 0x7610, R21 ;  /* 0x000076103c157816 */ /* 0x000fca0000000015 */
[----:B--2---:R-:W-:-:S05]  /*1f900*/  @!P6 HFMA2.BF16_V2 R222, -RZ.H0_H0, RZ.H0_H0, -R21.H0_H0 ;  /* 0x200000ffffdee231 */ /* 0x004fca0000340915 */
[----:B------:R-:W-:Y:S01]  /*1f910*/  PRMT R3, R222, 0x7610, R3 ;  /* 0x00007610de037816 */ /* 0x000fe20000000003 */
[----:B---3--:R-:W-:-:S05]  /*1f920*/  @!P2 HFMA2.BF16_V2 R2, -RZ.H0_H0, RZ.H0_H0, -R18.H0_H0 ;  /* 0x200000ffff02a231 */ /* 0x008fca0000340912 */
[----:B------:R-:W-:Y:S02]  /*1f930*/  PRMT R140, R2, 0x7610, R140 ;  /* 0x00007610028c7816 */ /* 0x000fe4000000008c */
[--C-:B------:R-:W-:Y:S02]  /*1f940*/  SHF.R.U32.HI R2, RZ, 0x8, R20.reuse ;  /* 0x00000008ff027819 */ /* 0x100fe40000011614 */
[----:B------:R-:W-:-:S04]  /*1f950*/  PRMT R20, R60, 0x7632, R20 ;  /* 0x000076323c147816 */ /* 0x000fc80000000014 */
[----:B------:R-:W-:Y:S02]  /*1f960*/  PRMT R222, R21, 0x5410, R20 ;  /* 0x0000541015de7816 */ /* 0x000fe40000000014 */
[----:B------:R-:W-:Y:S01]  /*1f970*/  @!P6 PRMT R21, R3, 0x5410, RZ ;  /* 0x000054100315e816 */ /* 0x000fe200000000ff */
[----:B------:R-:W-:Y:S01]  /*1f980*/  @!P4 HFMA2.BF16_V2 R149, -RZ.H0_H0, RZ.H0_H0, -R20.H0_H0 ;  /* 0x200000ffff95c231 */ /* 0x000fe20000340914 */
[----:B------:R1:W2:Y:S01]  /*1f990*/  LDL.LU.S16 R3, [R1+0x190] ;  /* 0x0001900001037983 */ /* 0x0002a20000300600 */
[----:B------:R-:W-:-:S03]  /*1f9a0*/  @!P2 PRMT R18, R140, 0x5410, RZ ;  /* 0x000054108c12a816 */ /* 0x000fc600000000ff */
[----:B------:R1:W3:Y:S01]  /*1f9b0*/  LDL.LU.S16 R140, [R1+0x198] ;  /* 0x00019800018c7983 */ /* 0x0002e20000300600 */
[----:B------:R-:W-:-:S04]  /*1f9c0*/  PRMT R89, R149, 0x7610, R89 ;  /* 0x0000761095597816 */ /* 0x000fc80000000059 */
[----:B------:R-:W-:Y:S02]  /*1f9d0*/  @!P4 PRMT R20, R89, 0x5410, RZ ;  /* 0x000054105914c816 */ /* 0x000fe400000000ff */
[----:B------:R1:W4:Y:S01]  /*1f9e0*/  LDL.LU.S16 R89, [R1+0x19c] ;  /* 0x00019c0001597983 */ /* 0x0003220000300600 */
[----:B------:R-:W-:Y:S02]  /*1f9f0*/  LOP3.LUT R2, R2, 0xffff, RZ, 0xc0, !PT ;  /* 0x0000ffff02027812 */ /* 0x000fe400078ec0ff */
[C---:B------:R-:W-:Y:S02]  /*1fa00*/  ISETP.GE.U32.AND P0, PT, R199.reuse, R17, PT ;  /* 0x00000011c700720c */ /* 0x040fe40003f06070 */
[----:B------:R-:W-:Y:S02]  /*1fa10*/  ISETP.GE.U32.AND P2, PT, R199, R2, PT ;  /* 0x00000002c700720c */ /* 0x000fe40003f46070 */
[----:B------:R-:W-:-:S04]  /*1fa20*/  LOP3.LUT R2, R0, 0xff, RZ, 0xc0, !PT ;  /* 0x000000ff00027812 */ /* 0x000fc800078ec0ff */
[----:B------:R-:W-:Y:S02]  /*1fa30*/  ISETP.GE.U32.AND P6, PT, R199, R2, PT ;  /* 0x00000002c700720c */ /* 0x000fe40003fc6070 */
[----:B------:R-:W-:Y:S02]  /*1fa40*/  SHF.R.U32.HI R2, RZ, 0x18, R0 ;  /* 0x00000018ff027819 */ /* 0x000fe40000011600 */
[----:B------:R-:W-:Y:S02]  /*1fa50*/  PRMT R15, R73, 0x7610, R15 ;  /* 0x00007610490f7816 */ /* 0x000fe4000000000f */
[----:B------:R-:W-:Y:S02]  /*1fa60*/  ISETP.GE.U32.AND P4, PT, R199, R2, PT ;  /* 0x00000002c700720c */ /* 0x000fe40003f86070 */
[----:B------:R1:W-:Y:S01]  /*1fa70*/  MUFU.EX2 R2, R9 ;  /* 0x0000000900027308 */ /* 0x0003e20000000800 */
[----:B------:R-:W-:Y:S01]  /*1fa80*/  @P1 PRMT R61, R180, 0x7610, R61 ;  /* 0x00007610b43d1816 */ /* 0x000fe2000000003d */
[----:B------:R-:W-:-:S02]  /*1fa90*/  IMAD.MOV.U32 R149, RZ, RZ, R137 ;  /* 0x000000ffff957224 */ /* 0x000fc400078e0089 */
[----:B------:R-:W-:Y:S01]  /*1faa0*/  IMAD.MOV.U32 R137, RZ, RZ, R236 ;  /* 0x000000ffff897224 */ /* 0x000fe200078e00ec */
[----:B-1----:R-:W4:Y:S01]  /*1fab0*/  LDL.LU R9, [R1+0x464] ;  /* 0x0004640001097983 */ /* 0x002f220000300800 */
[--C-:B--2---:R-:W-:Y:S02]  /*1fac0*/  @!P1 HFMA2.BF16_V2 R3, -RZ.H0_H0, RZ.H0_H0, -R180.reuse.H0_H0 ;  /* 0x200000ffff039231 */ /* 0x104fe400003409b4 */
[----:B---3--:R-:W-:-:S03]  /*1fad0*/  @!P0 HFMA2.BF16_V2 R140, -RZ.H0_H0, RZ.H0_H0, -R180.H1_H1 ;  /* 0x200000ffff8c8231 */ /* 0x008fc600003609b4 */
[----:B------:R-:W-:Y:S01]  /*1fae0*/  PRMT R141, R3, 0x7610, R141 ;  /* 0x00007610038d7816 */ /* 0x000fe2000000008d */
[----:B------:R-:W-:Y:S02]  /*1faf0*/  IMAD.MOV.U32 R3, RZ, RZ, R121 ;  /* 0x000000ffff037224 */ /* 0x000fe400078e0079 */
[----:B------:R-:W-:Y:S01]  /*1fb00*/  IMAD.MOV.U32 R121, RZ, RZ, R91 ;  /* 0x000000ffff797224 */ /* 0x000fe200078e005b */
[----:B------:R-:W-:Y:S01]  /*1fb10*/  @!P1 PRMT R61, R141, 0x5410, RZ ;  /* 0x000054108d3d9816 */ /* 0x000fe200000000ff */
[----:B------:R-:W-:Y:S01]  /*1fb20*/  IMAD.MOV.U32 R91, RZ, RZ, R243 ;  /* 0x000000ffff5b7224 */ /* 0x000fe200078e00f3 */
[----:B------:R-:W-:Y:S01]  /*1fb30*/  PRMT R120, R140, 0x7610, R120 ;  /* 0x000076108c787816 */ /* 0x000fe20000000078 */
[----:B------:R1:W2:Y:S01]  /*1fb40*/  MUFU.EX2 R243, R6 ;  /* 0x0000000600f37308 */ /* 0x0002a20000000800 */
[----:B------:R-:W-:Y:S02]  /*1fb50*/  IMAD.MOV.U32 R141, RZ, RZ, R7 ;  /* 0x000000ffff8d7224 */ /* 0x000fe400078e0007 */
[----:B----4-:R-:W-:-:S02]  /*1fb60*/  @!P6 HFMA2.BF16_V2 R89, -RZ.H0_H0, RZ.H0_H0, -R15.H0_H0 ;  /* 0x200000ffff59e231 */ /* 0x010fc4000034090f */
[----:B------:R-:W-:-:S03]  /*1fb70*/  IMAD.MOV.U32 R140, RZ, RZ, R238 ;  /* 0x000000ffff8c7224 */ /* 0x000fc600078e00ee */
[----:B------:R-:W-:Y:S01]  /*1fb80*/  PRMT R79, R89, 0x7610, R79 ;  /* 0x00007610594f7816 */ /* 0x000fe2000000004f */
[----:B-1----:R-:W3:Y:S04]  /*1fb90*/  LDL.LU R6, [R1+0x460] ;  /* 0x0004600001067983 */ /* 0x002ee80000300800 */
[----:B------:R1:W4:Y:S04]  /*1fba0*/  LDL.LU.S16 R7, [R1+0x1a0] ;  /* 0x0001a00001077983 */ /* 0x0003280000300600 */
[----:B------:R1:W3:Y:S04]  /*1fbb0*/  LDL.LU.S16 R238, [R1+0x1a4] ;  /* 0x0001a40001ee7983 */ /* 0x0002e80000300600 */
[----:B------:R1:W3:Y:S04]  /*1fbc0*/  LDL.LU.S16 R236, [R1+0x1c0] ;  /* 0x0001c00001ec7983 */ /* 0x0002e80000300600 */
[----:B------:R1:W3:Y:S01]  /*1fbd0*/  LDL.LU.S16 R89, [R1+0x1ac] ;  /* 0x0001ac0001597983 */ /* 0x0002e20000300600 */
[----:B------:R-:W-:-:S04]  /*1fbe0*/  LOP3.LUT R0, R0, 0xffff, RZ, 0xc0, !PT ;  /* 0x0000ffff00007812 */ /* 0x000fc800078ec0ff */
[----:B------:R-:W-:-:S04]  /*1fbf0*/  SHF.R.U32.HI R0, RZ, 0x8, R0 ;  /* 0x00000008ff007819 */ /* 0x000fc80000011600 */
[----:B------:R-:W-:-:S04]  /*1fc00*/  LOP3.LUT R0, R0, 0xffff, RZ, 0xc0, !PT ;  /* 0x0000ffff00007812 */ /* 0x000fc800078ec0ff */
[----:B------:R-:W-:Y:S02]  /*1fc10*/  ISETP.GE.U32.AND P1, PT, R199, R0, PT ;  /* 0x00000000c700720c */ /* 0x000fe40003f26070 */
[----:B------:R-:W-:Y:S02]  /*1fc20*/  PRMT R14, R73, 0x7632, R14 ;  /* 0x00007632490e7816 */ /* 0x000fe4000000000e */
[----:B------:R-:W-:Y:S02]  /*1fc30*/  PRMT R16, R26, 0x7632, R16 ;  /* 0x000076321a107816 */ /* 0x000fe40000000010 */
[----:B--2---:R-:W-:Y:S02]  /*1fc40*/  F2FP.BF16.F32.PACK_AB R0, R243, R2 ;  /* 0x00000002f300723e */ /* 0x004fe400000010ff */
[----:B------:R-:W-:Y:S02]  /*1fc50*/  @P0 PRMT R60, R180, 0x7632, R60 ;  /* 0x00007632b43c0816 */ /* 0x000fe4000000003c */
[----:B------:R-:W-:Y:S01]  /*1fc60*/  @!P0 PRMT R60, R120, 0x5410, RZ ;  /* 0x00005410783c8816 */ /* 0x000fe200000000ff */
[----:B------:R-:W-:Y:S01]  /*1fc70*/  IMAD.MOV.U32 R120, RZ, RZ, R235 ;  /* 0x000000ffff787224 */ /* 0x000fe200078e00eb */
[----:B------:R-:W-:-:S02]  /*1fc80*/  PRMT R17, R26, 0x7610, R17 ;  /* 0x000076101a117816 */ /* 0x000fc40000000011 */
[----:B------:R-:W-:Y:S02]  /*1fc90*/  PRMT R235, R15, 0x5410, R14 ;  /* 0x000054100feb7816 */ /* 0x000fe4000000000e */
[----:B------:R-:W-:Y:S02]  /*1fca0*/  @!P6 PRMT R15, R79, 0x5410, RZ ;  /* 0x000054104f0fe816 */ /* 0x000fe400000000ff */
[----:B------:R1:W2:Y:S01]  /*1fcb0*/  LDL.LU.S16 R79, [R1+0x1a8] ;  /* 0x0001a800014f7983 */ /* 0x0002a20000300600 */
[----:B------:R-:W-:Y:S01]  /*1fcc0*/  PRMT R26, R0, 0x7632, R26 ;  /* 0x00007632001a7816 */ /* 0x000fe2000000001a */
[----:B----4-:R-:W-:Y:S02]  /*1fcd0*/  @!P1 HFMA2.BF16_V2 R7, -RZ.H0_H0, RZ.H0_H0, -R14.H0_H0 ;  /* 0x200000ffff079231 */ /* 0x010fe4000034090e */
[----:B---3--:R-:W-:-:S03]  /*1fce0*/  @!P4 HFMA2.BF16_V2 R236, -RZ.H0_H0, RZ.H0_H0, -R16.H0_H0 ;  /* 0x200000ffffecc231 */ /* 0x008fc60000340910 */
[----:B------:R-:W-:Y:S02]  /*1fcf0*/  PRMT R148, R7, 0x7610, R148 ;  /* 0x0000761007947816 */ /* 0x000fe40000000094 */
[----:B------:R-:W3:Y:S01]  /*1fd00*/  LDL.LU R7, [R1+0x45c] ;  /* 0x00045c0001077983 */ /* 0x000ee20000300800 */
[----:B------:R-:W-:Y:S01]  /*1fd10*/  @!P3 HFMA2.BF16_V2 R89, -RZ.H0_H0, RZ.H0_H0, -R0.H0_H0 ;  /* 0x200000ffff59b231 */ /* 0x000fe20000340900 */
[----:B------:R-:W-:Y:S02]  /*1fd20*/  PRMT R12, R236, 0x7610, R12 ;  /* 0x00007610ec0c7816 */ /* 0x000fe4000000000c */
[----:B------:R-:W-:Y:S02]  /*1fd30*/  PRMT R236, R17, 0x5410, R16 ;  /* 0x0000541011ec7816 */ /* 0x000fe40000000010 */
[----:B------:R-:W-:Y:S01]  /*1fd40*/  @!P1 PRMT R14, R148, 0x5410, RZ ;  /* 0x00005410940e9816 */ /* 0x000fe200000000ff */
[----:B------:R-:W-:Y:S01]  /*1fd50*/  IMAD.MOV.U32 R148, RZ, RZ, R120 ;  /* 0x000000ffff947224 */ /* 0x000fe200078e0078 */
[----:B------:R-:W-:Y:S01]  /*1fd60*/  @!P4 PRMT R16, R12, 0x5410, RZ ;  /* 0x000054100c10c816 */ /* 0x000fe200000000ff */
[----:B------:R-:W-:Y:S01]  /*1fd70*/  IMAD.MOV.U32 R12, RZ, RZ, R149 ;  /* 0x000000ffff0c7224 */ /* 0x000fe200078e0095 */
[----:B------:R-:W-:Y:S01]  /*1fd80*/  PRMT R13, R89, 0x7610, R13 ;  /* 0x00007610590d7816 */ /* 0x000fe2000000000d */
[----:B------:R-:W4:Y:S01]  /*1fd90*/  LDL R120, [R1+0x338] ;  /* 0x0003380001787983 */ /* 0x000f220000100800 */
[----:B------:R-:W-:-:S02]  /*1fda0*/  IMAD.MOV.U32 R149, RZ, RZ, R141 ;  /* 0x000000ffff957224 */ /* 0x000fc400078e008d */
[----:B------:R-:W-:Y:S01]  /*1fdb0*/  IMAD.MOV.U32 R141, RZ, RZ, R137 ;  /* 0x000000ffff8d7224 */ /* 0x000fe200078e0089 */
[----:B------:R-:W4:Y:S01]  /*1fdc0*/  LDL R89, [R1+0x33c] ;  /* 0x00033c0001597983 */ /* 0x000f220000100800 */
[----:B------:R-:W-:Y:S01]  /*1fdd0*/  IMAD.MOV.U32 R137, RZ, RZ, R237 ;  /* 0x000000ffff897224 */ /* 0x000fe200078e00ed */
[----:B------:R-:W-:Y:S02]  /*1fde0*/  PRMT R237, R0, 0x5410, R26 ;  /* 0x0000541000ed7816 */ /* 0x000fe4000000001a */
[----:B------:R-:W-:Y:S02]  /*1fdf0*/  @!P3 PRMT R0, R13, 0x5410, RZ ;  /* 0x000054100d00b816 */ /* 0x000fe400000000ff */
[----:B------:R-:W4:Y:S01]  /*1fe00*/  LDL R13, [R1+0x340] ;  /* 0x00034000010d7983 */ /* 0x000f220000100800 */
[----:B------:R-:W-:-:S05]  /*1fe10*/  @!P5 HFMA2.BF16_V2 R238, -RZ.H0_H0, RZ.H0_H0, -R17.H0_H0 ;  /* 0x200000ffffeed231 */ /* 0x000fca0000340911 */
[----:B------:R-:W-:Y:S01]  /*1fe20*/  PRMT R73, R238, 0x7610, R73 ;  /* 0x00007610ee497816 */ /* 0x000fe20000000049 */
[----:B------:R-:W-:Y:S01]  /*1fe30*/  FADD.FTZ R238, R2, R74 ;  /* 0x0000004a02ee7221 */ /* 0x000fe20000010000 */
[----:B--2---:R-:W-:Y:S02]  /*1fe40*/  @!P2 HFMA2.BF16_V2 R79, -RZ.H0_H0, RZ.H0_H0, -R26.H0_H0 ;  /* 0x200000ffff4fa231 */ /* 0x004fe4000034091a */
[----:B------:R-:W-:-:S03]  /*1fe50*/  IMAD.MOV.U32 R74, RZ, RZ, R121 ;  /* 0x000000ffff4a7224 */ /* 0x000fc600078e0079 */
[----:B------:R-:W-:Y:S01]  /*1fe60*/  PRMT R2, R79, 0x7610, R2 ;  /* 0x000076104f027816 */ /* 0x000fe20000000002 */
[----:B------:R-:W-:Y:S01]  /*1fe70*/  ST.E.U16 desc[UR4][R4.64+-0x100], R88 ;  /* 0xffff005804007985 */ /* 0x000fe2000c101504 */
[----:B------:R-:W-:Y:S02]  /*1fe80*/  @!P5 PRMT R17, R73, 0x5410, RZ ;  /* 0x000054104911d816 */ /* 0x000fe400000000ff */
[----:B------:R-:W-:Y:S01]  /*1fe90*/  @!P2 PRMT R26, R2, 0x5410, RZ ;  /* 0x00005410021aa816 */ /* 0x000fe200000000ff */
[----:B------:R-:W-:Y:S01]  /*1fea0*/  ST.E.U16 desc[UR4][R4.64+-0xfe], R87 ;  /* 0xffff025704007985 */ /* 0x000fe2000c101504 */
[----:B------:R-:W-:-:S03]  /*1feb0*/  IMAD.MOV.U32 R73, RZ, RZ, R3 ;  /* 0x000000ffff497224 */ /* 0x000fc600078e0003 */
[----:B------:R-:W-:Y:S01]  /*1fec0*/  ST.E.U16 desc[UR4][R10.64+-0x100], R85 ;  /* 0xffff00550a007985 */ /* 0x000fe2000c101504 */
[----:B------:R-:W-:-:S03]  /*1fed0*/  VIADD R3, R215, 0x2 ;  /* 0x00000002d7037836 */ /* 0x000fc60000000000 */
[----:B------:R-:W-:Y:S01]  /*1fee0*/  ST.E.U16 desc[UR4][R10.64+-0xfe], R86 ;  /* 0xffff02560a007985 */ /* 0x000fe2000c101504 */
[----:B------:R-:W-:-:S03]  /*1fef0*/  IMAD.MOV.U32 R79, RZ, RZ, R12 ;  /* 0x000000ffff4f7224 */ /* 0x000fc600078e000c */
[----:B------:R-:W-:Y:S04]  /*1ff00*/  ST.E.U16 desc[UR4][R8.64+-0x100], R64 ;  /* 0xffff004008007985 */ /* 0x000fe8000c101504 */
[----:B------:R2:W-:Y:S02]  /*1ff10*/  ST.E.U16 desc[UR4][R8.64+-0xfe], R63 ;  /* 0xffff023f08007985 */ /* 0x0005e4000c101504 */
[----:B--2---:R-:W-:Y:S02]  /*1ff20*/  VIADD R63, R215, 0x1 ;  /* 0x00000001d73f7836 */ /* 0x004fe40000000000 */
[----:B------:R-:W-:Y:S01]  /*1ff30*/  IMAD.MOV.U32 R64, RZ, RZ, R74 ;  /* 0x000000ffff407224 */ /* 0x000fe200078e004a */
[----:B---3--:R2:W-:Y:S01]  /*1ff40*/  ST.E.U16 desc[UR4][R6.64+-0x100], R59 ;  /* 0xffff003b06007985 */ /* 0x0085e2000c101504 */
[----:B----4-:R-:W-:-:S03]  /*1ff50*/  IMAD.WIDE.U32 R120, R120, -0x326172a9, RZ ;  /* 0xcd9e8d5778787825 */ /* 0x010fc600078e00ff */
[----:B------:R3:W-:Y:S02]  /*1ff60*/  ST.E.U16 desc[UR4][R6.64+-0xfe], R62 ;  /* 0xffff023e06007985 */ /* 0x0007e4000c101504 */
[----:B------:R-:W-:-:S05]  /*1ff70*/  LOP3.LUT R2, R13, R121, RZ, 0x3c, !PT ;  /* 0x000000790d027212 */ /* 0x000fca00078e3cff */
[----:B------:R-:W-:-:S04]  /*1ff80*/  IMAD.WIDE.U32 R12, R2, -0x2daee0ad, RZ ;  /* 0xd2511f53020c7825 */ /* 0x000fc800078e00ff */
[----:B--2---:R-:W-:Y:S01]  /*1ff90*/  VIADD R59, R215, 0x3 ;  /* 0x00000003d73b7836 */ /* 0x004fe20000000000 */
[-CC-:B------:R-:W-:Y:S01]  /*1ffa0*/  LOP3.LUT R2, R179, R89.reuse, R176.reuse, 0x96, !PT ;  /* 0x00000059b3027212 */ /* 0x180fe200078e96b0 */
[----:B------:R2:W-:Y:S01]  /*1ffb0*/  ST.E.U16 desc[UR4][R4.64+-0xf0], R84 ;  /* 0xffff105404007985 */ /* 0x0005e2000c101504 */
[----:B------:R-:W-:Y:S02]  /*1ffc0*/  LOP3.LUT R13, R13, R89, R176, 0x96, !PT ;  /* 0x000000590d0d7212 */ /* 0x000fe400078e96b0 */
[CC--:B---3--:R-:W-:Y:S01]  /*1ffd0*/  LOP3.LUT R62, R177.reuse, R209.reuse, R3, 0x96, !PT ;  /* 0x000000d1b13e7212 */ /* 0x0c8fe200078e9603 */
[----:B------:R3:W-:Y:S01]  /*1ffe0*/  ST.E.U16 desc[UR4][R4.64+-0xee], R81 ;  /* 0xffff125104007985 */ /* 0x0007e2000c101504 */
[CC--:B------:R-:W-:Y:S02]  /*1fff0*/  LOP3.LUT R3, R177.reuse, R209.reuse, R59, 0x96, !PT ;  /* 0x000000d1b1037212 */ /* 0x0c0fe400078e963b */
[----:B------:R-:W-:Y:S01]  /*20000*/  LOP3.LUT R59, R177, R209, R63, 0x96, !PT ;  /* 0x000000d1b13b7212 */ /* 0x000fe200078e963f */
[----:B------:R-:W-:Y:S01]  /*20010*/  IMAD.WIDE.U32 R86, R62, -0x326172a9, RZ ;  /* 0xcd9e8d573e567825 */ /* 0x000fe200078e00ff */
[----:B------:R-:W4:Y:S03]  /*20020*/  LDL.LU R215, [R1+0x458] ;  /* 0x0004580001d77983 */ /* 0x000f260000300800 */
[----:B------:R-:W-:-:S04]  /*20030*/  IMAD.WIDE.U32 R88, R3, -0x326172a9, RZ ;  /* 0xcd9e8d5703587825 */ /* 0x000fc800078e00ff */
[----:B------:R-:W-:-:S04]  /*20040*/  IMAD.WIDE.U32 R62, R2, -0x326172a9, RZ ;  /* 0xcd9e8d57023e7825 */ /* 0x000fc800078e00ff */
[----:B--2---:R-:W-:-:S04]  /*20050*/  IMAD.WIDE.U32 R84, R59, -0x326172a9, RZ ;  /* 0xcd9e8d573b547825 */ /* 0x004fc800078e00ff */
[----:B------:R-:W-:Y:S01]  /*20060*/  IMAD.MOV.U32 R176, RZ, RZ, R79 ;  /* 0x000000ffffb07224 */ /* 0x000fe200078e004f */
[-C--:B---3--:R-:W-:Y:S01]  /*20070*/  LOP3.LUT R81, R83, R224.reuse, R120, 0x96, !PT ;  /* 0x000000e053517212 */ /* 0x088fe200078e9678 */
[----:B------:R-:W-:Y:S01]  /*20080*/  IMAD.WIDE.U32 R2, R13, -0x326172a9, RZ ;  /* 0xcd9e8d570d027825 */ /* 0x000fe200078e00ff */
[-CC-:B------:R-:W-:Y:S01]  /*20090*/  LOP3.LUT R79, R63, R221.reuse, R84.reuse, 0x96, !PT ;  /* 0x000000dd3f4f7212 */ /* 0x180fe200078e9654 */
[----:B------:R2:W-:Y:S02]  /*200a0*/  ST.E.U16 desc[UR4][R10.64+-0xf0], R80 ;  /* 0xffff10500a007985 */ /* 0x0005e4000c101504 */
[----:B------:R-:W-:Y:S01]  /*200b0*/  IMAD.MOV.U32 R83, RZ, RZ, R91 ;  /* 0x000000ffff537224 */ /* 0x000fe200078e005b */
[-C--:B------:R-:W-:Y:S01]  /*200c0*/  LOP3.LUT R91, R3, R221.reuse, R84, 0x96, !PT ;  /* 0x000000dd035b7212 */ /* 0x080fe200078e9654 */
[----:B------:R-:W-:Y:S01]  /*200d0*/  IMAD.MOV.U32 R177, RZ, RZ, R149 ;  /* 0x000000ffffb17224 */ /* 0x000fe200078e0095 */
[CC--:B------:R-:W-:Y:S01]  /*200e0*/  LOP3.LUT R74, R87.reuse, R224.reuse, R204, 0x96, !PT ;  /* 0x000000e0574a7212 */ /* 0x0c0fe200078e96cc */
[----:B------:R-:W-:Y:S01]  /*200f0*/  IMAD.MOV.U32 R84, RZ, RZ, R83 ;  /* 0x000000ffff547224 */ /* 0x000fe200078e0053 */
[-C--:B------:R-:W-:Y:S01]  /*20100*/  LOP3.LUT R83, R87, R224.reuse, R120, 0x96, !PT ;  /* 0x000000e057537212 */ /* 0x080fe200078e9678 */
[----:B------:R-:W-:Y:S01]  /*20110*/  IMAD.MOV.U32 R149, RZ, RZ, R90 ;  /* 0x000000ffff957224 */ /* 0x000fe200078e005a */
[-CC-:B------:R-:W-:Y:S01]  /*20120*/  LOP3.LUT R13, R63, R221.reuse, R82.reuse, 0x96, !PT ;  /* 0x000000dd3f0d7212 */ /* 0x180fe200078e9652 */
[----:B------:R-:W-:Y:S01]  /*20130*/  IMAD.MOV.U32 R59, RZ, RZ, R73 ;  /* 0x000000ffff3b7224 */ /* 0x000fe200078e0049 */
[----:B------:R-:W-:Y:S01]  /*20140*/  LOP3.LUT R90, R3, R221, R82, 0x96, !PT ;  /* 0x000000dd035a7212 */ /* 0x000fe200078e9652 */
[----:B------:R-:W-:Y:S01]  /*20150*/  IMAD.MOV.U32 R87, RZ, RZ, R84 ;  /* 0x000000ffff577224 */ /* 0x000fe200078e0054 */
[----:B------:R-:W3:Y:S01]  /*20160*/  LDL.LU.64 R208, [R1+0x450] ;  /* 0x0004500001d07983 */ /* 0x000ee20000300a00 */
[----:B------:R-:W-:-:S02]  /*20170*/  LOP3.LUT R73, R89, R224, R204, 0x96, !PT ;  /* 0x000000e059497212 */ /* 0x000fc400078e96cc */
[-CC-:B------:R-:W-:Y:S02]  /*20180*/  LOP3.LUT R82, R85, R224.reuse, R120.reuse, 0x96, !PT ;  /* 0x000000e055527212 */ /* 0x180fe400078e9678 */
[-C--:B------:R-:W-:Y:S01]  /*20190*/  LOP3.LUT R84, R89, R224.reuse, R120, 0x96, !PT ;  /* 0x000000e059547212 */ /* 0x080fe200078e9678 */
[----:B------:R-:W-:Y:S02]  /*201a0*/  IMAD.MOV.U32 R120, RZ, RZ, R188 ;  /* 0x000000ffff787224 */ /* 0x000fe400078e00bc */
[----:B------:R-:W-:Y:S01]  /*201b0*/  IMAD.MOV.U32 R89, RZ, RZ, R171 ;  /* 0x000000ffff597224 */ /* 0x000fe200078e00ab */
[----:B--2---:R-:W-:Y:S02]  /*201c0*/  LOP3.LUT R80, R85, R224, R204, 0x96, !PT ;  /* 0x000000e055507212 */ /* 0x004fe400078e96cc */
[----:B------:R-:W2:Y:S04]  /*201d0*/  LDL.LU.64 R204, [R1+0x448] ;  /* 0x0004480001cc7983 */ /* 0x000ea80000300a00 */
[----:B------:R-:W4:Y:S04]  /*201e0*/  LDL.LU R188, [R1+0x444] ;  /* 0x0004440001bc7983 */ /* 0x000f280000300800 */
[----:B------:R-:W3:Y:S04]  /*201f0*/  LDL.LU R171, [R1+0x440] ;  /* 0x0004400001ab7983 */ /* 0x000ee80000300800 */
[----:B------:R-:W-:Y:S04]  /*20200*/  ST.E.U16 desc[UR4][R10.64+-0xee], R160 ;  /* 0xffff12a00a007985 */ /* 0x000fe8000c101504 */
[----:B------:R-:W-:Y:S04]  /*20210*/  ST.E.U16 desc[UR4][R8.64+-0xf0], R78 ;  /* 0xffff104e08007985 */ /* 0x000fe8000c101504 */
[----:B------:R-:W-:Y:S01]  /*20220*/  ST.E.U16 desc[UR4][R8.64+-0xee], R77 ;  /* 0xffff124d08007985 */ /* 0x000fe2000c101504 */
[----:B------:R-:W-:-:S03]  /*20230*/  IMAD.MOV.U32 R85, RZ, RZ, R64 ;  /* 0x000000ffff557224 */ /* 0x000fc600078e0040 */
[----:B------:R1:W-:Y:S04]  /*20240*/  ST.E.U16 desc[UR4][R6.64+-0xf0], R76 ;  /* 0xffff104c06007985 */ /* 0x0003e8000c101504 */
[----:B------:R-:W-:Y:S01]  /*20250*/  ST.E.U16 desc[UR4][R6.64+-0xee], R75 ;  /* 0xffff124b06007985 */ /* 0x000fe2000c101504 */
[----:B------:R-:W-:-:S03]  /*20260*/  LOP3.LUT R64, R63, R221, R86, 0x96, !PT ;  /* 0x000000dd3f407212 */ /* 0x000fc600078e9656 */
[----:B------:R1:W-:Y:S01]  /*20270*/  ST.E.U16 desc[UR4][R4.64+-0xe0], R157 ;  /* 0xffff209d04007985 */ /* 0x0003e2000c101504 */
[----:B------:R-:W-:-:S03]  /*20280*/  IMAD.MOV.U32 R121, RZ, RZ, R59 ;  /* 0x000000ffff797224 */ /* 0x000fc600078e003b */
[----:B------:R-:W-:Y:S01]  /*20290*/  ST.E.U16 desc[UR4][R4.64+-0xde], R156 ;  /* 0xffff229c04007985 */ /* 0x000fe2000c101504 */
[----:B------:R-:W-:-:S03]  /*202a0*/  LOP3.LUT R59, R63, R221, R88, 0x96, !PT ;  /* 0x000000dd3f3b7212 */ /* 0x000fc600078e9658 */
[----:B------:R-:W-:Y:S04]  /*202b0*/  ST.E.U16 desc[UR4][R10.64+-0xe0], R154 ;  /* 0xffff209a0a007985 */ /* 0x000fe8000c101504 */
[----:B------:R1:W-:Y:S04]  /*202c0*/  ST.E.U16 desc[UR4][R10.64+-0xde], R155 ;  /* 0xffff229b0a007985 */ /* 0x0003e8000c101504 */
[----:B------:R-:W-:Y:S04]  /*202d0*/  ST.E.U16 desc[UR4][R8.64+-0xe0], R72 ;  /* 0xffff204808007985 */ /* 0x000fe8000c101504 */
[----:B------:R-:W-:Y:S01]  /*202e0*/  ST.E.U16 desc[UR4][R8.64+-0xde], R71 ;  /* 0xffff224708007985 */ /* 0x000fe2000c101504 */
[----:B-1----:R-:W-:-:S03]  /*202f0*/  IMAD.WIDE.U32 R76, R13, -0x2daee0ad, RZ ;  /* 0xd2511f530d4c7825 */ /* 0x002fc600078e00ff */
[----:B------:R-:W-:Y:S04]  /*20300*/  ST.E.U16 desc[UR4][R6.64+-0xe0], R70 ;  /* 0xffff204606007985 */ /* 0x000fe8000c101504 */
[----:B------:R-:W-:Y:S01]  /*20310*/  ST.E.U16 desc[UR4][R6.64+-0xde], R69 ;  /* 0xffff224506007985 */ /* 0x000fe2000c101504 */
[----:B------:R-:W-:-:S03]  /*20320*/  IMAD.MOV.U32 R157, RZ, RZ, R87 ;  /* 0x000000ffff9d7224 */ /* 0x000fc600078e0057 */
[----:B------:R-:W-:Y:S01]  /*20330*/  ST.E.U16 desc[UR4][R4.64+-0xd0], R151 ;  /* 0xffff309704007985 */ /* 0x000fe2000c101504 */
[----:B------:R-:W-:-:S03]  /*20340*/  IMAD.MOV.U32 R160, RZ, RZ, R141 ;  /* 0x000000ffffa07224 */ /* 0x000fc600078e008d */
[----:B------:R-:W-:Y:S01]  /*20350*/  ST.E.U16 desc[UR4][R4.64+-0xce], R150 ;  /* 0xffff329604007985 */ /* 0x000fe2000c101504 */
[----:B------:R-:W-:-:S03]  /*20360*/  IMAD.MOV.U32 R87, RZ, RZ, R140 ;  /* 0x000000ffff577224 */ /* 0x000fc600078e008c */
[----:B------:R-:W-:Y:S01]  /*20370*/  ST.E.U16 desc[UR4][R10.64+-0xd0], R147 ;  /* 0xffff30930a007985 */ /* 0x000fe2000c101504 */
[----:B------:R-:W-:-:S03]  /*20380*/  IMAD.MOV.U32 R63, RZ, RZ, R85 ;  /* 0x000000ffff3f7224 */ /* 0x000fc600078e0055 */
[----:B------:R1:W-:Y:S01]  /*20390*/  ST.E.U16 desc[UR4][R10.64+-0xce], R146 ;  /* 0xffff32920a007985 */ /* 0x0003e2000c101504 */
[----:B------:R-:W-:-:S03]  /*203a0*/  IMAD.WIDE.U32 R140, R64, -0x2daee0ad, RZ ;  /* 0xd2511f53408c7825 */ /* 0x000fc600078e00ff */
[----:B------:R-:W-:Y:S01]  /*203b0*/  ST.E.U16 desc[UR4][R8.64+-0xd0], R68 ;  /* 0xffff304408007985 */ /* 0x000fe2000c101504 */
[----:B------:R-:W-:-:S03]  /*203c0*/  LOP3.LUT R86, R3, R221, R86, 0x96, !PT ;  /* 0x000000dd03567212 */ /* 0x000fc600078e9656 */
[----:B------:R-:W-:Y:S01]  /*203d0*/  ST.E.U16 desc[UR4][R8.64+-0xce], R67 ;  /* 0xffff324308007985 */ /* 0x000fe2000c101504 */
[----:B------:R-:W-:-:S03]  /*203e0*/  LOP3.LUT R85, R3, R221, R88, 0x96, !PT ;  /* 0x000000dd03557212 */ /* 0x000fc600078e9658 */
[----:B------:R1:W-:Y:S01]  /*203f0*/  ST.E.U16 desc[UR4][R6.64+-0xd0], R66 ;  /* 0xffff304206007985 */ /* 0x0003e2000c101504 */
[----:B------:R-:W-:-:S03]  /*20400*/  LOP3.LUT R3, R159, R225, R178, 0x96, !PT ;  /* 0x000000e19f037212 */ /* 0x000fc600078e96b2 */
[----:B------:R1:W-:Y:S01]  /*20410*/  ST.E.U16 desc[UR4][R6.64+-0xce], R65 ;  /* 0xffff324106007985 */ /* 0x0003e2000c101504 */
[----:B------:R-:W-:-:S03]  /*20420*/  LOP3.LUT R13, R77, R226, R158, 0x96, !PT ;  /* 0x000000e24d0d7212 */ /* 0x000fc600078e969e */
[----:B------:R-:W-:Y:S01]  /*20430*/  ST.E.U16 desc[UR4][R4.64+-0xc0], R132 ;  /* 0xffff408404007985 */ /* 0x000fe2000c101504 */
[----:B------:R-:W-:-:S03]  /*20440*/  IMAD.MOV.U32 R155, RZ, RZ, R89 ;  /* 0x000000ffff9b7224 */ /* 0x000fc600078e0059 */
[----:B------:R-:W-:Y:S01]  /*20450*/  ST.E.U16 desc[UR4][R4.64+-0xbe], R129 ;  /* 0xffff428104007985 */ /* 0x000fe2000c101504 */
[----:B-1----:R-:W-:-:S03]  /*20460*/  IMAD.WIDE.U32 R146, R59, -0x2daee0ad, RZ ;  /* 0xd2511f533b927825 */ /* 0x002fc600078e00ff */
[----:B------:R-:W-:Y:S04]  /*20470*/  ST.E.U16 desc[UR4][R10.64+-0xc0], R126 ;  /* 0xffff407e0a007985 */ /* 0x000fe8000c101504 */
[----:B------:R-:W-:Y:S01]  /*20480*/  ST.E.U16 desc[UR4][R10.64+-0xbe], R127 ;  /* 0xffff427f0a007985 */ /* 0x000fe2000c101504 */
[----:B------:R-:W-:Y:S02]  /*20490*/  IMAD.MOV.U32 R151, RZ, RZ, R63 ;  /* 0x000000ffff977224 */ /* 0x000fe400078e003f */
[----:B------:R-:W-:Y:S01]  /*204a0*/  IMAD.WIDE.U32 R66, R74, -0x2daee0ad, RZ ;  /* 0xd2511f534a427825 */ /* 0x000fe200078e00ff */
[----:B------:R1:W-:Y:S03]  /*204b0*/  ST.E.U16 desc[UR4][R8.64+-0xbe], R55 ;  /* 0xffff423708007985 */ /* 0x0003e6000c101504 */
[----:B------:R-:W-:Y:S01]  /*204c0*/  IMAD.WIDE.U32 R64, R73, -0x2daee0ad, RZ ;  /* 0xd2511f5349407825 */ /* 0x000fe200078e00ff */
[----:B------:R-:W-:Y:S01]  /*204d0*/  ST.E.U16 desc[UR4][R8.64+-0xc0], R56 ;  /* 0xffff403808007985 */ /* 0x000fe2000c101504 */
[----:B------:R-:W-:-:S02]  /*204e0*/  LOP3.LUT R66, R141, R226, R66, 0x96, !PT ;  /* 0x000000e28d427212 */ /* 0x000fc400078e9642 */
[----:B------:R-:W-:Y:S01]  /*204f0*/  IMAD.WIDE.U32 R88, R79, -0x2daee0ad, RZ ;  /* 0xd2511f534f587825 */ /* 0x000fe200078e00ff */
[----:B------:R-:W-:Y:S01]  /*20500*/  LOP3.LUT R63, R65, R225, R178, 0x96, !PT ;  /* 0x000000e1413f7212 */ /* 0x000fe200078e96b2 */
[----:B------:R1:W-:Y:S02]  /*20510*/  ST.E.U16 desc[UR4][R6.64+-0xc0], R58 ;  /* 0xffff403a06007985 */ /* 0x0003e4000c101504 */
[----:B------:R-:W-:Y:S02]  /*20520*/  IMAD.WIDE.U32 R78, R13, -0x326172a9, RZ ;  /* 0xcd9e8d570d4e7825 */ /* 0x000fe400078e00ff */
[----:B------:R1:W-:Y:S02]  /*20530*/  ST.E.U16 desc[UR4][R6.64+-0xbe], R57 ;  /* 0xffff423906007985 */ /* 0x0003e4000c101504 */
[----:B------:R-:W-:Y:S02]  /*20540*/  IMAD.WIDE.U32 R70, R82, -0x2daee0ad, RZ ;  /* 0xd2511f5352467825 */ /* 0x000fe400078e00ff */
[----:B------:R-:W-:Y:S02]  /*20550*/  ST.E.U16 desc[UR4][R4.64+-0xb0], R133 ;  /* 0xffff508504007985 */ /* 0x000fe4000c101504 */
[----:B------:R-:W-:-:S02]  /*20560*/  IMAD.WIDE.U32 R74, R83, -0x2daee0ad, RZ ;  /* 0xd2511f53534a7825 */ /* 0x000fc400078e00ff */
[----:B------:R-:W-:Y:S02]  /*20570*/  ST.E.U16 desc[UR4][R4.64+-0xae], R130 ;  /* 0xffff528204007985 */ /* 0x000fe4000c101504 */
[----:B------:R-:W-:Y:S01]  /*20580*/  IMAD.WIDE.U32 R72, R84, -0x2daee0ad, RZ ;  /* 0xd2511f5354487825 */ /* 0x000fe200078e00ff */
[----:B-1----:R-:W-:Y:S02]  /*20590*/  LOP3.LUT R55, R67, R225, R178, 0x96, !PT ;  /* 0x000000e143377212 */ /* 0x002fe400078e96b2 */
[----:B------:R-:W-:Y:S01]  /*205a0*/  LOP3.LUT R67, R147, R226, R64, 0x96, !PT ;  /* 0x000000e293437212 */ /* 0x000fe200078e9640 */
[----:B------:R-:W-:Y:S01]  /*205b0*/  IMAD.WIDE.U32 R64, R80, -0x2daee0ad, RZ ;  /* 0xd2511f5350407825 */ /* 0x000fe200078e00ff */
[----:B------:R1:W-:Y:S04]  /*205c0*/  ST.E.U16 desc[UR4][R10.64+-0xb0], R128 ;  /* 0xffff50800a007985 */ /* 0x0003e8000c101504 */
[----:B------:R1:W-:Y:S01]  /*205d0*/  ST.E.U16 desc[UR4][R10.64+-0xae], R131 ;  /* 0xffff52830a007985 */ /* 0x0003e2000c101504 */
[----:B------:R-:W-:-:S04]  /*205e0*/  IMAD.WIDE.U32 R58, R81, -0x2daee0ad, RZ ;  /* 0xd2511f53513a7825 */ /* 0x000fc800078e00ff */
[----:B------:R-:W-:Y:S01]  /*205f0*/  IMAD.WIDE.U32 R56, R3, -0x326172a9, RZ ;  /* 0xcd9e8d5703387825 */ /* 0x000fe200078e00ff */
[----:B------:R-:W-:Y:S01]  /*20600*/  ST.E.U16 desc[UR4][R8.64+-0xb0], R52 ;  /* 0xffff503408007985 */ /* 0x000fe2000c101504 */
[-C--:B------:R-:W-:Y:S02]  /*20610*/  LOP3.LUT R68, R65, R225.reuse, R178, 0x96, !PT ;  /* 0x000000e141447212 */ /* 0x080fe400078e96b2 */
[----:B------:R-:W-:Y:S01]  /*20620*/  IMAD.MOV.U32 R158, RZ, RZ, R137 ;  /* 0x000000ffff9e7224 */ /* 0x000fe200078e0089 */
[----:B------:R1:W-:Y:S01]  /*20630*/  ST.E.U16 desc[UR4][R8.64+-0xae], R51 ;  /* 0xffff523308007985 */ /* 0x0003e2000c101504 */
[----:B------:R-:W-:Y:S01]  /*20640*/  IMAD.MOV.U32 R80, RZ, RZ, R136 ;  /* 0x000000ffff507224 */ /* 0x000fe200078e0088 */
[----:B------:R-:W-:Y:S01]  /*20650*/  LOP3.LUT R69, R89, R226, R64, 0x96, !PT ;  /* 0x000000e259457212 */ /* 0x000fe200078e9640 */
[----:B------:R-:W-:Y:S01]  /*20660*/  IMAD.WIDE.U32 R136, R66, -0x326172a9, RZ ;  /* 0xcd9e8d5742887825 */ /* 0x000fe200078e00ff */
[----:B------:R1:W-:Y:S01]  /*20670*/  ST.E.U16 desc[UR4][R6.64+-0xae], R53 ;  /* 0xffff523506007985 */ /* 0x0003e2000c101504 */
[----:B------:R-:W-:-:S02]  /*20680*/  LOP3.LUT R59, R59, R225, R12, 0x96, !PT ;  /* 0x000000e13b3b7212 */ /* 0x000fc400078e960c */
[----:B------:R-:W-:Y:S01]  /*20690*/  IMAD.MOV.U32 R154, RZ, RZ, R120 ;  /* 0x000000ffff9a7224 */ /* 0x000fe200078e0078 */
[----:B------:R-:W-:Y:S01]  /*206a0*/  LOP3.LUT R3, R79, R230, R56, 0x96, !PT ;  /* 0x000000e64f037212 */ /* 0x000fe200078e9638 */
[----:B------:R-:W-:Y:S01]  /*206b0*/  IMAD.MOV.U32 R156, RZ, RZ, R121 ;  /* 0x000000ffff9c7224 */ /* 0x000fe200078e0079 */
[-CC-:B------:R-:W-:Y:S01]  /*206c0*/  LOP3.LUT R71, R71, R225.reuse, R12.reuse, 0x96, !PT ;  /* 0x000000e147477212 */ /* 0x180fe200078e960c */
[----:B------:R-:W-:Y:S01]  /*206d0*/  IMAD.WIDE.U32 R120, R86, -0x2daee0ad, RZ ;  /* 0xd2511f5356787825 */ /* 0x000fe200078e00ff */
[-CC-:B------:R-:W-:Y:S02]  /*206e0*/  LOP3.LUT R84, R75, R225.reuse, R12.reuse, 0x96, !PT ;  /* 0x000000e14b547212 */ /* 0x180fe400078e960c */
[----:B-1----:R-:W-:Y:S01]  /*206f0*/  LOP3.LUT R128, R73, R225, R12, 0x96, !PT ;  /* 0x000000e149807212 */ /* 0x002fe200078e960c */
[----:B------:R-:W-:Y:S02]  /*20700*/  IMAD.MOV.U32 R159, RZ, RZ, R149 ;  /* 0x000000ffff9f7224 */ /* 0x000fe400078e0095 */
[----:B------:R-:W-:-:S02]  /*20710*/  IMAD.MOV.U32 R150, RZ, RZ, R148 ;  /* 0x000000ffff967224 */ /* 0x000fc400078e0094 */
[----:B------:R-:W-:Y:S01]  /*20720*/  IMAD.WIDE.U32 R130, R85, -0x2daee0ad, RZ ;  /* 0xd2511f5355827825 */ /* 0x000fe200078e00ff */
[----:B------:R1:W-:Y:S03]  /*20730*/  ST.E.U16 desc[UR4][R6.64+-0xb0], R54 ;  /* 0xffff503606007985 */ /* 0x0003e6000c101504 */
[----:B------:R-:W-:Y:S01]  /*20740*/  IMAD.WIDE.U32 R64, R91, -0x2daee0ad, RZ ;  /* 0xd2511f535b407825 */ /* 0x000fe200078e00ff */
[----:B------:R-:W-:-:S03]  /*20750*/  LOP3.LUT R51, R57, R220, R62, 0x96, !PT ;  /* 0x000000dc39337212 */ /* 0x000fc600078e963e */
[----:B------:R-:W-:-:S04]  /*20760*/  IMAD.WIDE.U32 R56, R90, -0x2daee0ad, RZ ;  /* 0xd2511f535a387825 */ /* 0x000fc800078e00ff */
[----:B------:R-:W-:Y:S01]  /*20770*/  IMAD.WIDE.U32 R52, R55, -0x326172a9, RZ ;  /* 0xcd9e8d5737347825 */ /* 0x000fe200078e00ff */
[----:B------:R-:W-:-:S03]  /*20780*/  LOP3.LUT R57, R57, R226, R58, 0x96, !PT ;  /* 0x000000e239397212 */ /* 0x000fc600078e963a */
[----:B------:R-:W-:Y:S01]  /*20790*/  IMAD.WIDE.U32 R12, R63, -0x326172a9, RZ ;  /* 0xcd9e8d573f0c7825 */ /* 0x000fe200078e00ff */
[----:B------:R-:W-:Y:S02]  /*207a0*/  LOP3.LUT R91, R53, R220, R62, 0x96, !PT ;  /* 0x000000dc355b7212 */ /* 0x000fe400078e963e */
[----:B------:R-:W-:Y:S01]  /*207b0*/  LOP3.LUT R132, R137, R230, R52, 0x96, !PT ;  /* 0x000000e689847212 */ /* 0x000fe200078e9634 */
[----:B------:R-:W-:Y:S01]  /*207c0*/  IMAD.WIDE.U32 R148, R67, -0x326172a9, RZ ;  /* 0xcd9e8d5743947825 */ /* 0x000fe200078e00ff */
[----:B------:R-:W-:-:S03]  /*207d0*/  LOP3.LUT R129, R121, R226, R74, 0x96, !PT ;  /* 0x000000e279817212 */ /* 0x000fc600078e964a */
[----:B------:R-:W-:Y:S01]  /*207e0*/  IMAD.WIDE.U32 R126, R69, -0x326172a9, RZ ;  /* 0xcd9e8d57457e7825 */ /* 0x000fe200078e00ff */
[----:B------:R-:W-:-:S03]  /*207f0*/  LOP3.LUT R121, R131, R226, R72, 0x96, !PT ;  /* 0x000000e283797212 */ /* 0x000fc600078e9648 */
[----:B-1----:R-:W-:Y:S01]  /*20800*/  IMAD.WIDE.U32 R54, R68, -0x326172a9, RZ ;  /* 0xcd9e8d5744367825 */ /* 0x002fe200078e00ff */
        /* <DEDUP_REMOVED lines=8> */
[----:B------:R-:W-:Y:S01]  /*20890*/  IMAD.WIDE.U32 R54, R57, -0x326172a9, RZ ;  /* 0xcd9e8d5739367825 */ /* 0x000fe200078e00ff */
[----:B------:R-:W-:Y:S02]  /*208a0*/  LOP3.LUT R58, R13, R229, R76, 0x96, !PT ;  /* 0x000000e50d3a7212 */ /* 0x000fe400078e964c */
[----:B------:R-:W-:Y:S01]  /*208b0*/  LOP3.LUT R51, R73, R227, R12, 0x96, !PT ;  /* 0x000000e349337212 */ /* 0x000fe200078e960c */
[----:B------:R-:W-:Y:S01]  /*208c0*/  IMAD.WIDE.U32 R12, R3, -0x2daee0ad, RZ ;  /* 0xd2511f53030c7825 */ /* 0x000fe200078e00ff */
[----:B------:R-:W-:Y:S02]  /*208d0*/  LOP3.LUT R65, R65, R226, R70, 0x96, !PT ;  /* 0x000000e241417212 */ /* 0x000fe400078e9646 */
[----:B------:R-:W-:Y:S01]  /*208e0*/  LOP3.LUT R3, R55, R230, R52, 0x96, !PT ;  /* 0x000000e637037212 */ /* 0x000fe200078e9634 */
[----:B------:R-:W-:Y:S01]  /*208f0*/  IMAD.WIDE.U32 R52, R71, -0x326172a9, RZ ;  /* 0xcd9e8d5747347825 */ /* 0x000fe200078e00ff */
[----:B------:R-:W2:Y:S03]  /*20900*/  LDL.LU R70, [R1+0x1d8] ;  /* 0x0001d80001467983 */ /* 0x000ea60000300800 */
[----:B------:R-:W-:Y:S01]  /*20910*/  IMAD.MOV.U32 R81, RZ, RZ, R169 ;  /* 0x000000ffff517224 */ /* 0x000fe200078e00a9 */
[----:B------:R-:W2:Y:S04]  /*20920*/  LDL.LU R71, [R1+0x1dc] ;  /* 0x0001dc0001477983 */ /* 0x000ea80000300800 */
[----:B------:R-:W2:Y:S01]  /*20930*/  LDL.LU R169, [R1+0x43c] ;  /* 0x00043c0001a97983 */ /* 0x000ea20000300800 */
[----:B---3--:R-:W-:-:S03]  /*20940*/  IMAD.MOV.U32 R82, RZ, RZ, R171 ;  /* 0x000000ffff527224 */ /* 0x008fc600078e00ab */
[----:B------:R-:W3:Y:S04]  /*20950*/  LDL.LU R171, [R1+0x438] ;  /* 0x0004380001ab7983 */ /* 0x000ee80000300800 */
        /* <DEDUP_REMOVED lines=61> */
[----:B------:R-:W-:Y:S04]  /*20d30*/  ST.E.U16 desc[UR4][R8.64+-0x30], R19 ;  /* 0xffffd01308007985 */ /* 0x000fe8000c101504 */
[----:B------:R1:W-:Y:S01]  /*20d40*/  ST.E.U16 desc[UR4][R8.64+-0x2e], R18 ;  /* 0xffffd21208007985 */ /* 0x0003e2000c101504 */
        /* <DEDUP_REMOVED lines=15> */
[----:B------:R2:W-:Y:S04]  /*20e40*/  ST.E.U16 desc[UR4][R10.64+-0xe], R92 ;  /* 0xfffff25c0a007985 */ /* 0x0005e8000c101504 */
[----:B------:R-:W-:Y:S04]  /*20e50*/  ST.E.U16 desc[UR4][R8.64+-0x10], R0 ;  /* 0xfffff00008007985 */ /* 0x000fe8000c101504 */
[----:B------:R2:W-:Y:S04]  /*20e60*/  ST.E.U16 desc[UR4][R8.64+-0xe], R26 ;  /* 0xfffff21a08007985 */ /* 0x0005e8000c101504 */
[----:B------:R-:W-:Y:S04]  /*20e70*/  ST.E.U16 desc[UR4][R6.64+-0x10], R61 ;  /* 0xfffff03d06007985 */ /* 0x000fe8000c101504 */
[----:B------:R2:W-:Y:S01]  /*20e80*/  ST.E.U16 desc[UR4][R6.64+-0xe], R60 ;  /* 0xfffff23c06007985 */ /* 0x0005e2000c101504 */
[----:B----4-:R-:W-:-:S03]  /*20e90*/  IMAD.MOV.U32 R83, RZ, RZ, R188 ;  /* 0x000000ffff537224 */ /* 0x010fc600078e00bc */
[----:B---3--:R-:W3:Y:S04]  /*20ea0*/  LDSM.16.MT88.4 R20, [R171+0x4000] ;  /* 0x00400000ab14783b */ /* 0x008ee80000004200 */
[----:B------:R-:W4:Y:S01]  /*20eb0*/  LDL.LU R188, [R1+0x434] ;  /* 0x0004340001bc7983 */ /* 0x000f220000300800 */
[----:B-1----:R-:W-:-:S04]  /*20ec0*/  IMAD.WIDE.U32 R18, R58, -0x326172a9, RZ ;  /* 0xcd9e8d573a127825 */ /* 0x002fc800078e00ff */
[----:B--2---:R-:W-:-:S04]  /*20ed0*/  IMAD.WIDE.U32 R10, R51, -0x326172a9, RZ ;  /* 0xcd9e8d57330a7825 */ /* 0x004fc800078e00ff */
[----:B------:R-:W-:-:S04]  /*20ee0*/  IMAD.WIDE.U32 R8, R13, -0x326172a9, RZ ;  /* 0xcd9e8d570d087825 */ /* 0x000fc800078e00ff */
[----:B------:R-:W-:Y:S01]  /*20ef0*/  IMAD.WIDE.U32 R6, R12, -0x326172a9, RZ ;  /* 0xcd9e8d570c067825 */ /* 0x000fe200078e00ff */
[----:B------:R-:W-:-:S04]  /*20f00*/  LOP3.LUT R15, R10, 0xffff, RZ, 0xc0, !PT ;  /* 0x0000ffff0a0f7812 */ /* 0x000fc800078ec0ff */
[----:B------:R-:W-:Y:S02]  /*20f10*/  LOP3.LUT R0, R7, R233, R8, 0x96, !PT ;  /* 0x000000e907007212 */ /* 0x000fe400078e9608 */
[----:B------:R-:W-:Y:S02]  /*20f20*/  LOP3.LUT R7, R6, 0xffff, RZ, 0xc0, !PT ;  /* 0x0000ffff06077812 */ /* 0x000fe400078ec0ff */
[----:B------:R-:W-:Y:S02]  /*20f30*/  LOP3.LUT R16, R10, 0xff, RZ, 0xc0, !PT ;  /* 0x000000ff0a107812 */ /* 0x000fe400078ec0ff */
[--C-:B------:R-:W-:Y:S02]  /*20f40*/  SHF.R.U32.HI R17, RZ, 0x10, R10.reuse ;  /* 0x00000010ff117819 */ /* 0x100fe4000001160a */
[----:B------:R-:W-:Y:S02]  /*20f50*/  SHF.R.U32.HI R28, RZ, 0x18, R10 ;  /* 0x00000018ff1c7819 */ /* 0x000fe4000001160a */
[----:B------:R-:W-:-:S02]  /*20f60*/  LOP3.LUT R14, R6, 0xff, RZ, 0xc0, !PT ;  /* 0x000000ff060e7812 */ /* 0x000fc400078ec0ff */
[--C-:B------:R-:W-:Y:S02]  /*20f70*/  SHF.R.U32.HI R8, RZ, 0x10, R6.reuse ;  /* 0x00000010ff087819 */ /* 0x100fe40000011606 */
[----:B------:R-:W-:Y:S02]  /*20f80*/  SHF.R.U32.HI R13, RZ, 0x18, R6 ;  /* 0x00000018ff0d7819 */ /* 0x000fe40000011606 */
[----:B------:R-:W-:Y:S02]  /*20f90*/  SHF.R.U32.HI R10, RZ, 0x8, R7 ;  /* 0x00000008ff0a7819 */ /* 0x000fe40000011607 */
[----:B------:R-:W-:Y:S02]  /*20fa0*/  LOP3.LUT R6, R0, 0xffff, RZ, 0xc0, !PT ;  /* 0x0000ffff00067812 */ /* 0x000fe400078ec0ff */
[----:B------:R-:W-:Y:S02]  /*20fb0*/  LOP3.LUT R3, R11, R233, R18, 0x96, !PT ;  /* 0x000000e90b037212 */ /* 0x000fe400078e9612 */
[----:B------:R-:W-:-:S02]  /*20fc0*/  SHF.R.U32.HI R7, RZ, 0x10, R0 ;  /* 0x00000010ff077819 */ /* 0x000fc40000011600 */
[----:B------:R-:W-:Y:S02]  /*20fd0*/  LOP3.LUT R18, R9, R228, R54, 0x96, !PT ;  /* 0x000000e409127212 */ /* 0x000fe400078e9636 */
[----:B------:R-:W-:Y:S02]  /*20fe0*/  LOP3.LUT R9, R8, 0xff, RZ, 0xc0, !PT ;  /* 0x000000ff08097812 */ /* 0x000fe400078ec0ff */
[----:B------:R-:W-:Y:S02]  /*20ff0*/  SHF.R.U32.HI R8, RZ, 0x8, R6 ;  /* 0x00000008ff087819 */ /* 0x000fe40000011606 */
[----:B------:R-:W-:Y:S02]  /*21000*/  LOP3.LUT R12, R0, 0xff, RZ, 0xc0, !PT ;  /* 0x000000ff000c7812 */ /* 0x000fe400078ec0ff */
[----:B------:R-:W-:Y:S02]  /*21010*/  SHF.R.U32.HI R11, RZ, 0x18, R0 ;  /* 0x00000018ff0b7819 */ /* 0x000fe40000011600 */
[----:B------:R-:W-:-:S02]  /*21020*/  LOP3.LUT R6, R7, 0xff, RZ, 0xc0, !PT ;  /* 0x000000ff07067812 */ /* 0x000fc400078ec0ff */
[----:B------:R-:W-:Y:S02]  /*21030*/  PRMT R93, R199, 0x7054, R199 ;  /* 0x00007054c75d7816 */ /* 0x000fe400000000c7 */
[----:B------:R-:W-:Y:S02]  /*21040*/  PRMT R7, R9, 0x5410, R13 ;  /* 0x0000541009077816 */ /* 0x000fe4000000000d */
[----:B------:R-:W-:Y:S02]  /*21050*/  PRMT R0, R14, 0x5410, R10 ;  /* 0x000054100e007816 */ /* 0x000fe4000000000a */
[----:B------:R-:W-:Y:S02]  /*21060*/  PRMT R8, R12, 0x5410, R8 ;  /* 0x000054100c087816 */ /* 0x000fe40000000008 */
[----:B------:R-:W-:Y:S02]  /*21070*/  PRMT R9, R6, 0x5410, R11 ;  /* 0x0000541006097816 */ /* 0x000fe4000000000b */
[----:B------:R-:W-:-:S02]  /*21080*/  HSET2.LE.AND R6, R7, R93, PT ;  /* 0x0000005d07067233 */ /* 0x000fc40003803000 */
[--C-:B------:R-:W-:Y:S02]  /*21090*/  HSET2.LE.AND R0, R0, R93.reuse, PT ;  /* 0x0000005d00007233 */ /* 0x100fe40003803000 */
[--C-:B------:R-:W-:Y:S02]  /*210a0*/  HSET2.LE.AND R7, R8, R93.reuse, PT ;  /* 0x0000005d08077233 */ /* 0x100fe40003803000 */
[----:B------:R-:W-:Y:S01]  /*210b0*/  HSET2.LE.AND R9, R9, R93, PT ;  /* 0x0000005d09097233 */ /* 0x000fe20003803000 */
[----:B------:R-:W-:Y:S01]  /*210c0*/  IMAD.MOV.U32 R68, RZ, RZ, R80 ;  /* 0x000000ffff447224 */ /* 0x000fe200078e0050 */
[----:B------:R-:W-:Y:S01]  /*210d0*/  LOP3.LUT R10, R162, R0, RZ, 0xc0, !PT ;  /* 0x00000000a20a7212 */ /* 0x000fe200078ec0ff */
[----:B------:R-:W-:Y:S01]  /*210e0*/  IMAD.MOV.U32 R80, RZ, RZ, R87 ;  /* 0x000000ffff507224 */ /* 0x000fe200078e0057 */
[----:B------:R-:W-:Y:S02]  /*210f0*/  LOP3.LUT R11, R161, R6, RZ, 0xc0, !PT ;  /* 0x00000006a10b7212 */ /* 0x000fe400078ec0ff */
[----:B------:R-:W-:-:S02]  /*21100*/  LOP3.LUT R8, R165, R7, RZ, 0xc0, !PT ;  /* 0x00000007a5087212 */ /* 0x000fc400078ec0ff */
[----:B------:R-:W-:Y:S01]  /*21110*/  LOP3.LUT R9, R163, R9, RZ, 0xc0, !PT ;  /* 0x00000009a3097212 */ /* 0x000fe200078ec0ff */
[----:B------:R-:W-:-:S06]  /*21120*/  IMAD.MOV.U32 R69, RZ, RZ, R158 ;  /* 0x000000ffff457224 */ /* 0x000fcc00078e009e */
[C---:B---3--:R-:W-:Y:S01]  /*21130*/  HMMA.16816.F32.BF16 R48, R8.reuse, R20, R80 ;  /* 0x000000140830723c */ /* 0x048fe20000041850 */
[----:B------:R-:W2:Y:S04]  /*21140*/  LDL.LU R82, [R1+0x1e8] ;  /* 0x0001e80001527983 */ /* 0x000ea80000300800 */
[----:B------:R-:W2:Y:S01]  /*21150*/  LDL.LU R83, [R1+0x1ec] ;  /* 0x0001ec0001537983 */ /* 0x000ea20000300800 */
[----:B------:R-:W-:Y:S03]  /*21160*/  HMMA.16816.F32.BF16 R40, R8, R22, R68 ;  /* 0x000000160828723c */ /* 0x000fe60000041844 */
[----:B------:R-:W3:Y:S04]  /*21170*/  LDL.LU R70, [R1+0x1f8] ;  /* 0x0001f80001467983 */ /* 0x000ee80000300800 */
[----:B------:R-:W3:Y:S01]  /*21180*/  LDL.LU R71, [R1+0x1fc] ;  /* 0x0001fc0001477983 */ /* 0x000ee20000300800 */
[----:B------:R-:W-:-:S03]  /*21190*/  IMAD.MOV.U32 R118, RZ, RZ, R215 ;  /* 0x000000ffff767224 */ /* 0x000fc600078e00d7 */
[----:B------:R-:W3:Y:S04]  /*211a0*/  LDL.LU R116, [R1+0x260] ;  /* 0x0002600001747983 */ /* 0x000ee80000300800 */
[----:B------:R-:W3:Y:S04]  /*211b0*/  LDL.LU R117, [R1+0x264] ;  /* 0x0002640001757983 */ /* 0x000ee80000300800 */
[----:B------:R-:W3:Y:S01]  /*211c0*/  LDL.LU R215, [R1+0x430] ;  /* 0x0004300001d77983 */ /* 0x000ee20000300800 */
[----:B------:R-:W-:-:S03]  /*211d0*/  IMAD.MOV.U32 R119, RZ, RZ, R209 ;  /* 0x000000ffff777224 */ /* 0x000fc600078e00d1 */
[----:B------:R-:W3:Y:S01]  /*211e0*/  LDL.LU R209, [R1+0x42c] ;  /* 0x00042c0001d17983 */ /* 0x000ee20000300800 */
[C---:B------:R-:W-:Y:S02]  /*211f0*/  LOP3.LUT R0, R3.reuse, 0xffff, RZ, 0xc0, !PT ;  /* 0x0000ffff03007812 */ /* 0x040fe400078ec0ff */
[--C-:B------:R-:W-:Y:S02]  /*21200*/  SHF.R.U32.HI R6, RZ, 0x10, R3.reuse ;  /* 0x00000010ff067819 */ /* 0x100fe40000011603 */
[----:B------:R-:W-:Y:S02]  /*21210*/  LOP3.LUT R12, R3, 0xff, RZ, 0xc0, !PT ;  /* 0x000000ff030c7812 */ /* 0x000fe400078ec0ff */
[----:B------:R-:W-:Y:S02]  /*21220*/  SHF.R.U32.HI R0, RZ, 0x8, R0 ;  /* 0x00000008ff007819 */ /* 0x000fe40000011600 */
[----:B------:R-:W-:Y:S02]  /*21230*/  SHF.R.U32.HI R7, RZ, 0x18, R3 ;  /* 0x00000018ff077819 */ /* 0x000fe40000011603 */
[----:B------:R-:W-:-:S02]  /*21240*/  LOP3.LUT R6, R6, 0xff, RZ, 0xc0, !PT ;  /* 0x000000ff06067812 */ /* 0x000fc400078ec0ff */
[----:B------:R-:W-:Y:S02]  /*21250*/  LOP3.LUT R14, R17, 0xff, RZ, 0xc0, !PT ;  /* 0x000000ff110e7812 */ /* 0x000fe400078ec0ff */
[----:B------:R-:W-:Y:S02]  /*21260*/  SHF.R.U32.HI R13, RZ, 0x8, R15 ;  /* 0x00000008ff0d7819 */ /* 0x000fe4000001160f */
[----:B------:R-:W-:Y:S02]  /*21270*/  PRMT R12, R12, 0x5410, R0 ;  /* 0x000054100c0c7816 */ /* 0x000fe40000000000 */
[----:B------:R-:W-:Y:S02]  /*21280*/  PRMT R7, R6, 0x5410, R7 ;  /* 0x0000541006077816 */ /* 0x000fe40000000007 */
[----:B------:R-:W-:Y:S02]  /*21290*/  PRMT R3, R14, 0x5410, R28 ;  /* 0x000054100e037816 */ /* 0x000fe4000000001c */
[----:B------:R-:W-:Y:S01]  /*212a0*/  PRMT R13, R16, 0x5410, R13 ;  /* 0x00005410100d7816 */ /* 0x000fe2000000000d */
[----:B------:R-:W-:Y:S01]  /*212b0*/  IMAD.MOV.U32 R80, RZ, RZ, R159 ;  /* 0x000000ffff507224 */ /* 0x000fe200078e009f */
[--C-:B------:R-:W-:Y:S01]  /*212c0*/  HSET2.LE.AND R6, R12, R93.reuse, PT ;  /* 0x0000005d0c067233 */ /* 0x100fe20003803000 */
[----:B------:R-:W-:Y:S01]  /*212d0*/  IMAD.MOV.U32 R81, RZ, RZ, R150 ;  /* 0x000000ffff517224 */ /* 0x000fe200078e0096 */
[--C-:B------:R-:W-:Y:S01]  /*212e0*/  HSET2.LE.AND R7, R7, R93.reuse, PT ;  /* 0x0000005d07077233 */ /* 0x100fe20003803000 */
[----:B------:R-:W-:Y:S01]  /*212f0*/  IMAD.MOV.U32 R68, RZ, RZ, R151 ;  /* 0x000000ffff447224 */ /* 0x000fe200078e0097 */
[--C-:B------:R-:W-:Y:S01]  /*21300*/  HSET2.LE.AND R3, R3, R93.reuse, PT ;  /* 0x0000005d03037233 */ /* 0x100fe20003803000 */
[----:B------:R-:W-:Y:S01]  /*21310*/  IMAD.MOV.U32 R69, RZ, RZ, R155 ;  /* 0x000000ffff457224 */ /* 0x000fe200078e009b */
[----:B------:R-:W-:Y:S01]  /*21320*/  HSET2.LE.AND R0, R13, R93, PT ;  /* 0x0000005d0d007233 */ /* 0x000fe20003803000 */
[----:B------:R-:W-:Y:S01]  /*21330*/  IMAD.WIDE.U32 R86, R65, -0x326172a9, RZ ;  /* 0xcd9e8d5741567825 */ /* 0x000fe200078e00ff */
[----:B------:R-:W-:Y:S01]  /*21340*/  LOP3.LUT R12, R211, R6, RZ, 0xc0, !PT ;  /* 0x00000006d30c7212 */ /* 0x000fe200078ec0ff */
[----:B------:R-:W-:Y:S01]  /*21350*/  LDSM.16.MT88.4 R28, [R171+0x4400] ;  /* 0x00440000ab1c783b */ /* 0x000fe20000004200 */
[----:B------:R-:W-:Y:S01]  /*21360*/  LOP3.LUT R13, R210, R7, RZ, 0xc0, !PT ;  /* 0x00000007d20d7212 */ /* 0x000fe200078ec0ff */
[----:B------:R-:W-:Y:S01]  /*21370*/  IMAD.WIDE.U32 R6, R18, -0x2daee0ad, RZ ;  /* 0xd2511f5312067825 */ /* 0x000fe200078e00ff */
[----:B------:R-:W-:-:S02]  /*21380*/  LOP3.LUT R47, R53, R220, R2, 0x96, !PT ;  /* 0x000000dc352f7212 */ /* 0x000fc400078e9602 */
[----:B------:R-:W-:Y:S02]  /*21390*/  LOP3.LUT R15, R212, R3, RZ, 0xc0, !PT ;  /* 0x00000003d40f7212 */ /* 0x000fe400078ec0ff */
[----:B------:R-:W-:Y:S02]  /*213a0*/  LOP3.LUT R52, R87, R230, R52, 0x96, !PT ;  /* 0x000000e657347212 */ /* 0x000fe400078e9634 */
[----:B------:R-:W-:Y:S02]  /*213b0*/  LOP3.LUT R3, R19, R228, R78, 0x96, !PT ;  /* 0x000000e413037212 */ /* 0x000fe400078e964e */
[----:B------:R-:W-:Y:S02]  /*213c0*/  LOP3.LUT R14, R168, R0, RZ, 0xc0, !PT ;  /* 0x00000000a80e7212 */ /* 0x000fe400078ec0ff */
[----:B------:R-:W-:Y:S01]  /*213d0*/  LOP3.LUT R0, R7, R231, R56, 0x96, !PT ;  /* 0x000000e707007212 */ /* 0x000fe200078e9638 */
[----:B------:R-:W-:Y:S01]  /*213e0*/  IMAD.WIDE.U32 R32, R66, -0x2daee0ad, RZ ;  /* 0xd2511f5342207825 */ /* 0x000fe200078e00ff */
[----:B------:R-:W-:Y:S01]  /*213f0*/  LOP3.LUT R19, R6, 0xff, RZ, 0xc0, !PT ;  /* 0x000000ff06137812 */ /* 0x000fe200078ec0ff */
[----:B------:R1:W5:Y:S01]  /*21400*/  LDL.LU R168, [R1+0x428] ;  /* 0x0004280001a87983 */ /* 0x0003620000300800 */
[----:B------:R-:W-:Y:S01]  /*21410*/  SHF.R.U32.HI R18, RZ, 0x18, R6 ;  /* 0x00000018ff127819 */ /* 0x000fe20000011606 */
[----:B------:R-:W-:-:S04]  /*21420*/  IMAD.WIDE.U32 R16, R47, -0x2daee0ad, RZ ;  /* 0xd2511f532f107825 */ /* 0x000fc800078e00ff */
[----:B------:R-:W-:Y:S01]  /*21430*/  IMAD.WIDE.U32 R44, R52, -0x2daee0ad, RZ ;  /* 0xd2511f53342c7825 */ /* 0x000fe200078e00ff */
[-C--:B------:R-:W-:Y:S02]  /*21440*/  LOP3.LUT R35, R33, R229.reuse, R88, 0x96, !PT ;  /* 0x000000e521237212 */ /* 0x080fe400078e9658 */
[----:B------:R-:W-:Y:S02]  /*21450*/  LOP3.LUT R34, R17, R229, R64, 0x96, !PT ;  /* 0x000000e511227212 */ /* 0x000fe400078e9640 */
[----:B------:R-:W-:Y:S02]  /*21460*/  LOP3.LUT R33, R45, R227, R16, 0x96, !PT ;  /* 0x000000e32d217212 */ /* 0x000fe400078e9610 */
[----:B------:R-:W-:Y:S02]  /*21470*/  LOP3.LUT R17, R0, 0xff, RZ, 0xc0, !PT ;  /* 0x000000ff00117812 */ /* 0x000fe400078ec0ff */
[----:B------:R-:W-:Y:S01]  /*21480*/  SHF.R.U32.HI R16, RZ, 0x18, R0 ;  /* 0x00000018ff107819 */ /* 0x000fe20000011600 */
[----:B------:R-:W-:-:S04]  /*21490*/  IMAD.WIDE.U32 R84, R84, -0x326172a9, RZ ;  /* 0xcd9e8d5754547825 */ /* 0x000fc800078e00ff */
[----:B------:R-:W-:Y:S01]  /*214a0*/  IMAD.WIDE.U32 R46, R128, -0x326172a9, RZ ;  /* 0xcd9e8d57802e7825 */ /* 0x000fe200078e00ff */
[----:B------:R-:W-:-:S04]  /*214b0*/  LOP3.LUT R90, R85, R220, R2, 0x96, !PT ;  /* 0x000000dc555a7212 */ /* 0x000fc800078e9602 */
[----:B------:R-:W-:Y:S01]  /*214c0*/  LOP3.LUT R92, R47, R220, R2, 0x96, !PT ;  /* 0x000000dc2f5c7212 */ /* 0x000fe200078e9602 */
[----:B----4-:R-:W2:Y:S04]  /*214d0*/  LDSM.16.MT88.4 R24, [R188+0x4000] ;  /* 0x00400000bc18783b */ /* 0x010ea80000004200 */
[----:B------:R-:W4:Y:S01]  /*214e0*/  LDSM.16.MT88.4 R36, [R188+0x4400] ;  /* 0x00440000bc24783b */ /* 0x000f220000004200 */
[C---:B--2---:R-:W-:Y:S06]  /*214f0*/  HMMA.16816.F32.BF16 R60, R8.reuse, R24, R80 ;  /* 0x00000018083c723c */ /* 0x044fec0000041850 */
[----:B---3--:R-:W-:Y:S07]  /*21500*/  HMMA.16816.F32.BF16 R68, R8, R26, R68 ;  /* 0x0000001a0844723c */ /* 0x008fee0000041844 */
[----:B------:R-:W-:-:S02]  /*21510*/  LOP3.LUT R8, R6, 0xffff, RZ, 0xc0, !PT ;  /* 0x0000ffff06087812 */ /* 0x000fc400078ec0ff */
[----:B------:R-:W-:Y:S01]  /*21520*/  SHF.R.U32.HI R9, RZ, 0x10, R6 ;  /* 0x00000010ff097819 */ /* 0x000fe20000011606 */
[----:B------:R-:W-:Y:S01]  /*21530*/  IMAD.WIDE.U32 R6, R3, -0x2daee0ad, RZ ;  /* 0xd2511f5303067825 */ /* 0x000fe200078e00ff */
[----:B------:R-:W-:Y:S02]  /*21540*/  SHF.R.U32.HI R11, RZ, 0x8, R8 ;  /* 0x00000008ff0b7819 */ /* 0x000fe40000011608 */
[----:B------:R-:W-:Y:S02]  /*21550*/  LOP3.LUT R3, R0, 0xffff, RZ, 0xc0, !PT ;  /* 0x0000ffff00037812 */ /* 0x000fe400078ec0ff */
        /* <DEDUP_REMOVED lines=9> */
[----:B------:R-:W-:Y:S01]  /*215f0*/  HMMA.16816.F32.BF16 R56, R12, R20, R116 ;  /* 0x000000140c38723c */ /* 0x000fe20000041874 */
[----:B------:R-:W-:Y:S01]  /*21600*/  PRMT R9, R9, 0x5410, R18 ;  /* 0x0000541009097816 */ /* 0x000fe20000000012 */
[----:B------:R1:W5:Y:S01]  /*21610*/  LDL.LU R169, [R1+0x424] ;  /* 0x0004240001a97983 */ /* 0x0003620000300800 */
[----:B------:R-:W-:-:S02]  /*21620*/  PRMT R11, R17, 0x5410, R10 ;  /* 0x00005410110b7816 */ /* 0x000fc4000000000a */
[----:B------:R-:W-:Y:S01]  /*21630*/  PRMT R10, R8, 0x5410, R16 ;  /* 0x00005410080a7816 */ /* 0x000fe20000000010 */
[----:B------:R-:W-:Y:S01]  /*21640*/  HMMA.16816.F32.BF16 R64, R12, R22, R80 ;  /* 0x000000160c40723c */ /* 0x000fe20000041850 */
[--C-:B------:R-:W-:Y:S01]  /*21650*/  HSET2.LE.AND R3, R3, R93.reuse, PT ;  /* 0x0000005d03037233 */ /* 0x100fe20003803000 */
[----:B------:R-:W-:Y:S01]  /*21660*/  IMAD.MOV.U32 R116, RZ, RZ, R209 ;  /* 0x000000ffff747224 */ /* 0x000fe200078e00d1 */
[----:B------:R-:W-:Y:S01]  /*21670*/  LOP3.LUT R0, R7, R231, R72, 0x96, !PT ;  /* 0x000000e707007212 */ /* 0x000fe200078e9648 */
[----:B------:R-:W-:Y:S01]  /*21680*/  IMAD.MOV.U32 R117, RZ, RZ, R208 ;  /* 0x000000ffff757224 */ /* 0x000fe200078e00d0 */
[C---:B------:R-:W-:Y:S01]  /*21690*/  LOP3.LUT R16, R6.reuse, 0xffff, RZ, 0xc0, !PT ;  /* 0x0000ffff06107812 */ /* 0x040fe200078ec0ff */
[----:B------:R-:W-:Y:S01]  /*216a0*/  IMAD.MOV.U32 R118, RZ, RZ, R207 ;  /* 0x000000ffff767224 */ /* 0x000fe200078e00cf */
[----:B------:R-:W-:Y:S01]  /*216b0*/  HSET2.LE.AND R7, R9, R93, PT ;  /* 0x0000005d09077233 */ /* 0x000fe20003803000 */
[----:B------:R-:W-:Y:S01]  /*216c0*/  IMAD.MOV.U32 R119, RZ, RZ, R206 ;  /* 0x000000ffff777224 */ /* 0x000fe200078e00ce */
[----:B------:R-:W-:Y:S01]  /*216d0*/  LOP3.LUT R19, R6, 0xff, RZ, 0xc0, !PT ;  /* 0x000000ff06137812 */ /* 0x000fe200078ec0ff */
[----:B------:R-:W-:Y:S01]  /*216e0*/  IMAD.MOV.U32 R80, RZ, RZ, R205 ;  /* 0x000000ffff507224 */ /* 0x000fe200078e00cd */
[----:B------:R-:W-:Y:S01]  /*216f0*/  SHF.R.U32.HI R18, RZ, 0x18, R6 ;  /* 0x00000018ff127819 */ /* 0x000fe20000011606 */
[----:B------:R-:W-:Y:S01]  /*21700*/  IMAD.MOV.U32 R81, RZ, RZ, R204 ;  /* 0x000000ffff517224 */ /* 0x000fe200078e00cc */
[----:B------:R1:W5:Y:S01]  /*21710*/  LDL.LU R215, [R1+0x420] ;  /* 0x0004200001d77983 */ /* 0x0003620000300800 */
[----:B------:R-:W-:-:S02]  /*21720*/  IMAD.MOV.U32 R82, RZ, RZ, R203 ;  /* 0x000000ffff527224 */ /* 0x000fc400078e00cb */
[----:B------:R-:W-:Y:S01]  /*21730*/  IMAD.MOV.U32 R83, RZ, RZ, R200 ;  /* 0x000000ffff537224 */ /* 0x000fe200078e00c8 */
[--C-:B------:R-:W-:Y:S02]  /*21740*/  HSET2.LE.AND R9, R10, R93.reuse, PT ;  /* 0x0000005d0a097233 */ /* 0x100fe40003803000 */
[----:B------:R-:W-:Y:S01]  /*21750*/  SHF.R.U32.HI R17, RZ, 0x10, R6 ;  /* 0x00000010ff117819 */ /* 0x000fe20000011606 */
[C---:B------:R-:W-:Y:S01]  /*21760*/  HMMA.16816.F32.BF16 R76, R12.reuse, R24, R116 ;  /* 0x000000180c4c723c */ /* 0x040fe20000041874 */
[----:B------:R-:W-:Y:S02]  /*21770*/  LOP3.LUT R10, R166, R3, RZ, 0xc0, !PT ;  /* 0x00000003a60a7212 */ /* 0x000fe400078ec0ff */
[----:B------:R-:W-:Y:S01]  /*21780*/  HSET2.LE.AND R8, R11, R93, PT ;  /* 0x0000005d0b087233 */ /* 0x000fe20003803000 */
[----:B------:R-:W-:Y:S01]  /*21790*/  IMAD.WIDE.U32 R20, R34, -0x326172a9, RZ ;  /* 0xcd9e8d5722147825 */ /* 0x000fe200078e00ff */
[----:B------:R-:W-:Y:S01]  /*217a0*/  LOP3.LUT R3, R0, 0xffff, RZ, 0xc0, !PT ;  /* 0x0000ffff00037812 */ /* 0x000fe200078ec0ff */
[----:B------:R-:W-:Y:S01]  /*217b0*/  HMMA.16816.F32.BF16 R72, R12, R26, R80 ;  /* 0x0000001a0c48723c */ /* 0x000fe20000041850 */
[----:B------:R-:W-:Y:S01]  /*217c0*/  LOP3.LUT R11, R167, R7, RZ, 0xc0, !PT ;  /* 0x00000007a70b7212 */ /* 0x000fe200078ec0ff */
[----:B------:R-:W-:Y:S01]  /*217d0*/  IMAD.WIDE.U32 R22, R89, -0x2daee0ad, RZ ;  /* 0xd2511f5359167825 */ /* 0x000fe200078e00ff */
[----:B------:R-:W-:Y:S01]  /*217e0*/  SHF.R.U32.HI R6, RZ, 0x10, R0 ;  /* 0x00000010ff067819 */ /* 0x000fe20000011600 */
[----:B------:R-:W2:Y:S01]  /*217f0*/  LDSM.16.MT88.4 R24, [R171+0x4800] ;  /* 0x00480000ab18783b */ /* 0x000ea20000004200 */
[----:B------:R-:W-:-:S02]  /*21800*/  SHF.R.U32.HI R7, RZ, 0x8, R3 ;  /* 0x00000008ff077819 */ /* 0x000fc40000011603 */
[----:B------:R-:W-:Y:S01]  /*21810*/  LOP3.LUT R14, R0, 0xff, RZ, 0xc0, !PT ;  /* 0x000000ff000e7812 */ /* 0x000fe200078ec0ff */
[----:B------:R1:W5:Y:S01]  /*21820*/  LDL.LU R214, [R1+0x41c] ;  /* 0x00041c0001d67983 */ /* 0x0003620000300800 */
[----:B------:R-:W-:Y:S02]  /*21830*/  SHF.R.U32.HI R13, RZ, 0x8, R16 ;  /* 0x00000008ff0d7819 */ /* 0x000fe40000011610 */
[----:B------:R-:W-:Y:S02]  /*21840*/  LOP3.LUT R12, R17, 0xff, RZ, 0xc0, !PT ;  /* 0x000000ff110c7812 */ /* 0x000fe400078ec0ff */
[----:B------:R-:W-:Y:S02]  /*21850*/  LOP3.LUT R8, R182, R8, RZ, 0xc0, !PT ;  /* 0x00000008b6087212 */ /* 0x000fe400078ec0ff */
[----:B------:R-:W-:Y:S01]  /*21860*/  LOP3.LUT R9, R181, R9, RZ, 0xc0, !PT ;  /* 0x00000009b5097212 */ /* 0x000fe200078ec0ff */
[----:B------:R-:W-:Y:S01]  /*21870*/  IMAD.WIDE.U32 R88, R121, -0x326172a9, RZ ;  /* 0xcd9e8d5779587825 */ /* 0x000fe200078e00ff */
[----:B------:R-:W-:Y:S01]  /*21880*/  SHF.R.U32.HI R3, RZ, 0x18, R0 ;  /* 0x00000018ff037819 */ /* 0x000fe20000011600 */
[----:B------:R1:W5:Y:S01]  /*21890*/  LDL.LU R213, [R1+0x418] ;  /* 0x0004180001d57983 */ /* 0x0003620000300800 */
[----:B------:R-:W-:-:S02]  /*218a0*/  LOP3.LUT R0, R6, 0xff, RZ, 0xc0, !PT ;  /* 0x000000ff06007812 */ /* 0x000fc400078ec0ff */
[----:B------:R-:W-:Y:S02]  /*218b0*/  PRMT R6, R14, 0x5410, R7 ;  /* 0x000054100e067816 */ /* 0x000fe40000000007 */
[----:B------:R-:W-:Y:S02]  /*218c0*/  PRMT R13, R19, 0x5410, R13 ;  /* 0x00005410130d7816 */ /* 0x000fe4000000000d */
[----:B------:R-:W-:Y:S01]  /*218d0*/  PRMT R12, R12, 0x5410, R18 ;  /* 0x000054100c0c7816 */ /* 0x000fe20000000012 */
[----:B------:R-:W-:Y:S01]  /*218e0*/  HMMA.16816.F32.BF16 R80, R8, R28, R48 ;  /* 0x0000001c0850723c */ /* 0x000fe20000041830 */
[----:B------:R-:W-:Y:S01]  /*218f0*/  PRMT R3, R0, 0x5410, R3 ;  /* 0x0000541000037816 */ /* 0x000fe20000000003 */
[----:B------:R1:W5:Y:S01]  /*21900*/  LDL.LU R212, [R1+0x414] ;  /* 0x0004140001d47983 */ /* 0x0003620000300800 */
[--C-:B------:R-:W-:Y:S02]  /*21910*/  HSET2.LE.AND R0, R6, R93.reuse, PT ;  /* 0x0000005d06007233 */ /* 0x100fe40003803000 */
[----:B------:R-:W-:-:S02]  /*21920*/  HSET2.LE.AND R6, R13, R93, PT ;  /* 0x0000005d0d067233 */ /* 0x000fc40003803000 */
[--C-:B------:R-:W-:Y:S01]  /*21930*/  HSET2.LE.AND R7, R12, R93.reuse, PT ;  /* 0x0000005d0c077233 */ /* 0x100fe20003803000 */
[C---:B------:R-:W-:Y:S01]  /*21940*/  HMMA.16816.F32.BF16 R52, R8.reuse, R30, R40 ;  /* 0x0000001e0834723c */ /* 0x040fe20000041828 */
[----:B------:R-:W-:Y:S01]  /*21950*/  HSET2.LE.AND R3, R3, R93, PT ;  /* 0x0000005d03037233 */ /* 0x000fe20003803000 */
[----:B------:R1:W5:Y:S01]  /*21960*/  LDL.LU R211, [R1+0x410] ;  /* 0x0004100001d37983 */ /* 0x0003620000300800 */
[----:B------:R-:W-:Y:S02]  /*21970*/  LOP3.LUT R14, R196, R6, RZ, 0xc0, !PT ;  /* 0x00000006c40e7212 */ /* 0x000fe400078ec0ff */
[----:B------:R-:W-:Y:S01]  /*21980*/  LOP3.LUT R15, R195, R7, RZ, 0xc0, !PT ;  /* 0x00000007c30f7212 */ /* 0x000fe200078ec0ff */
[----:B------:R-:W-:Y:S01]  /*21990*/  IMAD.WIDE.U32 R6, R33, -0x326172a9, RZ ;  /* 0xcd9e8d5721067825 */ /* 0x000fe200078e00ff */
[C---:B----4-:R-:W-:Y:S01]  /*219a0*/  HMMA.16816.F32.BF16 R48, R8.reuse, R36, R60 ;  /* 0x000000240830723c */ /* 0x050fe2000004183c */
[----:B------:R-:W-:Y:S01]  /*219b0*/  LOP3.LUT R12, R198, R0, RZ, 0xc0, !PT ;  /* 0x00000000c60c7212 */ /* 0x000fe200078ec0ff */
[----:B------:R1:W5:Y:S04]  /*219c0*/  LDL.LU R210, [R1+0x40c] ;  /* 0x00040c0001d27983 */ /* 0x0003680000300800 */
[----:B------:R-:W-:Y:S01]  /*219d0*/  HMMA.16816.F32.BF16 R40, R8, R38, R68 ;  /* 0x000000260828723c */ /* 0x000fe20000041844 */
[----:B------:R-:W-:Y:S01]  /*219e0*/  LOP3.LUT R0, R7, R233, R20, 0x96, !PT ;  /* 0x000000e907007212 */ /* 0x000fe200078e9614 */
[----:B------:R1:W5:Y:S01]  /*219f0*/  LDL.LU R209, [R1+0x408] ;  /* 0x0004080001d17983 */ /* 0x0003620000300800 */
[----:B------:R-:W-:-:S04]  /*21a00*/  LOP3.LUT R2, R23, R227, R32, 0x96, !PT ;  /* 0x000000e317027212 */ /* 0x000fc800078e9620 */
[----:B------:R-:W-:Y:S01]  /*21a10*/  IMAD.WIDE.U32 R8, R35, -0x326172a9, RZ ;  /* 0xcd9e8d5723087825 */ /* 0x000fe200078e00ff */
[C---:B------:R-:W-:Y:S01]  /*21a20*/  LOP3.LUT R7, R6.reuse, 0xffff, RZ, 0xc0, !PT ;  /* 0x0000ffff06077812 */ /* 0x040fe200078ec0ff */
[----:B------:R-:W3:Y:S01]  /*21a30*/  LDSM.16.MT88.4 R32, [R188+0x4800] ;  /* 0x00480000bc20783b */ /* 0x000ee20000004200 */
[----:B------:R-:W-:Y:S02]  /*21a40*/  LOP3.LUT R20, R6, 0xff, RZ, 0xc0, !PT ;  /* 0x000000ff06147812 */ /* 0x000fe400078ec0ff */
[----:B------:R-:W-:Y:S01]  /*21a50*/  LOP3.LUT R23, R9, R228, R126, 0x96, !PT ;  /* 0x000000e409177212 */ /* 0x000fe200078e967e */
[----:B------:R1:W5:Y:S01]  /*21a60*/  LDL.LU R208, [R1+0x404] ;  /* 0x0004040001d07983 */ /* 0x0003620000300800 */
[--C-:B------:R-:W-:Y:S02]  /*21a70*/  SHF.R.U32.HI R9, RZ, 0x10, R6.reuse ;  /* 0x00000010ff097819 */ /* 0x100fe40000011606 */
[----:B------:R-:W-:Y:S01]  /*21a80*/  SHF.R.U32.HI R19, RZ, 0x18, R6 ;  /* 0x00000018ff137819 */ /* 0x000fe20000011606 */
[----:B------:R1:W5:Y:S01]  /*21a90*/  LDL.LU R207, [R1+0x400] ;  /* 0x0004000001cf7983 */ /* 0x0003620000300800 */
[----:B------:R-:W-:-:S02]  /*21aa0*/  LOP3.LUT R6, R0, 0xffff, RZ, 0xc0, !PT ;  /* 0x0000ffff00067812 */ /* 0x000fc400078ec0ff */
[----:B------:R-:W-:Y:S01]  /*21ab0*/  LOP3.LUT R13, R197, R3, RZ, 0xc0, !PT ;  /* 0x00000003c50d7212 */ /* 0x000fe200078ec0ff */
[----:B------:R-:W-:Y:S01]  /*21ac0*/  IMAD.WIDE.U32 R2, R2, -0x326172a9, RZ ;  /* 0xcd9e8d5702027825 */ /* 0x000fe200078e00ff */
[----:B------:R-:W-:Y:S01]  /*21ad0*/  SHF.R.U32.HI R16, RZ, 0x8, R7 ;  /* 0x00000008ff107819 */ /* 0x000fe20000011607 */
[----:B------:R1:W5:Y:S01]  /*21ae0*/  LDL.LU R206, [R1+0x3fc] ;  /* 0x0003fc0001ce7983 */ /* 0x0003620000300800 */
[----:B------:R-:W-:Y:S02]  /*21af0*/  SHF.R.U32.HI R7, RZ, 0x10, R0 ;  /* 0x00000010ff077819 */ /* 0x000fe40000011600 */
[----:B------:R-:W-:Y:S02]  /*21b00*/  LOP3.LUT R11, R9, 0xff, RZ, 0xc0, !PT ;  /* 0x000000ff090b7812 */ /* 0x000fe400078ec0ff */
[----:B------:R-:W-:Y:S02]  /*21b10*/  LOP3.LUT R18, R0, 0xff, RZ, 0xc0, !PT ;  /* 0x000000ff00127812 */ /* 0x000fe400078ec0ff */
[----:B------:R-:W-:-:S02]  /*21b20*/  SHF.R.U32.HI R10, RZ, 0x8, R6 ;  /* 0x00000008ff0a7819 */ /* 0x000fc40000011606 */
[----:B------:R-:W-:Y:S01]  /*21b30*/  SHF.R.U32.HI R17, RZ, 0x18, R0 ;  /* 0x00000018ff117819 */ /* 0x000fe20000011600 */
[C---:B------:R-:W-:Y:S01]  /*21b40*/  HMMA.16816.F32.BF16 R68, R12.reuse, R30, R64 ;  /* 0x0000001e0c44723c */ /* 0x040fe20000041840 */
[----:B------:R-:W-:Y:S01]  /*21b50*/  LOP3.LUT R9, R7, 0xff, RZ, 0xc0, !PT ;  /* 0x000000ff07097812 */ /* 0x000fe200078ec0ff */
[----:B------:R1:W5:Y:S01]  /*21b60*/  LDL.LU R205, [R1+0x3f8] ;  /* 0x0003f80001cd7983 */ /* 0x0003620000300800 */
[----:B------:R-:W-:Y:S02]  /*21b70*/  PRMT R6, R20, 0x5410, R16 ;  /* 0x0000541014067816 */ /* 0x000fe40000000010 */
[----:B------:R-:W-:Y:S01]  /*21b80*/  LOP3.LUT R0, R3, R233, R8, 0x96, !PT ;  /* 0x000000e903007212 */ /* 0x000fe200078e9608 */
[----:B------:R-:W-:Y:S01]  /*21b90*/  HMMA.16816.F32.BF16 R56, R12, R28, R56 ;  /* 0x0000001c0c38723c */ /* 0x000fe20000041838 */
[----:B------:R-:W-:Y:S01]  /*21ba0*/  PRMT R7, R11, 0x5410, R19 ;  /* 0x000054100b077816 */ /* 0x000fe20000000013 */
[----:B------:R-:W4:Y:S01]  /*21bb0*/  LDSM.16.MT88.4 R28, [R171+0x4c00] ;  /* 0x004c0000ab1c783b */ /* 0x000f220000004200 */
[----:B------:R-:W-:-:S02]  /*21bc0*/  PRMT R8, R18, 0x5410, R10 ;  /* 0x0000541012087816 */ /* 0x000fc4000000000a */
[C---:B------:R-:W-:Y:S01]  /*21bd0*/  LOP3.LUT R16, R2.reuse, 0xffff, RZ, 0xc0, !PT ;  /* 0x0000ffff02107812 */ /* 0x040fe200078ec0ff */
[C---:B------:R-:W-:Y:S01]  /*21be0*/  HMMA.16816.F32.BF16 R76, R12.reuse, R36, R76 ;  /* 0x000000240c4c723c */ /* 0x040fe2000004184c */
[--C-:B------:R-:W-:Y:S01]  /*21bf0*/  HSET2.LE.AND R3, R6, R93.reuse, PT ;  /* 0x0000005d06037233 */ /* 0x100fe20003803000 */
[----:B------:R1:W5:Y:S01]  /*21c00*/  LDL.LU R204, [R1+0x3f4] ;  /* 0x0003f40001cc7983 */ /* 0x0003620000300800 */
[--C-:B------:R-:W-:Y:S02]  /*21c10*/  HSET2.LE.AND R6, R7, R93.reuse, PT ;  /* 0x0000005d07067233 */ /* 0x100fe40003803000 */
[----:B------:R-:W-:Y:S01]  /*21c20*/  PRMT R9, R9, 0x5410, R17 ;  /* 0x0000541009097816 */ /* 0x000fe20000000011 */
[----:B------:R-:W-:Y:S01]  /*21c30*/  HMMA.16816.F32.BF16 R64, R12, R38, R72 ;  /* 0x000000260c40723c */ /* 0x000fe20000041848 */
[----:B------:R-:W-:Y:S01]  /*21c40*/  HSET2.LE.AND R7, R8, R93, PT ;  /* 0x0000005d08077233 */ /* 0x000fe20003803000 */
[----:B------:R-:W1:Y:S01]  /*21c50*/  LDSM.16.MT88.4 R36, [R188+0x4c00] ;  /* 0x004c0000bc24783b */ /* 0x000e620000004200 */
[----:B------:R-:W-:-:S02]  /*21c60*/  LOP3.LUT R19, R2, 0xff, RZ, 0xc0, !PT ;  /* 0x000000ff02137812 */ /* 0x000fc400078ec0ff */
[--C-:B------:R-:W-:Y:S01]  /*21c70*/  SHF.R.U32.HI R17, RZ, 0x10, R2.reuse ;  /* 0x00000010ff117819 */ /* 0x100fe20000011602 */
[----:B------:R1:W5:Y:S01]  /*21c80*/  LDL.LU R203, [R1+0x3f0] ;  /* 0x0003f00001cb7983 */ /* 0x0003620000300800 */
[----:B------:R-:W-:Y:S02]  /*21c90*/  SHF.R.U32.HI R18, RZ, 0x18, R2 ;  /* 0x00000018ff127819 */ /* 0x000fe40000011602 */
[----:B------:R-:W-:Y:S01]  /*21ca0*/  LOP3.LUT R2, R0, 0xffff, RZ, 0xc0, !PT ;  /* 0x0000ffff00027812 */ /* 0x000fe200078ec0ff */
[----:B------:R1:W5:Y:S01]  /*21cb0*/  LDL.LU R200, [R1+0x3ec] ;  /* 0x0003ec0001c87983 */ /* 0x0003620000300800 */
[----:B------:R-:W-:Y:S02]  /*21cc0*/  LOP3.LUT R10, R184, R3, RZ, 0xc0, !PT ;  /* 0x00000003b80a7212 */ /* 0x000fe400078ec0ff */
[----:B------:R-:W-:Y:S01]  /*21cd0*/  SHF.R.U32.HI R3, RZ, 0x10, R0 ;  /* 0x00000010ff037819 */ /* 0x000fe20000011600 */
[----:B------:R1:W5:Y:S01]  /*21ce0*/  LDL.LU R198, [R1+0x3e8] ;  /* 0x0003e80001c67983 */ /* 0x0003620000300800 */
[----:B------:R-:W-:-:S02]  /*21cf0*/  LOP3.LUT R8, R186, R7, RZ, 0xc0, !PT ;  /* 0x00000007ba087212 */ /* 0x000fc400078ec0ff */
[----:B------:R-:W-:Y:S01]  /*21d00*/  LOP3.LUT R14, R17, 0xff, RZ, 0xc0, !PT ;  /* 0x000000ff110e7812 */ /* 0x000fe200078ec0ff */
[----:B------:R1:W5:Y:S01]  /*21d10*/  LDL.LU R197, [R1+0x3e4] ;  /* 0x0003e40001c57983 */ /* 0x0003620000300800 */
[----:B------:R-:W-:Y:S02]  /*21d20*/  LOP3.LUT R12, R0, 0xff, RZ, 0xc0, !PT ;  /* 0x000000ff000c7812 */ /* 0x000fe400078ec0ff */
[----:B------:R-:W-:Y:S01]  /*21d30*/  SHF.R.U32.HI R7, RZ, 0x8, R2 ;  /* 0x00000008ff077819 */ /* 0x000fe20000011602 */
[----:B------:R1:W5:Y:S01]  /*21d40*/  LDL.LU R196, [R1+0x3e0] ;  /* 0x0003e00001c47983 */ /* 0x0003620000300800 */
[----:B------:R-:W-:Y:S02]  /*21d50*/  LOP3.LUT R11, R183, R6, RZ, 0xc0, !PT ;  /* 0x00000006b70b7212 */ /* 0x000fe400078ec0ff */
[----:B------:R-:W-:Y:S01]  /*21d60*/  LOP3.LUT R2, R3, 0xff, RZ, 0xc0, !PT ;  /* 0x000000ff03027812 */ /* 0x000fe200078ec0ff */
[----:B------:R1:W5:Y:S01]  /*21d70*/  LDL.LU R195, [R1+0x3dc] ;  /* 0x0003dc0001c37983 */ /* 0x0003620000300800 */
[----:B------:R-:W-:-:S02]  /*21d80*/  SHF.R.U32.HI R6, RZ, 0x18, R0 ;  /* 0x00000018ff067819 */ /* 0x000fc40000011600 */
[----:B------:R-:W-:Y:S02]  /*21d90*/  PRMT R3, R14, 0x5410, R18 ;  /* 0x000054100e037816 */ /* 0x000fe40000000012 */
[----:B------:R-:W-:Y:S02]  /*21da0*/  PRMT R7, R12, 0x5410, R7 ;  /* 0x000054100c077816 */ /* 0x000fe40000000007 */
[----:B------:R-:W-:Y:S02]  /*21db0*/  SHF.R.U32.HI R13, RZ, 0x8, R16 ;  /* 0x00000008ff0d7819 */ /* 0x000fe40000011610 */
[----:B------:R-:W-:Y:S02]  /*21dc0*/  PRMT R6, R2, 0x5410, R6 ;  /* 0x0000541002067816 */ /* 0x000fe40000000006 */
[--C-:B------:R-:W-:Y:S02]  /*21dd0*/  HSET2.LE.AND R9, R9, R93.reuse, PT ;  /* 0x0000005d09097233 */ /* 0x100fe40003803000 */
[----:B------:R-:W-:-:S02]  /*21de0*/  HSET2.LE.AND R2, R3, R93, PT ;  /* 0x0000005d03027233 */ /* 0x000fc40003803000 */
[----:B------:R-:W-:Y:S02]  /*21df0*/  PRMT R0, R19, 0x5410, R13 ;  /* 0x0000541013007816 */ /* 0x000fe4000000000d */
[--C-:B------:R-:W-:Y:S02]  /*21e00*/  HSET2.LE.AND R3, R7, R93.reuse, PT ;  /* 0x0000005d07037233 */ /* 0x100fe40003803000 */
[----:B------:R-:W-:Y:S02]  /*21e10*/  LOP3.LUT R12, R21, R228, R86, 0x96, !PT ;  /* 0x000000e4150c7212 */ /* 0x000fe400078e9656 */
[----:B------:R-:W-:Y:S02]  /*21e20*/  LOP3.LUT R9, R185, R9, RZ, 0xc0, !PT ;  /* 0x00000009b9097212 */ /* 0x000fe400078ec0ff */
[----:B------:R-:W-:Y:S02]  /*21e30*/  HSET2.LE.AND R0, R0, R93, PT ;  /* 0x0000005d00007233 */ /* 0x000fe40003803000 */
[----:B------:R-:W-:-:S02]  /*21e40*/  LOP3.LUT R19, R193, R2, RZ, 0xc0, !PT ;  /* 0x00000002c1137212 */ /* 0x000fc400078ec0ff */
[----:B------:R-:W-:Y:S01]  /*21e50*/  LOP3.LUT R16, R192, R3, RZ, 0xc0, !PT ;  /* 0x00000003c0107212 */ /* 0x000fe200078ec0ff */
[----:B------:R-:W-:Y:S01]  /*21e60*/  IMAD.WIDE.U32 R2, R12, -0x2daee0ad, RZ ;  /* 0xd2511f530c027825 */ /* 0x000fe200078e00ff */
[----:B------:R-:W-:Y:S01]  /*21e70*/  LOP3.LUT R18, R194, R0, RZ, 0xc0, !PT ;  /* 0x00000000c2127212 */ /* 0x000fe200078ec0ff */
[C---:B--2---:R-:W-:Y:S01]  /*21e80*/  HMMA.16816.F32.BF16 R60, R8.reuse, R26, R52 ;  /* 0x0000001a083c723c */ /* 0x044fe20000041834 */
[----:B------:R-:W-:Y:S01]  /*21e90*/  HSET2.LE.AND R6, R6, R93, PT ;  /* 0x0000005d06067233 */ /* 0x000fe20003803000 */
[----:B------:R2:W5:Y:S01]  /*21ea0*/  LDL.LU R194, [R1+0x3d8] ;  /* 0x0003d80001c27983 */ /* 0x0005620000300800 */
[----:B------:R-:W-:Y:S02]  /*21eb0*/  LOP3.LUT R0, R3, R231, R44, 0x96, !PT ;  /* 0x000000e703007212 */ /* 0x000fe400078e962c */
[C---:B------:R-:W-:Y:S01]  /*21ec0*/  LOP3.LUT R3, R2.reuse, 0xffff, RZ, 0xc0, !PT ;  /* 0x0000ffff02037812 */ /* 0x040fe200078ec0ff */
[----:B---3--:R-:W-:Y:S01]  /*21ed0*/  HMMA.16816.F32.BF16 R52, R8, R32, R48 ;  /* 0x000000200834723c */ /* 0x008fe20000041830 */
[----:B------:R-:W-:Y:S01]  /*21ee0*/  LOP3.LUT R15, R2, 0xff, RZ, 0xc0, !PT ;  /* 0x000000ff020f7812 */ /* 0x000fe200078ec0ff */
[----:B------:R2:W5:Y:S01]  /*21ef0*/  LDL.LU R193, [R1+0x3d4] ;  /* 0x0003d40001c17983 */ /* 0x0005620000300800 */
[----:B------:R-:W-:-:S03]  /*21f00*/  SHF.R.U32.HI R14, RZ, 0x18, R2 ;  /* 0x00000018ff0e7819 */ /* 0x000fc60000011602 */
[C---:B------:R-:W-:Y:S01]  /*21f10*/  HMMA.16816.F32.BF16 R72, R8.reuse, R24, R80 ;  /* 0x000000180848723c */ /* 0x040fe20000041850 */
[----:B------:R-:W-:Y:S01]  /*21f20*/  SHF.R.U32.HI R13, RZ, 0x8, R3 ;  /* 0x00000008ff0d7819 */ /* 0x000fe20000011603 */
[----:B------:R2:W5:Y:S04]  /*21f30*/  LDL.LU R192, [R1+0x3d0] ;  /* 0x0003d00001c07983 */ /* 0x0005680000300800 */
[----:B------:R-:W-:Y:S01]  /*21f40*/  HMMA.16816.F32.BF16 R48, R8, R34, R40 ;  /* 0x000000220830723c */ /* 0x000fe20000041828 */
[----:B------:R-:W-:-:S06]  /*21f50*/  SHF.R.U32.HI R3, RZ, 0x10, R0 ;  /* 0x00000010ff037819 */ /* 0x000fcc0000011600 */
[----:B------:R-:W-:Y:S02]  /*21f60*/  SHF.R.U32.HI R8, RZ, 0x10, R2 ;  /* 0x00000010ff087819 */ /* 0x000fe40000011602 */
[----:B------:R-:W-:Y:S02]  /*21f70*/  LOP3.LUT R2, R0, 0xffff, RZ, 0xc0, !PT ;  /* 0x0000ffff00027812 */ /* 0x000fe400078ec0ff */
[----:B------:R-:W-:Y:S02]  /*21f80*/  LOP3.LUT R11, R8, 0xff, RZ, 0xc0, !PT ;  /* 0x000000ff080b7812 */ /* 0x000fe400078ec0ff */
[----:B------:R-:W-:Y:S02]  /*21f90*/  LOP3.LUT R9, R0, 0xff, RZ, 0xc0, !PT ;  /* 0x000000ff00097812 */ /* 0x000fe400078ec0ff */
[----:B------:R-:W-:Y:S02]  /*21fa0*/  SHF.R.U32.HI R10, RZ, 0x18, R0 ;  /* 0x00000018ff0a7819 */ /* 0x000fe40000011600 */
[----:B------:R-:W-:-:S02]  /*21fb0*/  SHF.R.U32.HI R8, RZ, 0x8, R2 ;  /* 0x00000008ff087819 */ /* 0x000fc40000011602 */
[----:B------:R-:W-:Y:S02]  /*21fc0*/  LOP3.LUT R2, R3, 0xff, RZ, 0xc0, !PT ;  /* 0x000000ff03027812 */ /* 0x000fe400078ec0ff */
[----:B------:R-:W-:Y:S02]  /*21fd0*/  PRMT R0, R15, 0x5410, R13 ;  /* 0x000054100f007816 */ /* 0x000fe4000000000d */
[----:B------:R-:W-:Y:S01]  /*21fe0*/  LOP3.LUT R17, R191, R6, RZ, 0xc0, !PT ;  /* 0x00000006bf117212 */ /* 0x000fe200078ec0ff */
[----:B------:R-:W-:Y:S01]  /*21ff0*/  IMAD.WIDE.U32 R6, R23, -0x2daee0ad, RZ ;  /* 0xd2511f5317067825 */ /* 0x000fe200078e00ff */
[----:B------:R-:W-:Y:S01]  /*22000*/  PRMT R3, R11, 0x5410, R14 ;  /* 0x000054100b037816 */ /* 0x000fe2000000000e */
[----:B------:R2:W5:Y:S01]  /*22010*/  LDL.LU R191, [R1+0x3cc] ;  /* 0x0003cc0001bf7983 */ /* 0x0005620000300800 */
[----:B------:R-:W-:Y:S02]  /*22020*/  PRMT R9, R9, 0x5410, R8 ;  /* 0x0000541009097816 */ /* 0x000fe40000000008 */
[----:B------:R-:W-:-:S02]  /*22030*/  PRMT R8, R2, 0x5410, R10 ;  /* 0x0000541002087816 */ /* 0x000fc4000000000a */
[--C-:B------:R-:W-:Y:S02]  /*22040*/  HSET2.LE.AND R0, R0, R93.reuse, PT ;  /* 0x0000005d00007233 */ /* 0x100fe40003803000 */
[--C-:B------:R-:W-:Y:S02]  /*22050*/  HSET2.LE.AND R2, R3, R93.reuse, PT ;  /* 0x0000005d03027233 */ /* 0x100fe40003803000 */
[----:B------:R-:W-:Y:S02]  /*22060*/  LOP3.LUT R12, R7, R231, R22, 0x96, !PT ;  /* 0x000000e7070c7212 */ /* 0x000fe400078e9616 */
[----:B------:R-:W-:Y:S02]  /*22070*/  LOP3.LUT R13, R6, 0xffff, RZ, 0xc0, !PT ;  /* 0x0000ffff060d7812 */ /* 0x000fe400078ec0ff */
[--C-:B------:R-:W-:Y:S02]  /*22080*/  HSET2.LE.AND R3, R9, R93.reuse, PT ;  /* 0x0000005d09037233 */ /* 0x100fe40003803000 */
[----:B------:R-:W-:Y:S01]  /*22090*/  HSET2.LE.AND R7, R8, R93, PT ;  /* 0x0000005d08077233 */ /* 0x000fe20003803000 */
[----:B------:R-:W-:Y:S01]  /*220a0*/  IMAD.WIDE.U32 R42, R91, -0x2daee0ad, RZ ;  /* 0xd2511f535b2a7825 */ /* 0x000fe200078e00ff */
[----:B------:R-:W-:-:S02]  /*220b0*/  LOP3.LUT R10, R201, R0, RZ, 0xc0, !PT ;  /* 0x00000000c90a7212 */ /* 0x000fc400078ec0ff */
[----:B------:R-:W-:Y:S01]  /*220c0*/  SHF.R.U32.HI R20, RZ, 0x10, R6 ;  /* 0x00000010ff147819 */ /* 0x000fe20000011606 */
[----:B------:R-:W-:Y:S01]  /*220d0*/  IMAD.WIDE.U32 R40, R129, -0x326172a9, RZ ;  /* 0xcd9e8d5781287825 */ /* 0x000fe200078e00ff */
[----:B------:R-:W-:Y:S02]  /*220e0*/  LOP3.LUT R11, R187, R2, RZ, 0xc0, !PT ;  /* 0x00000002bb0b7212 */ /* 0x000fe400078ec0ff */
[----:B------:R-:W-:Y:S01]  /*220f0*/  LOP3.LUT R0, R12, 0xffff, RZ, 0xc0, !PT ;  /* 0x0000ffff0c007812 */ /* 0x000fe200078ec0ff */
[C---:B------:R-:W-:Y:S01]  /*22100*/  HMMA.16816.F32.BF16 R68, R16.reuse, R26, R68 ;  /* 0x0000001a1044723c */ /* 0x040fe20000041844 */
[----:B------:R-:W-:Y:S02]  /*22110*/  LOP3.LUT R91, R89, R230, R46, 0x96, !PT ;  /* 0x000000e6595b7212 */ /* 0x000fe400078e962e */
[----:B------:R-:W-:Y:S02]  /*22120*/  SHF.R.U32.HI R2, RZ, 0x10, R12 ;  /* 0x00000010ff027819 */ /* 0x000fe4000001160c */
[----:B------:R-:W-:Y:S01]  /*22130*/  LOP3.LUT R8, R216, R3, RZ, 0xc0, !PT ;  /* 0x00000003d8087212 */ /* 0x000fe200078ec0ff */
[----:B------:R-:W-:Y:S01]  /*22140*/  HMMA.16816.F32.BF16 R44, R16, R24, R56 ;  /* 0x00000018102c723c */ /* 0x000fe20000041838 */
[----:B------:R-:W-:-:S02]  /*22150*/  LOP3.LUT R22, R6, 0xff, RZ, 0xc0, !PT ;  /* 0x000000ff06167812 */ /* 0x000fc400078ec0ff */
[----:B------:R-:W-:Y:S02]  /*22160*/  SHF.R.U32.HI R21, RZ, 0x18, R6 ;  /* 0x00000018ff157819 */ /* 0x000fe40000011606 */
[----:B------:R-:W-:Y:S02]  /*22170*/  LOP3.LUT R9, R202, R7, RZ, 0xc0, !PT ;  /* 0x00000007ca097212 */ /* 0x000fe400078ec0ff */
[----:B------:R-:W-:Y:S02]  /*22180*/  SHF.R.U32.HI R3, RZ, 0x8, R13 ;  /* 0x00000008ff037819 */ /* 0x000fe4000001160d */
[----:B------:R-:W-:Y:S02]  /*22190*/  LOP3.LUT R13, R20, 0xff, RZ, 0xc0, !PT ;  /* 0x000000ff140d7812 */ /* 0x000fe400078ec0ff */
[----:B------:R-:W-:Y:S02]  /*221a0*/  LOP3.LUT R7, R12, 0xff, RZ, 0xc0, !PT ;  /* 0x000000ff0c077812 */ /* 0x000fe400078ec0ff */
[----:B------:R-:W-:-:S02]  /*221b0*/  SHF.R.U32.HI R6, RZ, 0x8, R0 ;  /* 0x00000008ff067819 */ /* 0x000fc40000011600 */
[----:B------:R-:W-:Y:S02]  /*221c0*/  SHF.R.U32.HI R12, RZ, 0x18, R12 ;  /* 0x00000018ff0c7819 */ /* 0x000fe4000001160c */
[----:B------:R-:W-:Y:S02]  /*221d0*/  LOP3.LUT R2, R2, 0xff, RZ, 0xc0, !PT ;  /* 0x000000ff02027812 */ /* 0x000fe400078ec0ff */
[----:B------:R-:W-:Y:S02]  /*221e0*/  LOP3.LUT R23, R41, R230, R84, 0x96, !PT ;  /* 0x000000e629177212 */ /* 0x000fe400078e9654 */
[----:B------:R-:W-:Y:S02]  /*221f0*/  PRMT R0, R22, 0x5410, R3 ;  /* 0x0000541016007816 */ /* 0x000fe40000000003 */
[----:B------:R-:W-:Y:S02]  /*22200*/  PRMT R3, R13, 0x5410, R21 ;  /* 0x000054100d037816 */ /* 0x000fe40000000015 */
[----:B------:R-:W-:-:S02]  /*22210*/  PRMT R7, R7, 0x5410, R6 ;  /* 0x0000541007077816 */ /* 0x000fc40000000006 */
[----:B------:R-:W-:Y:S01]  /*22220*/  PRMT R6, R2, 0x5410, R12 ;  /* 0x0000541002067816 */ /* 0x000fe2000000000c */
[----:B------:R-:W-:Y:S01]  /*22230*/  IMAD.WIDE.U32 R14, R90, -0x2daee0ad, RZ ;  /* 0xd2511f535a0e7825 */ /* 0x000fe200078e00ff */
[----:B------:R-:W-:-:S03]  /*22240*/  HSET2.LE.AND R2, R3, R93, PT ;  /* 0x0000005d03027233 */ /* 0x000fc60003803000 */
[----:B------:R-:W-:Y:S01]  /*22250*/  IMAD.WIDE.U32 R24, R23, -0x2daee0ad, RZ ;  /* 0xd2511f5317187825 */ /* 0x000fe200078e00ff */
[C---:B------:R-:W-:Y:S01]  /*22260*/  HMMA.16816.F32.BF16 R84, R16.reuse, R32, R76 ;  /* 0x000000201054723c */ /* 0x040fe2000004184c */
[--C-:B------:R-:W-:Y:S01]  /*22270*/  HSET2.LE.AND R0, R0, R93.reuse, PT ;  /* 0x0000005d00007233 */ /* 0x100fe20003803000 */
[----:B------:R-:W3:Y:S01]  /*22280*/  LDSM.16.MT88.4 R20, [R171+0x5000] ;  /* 0x00500000ab14783b */ /* 0x000ee20000004200 */
[--C-:B------:R-:W-:Y:S02]  /*22290*/  HSET2.LE.AND R3, R7, R93.reuse, PT ;  /* 0x0000005d07037233 */ /* 0x100fe40003803000 */
[----:B------:R-:W-:Y:S01]  /*222a0*/  HSET2.LE.AND R6, R6, R93, PT ;  /* 0x0000005d06067233 */ /* 0x000fe20003803000 */
[----:B------:R-:W-:Y:S01]  /*222b0*/  HMMA.16816.F32.BF16 R76, R16, R34, R64 ;  /* 0x00000022104c723c */ /* 0x000fe20000041840 */
[----:B------:R-:W-:Y:S02]  /*222c0*/  LOP3.LUT R41, R43, R229, R140, 0x96, !PT ;  /* 0x000000e52b297212 */ /* 0x000fe400078e968c */
[----:B------:R-:W-:-:S04]  /*222d0*/  LOP3.LUT R12, R173, R3, RZ, 0xc0, !PT ;  /* 0x00000003ad0c7212 */ /* 0x000fc800078ec0ff */
[----:B------:R-:W-:Y:S02]  /*222e0*/  LOP3.LUT R16, R25, R227, R14, 0x96, !PT ;  /* 0x000000e319107212 */ /* 0x000fe400078e960e */
[----:B------:R-:W-:Y:S01]  /*222f0*/  LOP3.LUT R17, R15, R229, R120, 0x96, !PT ;  /* 0x000000e50f117212 */ /* 0x000fe200078e9678 */
[----:B------:R-:W-:Y:S01]  /*22300*/  IMAD.WIDE.U32 R34, R132, -0x2daee0ad, RZ ;  /* 0xd2511f5384227825 */ /* 0x000fe200078e00ff */
[----:B------:R-:W-:Y:S02]  /*22310*/  LOP3.LUT R14, R190, R0, RZ, 0xc0, !PT ;  /* 0x00000000be0e7212 */ /* 0x000fe400078ec0ff */
[----:B------:R-:W-:Y:S02]  /*22320*/  LOP3.LUT R15, R189, R2, RZ, 0xc0, !PT ;  /* 0x00000002bd0f7212 */ /* 0x000fe400078ec0ff */
[----:B------:R-:W-:Y:S01]  /*22330*/  LOP3.LUT R13, R172, R6, RZ, 0xc0, !PT ;  /* 0x00000006ac0d7212 */ /* 0x000fe200078ec0ff */
[----:B------:R-:W-:Y:S01]  /*22340*/  IMAD.WIDE.U32 R6, R41, -0x326172a9, RZ ;  /* 0xcd9e8d5729067825 */ /* 0x000fe200078e00ff */
[C---:B----4-:R-:W-:Y:S01]  /*22350*/  HMMA.16816.F32.BF16 R80, R8.reuse, R28, R72 ;  /* 0x0000001c0850723c */ /* 0x050fe20000041848 */
[----:B------:R2:W5:Y:S02]  /*22360*/  LDL.LU R190, [R1+0x3c8] ;  /* 0x0003c80001be7983 */ /* 0x0005640000300800 */
[----:B------:R-:W-:Y:S01]  /*22370*/  IMAD.WIDE.U32 R2, R16, -0x326172a9, RZ ;  /* 0xcd9e8d5710027825 */ /* 0x000fe200078e00ff */
[----:B------:R-:W-:Y:S01]  /*22380*/  LOP3.LUT R25, R7, R228, R136, 0x96, !PT ;  /* 0x000000e407197212 */ /* 0x000fe200078e9688 */
[----:B------:R2:W5:Y:S02]  /*22390*/  LDL.LU R189, [R1+0x3c4] ;  /* 0x0003c40001bd7983 */ /* 0x0005640000300800 */
[----:B------:R-:W-:Y:S01]  /*223a0*/  IMAD.WIDE.U32 R26, R17, -0x326172a9, RZ ;  /* 0xcd9e8d57111a7825 */ /* 0x000fe200078e00ff */
[C---:B------:R-:W-:Y:S01]  /*223b0*/  HMMA.16816.F32.BF16 R72, R8.reuse, R30, R60 ;  /* 0x0000001e0848723c */ /* 0x040fe2000004183c */
[----:B------:R-:W-:Y:S01]  /*223c0*/  LOP3.LUT R7, R2, 0xffff, RZ, 0xc0, !PT ;  /* 0x0000ffff02077812 */ /* 0x000fe200078ec0ff */
[----:B------:R2:W5:Y:S04]  /*223d0*/  LDL.LU R173, [R1+0x3c0] ;  /* 0x0003c00001ad7983 */ /* 0x0005680000300800 */
[----:B-1----:R-:W-:Y:S01]  /*223e0*/  HMMA.16816.F32.BF16 R56, R8, R36, R52 ;  /* 0x000000240838723c */ /* 0x002fe20000041834 */
[----:B------:R-:W-:-:S05]  /*223f0*/  LOP3.LUT R0, R3, R233, R26, 0x96, !PT ;  /* 0x000000e903007212 */ /* 0x000fca00078e961a */
[----:B------:R-:W-:Y:S01]  /*22400*/  HMMA.16816.F32.BF16 R48, R8, R38, R48 ;  /* 0x000000260830723c */ /* 0x000fe20000041830 */
[----:B------:R-:W-:Y:S01]  /*22410*/  LOP3.LUT R19, R2, 0xff, RZ, 0xc0, !PT ;  /* 0x000000ff02137812 */ /* 0x000fe200078ec0ff */
[----:B------:R-:W-:Y:S01]  /*22420*/  IMAD.WIDE.U32 R32, R131, -0x2daee0ad, RZ ;  /* 0xd2511f5383207825 */ /* 0x000fe200078e00ff */
[----:B------:R-:W-:Y:S01]  /*22430*/  SHF.R.U32.HI R18, RZ, 0x18, R2 ;  /* 0x00000018ff127819 */ /* 0x000fe20000011602 */
[----:B------:R2:W5:Y:S02]  /*22440*/  LDL.LU R172, [R1+0x3bc] ;  /* 0x0003bc0001ac7983 */ /* 0x0005640000300800 */
[----:B------:R-:W-:Y:S01]  /*22450*/  HMMA.16816.F32.BF16 R44, R12, R28, R44 ;  /* 0x0000001c0c2c723c */ /* 0x000fe2000004182c */
[----:B------:R-:W-:Y:S02]  /*22460*/  LOP3.LUT R8, R35, R227, R42, 0x96, !PT ;  /* 0x000000e323087212 */ /* 0x000fe400078e962a */
[----:B------:R-:W-:-:S03]  /*22470*/  SHF.R.U32.HI R9, RZ, 0x10, R2 ;  /* 0x00000010ff097819 */ /* 0x000fc60000011602 */
[----:B------:R-:W-:Y:S01]  /*22480*/  HMMA.16816.F32.BF16 R64, R12, R30, R68 ;  /* 0x0000001e0c40723c */ /* 0x000fe20000041844 */
[----:B------:R-:W1:Y:S01]  /*22490*/  LDSM.16.MT88.4 R28, [R188+0x5000] ;  /* 0x00500000bc1c783b */ /* 0x000e620000004200 */
[----:B------:R-:W-:Y:S01]  /*224a0*/  IMAD.WIDE.U32 R2, R8, -0x326172a9, RZ ;  /* 0xcd9e8d5708027825 */ /* 0x000fe200078e00ff */
[----:B------:R-:W-:Y:S02]  /*224b0*/  SHF.R.U32.HI R11, RZ, 0x8, R7 ;  /* 0x00000008ff0b7819 */ /* 0x000fe40000011607 */
[C---:B------:R-:W-:Y:S02]  /*224c0*/  LOP3.LUT R7, R0.reuse, 0xffff, RZ, 0xc0, !PT ;  /* 0x0000ffff00077812 */ /* 0x040fe400078ec0ff */
[----:B------:R-:W-:Y:S02]  /*224d0*/  SHF.R.U32.HI R8, RZ, 0x10, R0 ;  /* 0x00000010ff087819 */ /* 0x000fe40000011600 */
[----:B------:R-:W-:Y:S02]  /*224e0*/  LOP3.LUT R10, R9, 0xff, RZ, 0xc0, !PT ;  /* 0x000000ff090a7812 */ /* 0x000fe400078ec0ff */
[----:B------:R-:W-:-:S02]  /*224f0*/  LOP3.LUT R17, R0, 0xff, RZ, 0xc0, !PT ;  /* 0x000000ff00117812 */ /* 0x000fc400078ec0ff */
[----:B------:R-:W-:Y:S02]  /*22500*/  SHF.R.U32.HI R16, RZ, 0x18, R0 ;  /* 0x00000018ff107819 */ /* 0x000fe40000011600 */
[----:B------:R-:W-:Y:S02]  /*22510*/  SHF.R.U32.HI R9, RZ, 0x8, R7 ;  /* 0x00000008ff097819 */ /* 0x000fe40000011607 */
[----:B------:R-:W-:Y:S02]  /*22520*/  LOP3.LUT R8, R8, 0xff, RZ, 0xc0, !PT ;  /* 0x000000ff08087812 */ /* 0x000fe400078ec0ff */
[----:B------:R-:W-:Y:S02]  /*22530*/  LOP3.LUT R0, R3, R233, R6, 0x96, !PT ;  /* 0x000000e903007212 */ /* 0x000fe400078e9606 */
[----:B------:R-:W-:Y:S02]  /*22540*/  PRMT R6, R19, 0x5410, R11 ;  /* 0x0000541013067816 */ /* 0x000fe4000000000b */
[----:B------:R-:W-:-:S02]  /*22550*/  PRMT R7, R10, 0x5410, R18 ;  /* 0x000054100a077816 */ /* 0x000fc40000000012 */
[----:B------:R-:W-:Y:S02]  /*22560*/  PRMT R9, R17, 0x5410, R9 ;  /* 0x0000541011097816 */ /* 0x000fe40000000009 */
[----:B------:R-:W-:Y:S02]  /*22570*/  PRMT R8, R8, 0x5410, R16 ;  /* 0x0000541008087816 */ /* 0x000fe40000000010 */
[C---:B------:R-:W-:Y:S02]  /*22580*/  LOP3.LUT R16, R2.reuse, 0xffff, RZ, 0xc0, !PT ;  /* 0x0000ffff02107812 */ /* 0x040fe400078ec0ff */
[--C-:B------:R-:W-:Y:S02]  /*22590*/  HSET2.LE.AND R3, R6, R93.reuse, PT ;  /* 0x0000005d06037233 */ /* 0x100fe40003803000 */
[----:B------:R-:W-:Y:S02]  /*225a0*/  HSET2.LE.AND R6, R7, R93, PT ;  /* 0x0000005d07067233 */ /* 0x000fe40003803000 */
[----:B------:R-:W-:-:S02]  /*225b0*/  LOP3.LUT R19, R2, 0xff, RZ, 0xc0, !PT ;  /* 0x000000ff02137812 */ /* 0x000fc400078ec0ff */
[--C-:B------:R-:W-:Y:S02]  /*225c0*/  SHF.R.U32.HI R17, RZ, 0x10, R2.reuse ;  /* 0x00000010ff117819 */ /* 0x100fe40000011602 */
[--C-:B------:R-:W-:Y:S02]  /*225d0*/  HSET2.LE.AND R7, R9, R93.reuse, PT ;  /* 0x0000005d09077233 */ /* 0x100fe40003803000 */
[----:B------:R-:W-:Y:S02]  /*225e0*/  SHF.R.U32.HI R18, RZ, 0x18, R2 ;  /* 0x00000018ff127819 */ /* 0x000fe40000011602 */
[----:B------:R-:W-:Y:S02]  /*225f0*/  LOP3.LUT R2, R0, 0xffff, RZ, 0xc0, !PT ;  /* 0x0000ffff00027812 */ /* 0x000fe400078ec0ff */
[----:B------:R-:W-:Y:S02]  /*22600*/  LOP3.LUT R10, R153, R3, RZ, 0xc0, !PT ;  /* 0x00000003990a7212 */ /* 0x000fe400078ec0ff */
[----:B------:R-:W-:Y:S01]  /*22610*/  SHF.R.U32.HI R3, RZ, 0x10, R0 ;  /* 0x00000010ff037819 */ /* 0x000fe20000011600 */
[----:B------:R-:W-:Y:S01]  /*22620*/  HMMA.16816.F32.BF16 R60, R12, R36, R84 ;  /* 0x000000240c3c723c */ /* 0x000fe20000041854 */
[----:B------:R-:W-:-:S02]  /*22630*/  HSET2.LE.AND R9, R8, R93, PT ;  /* 0x0000005d08097233 */ /* 0x000fc40003803000 */
[----:B------:R-:W-:Y:S02]  /*22640*/  LOP3.LUT R11, R152, R6, RZ, 0xc0, !PT ;  /* 0x00000006980b7212 */ /* 0x000fe400078ec0ff */
[----:B------:R-:W-:Y:S01]  /*22650*/  LOP3.LUT R8, R174, R7, RZ, 0xc0, !PT ;  /* 0x00000007ae087212 */ /* 0x000fe200078ec0ff */
[----:B------:R-:W-:Y:S01]  /*22660*/  HMMA.16816.F32.BF16 R52, R12, R38, R76 ;  /* 0x000000260c34723c */ /* 0x000fe2000004184c */
[----:B------:R-:W-:Y:S02]  /*22670*/  SHF.R.U32.HI R6, RZ, 0x8, R2 ;  /* 0x00000008ff067819 */ /* 0x000fe40000011602 */
[----:B------:R-:W-:Y:S02]  /*22680*/  LOP3.LUT R7, R0, 0xff, RZ, 0xc0, !PT ;  /* 0x000000ff00077812 */ /* 0x000fe400078ec0ff */
[----:B------:R-:W-:Y:S02]  /*22690*/  SHF.R.U32.HI R2, RZ, 0x18, R0 ;  /* 0x00000018ff027819 */ /* 0x000fe40000011600 */
[----:B------:R-:W-:-:S02]  /*226a0*/  SHF.R.U32.HI R12, RZ, 0x8, R16 ;  /* 0x00000008ff0c7819 */ /* 0x000fc40000011610 */
[----:B------:R-:W-:Y:S02]  /*226b0*/  LOP3.LUT R13, R17, 0xff, RZ, 0xc0, !PT ;  /* 0x000000ff110d7812 */ /* 0x000fe400078ec0ff */
[----:B------:R-:W-:Y:S02]  /*226c0*/  LOP3.LUT R0, R3, 0xff, RZ, 0xc0, !PT ;  /* 0x000000ff03007812 */ /* 0x000fe400078ec0ff */
[----:B------:R-:W-:Y:S02]  /*226d0*/  PRMT R3, R19, 0x5410, R12 ;  /* 0x0000541013037816 */ /* 0x000fe4000000000c */
[----:B------:R-:W-:Y:S02]  /*226e0*/  PRMT R6, R7, 0x5410, R6 ;  /* 0x0000541007067816 */ /* 0x000fe40000000006 */
[----:B------:R-:W-:Y:S02]  /*226f0*/  PRMT R12, R13, 0x5410, R18 ;  /* 0x000054100d0c7816 */ /* 0x000fe40000000012 */
[----:B------:R-:W-:-:S02]  /*22700*/  PRMT R2, R0, 0x5410, R2 ;  /* 0x0000541000027816 */ /* 0x000fc40000000002 */
[--C-:B------:R-:W-:Y:S02]  /*22710*/  HSET2.LE.AND R0, R6, R93.reuse, PT ;  /* 0x0000005d06007233 */ /* 0x100fe40003803000 */
[----:B------:R-:W-:Y:S02]  /*22720*/  LOP3.LUT R9, R164, R9, RZ, 0xc0, !PT ;  /* 0x00000009a4097212 */ /* 0x000fe400078ec0ff */
[--C-:B------:R-:W-:Y:S02]  /*22730*/  HSET2.LE.AND R3, R3, R93.reuse, PT ;  /* 0x0000005d03037233 */ /* 0x100fe40003803000 */
[--C-:B------:R-:W-:Y:S02]  /*22740*/  HSET2.LE.AND R2, R2, R93.reuse, PT ;  /* 0x0000005d02027233 */ /* 0x100fe40003803000 */
[----:B------:R-:W-:Y:S02]  /*22750*/  HSET2.LE.AND R6, R12, R93, PT ;  /* 0x0000005d0c067233 */ /* 0x000fe40003803000 */
[----:B------:R-:W-:-:S02]  /*22760*/  LOP3.LUT R12, R27, R228, R40, 0x96, !PT ;  /* 0x000000e41b0c7212 */ /* 0x000fc400078e9628 */
[----:B------:R-:W-:Y:S02]  /*22770*/  LOP3.LUT R17, R248, R2, RZ, 0xc0, !PT ;  /* 0x00000002f8117212 */ /* 0x000fe400078ec0ff */
[----:B------:R-:W-:Y:S01]  /*22780*/  LOP3.LUT R18, R242, R3, RZ, 0xc0, !PT ;  /* 0x00000003f2127212 */ /* 0x000fe200078ec0ff */
[----:B------:R-:W-:Y:S01]  /*22790*/  IMAD.WIDE.U32 R2, R12, -0x2daee0ad, RZ ;  /* 0xd2511f530c027825 */ /* 0x000fe200078e00ff */
[----:B---3--:R-:W-:Y:S01]  /*227a0*/  HMMA.16816.F32.BF16 R80, R8, R20, R80 ;  /* 0x000000140850723c */ /* 0x008fe20000041850 */
[----:B------:R-:W-:Y:S02]  /*227b0*/  LOP3.LUT R19, R240, R6, RZ, 0xc0, !PT ;  /* 0x00000006f0137212 */ /* 0x000fe400078ec0ff */
[----:B------:R-:W-:-:S03]  /*227c0*/  IMAD.WIDE.U32 R36, R91, -0x2daee0ad, RZ ;  /* 0xd2511f535b247825 */ /* 0x000fc600078e00ff */
[----:B------:R-:W-:Y:S01]  /*227d0*/  HMMA.16816.F32.BF16 R72, R8, R22, R72 ;  /* 0x000000160848723c */ /* 0x000fe20000041848 */
[----:B------:R-:W-:Y:S01]  /*227e0*/  IMAD.WIDE.U32 R68, R133, -0x2daee0ad, RZ ;  /* 0xd2511f5385447825 */ /* 0x000fe200078e00ff */
[----:B------:R-:W-:-:S04]  /*227f0*/  LOP3.LUT R16, R170, R0, RZ, 0xc0, !PT ;  /* 0x00000000aa107212 */ /* 0x000fc800078ec0ff */
[C---:B-1----:R-:W-:Y:S01]  /*22800*/  HMMA.16816.F32.BF16 R140, R8.reuse, R28, R56 ;  /* 0x0000001c088c723c */ /* 0x042fe20000041838 */
[----:B------:R-:W-:Y:S01]  /*22810*/  IMAD.WIDE.U32 R6, R25, -0x2daee0ad, RZ ;  /* 0xd2511f5319067825 */ /* 0x000fe200078e00ff */
[----:B------:R-:W-:Y:S01]  /*22820*/  LOP3.LUT R0, R3, R231, R24, 0x96, !PT ;  /* 0x000000e703007212 */ /* 0x000fe200078e9618 */
[----:B------:R2:W5:Y:S03]  /*22830*/  LDL.LU R170, [R1+0x3b8] ;  /* 0x0003b80001aa7983 */ /* 0x0005660000300800 */
[----:B------:R-:W-:Y:S01]  /*22840*/  HMMA.16816.F32.BF16 R40, R8, R30, R48 ;  /* 0x0000001e0828723c */ /* 0x000fe20000041830 */
[----:B------:R-:W-:Y:S01]  /*22850*/  LOP3.LUT R89, R33, R229, R146, 0x96, !PT ;  /* 0x000000e521597212 */ /* 0x000fe200078e9692 */
[----:B------:R-:W1:Y:S05]  /*22860*/  LDSM.16.MT88.4 R24, [R171+0x5400] ;  /* 0x00540000ab18783b */ /* 0x000e6a0000004200 */
[----:B------:R-:W-:Y:S01]  /*22870*/  IMAD.WIDE.U32 R8, R92, -0x2daee0ad, RZ ;  /* 0xd2511f535c087825 */ /* 0x000fe200078e00ff */
[----:B------:R-:W-:-:S02]  /*22880*/  LOP3.LUT R38, R69, R227, R32, 0x96, !PT ;  /* 0x000000e345267212 */ /* 0x000fc400078e9620 */
[----:B------:R-:W-:Y:S02]  /*22890*/  LOP3.LUT R12, R7, R231, R34, 0x96, !PT ;  /* 0x000000e7070c7212 */ /* 0x000fe400078e9622 */
[----:B------:R-:W-:Y:S01]  /*228a0*/  LOP3.LUT R37, R37, R227, R8, 0x96, !PT ;  /* 0x000000e325257212 */ /* 0x000fe200078e9608 */
[----:B------:R-:W3:Y:S01]  /*228b0*/  LDSM.16.MT88.4 R32, [R188+0x5400] ;  /* 0x00540000bc20783b */ /* 0x000ee20000004200 */
[C---:B------:R-:W-:Y:S02]  /*228c0*/  LOP3.LUT R8, R2.reuse, 0xffff, RZ, 0xc0, !PT ;  /* 0x0000ffff02087812 */ /* 0x040fe400078ec0ff */
[----:B------:R-:W-:Y:S02]  /*228d0*/  LOP3.LUT R14, R2, 0xff, RZ, 0xc0, !PT ;  /* 0x000000ff020e7812 */ /* 0x000fe400078ec0ff */
[--C-:B------:R-:W-:Y:S02]  /*228e0*/  SHF.R.U32.HI R11, RZ, 0x10, R2.reuse ;  /* 0x00000010ff0b7819 */ /* 0x100fe40000011602 */
[----:B------:R-:W-:-:S02]  /*228f0*/  SHF.R.U32.HI R13, RZ, 0x18, R2 ;  /* 0x00000018ff0d7819 */ /* 0x000fc40000011602 */
[C---:B------:R-:W-:Y:S02]  /*22900*/  LOP3.LUT R2, R0.reuse, 0xffff, RZ, 0xc0, !PT ;  /* 0x0000ffff00027812 */ /* 0x040fe400078ec0ff */
[----:B------:R-:W-:Y:S02]  /*22910*/  LOP3.LUT R39, R9, R229, R130, 0x96, !PT ;  /* 0x000000e509277212 */ /* 0x000fe400078e9682 */
[----:B------:R-:W-:Y:S02]  /*22920*/  LOP3.LUT R10, R0, 0xff, RZ, 0xc0, !PT ;  /* 0x000000ff000a7812 */ /* 0x000fe400078ec0ff */
[--C-:B------:R-:W-:Y:S02]  /*22930*/  SHF.R.U32.HI R3, RZ, 0x10, R0.reuse ;  /* 0x00000010ff037819 */ /* 0x100fe40000011600 */
        /* <DEDUP_REMOVED lines=11> */
[----:B------:R-:W-:Y:S02]  /*229f0*/  LOP3.LUT R13, R6, 0xffff, RZ, 0xc0, !PT ;  /* 0x0000ffff060d7812 */ /* 0x000fe400078ec0ff */
[--C-:B------:R-:W-:Y:S02]  /*22a00*/  HSET2.LE.AND R2, R2, R93.reuse, PT ;  /* 0x0000005d02027233 */ /* 0x100fe40003803000 */
[----:B------:R-:W-:Y:S01]  /*22a10*/  HSET2.LE.AND R7, R8, R93, PT ;  /* 0x0000005d08077233 */ /* 0x000fe20003803000 */
[----:B------:R-:W-:Y:S01]  /*22a20*/  HMMA.16816.F32.BF16 R44, R16, R20, R44 ;  /* 0x00000014102c723c */ /* 0x000fe2000004182c */
[----:B------:R-:W-:-:S02]  /*22a30*/  LOP3.LUT R8, R218, R0, RZ, 0xc0, !PT ;  /* 0x00000000da087212 */ /* 0x000fc400078ec0ff */
[----:B------:R-:W-:Y:S02]  /*22a40*/  LOP3.LUT R10, R217, R3, RZ, 0xc0, !PT ;  /* 0x00000003d90a7212 */ /* 0x000fe400078ec0ff */
[----:B------:R-:W-:Y:S01]  /*22a50*/  LOP3.LUT R0, R12, 0xffff, RZ, 0xc0, !PT ;  /* 0x0000ffff0c007812 */ /* 0x000fe200078ec0ff */
[C---:B------:R-:W-:Y:S01]  /*22a60*/  HMMA.16816.F32.BF16 R64, R16.reuse, R22, R64 ;  /* 0x000000161040723c */ /* 0x040fe20000041840 */
[----:B------:R-:W-:Y:S02]  /*22a70*/  SHF.R.U32.HI R20, RZ, 0x10, R6 ;  /* 0x00000010ff147819 */ /* 0x000fe40000011606 */
[----:B------:R-:W-:Y:S01]  /*22a80*/  SHF.R.U32.HI R3, RZ, 0x10, R12 ;  /* 0x00000010ff037819 */ /* 0x000fe2000001160c */
[----:B------:R-:W-:Y:S01]  /*22a90*/  IMAD.WIDE.U32 R14, R89, -0x326172a9, RZ ;  /* 0xcd9e8d57590e7825 */ /* 0x000fe200078e00ff */
[----:B------:R-:W-:Y:S01]  /*22aa0*/  LOP3.LUT R9, R219, R2, RZ, 0xc0, !PT ;  /* 0x00000002db097212 */ /* 0x000fe200078ec0ff */
[----:B------:R-:W-:Y:S01]  /*22ab0*/  HMMA.16816.F32.BF16 R60, R16, R28, R60 ;  /* 0x0000001c103c723c */ /* 0x000fe2000004183c */
[----:B------:R-:W-:-:S02]  /*22ac0*/  LOP3.LUT R22, R6, 0xff, RZ, 0xc0, !PT ;  /* 0x000000ff06167812 */ /* 0x000fc400078ec0ff */
[----:B------:R-:W-:Y:S02]  /*22ad0*/  SHF.R.U32.HI R21, RZ, 0x18, R6 ;  /* 0x00000018ff157819 */ /* 0x000fe40000011606 */
[----:B------:R-:W-:Y:S01]  /*22ae0*/  LOP3.LUT R11, R175, R7, RZ, 0xc0, !PT ;  /* 0x00000007af0b7212 */ /* 0x000fe200078ec0ff */
[----:B------:R-:W-:Y:S01]  /*22af0*/  HMMA.16816.F32.BF16 R48, R16, R30, R52 ;  /* 0x0000001e1030723c */ /* 0x000fe20000041834 */
[----:B------:R-:W-:Y:S01]  /*22b00*/  SHF.R.U32.HI R13, RZ, 0x8, R13 ;  /* 0x00000008ff0d7819 */ /* 0x000fe2000001160d */
[----:B------:R-:W4:Y:S01]  /*22b10*/  LDSM.16.MT88.4 R28, [R171+0x5800] ;  /* 0x00580000ab1c783b */ /* 0x000f220000004200 */
[----:B------:R-:W-:Y:S02]  /*22b20*/  SHF.R.U32.HI R2, RZ, 0x8, R0 ;  /* 0x00000008ff027819 */ /* 0x000fe40000011600 */
[----:B------:R-:W-:Y:S02]  /*22b30*/  LOP3.LUT R7, R12, 0xff, RZ, 0xc0, !PT ;  /* 0x000000ff0c077812 */ /* 0x000fe400078ec0ff */
[----:B------:R-:W-:-:S02]  /*22b40*/  LOP3.LUT R16, R20, 0xff, RZ, 0xc0, !PT ;  /* 0x000000ff14107812 */ /* 0x000fc400078ec0ff */
[----:B------:R-:W-:Y:S02]  /*22b50*/  SHF.R.U32.HI R6, RZ, 0x18, R12 ;  /* 0x00000018ff067819 */ /* 0x000fe4000001160c */
[----:B------:R-:W-:Y:S02]  /*22b60*/  LOP3.LUT R0, R3, 0xff, RZ, 0xc0, !PT ;  /* 0x000000ff03007812 */ /* 0x000fe400078ec0ff */
[----:B------:R-:W-:Y:S02]  /*22b70*/  LOP3.LUT R18, R15, R228, R148, 0x96, !PT ;  /* 0x000000e40f127212 */ /* 0x000fe400078e9694 */
[----:B------:R-:W-:Y:S02]  /*22b80*/  PRMT R3, R22, 0x5410, R13 ;  /* 0x0000541016037816 */ /* 0x000fe4000000000d */
[----:B------:R-:W-:Y:S02]  /*22b90*/  PRMT R15, R16, 0x5410, R21 ;  /* 0x00005410100f7816 */ /* 0x000fe40000000015 */
[----:B------:R-:W-:-:S02]  /*22ba0*/  PRMT R13, R7, 0x5410, R2 ;  /* 0x00005410070d7816 */ /* 0x000fc40000000002 */
[----:B------:R-:W-:Y:S02]  /*22bb0*/  PRMT R12, R0, 0x5410, R6 ;  /* 0x00005410000c7816 */ /* 0x000fe40000000006 */
[--C-:B------:R-:W-:Y:S02]  /*22bc0*/  HSET2.LE.AND R0, R3, R93.reuse, PT ;  /* 0x0000005d03007233 */ /* 0x100fe40003803000 */
[--C-:B------:R-:W-:Y:S02]  /*22bd0*/  HSET2.LE.AND R2, R15, R93.reuse, PT ;  /* 0x0000005d0f027233 */ /* 0x100fe40003803000 */
[--C-:B------:R-:W-:Y:S02]  /*22be0*/  HSET2.LE.AND R3, R13, R93.reuse, PT ;  /* 0x0000005d0d037233 */ /* 0x100fe40003803000 */
[----:B------:R-:W-:Y:S01]  /*22bf0*/  HSET2.LE.AND R12, R12, R93, PT ;  /* 0x0000005d0c0c7233 */ /* 0x000fe20003803000 */
[----:B------:R-:W-:Y:S01]  /*22c00*/  IMAD.WIDE.U32 R6, R38, -0x326172a9, RZ ;  /* 0xcd9e8d5726067825 */ /* 0x000fe200078e00ff */
[----:B------:R-:W-:-:S02]  /*22c10*/  LOP3.LUT R22, R154, R0, RZ, 0xc0, !PT ;  /* 0x000000009a167212 */ /* 0x000fc400078ec0ff */
[----:B------:R-:W-:Y:S02]  /*22c20*/  LOP3.LUT R23, R156, R2, RZ, 0xc0, !PT ;  /* 0x000000029c177212 */ /* 0x000fe400078ec0ff */
[----:B------:R-:W-:Y:S02]  /*22c30*/  LOP3.LUT R20, R157, R3, RZ, 0xc0, !PT ;  /* 0x000000039d147212 */ /* 0x000fe400078ec0ff */
[----:B------:R-:W-:Y:S01]  /*22c40*/  LOP3.LUT R21, R160, R12, RZ, 0xc0, !PT ;  /* 0x0000000ca0157212 */ /* 0x000fe200078ec0ff */
[C---:B-1----:R-:W-:Y:S01]  /*22c50*/  HMMA.16816.F32.BF16 R56, R8.reuse, R24, R80 ;  /* 0x000000180838723c */ /* 0x042fe20000041850 */
[----:B------:R-:W-:Y:S01]  /*22c60*/  LOP3.LUT R16, R7, R233, R14, 0x96, !PT ;  /* 0x000000e907107212 */ /* 0x000fe200078e960e */
[----:B------:R-:W-:Y:S01]  /*22c70*/  IMAD.WIDE.U32 R2, R37, -0x326172a9, RZ ;  /* 0xcd9e8d5725027825 */ /* 0x000fe200078e00ff */
[----:B------:R-:W-:Y:S01]  /*22c80*/  LOP3.LUT R7, R6, 0xffff, RZ, 0xc0, !PT ;  /* 0x0000ffff06077812 */ /* 0x000fe200078ec0ff */
[----:B------:R-:W-:Y:S02]  /*22c90*/  LDSM.16.MT88.4 R160, [R171+0x5c00] ;  /* 0x005c0000aba0783b */ /* 0x000fe40000004200 */
[----:B------:R-:W-:Y:S01]  /*22ca0*/  HMMA.16816.F32.BF16 R52, R8, R26, R72 ;  /* 0x0000001a0834723c */ /* 0x000fe20000041848 */
[----:B------:R-:W-:-:S05]  /*22cb0*/  SHF.R.U32.HI R14, RZ, 0x18, R6 ;  /* 0x00000018ff0e7819 */ /* 0x000fca0000011606 */
[C---:B---3--:R-:W-:Y:S06]  /*22cc0*/  HMMA.16816.F32.BF16 R140, R8.reuse, R32, R140 ;  /* 0x00000020088c723c */ /* 0x048fec000004188c */
[----:B------:R-:W-:Y:S07]  /*22cd0*/  HMMA.16816.F32.BF16 R40, R8, R34, R40 ;  /* 0x000000220828723c */ /* 0x000fee0000041828 */
[----:B------:R-:W-:Y:S01]  /*22ce0*/  IMAD.WIDE.U32 R8, R39, -0x326172a9, RZ ;  /* 0xcd9e8d5727087825 */ /* 0x000fe200078e00ff */
[----:B------:R-:W-:Y:S01]  /*22cf0*/  LOP3.LUT R11, R6, 0xff, RZ, 0xc0, !PT ;  /* 0x000000ff060b7812 */ /* 0x000fe200078ec0ff */
[----:B------:R-:W-:Y:S01]  /*22d00*/  HMMA.16816.F32.BF16 R44, R20, R24, R44 ;  /* 0x00000018142c723c */ /* 0x000fe2000004182c */
[----:B------:R-:W-:-:S02]  /*22d10*/  SHF.R.U32.HI R10, RZ, 0x10, R6 ;  /* 0x00000010ff0a7819 */ /* 0x000fc40000011606 */
[----:B------:R-:W-:Y:S02]  /*22d20*/  SHF.R.U32.HI R6, RZ, 0x8, R7 ;  /* 0x00000008ff067819 */ /* 0x000fe40000011607 */
[----:B------:R-:W-:Y:S01]  /*22d30*/  LOP3.LUT R0, R3, R233, R8, 0x96, !PT ;  /* 0x000000e903007212 */ /* 0x000fe200078e9608 */
[----:B------:R-:W-:Y:S01]  /*22d40*/  HMMA.16816.F32.BF16 R64, R20, R26, R64 ;  /* 0x0000001a1440723c */ /* 0x000fe20000041840 */
[----:B------:R-:W1:Y:S01]  /*22d50*/  LDSM.16.MT88.4 R24, [R188+0x5800] ;  /* 0x00580000bc18783b */ /* 0x000e620000004200 */
[----:B------:R-:W-:Y:S02]  /*22d60*/  LOP3.LUT R3, R2, 0xffff, RZ, 0xc0, !PT ;  /* 0x0000ffff02037812 */ /* 0x000fe400078ec0ff */
[----:B------:R-:W-:Y:S02]  /*22d70*/  SHF.R.U32.HI R7, RZ, 0x10, R2 ;  /* 0x00000010ff077819 */ /* 0x000fe40000011602 */
[----:B------:R-:W-:Y:S02]  /*22d80*/  PRMT R19, R11, 0x5410, R6 ;  /* 0x000054100b137816 */ /* 0x000fe40000000006 */
[----:B------:R-:W-:-:S02]  /*22d90*/  LOP3.LUT R6, R0, 0xffff, RZ, 0xc0, !PT ;  /* 0x0000ffff00067812 */ /* 0x000fc400078ec0ff */
[----:B------:R-:W-:Y:S02]  /*22da0*/  LOP3.LUT R37, R9, R228, R88, 0x96, !PT ;  /* 0x000000e409257212 */ /* 0x000fe400078e9658 */
[----:B------:R-:W-:Y:S02]  /*22db0*/  LOP3.LUT R13, R10, 0xff, RZ, 0xc0, !PT ;  /* 0x000000ff0a0d7812 */ /* 0x000fe400078ec0ff */
[----:B------:R-:W-:Y:S02]  /*22dc0*/  LOP3.LUT R12, R2, 0xff, RZ, 0xc0, !PT ;  /* 0x000000ff020c7812 */ /* 0x000fe400078ec0ff */
[----:B------:R-:W-:Y:S02]  /*22dd0*/  SHF.R.U32.HI R9, RZ, 0x18, R2 ;  /* 0x00000018ff097819 */ /* 0x000fe40000011602 */
[----:B------:R-:W-:Y:S02]  /*22de0*/  LOP3.LUT R11, R0, 0xff, RZ, 0xc0, !PT ;  /* 0x000000ff000b7812 */ /* 0x000fe400078ec0ff */
[----:B------:R-:W-:-:S02]  /*22df0*/  SHF.R.U32.HI R8, RZ, 0x10, R0 ;  /* 0x00000010ff087819 */ /* 0x000fc40000011600 */
[----:B------:R-:W-:Y:S02]  /*22e00*/  SHF.R.U32.HI R10, RZ, 0x18, R0 ;  /* 0x00000018ff0a7819 */ /* 0x000fe40000011600 */
[----:B------:R-:W-:Y:S02]  /*22e10*/  SHF.R.U32.HI R2, RZ, 0x8, R3 ;  /* 0x00000008ff027819 */ /* 0x000fe40000011603 */
[----:B------:R-:W-:Y:S02]  /*22e20*/  LOP3.LUT R0, R7, 0xff, RZ, 0xc0, !PT ;  /* 0x000000ff07007812 */ /* 0x000fe400078ec0ff */
[----:B------:R-:W-:Y:S02]  /*22e30*/  SHF.R.U32.HI R3, RZ, 0x8, R6 ;  /* 0x00000008ff037819 */ /* 0x000fe40000011606 */
[----:B------:R-:W-:Y:S02]  /*22e40*/  PRMT R6, R0, 0x5410, R9 ;  /* 0x0000541000067816 */ /* 0x000fe40000000009 */
[----:B------:R-:W-:-:S02]  /*22e50*/  LOP3.LUT R7, R8, 0xff, RZ, 0xc0, !PT ;  /* 0x000000ff08077812 */ /* 0x000fc400078ec0ff */
[----:B------:R-:W-:Y:S02]  /*22e60*/  PRMT R0, R11, 0x5410, R3 ;  /* 0x000054100b007816 */ /* 0x000fe40000000003 */
[----:B------:R-:W-:Y:S02]  /*22e70*/  PRMT R8, R12, 0x5410, R2 ;  /* 0x000054100c087816 */ /* 0x000fe40000000002 */
[----:B------:R-:W-:Y:S02]  /*22e80*/  PRMT R7, R7, 0x5410, R10 ;  /* 0x0000541007077816 */ /* 0x000fe4000000000a */
[--C-:B------:R-:W-:Y:S02]  /*22e90*/  HSET2.LE.AND R0, R0, R93.reuse, PT ;  /* 0x0000005d00007233 */ /* 0x100fe40003803000 */
[--C-:B------:R-:W-:Y:S02]  /*22ea0*/  HSET2.LE.AND R8, R8, R93.reuse, PT ;  /* 0x0000005d08087233 */ /* 0x100fe40003803000 */
[----:B------:R-:W-:-:S02]  /*22eb0*/  HSET2.LE.AND R7, R7, R93, PT ;  /* 0x0000005d07077233 */ /* 0x000fc40003803000 */
[----:B------:R-:W-:Y:S02]  /*22ec0*/  PRMT R17, R13, 0x5410, R14 ;  /* 0x000054100d117816 */ /* 0x000fe4000000000e */
[----:B------:R-:W-:Y:S02]  /*22ed0*/  HSET2.LE.AND R9, R6, R93, PT ;  /* 0x0000005d06097233 */ /* 0x000fe40003803000 */
[----:B------:R-:W-:Y:S02]  /*22ee0*/  LOP3.LUT R12, R234, R0, RZ, 0xc0, !PT ;  /* 0x00000000ea0c7212 */ /* 0x000fe400078ec0ff */
[----:B------:R-:W-:Y:S02]  /*22ef0*/  LOP3.LUT R14, R223, R8, RZ, 0xc0, !PT ;  /* 0x00000008df0e7212 */ /* 0x000fe400078ec0ff */
[----:B------:R-:W-:Y:S02]  /*22f00*/  LOP3.LUT R0, R16, 0xffff, RZ, 0xc0, !PT ;  /* 0x0000ffff10007812 */ /* 0x000fe400078ec0ff */
[----:B------:R-:W-:Y:S01]  /*22f10*/  SHF.R.U32.HI R8, RZ, 0x10, R16 ;  /* 0x00000010ff087819 */ /* 0x000fe20000011610 */
[----:B------:R-:W-:Y:S01]  /*22f20*/  IMAD.WIDE.U32 R2, R18, -0x2daee0ad, RZ ;  /* 0xd2511f5312027825 */ /* 0x000fe200078e00ff */
[----:B------:R-:W-:-:S02]  /*22f30*/  LOP3.LUT R13, R232, R7, RZ, 0xc0, !PT ;  /* 0x00000007e80d7212 */ /* 0x000fc400078ec0ff */
[----:B------:R-:W-:Y:S02]  /*22f40*/  LOP3.LUT R15, R222, R9, RZ, 0xc0, !PT ;  /* 0x00000009de0f7212 */ /* 0x000fe400078ec0ff */
[----:B------:R-:W-:Y:S02]  /*22f50*/  SHF.R.U32.HI R7, RZ, 0x8, R0 ;  /* 0x00000008ff077819 */ /* 0x000fe40000011600 */
[----:B------:R-:W-:Y:S02]  /*22f60*/  SHF.R.U32.HI R9, RZ, 0x18, R16 ;  /* 0x00000018ff097819 */ /* 0x000fe40000011610 */
[----:B------:R-:W-:Y:S02]  /*22f70*/  LOP3.LUT R0, R8, 0xff, RZ, 0xc0, !PT ;  /* 0x000000ff08007812 */ /* 0x000fe400078ec0ff */
[----:B------:R-:W-:Y:S02]  /*22f80*/  LOP3.LUT R10, R16, 0xff, RZ, 0xc0, !PT ;  /* 0x000000ff100a7812 */ /* 0x000fe400078ec0ff */
[----:B------:R-:W-:-:S02]  /*22f90*/  LOP3.LUT R6, R3, R231, R68, 0x96, !PT ;  /* 0x000000e703067212 */ /* 0x000fc400078e9644 */
[C---:B------:R-:W-:Y:S02]  /*22fa0*/  LOP3.LUT R16, R2.reuse, 0xffff, RZ, 0xc0, !PT ;  /* 0x0000ffff02107812 */ /* 0x040fe400078ec0ff */
[----:B------:R-:W-:Y:S02]  /*22fb0*/  LOP3.LUT R18, R2, 0xff, RZ, 0xc0, !PT ;  /* 0x000000ff02127812 */ /* 0x000fe400078ec0ff */
[--C-:B------:R-:W-:Y:S02]  /*22fc0*/  SHF.R.U32.HI R38, RZ, 0x10, R2.reuse ;  /* 0x00000010ff267819 */ /* 0x100fe40000011602 */
[----:B------:R-:W-:Y:S01]  /*22fd0*/  SHF.R.U32.HI R39, RZ, 0x18, R2 ;  /* 0x00000018ff277819 */ /* 0x000fe20000011602 */
[----:B------:R-:W-:Y:S01]  /*22fe0*/  IMAD.WIDE.U32 R2, R37, -0x2daee0ad, RZ ;  /* 0xd2511f5325027825 */ /* 0x000fe200078e00ff */
[----:B------:R-:W-:Y:S02]  /*22ff0*/  PRMT R0, R0, 0x5410, R9 ;  /* 0x0000541000007816 */ /* 0x000fe40000000009 */
[----:B------:R-:W-:-:S02]  /*23000*/  PRMT R8, R10, 0x5410, R7 ;  /* 0x000054100a087816 */ /* 0x000fc40000000007 */
[--C-:B------:R-:W-:Y:S02]  /*23010*/  HSET2.LE.AND R7, R19, R93.reuse, PT ;  /* 0x0000005d13077233 */ /* 0x100fe40003803000 */
[----:B------:R-:W-:Y:S02]  /*23020*/  HSET2.LE.AND R9, R0, R93, PT ;  /* 0x0000005d00097233 */ /* 0x000fe40003803000 */
[----:B------:R-:W-:Y:S01]  /*23030*/  LOP3.LUT R0, R3, R231, R36, 0x96, !PT ;  /* 0x000000e703007212 */ /* 0x000fe200078e9624 */
[----:B----4-:R-:W-:Y:S01]  /*23040*/  HMMA.16816.F32.BF16 R56, R12, R28, R56 ;  /* 0x0000001c0c38723c */ /* 0x010fe20000041838 */
[----:B------:R-:W-:Y:S02]  /*23050*/  LOP3.LUT R10, R251, R7, RZ, 0xc0, !PT ;  /* 0x00000007fb0a7212 */ /* 0x000fe400078ec0ff */
[----:B------:R-:W-:-:S03]  /*23060*/  LOP3.LUT R7, R0, 0xffff, RZ, 0xc0, !PT ;  /* 0x0000ffff00077812 */ /* 0x000fc600078ec0ff */
[C---:B------:R-:W-:Y:S06]  /*23070*/  HMMA.16816.F32.BF16 R52, R12.reuse, R30, R52 ;  /* 0x0000001e0c34723c */ /* 0x040fec0000041834 */
[C---:B-1----:R-:W-:Y:S06]  /*23080*/  HMMA.16816.F32.BF16 R140, R12.reuse, R24, R140 ;  /* 0x000000180c8c723c */ /* 0x042fec000004188c */
[----:B------:R-:W-:Y:S01]  /*23090*/  HMMA.16816.F32.BF16 R40, R12, R26, R40 ;  /* 0x0000001a0c28723c */ /* 0x000fe20000041828 */
[----:B------:R-:W-:-:S05]  /*230a0*/  SHF.R.U32.HI R7, RZ, 0x8, R7 ;  /* 0x00000008ff077819 */ /* 0x000fca0000011607 */
[----:B------:R-:W-:Y:S01]  /*230b0*/  HMMA.16816.F32.BF16 R60, R20, R32, R60 ;  /* 0x00000020143c723c */ /* 0x000fe2000004183c */
[----:B------:R-:W-:-:S05]  /*230c0*/  SHF.R.U32.HI R12, RZ, 0x10, R2 ;  /* 0x00000010ff0c7819 */ /* 0x000fca0000011602 */
[----:B------:R-:W-:Y:S01]  /*230d0*/  HMMA.16816.F32.BF16 R32, R20, R34, R48 ;  /* 0x000000221420723c */ /* 0x000fe20000041830 */
[----:B------:R-:W-:Y:S01]  /*230e0*/  LOP3.LUT R13, R12, 0xff, RZ, 0xc0, !PT ;  /* 0x000000ff0c0d7812 */ /* 0x000fe200078ec0ff */
[----:B------:R-:W1:Y:S01]  /*230f0*/  LDSM.16.MT88.4 R20, [R188+0x5c00] ;  /* 0x005c0000bc14783b */ /* 0x000e620000004200 */
[----:B------:R-:W-:Y:S02]  /*23100*/  LOP3.LUT R12, R0, 0xff, RZ, 0xc0, !PT ;  /* 0x000000ff000c7812 */ /* 0x000fe400078ec0ff */
[----:B------:R-:W-:Y:S02]  /*23110*/  SHF.R.U32.HI R15, RZ, 0x18, R2 ;  /* 0x00000018ff0f7819 */ /* 0x000fe40000011602 */
[----:B------:R-:W-:Y:S02]  /*23120*/  SHF.R.U32.HI R14, RZ, 0x8, R16 ;  /* 0x00000008ff0e7819 */ /* 0x000fe40000011610 */
[C---:B------:R-:W-:Y:S02]  /*23130*/  LOP3.LUT R3, R2.reuse, 0xffff, RZ, 0xc0, !PT ;  /* 0x0000ffff02037812 */ /* 0x040fe400078ec0ff */
[----:B------:R-:W-:-:S02]  /*23140*/  LOP3.LUT R16, R2, 0xff, RZ, 0xc0, !PT ;  /* 0x000000ff02107812 */ /* 0x000fc400078ec0ff */
[----:B------:R-:W-:Y:S02]  /*23150*/  SHF.R.U32.HI R2, RZ, 0x10, R0 ;  /* 0x00000010ff027819 */ /* 0x000fe40000011600 */
[----:B------:R-:W-:Y:S02]  /*23160*/  HSET2.LE.AND R11, R17, R93, PT ;  /* 0x0000005d110b7233 */ /* 0x000fe40003803000 */
[----:B------:R-:W-:Y:S02]  /*23170*/  PRMT R7, R12, 0x5410, R7 ;  /* 0x000054100c077816 */ /* 0x000fe40000000007 */
[----:B------:R-:W-:Y:S02]  /*23180*/  PRMT R17, R18, 0x5410, R14 ;  /* 0x0000541012117816 */ /* 0x000fe4000000000e */
[----:B------:R-:W-:Y:S02]  /*23190*/  PRMT R13, R13, 0x5410, R15 ;  /* 0x000054100d0d7816 */ /* 0x000fe4000000000f */
[----:B------:R-:W-:-:S02]  /*231a0*/  SHF.R.U32.HI R14, RZ, 0x8, R3 ;  /* 0x00000008ff0e7819 */ /* 0x000fc40000011603 */
[--C-:B------:R-:W-:Y:S02]  /*231b0*/  HSET2.LE.AND R8, R8, R93.reuse, PT ;  /* 0x0000005d08087233 */ /* 0x100fe40003803000 */
[----:B------:R-:W-:Y:S02]  /*231c0*/  SHF.R.U32.HI R12, RZ, 0x18, R0 ;  /* 0x00000018ff0c7819 */ /* 0x000fe40000011600 */
[----:B------:R-:W-:Y:S02]  /*231d0*/  LOP3.LUT R3, R2, 0xff, RZ, 0xc0, !PT ;  /* 0x000000ff02037812 */ /* 0x000fe400078ec0ff */
[--C-:B------:R-:W-:Y:S01]  /*231e0*/  HSET2.LE.AND R2, R7, R93.reuse, PT ;  /* 0x0000005d07027233 */ /* 0x100fe20003803000 */
[----:B------:R-:W-:Y:S01]  /*231f0*/  IMAD.MOV.U32 R7, RZ, RZ, R180 ;  /* 0x000000ffff077224 */ /* 0x000fe200078e00b4 */
[----:B------:R-:W-:Y:S02]  /*23200*/  HSET2.LE.AND R0, R13, R93, PT ;  /* 0x0000005d0d007233 */ /* 0x000fe40003803000 */
[----:B------:R-:W-:-:S02]  /*23210*/  PRMT R14, R16, 0x5410, R14 ;  /* 0x00005410100e7816 */ /* 0x000fc4000000000e */
[----:B------:R-:W-:Y:S02]  /*23220*/  PRMT R3, R3, 0x5410, R12 ;  /* 0x0000541003037816 */ /* 0x000fe4000000000c */
[----:B------:R-:W-:Y:S02]  /*23230*/  LOP3.LUT R11, R241, R11, RZ, 0xc0, !PT ;  /* 0x0000000bf10b7212 */ /* 0x000fe400078ec0ff */
[----:B------:R-:W-:Y:S02]  /*23240*/  LOP3.LUT R8, R176, R8, RZ, 0xc0, !PT ;  /* 0x00000008b0087212 */ /* 0x000fe400078ec0ff */
[----:B------:R-:W-:Y:S02]  /*23250*/  LOP3.LUT R9, R177, R9, RZ, 0xc0, !PT ;  /* 0x00000009b1097212 */ /* 0x000fe400078ec0ff */
[----:B------:R-:W-:Y:S02]  /*23260*/  SHF.R.U32.HI R12, RZ, 0x10, R6 ;  /* 0x00000010ff0c7819 */ /* 0x000fe40000011606 */
[----:B------:R-:W-:-:S02]  /*23270*/  LOP3.LUT R136, R235, R2, RZ, 0xc0, !PT ;  /* 0x00000002eb887212 */ /* 0x000fc400078ec0ff */
[----:B------:R-:W-:Y:S02]  /*23280*/  LOP3.LUT R139, R7, R0, RZ, 0xc0, !PT ;  /* 0x00000000078b7212 */ /* 0x000fe400078ec0ff */
[--C-:B------:R-:W-:Y:S02]  /*23290*/  HSET2.LE.AND R2, R14, R93.reuse, PT ;  /* 0x0000005d0e027233 */ /* 0x100fe40003803000 */
[C---:B------:R-:W-:Y:S02]  /*232a0*/  LOP3.LUT R7, R6.reuse, 0xffff, RZ, 0xc0, !PT ;  /* 0x0000ffff06077812 */ /* 0x040fe400078ec0ff */
[----:B------:R-:W-:Y:S02]  /*232b0*/  LOP3.LUT R13, R6, 0xff, RZ, 0xc0, !PT ;  /* 0x000000ff060d7812 */ /* 0x000fe400078ec0ff */
[----:B------:R-:W-:Y:S02]  /*232c0*/  HSET2.LE.AND R0, R3, R93, PT ;  /* 0x0000005d03007233 */ /* 0x000fe40003803000 */
[----:B------:R-:W-:-:S02]  /*232d0*/  SHF.R.U32.HI R6, RZ, 0x18, R6 ;  /* 0x00000018ff067819 */ /* 0x000fc40000011606 */
[----:B------:R-:W-:Y:S01]  /*232e0*/  LOP3.LUT R3, R12, 0xff, RZ, 0xc0, !PT ;  /* 0x000000ff0c037812 */ /* 0x000fe200078ec0ff */
[----:B------:R-:W-:Y:S01]  /*232f0*/  HMMA.16816.F32.BF16 R164, R8, R28, R44 ;  /* 0x0000001c08a4723c */ /* 0x000fe2000004182c */
[----:B------:R-:W-:Y:S02]  /*23300*/  LOP3.LUT R138, R237, R2, RZ, 0xc0, !PT ;  /* 0x00000002ed8a7212 */ /* 0x000fe400078ec0ff */
[----:B------:R-:W-:-:S03]  /*23310*/  PRMT R2, R3, 0x5410, R6 ;  /* 0x0000541003027816 */ /* 0x000fc60000000006 */
[----:B------:R-:W-:Y:S01]  /*23320*/  HMMA.16816.F32.BF16 R28, R8, R30, R64 ;  /* 0x0000001e081c723c */ /* 0x000fe20000041840 */
[----:B------:R-:W-:Y:S02]  /*23330*/  SHF.R.U32.HI R7, RZ, 0x8, R7 ;  /* 0x00000008ff077819 */ /* 0x000fe40000011607 */
[----:B------:R-:W-:-:S03]  /*23340*/  LOP3.LUT R6, R38, 0xff, RZ, 0xc0, !PT ;  /* 0x000000ff26067812 */ /* 0x000fc600078ec0ff */
[----:B------:R-:W-:Y:S01]  /*23350*/  HMMA.16816.F32.BF16 R156, R8, R24, R60 ;  /* 0x00000018089c723c */ /* 0x000fe2000004183c */
[----:B------:R-:W-:-:S05]  /*23360*/  LOP3.LUT R137, R236, R0, RZ, 0xc0, !PT ;  /* 0x00000000ec897212 */ /* 0x000fca00078ec0ff */
[----:B------:R-:W-:Y:S01]  /*23370*/  HMMA.16816.F32.BF16 R8, R8, R26, R32 ;  /* 0x0000001a0808723c */ /* 0x000fe20000041820 */
[----:B------:R-:W-:Y:S02]  /*23380*/  PRMT R0, R13, 0x5410, R7 ;  /* 0x000054100d007816 */ /* 0x000fe40000000007 */
[----:B------:R-:W-:Y:S02]  /*23390*/  PRMT R6, R6, 0x5410, R39 ;  /* 0x0000541006067816 */ /* 0x000fe40000000027 */
[--C-:B------:R-:W-:Y:S02]  /*233a0*/  HSET2.LE.AND R3, R17, R93.reuse, PT ;  /* 0x0000005d11037233 */ /* 0x100fe40003803000 */
[--C-:B------:R-:W-:Y:S02]  /*233b0*/  HSET2.LE.AND R0, R0, R93.reuse, PT ;  /* 0x0000005d00007233 */ /* 0x100fe40003803000 */
[--C-:B------:R-:W-:Y:S02]  /*233c0*/  HSET2.LE.AND R2, R2, R93.reuse, PT ;  /* 0x0000005d02027233 */ /* 0x100fe40003803000 */
[----:B------:R-:W-:-:S02]  /*233d0*/  HSET2.LE.AND R6, R6, R93, PT ;  /* 0x0000005d06067233 */ /* 0x000fc40003803000 */
[----:B------:R-:W-:Y:S02]  /*233e0*/  LOP3.LUT R146, R239, R3, RZ, 0xc0, !PT ;  /* 0x00000003ef927212 */ /* 0x000fe400078ec0ff */
[----:B------:R-:W-:Y:S02]  /*233f0*/  IADD3 R3, P0, R4, -0x200, RZ ;  /* 0xfffffe0004037810 */ /* 0x000fe40007f1e0ff */
[----:B------:R-:W-:Y:S02]  /*23400*/  LOP3.LUT R144, R244, R0, RZ, 0xc0, !PT ;  /* 0x00000000f4907212 */ /* 0x000fe400078ec0ff */
[----:B------:R-:W-:Y:S01]  /*23410*/  LOP3.LUT R145, R247, R2, RZ, 0xc0, !PT ;  /* 0x00000002f7917212 */ /* 0x000fe200078ec0ff */
[----:B------:R-:W-:Y:S01]  /*23420*/  FADD.FTZ R2, R243, R238 ;  /* 0x000000eef3027221 */ /* 0x000fe20000010000 */
[----:B------:R-:W-:Y:S02]  /*23430*/  LOP3.LUT R147, R245, R6, RZ, 0xc0, !PT ;  /* 0x00000006f5937212 */ /* 0x000fe400078ec0ff */
[----:B------:R-:W-:Y:S01]  /*23440*/  IADD3.X R0, R5, -0x1, RZ, P0, !PT ;  /* 0xffffffff05007810 */ /* 0x000fe200007fe4ff */
[----:B------:R2:W-:Y:S01]  /*23450*/  STL [R1+0xa8], R3 ;  /* 0x0000a80301007387 */ /* 0x0005e20000100800 */
[C---:B------:R-:W-:Y:S03]  /*23460*/  HMMA.16816.F32.BF16 R152, R136.reuse, R160, R56 ;  /* 0x000000a08898723c */ /* 0x040fe60000041838 */
[----:B------:R2:W-:Y:S03]  /*23470*/  STL [R1+0x100], R2 ;  /* 0x0001000201007387 */ /* 0x0005e60000100800 */
[----:B------:R-:W-:Y:S01]  /*23480*/  HMMA.16816.F32.BF16 R148, R136, R162, R52 ;  /* 0x000000a28894723c */ /* 0x000fe20000041834 */
[----:B------:R2:W-:Y:S05]  /*23490*/  STL [R1+0xa4], R0 ;  /* 0x0000a40001007387 */ /* 0x0005ea0000100800 */
[----:B------:R-:W-:Y:S06]  /*234a0*/  HMMA.16816.F32.BF16 R164, R144, R160, R164 ;  /* 0x000000a090a4723c */ /* 0x000fec00000418a4 */
[----:B-1----:R-:W-:Y:S06]  /*234b0*/  HMMA.16816.F32.BF16 R140, R136, R20, R140 ;  /* 0x00000014888c723c */ /* 0x002fec000004188c */
        /* <DEDUP_REMOVED lines=9> */
.L_x_1203:
[----:B------:R-:W2:Y:S04]  /*23550*/  LDL R2, [R1+0x364] ;  /* 0x0003640001027983 */ /* 0x000ea80000100800 */
[----:B------:R-:W2:Y:S02]  /*23560*/  LDL R0, [R1+0xa0] ;  /* 0x0000a00001007983 */ /* 0x000ea40000100800 */
[----:B--2---:R-:W-:-:S13]  /*23570*/  ISETP.GT.AND P0, PT, R0, R2, PT ;  /* 0x000000020000720c */ /* 0x004fda0003f04270 */
[----:B------:R-:W-:Y:S05]  /*23580*/  @!P0 BRA `(.L_x_1208) ;  /* 0x0000011400fc8947 */ /* 0x000fea0003800000 */
[----:B------:R-:W2:Y:S04]  /*23590*/  LDL R5, [R1+0x368] ;  /* 0x0003680001057983 */ /* 0x000ea80000100800 */
[----:B------:R-:W3:Y:S04]  /*235a0*/  LDL.LU R4, [R1+0x2a0] ;  /* 0x0002a00001047983 */ /* 0x000ee80000300800 */
[----:B------:R-:W4:Y:S04]  /*235b0*/  LDL.LU R8, [R1+0x2a4] ;  /* 0x0002a40001087983 */ /* 0x000f280000300800 */
[----:B------:R-:W4:Y:S01]  /*235c0*/  LDL.64 R6, [R1+0x120] ;  /* 0x0001200001067983 */ /* 0x000f220000100a00 */
[----:B-----5:R-:W-:Y:S01]  /*235d0*/  ISETP.GE.AND P4, PT, R172, R173, PT ;  /* 0x000000adac00720c */ /* 0x020fe20003f86270 */
[----:B------:R-:W-:Y:S01]  /*235e0*/  IMAD.MOV.U32 R133, RZ, RZ, R38 ;  /* 0x000000ffff857224 */ /* 0x000fe200078e0026 */
[----:B------:R-:W-:Y:S01]  /*235f0*/  MOV R132, R39 ;  /* 0x0000002700847202 */ /* 0x000fe20000000f00 */
[----:B------:R-:W-:Y:S01]  /*23600*/  IMAD.MOV.U32 R135, RZ, RZ, R36 ;  /* 0x000000ffff877224 */ /* 0x000fe200078e0024 */
[----:B------:R-:W-:-:S02]  /*23610*/  MOV R134, R37 ;  /* 0x0000002500867202 */ /* 0x000fc40000000f00 */
[----:B--2---:R-:W-:Y:S01]  /*23620*/  SHF.R.S32.HI R0, RZ, 0x1f, R5 ;  /* 0x0000001fff007819 */ /* 0x004fe20000011405 */
[----:B------:R-:W-:Y:S01]  /*23630*/  IMAD.WIDE.U32 R2, R5, 0x70, RZ ;  /* 0x0000007005027825 */ /* 0x000fe200078e00ff */
[----:B---3--:R-:W-:-:S03]  /*23640*/  SHF.R.S32.HI R2, RZ, 0x1f, R4 ;  /* 0x0000001fff027819 */ /* 0x008fc60000011404 */
[----:B------:R-:W-:-:S04]  /*23650*/  IMAD R0, R0, 0x70, RZ ;  /* 0x0000007000007824 */ /* 0x000fc800078e02ff */
[----:B------:R-:W-:Y:S01]  /*23660*/  IMAD.IADD R0, R3, 0x1, R0 ;  /* 0x0000000103007824 */ /* 0x000fe200078e0200 */
[----:B------:R-:W-:Y:S02]  /*23670*/  SHF.L.U64.HI R3, R4, 0x1, R2 ;  /* 0x0000000104037819 */ /* 0x000fe40000010202 */
[----:B----4-:R-:W-:Y:S02]  /*23680*/  SHF.R.S32.HI R2, RZ, 0x1f, R8 ;  /* 0x0000001fff027819 */ /* 0x010fe40000011408 */
[----:B------:R1:W-:Y:S02]  /*23690*/  STL [R1+0x360], R0 ;  /* 0x0003600001007387 */ /* 0x0003e40000100800 */
[C---:B------:R-:W-:Y:S01]  /*236a0*/  SHF.L.U64.HI R9, R8.reuse, 0x1, R2 ;  /* 0x0000000108097819 */ /* 0x040fe20000010202 */
[----:B------:R-:W-:Y:S01]  /*236b0*/  IMAD.SHL.U32 R8, R8, 0x2, RZ ;  /* 0x0000000208087824 */ /* 0x000fe200078e00ff */
[----:B------:R2:W-:Y:S01]  /*236c0*/  STL [R1+0x358], R3 ;  /* 0x0003580301007387 */ /* 0x0005e20000100800 */
[----:B-1----:R-:W-:-:S02]  /*236d0*/  IMAD R0, R5, 0x38, R4 ;  /* 0x0000003805007824 */ /* 0x002fc400078e0204 */
[----:B------:R-:W-:Y:S02]  /*236e0*/  IMAD.SHL.U32 R4, R4, 0x2, RZ ;  /* 0x0000000204047824 */ /* 0x000fe400078e00ff */
[----:B--2---:R-:W-:Y:S01]  /*236f0*/  IMAD R3, R7, 0x60, RZ ;  /* 0x0000006007037824 */ /* 0x004fe200078e02ff */
[----:B------:R-:W-:Y:S02]  /*23700*/  IADD3 R0, R0, 0x1, RZ ;  /* 0x0000000100007810 */ /* 0x000fe40007ffe0ff */
[----:B------:R1:W-:Y:S02]  /*23710*/  STL [R1+0x35c], R4 ;  /* 0x00035c0401007387 */ /* 0x0003e40000100800 */
[----:B------:R-:W-:Y:S02]  /*23720*/  SHF.R.S32.HI R2, RZ, 0x1f, R0 ;  /* 0x0000001fff027819 */ /* 0x000fe40000011400 */
[----:B------:R-:W-:Y:S02]  /*23730*/  STL [R1+0x350], R9 ;  /* 0x0003500901007387 */ /* 0x000fe40000100800 */
[----:B------:R-:W-:-:S02]  /*23740*/  SHF.L.U64.HI R2, R0, 0x1, R2 ;  /* 0x0000000100027819 */ /* 0x000fc40000010202 */
[----:B------:R-:W-:Y:S01]  /*23750*/  SHF.L.U32 R0, R0, 0x1, RZ ;  /* 0x0000000100007819 */ /* 0x000fe200000006ff */
[----:B-1----:R-:W-:-:S04]  /*23760*/  IMAD.WIDE.U32 R4, R6, 0x60, RZ ;  /* 0x0000006006047825 */ /* 0x002fc800078e00ff */
[----:B------:R-:W-:Y:S01]  /*23770*/  IMAD.IADD R3, R3, 0x1, R5 ;  /* 0x0000000103037824 */ /* 0x000fe200078e0205 */
[----:B------:R-:W-:Y:S04]  /*23780*/  STL.64 [R1+0x3a8], R4 ;  /* 0x0003a80401007387 */ /* 0x000fe80000100a00 */
[----:B------:R1:W-:Y:S02]  /*23790*/  STL [R1+0x354], R8 ;  /* 0x0003540801007387 */ /* 0x0003e40000100800 */
[C---:B-1----:R-:W-:Y:S02]  /*237a0*/  SHF.L.U64.HI R8, R6.reuse, 0x6, R7 ;  /* 0x0000000606087819 */ /* 0x042fe40000010207 */
[----:B------:R-:W-:-:S03]  /*237b0*/  SHF.L.U32 R6, R6, 0x6, RZ ;  /* 0x0000000606067819 */ /* 0x000fc600000006ff */
[----:B------:R1:W-:Y:S04]  /*237c0*/  STL [R1+0x3b0], R8 ;  /* 0x0003b00801007387 */ /* 0x0003e80000100800 */
[----:B------:R1:W-:Y:S04]  /*237d0*/  STL [R1+0x3b4], R6 ;  /* 0x0003b40601007387 */ /* 0x0003e80000100800 */
[----:B------:R1:W-:Y:S04]  /*237e0*/  STL [R1+0x34c], R3 ;  /* 0x00034c0301007387 */ /* 0x0003e80000100800 */
[----:B------:R1:W-:Y:S04]  /*237f0*/  STL [R1+0x344], R0 ;  /* 0x0003440001007387 */ /* 0x0003e80000100800 */
[----:B------:R1:W-:Y:S02]  /*23800*/  STL [R1+0x348], R2 ;  /* 0x0003480201007387 */ /* 0x0003e40000100800 */
.L_x_1211:
[----:B-1----:R-:W2:Y:S01]  /*23810*/  LDL R0, [R1+0xa0] ;  /* 0x0000a00001007983 */ /* 0x002ea20000100800 */
[----:B------:R-:W-:Y:S04]  /*23820*/  DEPBAR.LE SB0, 0x0 ;  /* 0x000080000000791a */ /* 0x000fe80000000000 */
[----:B------:R-:W3:Y:S01]  /*23830*/  LDL.64 R18, [R1+0xe8] ;  /* 0x0000e80001127983 */ /* 0x000ee20000100a00 */
[----:B------:R-:W-:Y:S05]  /*23840*/  WARPSYNC.ALL ;  /* 0x0000000000007948 */ /* 0x000fea0003800000 */
[----:B------:R-:W4:Y:S01]  /*23850*/  LDL.64 R6, [R1+0x378] ;  /* 0x0003780001067983 */ /* 0x000f220000100a00 */
[----:B------:R-:W-:Y:S05]  /*23860*/  BSSY B0, `(.L_x_1209) ;  /* 0x0000572000007945 */ /* 0x000fea0003800000 */
[----:B------:R-:W4:Y:S06]  /*23870*/  LDL.64 R2, [R1+0x380] ;  /* 0x0003800001027983 */ /* 0x000f2c0000100a00 */
[----:B-----5:R-:W5:Y:S06]  /*23880*/  LDL.64 R16, [R1+0xf8] ;  /* 0x0000f80001107983 */ /* 0x020f6c0000100a00 */
[----:B------:R-:W5:Y:S04]  /*23890*/  LDL R236, [R1+0x340] ;  /* 0x0003400001ec7983 */ /* 0x000f680000100800 */
[----:B------:R-:W5:Y:S04]  /*238a0*/  LDL R118, [R1+0x398] ;  /* 0x0003980001767983 */ /* 0x000f680000100800 */
[----:B------:R-:W5:Y:S06]  /*238b0*/  LDL.64 R116, [R1+0x110] ;  /* 0x0001100001747983 */ /* 0x000f6c0000100a00 */
[----:B------:R-:W5:Y:S01]  /*238c0*/  LDL R244, [R1+0x33c] ;  /* 0x00033c0001f47983 */ /* 0x000f620000100800 */
[----:B------:R-:W-:Y:S06]  /*238d0*/  BAR.SYNC.DEFER_BLOCKING 0x0 ;  /* 0x0000000000007b1d */ /* 0x000fec0000010000 */
[----:B------:R-:W-:Y:S06]  /*238e0*/  @P4 STS.64 [R215+0x4008], RZ ;  /* 0x004008ffd7004388 */ /* 0x000fec0000000a00 */
[----:B------:R-:W-:Y:S04]  /*238f0*/  @P4 STS [R215+0x4000], RZ ;  /* 0x004000ffd7004388 */ /* 0x000fe80000000800 */
[----:B------:R-:W-:Y:S01]  /*23900*/  @P4 STS [R215+0x4004], RZ ;  /* 0x004004ffd7004388 */ /* 0x000fe20000000800 */
[----:B------:R-:W1:Y:S01]  /*23910*/  S2R R100, SR_TID.X ;  /* 0x0000000000647919 */ /* 0x000e620000002100 */
        /* <DEDUP_REMOVED lines=10> */
[-C--:B------:R-:W-:Y:S02]  /*239c0*/  IMAD R0, R4, R5.reuse, R0 ;  /* 0x0000000504007224 */ /* 0x080fe400078e0200 */
[----:B------:R-:W-:Y:S04]  /*239d0*/  IMAD.WIDE.U32 R2, R232, R5, R2 ;  /* 0x00000005e8027225 */ /* 0x000fe800078e0002 */
[----:B------:R-:W-:Y:S01]  /*239e0*/  IMAD.IADD R0, R3, 0x1, R0 ;  /* 0x0000000103007824 */ /* 0x000fe200078e0200 */
[C---:B------:R-:W-:Y:S01]  /*239f0*/  @!P4 LEA R5, P0, R18.reuse, R2, 0x5 ;  /* 0x000000021205c211 */ /* 0x040fe200078028ff */
[----:B------:R-:W-:Y:S01]  /*23a00*/  IMAD.SHL.U32 R7, R18, 0x40, RZ ;  /* 0x0000004012077824 */ /* 0x000fe200078e00ff */
[----:B-----5:R-:W-:Y:S01]  /*23a10*/  @!P4 LEA R10, P6, R2, R16, 0x1 ;  /* 0x00000010020ac211 */ /* 0x020fe200078c08ff */
[----:B------:R-:W-:Y:S01]  /*23a20*/  IMAD.IADD R9, R9, 0x1, R13 ;  /* 0x0000000109097824 */ /* 0x000fe200078e020d */
[----:B------:R-:W-:Y:S01]  /*23a30*/  @!P4 LEA.HI.X R13, R18, R0, R19, 0x5, P0 ;  /* 0x00000000120dc211 */ /* 0x000fe200000f2c13 */
[----:B-1----:R-:W-:Y:S01]  /*23a40*/  IMAD.SHL.U32 R202, R202, 0x2, RZ ;  /* 0x00000002caca7824 */ /* 0x002fe200078e00ff */
[-C--:B------:R-:W-:Y:S01]  /*23a50*/  @!P4 LEA.HI.X R11, R2, R17.reuse, R0, 0x1, P6 ;  /* 0x00000011020bc211 */ /* 0x080fe200030f0c00 */
[----:B------:R-:W-:Y:S01]  /*23a60*/  IMAD.WIDE.U32 R222, R118, -0x2daee0ad, RZ ;  /* 0xd2511f5376de7825 */ /* 0x000fe200078e00ff */
[----:B------:R-:W-:Y:S02]  /*23a70*/  @!P4 IADD3 R12, P1, R12, R2, RZ ;  /* 0x000000020c0cc210 */ /* 0x000fe40007f3e0ff */
[----:B------:R-:W-:Y:S01]  /*23a80*/  LOP3.LUT R202, R202, 0x6, RZ, 0xc0, !PT ;  /* 0x00000006caca7812 */ /* 0x000fe200078ec0ff */
[----:B------:R-:W-:Y:S01]  /*23a90*/  @!PT LDS RZ, [RZ] ;  /* 0x00000000fffff984 */ /* 0x000fe20000000800 */
[----:B------:R-:W-:Y:S01]  /*23aa0*/  @!PT LDS RZ, [RZ] ;  /* 0x00000000fffff984 */ /* 0x000fe20000000800 */
[----:B------:R-:W-:Y:S01]  /*23ab0*/  @!PT LDS RZ, [RZ] ;  /* 0x00000000fffff984 */ /* 0x000fe20000000800 */
[----:B------:R-:W-:Y:S01]  /*23ac0*/  @!P4 LDGSTS.E.BYPASS.LTC128B.128 [R215+0x4000], desc[UR4][R10.64] ;  /* 0x040000000ad7cfae */ /* 0x000fe2000b901d44 */
[----:B------:R-:W-:Y:S01]  /*23ad0*/  @!P4 LEA R8, P5, R5, R16, 0x1 ;  /* 0x000000100508c211 */ /* 0x000fe200078a08ff */
[----:B------:R-:W-:Y:S01]  /*23ae0*/  @!P4 IMAD.X R3, R0, 0x1, R9, P1 ;  /* 0x000000010003c824 */ /* 0x000fe200008e0609 */
[----:B------:R-:W-:Y:S01]  /*23af0*/  @!P4 IADD3 R7, P3, R7, R2, RZ ;  /* 0x000000020707c210 */ /* 0x000fe20007f7e0ff */
[----:B------:R-:W-:Y:S01]  /*23b00*/  IMAD R202, R232, 0x80, R202 ;  /* 0x00000080e8ca7824 */ /* 0x000fe200078e02ca */
[----:B------:R-:W-:Y:S02]  /*23b10*/  SHF.R.S32.HI R2, RZ, 0x1f, R100 ;  /* 0x0000001fff027819 */ /* 0x000fe40000011464 */
[-C--:B------:R-:W-:Y:S01]  /*23b20*/  @!P4 LEA.HI.X R9, R5, R17.reuse, R13, 0x1, P5 ;  /* 0x000000110509c211 */ /* 0x080fe200028f0c0d */
[----:B------:R-:W-:Y:S01]  /*23b30*/  @P4 STS.128 [R215+0x4800], RZ ;  /* 0x004800ffd7004388 */ /* 0x000fe20000000c00 */
[----:B------:R-:W-:Y:S01]  /*23b40*/  LEA.HI R2, R2, R100, RZ, 0x5 ;  /* 0x0000006402027211 */ /* 0x000fe200078f28ff */
[----:B------:R-:W-:Y:S01]  /*23b50*/  @!P4 IMAD.X R14, R0, 0x1, R14, P3 ;  /* 0x00000001000ec824 */ /* 0x000fe200018e060e */
[C---:B------:R-:W-:Y:S01]  /*23b60*/  @!P4 LEA R6, P2, R7.reuse, R16, 0x1 ;  /* 0x000000100706c211 */ /* 0x040fe200078408ff */
[----:B------:R-:W-:Y:S01]  /*23b70*/  IMAD.U32 R0, RZ, RZ, UR9 ;  /* 0x00000009ff007e24 */ /* 0x000fe2000f8e00ff */
[----:B------:R-:W-:Y:S02]  /*23b80*/  SHF.R.S32.HI R2, RZ, 0x5, R2 ;  /* 0x00000005ff027819 */ /* 0x000fe40000011402 */
[----:B------:R-:W-:Y:S01]  /*23b90*/  @!P4 LEA.HI.X R7, R7, R17, R14, 0x1, P2 ;  /* 0x000000110707c211 */ /* 0x000fe200010f0c0e */
[----:B------:R-:W-:Y:S01]  /*23ba0*/  @!PT LDS RZ, [RZ] ;  /* 0x00000000fffff984 */ /* 0x000fe20000000800 */
[----:B------:R-:W-:Y:S01]  /*23bb0*/  @!PT LDS RZ, [RZ] ;  /* 0x00000000fffff984 */ /* 0x000fe20000000800 */
[----:B------:R-:W-:Y:S01]  /*23bc0*/  @!PT LDS RZ, [RZ] ;  /* 0x00000000fffff984 */ /* 0x000fe20000000800 */
[----:B------:R-:W-:Y:S01]  /*23bd0*/  @!P4 LDGSTS.E.BYPASS.LTC128B.128 [R215+0x4800], desc[UR4][R8.64] ;  /* 0x0480000008d7cfae */ /* 0x000fe2000b901d44 */
[----:B------:R-:W-:Y:S01]  /*23be0*/  ISETP.GE.AND P3, PT, R202, R206, PT ;  /* 0x000000ceca00720c */ /* 0x000fe20003f66270 */
[----:B------:R-:W-:Y:S01]  /*23bf0*/  IMAD R0, R0, 0x8, R2 ;  /* 0x0000000800007824 */ /* 0x000fe200078e0202 */
[----:B------:R-:W-:Y:S01]  /*23c00*/  @!P4 LEA R4, P0, R12, R16, 0x1 ;  /* 0x000000100c04c211 */ /* 0x000fe200078008ff */
[----:B------:R-:W-:Y:S01]  /*23c10*/  IMAD.SHL.U32 R2, R232, 0x4, RZ ;  /* 0x00000004e8027824 */ /* 0x000fe200078e00ff */
[----:B------:R-:W-:Y:S01]  /*23c20*/  ISETP.GE.AND P2, PT, R202, R205, PT ;  /* 0x000000cdca00720c */ /* 0x000fe20003f46270 */
[----:B------:R-:W-:Y:S01]  /*23c30*/  IMAD.WIDE.U32 R238, R0, -0x326172a9, RZ ;  /* 0xcd9e8d5700ee7825 */ /* 0x000fe200078e00ff */
[----:B------:R-:W-:Y:S01]  /*23c40*/  @!P4 LEA.HI.X R5, R12, R17, R3, 0x1, P0 ;  /* 0x000000110c05c211 */ /* 0x000fe200000f0c03 */
[----:B------:R-:W-:Y:S01]  /*23c50*/  @P4 STS.128 [R215+0x5000], RZ ;  /* 0x005000ffd7004388 */ /* 0x000fe20000000c00 */
[----:B------:R-:W-:Y:S02]  /*23c60*/  ISETP.GE.OR P3, PT, R202, R214, !P3 ;  /* 0x000000d6ca00720c */ /* 0x000fe40005f66670 */
[----:B------:R-:W-:Y:S02]  /*23c70*/  LOP3.LUT R0, R236, R239, RZ, 0x3c, !PT ;  /* 0x000000efec007212 */ /* 0x000fe400078e3cff */
[----:B------:R-:W-:Y:S03]  /*23c80*/  ISETP.GE.OR P2, PT, R202, R213, !P2 ;  /* 0x000000d5ca00720c */ /* 0x000fe60005746670 */
[----:B------:R-:W-:Y:S01]  /*23c90*/  @!PT LDS RZ, [RZ] ;  /* 0x00000000fffff984 */ /* 0x000fe20000000800 */
[----:B------:R-:W-:Y:S01]  /*23ca0*/  @!PT LDS RZ, [RZ] ;  /* 0x00000000fffff984 */ /* 0x000fe20000000800 */
[----:B------:R-:W-:Y:S01]  /*23cb0*/  @!PT LDS RZ, [RZ] ;  /* 0x00000000fffff984 */ /* 0x000fe20000000800 */
[----:B------:R-:W-:Y:S01]  /*23cc0*/  @!P4 LDGSTS.E.BYPASS.LTC128B.128 [R215+0x5000], desc[UR4][R6.64] ;  /* 0x0500000006d7cfae */ /* 0x000fe2000b901d44 */
[----:B------:R-:W-:Y:S05]  /*23cd0*/  IMAD.WIDE.U32 R234, R0, -0x2daee0ad, RZ ;  /* 0xd2511f5300ea7825 */ /* 0x000fea00078e00ff */
[----:B------:R-:W-:Y:S02]  /*23ce0*/  LOP3.LUT R0, R235, R244, R222, 0x96, !PT ;  /* 0x000000f4eb007212 */ /* 0x000fe400078e96de */
[----:B------:R-:W-:Y:S03]  /*23cf0*/  @P4 STS.128 [R215+0x5800], RZ ;  /* 0x005800ffd7004388 */ /* 0x000fe60000000c00 */
[----:B------:R-:W-:Y:S05]  /*23d00*/  IMAD.WIDE.U32 R216, R0, -0x326172a9, RZ ;  /* 0xcd9e8d5700d87825 */ /* 0x000fea00078e00ff */
        /* <DEDUP_REMOVED lines=15> */
[-C--:B------:R-:W-:Y:S07]  /*23e00*/  HMMA.16816.F32.BF16 R12, R124, R18.reuse, RZ ;  /* 0x000000127c0c723c */ /* 0x080fee00000418ff */
[----:B------:R-:W2:Y:S01]  /*23e10*/  LDSM.16.M88.4 R112, [R170+0x3800] ;  /* 0x00380000aa70783b */ /* 0x000ea20000000200 */
[C---:B------:R-:W-:Y:S06]  /*23e20*/  HMMA.16816.F32.BF16 R16, R128.reuse, R18, RZ ;  /* 0x000000128010723c */ /* 0x040fec00000418ff */
[-C--:B---3--:R-:W-:Y:S01]  /*23e30*/  HMMA.16816.F32.BF16 R20, R128, R32.reuse, RZ ;  /* 0x000000208014723c */ /* 0x088fe200000418ff */
[----:B------:R-:W3:Y:S05]  /*23e40*/  LDSM.16.M88.4 R172, [R170+0x3c00] ;  /* 0x003c0000aaac783b */ /* 0x000eea0000000200 */
[C---:B------:R-:W-:Y:S03]  /*23e50*/  HMMA.16816.F32.BF16 R24, R124.reuse, R32, RZ ;  /* 0x000000207c18723c */ /* 0x040fe600000418ff */
[----:B------:R-:W-:Y:S03]  /*23e60*/  LDSM.16.M88.4 R176, [R190] ;  /* 0x00000000beb0783b */ /* 0x000fe60000000200 */
[-C--:B------:R-:W-:Y:S05]  /*23e70*/  HMMA.16816.F32.BF16 R28, R124, R34.reuse, RZ ;  /* 0x000000227c1c723c */ /* 0x080fea00000418ff */
[----:B------:R-:W3:Y:S01]  /*23e80*/  LDSM.16.M88.4 R180, [R191] ;  /* 0x00000000bfb4783b */ /* 0x000ee20000000200 */
[C---:B------:R-:W-:Y:S06]  /*23e90*/  HMMA.16816.F32.BF16 R32, R128.reuse, R34, RZ ;  /* 0x000000228020723c */ /* 0x040fec00000418ff */
[-C--:B----4-:R-:W-:Y:S01]  /*23ea0*/  HMMA.16816.F32.BF16 R36, R128, R48.reuse, RZ ;  /* 0x000000308024723c */ /* 0x090fe200000418ff */
[----:B------:R-:W4:Y:S05]  /*23eb0*/  LDSM.16.M88.4 R184, [R190+0x1000] ;  /* 0x00100000beb8783b */ /* 0x000f2a0000000200 */
[C---:B------:R-:W-:Y:S03]  /*23ec0*/  HMMA.16816.F32.BF16 R40, R124.reuse, R48, RZ ;  /* 0x000000307c28723c */ /* 0x040fe600000418ff */
[----:B------:R-:W-:Y:S03]  /*23ed0*/  STL.64 [R1+0x330], R238 ;  /* 0x000330ee01007387 */ /* 0x000fe60000100a00 */
[-C--:B------:R-:W-:Y:S03]  /*23ee0*/  HMMA.16816.F32.BF16 R44, R124, R50.reuse, RZ ;  /* 0x000000327c2c723c */ /* 0x080fe600000418ff */
[----:B------:R1:W-:Y:S03]  /*23ef0*/  STL [R1+0x2c], R2 ;  /* 0x00002c0201007387 */ /* 0x0003e60000100800 */
[C---:B------:R-:W-:Y:S06]  /*23f00*/  HMMA.16816.F32.BF16 R48, R128.reuse, R50, RZ ;  /* 0x000000328030723c */ /* 0x040fec00000418ff */
[-C--:B-----5:R-:W-:Y:S06]  /*23f10*/  HMMA.16816.F32.BF16 R52, R128, R64.reuse, RZ ;  /* 0x000000408034723c */ /* 0x0a0fec00000418ff */
[C---:B------:R-:W-:Y:S06]  /*23f20*/  HMMA.16816.F32.BF16 R56, R124.reuse, R64, RZ ;  /* 0x000000407c38723c */ /* 0x040fec00000418ff */
[-C--:B------:R-:W-:Y:S01]  /*23f30*/  HMMA.16816.F32.BF16 R60, R124, R66.reuse, RZ ;  /* 0x000000427c3c723c */ /* 0x080fe200000418ff */
[----:B-1----:R-:W-:Y:S05]  /*23f40*/  LOP3.LUT R2, R117, R2, RZ, 0x3c, !PT ;  /* 0x0000000275027212 */ /* 0x002fea00078e3cff */
[C---:B------:R-:W-:Y:S02]  /*23f50*/  HMMA.16816.F32.BF16 R64, R128.reuse, R66, RZ ;  /* 0x000000428040723c */ /* 0x040fe400000418ff */
[----:B------:R-:W-:Y:S04]  /*23f60*/  LOP3.LUT R2, R2, R223, RZ, 0x3c, !PT ;  /* 0x000000df02027212 */ /* 0x000fe800078e3cff */
[-C--:B------:R-:W-:Y:S05]  /*23f70*/  HMMA.16816.F32.BF16 R68, R128, R80.reuse, RZ ;  /* 0x000000508044723c */ /* 0x080fea00000418ff */
[----:B------:R-:W-:Y:S01]  /*23f80*/  IMAD.WIDE.U32 R218, R2, -0x326172a9, RZ ;  /* 0xcd9e8d5702da7825 */ /* 0x000fe200078e00ff */
[C---:B------:R-:W-:Y:S02]  /*23f90*/  HMMA.16816.F32.BF16 R72, R124.reuse, R80, RZ ;  /* 0x000000507c48723c */ /* 0x040fe400000418ff */
[----:B------:R-:W-:Y:S04]  /*23fa0*/  LOP3.LUT R0, R217, R221, R218, 0x96, !PT ;  /* 0x000000ddd9007212 */ /* 0x000fe800078e96da */
[-C--:B------:R-:W-:Y:S01]  /*23fb0*/  HMMA.16816.F32.BF16 R76, R124, R82.reuse, RZ ;  /* 0x000000527c4c723c */ /* 0x080fe200000418ff */
[----:B------:R-:W-:Y:S05]  /*23fc0*/  LOP3.LUT R2, R219, R224, R238, 0x96, !PT ;  /* 0x000000e0db027212 */ /* 0x000fea00078e96ee */
[----:B------:R-:W-:Y:S01]  /*23fd0*/  IMAD.WIDE.U32 R2, R2, -0x2daee0ad, RZ ;  /* 0xd2511f5302027825 */ /* 0x000fe200078e00ff */
        /* <DEDUP_REMOVED lines=11> */
[-C--:B------:R-:W-:Y:S05]  /*24090*/  HMMA.16816.F32.BF16 R124, R124, R174.reuse, RZ ;  /* 0x000000ae7c7c723c */ /* 0x080fea00000418ff */
[----:B------:R-:W-:Y:S01]  /*240a0*/  IMAD.WIDE.U32 R172, R0, -0x2daee0ad, RZ ;  /* 0xd2511f5300ac7825 */ /* 0x000fe200078e00ff */
[----:B------:R-:W-:Y:S04]  /*240b0*/  HMMA.16816.F32.BF16 R128, R128, R174, RZ ;  /* 0x000000ae8080723c */ /* 0x000fe800000418ff */
[----:B------:R1:W-:Y:S01]  /*240c0*/  STL.64 [R1+0x60], R172 ;  /* 0x000060ac01007387 */ /* 0x0003e20000100a00 */
[----:B------:R-:W-:Y:S01]  /*240d0*/  LOP3.LUT R0, R173, R226, R2, 0x96, !PT ;  /* 0x000000e2ad007212 */ /* 0x000fe200078e9602 */
[-C--:B------:R-:W-:Y:S05]  /*240e0*/  HMMA.16816.F32.BF16 R4, R176, R180.reuse, R4 ;  /* 0x000000b4b004723c */ /* 0x080fea0000041804 */
[----:B------:R-:W-:Y:S01]  /*240f0*/  LOP3.LUT R174, R3, R225, R234, 0x96, !PT ;  /* 0x000000e103ae7212 */ /* 0x000fe200078e96ea */
[C---:B----4-:R-:W-:Y:S04]  /*24100*/  HMMA.16816.F32.BF16 R8, R184.reuse, R180, R8 ;  /* 0x000000b4b808723c */ /* 0x050fe80000041808 */
[----:B------:R-:W-:Y:S01]  /*24110*/  STL [R1+0x98], R174 ;  /* 0x000098ae01007387 */ /* 0x000fe20000100800 */
[--C-:B------:R-:W-:Y:S01]  /*24120*/  IMAD.IADD R3, R208, 0x1, -R202.reuse ;  /* 0x00000001d0037824 */ /* 0x100fe200078e0aca */
[-C--:B------:R-:W-:Y:S02]  /*24130*/  HMMA.16816.F32.BF16 R12, R184, R182.reuse, R12 ;  /* 0x000000b6b80c723c */ /* 0x080fe4000004180c */
[----:B------:R2:W-:Y:S03]  /*24140*/  STL [R1+0x9c], R0 ;  /* 0x00009c0001007387 */ /* 0x0005e60000100800 */
[----:B------:R-:W-:Y:S01]  /*24150*/  IABS R175, R3 ;  /* 0x0000000300af7213 */ /* 0x000fe20000000000 */
[C---:B------:R-:W-:Y:S05]  /*24160*/  HMMA.16816.F32.BF16 R16, R176.reuse, R182, R16 ;  /* 0x000000b6b010723c */ /* 0x040fea0000041810 */
[--C-:B------:R-:W-:Y:S02]  /*24170*/  IMAD.IADD R2, R207, 0x1, -R202.reuse ;  /* 0x00000001cf027824 */ /* 0x100fe400078e0aca */
[C---:B-1----:R-:W-:Y:S04]  /*24180*/  IMAD.IADD R173, R209.reuse, 0x1, -R202 ;  /* 0x00000001d1ad7824 */ /* 0x042fe800078e0aca */
[----:B------:R-:W-:Y:S02]  /*24190*/  IABS R172, R2 ;  /* 0x0000000200ac7213 */ /* 0x000fe40000000000 */
[----:B------:R-:W-:Y:S02]  /*241a0*/  IABS R173, R173 ;  /* 0x000000ad00ad7213 */ /* 0x000fe40000000000 */
[----:B------:R-:W-:Y:S05]  /*241b0*/  I2FP.F32.S32 R172, R172 ;  /* 0x000000ac00ac7245 */ /* 0x000fea0000201400 */
[----:B------:R-:W-:Y:S01]  /*241c0*/  FFMA.FTZ R4, R172, -R200, R4 ;  /* 0x800000c8ac047223 */ /* 0x000fe20000010004 */
[----:B--2---:R-:W-:Y:S04]  /*241d0*/  VIADD R0, R202, 0x1 ;  /* 0x00000001ca007836 */ /* 0x004fe80000000000 */
[----:B------:R-:W-:Y:S01]  /*241e0*/  FSEL R242, R4, -INF , !P3 ;  /* 0xff80000004f27808 */ /* 0x000fe20005800000 */
[--C-:B------:R-:W-:Y:S01]  /*241f0*/  IMAD.IADD R174, R209, 0x1, -R0.reuse ;  /* 0x00000001d1ae7824 */ /* 0x100fe200078e0a00 */
[C---:B------:R-:W-:Y:S01]  /*24200*/  ISETP.GE.AND P6, PT, R0.reuse, R206, PT ;  /* 0x000000ce0000720c */ /* 0x040fe20003fc6270 */
[----:B------:R-:W-:Y:S01]  /*24210*/  IMAD.IADD R2, R207, 0x1, -R0 ;  /* 0x00000001cf027824 */ /* 0x000fe200078e0a00 */
[C---:B------:R-:W-:Y:S01]  /*24220*/  ISETP.GE.AND P5, PT, R0.reuse, R205, PT ;  /* 0x000000cd0000720c */ /* 0x040fe20003fa6270 */
[----:B------:R-:W-:Y:S01]  /*24230*/  STL [R1+0x68], R242 ;  /* 0x000068f201007387 */ /* 0x000fe20000100800 */
[----:B------:R-:W-:Y:S02]  /*24240*/  ISETP.GE.AND P1, PT, R0, R204, PT ;  /* 0x000000cc0000720c */ /* 0x000fe40003f26270 */
[----:B------:R-:W-:Y:S02]  /*24250*/  IABS R3, R2 ;  /* 0x0000000200037213 */ /* 0x000fe40000000000 */
[----:B------:R-:W-:Y:S02]  /*24260*/  IABS R2, R174 ;  /* 0x000000ae00027213 */ /* 0x000fe40000000000 */
[----:B------:R-:W-:Y:S02]  /*24270*/  I2FP.F32.S32 R174, R173 ;  /* 0x000000ad00ae7245 */ /* 0x000fe40000201400 */
[----:B------:R-:W-:Y:S01]  /*24280*/  I2FP.F32.S32 R172, R2 ;  /* 0x0000000200ac7245 */ /* 0x000fe20000201400 */
[----:B------:R-:W-:Y:S01]  /*24290*/  IMAD.IADD R2, R210, 0x1, -R202 ;  /* 0x00000001d2027824 */ /* 0x000fe200078e0aca */
[----:B------:R-:W-:Y:S01]  /*242a0*/  I2FP.F32.S32 R173, R3 ;  /* 0x0000000300ad7245 */ /* 0x000fe20000201400 */
[-C--:B------:R-:W-:Y:S01]  /*242b0*/  FFMA.FTZ R6, R174, -R200.reuse, R6 ;  /* 0x800000c8ae067223 */ /* 0x080fe20000010006 */
[----:B------:R-:W-:Y:S01]  /*242c0*/  I2FP.F32.S32 R3, R175 ;  /* 0x000000af00037245 */ /* 0x000fe20000201400 */
[----:B------:R-:W-:Y:S01]  /*242d0*/  FFMA.FTZ R7, R172, -R200, R7 ;  /* 0x800000c8ac077223 */ /* 0x000fe20000010007 */
[----:B------:R-:W-:Y:S01]  /*242e0*/  IABS R2, R2 ;  /* 0x0000000200027213 */ /* 0x000fe20000000000 */
[-C--:B------:R-:W-:Y:S01]  /*242f0*/  FFMA.FTZ R5, R173, -R200.reuse, R5 ;  /* 0x800000c8ad057223 */ /* 0x080fe20000010005 */
[----:B------:R-:W-:Y:S01]  /*24300*/  ISETP.GE.AND P0, PT, R0, R203, PT ;  /* 0x000000cb0000720c */ /* 0x000fe20003f06270 */
[----:B------:R-:W-:Y:S01]  /*24310*/  FFMA.FTZ R8, R3, -R200, R8 ;  /* 0x800000c803087223 */ /* 0x000fe20000010008 */
[----:B------:R-:W-:Y:S01]  /*24320*/  I2FP.F32.S32 R172, R2 ;  /* 0x0000000200ac7245 */ /* 0x000fe20000201400 */
[----:B------:R-:W-:Y:S01]  /*24330*/  VIADD R3, R202, 0x8 ;  /* 0x00000008ca037836 */ /* 0x000fe20000000000 */
[----:B------:R-:W-:Y:S01]  /*24340*/  ISETP.GE.OR P6, PT, R0, R214, !P6 ;  /* 0x000000d60000720c */ /* 0x000fe200077c6670 */
[--C-:B------:R-:W-:Y:S01]  /*24350*/  IMAD.IADD R2, R210, 0x1, -R0.reuse ;  /* 0x00000001d2027824 */ /* 0x100fe200078e0a00 */
[----:B------:R-:W-:Y:S01]  /*24360*/  ISETP.GE.OR P5, PT, R0, R213, !P5 ;  /* 0x000000d50000720c */ /* 0x000fe20006fa6670 */
[----:B------:R-:W-:Y:S01]  /*24370*/  IMAD.IADD R173, R208, 0x1, -R0 ;  /* 0x00000001d0ad7824 */ /* 0x000fe200078e0a00 */
[----:B------:R-:W-:Y:S01]  /*24380*/  ISETP.GE.OR P1, PT, R0, R212, !P1 ;  /* 0x000000d40000720c */ /* 0x000fe20004f26670 */
[----:B------:R-:W-:Y:S01]  /*24390*/  FFMA.FTZ R10, R172, -R200, R10 ;  /* 0x800000c8ac0a7223 */ /* 0x000fe2000001000a */
[----:B------:R-:W-:Y:S01]  /*243a0*/  ISETP.GE.OR P0, PT, R0, R211, !P0 ;  /* 0x000000d30000720c */ /* 0x000fe20004706670 */
[--C-:B------:R-:W-:Y:S01]  /*243b0*/  IMAD.IADD R0, R208, 0x1, -R3.reuse ;  /* 0x00000001d0007824 */ /* 0x100fe200078e0a03 */
[----:B------:R-:W-:Y:S01]  /*243c0*/  IABS R173, R173 ;  /* 0x000000ad00ad7213 */ /* 0x000fe20000000000 */
[--C-:B------:R-:W-:Y:S01]  /*243d0*/  IMAD.IADD R172, R210, 0x1, -R3.reuse ;  /* 0x00000001d2ac7824 */ /* 0x100fe200078e0a03 */
[----:B------:R-:W-:Y:S01]  /*243e0*/  IABS R175, R2 ;  /* 0x0000000200af7213 */ /* 0x000fe20000000000 */
[----:B------:R-:W-:Y:S01]  /*243f0*/  IMAD.IADD R4, R209, 0x1, -R3 ;  /* 0x00000001d1047824 */ /* 0x000fe200078e0a03 */
[----:B------:R-:W-:Y:S02]  /*24400*/  I2FP.F32.S32 R173, R173 ;  /* 0x000000ad00ad7245 */ /* 0x000fe40000201400 */
[----:B------:R-:W-:Y:S01]  /*24410*/  IABS R2, R0 ;  /* 0x0000000000027213 */ /* 0x000fe20000000000 */
[----:B------:R-:W-:Y:S01]  /*24420*/  VIADD R0, R202, 0x9 ;  /* 0x00000009ca007836 */ /* 0x000fe20000000000 */
[----:B------:R-:W-:Y:S01]  /*24430*/  IABS R172, R172 ;  /* 0x000000ac00ac7213 */ /* 0x000fe20000000000 */
[----:B------:R-:W-:Y:S01]  /*24440*/  FFMA.FTZ R9, R173, -R200, R9 ;  /* 0x800000c8ad097223 */ /* 0x000fe20000010009 */
[----:B------:R-:W-:Y:S01]  /*24450*/  I2FP.F32.S32 R174, R2 ;  /* 0x0000000200ae7245 */ /* 0x000fe20000201400 */
[----:B------:R-:W-:Y:S01]  /*24460*/  IMAD.IADD R173, R208, 0x1, -R0 ;  /* 0x00000001d0ad7824 */ /* 0x000fe200078e0a00 */
[----:B------:R-:W-:Y:S02]  /*24470*/  I2FP.F32.S32 R175, R175 ;  /* 0x000000af00af7245 */ /* 0x000fe40000201400 */
[----:B------:R-:W-:Y:S01]  /*24480*/  FSEL R241, R5, -INF , !P6 ;  /* 0xff80000005f17808 */ /* 0x000fe20007000000 */
[-C--:B------:R-:W-:Y:S01]  /*24490*/  FFMA.FTZ R12, R174, -R200.reuse, R12 ;  /* 0x800000c8ae0c7223 */ /* 0x080fe2000001000c */
[----:B------:R-:W-:Y:S01]  /*244a0*/  IABS R2, R173 ;  /* 0x000000ad00027213 */ /* 0x000fe20000000000 */
[----:B------:R-:W-:Y:S01]  /*244b0*/  FFMA.FTZ R11, R175, -R200, R11 ;  /* 0x800000c8af0b7223 */ /* 0x000fe2000001000b */
[----:B------:R-:W-:Y:S01]  /*244c0*/  I2FP.F32.S32 R173, R172 ;  /* 0x000000ac00ad7245 */ /* 0x000fe20000201400 */
[----:B------:R-:W-:Y:S01]  /*244d0*/  STL [R1+0x74], R241 ;  /* 0x000074f101007387 */ /* 0x000fe20000100800 */
[----:B------:R-:W-:Y:S01]  /*244e0*/  I2FP.F32.S32 R181, R2 ;  /* 0x0000000200b57245 */ /* 0x000fe20000201400 */
[----:B------:R-:W-:Y:S01]  /*244f0*/  IMAD.IADD R172, R210, 0x1, -R0 ;  /* 0x00000001d2ac7824 */ /* 0x000fe200078e0a00 */
[----:B------:R-:W-:Y:S01]  /*24500*/  FSEL R240, R7, -INF , !P5 ;  /* 0xff80000007f07808 */ /* 0x000fe20006800000 */
[-C--:B------:R-:W-:Y:S01]  /*24510*/  FFMA.FTZ R14, R173, -R200.reuse, R14 ;  /* 0x800000c8ad0e7223 */ /* 0x080fe2000001000e */
[----:B------:R-:W-:Y:S01]  /*24520*/  FSEL R238, R6, -INF , !P2 ;  /* 0xff80000006ee7808 */ /* 0x000fe20005000000 */
[----:B------:R-:W-:Y:S01]  /*24530*/  FFMA.FTZ R13, R181, -R200, R13 ;  /* 0x800000c8b50d7223 */ /* 0x000fe2000001000d */
[----:B------:R-:W-:Y:S01]  /*24540*/  IABS R180, R172 ;  /* 0x000000ac00b47213 */ /* 0x000fe20000000000 */
[----:B------:R-:W-:Y:S01]  /*24550*/  IMAD.IADD R6, R207, 0x1, -R3 ;  /* 0x00000001cf067824 */ /* 0x000fe200078e0a03 */
[CC--:B------:R-:W-:Y:S01]  /*24560*/  ISETP.GE.AND P6, PT, R3.reuse, R204.reuse, PT ;  /* 0x000000cc0300720c */ /* 0x0c0fe20003fc6270 */
[----:B------:R-:W1:Y:S01]  /*24570*/  LDSM.16.M88.4 R172, [R198] ;  /* 0x00000000c6ac783b */ /* 0x000e620000000200 */
[-C--:B------:R-:W-:Y:S01]  /*24580*/  ISETP.GE.AND P5, PT, R3, R203.reuse, PT ;  /* 0x000000cb0300720c */ /* 0x080fe20003fa6270 */
[----:B------:R-:W-:Y:S01]  /*24590*/  IMAD.MOV.U32 R2, RZ, RZ, R180 ;  /* 0x000000ffff027224 */ /* 0x000fe200078e00b4 */
[C---:B------:R-:W-:Y:S01]  /*245a0*/  ISETP.GE.AND P3, PT, R202.reuse, R204, PT ;  /* 0x000000ccca00720c */ /* 0x040fe20003f66270 */
[----:B------:R-:W-:Y:S01]  /*245b0*/  IMAD.IADD R5, R207, 0x1, -R0 ;  /* 0x00000001cf057824 */ /* 0x000fe200078e0a00 */
[C---:B------:R-:W-:Y:S01]  /*245c0*/  ISETP.GE.AND P2, PT, R202.reuse, R203, PT ;  /* 0x000000cbca00720c */ /* 0x040fe20003f46270 */
[----:B------:R-:W-:Y:S01]  /*245d0*/  IMAD.MOV.U32 R180, RZ, RZ, R244 ;  /* 0x000000ffffb47224 */ /* 0x000fe200078e00f4 */
[C---:B------:R-:W-:Y:S02]  /*245e0*/  ISETP.GE.OR P6, PT, R3.reuse, R212, !P6 ;  /* 0x000000d40300720c */ /* 0x040fe400077c6670 */
[-C--:B------:R-:W-:Y:S02]  /*245f0*/  ISETP.GE.OR P5, PT, R3, R211.reuse, !P5 ;  /* 0x000000d30300720c */ /* 0x080fe40006fa6670 */
[----:B------:R-:W-:Y:S02]  /*24600*/  I2FP.F32.S32 R2, R2 ;  /* 0x0000000200027245 */ /* 0x000fe40000201400 */
[C---:B------:R-:W-:Y:S02]  /*24610*/  ISETP.GE.OR P3, PT, R202.reuse, R212, !P3 ;  /* 0x000000d4ca00720c */ /* 0x040fe40005f66670 */
[----:B------:R-:W-:Y:S01]  /*24620*/  ISETP.GE.OR P2, PT, R202, R211, !P2 ;  /* 0x000000d3ca00720c */ /* 0x000fe20005746670 */
[----:B------:R-:W-:Y:S01]  /*24630*/  FFMA.FTZ R15, R2, -R200, R15 ;  /* 0x800000c8020f7223 */ /* 0x000fe2000001000f */
[----:B------:R-:W-:Y:S01]  /*24640*/  FSEL R182, R9, -INF , !P1 ;  /* 0xff80000009b67808 */ /* 0x000fe20004800000 */
        /* <DEDUP_REMOVED lines=8> */
[CC--:B------:R-:W-:Y:S02]  /*246d0*/  ISETP.GE.AND P6, PT, R0.reuse, R206.reuse, PT ;  /* 0x000000ce0000720c */ /* 0x0c0fe40003fc6270 */
[CC--:B------:R-:W-:Y:S02]  /*246e0*/  ISETP.GE.AND P5, PT, R0.reuse, R205.reuse, PT ;  /* 0x000000cd0000720c */ /* 0x0c0fe40003fa6270 */
[C---:B------:R-:W-:Y:S02]  /*246f0*/  ISETP.GE.AND P3, PT, R3.reuse, R206, PT ;  /* 0x000000ce0300720c */ /* 0x040fe40003f66270 */
[C---:B------:R-:W-:Y:S01]  /*24700*/  ISETP.GE.AND P2, PT, R3.reuse, R205, PT ;  /* 0x000000cd0300720c */ /* 0x040fe20003f46270 */
[-C--:B-1----:R-:W-:Y:S03]  /*24710*/  HMMA.16816.F32.BF16 R20, R176, R172.reuse, R20 ;  /* 0x000000acb014723c */ /* 0x082fe60000041814 */
[C---:B------:R-:W-:Y:S02]  /*24720*/  ISETP.GE.OR P1, PT, R0.reuse, R212, !P1 ;  /* 0x000000d40000720c */ /* 0x040fe40004f26670 */
[C---:B------:R-:W-:Y:S01]  /*24730*/  ISETP.GE.OR P0, PT, R0.reuse, R211, !P0 ;  /* 0x000000d30000720c */ /* 0x040fe20004706670 */
[C---:B------:R-:W-:Y:S04]  /*24740*/  HMMA.16816.F32.BF16 R24, R184.reuse, R172, R24 ;  /* 0x000000acb818723c */ /* 0x040fe80000041818 */
[CC--:B------:R-:W-:Y:S02]  /*24750*/  ISETP.GE.OR P6, PT, R0.reuse, R214.reuse, !P6 ;  /* 0x000000d60000720c */ /* 0x0c0fe400077c6670 */
[-C--:B------:R-:W-:Y:S01]  /*24760*/  ISETP.GE.OR P5, PT, R0, R213.reuse, !P5 ;  /* 0x000000d50000720c */ /* 0x080fe20006fa6670 */
[-C--:B------:R-:W-:Y:S03]  /*24770*/  HMMA.16816.F32.BF16 R28, R184, R174.reuse, R28 ;  /* 0x000000aeb81c723c */ /* 0x080fe6000004181c */
[----:B------:R-:W-:Y:S01]  /*24780*/  ISETP.GE.OR P3, PT, R3, R214, !P3 ;  /* 0x000000d60300720c */ /* 0x000fe20005f66670 */
[----:B------:R-:W-:Y:S01]  /*24790*/  IMAD.IADD R0, R209, 0x1, -R0 ;  /* 0x00000001d1007824 */ /* 0x000fe200078e0a00 */
[----:B------:R-:W-:Y:S01]  /*247a0*/  ISETP.GE.OR P2, PT, R3, R213, !P2 ;  /* 0x000000d50300720c */ /* 0x000fe20005746670 */
[C---:B------:R-:W-:Y:S05]  /*247b0*/  HMMA.16816.F32.BF16 R32, R176.reuse, R174, R32 ;  /* 0x000000aeb020723c */ /* 0x040fea0000041820 */
[----:B------:R-:W-:Y:S01]  /*247c0*/  IABS R7, R6 ;  /* 0x0000000600077213 */ /* 0x000fe20000000000 */
[--C-:B------:R-:W-:Y:S01]  /*247d0*/  IMAD.IADD R3, R207, 0x1, -R2.reuse ;  /* 0x00000001cf037824 */ /* 0x100fe200078e0a02 */
[----:B------:R-:W-:Y:S04]  /*247e0*/  IABS R6, R0 ;  /* 0x0000000000067213 */ /* 0x000fe80000000000 */
[----:B------:R-:W-:Y:S01]  /*247f0*/  IABS R0, R3 ;  /* 0x0000000300007213 */ /* 0x000fe20000000000 */
[----:B------:R-:W-:Y:S01]  /*24800*/  IMAD.MOV.U32 R3, RZ, RZ, R7 ;  /* 0x000000ffff037224 */ /* 0x000fe200078e0007 */
[----:B------:R-:W-:Y:S01]  /*24810*/  IABS R4, R4 ;  /* 0x0000000400047213 */ /* 0x000fe20000000000 */
[----:B------:R-:W-:Y:S01]  /*24820*/  IMAD.IADD R7, R208, 0x1, -R2 ;  /* 0x00000001d0077824 */ /* 0x000fe200078e0a02 */
[----:B------:R-:W-:Y:S02]  /*24830*/  I2FP.F32.S32 R0, R0 ;  /* 0x0000000000007245 */ /* 0x000fe40000201400 */
[----:B------:R-:W-:Y:S02]  /*24840*/  I2FP.F32.S32 R3, R3 ;  /* 0x0000000300037245 */ /* 0x000fe40000201400 */
[----:B------:R-:W-:Y:S01]  /*24850*/  I2FP.F32.S32 R4, R4 ;  /* 0x0000000400047245 */ /* 0x000fe20000201400 */
[-C--:B------:R-:W-:Y:S01]  /*24860*/  FFMA.FTZ R20, R0, -R200.reuse, R20 ;  /* 0x800000c800147223 */ /* 0x080fe20000010014 */
[----:B------:R-:W-:Y:S01]  /*24870*/  IABS R5, R5 ;  /* 0x0000000500057213 */ /* 0x000fe20000000000 */
[----:B------:R-:W-:Y:S01]  /*24880*/  FFMA.FTZ R16, R3, -R200, R16 ;  /* 0x800000c803107223 */ /* 0x000fe20000010010 */
[----:B------:R-:W-:Y:S01]  /*24890*/  I2FP.F32.S32 R6, R6 ;  /* 0x0000000600067245 */ /* 0x000fe20000201400 */
[-C--:B------:R-:W-:Y:S01]  /*248a0*/  FFMA.FTZ R18, R4, -R200.reuse, R18 ;  /* 0x800000c804127223 */ /* 0x080fe20000010012 */
[----:B------:R-:W-:Y:S01]  /*248b0*/  I2FP.F32.S32 R5, R5 ;  /* 0x0000000500057245 */ /* 0x000fe20000201400 */
[----:B------:R-:W-:Y:S01]  /*248c0*/  VIADD R0, R202, 0x11 ;  /* 0x00000011ca007836 */ /* 0x000fe20000000000 */
[----:B------:R-:W-:Y:S01]  /*248d0*/  FSEL R3, R16, -INF , !P3 ;  /* 0xff80000010037808 */ /* 0x000fe20005800000 */
[-C--:B------:R-:W-:Y:S01]  /*248e0*/  FFMA.FTZ R19, R6, -R200.reuse, R19 ;  /* 0x800000c806137223 */ /* 0x080fe20000010013 */
[----:B------:R-:W-:Y:S01]  /*248f0*/  FSEL R4, R18, -INF , !P2 ;  /* 0xff80000012047808 */ /* 0x000fe20005000000 */
[----:B------:R-:W-:Y:S01]  /*24900*/  FFMA.FTZ R17, R5, -R200, R17 ;  /* 0x800000c805117223 */ /* 0x000fe20000010011 */
[----:B------:R-:W-:Y:S01]  /*24910*/  FSEL R14, R13, -INF , !P1 ;  /* 0xff8000000d0e7808 */ /* 0x000fe20004800000 */
[----:B------:R1:W-:Y:S01]  /*24920*/  STL [R1+0x4c], R3 ;  /* 0x00004c0301007387 */ /* 0x0003e20000100800 */
[----:B------:R-:W-:Y:S01]  /*24930*/  FSEL R15, R15, -INF , !P0 ;  /* 0xff8000000f0f7808 */ /* 0x000fe20004000000 */
[----:B------:R-:W-:Y:S01]  /*24940*/  IMAD.MOV.U32 R16, RZ, RZ, R241 ;  /* 0x000000ffff107224 */ /* 0x000fe200078e00f1 */
[C---:B------:R-:W-:Y:S01]  /*24950*/  ISETP.GE.AND P1, PT, R2.reuse, R206, PT ;  /* 0x000000ce0200720c */ /* 0x040fe20003f26270 */
[----:B------:R2:W-:Y:S01]  /*24960*/  STL [R1+0x5c], R4 ;  /* 0x00005c0401007387 */ /* 0x0005e20000100800 */
[C---:B------:R-:W-:Y:S01]  /*24970*/  ISETP.GE.AND P0, PT, R2.reuse, R205, PT ;  /* 0x000000cd0200720c */ /* 0x040fe20003f06270 */
[----:B------:R-:W-:Y:S01]  /*24980*/  IMAD.IADD R6, R209, 0x1, -R0 ;  /* 0x00000001d1067824 */ /* 0x000fe200078e0a00 */
[----:B------:R-:W-:Y:S01]  /*24990*/  ISETP.GE.AND P3, PT, R2, R204, PT ;  /* 0x000000cc0200720c */ /* 0x000fe20003f66270 */
[----:B------:R-:W-:Y:S01]  /*249a0*/  IMAD.IADD R5, R210, 0x1, -R2 ;  /* 0x00000001d2057824 */ /* 0x000fe200078e0a02 */
[C---:B------:R-:W-:Y:S01]  /*249b0*/  ISETP.GE.AND P2, PT, R2.reuse, R203, PT ;  /* 0x000000cb0200720c */ /* 0x040fe20003f46270 */
[----:B------:R-:W-:Y:S01]  /*249c0*/  IMAD.MOV.U32 R18, RZ, RZ, R242 ;  /* 0x000000ffff127224 */ /* 0x000fe200078e00f2 */
[----:B------:R-:W-:Y:S02]  /*249d0*/  IABS R7, R7 ;  /* 0x0000000700077213 */ /* 0x000fe40000000000 */
[C---:B------:R-:W-:Y:S02]  /*249e0*/  ISETP.GE.OR P1, PT, R2.reuse, R214, !P1 ;  /* 0x000000d60200720c */ /* 0x040fe40004f26670 */
[C---:B------:R-:W-:Y:S02]  /*249f0*/  ISETP.GE.OR P0, PT, R2.reuse, R213, !P0 ;  /* 0x000000d50200720c */ /* 0x040fe40004706670 */
[C---:B------:R-:W-:Y:S02]  /*24a00*/  ISETP.GE.OR P3, PT, R2.reuse, R212, !P3 ;  /* 0x000000d40200720c */ /* 0x040fe40005f66670 */
[----:B------:R-:W-:Y:S02]  /*24a10*/  ISETP.GE.OR P2, PT, R2, R211, !P2 ;  /* 0x000000d30200720c */ /* 0x000fe40005746670 */
[----:B------:R-:W-:Y:S01]  /*24a20*/  FSEL R13, R17, -INF , !P6 ;  /* 0xff800000110d7808 */ /* 0x000fe20007000000 */
[----:B------:R-:W-:Y:S01]  /*24a30*/  IMAD.MOV.U32 R17, RZ, RZ, R240 ;  /* 0x000000ffff117224 */ /* 0x000fe200078e00f0 */
[----:B------:R-:W-:Y:S01]  /*24a40*/  ISETP.GE.AND P6, PT, R0, R206, PT ;  /* 0x000000ce0000720c */ /* 0x000fe20003fc6270 */
[----:B-1----:R-:W-:Y:S01]  /*24a50*/  IMAD.IADD R3, R209, 0x1, -R2 ;  /* 0x00000001d1037824 */ /* 0x002fe200078e0a02 */
[----:B------:R-:W-:Y:S01]  /*24a60*/  IABS R2, R6 ;  /* 0x0000000600027213 */ /* 0x000fe20000000000 */
[----:B------:R-:W-:Y:S01]  /*24a70*/  STL [R1+0x40], R13 ;  /* 0x0000400d01007387 */ /* 0x000fe20000100800 */
[----:B------:R-:W-:Y:S01]  /*24a80*/  IABS R6, R5 ;  /* 0x0000000500067213 */ /* 0x000fe20000000000 */
[----:B------:R-:W-:Y:S01]  /*24a90*/  IMAD.MOV.U32 R5, RZ, RZ, R7 ;  /* 0x000000ffff057224 */ /* 0x000fe200078e0007 */
[----:B------:R-:W-:Y:S01]  /*24aa0*/  IABS R8, R3 ;  /* 0x0000000300087213 */ /* 0x000fe20000000000 */
[----:B--2---:R-:W-:Y:S01]  /*24ab0*/  IMAD.IADD R4, R207, 0x1, -R0 ;  /* 0x00000001cf047824 */ /* 0x004fe200078e0a00 */
[----:B------:R-:W-:Y:S02]  /*24ac0*/  I2FP.F32.S32 R6, R6 ;  /* 0x0000000600067245 */ /* 0x000fe40000201400 */
[----:B------:R-:W-:Y:S02]  /*24ad0*/  I2FP.F32.S32 R5, R5 ;  /* 0x0000000500057245 */ /* 0x000fe40000201400 */
[----:B------:R-:W-:Y:S01]  /*24ae0*/  IABS R3, R4 ;  /* 0x0000000400037213 */ /* 0x000fe20000000000 */
[----:B------:R-:W-:Y:S01]  /*24af0*/  FFMA.FTZ R26, R6, -R200, R26 ;  /* 0x800000c8061a7223 */ /* 0x000fe2000001001a */
[----:B------:R-:W-:Y:S01]  /*24b00*/  ISETP.GE.OR P6, PT, R0, R214, !P6 ;  /* 0x000000d60000720c */ /* 0x000fe200077c6670 */
[----:B------:R-:W-:Y:S01]  /*24b10*/  FFMA.FTZ R24, R5, -R200, R24 ;  /* 0x800000c805187223 */ /* 0x000fe20000010018 */
[----:B------:R-:W-:Y:S01]  /*24b20*/  FSEL R5, R20, -INF , !P1 ;  /* 0xff80000014057808 */ /* 0x000fe20004800000 */
[----:B------:R-:W-:Y:S01]  /*24b30*/  IMAD.MOV.U32 R4, RZ, RZ, R8 ;  /* 0x000000ffff047224 */ /* 0x000fe200078e0008 */
[----:B------:R-:W-:Y:S01]  /*24b40*/  I2FP.F32.S32 R3, R3 ;  /* 0x0000000300037245 */ /* 0x000fe20000201400 */
[----:B------:R-:W-:Y:S01]  /*24b50*/  IMAD.IADD R6, R208, 0x1, -R0 ;  /* 0x00000001d0067824 */ /* 0x000fe200078e0a00 */
[C---:B------:R-:W-:Y:S02]  /*24b60*/  ISETP.GE.AND P1, PT, R0.reuse, R204, PT ;  /* 0x000000cc0000720c */ /* 0x040fe40003f26270 */
[----:B------:R-:W-:Y:S01]  /*24b70*/  I2FP.F32.S32 R4, R4 ;  /* 0x0000000400047245 */ /* 0x000fe20000201400 */
[----:B------:R-:W-:Y:S01]  /*24b80*/  FFMA.FTZ R21, R3, -R200, R21 ;  /* 0x800000c803157223 */ /* 0x000fe20000010015 */
[----:B------:R-:W-:Y:S01]  /*24b90*/  ISETP.GE.OR P1, PT, R0, R212, !P1 ;  /* 0x000000d40000720c */ /* 0x000fe20004f26670 */
[----:B------:R-:W-:Y:S01]  /*24ba0*/  VIADD R3, R202, 0x18 ;  /* 0x00000018ca037836 */ /* 0x000fe20000000000 */
[----:B------:R-:W-:Y:S01]  /*24bb0*/  I2FP.F32.S32 R2, R2 ;  /* 0x0000000200027245 */ /* 0x000fe20000201400 */
[-C--:B------:R-:W-:Y:S01]  /*24bc0*/  FFMA.FTZ R22, R4, -R200.reuse, R22 ;  /* 0x800000c804167223 */ /* 0x080fe20000010016 */
[----:B------:R-:W-:Y:S01]  /*24bd0*/  FSEL R4, R19, -INF , !P5 ;  /* 0xff80000013047808 */ /* 0x000fe20006800000 */
[----:B------:R-:W-:Y:S01]  /*24be0*/  IMAD.MOV.U32 R19, RZ, RZ, R239 ;  /* 0x000000ffff137224 */ /* 0x000fe200078e00ef */
[----:B------:R-:W-:Y:S01]  /*24bf0*/  ISETP.GE.AND P5, PT, R0, R205, PT ;  /* 0x000000cd0000720c */ /* 0x000fe20003fa6270 */
[----:B------:R-:W-:Y:S01]  /*24c00*/  FFMA.FTZ R23, R2, -R200, R23 ;  /* 0x800000c802177223 */ /* 0x000fe20000010017 */
[----:B------:R-:W-:Y:S01]  /*24c10*/  IABS R7, R6 ;  /* 0x0000000600077213 */ /* 0x000fe20000000000 */
[----:B------:R1:W-:Y:S01]  /*24c20*/  STL [R1+0x48], R4 ;  /* 0x0000480401007387 */ /* 0x0003e20000100800 */
[----:B------:R-:W-:Y:S01]  /*24c30*/  ISETP.GE.OR P5, PT, R0, R213, !P5 ;  /* 0x000000d50000720c */ /* 0x000fe20006fa6670 */
[----:B------:R-:W-:Y:S01]  /*24c40*/  VIADD R2, R202, 0x19 ;  /* 0x00000019ca027836 */ /* 0x000fe20000000000 */
[----:B------:R-:W-:Y:S01]  /*24c50*/  FSEL R20, R26, -INF , !P2 ;  /* 0xff8000001a147808 */ /* 0x000fe20005000000 */
[----:B------:R2:W-:Y:S01]  /*24c60*/  STL [R1+0x3c], R5 ;  /* 0x00003c0501007387 */ /* 0x0005e20000100800 */
[----:B------:R-:W-:Y:S01]  /*24c70*/  ISETP.GE.AND P2, PT, R3, R205, PT ;  /* 0x000000cd0300720c */ /* 0x000fe20003f46270 */
[--C-:B------:R-:W-:Y:S02]  /*24c80*/  IMAD.IADD R6, R208, 0x1, -R2.reuse ;  /* 0x00000001d0067824 */ /* 0x100fe400078e0a02 */
[----:B------:R-:W-:Y:S01]  /*24c90*/  IMAD.IADD R9, R207, 0x1, -R2 ;  /* 0x00000001cf097824 */ /* 0x000fe200078e0a02 */
[----:B------:R-:W-:Y:S02]  /*24ca0*/  ISETP.GE.OR P2, PT, R3, R213, !P2 ;  /* 0x000000d50300720c */ /* 0x000fe40005746670 */
[----:B-1----:R-:W-:Y:S01]  /*24cb0*/  FSEL R4, R22, -INF , !P0 ;  /* 0xff80000016047808 */ /* 0x002fe20004000000 */
[----:B------:R-:W-:Y:S01]  /*24cc0*/  IMAD.MOV.U32 R22, RZ, RZ, R243 ;  /* 0x000000ffff167224 */ /* 0x000fe200078e00f3 */
[----:B------:R-:W-:Y:S01]  /*24cd0*/  ISETP.GE.AND P0, PT, R0, R203, PT ;  /* 0x000000cb0000720c */ /* 0x000fe20003f06270 */
[----:B--2---:R-:W-:Y:S02]  /*24ce0*/  IMAD.IADD R5, R210, 0x1, -R3 ;  /* 0x00000001d2057824 */ /* 0x004fe400078e0a03 */
[----:B------:R1:W-:Y:S01]  /*24cf0*/  STL [R1+0x44], R4 ;  /* 0x0000440401007387 */ /* 0x0003e20000100800 */
[----:B------:R-:W-:Y:S01]  /*24d00*/  ISETP.GE.OR P0, PT, R0, R211, !P0 ;  /* 0x000000d30000720c */ /* 0x000fe20004706670 */
[----:B------:R-:W-:Y:S05]  /*24d10*/  IMAD.IADD R0, R210, 0x1, -R0 ;  /* 0x00000001d2007824 */ /* 0x000fea00078e0a00 */
[----:B------:R-:W-:Y:S02]  /*24d20*/  IABS R8, R0 ;  /* 0x0000000000087213 */ /* 0x000fe40000000000 */
[----:B------:R-:W-:Y:S02]  /*24d30*/  IABS R0, R5 ;  /* 0x0000000500007213 */ /* 0x000fe40000000000 */
[----:B------:R-:W-:Y:S02]  /*24d40*/  IABS R5, R6 ;  /* 0x0000000600057213 */ /* 0x000fe40000000000 */
[----:B------:R-:W-:Y:S02]  /*24d50*/  I2FP.F32.S32 R0, R0 ;  /* 0x0000000000007245 */ /* 0x000fe40000201400 */
[----:B------:R-:W-:Y:S02]  /*24d60*/  I2FP.F32.S32 R6, R7 ;  /* 0x0000000700067245 */ /* 0x000fe40000201400 */
[----:B------:R-:W-:Y:S01]  /*24d70*/  I2FP.F32.S32 R7, R8 ;  /* 0x0000000800077245 */ /* 0x000fe20000201400 */
[-C--:B------:R-:W-:Y:S01]  /*24d80*/  FFMA.FTZ R30, R0, -R200.reuse, R30 ;  /* 0x800000c8001e7223 */ /* 0x080fe2000001001e */
[----:B------:R-:W-:Y:S01]  /*24d90*/  FSEL R0, R21, -INF , !P6 ;  /* 0xff80000015007808 */ /* 0x000fe20007000000 */
[-C--:B------:R-:W-:Y:S01]  /*24da0*/  FFMA.FTZ R25, R6, -R200.reuse, R25 ;  /* 0x800000c806197223 */ /* 0x080fe20000010019 */
[----:B------:R-:W-:Y:S01]  /*24db0*/  I2FP.F32.S32 R5, R5 ;  /* 0x0000000500057245 */ /* 0x000fe20000201400 */
[----:B------:R-:W-:Y:S01]  /*24dc0*/  FFMA.FTZ R27, R7, -R200, R27 ;  /* 0x800000c8071b7223 */ /* 0x000fe2000001001b */
[----:B------:R-:W-:Y:S01]  /*24dd0*/  ISETP.GE.AND P6, PT, R3, R204, PT ;  /* 0x000000cc0300720c */ /* 0x000fe20003fc6270 */
[----:B------:R2:W-:Y:S01]  /*24de0*/  STL [R1+0x14], R0 ;  /* 0x0000140001007387 */ /* 0x0005e20000100800 */
[----:B-1----:R-:W-:Y:S02]  /*24df0*/  IMAD.IADD R4, R208, 0x1, -R3 ;  /* 0x00000001d0047824 */ /* 0x002fe400078e0a03 */
[----:B------:R-:W-:Y:S01]  /*24e00*/  FFMA.FTZ R29, R5, -R200, R29 ;  /* 0x800000c8051d7223 */ /* 0x000fe2000001001d */
[----:B------:R-:W-:Y:S01]  /*24e10*/  ISETP.GE.OR P6, PT, R3, R212, !P6 ;  /* 0x000000d40300720c */ /* 0x000fe200077c6670 */
[--C-:B------:R-:W-:Y:S01]  /*24e20*/  IMAD.IADD R8, R207, 0x1, -R3.reuse ;  /* 0x00000001cf087824 */ /* 0x100fe200078e0a03 */
[----:B------:R-:W-:Y:S02]  /*24e30*/  FSEL R21, R27, -INF , !P0 ;  /* 0xff8000001b157808 */ /* 0x000fe40004000000 */
[----:B------:R-:W-:Y:S02]  /*24e40*/  IABS R4, R4 ;  /* 0x0000000400047213 */ /* 0x000fe40000000000 */
[C---:B------:R-:W-:Y:S02]  /*24e50*/  ISETP.GE.AND P0, PT, R2.reuse, R203, PT ;  /* 0x000000cb0200720c */ /* 0x040fe40003f06270 */
[----:B------:R-:W-:Y:S02]  /*24e60*/  I2FP.F32.S32 R4, R4 ;  /* 0x0000000400047245 */ /* 0x000fe40000201400 */
[----:B------:R-:W-:Y:S02]  /*24e70*/  ISETP.GE.OR P0, PT, R2, R211, !P0 ;  /* 0x000000d30200720c */ /* 0x000fe40004706670 */
[----:B------:R-:W-:Y:S01]  /*24e80*/  IABS R10, R8 ;  /* 0x00000008000a7213 */ /* 0x000fe20000000000 */
[----:B------:R-:W-:Y:S01]  /*24e90*/  FFMA.FTZ R28, R4, -R200, R28 ;  /* 0x800000c8041c7223 */ /* 0x000fe2000001001c */
[----:B------:R-:W-:Y:S02]  /*24ea0*/  FSEL R4, R23, -INF , !P5 ;  /* 0xff80000017047808 */ /* 0x000fe40006800000 */
[C---:B------:R-:W-:Y:S02]  /*24eb0*/  ISETP.GE.AND P5, PT, R3.reuse, R203, PT ;  /* 0x000000cb0300720c */ /* 0x040fe40003fa6270 */
[----:B------:R-:W-:Y:S01]  /*24ec0*/  IABS R8, R9 ;  /* 0x0000000900087213 */ /* 0x000fe20000000000 */
[----:B------:R-:W-:Y:S01]  /*24ed0*/  STL [R1+0x28], R4 ;  /* 0x0000280401007387 */ /* 0x000fe20000100800 */
[C---:B------:R-:W-:Y:S02]  /*24ee0*/  ISETP.GE.OR P5, PT, R3.reuse, R211, !P5 ;  /* 0x000000d30300720c */ /* 0x040fe40006fa6670 */
[----:B--2---:R-:W-:Y:S01]  /*24ef0*/  FSEL R0, R24, -INF , !P3 ;  /* 0xff80000018007808 */ /* 0x004fe20005800000 */
[----:B------:R-:W1:Y:S01]  /*24f00*/  LDSM.16.M88.4 R4, [R197] ;  /* 0x00000000c504783b */ /* 0x000e620000000200 */
[----:B------:R-:W-:Y:S02]  /*24f10*/  FSEL R172, R30, -INF , !P5 ;  /* 0xff8000001eac7808 */ /* 0x000fe40006800000 */
[C---:B------:R-:W-:Y:S02]  /*24f20*/  ISETP.GE.AND P5, PT, R2.reuse, R205, PT ;  /* 0x000000cd0200720c */ /* 0x040fe40003fa6270 */
[C---:B------:R-:W-:Y:S02]  /*24f30*/  ISETP.GE.AND P3, PT, R3.reuse, R206, PT ;  /* 0x000000ce0300720c */ /* 0x040fe40003f66270 */
[C---:B------:R-:W-:Y:S01]  /*24f40*/  ISETP.GE.OR P5, PT, R2.reuse, R213, !P5 ;  /* 0x000000d50200720c */ /* 0x040fe20006fa6670 */
[----:B------:R2:W-:Y:S01]  /*24f50*/  STL [R1+0x38], R0 ;  /* 0x0000380001007387 */ /* 0x0005e20000100800 */
[----:B------:R-:W-:Y:S01]  /*24f60*/  ISETP.GE.OR P3, PT, R3, R214, !P3 ;  /* 0x000000d60300720c */ /* 0x000fe20005f66670 */
[----:B------:R-:W-:Y:S05]  /*24f70*/  IMAD.IADD R3, R209, 0x1, -R3 ;  /* 0x00000001d1037824 */ /* 0x000fea00078e0a03 */
[----:B------:R-:W-:Y:S02]  /*24f80*/  IABS R3, R3 ;  /* 0x0000000300037213 */ /* 0x000fe40000000000 */
[----:B--2---:R-:W-:Y:S02]  /*24f90*/  FSEL R0, R25, -INF , !P1 ;  /* 0xff80000019007808 */ /* 0x004fe40004800000 */
[C---:B------:R-:W-:Y:S03]  /*24fa0*/  ISETP.GE.AND P1, PT, R2.reuse, R204, PT ;  /* 0x000000cc0200720c */ /* 0x040fe60003f26270 */
[----:B------:R2:W-:Y:S01]  /*24fb0*/  STL [R1+0x34], R0 ;  /* 0x0000340001007387 */ /* 0x0005e20000100800 */
[----:B------:R-:W-:Y:S01]  /*24fc0*/  ISETP.GE.OR P1, PT, R2, R212, !P1 ;  /* 0x000000d40200720c */ /* 0x000fe20004f26670 */
[-C--:B-1----:R-:W-:Y:S06]  /*24fd0*/  HMMA.16816.F32.BF16 R36, R176, R4.reuse, R36 ;  /* 0x00000004b024723c */ /* 0x082fec0000041824 */
[C---:B------:R-:W-:Y:S06]  /*24fe0*/  HMMA.16816.F32.BF16 R40, R184.reuse, R4, R40 ;  /* 0x00000004b828723c */ /* 0x040fec0000041828 */
[-C--:B------:R-:W-:Y:S05]  /*24ff0*/  HMMA.16816.F32.BF16 R44, R184, R6.reuse, R44 ;  /* 0x00000006b82c723c */ /* 0x080fea000004182c */
[----:B------:R-:W-:Y:S01]  /*25000*/  FSEL R4, R29, -INF , !P1 ;  /* 0xff8000001d047808 */ /* 0x000fe20004800000 */
[C---:B------:R-:W-:Y:S05]  /*25010*/  HMMA.16816.F32.BF16 R48, R176.reuse, R6, R48 ;  /* 0x00000006b030723c */ /* 0x040fea0000041830 */
[----:B--2---:R-:W-:Y:S02]  /*25020*/  FSEL R0, R28, -INF , !P6 ;  /* 0xff8000001c007808 */ /* 0x004fe40007000000 */
[C---:B------:R-:W-:Y:S03]  /*25030*/  ISETP.GE.AND P6, PT, R2.reuse, R206, PT ;  /* 0x000000ce0200720c */ /* 0x040fe60003fc6270 */
[----:B------:R1:W-:Y:S01]  /*25040*/  STL [R1+0x30], R0 ;  /* 0x0000300001007387 */ /* 0x0003e20000100800 */
[----:B------:R-:W-:Y:S03]  /*25050*/  ISETP.GE.OR P6, PT, R2, R214, !P6 ;  /* 0x000000d60200720c */ /* 0x000fe600077c6670 */
[----:B------:R2:W-:Y:S01]  /*25060*/  STL [R1+0x20], R4 ;  /* 0x0000200401007387 */ /* 0x0005e20000100800 */
[--C-:B-1----:R-:W-:Y:S02]  /*25070*/  IMAD.IADD R0, R210, 0x1, -R2.reuse ;  /* 0x00000001d2007824 */ /* 0x102fe400078e0a02 */
[----:B------:R-:W-:Y:S03]  /*25080*/  IMAD.IADD R2, R209, 0x1, -R2 ;  /* 0x00000001d1027824 */ /* 0x000fe600078e0a02 */
[----:B------:R-:W-:Y:S02]  /*25090*/  IABS R0, R0 ;  /* 0x0000000000007213 */ /* 0x000fe40000000000 */
[----:B------:R-:W-:Y:S02]  /*250a0*/  IABS R9, R2 ;  /* 0x0000000200097213 */ /* 0x000fe40000000000 */
[----:B------:R-:W-:Y:S02]  /*250b0*/  I2FP.F32.S32 R2, R10 ;  /* 0x0000000a00027245 */ /* 0x000fe40000201400 */
[----:B------:R-:W-:Y:S03]  /*250c0*/  I2FP.F32.S32 R0, R0 ;  /* 0x0000000000007245 */ /* 0x000fe60000201400 */
[-C--:B------:R-:W-:Y:S01]  /*250d0*/  FFMA.FTZ R32, R2, -R200.reuse, R32 ;  /* 0x800000c802207223 */ /* 0x080fe20000010020 */
[----:B------:R-:W-:Y:S01]  /*250e0*/  I2FP.F32.S32 R2, R9 ;  /* 0x0000000900027245 */ /* 0x000fe20000201400 */
[-C--:B------:R-:W-:Y:S01]  /*250f0*/  FFMA.FTZ R31, R0, -R200.reuse, R31 ;  /* 0x800000c8001f7223 */ /* 0x080fe2000001001f */
[----:B------:R-:W-:Y:S02]  /*25100*/  I2FP.F32.S32 R0, R3 ;  /* 0x0000000300007245 */ /* 0x000fe40000201400 */
[----:B--2---:R-:W-:Y:S01]  /*25110*/  FSEL R4, R32, -INF , !P3 ;  /* 0xff80000020047808 */ /* 0x004fe20005800000 */
[----:B------:R-:W-:Y:S01]  /*25120*/  FFMA.FTZ R35, R2, -R200, R35 ;  /* 0x800000c802237223 */ /* 0x000fe20000010023 */
[----:B------:R-:W-:Y:S01]  /*25130*/  I2FP.F32.S32 R3, R8 ;  /* 0x0000000800037245 */ /* 0x000fe20000201400 */
[-C--:B------:R-:W-:Y:S01]  /*25140*/  FFMA.FTZ R34, R0, -R200.reuse, R34 ;  /* 0x800000c800227223 */ /* 0x080fe20000010022 */
[----:B------:R-:W-:Y:S01]  /*25150*/  FSEL R173, R31, -INF , !P0 ;  /* 0xff8000001fad7808 */ /* 0x000fe20004000000 */
[----:B------:R1:W-:Y:S01]  /*25160*/  STL [R1+0x8], R4 ;  /* 0x0000080401007387 */ /* 0x0003e20000100800 */
[----:B------:R-:W-:Y:S02]  /*25170*/  VIADD R0, R202, 0x20 ;  /* 0x00000020ca007836 */ /* 0x000fe40000000000 */
[----:B------:R-:W-:Y:S01]  /*25180*/  FFMA.FTZ R33, R3, -R200, R33 ;  /* 0x800000c803217223 */ /* 0x000fe20000010021 */
[----:B------:R-:W-:Y:S01]  /*25190*/  FSEL R5, R34, -INF , !P2 ;  /* 0xff80000022057808 */ /* 0x000fe20005000000 */
[----:B------:R-:W-:Y:S01]  /*251a0*/  VIADD R3, R202, 0x21 ;  /* 0x00000021ca037836 */ /* 0x000fe20000000000 */
[C---:B------:R-:W-:Y:S01]  /*251b0*/  ISETP.GE.AND P0, PT, R0.reuse, R205, PT ;  /* 0x000000cd0000720c */ /* 0x040fe20003f06270 */
[--C-:B------:R-:W-:Y:S01]  /*251c0*/  IMAD.IADD R8, R207, 0x1, -R0.reuse ;  /* 0x00000001cf087824 */ /* 0x100fe200078e0a00 */
[C---:B------:R-:W-:Y:S01]  /*251d0*/  ISETP.GE.AND P1, PT, R0.reuse, R206, PT ;  /* 0x000000ce0000720c */ /* 0x040fe20003f26270 */
[----:B------:R2:W-:Y:S01]  /*251e0*/  STL [R1+0x18], R5 ;  /* 0x0000180501007387 */ /* 0x0005e20000100800 */
[C---:B------:R-:W-:Y:S01]  /*251f0*/  ISETP.GE.OR P0, PT, R0.reuse, R213, !P0 ;  /* 0x000000d50000720c */ /* 0x040fe20004706670 */
[C-C-:B------:R-:W-:Y:S01]  /*25200*/  IMAD.IADD R11, R209.reuse, 0x1, -R3.reuse ;  /* 0x00000001d10b7824 */ /* 0x140fe200078e0a03 */
[----:B------:R-:W-:Y:S01]  /*25210*/  IABS R10, R8 ;  /* 0x00000008000a7213 */ /* 0x000fe20000000000 */
[----:B------:R-:W-:Y:S01]  /*25220*/  IMAD.IADD R2, R209, 0x1, -R0 ;  /* 0x00000001d1027824 */ /* 0x000fe200078e0a00 */
[----:B------:R-:W-:Y:S01]  /*25230*/  ISETP.GE.OR P1, PT, R0, R214, !P1 ;  /* 0x000000d60000720c */ /* 0x000fe20004f26670 */
[----:B------:R-:W-:Y:S01]  /*25240*/  IMAD.IADD R9, R207, 0x1, -R3 ;  /* 0x00000001cf097824 */ /* 0x000fe200078e0a03 */
[----:B------:R-:W-:Y:S02]  /*25250*/  I2FP.F32.S32 R10, R10 ;  /* 0x0000000a000a7245 */ /* 0x000fe40000201400 */
[----:B------:R-:W-:Y:S02]  /*25260*/  IABS R2, R2 ;  /* 0x0000000200027213 */ /* 0x000fe40000000000 */
[----:B------:R-:W-:Y:S01]  /*25270*/  IABS R8, R11 ;  /* 0x0000000b00087213 */ /* 0x000fe20000000000 */
[----:B------:R-:W-:Y:S01]  /*25280*/  FFMA.FTZ R36, R10, -R200, R36 ;  /* 0x800000c80a247223 */ /* 0x000fe20000010024 */
[----:B------:R-:W-:Y:S02]  /*25290*/  I2FP.F32.S32 R2, R2 ;  /* 0x0000000200027245 */ /* 0x000fe40000201400 */
[----:B------:R-:W-:Y:S02]  /*252a0*/  I2FP.F32.S32 R8, R8 ;  /* 0x0000000800087245 */ /* 0x000fe40000201400 */
[----:B-1----:R-:W-:Y:S01]  /*252b0*/  FSEL R4, R33, -INF , !P6 ;  /* 0xff80000021047808 */ /* 0x002fe20007000000 */
[-C--:B------:R-:W-:Y:S01]  /*252c0*/  FFMA.FTZ R38, R2, -R200.reuse, R38 ;  /* 0x800000c802267223 */ /* 0x080fe20000010026 */
[----:B------:R-:W-:Y:S01]  /*252d0*/  IABS R9, R9 ;  /* 0x0000000900097213 */ /* 0x000fe20000000000 */
[----:B------:R-:W-:Y:S01]  /*252e0*/  FFMA.FTZ R39, R8, -R200, R39 ;  /* 0x800000c808277223 */ /* 0x000fe20000010027 */
[----:B------:R-:W-:Y:S01]  /*252f0*/  FSEL R251, R36, -INF , !P1 ;  /* 0xff80000024fb7808 */ /* 0x000fe20004800000 */
[----:B------:R1:W-:Y:S01]  /*25300*/  STL [R1+0x4], R4 ;  /* 0x0000040401007387 */ /* 0x0003e20000100800 */
[----:B------:R-:W-:Y:S01]  /*25310*/  I2FP.F32.S32 R9, R9 ;  /* 0x0000000900097245 */ /* 0x000fe20000201400 */
[----:B------:R-:W-:Y:S01]  /*25320*/  VIADD R2, R202, 0x28 ;  /* 0x00000028ca027836 */ /* 0x000fe20000000000 */
[C---:B------:R-:W-:Y:S01]  /*25330*/  ISETP.GE.AND P6, PT, R3.reuse, R206, PT ;  /* 0x000000ce0300720c */ /* 0x040fe20003fc6270 */
[----:B--2---:R-:W-:Y:S01]  /*25340*/  IMAD.IADD R5, R208, 0x1, -R3 ;  /* 0x00000001d0057824 */ /* 0x004fe200078e0a03 */
[-C--:B------:R-:W-:Y:S01]  /*25350*/  ISETP.GE.AND P1, PT, R3, R204.reuse, PT ;  /* 0x000000cc0300720c */ /* 0x080fe20003f26270 */
[----:B------:R-:W-:Y:S01]  /*25360*/  IMAD.IADD R11, R207, 0x1, -R2 ;  /* 0x00000001cf0b7824 */ /* 0x000fe200078e0a02 */
[----:B------:R-:W-:Y:S01]  /*25370*/  ISETP.GE.AND P3, PT, R0, R204, PT ;  /* 0x000000cc0000720c */ /* 0x000fe20003f66270 */
[----:B------:R-:W-:Y:S01]  /*25380*/  FFMA.FTZ R37, R9, -R200, R37 ;  /* 0x800000c809257223 */ /* 0x000fe20000010025 */
[----:B------:R-:W-:Y:S01]  /*25390*/  IABS R5, R5 ;  /* 0x0000000500057213 */ /* 0x000fe20000000000 */
[----:B------:R-:W-:Y:S01]  /*253a0*/  IMAD.IADD R8, R208, 0x1, -R0 ;  /* 0x00000001d0087824 */ /* 0x000fe200078e0a00 */
[C---:B------:R-:W-:Y:S01]  /*253b0*/  ISETP.GE.AND P2, PT, R0.reuse, R203, PT ;  /* 0x000000cb0000720c */ /* 0x040fe20003f46270 */
[----:B------:R-:W-:Y:S01]  /*253c0*/  IMAD.IADD R10, R209, 0x1, -R2 ;  /* 0x00000001d10a7824 */ /* 0x000fe200078e0a02 */
[----:B------:R-:W-:Y:S01]  /*253d0*/  I2FP.F32.S32 R5, R5 ;  /* 0x0000000500057245 */ /* 0x000fe20000201400 */
[----:B------:R-:W-:Y:S01]  /*253e0*/  IMAD.MOV.U32 R36, RZ, RZ, R238 ;  /* 0x000000ffff247224 */ /* 0x000fe200078e00ee */
[C---:B------:R-:W-:Y:S02]  /*253f0*/  ISETP.GE.OR P6, PT, R3.reuse, R214, !P6 ;  /* 0x000000d60300720c */ /* 0x040fe400077c6670 */
[----:B------:R-:W-:Y:S01]  /*25400*/  ISETP.GE.OR P1, PT, R3, R212, !P1 ;  /* 0x000000d40300720c */ /* 0x000fe20004f26670 */
[----:B------:R-:W-:Y:S01]  /*25410*/  FFMA.FTZ R41, R5, -R200, R41 ;  /* 0x800000c805297223 */ /* 0x000fe20000010029 */
[----:B------:R-:W-:Y:S02]  /*25420*/  IABS R9, R8 ;  /* 0x0000000800097213 */ /* 0x000fe40000000000 */
[C---:B------:R-:W-:Y:S02]  /*25430*/  ISETP.GE.OR P3, PT, R0.reuse, R212, !P3 ;  /* 0x000000d40000720c */ /* 0x040fe40005f66670 */
[----:B------:R-:W-:Y:S02]  /*25440*/  ISETP.GE.OR P2, PT, R0, R211, !P2 ;  /* 0x000000d30000720c */ /* 0x000fe40005746670 */
[----:B-1----:R-:W-:Y:S02]  /*25450*/  FSEL R4, R35, -INF , !P5 ;  /* 0xff80000023047808 */ /* 0x002fe40006800000 */
[----:B------:R-:W-:Y:S02]  /*25460*/  ISETP.GE.AND P5, PT, R3, R205, PT ;  /* 0x000000cd0300720c */ /* 0x000fe40003fa6270 */
[----:B------:R-:W-:Y:S01]  /*25470*/  FSEL R245, R37, -INF , !P6 ;  /* 0xff80000025f57808 */ /* 0x000fe20007000000 */
[----:B------:R1:W-:Y:S01]  /*25480*/  STL [R1+0x10], R4 ;  /* 0x0000100401007387 */ /* 0x0003e20000100800 */
[----:B------:R-:W-:Y:S01]  /*25490*/  ISETP.GE.OR P5, PT, R3, R213, !P5 ;  /* 0x000000d50300720c */ /* 0x000fe20006fa6670 */
[----:B------:R-:W-:Y:S01]  /*254a0*/  IMAD.MOV.U32 R37, RZ, RZ, R236 ;  /* 0x000000ffff257224 */ /* 0x000fe200078e00ec */
[C---:B------:R-:W-:Y:S02]  /*254b0*/  ISETP.GE.AND P6, PT, R2.reuse, R204, PT ;  /* 0x000000cc0200720c */ /* 0x040fe40003fc6270 */
[----:B------:R-:W-:Y:S02]  /*254c0*/  FSEL R249, R39, -INF , !P5 ;  /* 0xff80000027f97808 */ /* 0x000fe40006800000 */
[C---:B------:R-:W-:Y:S02]  /*254d0*/  ISETP.GE.AND P5, PT, R2.reuse, R203, PT ;  /* 0x000000cb0200720c */ /* 0x040fe40003fa6270 */
[C---:B------:R-:W-:Y:S02]  /*254e0*/  ISETP.GE.OR P6, PT, R2.reuse, R212, !P6 ;  /* 0x000000d40200720c */ /* 0x040fe400077c6670 */
[----:B------:R-:W-:Y:S02]  /*254f0*/  ISETP.GE.OR P5, PT, R2, R211, !P5 ;  /* 0x000000d30200720c */ /* 0x000fe40006fa6670 */
[----:B------:R-:W-:Y:S02]  /*25500*/  IABS R10, R10 ;  /* 0x0000000a000a7213 */ /* 0x000fe40000000000 */
[----:B------:R-:W-:Y:S01]  /*25510*/  FSEL R248, R41, -INF , !P1 ;  /* 0xff80000029f87808 */ /* 0x000fe20004800000 */
[----:B------:R-:W-:Y:S01]  /*25520*/  IMAD.MOV.U32 R41, RZ, RZ, R21 ;  /* 0x000000ffff297224 */ /* 0x000fe200078e0015 */
[----:B------:R-:W-:Y:S05]  /*25530*/  I2FP.F32.S32 R10, R10 ;  /* 0x0000000a000a7245 */ /* 0x000fea0000201400 */
[----:B------:R-:W-:Y:S01]  /*25540*/  FFMA.FTZ R50, R10, -R200, R50 ;  /* 0x800000c80a327223 */ /* 0x000fe20000010032 */
[----:B-1----:R-:W-:Y:S01]  /*25550*/  FSEL R4, R38, -INF , !P0 ;  /* 0xff80000026047808 */ /* 0x002fe20004000000 */
[----:B------:R-:W-:Y:S01]  /*25560*/  IMAD.MOV.U32 R38, RZ, RZ, R237 ;  /* 0x000000ffff267224 */ /* 0x000fe200078e00ed */
[C---:B------:R-:W-:Y:S03]  /*25570*/  ISETP.GE.AND P0, PT, R3.reuse, R203, PT ;  /* 0x000000cb0300720c */ /* 0x040fe60003f06270 */
[----:B------:R1:W-:Y:S01]  /*25580*/  STL [R1+0xc], R4 ;  /* 0x00000c0401007387 */ /* 0x0003e20000100800 */
[----:B------:R-:W-:Y:S01]  /*25590*/  ISETP.GE.OR P0, PT, R3, R211, !P0 ;  /* 0x000000d30300720c */ /* 0x000fe20004706670 */
[----:B------:R-:W-:Y:S02]  /*255a0*/  IMAD.IADD R3, R210, 0x1, -R3 ;  /* 0x00000001d2037824 */ /* 0x000fe400078e0a03 */
[----:B------:R-:W2:Y:S03]  /*255b0*/  LDL R39, [R1+0x338] ;  /* 0x0003380001277983 */ /* 0x000ea60000100800 */
[----:B------:R-:W-:Y:S01]  /*255c0*/  IABS R8, R3 ;  /* 0x0000000300087213 */ /* 0x000fe20000000000 */
[----:B------:R-:W-:Y:S03]  /*255d0*/  IMAD.MOV.U32 R3, RZ, RZ, R9 ;  /* 0x000000ffff037224 */ /* 0x000fe600078e0009 */
[----:B------:R-:W-:Y:S02]  /*255e0*/  I2FP.F32.S32 R8, R8 ;  /* 0x0000000800087245 */ /* 0x000fe40000201400 */
[----:B------:R-:W-:Y:S03]  /*255f0*/  I2FP.F32.S32 R3, R3 ;  /* 0x0000000300037245 */ /* 0x000fe60000201400 */
[-C--:B------:R-:W-:Y:S02]  /*25600*/  FFMA.FTZ R43, R8, -R200.reuse, R43 ;  /* 0x800000c8082b7223 */ /* 0x080fe4000001002b */
[----:B------:R-:W-:Y:S01]  /*25610*/  FFMA.FTZ R40, R3, -R200, R40 ;  /* 0x800000c803287223 */ /* 0x000fe20000010028 */
[----:B------:R-:W-:Y:S02]  /*25620*/  VIADD R3, R202, 0x29 ;  /* 0x00000029ca037836 */ /* 0x000fe40000000000 */
[----:B------:R-:W-:Y:S02]  /*25630*/  FSEL R175, R43, -INF , !P0 ;  /* 0xff8000002baf7808 */ /* 0x000fe40004000000 */
[----:B------:R-:W-:Y:S01]  /*25640*/  FSEL R250, R40, -INF , !P3 ;  /* 0xff80000028fa7808 */ /* 0x000fe20005800000 */
[----:B------:R-:W-:Y:S01]  /*25650*/  IMAD.IADD R10, R207, 0x1, -R3 ;  /* 0x00000001cf0a7824 */ /* 0x000fe200078e0a03 */
[----:B------:R-:W-:Y:S01]  /*25660*/  ISETP.GE.AND P3, PT, R2, R206, PT ;  /* 0x000000ce0200720c */ /* 0x000fe20003f66270 */
[----:B-1----:R-:W-:Y:S01]  /*25670*/  IMAD.IADD R4, R210, 0x1, -R0 ;  /* 0x00000001d2047824 */ /* 0x002fe200078e0a00 */
[C---:B------:R-:W-:Y:S01]  /*25680*/  ISETP.GE.AND P1, PT, R3.reuse, R204, PT ;  /* 0x000000cc0300720c */ /* 0x040fe20003f26270 */
[----:B------:R-:W-:Y:S01]  /*25690*/  IMAD.MOV.U32 R40, RZ, RZ, R181 ;  /* 0x000000ffff287224 */ /* 0x000fe200078e00b5 */
[----:B------:R-:W-:Y:S01]  /*256a0*/  ISETP.GE.OR P3, PT, R2, R214, !P3 ;  /* 0x000000d60200720c */ /* 0x000fe20005f66670 */
[--C-:B------:R-:W-:Y:S01]  /*256b0*/  IMAD.IADD R8, R208, 0x1, -R3.reuse ;  /* 0x00000001d0087824 */ /* 0x100fe200078e0a03 */
[----:B------:R-:W-:Y:S01]  /*256c0*/  IABS R4, R4 ;  /* 0x0000000400047213 */ /* 0x000fe20000000000 */
[----:B------:R-:W-:Y:S01]  /*256d0*/  IMAD.IADD R9, R210, 0x1, -R3 ;  /* 0x00000001d2097824 */ /* 0x000fe200078e0a03 */
[C---:B------:R-:W-:Y:S01]  /*256e0*/  ISETP.GE.AND P0, PT, R3.reuse, R203, PT ;  /* 0x000000cb0300720c */ /* 0x040fe20003f06270 */
[----:B------:R-:W-:Y:S01]  /*256f0*/  IMAD.IADD R0, R208, 0x1, -R2 ;  /* 0x00000001d0007824 */ /* 0x000fe200078e0a02 */
[----:B------:R-:W-:Y:S02]  /*25700*/  I2FP.F32.S32 R4, R4 ;  /* 0x0000000400047245 */ /* 0x000fe40000201400 */
[C---:B------:R-:W-:Y:S02]  /*25710*/  ISETP.GE.OR P1, PT, R3.reuse, R212, !P1 ;  /* 0x000000d40300720c */ /* 0x040fe40004f26670 */
[----:B------:R-:W-:Y:S01]  /*25720*/  IABS R0, R0 ;  /* 0x0000000000007213 */ /* 0x000fe20000000000 */
[----:B------:R-:W-:Y:S01]  /*25730*/  FFMA.FTZ R42, R4, -R200, R42 ;  /* 0x800000c8042a7223 */ /* 0x000fe2000001002a */
[C---:B------:R-:W-:Y:S01]  /*25740*/  ISETP.GE.OR P0, PT, R3.reuse, R211, !P0 ;  /* 0x000000d30300720c */ /* 0x040fe20004706670 */
[----:B------:R-:W1:Y:S01]  /*25750*/  LDSM.16.M88.4 R4, [R196] ;  /* 0x00000000c404783b */ /* 0x000e620000000200 */
[----:B------:R-:W-:Y:S02]  /*25760*/  I2FP.F32.S32 R0, R0 ;  /* 0x0000000000007245 */ /* 0x000fe40000201400 */
[----:B------:R-:W-:Y:S02]  /*25770*/  FSEL R174, R42, -INF , !P2 ;  /* 0xff8000002aae7808 */ /* 0x000fe40005000000 */
[----:B------:R-:W-:Y:S01]  /*25780*/  ISETP.GE.AND P2, PT, R2, R205, PT ;  /* 0x000000cd0200720c */ /* 0x000fe20003f46270 */
[----:B------:R-:W-:Y:S01]  /*25790*/  FFMA.FTZ R44, R0, -R200, R44 ;  /* 0x800000c8002c7223 */ /* 0x000fe2000001002c */
[----:B------:R-:W-:Y:S02]  /*257a0*/  IMAD.IADD R0, R210, 0x1, -R2 ;  /* 0x00000001d2007824 */ /* 0x000fe400078e0a02 */
[----:B------:R-:W-:Y:S02]  /*257b0*/  ISETP.GE.OR P2, PT, R2, R213, !P2 ;  /* 0x000000d50200720c */ /* 0x000fe40005746670 */
        /* <DEDUP_REMOVED lines=14> */
[C---:B------:R-:W-:Y:S01]  /*258a0*/  VIADD R0, R202.reuse, 0x31 ;  /* 0x00000031ca007836 */ /* 0x040fe20000000000 */
[----:B------:R-:W-:Y:S01]  /*258b0*/  IABS R11, R10 ;  /* 0x0000000a000b7213 */ /* 0x000fe20000000000 */
[----:B------:R-:W-:Y:S01]  /*258c0*/  VIADD R2, R202, 0x30 ;  /* 0x00000030ca027836 */ /* 0x000fe20000000000 */
[----:B------:R-:W-:Y:S01]  /*258d0*/  FSEL R252, R46, -INF , !P5 ;  /* 0xff8000002efc7808 */ /* 0x000fe20006800000 */
[----:B------:R-:W-:Y:S01]  /*258e0*/  IMAD.IADD R10, R207, 0x1, -R0 ;  /* 0x00000001cf0a7824 */ /* 0x000fe200078e0a00 */
[----:B------:R-:W-:Y:S01]  /*258f0*/  ISETP.GE.AND P5, PT, R3, R205, PT ;  /* 0x000000cd0300720c */ /* 0x000fe20003fa6270 */
[----:B------:R-:W-:Y:S01]  /*25900*/  FFMA.FTZ R48, R9, -R200, R48 ;  /* 0x800000c809307223 */ /* 0x000fe20000010030 */
[----:B------:R-:W-:Y:S01]  /*25910*/  ISETP.GE.OR P6, PT, R3, R214, !P6 ;  /* 0x000000d60300720c */ /* 0x000fe200077c6670 */
[--C-:B------:R-:W-:Y:S01]  /*25920*/  IMAD.IADD R9, R209, 0x1, -R2.reuse ;  /* 0x00000001d1097824 */ /* 0x100fe200078e0a02 */
[----:B------:R-:W-:Y:S01]  /*25930*/  ISETP.GE.OR P5, PT, R3, R213, !P5 ;  /* 0x000000d50300720c */ /* 0x000fe20006fa6670 */
[-C--:B-1----:R-:W-:Y:S03]  /*25940*/  HMMA.16816.F32.BF16 R52, R176, R4.reuse, R52 ;  /* 0x00000004b034723c */ /* 0x082fe60000041834 */
[----:B------:R-:W-:Y:S01]  /*25950*/  FSEL R244, R45, -INF , !P1 ;  /* 0xff8000002df47808 */ /* 0x000fe20004800000 */
[----:B------:R-:W-:Y:S01]  /*25960*/  IMAD.IADD R3, R209, 0x1, -R3 ;  /* 0x00000001d1037824 */ /* 0x000fe200078e0a03 */
[----:B------:R-:W-:Y:S01]  /*25970*/  FSEL R246, R47, -INF , !P0 ;  /* 0xff8000002ff67808 */ /* 0x000fe20004000000 */
[C---:B------:R-:W-:Y:S04]  /*25980*/  HMMA.16816.F32.BF16 R56, R184.reuse, R4, R56 ;  /* 0x00000004b838723c */ /* 0x040fe80000041838 */
[C---:B------:R-:W-:Y:S01]  /*25990*/  ISETP.GE.AND P1, PT, R2.reuse, R206, PT ;  /* 0x000000ce0200720c */ /* 0x040fe20003f26270 */
[--C-:B------:R-:W-:Y:S01]  /*259a0*/  IMAD.IADD R8, R207, 0x1, -R2.reuse ;  /* 0x00000001cf087824 */ /* 0x100fe200078e0a02 */
[----:B------:R-:W-:Y:S01]  /*259b0*/  IABS R12, R3 ;  /* 0x00000003000c7213 */ /* 0x000fe20000000000 */
[-C--:B------:R-:W-:Y:S03]  /*259c0*/  HMMA.16816.F32.BF16 R60, R184, R6.reuse, R60 ;  /* 0x00000006b83c723c */ /* 0x080fe6000004183c */
[----:B------:R-:W-:Y:S01]  /*259d0*/  ISETP.GE.AND P0, PT, R2, R205, PT ;  /* 0x000000cd0200720c */ /* 0x000fe20003f06270 */
[--C-:B------:R-:W-:Y:S01]  /*259e0*/  IMAD.IADD R4, R208, 0x1, -R2.reuse ;  /* 0x00000001d0047824 */ /* 0x100fe200078e0a02 */
[----:B------:R-:W-:Y:S01]  /*259f0*/  IABS R8, R8 ;  /* 0x0000000800087213 */ /* 0x000fe20000000000 */
[C---:B------:R-:W-:Y:S04]  /*25a00*/  HMMA.16816.F32.BF16 R64, R176.reuse, R6, R64 ;  /* 0x00000006b040723c */ /* 0x040fe80000041840 */
[----:B------:R-:W-:Y:S01]  /*25a10*/  ISETP.GE.OR P1, PT, R2, R214, !P1 ;  /* 0x000000d60200720c */ /* 0x000fe20004f26670 */
[----:B------:R-:W-:Y:S01]  /*25a20*/  IMAD.IADD R5, R210, 0x1, -R2 ;  /* 0x00000001d2057824 */ /* 0x000fe200078e0a02 */
[----:B------:R-:W-:Y:S02]  /*25a30*/  IABS R3, R9 ;  /* 0x0000000900037213 */ /* 0x000fe40000000000 */
[----:B------:R-:W-:Y:S02]  /*25a40*/  IABS R9, R10 ;  /* 0x0000000a00097213 */ /* 0x000fe40000000000 */
[----:B------:R-:W-:Y:S02]  /*25a50*/  ISETP.GE.OR P0, PT, R2, R213, !P0 ;  /* 0x000000d50200720c */ /* 0x000fe40004706670 */
        /* <DEDUP_REMOVED lines=10> */
[----:B------:R-:W-:Y:S01]  /*25b00*/  ISETP.GE.AND P3, PT, R2, R204, PT ;  /* 0x000000cc0200720c */ /* 0x000fe20003f66270 */
[--C-:B------:R-:W-:Y:S01]  /*25b10*/  IMAD.IADD R8, R208, 0x1, -R0.reuse ;  /* 0x00000001d0087824 */ /* 0x100fe200078e0a00 */
[----:B------:R-:W-:Y:S01]  /*25b20*/  ISETP.GE.AND P2, PT, R2, R203, PT ;  /* 0x000000cb0200720c */ /* 0x000fe20003f46270 */
[--C-:B------:R-:W-:Y:S01]  /*25b30*/  IMAD.IADD R3, R209, 0x1, -R0.reuse ;  /* 0x00000001d1037824 */ /* 0x100fe200078e0a00 */
[----:B------:R-:W-:Y:S02]  /*25b40*/  I2FP.F32.S32 R9, R9 ;  /* 0x0000000900097245 */ /* 0x000fe40000201400 */
[----:B------:R-:W-:Y:S02]  /*25b50*/  FSEL R242, R51, -INF , !P5 ;  /* 0xff80000033f27808 */ /* 0x000fe40006800000 */
[----:B------:R-:W-:Y:S01]  /*25b60*/  FSEL R239, R49, -INF , !P6 ;  /* 0xff80000031ef7808 */ /* 0x000fe20007000000 */
[----:B------:R-:W-:Y:S01]  /*25b70*/  FFMA.FTZ R53, R9, -R200, R53 ;  /* 0x800000c809357223 */ /* 0x000fe20000010035 */
[----:B------:R-:W-:Y:S02]  /*25b80*/  FSEL R50, R52, -INF , !P1 ;  /* 0xff80000034327808 */ /* 0x000fe40004800000 */
[----:B------:R-:W-:Y:S02]  /*25b90*/  FSEL R51, R54, -INF , !P0 ;  /* 0xff80000036337808 */ /* 0x000fe40004000000 */
[C---:B------:R-:W-:Y:S02]  /*25ba0*/  ISETP.GE.OR P3, PT, R2.reuse, R212, !P3 ;  /* 0x000000d40200720c */ /* 0x040fe40005f66670 */
[----:B------:R-:W-:Y:S02]  /*25bb0*/  ISETP.GE.OR P2, PT, R2, R211, !P2 ;  /* 0x000000d30200720c */ /* 0x000fe40005746670 */
[C---:B------:R-:W-:Y:S02]  /*25bc0*/  ISETP.GE.AND P6, PT, R0.reuse, R206, PT ;  /* 0x000000ce0000720c */ /* 0x040fe40003fc6270 */
[C---:B------:R-:W-:Y:S02]  /*25bd0*/  ISETP.GE.AND P5, PT, R0.reuse, R205, PT ;  /* 0x000000cd0000720c */ /* 0x040fe40003fa6270 */
[C---:B------:R-:W-:Y:S02]  /*25be0*/  ISETP.GE.AND P1, PT, R0.reuse, R204, PT ;  /* 0x000000cc0000720c */ /* 0x040fe40003f26270 */
[----:B------:R-:W-:Y:S02]  /*25bf0*/  ISETP.GE.AND P0, PT, R0, R203, PT ;  /* 0x000000cb0000720c */ /* 0x000fe40003f06270 */
[----:B------:R-:W-:Y:S01]  /*25c00*/  IABS R2, R3 ;  /* 0x0000000300027213 */ /* 0x000fe20000000000 */
[----:B------:R-:W-:Y:S01]  /*25c10*/  IMAD.IADD R3, R210, 0x1, -R0 ;  /* 0x00000001d2037824 */ /* 0x000fe200078e0a00 */
[----:B------:R-:W-:Y:S02]  /*25c20*/  IABS R4, R4 ;  /* 0x0000000400047213 */ /* 0x000fe40000000000 */
[----:B------:R-:W-:Y:S02]  /*25c30*/  IABS R9, R8 ;  /* 0x0000000800097213 */ /* 0x000fe40000000000 */
[C---:B------:R-:W-:Y:S02]  /*25c40*/  ISETP.GE.OR P6, PT, R0.reuse, R214, !P6 ;  /* 0x000000d60000720c */ /* 0x040fe400077c6670 */
[C---:B------:R-:W-:Y:S02]  /*25c50*/  ISETP.GE.OR P5, PT, R0.reuse, R213, !P5 ;  /* 0x000000d50000720c */ /* 0x040fe40006fa6670 */
[C---:B------:R-:W-:Y:S02]  /*25c60*/  ISETP.GE.OR P1, PT, R0.reuse, R212, !P1 ;  /* 0x000000d40000720c */ /* 0x040fe40004f26670 */
[----:B------:R-:W-:Y:S02]  /*25c70*/  ISETP.GE.OR P0, PT, R0, R211, !P0 ;  /* 0x000000d30000720c */ /* 0x000fe40004706670 */
[----:B------:R-:W-:Y:S02]  /*25c80*/  I2FP.F32.S32 R0, R2 ;  /* 0x0000000200007245 */ /* 0x000fe40000201400 */
[----:B------:R-:W-:Y:S01]  /*25c90*/  IABS R8, R3 ;  /* 0x0000000300087213 */ /* 0x000fe20000000000 */
[----:B------:R-:W-:Y:S01]  /*25ca0*/  IMAD.MOV.U32 R3, RZ, RZ, R9 ;  /* 0x000000ffff037224 */ /* 0x000fe200078e0009 */
[----:B------:R-:W-:Y:S01]  /*25cb0*/  I2FP.F32.S32 R2, R4 ;  /* 0x0000000400027245 */ /* 0x000fe20000201400 */
[-C--:B------:R-:W-:Y:S01]  /*25cc0*/  FFMA.FTZ R55, R0, -R200.reuse, R55 ;  /* 0x800000c800377223 */ /* 0x080fe20000010037 */
[----:B------:R-:W-:Y:S01]  /*25cd0*/  IABS R5, R5 ;  /* 0x0000000500057213 */ /* 0x000fe20000000000 */
[----:B------:R-:W-:Y:S01]  /*25ce0*/  IMAD.MOV.U32 R4, RZ, RZ, R8 ;  /* 0x000000ffff047224 */ /* 0x000fe200078e0008 */
[----:B------:R-:W-:Y:S01]  /*25cf0*/  FSEL R44, R53, -INF , !P6 ;  /* 0xff800000352c7808 */ /* 0x000fe20007000000 */
[----:B------:R-:W-:Y:S01]  /*25d00*/  FFMA.FTZ R56, R2, -R200, R56 ;  /* 0x800000c802387223 */ /* 0x000fe20000010038 */
[----:B------:R-:W-:Y:S01]  /*25d10*/  I2FP.F32.S32 R2, R3 ;  /* 0x0000000300027245 */ /* 0x000fe20000201400 */
[----:B------:R-:W-:Y:S01]  /*25d20*/  VIADD R3, R202, 0x39 ;  /* 0x00000039ca037836 */ /* 0x000fe20000000000 */
[----:B------:R-:W-:Y:S02]  /*25d30*/  I2FP.F32.S32 R0, R5 ;  /* 0x0000000500007245 */ /* 0x000fe40000201400 */
[----:B------:R-:W-:Y:S01]  /*25d40*/  I2FP.F32.S32 R4, R4 ;  /* 0x0000000400047245 */ /* 0x000fe20000201400 */
[----:B------:R-:W-:Y:S01]  /*25d50*/  IMAD.IADD R8, R208, 0x1, -R3 ;  /* 0x00000001d0087824 */ /* 0x000fe200078e0a03 */
[----:B------:R-:W-:Y:S01]  /*25d60*/  FSEL R46, R55, -INF , !P5 ;  /* 0xff800000372e7808 */ /* 0x000fe20006800000 */
[----:B------:R-:W-:Y:S01]  /*25d70*/  FFMA.FTZ R58, R0, -R200, R58 ;  /* 0x800000c8003a7223 */ /* 0x000fe2000001003a */
[----:B------:R-:W-:Y:S01]  /*25d80*/  FSEL R56, R56, -INF , !P3 ;  /* 0xff80000038387808 */ /* 0x000fe20005800000 */
[----:B------:R-:W-:Y:S01]  /*25d90*/  VIADD R0, R202, 0x38 ;  /* 0x00000038ca007836 */ /* 0x000fe20000000000 */
[----:B------:R-:W-:Y:S01]  /*25da0*/  IABS R12, R8 ;  /* 0x00000008000c7213 */ /* 0x000fe20000000000 */
[----:B------:R-:W-:Y:S01]  /*25db0*/  FFMA.FTZ R57, R2, -R200, R57 ;  /* 0x800000c802397223 */ /* 0x000fe20000010039 */
[----:B------:R-:W-:Y:S01]  /*25dc0*/  FSEL R241, R58, -INF , !P2 ;  /* 0xff8000003af17808 */ /* 0x000fe20005000000 */
[----:B------:R-:W1:Y:S01]  /*25dd0*/  LDSM.16.M88.4 R8, [R195] ;  /* 0x00000000c308783b */ /* 0x000e620000000200 */
[----:B------:R-:W-:Y:S01]  /*25de0*/  ISETP.GE.AND P6, PT, R0, R204, PT ;  /* 0x000000cc0000720c */ /* 0x000fe20003fc6270 */
[--C-:B------:R-:W-:Y:S01]  /*25df0*/  IMAD.IADD R2, R208, 0x1, -R0.reuse ;  /* 0x00000001d0027824 */ /* 0x100fe200078e0a00 */
[----:B------:R-:W-:Y:S01]  /*25e00*/  ISETP.GE.AND P5, PT, R0, R203, PT ;  /* 0x000000cb0000720c */ /* 0x000fe20003fa6270 */
[--C-:B------:R-:W-:Y:S01]  /*25e10*/  IMAD.IADD R5, R210, 0x1, -R0.reuse ;  /* 0x00000001d2057824 */ /* 0x100fe200078e0a00 */
[----:B------:R-:W-:Y:S01]  /*25e20*/  ISETP.GE.OR P6, PT, R0, R212, !P6 ;  /* 0x000000d40000720c */ /* 0x000fe200077c6670 */
[----:B------:R-:W-:Y:S01]  /*25e30*/  IMAD.IADD R6, R207, 0x1, -R0 ;  /* 0x00000001cf067824 */ /* 0x000fe200078e0a00 */
[----:B------:R-:W-:Y:S01]  /*25e40*/  IABS R2, R2 ;  /* 0x0000000200027213 */ /* 0x000fe20000000000 */
[----:B------:R-:W-:Y:S01]  /*25e50*/  FFMA.FTZ R59, R4, -R200, R59 ;  /* 0x800000c8043b7223 */ /* 0x000fe2000001003b */
[----:B------:R-:W-:Y:S01]  /*25e60*/  IABS R5, R5 ;  /* 0x0000000500057213 */ /* 0x000fe20000000000 */
[--C-:B------:R-:W-:Y:S01]  /*25e70*/  IMAD.IADD R4, R210, 0x1, -R3.reuse ;  /* 0x00000001d2047824 */ /* 0x100fe200078e0a03 */
[----:B------:R-:W-:Y:S02]  /*25e80*/  I2FP.F32.S32 R2, R2 ;  /* 0x0000000200027245 */ /* 0x000fe40000201400 */
[----:B------:R-:W-:Y:S02]  /*25e90*/  I2FP.F32.S32 R5, R5 ;  /* 0x0000000500057245 */ /* 0x000fe40000201400 */
[----:B------:R-:W-:Y:S01]  /*25ea0*/  ISETP.GE.OR P5, PT, R0, R211, !P5 ;  /* 0x000000d30000720c */ /* 0x000fe20006fa6670 */
[----:B------:R-:W-:Y:S01]  /*25eb0*/  FFMA.FTZ R60, R2, -R200, R60 ;  /* 0x800000c8023c7223 */ /* 0x000fe2000001003c */
[----:B------:R-:W-:Y:S01]  /*25ec0*/  IABS R4, R4 ;  /* 0x0000000400047213 */ /* 0x000fe20000000000 */
[----:B------:R-:W-:Y:S01]  /*25ed0*/  VIADD R2, R202, 0x40 ;  /* 0x00000040ca027836 */ /* 0x000fe20000000000 */
[----:B------:R-:W-:Y:S01]  /*25ee0*/  FSEL R49, R57, -INF , !P1 ;  /* 0xff80000039317808 */ /* 0x000fe20004800000 */
[----:B------:R-:W-:Y:S01]  /*25ef0*/  FFMA.FTZ R62, R5, -R200, R62 ;  /* 0x800000c8053e7223 */ /* 0x000fe2000001003e */
[----:B------:R-:W-:Y:S01]  /*25f00*/  FSEL R238, R59, -INF , !P0 ;  /* 0xff8000003bee7808 */ /* 0x000fe20004000000 */
[----:B------:R-:W-:Y:S01]  /*25f10*/  IMAD.IADD R5, R207, 0x1, -R3 ;  /* 0x00000001cf057824 */ /* 0x000fe200078e0a03 */
[----:B------:R-:W-:Y:S01]  /*25f20*/  FSEL R48, R60, -INF , !P6 ;  /* 0xff8000003c307808 */ /* 0x000fe20007000000 */
[----:B------:R-:W-:Y:S01]  /*25f30*/  IMAD.MOV.U32 R59, RZ, RZ, R17 ;  /* 0x000000ffff3b7224 */ /* 0x000fe200078e0011 */
[----:B------:R-:W-:Y:S01]  /*25f40*/  FSEL R236, R62, -INF , !P5 ;  /* 0xff8000003eec7808 */ /* 0x000fe20006800000 */
[----:B------:R-:W-:Y:S01]  /*25f50*/  IMAD.MOV.U32 R57, RZ, RZ, R19 ;  /* 0x000000ffff397224 */ /* 0x000fe200078e0013 */
[----:B------:R-:W-:Y:S02]  /*25f60*/  I2FP.F32.S32 R4, R4 ;  /* 0x0000000400047245 */ /* 0x000fe40000201400 */
[C---:B------:R-:W-:Y:S02]  /*25f70*/  ISETP.GE.AND P1, PT, R3.reuse, R204, PT ;  /* 0x000000cc0300720c */ /* 0x040fe40003f26270 */
[C---:B------:R-:W-:Y:S01]  /*25f80*/  ISETP.GE.AND P0, PT, R3.reuse, R203, PT ;  /* 0x000000cb0300720c */ /* 0x040fe20003f06270 */
[----:B------:R-:W-:Y:S01]  /*25f90*/  FFMA.FTZ R63, R4, -R200, R63 ;  /* 0x800000c8043f7223 */ /* 0x000fe2000001003f */
[-C--:B------:R-:W-:Y:S01]  /*25fa0*/  ISETP.GE.AND P6, PT, R3, R206.reuse, PT ;  /* 0x000000ce0300720c */ /* 0x080fe20003fc6270 */
[----:B------:R-:W-:Y:S01]  /*25fb0*/  IMAD.IADD R4, R209, 0x1, -R0 ;  /* 0x00000001d1047824 */ /* 0x000fe200078e0a00 */
        /* <DEDUP_REMOVED lines=10> */
[C---:B------:R-:W-:Y:S01]  /*26060*/  ISETP.GE.OR P3, PT, R0.reuse, R214, !P3 ;  /* 0x000000d60000720c */ /* 0x040fe20005f66670 */
        /* <DEDUP_REMOVED lines=13> */
[----:B------:R-:W-:Y:S01]  /*26140*/  FFMA.FTZ R68, R0, -R200, R68 ;  /* 0x800000c800447223 */ /* 0x000fe20000010044 */
[----:B------:R-:W-:Y:S01]  /*26150*/  I2FP.F32.S32 R12, R12 ;  /* 0x0000000c000c7245 */ /* 0x000fe20000201400 */
[----:B------:R-:W-:Y:S01]  /*26160*/  VIADD R0, R202, 0x41 ;  /* 0x00000041ca007836 */ /* 0x000fe20000000000 */
[----:B------:R-:W-:Y:S01]  /*26170*/  IABS R5, R5 ;  /* 0x0000000500057213 */ /* 0x000fe20000000000 */
[----:B------:R-:W-:Y:S01]  /*26180*/  FFMA.FTZ R64, R3, -R200, R64 ;  /* 0x800000c803407223 */ /* 0x000fe20000010040 */
[----:B------:R-:W-:Y:S01]  /*26190*/  I2FP.F32.S32 R6, R6 ;  /* 0x0000000600067245 */ /* 0x000fe20000201400 */
[----:B------:R-:W-:Y:S01]  /*261a0*/  IMAD.IADD R3, R209, 0x1, -R2 ;  /* 0x00000001d1037824 */ /* 0x000fe200078e0a02 */
[----:B------:R-:W-:Y:S01]  /*261b0*/  I2FP.F32.S32 R5, R5 ;  /* 0x0000000500057245 */ /* 0x000fe20000201400 */
[-C--:B------:R-:W-:Y:S01]  /*261c0*/  FFMA.FTZ R66, R4, -R200.reuse, R66 ;  /* 0x800000c804427223 */ /* 0x080fe20000010042 */
[----:B------:R-:W-:Y:S01]  /*261d0*/  FSEL R237, R63, -INF , !P0 ;  /* 0xff8000003fed7808 */ /* 0x000fe20004000000 */
[----:B------:R-:W-:Y:S01]  /*261e0*/  IMAD.IADD R4, R207, 0x1, -R0 ;  /* 0x00000001cf047824 */ /* 0x000fe200078e0a00 */
[----:B------:R-:W-:Y:S01]  /*261f0*/  IABS R8, R3 ;  /* 0x0000000300087213 */ /* 0x000fe20000000000 */
[-C--:B------:R-:W-:Y:S01]  /*26200*/  FFMA.FTZ R61, R12, -R200.reuse, R61 ;  /* 0x800000c80c3d7223 */ /* 0x080fe2000001003d */
[----:B------:R-:W-:Y:S01]  /*26210*/  FSEL R64, R64, -INF , !P3 ;  /* 0xff80000040407808 */ /* 0x000fe20005800000 */
[----:B------:R-:W-:Y:S01]  /*26220*/  FFMA.FTZ R67, R6, -R200, R67 ;  /* 0x800000c806437223 */ /* 0x000fe20000010043 */
[----:B------:R-:W-:Y:S01]  /*26230*/  IABS R3, R4 ;  /* 0x0000000400037213 */ /* 0x000fe20000000000 */
[----:B------:R-:W-:Y:S01]  /*26240*/  IMAD.MOV.U32 R4, RZ, RZ, R8 ;  /* 0x000000ffff047224 */ /* 0x000fe200078e0008 */
[----:B------:R-:W-:Y:S01]  /*26250*/  FSEL R45, R61, -INF , !P1 ;  /* 0xff8000003d2d7808 */ /* 0x000fe20004800000 */
[----:B------:R-:W-:Y:S01]  /*26260*/  IMAD.IADD R6, R209, 0x1, -R0 ;  /* 0x00000001d1067824 */ /* 0x000fe200078e0a00 */
[----:B------:R-:W-:Y:S01]  /*26270*/  FSEL R66, R66, -INF , !P2 ;  /* 0xff80000042427808 */ /* 0x000fe20005000000 */
[----:B------:R-:W-:Y:S01]  /*26280*/  FFMA.FTZ R65, R5, -R200, R65 ;  /* 0x800000c805417223 */ /* 0x000fe20000010041 */
[----:B------:R-:W-:Y:S01]  /*26290*/  ISETP.GE.AND P1, PT, R2, R206, PT ;  /* 0x000000ce0200720c */ /* 0x000fe20003f26270 */
[----:B------:R-:W-:Y:S01]  /*262a0*/  IMAD.IADD R5, R210, 0x1, -R2 ;  /* 0x00000001d2057824 */ /* 0x000fe200078e0a02 */
[C---:B------:R-:W-:Y:S02]  /*262b0*/  ISETP.GE.AND P0, PT, R2.reuse, R205, PT ;  /* 0x000000cd0200720c */ /* 0x040fe40003f06270 */
[C---:B------:R-:W-:Y:S02]  /*262c0*/  ISETP.GE.AND P3, PT, R2.reuse, R204, PT ;  /* 0x000000cc0200720c */ /* 0x040fe40003f66270 */
[C---:B------:R-:W-:Y:S02]  /*262d0*/  ISETP.GE.AND P2, PT, R2.reuse, R203, PT ;  /* 0x000000cb0200720c */ /* 0x040fe40003f46270 */
[C---:B------:R-:W-:Y:S02]  /*262e0*/  ISETP.GE.OR P1, PT, R2.reuse, R214, !P1 ;  /* 0x000000d60200720c */ /* 0x040fe40004f26670 */
[C---:B------:R-:W-:Y:S02]  /*262f0*/  ISETP.GE.OR P0, PT, R2.reuse, R213, !P0 ;  /* 0x000000d50200720c */ /* 0x040fe40004706670 */
[C---:B------:R-:W-:Y:S02]  /*26300*/  ISETP.GE.OR P3, PT, R2.reuse, R212, !P3 ;  /* 0x000000d40200720c */ /* 0x040fe40005f66670 */
[----:B------:R-:W-:Y:S02]  /*26310*/  ISETP.GE.OR P2, PT, R2, R211, !P2 ;  /* 0x000000d30200720c */ /* 0x000fe40005746670 */
[----:B------:R-:W-:Y:S01]  /*26320*/  I2FP.F32.S32 R4, R4 ;  /* 0x0000000400047245 */ /* 0x000fe20000201400 */
[----:B--2---:R-:W-:Y:S01]  /*26330*/  IMAD.WIDE.U32 R54, R39, -0x326172a9, RZ ;  /* 0xcd9e8d5727367825 */ /* 0x004fe200078e00ff */
[----:B------:R-:W-:Y:S02]  /*26340*/  IABS R2, R6 ;  /* 0x0000000600027213 */ /* 0x000fe40000000000 */
[----:B------:R-:W-:Y:S01]  /*26350*/  IABS R7, R7 ;  /* 0x0000000700077213 */ /* 0x000fe20000000000 */
[----:B------:R-:W-:Y:S01]  /*26360*/  IMAD.MOV.U32 R39, RZ, RZ, R14 ;  /* 0x000000ffff277224 */ /* 0x000fe200078e000e */
[----:B------:R-:W-:Y:S01]  /*26370*/  IABS R6, R5 ;  /* 0x0000000500067213 */ /* 0x000fe20000000000 */
[----:B------:R-:W-:Y:S01]  /*26380*/  STL.64 [R1+0x328], R54 ;  /* 0x0003283601007387 */ /* 0x000fe20000100a00 */
[----:B------:R-:W-:Y:S01]  /*26390*/  I2FP.F32.S32 R3, R3 ;  /* 0x0000000300037245 */ /* 0x000fe20000201400 */
[----:B------:R-:W-:Y:S01]  /*263a0*/  IMAD.MOV.U32 R14, RZ, RZ, R183 ;  /* 0x000000ffff0e7224 */ /* 0x000fe200078e00b7 */
[----:B------:R-:W-:Y:S01]  /*263b0*/  I2FP.F32.S32 R6, R6 ;  /* 0x0000000600067245 */ /* 0x000fe20000201400 */
[----:B------:R-:W-:Y:S01]  /*263c0*/  IMAD.MOV.U32 R5, RZ, RZ, R7 ;  /* 0x000000ffff057224 */ /* 0x000fe200078e0007 */
[----:B------:R-:W-:Y:S01]  /*263d0*/  I2FP.F32.S32 R2, R2 ;  /* 0x0000000200027245 */ /* 0x000fe20000201400 */
[----:B------:R-:W-:Y:S01]  /*263e0*/  IMAD.MOV.U32 R58, RZ, RZ, R14 ;  /* 0x000000ffff3a7224 */ /* 0x000fe200078e000e */
[----:B------:R-:W-:Y:S01]  /*263f0*/  FSEL R65, R65, -INF , !P6 ;  /* 0xff80000041417808 */ /* 0x000fe20007000000 */
[-C--:B------:R-:W-:Y:S01]  /*26400*/  FFMA.FTZ R74, R6, -R200.reuse, R74 ;  /* 0x800000c8064a7223 */ /* 0x080fe2000001004a */
[----:B------:R-:W-:Y:S01]  /*26410*/  FSEL R67, R67, -INF , !P5 ;  /* 0xff80000043437808 */ /* 0x000fe20006800000 */
[----:B------:R-:W-:Y:S01]  /*26420*/  FFMA.FTZ R69, R3, -R200, R69 ;  /* 0x800000c803457223 */ /* 0x000fe20000010045 */
[----:B------:R-:W-:Y:S01]  /*26430*/  FSEL R43, R68, -INF , !P1 ;  /* 0xff800000442b7808 */ /* 0x000fe20004800000 */
[----:B------:R-:W-:Y:S01]  /*26440*/  IMAD.IADD R6, R208, 0x1, -R0 ;  /* 0x00000001d0067824 */ /* 0x000fe200078e0a00 */
[----:B------:R-:W-:Y:S01]  /*26450*/  I2FP.F32.S32 R5, R5 ;  /* 0x0000000500057245 */ /* 0x000fe20000201400 */
[----:B------:R-:W2:Y:S01]  /*26460*/  LDL R68, [R1+0x3c] ;  /* 0x00003c0001447983 */ /* 0x000ea20000100800 */
[----:B------:R-:W-:Y:S01]  /*26470*/  ISETP.GE.AND P6, PT, R0, R206, PT ;  /* 0x000000ce0000720c */ /* 0x000fe20003fc6270 */
[----:B------:R-:W-:Y:S01]  /*26480*/  VIADD R3, R202, 0x48 ;  /* 0x00000048ca037836 */ /* 0x000fe20000000000 */
[C---:B------:R-:W-:Y:S01]  /*26490*/  ISETP.GE.AND P5, PT, R0.reuse, R205, PT ;  /* 0x000000cd0000720c */ /* 0x040fe20003fa6270 */
[----:B------:R-:W-:Y:S01]  /*264a0*/  FFMA.FTZ R72, R5, -R200, R72 ;  /* 0x800000c805487223 */ /* 0x000fe20000010048 */
[----:B------:R-:W-:Y:S01]  /*264b0*/  ISETP.GE.AND P1, PT, R0, R204, PT ;  /* 0x000000cc0000720c */ /* 0x000fe20003f26270 */
[--C-:B------:R-:W-:Y:S01]  /*264c0*/  IMAD.IADD R5, R210, 0x1, -R3.reuse ;  /* 0x00000001d2057824 */ /* 0x100fe200078e0a03 */
[----:B------:R-:W-:Y:S01]  /*264d0*/  ISETP.GE.OR P6, PT, R0, R214, !P6 ;  /* 0x000000d60000720c */ /* 0x000fe200077c6670 */
[----:B------:R-:W-:Y:S01]  /*264e0*/  FFMA.FTZ R70, R4, -R200, R70 ;  /* 0x800000c804467223 */ /* 0x000fe20000010046 */
[----:B------:R-:W-:Y:S01]  /*264f0*/  ISETP.GE.OR P5, PT, R0, R213, !P5 ;  /* 0x000000d50000720c */ /* 0x000fe20006fa6670 */
[----:B------:R-:W-:Y:S01]  /*26500*/  IMAD.IADD R4, R208, 0x1, -R3 ;  /* 0x00000001d0047824 */ /* 0x000fe200078e0a03 */
[----:B------:R-:W-:Y:S01]  /*26510*/  ISETP.GE.OR P1, PT, R0, R212, !P1 ;  /* 0x000000d40000720c */ /* 0x000fe20004f26670 */
[----:B------:R-:W-:Y:S01]  /*26520*/  FFMA.FTZ R71, R2, -R200, R71 ;  /* 0x800000c802477223 */ /* 0x000fe20000010047 */
[----:B------:R-:W-:Y:S01]  /*26530*/  FSEL R70, R70, -INF , !P0 ;  /* 0xff80000046467808 */ /* 0x000fe20004000000 */
[----:B------:R-:W-:Y:S01]  /*26540*/  VIADD R2, R202, 0x49 ;  /* 0x00000049ca027836 */ /* 0x000fe20000000000 */
[----:B------:R-:W-:Y:S01]  /*26550*/  ISETP.GE.AND P0, PT, R0, R203, PT ;  /* 0x000000cb0000720c */ /* 0x000fe20003f06270 */
[----:B------:R-:W-:Y:S01]  /*26560*/  IMAD.MOV.U32 R62, RZ, RZ, R39 ;  /* 0x000000ffff3e7224 */ /* 0x000fe200078e0027 */
[----:B------:R-:W-:Y:S01]  /*26570*/  IABS R7, R6 ;  /* 0x0000000600077213 */ /* 0x000fe20000000000 */
[----:B------:R-:W-:Y:S01]  /*26580*/  IMAD.IADD R6, R208, 0x1, -R2 ;  /* 0x00000001d0067824 */ /* 0x000fe200078e0a02 */
[----:B------:R-:W-:Y:S01]  /*26590*/  ISETP.GE.OR P0, PT, R0, R211, !P0 ;  /* 0x000000d30000720c */ /* 0x000fe20004706670 */
[----:B------:R-:W-:Y:S01]  /*265a0*/  IMAD.IADD R0, R210, 0x1, -R0 ;  /* 0x00000001d2007824 */ /* 0x000fe200078e0a00 */
[----:B------:R-:W-:Y:S01]  /*265b0*/  IABS R4, R4 ;  /* 0x0000000400047213 */ /* 0x000fe20000000000 */
[----:B------:R-:W-:Y:S01]  /*265c0*/  IMAD.IADD R9, R207, 0x1, -R2 ;  /* 0x00000001cf097824 */ /* 0x000fe200078e0a02 */
[----:B------:R-:W-:Y:S02]  /*265d0*/  FSEL R32, R69, -INF , !P6 ;  /* 0xff80000045207808 */ /* 0x000fe40007000000 */
[----:B------:R-:W-:Y:S02]  /*265e0*/  IABS R8, R0 ;  /* 0x0000000000087213 */ /* 0x000fe40000000000 */
        /* <DEDUP_REMOVED lines=9> */
[----:B------:R-:W-:Y:S01]  /*26680*/  I2FP.F32.S32 R0, R0 ;  /* 0x0000000000007245 */ /* 0x000fe20000201400 */
[-C--:B------:R-:W-:Y:S01]  /*26690*/  FFMA.FTZ R76, R4, -R200.reuse, R76 ;  /* 0x800000c8044c7223 */ /* 0x080fe2000001004c */
[----:B------:R-:W-:Y:S01]  /*266a0*/  FSEL R71, R71, -INF , !P5 ;  /* 0xff80000047477808 */ /* 0x000fe20006800000 */
[----:B------:R-:W-:Y:S01]  /*266b0*/  FFMA.FTZ R77, R5, -R200, R77 ;  /* 0x800000c8054d7223 */ /* 0x000fe2000001004d */
[C---:B------:R-:W-:Y:S01]  /*266c0*/  ISETP.GE.AND P6, PT, R3.reuse, R204, PT ;  /* 0x000000cc0300720c */ /* 0x040fe20003fc6270 */
[----:B------:R-:W1:Y:S01]  /*266d0*/  LDSM.16.M88.4 R4, [R194] ;  /* 0x00000000c204783b */ /* 0x000e620000000200 */
[C---:B------:R-:W-:Y:S01]  /*266e0*/  ISETP.GE.AND P5, PT, R3.reuse, R203, PT ;  /* 0x000000cb0300720c */ /* 0x040fe20003fa6270 */
[----:B------:R-:W-:Y:S01]  /*266f0*/  FFMA.FTZ R78, R0, -R200, R78 ;  /* 0x800000c8004e7223 */ /* 0x000fe2000001004e */
[C---:B------:R-:W-:Y:S01]  /*26700*/  ISETP.GE.OR P6, PT, R3.reuse, R212, !P6 ;  /* 0x000000d40300720c */ /* 0x040fe200077c6670 */
[--C-:B------:R-:W-:Y:S01]  /*26710*/  IMAD.IADD R0, R210, 0x1, -R2.reuse ;  /* 0x00000001d2007824 */ /* 0x100fe200078e0a02 */
[C---:B------:R-:W-:Y:S02]  /*26720*/  ISETP.GE.OR P5, PT, R3.reuse, R211, !P5 ;  /* 0x000000d30300720c */ /* 0x040fe40006fa6670 */
[----:B------:R-:W-:Y:S02]  /*26730*/  FSEL R35, R72, -INF , !P3 ;  /* 0xff80000048237808 */ /* 0x000fe40005800000 */
[----:B------:R-:W-:Y:S01]  /*26740*/  FSEL R53, R74, -INF , !P2 ;  /* 0xff8000004a357808 */ /* 0x000fe20005000000 */
[----:B------:R-:W3:Y:S01]  /*26750*/  LDL R72, [R1+0x28] ;  /* 0x0000280001487983 */ /* 0x000ee20000100800 */
[C---:B------:R-:W-:Y:S02]  /*26760*/  ISETP.GE.AND P3, PT, R3.reuse, R206, PT ;  /* 0x000000ce0300720c */ /* 0x040fe40003f66270 */
[----:B------:R-:W-:Y:S01]  /*26770*/  ISETP.GE.AND P2, PT, R3, R205, PT ;  /* 0x000000cd0300720c */ /* 0x000fe20003f46270 */
[----:B------:R-:W4:Y:S01]  /*26780*/  LDL R74, [R1+0x38] ;  /* 0x00003800014a7983 */ /* 0x000f220000100800 */
[----:B------:R-:W-:Y:S02]  /*26790*/  FSEL R34, R73, -INF , !P1 ;  /* 0xff80000049227808 */ /* 0x000fe40004800000 */
[----:B------:R-:W-:Y:S01]  /*267a0*/  FSEL R52, R75, -INF , !P0 ;  /* 0xff8000004b347808 */ /* 0x000fe20004000000 */
[----:B------:R-:W5:Y:S01]  /*267b0*/  LDL R73, [R1+0x44] ;  /* 0x0000440001497983 */ /* 0x000f620000100800 */
[----:B------:R-:W-:Y:S02]  /*267c0*/  FSEL R33, R76, -INF , !P6 ;  /* 0xff8000004c217808 */ /* 0x000fe40007000000 */
[----:B------:R-:W-:Y:S01]  /*267d0*/  FSEL R47, R78, -INF , !P5 ;  /* 0xff8000004e2f7808 */ /* 0x000fe20006800000 */
[----:B------:R-:W2:Y:S01]  /*267e0*/  LDL R75, [R1+0x34] ;  /* 0x00003400014b7983 */ /* 0x000ea20000100800 */
[C---:B------:R-:W-:Y:S02]  /*267f0*/  ISETP.GE.AND P1, PT, R2.reuse, R204, PT ;  /* 0x000000cc0200720c */ /* 0x040fe40003f26270 */
[C---:B------:R-:W-:Y:S01]  /*26800*/  ISETP.GE.AND P0, PT, R2.reuse, R203, PT ;  /* 0x000000cb0200720c */ /* 0x040fe20003f06270 */
[----:B------:R-:W3:Y:S01]  /*26810*/  LDL R78, [R1+0x8] ;  /* 0x00000800014e7983 */ /* 0x000ee20000100800 */
[C---:B------:R-:W-:Y:S02]  /*26820*/  ISETP.GE.AND P6, PT, R2.reuse, R206, PT ;  /* 0x000000ce0200720c */ /* 0x040fe40003fc6270 */
[C---:B------:R-:W-:Y:S01]  /*26830*/  ISETP.GE.AND P5, PT, R2.reuse, R205, PT ;  /* 0x000000cd0200720c */ /* 0x040fe20003fa6270 */
[----:B------:R-:W3:Y:S01]  /*26840*/  LDL R76, [R1+0x4] ;  /* 0x00000400014c7983 */ /* 0x000ee20000100800 */
[C---:B------:R-:W-:Y:S02]  /*26850*/  ISETP.GE.OR P3, PT, R3.reuse, R214, !P3 ;  /* 0x000000d60300720c */ /* 0x040fe40005f66670 */
[----:B------:R-:W-:Y:S01]  /*26860*/  ISETP.GE.OR P2, PT, R3, R213, !P2 ;  /* 0x000000d50300720c */ /* 0x000fe20005746670 */
[C---:B------:R-:W-:Y:S01]  /*26870*/  IMAD.IADD R3, R209.reuse, 0x1, -R3 ;  /* 0x00000001d1037824 */ /* 0x040fe200078e0a03 */
[----:B------:R-:W-:Y:S02]  /*26880*/  IABS R0, R0 ;  /* 0x0000000000007213 */ /* 0x000fe40000000000 */
[C---:B------:R-:W-:Y:S02]  /*26890*/  ISETP.GE.OR P1, PT, R2.reuse, R212, !P1 ;  /* 0x000000d40200720c */ /* 0x040fe40004f26670 */
[C---:B------:R-:W-:Y:S01]  /*268a0*/  ISETP.GE.OR P0, PT, R2.reuse, R211, !P0 ;  /* 0x000000d30200720c */ /* 0x040fe20004706670 */
[-C--:B-1----:R-:W-:Y:S03]  /*268b0*/  HMMA.16816.F32.BF16 R84, R176, R4.reuse, R84 ;  /* 0x00000004b054723c */ /* 0x082fe60000041854 */
[C---:B------:R-:W-:Y:S02]  /*268c0*/  ISETP.GE.OR P6, PT, R2.reuse, R214, !P6 ;  /* 0x000000d60200720c */ /* 0x040fe400077c6670 */
[----:B------:R-:W-:Y:S01]  /*268d0*/  ISETP.GE.OR P5, PT, R2, R213, !P5 ;  /* 0x000000d50200720c */ /* 0x000fe20006fa6670 */
[C---:B------:R-:W-:Y:S05]  /*268e0*/  HMMA.16816.F32.BF16 R88, R184.reuse, R4, R88 ;  /* 0x00000004b858723c */ /* 0x040fea0000041858 */
[----:B------:R-:W-:Y:S01]  /*268f0*/  IABS R10, R8 ;  /* 0x00000008000a7213 */ /* 0x000fe20000000000 */
[-C--:B------:R-:W-:Y:S05]  /*26900*/  HMMA.16816.F32.BF16 R92, R184, R6.reuse, R92 ;  /* 0x00000006b85c723c */ /* 0x080fea000004185c */
[----:B------:R-:W-:Y:S01]  /*26910*/  I2FP.F32.S32 R0, R0 ;  /* 0x0000000000007245 */ /* 0x000fe20000201400 */
[C---:B------:R-:W-:Y:S05]  /*26920*/  HMMA.16816.F32.BF16 R96, R176.reuse, R6, R96 ;  /* 0x00000006b060723c */ /* 0x040fea0000041860 */
[----:B------:R-:W-:Y:S01]  /*26930*/  IABS R3, R3 ;  /* 0x0000000300037213 */ /* 0x000fe20000000000 */
[----:B------:R-:W-:Y:S01]  /*26940*/  FFMA.FTZ R79, R0, -R200, R79 ;  /* 0x800000c8004f7223 */ /* 0x000fe2000001004f */
[----:B------:R-:W-:Y:S01]  /*26950*/  IABS R8, R9 ;  /* 0x0000000900087213 */ /* 0x000fe20000000000 */
[----:B------:R-:W-:Y:S03]  /*26960*/  IMAD.IADD R2, R209, 0x1, -R2 ;  /* 0x00000001d1027824 */ /* 0x000fe600078e0a02 */
[----:B------:R-:W-:Y:S02]  /*26970*/  I2FP.F32.S32 R0, R3 ;  /* 0x0000000300007245 */ /* 0x000fe40000201400 */
[----:B------:R-:W-:Y:S02]  /*26980*/  IABS R9, R2 ;  /* 0x0000000200097213 */ /* 0x000fe40000000000 */
[----:B------:R-:W-:Y:S01]  /*26990*/  I2FP.F32.S32 R2, R10 ;  /* 0x0000000a00027245 */ /* 0x000fe20000201400 */
[----:B------:R-:W-:Y:S01]  /*269a0*/  FFMA.FTZ R82, R0, -R200, R82 ;  /* 0x800000c800527223 */ /* 0x000fe20000010052 */
[----:B------:R-:W-:Y:S01]  /*269b0*/  I2FP.F32.S32 R3, R8 ;  /* 0x0000000800037245 */ /* 0x000fe20000201400 */
[----:B------:R-:W-:Y:S01]  /*269c0*/  VIADD R0, R202, 0x50 ;  /* 0x00000050ca007836 */ /* 0x000fe20000000000 */
[----:B------:R-:W-:Y:S01]  /*269d0*/  FSEL R77, R77, -INF , !P1 ;  /* 0xff8000004d4d7808 */ /* 0x000fe20004800000 */
[----:B------:R-:W-:Y:S01]  /*269e0*/  FFMA.FTZ R80, R2, -R200, R80 ;  /* 0x800000c802507223 */ /* 0x000fe20000010050 */
[----:B------:R-:W-:Y:S01]  /*269f0*/  I2FP.F32.S32 R2, R9 ;  /* 0x0000000900027245 */ /* 0x000fe20000201400 */
[--C-:B------:R-:W-:Y:S01]  /*26a00*/  IMAD.IADD R4, R210, 0x1, -R0.reuse ;  /* 0x00000001d2047824 */ /* 0x100fe200078e0a00 */
[----:B------:R-:W-:Y:S01]  /*26a10*/  FSEL R79, R79, -INF , !P0 ;  /* 0xff8000004f4f7808 */ /* 0x000fe20004000000 */
[--C-:B------:R-:W-:Y:S01]  /*26a20*/  IMAD.IADD R8, R207, 0x1, -R0.reuse ;  /* 0x00000001cf087824 */ /* 0x100fe200078e0a00 */
[C---:B------:R-:W-:Y:S01]  /*26a30*/  ISETP.GE.AND P1, PT, R0.reuse, R206, PT ;  /* 0x000000ce0000720c */ /* 0x040fe20003f26270 */
[----:B------:R-:W-:Y:S01]  /*26a40*/  FFMA.FTZ R81, R3, -R200, R81 ;  /* 0x800000c803517223 */ /* 0x000fe20000010051 */
[----:B------:R-:W-:Y:S01]  /*26a50*/  ISETP.GE.AND P0, PT, R0, R205, PT ;  /* 0x000000cd0000720c */ /* 0x000fe20003f06270 */
[----:B------:R-:W-:Y:S01]  /*26a60*/  VIADD R3, R202, 0x51 ;  /* 0x00000051ca037836 */ /* 0x000fe20000000000 */
[----:B------:R-:W-:Y:S01]  /*26a70*/  IABS R10, R8 ;  /* 0x00000008000a7213 */ /* 0x000fe20000000000 */
[----:B------:R-:W-:Y:S01]  /*26a80*/  FFMA.FTZ R83, R2, -R200, R83 ;  /* 0x800000c802537223 */ /* 0x000fe20000010053 */
[----:B------:R-:W-:Y:S01]  /*26a90*/  IABS R4, R4 ;  /* 0x0000000400047213 */ /* 0x000fe20000000000 */
[--C-:B------:R-:W-:Y:S01]  /*26aa0*/  IMAD.IADD R5, R208, 0x1, -R3.reuse ;  /* 0x00000001d0057824 */ /* 0x100fe200078e0a03 */
[----:B------:R-:W-:Y:S01]  /*26ab0*/  I2FP.F32.S32 R10, R10 ;  /* 0x0000000a000a7245 */ /* 0x000fe20000201400 */
[C---:B------:R-:W-:Y:S01]  /*26ac0*/  IMAD.IADD R2, R209.reuse, 0x1, -R0 ;  /* 0x00000001d1027824 */ /* 0x040fe200078e0a00 */
[----:B------:R-:W-:Y:S01]  /*26ad0*/  ISETP.GE.OR P1, PT, R0, R214, !P1 ;  /* 0x000000d60000720c */ /* 0x000fe20004f26670 */
[--C-:B------:R-:W-:Y:S01]  /*26ae0*/  IMAD.IADD R11, R209, 0x1, -R3.reuse ;  /* 0x00000001d10b7824 */ /* 0x100fe200078e0a03 */
[----:B------:R-:W-:Y:S01]  /*26af0*/  IABS R5, R5 ;  /* 0x0000000500057213 */ /* 0x000fe20000000000 */
[----:B------:R-:W-:Y:S01]  /*26b00*/  FFMA.FTZ R84, R10, -R200, R84 ;  /* 0x800000c80a547223 */ /* 0x000fe20000010054 */
[----:B------:R-:W-:Y:S01]  /*26b10*/  IABS R2, R2 ;  /* 0x0000000200027213 */ /* 0x000fe20000000000 */
[C---:B------:R-:W-:Y:S01]  /*26b20*/  IMAD.IADD R9, R207.reuse, 0x1, -R3 ;  /* 0x00000001cf097824 */ /* 0x040fe200078e0a03 */
[----:B------:R-:W-:Y:S02]  /*26b30*/  IABS R8, R11 ;  /* 0x0000000b00087213 */ /* 0x000fe40000000000 */
[----:B------:R-:W-:Y:S02]  /*26b40*/  I2FP.F32.S32 R2, R2 ;  /* 0x0000000200027245 */ /* 0x000fe40000201400 */
[----:B------:R-:W-:Y:S02]  /*26b50*/  I2FP.F32.S32 R8, R8 ;  /* 0x0000000800087245 */ /* 0x000fe40000201400 */
[----:B------:R-:W-:Y:S01]  /*26b60*/  ISETP.GE.OR P0, PT, R0, R213, !P0 ;  /* 0x000000d50000720c */ /* 0x000fe20004706670 */
[----:B------:R-:W-:Y:S01]  /*26b70*/  FFMA.FTZ R86, R2, -R200, R86 ;  /* 0x800000c802567223 */ /* 0x000fe20000010056 */
[----:B------:R-:W-:Y:S01]  /*26b80*/  IABS R9, R9 ;  /* 0x0000000900097213 */ /* 0x000fe20000000000 */
[----:B------:R-:W-:Y:S01]  /*26b90*/  VIADD R2, R202, 0x58 ;  /* 0x00000058ca027836 */ /* 0x000fe20000000000 */
[----:B------:R-:W-:Y:S01]  /*26ba0*/  I2FP.F32.S32 R4, R4 ;  /* 0x0000000400047245 */ /* 0x000fe20000201400 */
[-C--:B------:R-:W-:Y:S01]  /*26bb0*/  FFMA.FTZ R87, R8, -R200.reuse, R87 ;  /* 0x800000c808577223 */ /* 0x080fe20000010057 */
[----:B------:R-:W-:Y:S01]  /*26bc0*/  I2FP.F32.S32 R5, R5 ;  /* 0x0000000500057245 */ /* 0x000fe20000201400 */
[----:B------:R-:W-:Y:S01]  /*26bd0*/  IMAD.IADD R11, R207, 0x1, -R2 ;  /* 0x00000001cf0b7824 */ /* 0x000fe200078e0a02 */
[----:B------:R-:W-:Y:S01]  /*26be0*/  FSEL R29, R81, -INF , !P6 ;  /* 0xff800000511d7808 */ /* 0x000fe20007000000 */
[-C--:B------:R-:W-:Y:S01]  /*26bf0*/  FFMA.FTZ R90, R4, -R200.reuse, R90 ;  /* 0x800000c8045a7223 */ /* 0x080fe2000001005a */
[----:B------:R-:W-:Y:S01]  /*26c00*/  FSEL R31, R83, -INF , !P5 ;  /* 0xff800000531f7808 */ /* 0x000fe20006800000 */
[----:B------:R-:W-:Y:S01]  /*26c10*/  FFMA.FTZ R89, R5, -R200, R89 ;  /* 0x800000c805597223 */ /* 0x000fe20000010059 */
[----:B------:R-:W-:Y:S01]  /*26c20*/  FSEL R28, R84, -INF , !P1 ;  /* 0xff800000541c7808 */ /* 0x000fe20004800000 */
[----:B------:R-:W1:Y:S01]  /*26c30*/  LDSM.16.M88.4 R4, [R193] ;  /* 0x00000000c104783b */ /* 0x000e620000000200 */
[----:B------:R-:W-:Y:S01]  /*26c40*/  FSEL R86, R86, -INF , !P0 ;  /* 0xff80000056567808 */ /* 0x000fe20004000000 */
[----:B------:R-:W-:Y:S01]  /*26c50*/  IMAD.IADD R10, R209, 0x1, -R2 ;  /* 0x00000001d10a7824 */ /* 0x000fe200078e0a02 */
[----:B------:R-:W-:Y:S01]  /*26c60*/  I2FP.F32.S32 R9, R9 ;  /* 0x0000000900097245 */ /* 0x000fe20000201400 */
[----:B------:R-:W-:Y:S01]  /*26c70*/  IMAD.IADD R8, R208, 0x1, -R0 ;  /* 0x00000001d0087824 */ /* 0x000fe200078e0a00 */
[C---:B------:R-:W-:Y:S01]  /*26c80*/  ISETP.GE.AND P6, PT, R3.reuse, R206, PT ;  /* 0x000000ce0300720c */ /* 0x040fe20003fc6270 */
[----:B------:R-:W-:Y:S01]  /*26c90*/  IMAD.MOV.U32 R81, RZ, RZ, R40 ;  /* 0x000000ffff517224 */ /* 0x000fe200078e0028 */
[----:B------:R-:W-:Y:S01]  /*26ca0*/  ISETP.GE.AND P5, PT, R3, R205, PT ;  /* 0x000000cd0300720c */ /* 0x000fe20003fa6270 */
[----:B------:R-:W-:Y:S01]  /*26cb0*/  FFMA.FTZ R85, R9, -R200, R85 ;  /* 0x800000c809557223 */ /* 0x000fe20000010055 */
[CC--:B------:R-:W-:Y:S02]  /*26cc0*/  ISETP.GE.AND P1, PT, R3.reuse, R204.reuse, PT ;  /* 0x000000cc0300720c */ /* 0x0c0fe40003f26270 */
[CC--:B------:R-:W-:Y:S02]  /*26cd0*/  ISETP.GE.AND P0, PT, R3.reuse, R203.reuse, PT ;  /* 0x000000cb0300720c */ /* 0x0c0fe40003f06270 */
[----:B------:R-:W-:Y:S02]  /*26ce0*/  FSEL R80, R80, -INF , !P3 ;  /* 0xff80000050507808 */ /* 0x000fe40005800000 */
[----:B------:R-:W-:Y:S02]  /*26cf0*/  FSEL R82, R82, -INF , !P2 ;  /* 0xff80000052527808 */ /* 0x000fe40005000000 */
[C---:B------:R-:W-:Y:S02]  /*26d00*/  ISETP.GE.AND P3, PT, R0.reuse, R204, PT ;  /* 0x000000cc0000720c */ /* 0x040fe40003f66270 */
[----:B------:R-:W-:Y:S02]  /*26d10*/  ISETP.GE.AND P2, PT, R0, R203, PT ;  /* 0x000000cb0000720c */ /* 0x000fe40003f46270 */
[C---:B------:R-:W-:Y:S02]  /*26d20*/  ISETP.GE.OR P6, PT, R3.reuse, R214, !P6 ;  /* 0x000000d60300720c */ /* 0x040fe400077c6670 */
[C---:B------:R-:W-:Y:S02]  /*26d30*/  ISETP.GE.OR P5, PT, R3.reuse, R213, !P5 ;  /* 0x000000d50300720c */ /* 0x040fe40006fa6670 */
[C---:B------:R-:W-:Y:S02]  /*26d40*/  ISETP.GE.OR P1, PT, R3.reuse, R212, !P1 ;  /* 0x000000d40300720c */ /* 0x040fe40004f26670 */
[-C--:B------:R-:W-:Y:S01]  /*26d50*/  ISETP.GE.OR P0, PT, R3, R211.reuse, !P0 ;  /* 0x000000d30300720c */ /* 0x080fe20004706670 */
[----:B------:R-:W-:Y:S01]  /*26d60*/  IMAD.IADD R3, R210, 0x1, -R3 ;  /* 0x00000001d2037824 */ /* 0x000fe200078e0a03 */
[----:B------:R-:W-:Y:S02]  /*26d70*/  IABS R9, R8 ;  /* 0x0000000800097213 */ /* 0x000fe40000000000 */
[C---:B------:R-:W-:Y:S02]  /*26d80*/  ISETP.GE.OR P3, PT, R0.reuse, R212, !P3 ;  /* 0x000000d40000720c */ /* 0x040fe40005f66670 */
[----:B------:R-:W-:Y:S01]  /*26d90*/  ISETP.GE.OR P2, PT, R0, R211, !P2 ;  /* 0x000000d30000720c */ /* 0x000fe20005746670 */
[----:B------:R-:W-:Y:S01]  /*26da0*/  IMAD.IADD R0, R208, 0x1, -R2 ;  /* 0x00000001d0007824 */ /* 0x000fe200078e0a02 */
[----:B------:R-:W-:Y:S01]  /*26db0*/  IABS R8, R3 ;  /* 0x0000000300087213 */ /* 0x000fe20000000000 */
[----:B------:R-:W-:Y:S01]  /*26dc0*/  IMAD.MOV.U32 R3, RZ, RZ, R9 ;  /* 0x000000ffff037224 */ /* 0x000fe200078e0009 */
[----:B------:R-:W-:Y:S02]  /*26dd0*/  FSEL R85, R85, -INF , !P6 ;  /* 0xff80000055557808 */ /* 0x000fe40007000000 */
[----:B------:R-:W-:Y:S01]  /*26de0*/  IABS R0, R0 ;  /* 0x0000000000007213 */ /* 0x000fe20000000000 */
[-C--:B-1----:R-:W-:Y:S03]  /*26df0*/  HMMA.16816.F32.BF16 R100, R176, R4.reuse, R100 ;  /* 0x00000004b064723c */ /* 0x082fe60000041864 */
[----:B------:R-:W-:Y:S02]  /*26e00*/  I2FP.F32.S32 R3, R3 ;  /* 0x0000000300037245 */ /* 0x000fe40000201400 */
[----:B------:R-:W-:Y:S01]  /*26e10*/  I2FP.F32.S32 R0, R0 ;  /* 0x0000000000007245 */ /* 0x000fe20000201400 */
[C---:B------:R-:W-:Y:S04]  /*26e20*/  HMMA.16816.F32.BF16 R104, R184.reuse, R4, R104 ;  /* 0x00000004b868723c */ /* 0x040fe80000041868 */
[----:B------:R-:W-:Y:S01]  /*26e30*/  ISETP.GE.AND P6, PT, R2, R204, PT ;  /* 0x000000cc0200720c */ /* 0x000fe20003fc6270 */
[----:B------:R-:W-:Y:S01]  /*26e40*/  FFMA.FTZ R92, R0, -R200, R92 ;  /* 0x800000c8005c7223 */ /* 0x000fe2000001005c */
[----:B------:R-:W-:Y:S01]  /*26e50*/  I2FP.F32.S32 R8, R8 ;  /* 0x0000000800087245 */ /* 0x000fe20000201400 */
[-C--:B------:R-:W-:Y:S03]  /*26e60*/  HMMA.16816.F32.BF16 R108, R184, R6.reuse, R108 ;  /* 0x00000006b86c723c */ /* 0x080fe6000004186c */
[C---:B------:R-:W-:Y:S01]  /*26e70*/  ISETP.GE.OR P6, PT, R2.reuse, R212, !P6 ;  /* 0x000000d40200720c */ /* 0x040fe200077c6670 */
[----:B------:R-:W-:Y:S01]  /*26e80*/  FFMA.FTZ R88, R3, -R200, R88 ;  /* 0x800000c803587223 */ /* 0x000fe20000010058 */
[----:B------:R-:W-:Y:S01]  /*26e90*/  FSEL R87, R87, -INF , !P5 ;  /* 0xff80000057577808 */ /* 0x000fe20006800000 */
[C---:B------:R-:W-:Y:S04]  /*26ea0*/  HMMA.16816.F32.BF16 R112, R176.reuse, R6, R112 ;  /* 0x00000006b070723c */ /* 0x040fe80000041870 */
[----:B------:R-:W-:Y:S01]  /*26eb0*/  ISETP.GE.AND P5, PT, R2, R203, PT ;  /* 0x000000cb0200720c */ /* 0x000fe20003fa6270 */
[----:B------:R-:W-:Y:S01]  /*26ec0*/  VIADD R3, R202, 0x59 ;  /* 0x00000059ca037836 */ /* 0x000fe20000000000 */
[----:B------:R-:W-:Y:S01]  /*26ed0*/  FSEL R88, R88, -INF , !P3 ;  /* 0xff80000058587808 */ /* 0x000fe20005800000 */
[----:B------:R-:W-:Y:S01]  /*26ee0*/  IMAD.IADD R0, R210, 0x1, -R2 ;  /* 0x00000001d2007824 */ /* 0x000fe200078e0a02 */
[----:B------:R-:W-:Y:S02]  /*26ef0*/  FSEL R30, R90, -INF , !P2 ;  /* 0xff8000005a1e7808 */ /* 0x000fe40005000000 */
[----:B------:R-:W-:Y:S01]  /*26f00*/  ISETP.GE.AND P3, PT, R2, R206, PT ;  /* 0x000000ce0200720c */ /* 0x000fe20003f66270 */
[----:B------:R-:W-:Y:S01]  /*26f10*/  FFMA.FTZ R91, R8, -R200, R91 ;  /* 0x800000c8085b7223 */ /* 0x000fe2000001005b */
[----:B------:R-:W-:Y:S01]  /*26f20*/  ISETP.GE.AND P2, PT, R2, R205, PT ;  /* 0x000000cd0200720c */ /* 0x000fe20003f46270 */
[--C-:B------:R-:W-:Y:S01]  /*26f30*/  IMAD.IADD R8, R208, 0x1, -R3.reuse ;  /* 0x00000001d0087824 */ /* 0x100fe200078e0a03 */
[----:B------:R-:W-:Y:S01]  /*26f40*/  IABS R12, R0 ;  /* 0x00000000000c7213 */ /* 0x000fe20000000000 */
[----:B------:R-:W-:Y:S01]  /*26f50*/  IMAD.IADD R9, R210, 0x1, -R3 ;  /* 0x00000001d2097824 */ /* 0x000fe200078e0a03 */
[C---:B------:R-:W-:Y:S02]  /*26f60*/  ISETP.GE.OR P5, PT, R2.reuse, R211, !P5 ;  /* 0x000000d30200720c */ /* 0x040fe40006fa6670 */
[C---:B------:R-:W-:Y:S02]  /*26f70*/  ISETP.GE.OR P3, PT, R2.reuse, R214, !P3 ;  /* 0x000000d60200720c */ /* 0x040fe40005f66670 */
[----:B------:R-:W-:Y:S02]  /*26f80*/  ISETP.GE.OR P2, PT, R2, R213, !P2 ;  /* 0x000000d50200720c */ /* 0x000fe40005746670 */
[----:B------:R-:W-:Y:S01]  /*26f90*/  IABS R2, R8 ;  /* 0x0000000800027213 */ /* 0x000fe20000000000 */
[----:B------:R-:W-:Y:S01]  /*26fa0*/  IMAD.MOV.U32 R8, RZ, RZ, R12 ;  /* 0x000000ffff087224 */ /* 0x000fe200078e000c */
[----:B------:R-:W-:Y:S02]  /*26fb0*/  IABS R10, R10 ;  /* 0x0000000a000a7213 */ /* 0x000fe40000000000 */
[----:B------:R-:W-:Y:S02]  /*26fc0*/  IABS R0, R9 ;  /* 0x0000000900007213 */ /* 0x000fe40000000000 */
[----:B------:R-:W-:Y:S02]  /*26fd0*/  I2FP.F32.S32 R8, R8 ;  /* 0x0000000800087245 */ /* 0x000fe40000201400 */
[----:B------:R-:W-:Y:S02]  /*26fe0*/  IABS R9, R11 ;  /* 0x0000000b00097213 */ /* 0x000fe40000000000 */
[----:B------:R-:W-:Y:S01]  /*26ff0*/  I2FP.F32.S32 R2, R2 ;  /* 0x0000000200027245 */ /* 0x000fe20000201400 */
[----:B------:R-:W-:Y:S01]  /*27000*/  FFMA.FTZ R94, R8, -R200, R94 ;  /* 0x800000c8085e7223 */ /* 0x000fe2000001005e */
[----:B------:R-:W-:Y:S02]  /*27010*/  I2FP.F32.S32 R10, R10 ;  /* 0x0000000a000a7245 */ /* 0x000fe40000201400 */
[----:B------:R-:W-:Y:S01]  /*27020*/  I2FP.F32.S32 R0, R0 ;  /* 0x0000000000007245 */ /* 0x000fe20000201400 */
[-C--:B------:R-:W-:Y:S01]  /*27030*/  FFMA.FTZ R93, R2, -R200.reuse, R93 ;  /* 0x800000c8025d7223 */ /* 0x080fe2000001005d */
[----:B------:R-:W-:Y:S01]  /*27040*/  FSEL R89, R89, -INF , !P1 ;  /* 0xff80000059597808 */ /* 0x000fe20004800000 */
[----:B------:R-:W-:Y:S01]  /*27050*/  VIADD R2, R202, 0x60 ;  /* 0x00000060ca027836 */ /* 0x000fe20000000000 */
[----:B------:R-:W-:Y:S01]  /*27060*/  FSEL R91, R91, -INF , !P0 ;  /* 0xff8000005b5b7808 */ /* 0x000fe20004000000 */
[----:B------:R-:W-:Y:S01]  /*27070*/  FFMA.FTZ R98, R10, -R200, R98 ;  /* 0x800000c80a627223 */ /* 0x000fe20000010062 */
[----:B------:R-:W-:Y:S01]  /*27080*/  FSEL R26, R92, -INF , !P6 ;  /* 0xff8000005c1a7808 */ /* 0x000fe20007000000 */
[----:B------:R-:W-:Y:S01]  /*27090*/  IMAD.IADD R10, R207, 0x1, -R3 ;  /* 0x00000001cf0a7824 */ /* 0x000fe200078e0a03 */
[----:B------:R-:W-:Y:S01]  /*270a0*/  FSEL R27, R94, -INF , !P5 ;  /* 0xff8000005e1b7808 */ /* 0x000fe20006800000 */
[----:B------:R-:W5:Y:S01]  /*270b0*/  LDL R92, [R1+0x30] ;  /* 0x00003000015c7983 */ /* 0x000f620000100800 */
[----:B------:R-:W-:Y:S01]  /*270c0*/  I2FP.F32.S32 R9, R9 ;  /* 0x0000000900097245 */ /* 0x000fe20000201400 */
[--C-:B------:R-:W-:Y:S01]  /*270d0*/  IMAD.IADD R4, R208, 0x1, -R2.reuse ;  /* 0x00000001d0047824 */ /* 0x100fe200078e0a02 */
[C---:B------:R-:W-:Y:S01]  /*270e0*/  ISETP.GE.AND P1, PT, R3.reuse, R204, PT ;  /* 0x000000cc0300720c */ /* 0x040fe20003f26270 */
[----:B------:R-:W3:Y:S01]  /*270f0*/  LDL R94, [R1+0x20] ;  /* 0x00002000015e7983 */ /* 0x000ee20000100800 */
[C---:B------:R-:W-:Y:S01]  /*27100*/  ISETP.GE.AND P0, PT, R3.reuse, R203, PT ;  /* 0x000000cb0300720c */ /* 0x040fe20003f06270 */
[----:B------:R-:W-:Y:S01]  /*27110*/  IMAD.IADD R5, R210, 0x1, -R2 ;  /* 0x00000001d2057824 */ /* 0x000fe200078e0a02 */
[C---:B------:R-:W-:Y:S01]  /*27120*/  ISETP.GE.AND P6, PT, R3.reuse, R206, PT ;  /* 0x000000ce0300720c */ /* 0x040fe20003fc6270 */
[----:B------:R-:W-:Y:S01]  /*27130*/  FFMA.FTZ R95, R0, -R200, R95 ;  /* 0x800000c8005f7223 */ /* 0x000fe2000001005f */
[C---:B------:R-:W-:Y:S01]  /*27140*/  ISETP.GE.AND P5, PT, R3.reuse, R205, PT ;  /* 0x000000cd0300720c */ /* 0x040fe20003fa6270 */
[----:B------:R-:W-:Y:S01]  /*27150*/  VIADD R0, R202, 0x61 ;  /* 0x00000061ca007836 */ /* 0x000fe20000000000 */
[----:B------:R-:W-:Y:S01]  /*27160*/  ISETP.GE.OR P1, PT, R3, R212, !P1 ;  /* 0x000000d40300720c */ /* 0x000fe20004f26670 */
[----:B------:R-:W-:Y:S01]  /*27170*/  FFMA.FTZ R96, R9, -R200, R96 ;  /* 0x800000c809607223 */ /* 0x000fe20000010060 */
[----:B------:R-:W-:Y:S01]  /*27180*/  ISETP.GE.OR P0, PT, R3, R211, !P0 ;  /* 0x000000d30300720c */ /* 0x000fe20004706670 */
[--C-:B------:R-:W-:Y:S01]  /*27190*/  IMAD.IADD R9, R209, 0x1, -R2.reuse ;  /* 0x00000001d1097824 */ /* 0x100fe200078e0a02 */
[----:B------:R-:W-:Y:S01]  /*271a0*/  ISETP.GE.OR P6, PT, R3, R214, !P6 ;  /* 0x000000d60300720c */ /* 0x000fe200077c6670 */
[----:B------:R-:W-:Y:S01]  /*271b0*/  IMAD.IADD R8, R207, 0x1, -R2 ;  /* 0x00000001cf087824 */ /* 0x000fe200078e0a02 */
        /* <DEDUP_REMOVED lines=10> */
[----:B------:R-:W-:Y:S01]  /*27260*/  LOP3.LUT R12, R219, R224, R54, 0x96, !PT ;  /* 0x000000e0db0c7212 */ /* 0x000fe200078e9636 */
[----:B------:R-:W-:Y:S01]  /*27270*/  IMAD.MOV.U32 R54, RZ, RZ, R20 ;  /* 0x000000ffff367224 */ /* 0x000fe200078e0014 */
[----:B------:R-:W-:Y:S01]  /*27280*/  I2FP.F32.S32 R8, R8 ;  /* 0x0000000800087245 */ /* 0x000fe20000201400 */
[-C--:B------:R-:W-:Y:S01]  /*27290*/  FFMA.FTZ R97, R10, -R200.reuse, R97 ;  /* 0x800000c80a617223 */ /* 0x080fe20000010061 */
[----:B------:R-:W-:Y:S01]  /*272a0*/  I2FP.F32.S32 R3, R3 ;  /* 0x0000000300037245 */ /* 0x000fe20000201400 */
[-C--:B------:R-:W-:Y:S01]  /*272b0*/  FFMA.FTZ R99, R11, -R200.reuse, R99 ;  /* 0x800000c80b637223 */ /* 0x080fe20000010063 */
[----:B------:R-:W-:Y:S01]  /*272c0*/  FSEL R24, R93, -INF , !P1 ;  /* 0xff8000005d187808 */ /* 0x000fe20004800000 */
[----:B------:R-:W-:Y:S01]  /*272d0*/  FFMA.FTZ R100, R8, -R200, R100 ;  /* 0x800000c808647223 */ /* 0x000fe20000010064 */
[----:B------:R-:W-:Y:S01]  /*272e0*/  FSEL R25, R95, -INF , !P0 ;  /* 0xff8000005f197808 */ /* 0x000fe20004000000 */
[----:B------:R-:W3:Y:S01]  /*272f0*/  LDL R93, [R1+0x18] ;  /* 0x00001800015d7983 */ /* 0x000ee20000100800 */
[----:B------:R-:W-:Y:S01]  /*27300*/  ISETP.GE.AND P1, PT, R2, R206, PT ;  /* 0x000000ce0200720c */ /* 0x000fe20003f26270 */
[----:B------:R-:W-:Y:S01]  /*27310*/  IMAD.IADD R8, R208, 0x1, -R0 ;  /* 0x00000001d0087824 */ /* 0x000fe200078e0a00 */
[C---:B------:R-:W-:Y:S01]  /*27320*/  ISETP.GE.AND P0, PT, R2.reuse, R205, PT ;  /* 0x000000cd0200720c */ /* 0x040fe20003f06270 */
[----:B------:R-:W-:Y:S01]  /*27330*/  FFMA.FTZ R102, R3, -R200, R102 ;  /* 0x800000c803667223 */ /* 0x000fe20000010066 */
[C---:B------:R-:W-:Y:S01]  /*27340*/  ISETP.GE.OR P1, PT, R2.reuse, R214, !P1 ;  /* 0x000000d60200720c */ /* 0x040fe20004f26670 */
[--C-:B------:R-:W-:Y:S01]  /*27350*/  IMAD.IADD R3, R209, 0x1, -R0.reuse ;  /* 0x00000001d1037824 */ /* 0x100fe200078e0a00 */
        /* <DEDUP_REMOVED lines=14> */
[----:B------:R-:W-:Y:S02]  /*27440*/  ISETP.GE.OR P2, PT, R2, R211, !P2 ;  /* 0x000000d30200720c */ /* 0x000fe40005746670 */
[----:B------:R-:W-:Y:S02]  /*27450*/  IABS R2, R3 ;  /* 0x0000000300027213 */ /* 0x000fe40000000000 */
[C---:B------:R-:W-:Y:S02]  /*27460*/  ISETP.GE.OR P6, PT, R0.reuse, R214, !P6 ;  /* 0x000000d60000720c */ /* 0x040fe400077c6670 */
[C---:B------:R-:W-:Y:S02]  /*27470*/  ISETP.GE.OR P5, PT, R0.reuse, R213, !P5 ;  /* 0x000000d50000720c */ /* 0x040fe40006fa6670 */
[C---:B------:R-:W-:Y:S02]  /*27480*/  ISETP.GE.OR P1, PT, R0.reuse, R212, !P1 ;  /* 0x000000d40000720c */ /* 0x040fe40004f26670 */
[----:B------:R-:W-:Y:S01]  /*27490*/  ISETP.GE.OR P0, PT, R0, R211, !P0 ;  /* 0x000000d30000720c */ /* 0x000fe20004706670 */
[----:B------:R-:W-:Y:S01]  /*274a0*/  IMAD.IADD R0, R210, 0x1, -R0 ;  /* 0x00000001d2007824 */ /* 0x000fe200078e0a00 */
[----:B------:R-:W-:Y:S02]  /*274b0*/  IABS R3, R4 ;  /* 0x0000000400037213 */ /* 0x000fe40000000000 */
[----:B------:R-:W-:Y:S02]  /*274c0*/  IABS R5, R5 ;  /* 0x0000000500057213 */ /* 0x000fe40000000000 */
[----:B------:R-:W-:Y:S02]  /*274d0*/  I2FP.F32.S32 R3, R3 ;  /* 0x0000000300037245 */ /* 0x000fe40000201400 */
[----:B------:R-:W-:Y:S01]  /*274e0*/  IABS R4, R0 ;  /* 0x0000000000047213 */ /* 0x000fe20000000000 */
[----:B------:R-:W-:Y:S01]  /*274f0*/  IMAD.MOV.U32 R0, RZ, RZ, R5 ;  /* 0x000000ffff007224 */ /* 0x000fe200078e0005 */
[----:B------:R-:W-:Y:S01]  /*27500*/  I2FP.F32.S32 R2, R2 ;  /* 0x0000000200027245 */ /* 0x000fe20000201400 */
[----:B------:R-:W-:Y:S01]  /*27510*/  FFMA.FTZ R104, R3, -R200, R104 ;  /* 0x800000c803687223 */ /* 0x000fe20000010068 */
[----:B------:R-:W-:Y:S01]  /*27520*/  I2FP.F32.S32 R9, R9 ;  /* 0x0000000900097245 */ /* 0x000fe20000201400 */
[----:B------:R-:W-:Y:S01]  /*27530*/  IMAD.MOV.U32 R3, RZ, RZ, R4 ;  /* 0x000000ffff037224 */ /* 0x000fe200078e0004 */
[----:B------:R-:W-:Y:S01]  /*27540*/  I2FP.F32.S32 R0, R0 ;  /* 0x0000000000007245 */ /* 0x000fe20000201400 */
[----:B------:R-:W-:Y:S01]  /*27550*/  FFMA.FTZ R103, R2, -R200, R103 ;  /* 0x800000c802677223 */ /* 0x000fe20000010067 */
[----:B------:R-:W-:Y:S01]  /*27560*/  IABS R8, R8 ;  /* 0x0000000800087213 */ /* 0x000fe20000000000 */
[-C--:B------:R-:W-:Y:S01]  /*27570*/  FFMA.FTZ R101, R9, -R200.reuse, R101 ;  /* 0x800000c809657223 */ /* 0x080fe20000010065 */
[----:B------:R-:W-:Y:S01]  /*27580*/  I2FP.F32.S32 R3, R3 ;  /* 0x0000000300037245 */ /* 0x000fe20000201400 */
[-C--:B------:R-:W-:Y:S01]  /*27590*/  FFMA.FTZ R106, R0, -R200.reuse, R106 ;  /* 0x800000c8006a7223 */ /* 0x080fe2000001006a */
[----:B------:R-:W-:Y:S01]  /*275a0*/  FSEL R103, R103, -INF , !P5 ;  /* 0xff80000067677808 */ /* 0x000fe20006800000 */
[----:B------:R-:W-:Y:S01]  /*275b0*/  IMAD.MOV.U32 R2, RZ, RZ, R8 ;  /* 0x000000ffff027224 */ /* 0x000fe200078e0008 */
[----:B------:R-:W-:Y:S01]  /*275c0*/  FSEL R101, R101, -INF , !P6 ;  /* 0xff80000065657808 */ /* 0x000fe20007000000 */
[----:B------:R-:W-:Y:S01]  /*275d0*/  VIADD R0, R202, 0x69 ;  /* 0x00000069ca007836 */ /* 0x000fe20000000000 */
[----:B------:R-:W-:Y:S01]  /*275e0*/  FSEL R106, R106, -INF , !P2 ;  /* 0xff8000006a6a7808 */ /* 0x000fe20005000000 */
[----:B------:R-:W-:Y:S01]  /*275f0*/  FFMA.FTZ R107, R3, -R200, R107 ;  /* 0x800000c8036b7223 */ /* 0x000fe2000001006b */
[----:B------:R-:W-:Y:S01]  /*27600*/  I2FP.F32.S32 R2, R2 ;  /* 0x0000000200027245 */ /* 0x000fe20000201400 */
[----:B------:R-:W-:Y:S02]  /*27610*/  IMAD.IADD R5, R208, 0x1, -R0 ;  /* 0x00000001d0057824 */ /* 0x000fe400078e0a00 */
[----:B------:R-:W-:Y:S01]  /*27620*/  VIADD R3, R202, 0x68 ;  /* 0x00000068ca037836 */ /* 0x000fe20000000000 */
[----:B------:R-:W-:Y:S01]  /*27630*/  FSEL R107, R107, -INF , !P0 ;  /* 0xff8000006b6b7808 */ /* 0x000fe20004000000 */
[----:B------:R-:W-:Y:S01]  /*27640*/  FFMA.FTZ R105, R2, -R200, R105 ;  /* 0x800000c802697223 */ /* 0x000fe20000010069 */
[----:B------:R-:W-:Y:S01]  /*27650*/  IABS R5, R5 ;  /* 0x0000000500057213 */ /* 0x000fe20000000000 */
[----:B------:R-:W-:Y:S01]  /*27660*/  IMAD.IADD R6, R208, 0x1, -R3 ;  /* 0x00000001d0067824 */ /* 0x000fe200078e0a03 */
[----:B------:R-:W-:Y:S01]  /*27670*/  LOP3.LUT R2, R37, R55, RZ, 0x3c, !PT ;  /* 0x0000003725027212 */ /* 0x000fe200078e3cff */
[----:B------:R-:W-:Y:S01]  /*27680*/  IMAD.MOV.U32 R55, RZ, RZ, R15 ;  /* 0x000000ffff377224 */ /* 0x000fe200078e000f */
[C---:B------:R-:W-:Y:S01]  /*27690*/  ISETP.GE.AND P6, PT, R3.reuse, R204, PT ;  /* 0x000000cc0300720c */ /* 0x040fe20003fc6270 */
[----:B------:R-:W-:Y:S01]  /*276a0*/  IMAD.MOV.U32 R9, RZ, RZ, R5 ;  /* 0x000000ffff097224 */ /* 0x000fe200078e0005 */
[----:B------:R-:W-:Y:S01]  /*276b0*/  IABS R7, R6 ;  /* 0x0000000600077213 */ /* 0x000fe20000000000 */
[----:B------:R-:W-:Y:S01]  /*276c0*/  IMAD.MOV.U32 R219, RZ, RZ, R55 ;  /* 0x000000ffffdb7224 */ /* 0x000fe200078e0037 */
[C---:B------:R-:W-:Y:S01]  /*276d0*/  ISETP.GE.AND P5, PT, R3.reuse, R203, PT ;  /* 0x000000cb0300720c */ /* 0x040fe20003fa6270 */
[----:B------:R-:W3:Y:S01]  /*276e0*/  LDL R55, [R1+0x5c] ;  /* 0x00005c0001377983 */ /* 0x000ee20000100800 */
[C---:B------:R-:W-:Y:S01]  /*276f0*/  ISETP.GE.AND P2, PT, R3.reuse, R205, PT ;  /* 0x000000cd0300720c */ /* 0x040fe20003f46270 */
[----:B------:R-:W-:Y:S01]  /*27700*/  IMAD.IADD R4, R210, 0x1, -R3 ;  /* 0x00000001d2047824 */ /* 0x000fe200078e0a03 */
[C---:B------:R-:W-:Y:S01]  /*27710*/  ISETP.GE.OR P6, PT, R3.reuse, R212, !P6 ;  /* 0x000000d40300720c */ /* 0x040fe200077c6670 */
[----:B------:R-:W-:Y:S01]  /*27720*/  IMAD.MOV.U32 R37, RZ, RZ, R22 ;  /* 0x000000ffff257224 */ /* 0x000fe200078e0016 */
[C---:B------:R-:W-:Y:S01]  /*27730*/  ISETP.GE.OR P5, PT, R3.reuse, R211, !P5 ;  /* 0x000000d30300720c */ /* 0x040fe20006fa6670 */
[----:B------:R-:W-:Y:S01]  /*27740*/  IMAD.MOV.U32 R22, RZ, RZ, R182 ;  /* 0x000000ffff167224 */ /* 0x000fe200078e00b6 */
[----:B------:R-:W-:Y:S01]  /*27750*/  IABS R6, R4 ;  /* 0x0000000400067213 */ /* 0x000fe20000000000 */
[----:B------:R-:W-:Y:S01]  /*27760*/  IMAD.MOV.U32 R4, RZ, RZ, R7 ;  /* 0x000000ffff047224 */ /* 0x000fe200078e0007 */
[C---:B------:R-:W-:Y:S01]  /*27770*/  ISETP.GE.OR P2, PT, R3.reuse, R213, !P2 ;  /* 0x000000d50300720c */ /* 0x040fe20005746670 */
[----:B------:R-:W-:Y:S01]  /*27780*/  IMAD.MOV.U32 R42, RZ, RZ, R22 ;  /* 0x000000ffff2a7224 */ /* 0x000fe200078e0016 */
[----:B------:R-:W-:Y:S01]  /*27790*/  FSEL R22, R104, -INF , !P3 ;  /* 0xff80000068167808 */ /* 0x000fe20005800000 */
[----:B------:R-:W-:Y:S01]  /*277a0*/  IMAD.MOV.U32 R8, RZ, RZ, R6 ;  /* 0x000000ffff087224 */ /* 0x000fe200078e0006 */
[----:B------:R-:W-:Y:S01]  /*277b0*/  I2FP.F32.S32 R10, R4 ;  /* 0x00000004000a7245 */ /* 0x000fe20000201400 */
[----:B------:R-:W3:Y:S01]  /*277c0*/  LDL R104, [R1+0x10] ;  /* 0x0000100001687983 */ /* 0x000ee20000100800 */
[C---:B------:R-:W-:Y:S01]  /*277d0*/  ISETP.GE.AND P3, PT, R3.reuse, R206, PT ;  /* 0x000000ce0300720c */ /* 0x040fe20003f66270 */
[----:B------:R-:W-:Y:S01]  /*277e0*/  IMAD.MOV.U32 R69, RZ, RZ, R42 ;  /* 0x000000ffff457224 */ /* 0x000fe200078e002a */
[----:B------:R-:W-:Y:S01]  /*277f0*/  I2FP.F32.S32 R8, R8 ;  /* 0x0000000800087245 */ /* 0x000fe20000201400 */
[----:B------:R-:W1:Y:S01]  /*27800*/  LDSM.16.M88.4 R4, [R192] ;  /* 0x00000000c004783b */ /* 0x000e620000000200 */
[----:B------:R-:W-:Y:S01]  /*27810*/  ISETP.GE.OR P3, PT, R3, R214, !P3 ;  /* 0x000000d60300720c */ /* 0x000fe20005f66670 */
[----:B------:R-:W-:Y:S04]  /*27820*/  DEPBAR.LE SB0, 0x0 ;  /* 0x000080000000791a */ /* 0x000fe80000000000 */
[----:B------:R-:W-:Y:S01]  /*27830*/  I2FP.F32.S32 R9, R9 ;  /* 0x0000000900097245 */ /* 0x000fe20000201400 */
[----:B------:R-:W-:Y:S01]  /*27840*/  IMAD.WIDE.U32 R182, R2, -0x2daee0ad, RZ ;  /* 0xd2511f5302b67825 */ /* 0x000fe200078e00ff */
[----:B------:R-:W-:Y:S01]  /*27850*/  FSEL R105, R105, -INF , !P1 ;  /* 0xff80000069697808 */ /* 0x000fe20004800000 */
[----:B------:R-:W3:Y:S01]  /*27860*/  LDL R42, [R1+0x4c] ;  /* 0x00004c00012a7983 */ /* 0x000ee20000100800 */
[----:B------:R-:W-:Y:S01]  /*27870*/  ISETP.GE.AND P1, PT, R0, R204, PT ;  /* 0x000000cc0000720c */ /* 0x000fe20003f26270 */
[----:B------:R-:W-:Y:S01]  /*27880*/  IMAD.IADD R2, R210, 0x1, -R0 ;  /* 0x00000001d2027824 */ /* 0x000fe200078e0a00 */
[----:B------:R-:W-:Y:S01]  /*27890*/  LOP3.LUT R180, R183, R180, R222, 0x96, !PT ;  /* 0x000000b4b7b47212 */ /* 0x000fe200078e96de */
[----:B------:R-:W-:Y:S01]  /*278a0*/  BAR.SYNC.DEFER_BLOCKING 0x0 ;  /* 0x0000000000007b1d */ /* 0x000fe20000010000 */
[----:B------:R-:W-:Y:S01]  /*278b0*/  ISETP.GE.AND P0, PT, R0, R203, PT ;  /* 0x000000cb0000720c */ /* 0x000fe20003f06270 */
[----:B------:R-:W-:Y:S01]  /*278c0*/  FFMA.FTZ R110, R8, -R200, R110 ;  /* 0x800000c8086e7223 */ /* 0x000fe2000001006e */
[----:B------:R-:W-:Y:S01]  /*278d0*/  IABS R2, R2 ;  /* 0x0000000200027213 */ /* 0x000fe20000000000 */
[----:B------:R-:W-:Y:S01]  /*278e0*/  IMAD.WIDE.U32 R180, R180, -0x326172a9, RZ ;  /* 0xcd9e8d57b4b47825 */ /* 0x000fe200078e00ff */
[----:B------:R-:W-:Y:S02]  /*278f0*/  ISETP.GE.OR P1, PT, R0, R212, !P1 ;  /* 0x000000d40000720c */ /* 0x000fe40004f26670 */
[----:B------:R-:W-:Y:S01]  /*27900*/  I2FP.F32.S32 R2, R2 ;  /* 0x0000000200027245 */ /* 0x000fe20000201400 */
[----:B------:R-:W-:Y:S01]  /*27910*/  FFMA.FTZ R108, R10, -R200, R108 ;  /* 0x800000c80a6c7223 */ /* 0x000fe2000001006c */
[----:B------:R-:W-:Y:S01]  /*27920*/  LOP3.LUT R11, R181, R221, R218, 0x96, !PT ;  /* 0x000000ddb50b7212 */ /* 0x000fe200078e96da */
[----:B------:R-:W-:Y:S01]  /*27930*/  IMAD.MOV.U32 R218, RZ, RZ, R54 ;  /* 0x000000ffffda7224 */ /* 0x000fe200078e0036 */
[----:B------:R-:W-:Y:S01]  /*27940*/  FSEL R110, R110, -INF , !P5 ;  /* 0xff8000006e6e7808 */ /* 0x000fe20006800000 */
[--C-:B------:R-:W-:Y:S01]  /*27950*/  IMAD.IADD R8, R207, 0x1, -R3.reuse ;  /* 0x00000001cf087824 */ /* 0x100fe200078e0a03 */
[----:B------:R-:W-:Y:S01]  /*27960*/  FSEL R108, R108, -INF , !P6 ;  /* 0xff8000006c6c7808 */ /* 0x000fe20007000000 */
[----:B------:R-:W-:Y:S01]  /*27970*/  IMAD.IADD R3, R209, 0x1, -R3 ;  /* 0x00000001d1037824 */ /* 0x000fe200078e0a03 */
[C---:B------:R-:W-:Y:S01]  /*27980*/  ISETP.GE.AND P6, PT, R0.reuse, R206, PT ;  /* 0x000000ce0000720c */ /* 0x040fe20003fc6270 */
[-C--:B------:R-:W-:Y:S01]  /*27990*/  FFMA.FTZ R109, R9, -R200.reuse, R109 ;  /* 0x800000c8096d7223 */ /* 0x080fe2000001006d */
[----:B------:R-:W-:Y:S01]  /*279a0*/  ISETP.GE.AND P5, PT, R0, R205, PT ;  /* 0x000000cd0000720c */ /* 0x000fe20003fa6270 */
[----:B------:R-:W-:Y:S01]  /*279b0*/  FFMA.FTZ R111, R2, -R200, R111 ;  /* 0x800000c8026f7223 */ /* 0x000fe2000001006f */
[----:B------:R-:W-:Y:S01]  /*279c0*/  IABS R8, R8 ;  /* 0x0000000800087213 */ /* 0x000fe20000000000 */
[----:B------:R-:W-:Y:S01]  /*279d0*/  VIADD R2, R202, 0x70 ;  /* 0x00000070ca027836 */ /* 0x000fe20000000000 */
[----:B------:R-:W-:Y:S01]  /*279e0*/  IABS R3, R3 ;  /* 0x0000000300037213 */ /* 0x000fe20000000000 */
[----:B------:R-:W-:Y:S01]  /*279f0*/  IMAD.IADD R9, R207, 0x1, -R0 ;  /* 0x00000001cf097824 */ /* 0x000fe200078e0a00 */
[C---:B------:R-:W-:Y:S01]  /*27a00*/  ISETP.GE.OR P0, PT, R0.reuse, R211, !P0 ;  /* 0x000000d30000720c */ /* 0x040fe20004706670 */
[----:B------:R-:W3:Y:S01]  /*27a10*/  LDL R54, [R1+0x48] ;  /* 0x0000480001367983 */ /* 0x000ee20000100800 */
[C---:B------:R-:W-:Y:S01]  /*27a20*/  ISETP.GE.OR P6, PT, R0.reuse, R214, !P6 ;  /* 0x000000d60000720c */ /* 0x040fe200077c6670 */
[----:B------:R-:W-:Y:S01]  /*27a30*/  IMAD.MOV.U32 R10, RZ, RZ, R3 ;  /* 0x000000ffff0a7224 */ /* 0x000fe200078e0003 */
[----:B------:R-:W-:Y:S01]  /*27a40*/  I2FP.F32.S32 R8, R8 ;  /* 0x0000000800087245 */ /* 0x000fe20000201400 */
[-C--:B-1----:R-:W-:Y:S05]  /*27a50*/  HMMA.16816.F32.BF16 R116, R176, R4.reuse, R116 ;  /* 0x00000004b074723c */ /* 0x082fea0000041874 */
[----:B------:R-:W-:Y:S01]  /*27a60*/  ISETP.GE.OR P5, PT, R0, R213, !P5 ;  /* 0x000000d50000720c */ /* 0x000fe20006fa6670 */
[C---:B------:R-:W-:Y:S05]  /*27a70*/  HMMA.16816.F32.BF16 R120, R184.reuse, R4, R120 ;  /* 0x00000004b878723c */ /* 0x040fea0000041878 */
[----:B------:R-:W-:Y:S01]  /*27a80*/  IABS R9, R9 ;  /* 0x0000000900097213 */ /* 0x000fe20000000000 */
[-C--:B------:R-:W-:Y:S01]  /*27a90*/  HMMA.16816.F32.BF16 R124, R184, R6.reuse, R124 ;  /* 0x00000006b87c723c */ /* 0x080fe2000004187c */
[----:B------:R-:W3:Y:S04]  /*27aa0*/  LDL R187, [R1+0xc] ;  /* 0x00000c0001bb7983 */ /* 0x000ee80000100800 */
[----:B------:R-:W-:Y:S01]  /*27ab0*/  I2FP.F32.S32 R10, R10 ;  /* 0x0000000a000a7245 */ /* 0x000fe20000201400 */
[----:B------:R-:W-:Y:S01]  /*27ac0*/  HMMA.16816.F32.BF16 R128, R176, R6, R128 ;  /* 0x00000006b080723c */ /* 0x000fe20000041880 */
[----:B------:R-:W3:Y:S04]  /*27ad0*/  LDL R7, [R1+0x364] ;  /* 0x0003640001077983 */ /* 0x000ee80000100800 */
[----:B------:R-:W-:Y:S01]  /*27ae0*/  FSEL R109, R109, -INF , !P1 ;  /* 0xff8000006d6d7808 */ /* 0x000fe20004800000 */
[----:B------:R-:W-:Y:S01]  /*27af0*/  IMAD.MOV.U32 R185, RZ, RZ, R58 ;  /* 0x000000ffffb97224 */ /* 0x000fe200078e003a */
[----:B------:R-:W-:Y:S01]  /*27b00*/  FSEL R111, R111, -INF , !P0 ;  /* 0xff8000006f6f7808 */ /* 0x000fe20004000000 */
[----:B------:R-:W3:Y:S01]  /*27b10*/  LDL R58, [R1+0x14] ;  /* 0x00001400013a7983 */ /* 0x000ee20000100800 */
[C---:B------:R-:W-:Y:S02]  /*27b20*/  ISETP.GE.AND P1, PT, R2.reuse, R206, PT ;  /* 0x000000ce0200720c */ /* 0x040fe40003f26270 */
[C---:B------:R-:W-:Y:S01]  /*27b30*/  ISETP.GE.AND P0, PT, R2.reuse, R205, PT ;  /* 0x000000cd0200720c */ /* 0x040fe20003f06270 */
[----:B------:R-:W-:Y:S01]  /*27b40*/  IMAD.IADD R0, R209, 0x1, -R0 ;  /* 0x00000001d1007824 */ /* 0x000fe200078e0a00 */
[C---:B------:R-:W-:Y:S01]  /*27b50*/  ISETP.GE.OR P1, PT, R2.reuse, R214, !P1 ;  /* 0x000000d60200720c */ /* 0x040fe20004f26670 */
[----:B------:R-:W-:Y:S01]  /*27b60*/  IMAD.IADD R3, R207, 0x1, -R2 ;  /* 0x00000001cf037824 */ /* 0x000fe200078e0a02 */
[----:B------:R-:W-:Y:S01]  /*27b70*/  ISETP.GE.OR P0, PT, R2, R213, !P0 ;  /* 0x000000d50200720c */ /* 0x000fe20004706670 */
[----:B------:R-:W-:Y:S01]  /*27b80*/  FFMA.FTZ R112, R8, -R200, R112 ;  /* 0x800000c808707223 */ /* 0x000fe20000010070 */
[----:B------:R-:W-:Y:S01]  /*27b90*/  IABS R8, R0 ;  /* 0x0000000000087213 */ /* 0x000fe20000000000 */
[----:B------:R-:W-:Y:S01]  /*27ba0*/  FFMA.FTZ R114, R10, -R200, R114 ;  /* 0x800000c80a727223 */ /* 0x000fe20000010072 */
[----:B------:R-:W-:Y:S01]  /*27bb0*/  IABS R0, R3 ;  /* 0x0000000300007213 */ /* 0x000fe20000000000 */
[----:B------:R-:W-:Y:S01]  /*27bc0*/  IMAD.MOV.U32 R3, RZ, RZ, R9 ;  /* 0x000000ffff037224 */ /* 0x000fe200078e0009 */
[----:B------:R-:W-:Y:S01]  /*27bd0*/  FSEL R112, R112, -INF , !P3 ;  /* 0xff80000070707808 */ /* 0x000fe20005800000 */
[----:B------:R-:W-:Y:S01]  /*27be0*/  IMAD.MOV.U32 R10, RZ, RZ, R8 ;  /* 0x000000ffff0a7224 */ /* 0x000fe200078e0008 */
[----:B------:R-:W-:Y:S01]  /*27bf0*/  I2FP.F32.S32 R0, R0 ;  /* 0x0000000000007245 */ /* 0x000fe20000201400 */
[----:B------:R-:W-:Y:S01]  /*27c00*/  IMAD.WIDE.U32 R8, R12, -0x2daee0ad, RZ ;  /* 0xd2511f530c087825 */ /* 0x000fe200078e00ff */
[----:B------:R-:W-:Y:S02]  /*27c10*/  I2FP.F32.S32 R3, R3 ;  /* 0x0000000300037245 */ /* 0x000fe40000201400 */
[----:B------:R-:W-:Y:S01]  /*27c20*/  I2FP.F32.S32 R10, R10 ;  /* 0x0000000a000a7245 */ /* 0x000fe20000201400 */
[-C--:B------:R-:W-:Y:S01]  /*27c30*/  FFMA.FTZ R116, R0, -R200.reuse, R116 ;  /* 0x800000c800747223 */ /* 0x080fe20000010074 */
[----:B------:R-:W-:Y:S01]  /*27c40*/  FSEL R114, R114, -INF , !P2 ;  /* 0xff80000072727808 */ /* 0x000fe20005000000 */
[----:B------:R-:W-:Y:S01]  /*27c50*/  FFMA.FTZ R113, R3, -R200, R113 ;  /* 0x800000c803717223 */ /* 0x000fe20000010071 */
[----:B------:R-:W-:Y:S01]  /*27c60*/  ISETP.GE.AND P3, PT, R2, R204, PT ;  /* 0x000000cc0200720c */ /* 0x000fe20003f66270 */
[----:B------:R-:W-:Y:S01]  /*27c70*/  VIADD R3, R202, 0x71 ;  /* 0x00000071ca037836 */ /* 0x000fe20000000000 */
[----:B------:R-:W-:Y:S01]  /*27c80*/  ISETP.GE.AND P2, PT, R2, R203, PT ;  /* 0x000000cb0200720c */ /* 0x000fe20003f46270 */
[----:B------:R-:W-:Y:S01]  /*27c90*/  IMAD.IADD R0, R209, 0x1, -R2 ;  /* 0x00000001d1007824 */ /* 0x000fe200078e0a02 */
[----:B------:R-:W-:Y:S01]  /*27ca0*/  LOP3.LUT R14, R9, R225, R182, 0x96, !PT ;  /* 0x000000e1090e7212 */ /* 0x000fe200078e96b6 */
[----:B------:R-:W-:Y:S01]  /*27cb0*/  FFMA.FTZ R115, R10, -R200, R115 ;  /* 0x800000c80a737223 */ /* 0x000fe20000010073 */
[C---:B------:R-:W-:Y:S01]  /*27cc0*/  ISETP.GE.OR P3, PT, R2.reuse, R212, !P3 ;  /* 0x000000d40200720c */ /* 0x040fe20005f66670 */
[--C-:B------:R-:W-:Y:S01]  /*27cd0*/  IMAD.IADD R4, R207, 0x1, -R3.reuse ;  /* 0x00000001cf047824 */ /* 0x100fe200078e0a03 */
[----:B------:R-:W-:Y:S01]  /*27ce0*/  IABS R10, R0 ;  /* 0x00000000000a7213 */ /* 0x000fe20000000000 */
[----:B------:R-:W-:Y:S01]  /*27cf0*/  IMAD.WIDE.U32 R20, R11, -0x2daee0ad, RZ ;  /* 0xd2511f530b147825 */ /* 0x000fe200078e00ff */
[----:B------:R-:W-:Y:S02]  /*27d00*/  ISETP.GE.OR P2, PT, R2, R211, !P2 ;  /* 0x000000d30200720c */ /* 0x000fe40005746670 */
[----:B------:R-:W-:Y:S01]  /*27d10*/  FSEL R113, R113, -INF , !P6 ;  /* 0xff80000071717808 */ /* 0x000fe20007000000 */
[----:B------:R-:W-:Y:S01]  /*27d20*/  IMAD.IADD R9, R208, 0x1, -R2 ;  /* 0x00000001d0097824 */ /* 0x000fe200078e0a02 */
[----:B------:R-:W-:Y:S01]  /*27d30*/  LOP3.LUT R15, R21, R226, R8, 0x96, !PT ;  /* 0x000000e2150f7212 */ /* 0x000fe200078e9608 */
[----:B------:R-:W-:Y:S01]  /*27d40*/  IMAD.IADD R5, R210, 0x1, -R2 ;  /* 0x00000001d2057824 */ /* 0x000fe200078e0a02 */
[----:B------:R-:W-:Y:S01]  /*27d50*/  IABS R2, R4 ;  /* 0x0000000400027213 */ /* 0x000fe20000000000 */
[----:B------:R-:W-:Y:S01]  /*27d60*/  IMAD.MOV.U32 R4, RZ, RZ, R10 ;  /* 0x000000ffff047224 */ /* 0x000fe200078e000a */
[----:B------:R-:W-:Y:S01]  /*27d70*/  IABS R9, R9 ;  /* 0x0000000900097213 */ /* 0x000fe20000000000 */
[----:B------:R-:W-:Y:S01]  /*27d80*/  IMAD.IADD R8, R209, 0x1, -R3 ;  /* 0x00000001d1087824 */ /* 0x000fe200078e0a03 */
[----:B------:R-:W-:Y:S01]  /*27d90*/  I2FP.F32.S32 R2, R2 ;  /* 0x0000000200027245 */ /* 0x000fe20000201400 */
[----:B------:R-:W-:Y:S01]  /*27da0*/  IMAD.MOV.U32 R178, RZ, RZ, R36 ;  /* 0x000000ffffb27224 */ /* 0x000fe200078e0024 */
[----:B------:R-:W-:Y:S01]  /*27db0*/  I2FP.F32.S32 R4, R4 ;  /* 0x0000000400047245 */ /* 0x000fe20000201400 */
[----:B------:R-:W-:Y:S01]  /*27dc0*/  IMAD.MOV.U32 R179, RZ, RZ, R38 ;  /* 0x000000ffffb37224 */ /* 0x000fe200078e0026 */
[----:B------:R-:W-:Y:S01]  /*27dd0*/  IABS R0, R8 ;  /* 0x0000000800007213 */ /* 0x000fe20000000000 */
[----:B------:R-:W-:Y:S01]  /*27de0*/  FFMA.FTZ R117, R2, -R200, R117 ;  /* 0x800000c802757223 */ /* 0x000fe20000010075 */
[----:B------:R-:W-:Y:S01]  /*27df0*/  IABS R8, R5 ;  /* 0x0000000500087213 */ /* 0x000fe20000000000 */
[----:B------:R-:W-:Y:S01]  /*27e00*/  IMAD.MOV.U32 R5, RZ, RZ, R9 ;  /* 0x000000ffff057224 */ /* 0x000fe200078e0009 */
[----:B------:R-:W-:Y:S01]  /*27e10*/  I2FP.F32.S32 R0, R0 ;  /* 0x0000000000007245 */ /* 0x000fe20000201400 */
[-C--:B------:R-:W-:Y:S01]  /*27e20*/  FFMA.FTZ R118, R4, -R200.reuse, R118 ;  /* 0x800000c804767223 */ /* 0x080fe20000010076 */
[----:B------:R-:W-:Y:S01]  /*27e30*/  FSEL R115, R115, -INF , !P5 ;  /* 0xff80000073737808 */ /* 0x000fe20006800000 */
[----:B------:R-:W-:Y:S01]  /*27e40*/  VIADD R2, R202, 0x78 ;  /* 0x00000078ca027836 */ /* 0x000fe20000000000 */
[----:B------:R-:W-:Y:S01]  /*27e50*/  I2FP.F32.S32 R4, R5 ;  /* 0x0000000500047245 */ /* 0x000fe20000201400 */
[-C--:B------:R-:W-:Y:S01]  /*27e60*/  FFMA.FTZ R119, R0, -R200.reuse, R119 ;  /* 0x800000c800777223 */ /* 0x080fe20000010077 */
[----:B------:R-:W-:Y:S01]  /*27e70*/  FSEL R116, R116, -INF , !P1 ;  /* 0xff80000074747808 */ /* 0x000fe20004800000 */
[----:B------:R-:W-:Y:S01]  /*27e80*/  VIADD R0, R202, 0x79 ;  /* 0x00000079ca007836 */ /* 0x000fe20000000000 */
[----:B------:R-:W-:Y:S01]  /*27e90*/  FSEL R118, R118, -INF , !P0 ;  /* 0xff80000076767808 */ /* 0x000fe20004000000 */
[----:B------:R-:W-:Y:S01]  /*27ea0*/  FFMA.FTZ R120, R4, -R200, R120 ;  /* 0x800000c804787223 */ /* 0x000fe20000010078 */
[----:B------:R-:W-:Y:S01]  /*27eb0*/  I2FP.F32.S32 R5, R8 ;  /* 0x0000000800057245 */ /* 0x000fe20000201400 */
[C---:B------:R-:W-:Y:S01]  /*27ec0*/  IMAD.IADD R8, R208.reuse, 0x1, -R3 ;  /* 0x00000001d0087824 */ /* 0x040fe200078e0a03 */
[C---:B------:R-:W-:Y:S01]  /*27ed0*/  ISETP.GE.AND P6, PT, R3.reuse, R206, PT ;  /* 0x000000ce0300720c */ /* 0x040fe20003fc6270 */
[----:B------:R-:W-:Y:S01]  /*27ee0*/  IMAD.IADD R4, R208, 0x1, -R2 ;  /* 0x00000001d0047824 */ /* 0x000fe200078e0a02 */
[----:B------:R-:W-:Y:S01]  /*27ef0*/  ISETP.GE.AND P5, PT, R3, R205, PT ;  /* 0x000000cd0300720c */ /* 0x000fe20003fa6270 */
[----:B------:R-:W-:Y:S01]  /*27f00*/  FFMA.FTZ R122, R5, -R200, R122 ;  /* 0x800000c8057a7223 */ /* 0x000fe2000001007a */
[C---:B------:R-:W-:Y:S01]  /*27f10*/  ISETP.GE.AND P1, PT, R3.reuse, R204, PT ;  /* 0x000000cc0300720c */ /* 0x040fe20003f26270 */
[C---:B------:R-:W-:Y:S01]  /*27f20*/  IMAD.IADD R5, R210.reuse, 0x1, -R2 ;  /* 0x00000001d2057824 */ /* 0x040fe200078e0a02 */
[C---:B------:R-:W-:Y:S01]  /*27f30*/  ISETP.GE.AND P0, PT, R3.reuse, R203, PT ;  /* 0x000000cb0300720c */ /* 0x040fe20003f06270 */
[----:B------:R-:W-:Y:S01]  /*27f40*/  IMAD.MOV.U32 R63, RZ, RZ, R37 ;  /* 0x000000ffff3f7224 */ /* 0x000fe200078e0025 */
[C---:B------:R-:W-:Y:S01]  /*27f50*/  ISETP.GE.OR P6, PT, R3.reuse, R214, !P6 ;  /* 0x000000d60300720c */ /* 0x040fe200077c6670 */
[----:B------:R-:W-:Y:S01]  /*27f60*/  IMAD.MOV.U32 R184, RZ, RZ, R41 ;  /* 0x000000ffffb87224 */ /* 0x000fe200078e0029 */
        /* <DEDUP_REMOVED lines=20> */
[C---:B------:R-:W-:Y:S01]  /*280b0*/  ISETP.GE.AND P6, PT, R2.reuse, R204, PT ;  /* 0x000000cc0200720c */ /* 0x040fe20003fc6270 */
[----:B------:R-:W-:Y:S01]  /*280c0*/  IMAD.IADD R3, R209, 0x1, -R2 ;  /* 0x00000001d1037824 */ /* 0x000fe200078e0a02 */
[----:B------:R-:W-:Y:S01]  /*280d0*/  ISETP.GE.AND P5, PT, R2, R203, PT ;  /* 0x000000cb0200720c */ /* 0x000fe20003fa6270 */
[----:B------:R-:W-:Y:S01]  /*280e0*/  IMAD.IADD R4, R207, 0x1, -R0 ;  /* 0x00000001cf047824 */ /* 0x000fe200078e0a00 */
[----:B------:R-:W-:Y:S02]  /*280f0*/  I2FP.F32.S32 R5, R5 ;  /* 0x0000000500057245 */ /* 0x000fe40000201400 */
[----:B------:R-:W-:Y:S02]  /*28100*/  FSEL R120, R120, -INF , !P3 ;  /* 0xff80000078787808 */ /* 0x000fe40005800000 */
[----:B------:R-:W-:Y:S01]  /*28110*/  FSEL R122, R122, -INF , !P2 ;  /* 0xff8000007a7a7808 */ /* 0x000fe20005000000 */
[----:B------:R-:W-:Y:S01]  /*28120*/  FFMA.FTZ R125, R5, -R200, R125 ;  /* 0x800000c8057d7223 */ /* 0x000fe2000001007d */
[C---:B------:R-:W-:Y:S01]  /*28130*/  ISETP.GE.OR P6, PT, R2.reuse, R212, !P6 ;  /* 0x000000d40200720c */ /* 0x040fe200077c6670 */
[----:B------:R-:W-:Y:S01]  /*28140*/  IMAD.IADD R5, R207, 0x1, -R2 ;  /* 0x00000001cf057824 */ /* 0x000fe200078e0a02 */
[C---:B------:R-:W-:Y:S02]  /*28150*/  ISETP.GE.OR P5, PT, R2.reuse, R211, !P5 ;  /* 0x000000d30200720c */ /* 0x040fe40006fa6670 */
        /* <DEDUP_REMOVED lines=12> */
[--C-:B------:R-:W-:Y:S01]  /*28220*/  IMAD.IADD R2, R210, 0x1, -R0.reuse ;  /* 0x00000001d2027824 */ /* 0x100fe200078e0a00 */
[C---:B------:R-:W-:Y:S02]  /*28230*/  ISETP.GE.OR P1, PT, R0.reuse, R212, !P1 ;  /* 0x000000d40000720c */ /* 0x040fe40004f26670 */
        /* <DEDUP_REMOVED lines=9> */
[----:B------:R-:W-:Y:S02]  /*282d0*/  I2FP.F32.S32 R3, R3 ;  /* 0x0000000300037245 */ /* 0x000fe40000201400 */
[----:B------:R-:W-:Y:S02]  /*282e0*/  I2FP.F32.S32 R2, R2 ;  /* 0x0000000200027245 */ /* 0x000fe40000201400 */
[----:B------:R-:W-:Y:S01]  /*282f0*/  I2FP.F32.S32 R0, R0 ;  /* 0x0000000000007245 */ /* 0x000fe20000201400 */
[----:B------:R-:W-:Y:S01]  /*28300*/  FFMA.FTZ R130, R3, -R200, R130 ;  /* 0x800000c803827223 */ /* 0x000fe20000010082 */
[----:B------:R-:W-:Y:S01]  /*28310*/  I2FP.F32.S32 R4, R4 ;  /* 0x0000000400047245 */ /* 0x000fe20000201400 */
[----:B------:R-:W-:Y:S01]  /*28320*/  FFMA.FTZ R131, R2, -R200, R131 ;  /* 0x800000c802837223 */ /* 0x000fe20000010083 */
        /* <DEDUP_REMOVED lines=16> */
[----:B--2---:R-:W-:Y:S02]  /*28430*/  FMNMX.FTZ R2, R75, R2, !PT ;  /* 0x000000024b027209 */ /* 0x004fe40007810000 */
[----:B------:R-:W-:Y:S02]  /*28440*/  FMNMX.FTZ R0, R184, R0, !PT ;  /* 0x00000000b8007209 */ /* 0x000fe40007810000 */
[----:B-----5:R-:W-:Y:S02]  /*28450*/  FMNMX.FTZ R2, R92, R2, !PT ;  /* 0x000000025c027209 */ /* 0x020fe40007810000 */
[----:B------:R-:W-:Y:S02]  /*28460*/  FMNMX.FTZ R0, R172, R0, !PT ;  /* 0x00000000ac007209 */ /* 0x000fe40007810000 */
        /* <DEDUP_REMOVED lines=90> */
[----:B------:R-:W-:Y:S01]  /*28a10*/  FSEL R125, R125, -INF , !P1 ;  /* 0xff8000007d7d7808 */ /* 0x000fe20004800000 */
[----:B------:R-:W-:Y:S01]  /*28a20*/  FFMA.FTZ R128, R5, -R200, R128 ;  /* 0x800000c805807223 */ /* 0x000fe20000010080 */
[----:B------:R-:W-:Y:S02]  /*28a30*/  FMNMX.FTZ R39, R101, R39, !PT ;  /* 0x0000002765277209 */ /* 0x000fe40007810000 */
[----:B------:R-:W-:Y:S02]  /*28a40*/  FMNMX.FTZ R3, R115, R3, !PT ;  /* 0x0000000373037209 */ /* 0x000fe40007810000 */
[----:B------:R-:W-:Y:S02]  /*28a50*/  FMNMX.FTZ R39, R112, R39, !PT ;  /* 0x0000002770277209 */ /* 0x000fe40007810000 */
[----:B------:R-:W-:Y:S02]  /*28a60*/  FMNMX.FTZ R2, R109, R2, !PT ;  /* 0x000000026d027209 */ /* 0x000fe40007810000 */
[----:B------:R-:W-:Y:S02]  /*28a70*/  FMNMX.FTZ R39, R113, R39, !PT ;  /* 0x0000002771277209 */ /* 0x000fe40007810000 */
[----:B------:R-:W-:Y:S02]  /*28a80*/  FMNMX.FTZ R0, R111, R0, !PT ;  /* 0x000000006f007209 */ /* 0x000fe40007810000 */
[----:B------:R-:W-:Y:S02]  /*28a90*/  ISETP.GT.AND P1, PT, R232, R7, PT ;  /* 0x00000007e800720c */ /* 0x000fe40003f24270 */
[----:B------:R-:W-:Y:S02]  /*28aa0*/  FMNMX.FTZ R39, R116, R39, !PT ;  /* 0x0000002774277209 */ /* 0x000fe40007810000 */
[----:B------:R-:W-:Y:S02]  /*28ab0*/  FMNMX.FTZ R3, R118, R3, !PT ;  /* 0x0000000376037209 */ /* 0x000fe40007810000 */
[----:B------:R-:W-:Y:S02]  /*28ac0*/  FMNMX.FTZ R2, R120, R2, !PT ;  /* 0x0000000278027209 */ /* 0x000fe40007810000 */
[----:B------:R-:W-:Y:S02]  /*28ad0*/  FMNMX.FTZ R0, R122, R0, !PT ;  /* 0x000000007a007209 */ /* 0x000fe40007810000 */
[----:B------:R-:W-:Y:S02]  /*28ae0*/  FSEL R128, R128, -INF , !P3 ;  /* 0xff80000080807808 */ /* 0x000fe40005800000 */
[----:B------:R-:W-:Y:S02]  /*28af0*/  FMNMX.FTZ R39, R117, R39, !PT ;  /* 0x0000002775277209 */ /* 0x000fe40007810000 */
[----:B------:R-:W-:Y:S02]  /*28b00*/  FSEL R130, R130, -INF , !P2 ;  /* 0xff80000082827808 */ /* 0x000fe40005000000 */
        /* <DEDUP_REMOVED lines=21> */
[----:B------:R-:W5:Y:S04]  /*28c60*/  LDL.64 R10, [R1+0x3a8] ;  /* 0x0003a800010a7983 */ /* 0x000f680000100a00 */
[----:B------:R-:W5:Y:S04]  /*28c70*/  LDL R7, [R1+0x34c] ;  /* 0x00034c0001077983 */ /* 0x000f680000100800 */
[----:B------:R1:W-:Y:S04]  /*28c80*/  @P4 STS [R215+0x2000], RZ ;  /* 0x002000ffd7004388 */ /* 0x0003e80000000800 */
[----:B------:R1:W-:Y:S04]  /*28c90*/  @P4 STS [R215+0x2004], RZ ;  /* 0x002004ffd7004388 */ /* 0x0003e80000000800 */
[----:B------:R1:W-:Y:S01]  /*28ca0*/  @P4 STS.64 [R215+0x2008], RZ ;  /* 0x002008ffd7004388 */ /* 0x0003e20000000a00 */
[----:B--2---:R-:W-:Y:S03]  /*28cb0*/  VIADD R0, R13, 0xfffffffe ;  /* 0xfffffffe0d007836 */ /* 0x004fe60000000000 */
[----:B------:R-:W2:Y:S01]  /*28cc0*/  LDL R13, [R1+0x3b4] ;  /* 0x0003b400010d7983 */ /* 0x000ea20000100800 */
[C---:B---3--:R-:W-:Y:S01]  /*28cd0*/  SHF.L.U64.HI R4, R16.reuse, 0x7, R17 ;  /* 0x0000000710047819 */ /* 0x048fe20000010211 */
[----:B------:R-:W-:Y:S01]  /*28ce0*/  IMAD.SHL.U32 R6, R16, 0x80, RZ ;  /* 0x0000008010067824 */ /* 0x000fe200078e00ff */
[----:B------:R-:W-:Y:S01]  /*28cf0*/  SHF.R.S32.HI R5, RZ, 0x1f, R0 ;  /* 0x0000001fff057819 */ /* 0x000fe20000011400 */
[----:B----4-:R-:W-:Y:S02]  /*28d00*/  IMAD.MOV.U32 R3, RZ, RZ, R41 ;  /* 0x000000ffff037224 */ /* 0x010fe400078e0029 */
[----:B------:R-:W-:Y:S02]  /*28d10*/  IMAD R4, R4, R0, RZ ;  /* 0x0000000004047224 */ /* 0x000fe400078e02ff */
[----:B-----5:R-:W-:Y:S04]  /*28d20*/  IMAD.MOV.U32 R2, RZ, RZ, R18 ;  /* 0x000000ffff027224 */ /* 0x020fe800078e0012 */
        /* <DEDUP_REMOVED lines=11> */
[C---:B---3--:R-:W-:Y:S02]  /*28de0*/  @!P4 LEA R4, P0, R3.reuse, R8, 0x1 ;  /* 0x000000080304c211 */ /* 0x048fe400078008ff */
[----:B------:R-:W-:Y:S04]  /*28df0*/  @!P4 LEA.HI.X R5, R16, R0, R17, 0x5, P1 ;  /* 0x000000001005c211 */ /* 0x000fe800008f2c11 */
[-C--:B------:R-:W-:Y:S05]  /*28e00*/  @!P4 LEA.HI.X R5, R3, R9.reuse, R5, 0x1, P0 ;  /* 0x000000090305c211 */ /* 0x080fea00000f0c05 */
[----:B------:R-:W-:Y:S01]  /*28e10*/  @!PT LDS RZ, [RZ] ;  /* 0x00000000fffff984 */ /* 0x000fe20000000800 */
[----:B------:R-:W-:Y:S01]  /*28e20*/  @!PT LDS RZ, [RZ] ;  /* 0x00000000fffff984 */ /* 0x000fe20000000800 */
[----:B------:R-:W-:Y:S01]  /*28e30*/  @!PT LDS RZ, [RZ] ;  /* 0x00000000fffff984 */ /* 0x000fe20000000800 */
[----:B------:R3:W-:Y:S04]  /*28e40*/  @!P4 LDGSTS.E.BYPASS.LTC128B.128 [R215+0x2800], desc[UR4][R4.64] ;  /* 0x0280000004d7cfae */ /* 0x0007e8000b901d44 */
[----:B------:R1:W-:Y:S01]  /*28e50*/  @P4 STS.128 [R215+0x3000], RZ ;  /* 0x003000ffd7004388 */ /* 0x0003e20000000c00 */
[----:B--2---:R-:W-:Y:S04]  /*28e60*/  @!P4 IADD3 R3, P1, R13, R2, RZ ;  /* 0x000000020d03c210 */ /* 0x004fe80007f3e0ff */
[C---:B---3--:R-:W-:Y:S01]  /*28e70*/  @!P4 LEA R4, P0, R3.reuse, R8, 0x1 ;  /* 0x000000080304c211 */ /* 0x048fe200078008ff */
[----:B------:R-:W-:Y:S05]  /*28e80*/  @!P4 IMAD.X R5, R0, 0x1, R12, P1 ;  /* 0x000000010005c824 */ /* 0x000fea00008e060c */
[-C--:B------:R-:W-:Y:S02]  /*28e90*/  @!P4 LEA.HI.X R5, R3, R9.reuse, R5, 0x1, P0 ;  /* 0x000000090305c211 */ /* 0x080fe400000f0c05 */
[----:B------:R-:W-:Y:S03]  /*28ea0*/  @!P4 IADD3 R3, P1, R10, R2, RZ ;  /* 0x000000020a03c210 */ /* 0x000fe60007f3e0ff */
        /* <DEDUP_REMOVED lines=13> */
.L_x_1210:
[----:B------:R-:W-:Y:S05]  /*28f80*/  BSYNC B0 ;  /* 0x0000000000007941 */ /* 0x000fea0003800000 */
.L_x_1209:
[----:B------:R-:W-:Y:S01]  /*28f90*/  LOP3.LUT R201, R201, 0xfffeffff, RZ, 0xc0, !PT ;  /* 0xfffeffffc9c97812 */ /* 0x000fe200078ec0ff */
[----:B-1----:R-:W2:Y:S01]  /*28fa0*/  LDL.LU R2, [R1+0x98] ;  /* 0x0000980001027983 */ /* 0x002ea20000300800 */
[----:B------:R-:W-:Y:S03]  /*28fb0*/  IMAD.WIDE.U32 R4, R14, -0x326172a9, RZ ;  /* 0xcd9e8d570e047825 */ /* 0x000fe600078e00ff */
[----:B------:R-:W-:Y:S01]  /*28fc0*/  @P4 LOP3.LUT R201, R201, 0x10000, RZ, 0xfc, !PT ;  /* 0x00010000c9c94812 */ /* 0x000fe200078efcff */
[----:B------:R-:W3:Y:S01]  /*28fd0*/  LDL.LU R0, [R1+0x9c] ;  /* 0x00009c0001007983 */ /* 0x000ee20000300800 */
[----:B------:R-:W-:Y:S02]  /*28fe0*/  IMAD.MOV.U32 R222, RZ, RZ, R57 ;  /* 0x000000ffffde7224 */ /* 0x000fe400078e0039 */
[----:B------:R-:W-:Y:S01]  /*28ff0*/  LOP3.LUT R201, R201, 0x7fffffff, RZ, 0xc0, !PT ;  /* 0x7fffffffc9c97812 */ /* 0x000fe200078ec0ff */
[----:B------:R-:W4:Y:S01]  /*29000*/  LDL.LU.64 R60, [R1+0x60] ;  /* 0x00006000013c7983 */ /* 0x000f220000300a00 */
[----:B------:R-:W-:Y:S05]  /*29010*/  IMAD.MOV.U32 R235, RZ, RZ, R59 ;  /* 0x000000ffffeb7224 */ /* 0x000fea00078e003b */
[----:B------:R1:W-:Y:S04]  /*29020*/  STL [R1+0x428], R232 ;  /* 0x000428e801007387 */ /* 0x0003e80000100800 */
[----:B------:R1:W-:Y:S04]  /*29030*/  STL [R1+0x424], R171 ;  /* 0x000424ab01007387 */ /* 0x0003e80000100800 */
[----:B------:R1:W-:Y:S04]  /*29040*/  STL [R1+0x420], R188 ;  /* 0x000420bc01007387 */ /* 0x0003e80000100800 */
[----:B------:R1:W-:Y:S04]  /*29050*/  STL [R1+0x41c], R215 ;  /* 0x00041cd701007387 */ /* 0x0003e80000100800 */
[----:B------:R1:W-:Y:S04]  /*29060*/  STL [R1+0x418], R214 ;  /* 0x000418d601007387 */ /* 0x0003e80000100800 */
[----:B------:R1:W-:Y:S04]  /*29070*/  STL [R1+0x414], R213 ;  /* 0x000414d501007387 */ /* 0x0003e80000100800 */
[----:B------:R1:W-:Y:S02]  /*29080*/  STL [R1+0x410], R212 ;  /* 0x000410d401007387 */ /* 0x0003e40000100800 */
[----:B-1----:R-:W-:Y:S02]  /*29090*/  IMAD.MOV.U32 R232, RZ, RZ, R172 ;  /* 0x000000ffffe87224 */ /* 0x002fe400078e00ac */
[----:B------:R1:W-:Y:S01]  /*290a0*/  STL [R1+0x40c], R211 ;  /* 0x00040cd301007387 */ /* 0x0003e20000100800 */
[----:B------:R-:W-:Y:S03]  /*290b0*/  IMAD.MOV.U32 R171, RZ, RZ, R175 ;  /* 0x000000ffffab7224 */ /* 0x000fe600078e00af */
[----:B------:R1:W-:Y:S01]  /*290c0*/  STL [R1+0x408], R210 ;  /* 0x000408d201007387 */ /* 0x0003e20000100800 */
[----:B------:R-:W-:Y:S03]  /*290d0*/  IMAD.MOV.U32 R188, RZ, RZ, R174 ;  /* 0x000000ffffbc7224 */ /* 0x000fe600078e00ae */
[----:B------:R1:W-:Y:S01]  /*290e0*/  STL [R1+0x404], R209 ;  /* 0x000404d101007387 */ /* 0x0003e20000100800 */
[----:B------:R-:W-:Y:S03]  /*290f0*/  IMAD.MOV.U32 R215, RZ, RZ, R173 ;  /* 0x000000ffffd77224 */ /* 0x000fe600078e00ad */
[----:B------:R-:W-:Y:S01]  /*29100*/  STL [R1+0x400], R208 ;  /* 0x000400d001007387 */ /* 0x000fe20000100800 */
[----:B------:R-:W-:Y:S03]  /*29110*/  IMAD.MOV.U32 R214, RZ, RZ, R62 ;  /* 0x000000ffffd67224 */ /* 0x000fe600078e003e */
[----:B------:R-:W-:Y:S01]  /*29120*/  STL [R1+0x3fc], R207 ;  /* 0x0003fccf01007387 */ /* 0x000fe20000100800 */
[----:B------:R-:W-:Y:S03]  /*29130*/  IMAD.MOV.U32 R213, RZ, RZ, R63 ;  /* 0x000000ffffd57224 */ /* 0x000fe600078e003f */
[----:B------:R-:W-:Y:S01]  /*29140*/  STL [R1+0x3f8], R206 ;  /* 0x0003f8ce01007387 */ /* 0x000fe20000100800 */
[----:B------:R-:W-:Y:S02]  /*29150*/  IMAD.MOV.U32 R212, RZ, RZ, R235 ;  /* 0x000000ffffd47224 */ /* 0x000fe400078e00eb */
[----:B------:R-:W-:Y:S01]  /*29160*/  IMAD.MOV.U32 R235, RZ, RZ, R179 ;  /* 0x000000ffffeb7224 */ /* 0x000fe200078e00b3 */
[----:B------:R-:W-:Y:S01]  /*29170*/  STL.64 [R1+0x3f0], R204 ;  /* 0x0003f0cc01007387 */ /* 0x000fe20000100a00 */
[----:B-1----:R-:W-:Y:S02]  /*29180*/  IMAD.MOV.U32 R211, RZ, RZ, R178 ;  /* 0x000000ffffd37224 */ /* 0x002fe400078e00b2 */
[----:B------:R-:W-:Y:S03]  /*29190*/  IMAD.MOV.U32 R210, RZ, RZ, R212 ;  /* 0x000000ffffd27224 */ /* 0x000fe600078e00d4 */
[----:B------:R-:W-:Y:S01]  /*291a0*/  STL [R1+0x3ec], R203 ;  /* 0x0003eccb01007387 */ /* 0x000fe20000100800 */
[----:B------:R-:W-:Y:S02]  /*291b0*/  IMAD.MOV.U32 R212, RZ, RZ, R69 ;  /* 0x000000ffffd47224 */ /* 0x000fe400078e0045 */
[----:B------:R-:W-:Y:S01]  /*291c0*/  IMAD.MOV.U32 R209, RZ, RZ, R211 ;  /* 0x000000ffffd17224 */ /* 0x000fe200078e00d3 */
[----:B------:R-:W-:Y:S01]  /*291d0*/  STL [R1+0x3e8], R200 ;  /* 0x0003e8c801007387 */ /* 0x000fe20000100800 */
[----:B------:R-:W-:Y:S03]  /*291e0*/  IMAD.MOV.U32 R211, RZ, RZ, R81 ;  /* 0x000000ffffd37224 */ /* 0x000fe600078e0051 */
[----:B------:R-:W-:Y:S04]  /*291f0*/  STL [R1+0x3e4], R198 ;  /* 0x0003e4c601007387 */ /* 0x000fe80000100800 */
[----:B------:R-:W-:Y:S04]  /*29200*/  STL [R1+0x3e0], R195 ;  /* 0x0003e0c301007387 */ /* 0x000fe80000100800 */
[----:B------:R-:W-:Y:S06]  /*29210*/  STL.64 [R1+0x3d8], R196 ;  /* 0x0003d8c401007387 */ /* 0x000fec0000100a00 */
[----:B------:R-:W-:Y:S04]  /*29220*/  STL [R1+0x3d4], R194 ;  /* 0x0003d4c201007387 */ /* 0x000fe80000100800 */
[----:B------:R-:W-:Y:S04]  /*29230*/  STL [R1+0x3d0], R193 ;  /* 0x0003d0c101007387 */ /* 0x000fe80000100800 */
[----:B------:R-:W-:Y:S04]  /*29240*/  STL [R1+0x3cc], R192 ;  /* 0x0003ccc001007387 */ /* 0x000fe80000100800 */
[----:B------:R-:W-:Y:S04]  /*29250*/  STL [R1+0x3c8], R189 ;  /* 0x0003c8bd01007387 */ /* 0x000fe80000100800 */
[----:B------:R-:W-:Y:S04]  /*29260*/  STL [R1+0x42c], R189 ;  /* 0x00042cbd01007387 */ /* 0x000fe80000100800 */
[----:B------:R-:W-:Y:S06]  /*29270*/  STL.64 [R1+0x3c0], R190 ;  /* 0x0003c0be01007387 */ /* 0x000fec0000100a00 */
[----:B------:R-:W-:Y:S04]  /*29280*/  STL [R1+0x3b8], R170 ;  /* 0x0003b8aa01007387 */ /* 0x000fe80000100800 */
[----:B------:R-:W-:Y:S04]  /*29290*/  STL [R1+0x430], R170 ;  /* 0x000430aa01007387 */ /* 0x000fe80000100800 */
[----:B------:R-:W-:Y:S04]  /*292a0*/  STL [R1+0x43c], R170 ;  /* 0x00043caa01007387 */ /* 0x000fe80000100800 */
[----:B------:R-:W4:Y:S04]  /*292b0*/  LDL.LU R83, [R1+0xa4] ;  /* 0x0000a40001537983 */ /* 0x000f280000300800 */
[----:B------:R-:W1:Y:S08]  /*292c0*/  SHFL.BFLY PT, R10, R39, 0x2, 0x1f ;  /* 0x0c401f00270a7f89 */ /* 0x000e7000000e0000 */
[----:B------:R-:W1:Y:S08]  /*292d0*/  SHFL.BFLY PT, R12, R37, 0x2, 0x1f ;  /* 0x0c401f00250c7f89 */ /* 0x000e7000000e0000 */
[----:B------:R-:W1:Y:S08]  /*292e0*/  SHFL.BFLY PT, R11, R38, 0x2, 0x1f ;  /* 0x0c401f00260b7f89 */ /* 0x000e7000000e0000 */
[----:B------:R-:W1:Y:S02]  /*292f0*/  SHFL.BFLY PT, R13, R36, 0x2, 0x1f ;  /* 0x0c401f00240d7f89 */ /* 0x000e6400000e0000 */
[----:B-1----:R-:W-:Y:S02]  /*29300*/  FMNMX.FTZ R39, R39, R10, !PT ;  /* 0x0000000a27277209 */ /* 0x002fe40007810000 */
[----:B------:R-:W-:Y:S02]  /*29310*/  FMNMX.FTZ R37, R37, R12, !PT ;  /* 0x0000000c25257209 */ /* 0x000fe40007810000 */
[----:B------:R-:W-:Y:S02]  /*29320*/  FMNMX.FTZ R38, R38, R11, !PT ;  /* 0x0000000b26267209 */ /* 0x000fe40007810000 */
[----:B------:R-:W-:Y:S05]  /*29330*/  FMNMX.FTZ R36, R36, R13, !PT ;  /* 0x0000000d24247209 */ /* 0x000fea0007810000 */
[----:B------:R-:W1:Y:S02]  /*29340*/  SHFL.BFLY PT, R12, R36, 0x1, 0x1f ;  /* 0x0c201f00240c7f89 */ /* 0x000e6400000e0000 */
[----:B-1----:R-:W-:Y:S04]  /*29350*/  FMNMX.FTZ R36, R36, R12, !PT ;  /* 0x0000000c24247209 */ /* 0x002fe80007810000 */
[----:B------:R-:W-:Y:S01]  /*29360*/  FSETP.NEU.FTZ.AND P0, PT, R36, -INF , PT ;  /* 0xff8000002400780b */ /* 0x000fe20003f1d000 */
[----:B--2---:R-:W-:Y:S04]  /*29370*/  IMAD.WIDE.U32 R8, R2, -0x326172a9, RZ ;  /* 0xcd9e8d5702087825 */ /* 0x004fe800078e00ff */
[----:B------:R-:W-:Y:S01]  /*29380*/  IMAD.WIDE.U32 R2, R15, -0x326172a9, RZ ;  /* 0xcd9e8d570f027825 */ /* 0x000fe200078e00ff */
[----:B------:R-:W-:Y:S03]  /*29390*/  LOP3.LUT R9, R9, R220, R216, 0x96, !PT ;  /* 0x000000dc09097212 */ /* 0x000fe600078e96d8 */
[----:B---3--:R-:W-:Y:S01]  /*293a0*/  IMAD.WIDE.U32 R6, R0, -0x326172a9, RZ ;  /* 0xcd9e8d5700067825 */ /* 0x008fe200078e00ff */
[----:B------:R-:W-:Y:S02]  /*293b0*/  LOP3.LUT R4, R3, R230, R4, 0x96, !PT ;  /* 0x000000e603047212 */ /* 0x000fe400078e9604 */
[----:B------:R-:W-:Y:S01]  /*293c0*/  LOP3.LUT R0, R5, R220, R180, 0x96, !PT ;  /* 0x000000dc05007212 */ /* 0x000fe200078e96b4 */
[----:B------:R-:W-:Y:S01]  /*293d0*/  IMAD.WIDE.U32 R16, R9, -0x2daee0ad, RZ ;  /* 0xd2511f5309107825 */ /* 0x000fe200078e00ff */
[----:B------:R-:W-:Y:S02]  /*293e0*/  LOP3.LUT R8, R7, R230, R8, 0x96, !PT ;  /* 0x000000e607087212 */ /* 0x000fe400078e9608 */
[----:B------:R-:W1:Y:S01]  /*293f0*/  SHFL.BFLY PT, R7, R37, 0x1, 0x1f ;  /* 0x0c201f0025077f89 */ /* 0x000e6200000e0000 */
[----:B------:R-:W-:Y:S01]  /*29400*/  IMAD.WIDE.U32 R18, R4, -0x2daee0ad, RZ ;  /* 0xd2511f5304127825 */ /* 0x000fe200078e00ff */
[-C--:B----4-:R-:W-:Y:S06]  /*29410*/  LOP3.LUT R3, R17, R229.reuse, R60, 0x96, !PT ;  /* 0x000000e511037212 */ /* 0x090fec00078e963c */
[----:B------:R-:W2:Y:S01]  /*29420*/  LDL.LU R60, [R1+0xa8] ;  /* 0x0000a800013c7983 */ /* 0x000ea20000300800 */
[----:B------:R-:W-:Y:S03]  /*29430*/  IMAD.WIDE.U32 R14, R0, -0x2daee0ad, RZ ;  /* 0xd2511f53000e7825 */ /* 0x000fe600078e00ff */
[----:B------:R-:W3:Y:S01]  /*29440*/  LDL R57, [R1+0x35c] ;  /* 0x00035c0001397983 */ /* 0x000ee20000100800 */
[----:B------:R-:W-:Y:S01]  /*29450*/  IMAD.WIDE.U32 R40, R8, -0x2daee0ad, RZ ;  /* 0xd2511f5308287825 */ /* 0x000fe200078e00ff */
[----:B------:R-:W-:Y:S02]  /*29460*/  LOP3.LUT R0, R15, R229, R20, 0x96, !PT ;  /* 0x000000e50f007212 */ /* 0x000fe400078e9614 */
[-C--:B------:R-:W-:Y:S01]  /*29470*/  LOP3.LUT R4, R19, R227.reuse, R14, 0x96, !PT ;  /* 0x000000e313047212 */ /* 0x080fe200078e960e */
[----:B------:R-:W4:Y:S01]  /*29480*/  LDL R177, [R1+0x358] ;  /* 0x0003580001b17983 */ /* 0x000f220000100800 */
[----:B------:R-:W-:Y:S01]  /*29490*/  LOP3.LUT R8, R41, R227, R16, 0x96, !PT ;  /* 0x000000e329087212 */ /* 0x000fe200078e9610 */
[----:B------:R-:W-:Y:S02]  /*294a0*/  IMAD.WIDE.U32 R10, R0, -0x326172a9, RZ ;  /* 0xcd9e8d57000a7825 */ /* 0x000fe400078e00ff */
[----:B------:R-:W4:Y:S02]  /*294b0*/  LDL R176, [R1+0x344] ;  /* 0x0003440001b07983 */ /* 0x000f240000100800 */
[----:B------:R-:W-:Y:S01]  /*294c0*/  IMAD.WIDE.U32 R14, R3, -0x326172a9, RZ ;  /* 0xcd9e8d57030e7825 */ /* 0x000fe200078e00ff */
[-C--:B------:R-:W-:Y:S01]  /*294d0*/  LOP3.LUT R2, R11, R228.reuse, R2, 0x96, !PT ;  /* 0x000000e40b027212 */ /* 0x080fe200078e9602 */
[----:B------:R-:W4:Y:S02]  /*294e0*/  LDL R170, [R1+0x348] ;  /* 0x0003480001aa7983 */ /* 0x000f240000100800 */
[----:B------:R-:W-:Y:S01]  /*294f0*/  IMAD.WIDE.U32 R4, R4, -0x326172a9, RZ ;  /* 0xcd9e8d5704047825 */ /* 0x000fe200078e00ff */
[----:B-1----:R-:W-:Y:S01]  /*29500*/  FMNMX.FTZ R37, R37, R7, !PT ;  /* 0x0000000725257209 */ /* 0x002fe20007810000 */
[----:B------:R-:W1:Y:S01]  /*29510*/  SHFL.BFLY PT, R0, R39, 0x1, 0x1f ;  /* 0x0c201f0027007f89 */ /* 0x000e6200000e0000 */
[----:B------:R-:W-:Y:S01]  /*29520*/  LOP3.LUT R6, R15, R228, R6, 0x96, !PT ;  /* 0x000000e40f067212 */ /* 0x000fe200078e9606 */
[----:B------:R-:W-:Y:S01]  /*29530*/  IMAD.WIDE.U32 R8, R8, -0x326172a9, RZ ;  /* 0xcd9e8d5708087825 */ /* 0x000fe200078e00ff */
[----:B------:R-:W-:Y:S05]  /*29540*/  FSETP.NEU.FTZ.AND P1, PT, R37, -INF , PT ;  /* 0xff8000002500780b */ /* 0x000fea0003f3d000 */
[----:B------:R-:W1:Y:S01]  /*29550*/  SHFL.BFLY PT, R3, R38, 0x1, 0x1f ;  /* 0x0c201f0026037f89 */ /* 0x000e6200000e0000 */
[----:B------:R-:W-:Y:S02]  /*29560*/  SHF.R.U32.HI R13, RZ, 0x18, R4 ;  /* 0x00000018ff0d7819 */ /* 0x000fe40000011604 */
[-C--:B------:R-:W-:Y:S05]  /*29570*/  LOP3.LUT R11, R9, R233.reuse, R14, 0x96, !PT ;  /* 0x000000e9090b7212 */ /* 0x080fea00078e960e */
[----:B------:R-:W4:Y:S01]  /*29580*/  LDL R12, [R1+0x368] ;  /* 0x00036800010c7983 */ /* 0x000f220000100800 */
[----:B------:R-:W-:Y:S02]  /*29590*/  LOP3.LUT R10, R5, R233, R10, 0x96, !PT ;  /* 0x000000e9050a7212 */ /* 0x000fe400078e960a */
[C---:B------:R-:W-:Y:S01]  /*295a0*/  LOP3.LUT R186, R4.reuse, 0xff, RZ, 0xc0, !PT ;  /* 0x000000ff04ba7812 */ /* 0x040fe200078ec0ff */
[----:B------:R-:W4:Y:S01]  /*295b0*/  LDL R7, [R1+0x360] ;  /* 0x0003600001077983 */ /* 0x000f220000100800 */
[----:B------:R-:W-:Y:S02]  /*295c0*/  SHF.R.U32.HI R14, RZ, 0x10, R4 ;  /* 0x00000010ff0e7819 */ /* 0x000fe40000011604 */
[----:B------:R-:W-:Y:S01]  /*295d0*/  LOP3.LUT R17, R4, 0xffff, RZ, 0xc0, !PT ;  /* 0x0000ffff04117812 */ /* 0x000fe200078ec0ff */
[----:B------:R-:W-:Y:S01]  /*295e0*/  IMAD.WIDE.U32 R4, R6, -0x2daee0ad, RZ ;  /* 0xd2511f5306047825 */ /* 0x000fe200078e00ff */
[C---:B------:R-:W-:Y:S02]  /*295f0*/  LOP3.LUT R95, R8.reuse, 0xff, RZ, 0xc0, !PT ;  /* 0x000000ff085f7812 */ /* 0x040fe400078ec0ff */
[--C-:B------:R-:W-:Y:S02]  /*29600*/  SHF.R.U32.HI R202, RZ, 0x18, R8.reuse ;  /* 0x00000018ffca7819 */ /* 0x100fe40000011608 */
[----:B------:R-:W-:Y:S02]  /*29610*/  SHF.R.U32.HI R15, RZ, 0x10, R8 ;  /* 0x00000010ff0f7819 */ /* 0x000fe40000011608 */
[----:B------:R-:W-:Y:S01]  /*29620*/  LOP3.LUT R21, R8, 0xffff, RZ, 0xc0, !PT ;  /* 0x0000ffff08157812 */ /* 0x000fe200078ec0ff */
[----:B------:R-:W-:Y:S01]  /*29630*/  IMAD.WIDE.U32 R8, R2, -0x2daee0ad, RZ ;  /* 0xd2511f5302087825 */ /* 0x000fe200078e00ff */
[----:B-1----:R-:W-:Y:S02]  /*29640*/  FMNMX.FTZ R39, R39, R0, !PT ;  /* 0x0000000027277209 */ /* 0x002fe40007810000 */
[----:B------:R-:W-:Y:S02]  /*29650*/  FSEL R0, R37, RZ, P1 ;  /* 0x000000ff25007208 */ /* 0x000fe40000800000 */
[C---:B------:R-:W-:Y:S02]  /*29660*/  FSETP.NEU.FTZ.AND P3, PT, R39.reuse, -INF , PT ;  /* 0xff8000002700780b */ /* 0x040fe40003f7d000 */
[----:B------:R-:W-:Y:S02]  /*29670*/  FMNMX.FTZ R38, R38, R3, !PT ;  /* 0x0000000326267209 */ /* 0x000fe40007810000 */
[----:B------:R-:W-:Y:S02]  /*29680*/  FSEL R3, R39, RZ, P3 ;  /* 0x000000ff27037208 */ /* 0x000fe40001800000 */
[----:B------:R-:W-:Y:S02]  /*29690*/  FSETP.NEU.FTZ.AND P2, PT, R38, -INF , PT ;  /* 0xff8000002600780b */ /* 0x000fe40003f5d000 */
[----:B------:R-:W-:Y:S01]  /*296a0*/  LOP3.LUT R90, R4, 0xff, RZ, 0xc0, !PT ;  /* 0x000000ff045a7812 */ /* 0x000fe200078ec0ff */
[----:B------:R-:W-:Y:S01]  /*296b0*/  FADD.FTZ R6, -R3, R132 ;  /* 0x0000008403067221 */ /* 0x000fe20000010100 */
[----:B------:R-:W-:Y:S01]  /*296c0*/  FSEL R2, R38, RZ, P2 ;  /* 0x000000ff26027208 */ /* 0x000fe20001000000 */
[----:B------:R-:W-:Y:S01]  /*296d0*/  FADD.FTZ R3, -R0, R134 ;  /* 0x0000008600037221 */ /* 0x000fe20000010100 */
[----:B------:R-:W-:Y:S02]  /*296e0*/  FSEL R0, R36, RZ, P0 ;  /* 0x000000ff24007208 */ /* 0x000fe40000000000 */
[----:B------:R-:W-:Y:S02]  /*296f0*/  @P3 LOP3.LUT R201, R201, 0x80000000, RZ, 0xfc, !PT ;  /* 0x80000000c9c93812 */ /* 0x000fe400078efcff */
[--C-:B------:R-:W-:Y:S02]  /*29700*/  SHF.R.U32.HI R61, RZ, 0x18, R4.reuse ;  /* 0x00000018ff3d7819 */ /* 0x100fe40000011604 */
[----:B------:R-:W-:Y:S02]  /*29710*/  SHF.R.U32.HI R84, RZ, 0x10, R4 ;  /* 0x00000010ff547819 */ /* 0x000fe40000011604 */
[----:B------:R-:W-:Y:S01]  /*29720*/  LOP3.LUT R96, R4, 0xffff, RZ, 0xc0, !PT ;  /* 0x0000ffff04607812 */ /* 0x000fe200078ec0ff */
[----:B------:R-:W-:Y:S01]  /*29730*/  FADD.FTZ R4, -R2, R133 ;  /* 0x0000008502047221 */ /* 0x000fe20000010100 */
[----:B------:R-:W-:Y:S01]  /*29740*/  LOP3.LUT R201, R201, 0xbfffffff, RZ, 0xc0, !PT ;  /* 0xbfffffffc9c97812 */ /* 0x000fe200078ec0ff */
[----:B------:R-:W-:Y:S01]  /*29750*/  FADD.FTZ R2, -R0, R135 ;  /* 0x0000008700027221 */ /* 0x000fe20000010100 */
[----:B------:R-:W-:Y:S02]  /*29760*/  LOP3.LUT R0, R11, 0xff, RZ, 0xc0, !PT ;  /* 0x000000ff0b007812 */ /* 0x000fe400078ec0ff */
[----:B------:R-:W-:Y:S02]  /*29770*/  LOP3.LUT R134, R15, 0xff, RZ, 0xc0, !PT ;  /* 0x000000ff0f867812 */ /* 0x000fe400078ec0ff */
[-C--:B------:R-:W-:Y:S02]  /*29780*/  LOP3.LUT R59, R9, R231.reuse, R18, 0x96, !PT ;  /* 0x000000e7093b7212 */ /* 0x080fe400078e9612 */
[----:B------:R-:W-:Y:S01]  /*29790*/  LOP3.LUT R40, R5, R231, R40, 0x96, !PT ;  /* 0x000000e705287212 */ /* 0x000fe200078e9628 */
[----:B------:R-:W4:Y:S01]  /*297a0*/  LDL R18, [R1+0x354] ;  /* 0x0003540001127983 */ /* 0x000f220000100800 */
[----:B------:R-:W-:Y:S02]  /*297b0*/  LOP3.LUT R183, R8, 0xffff, RZ, 0xc0, !PT ;  /* 0x0000ffff08b77812 */ /* 0x000fe400078ec0ff */
[----:B------:R-:W-:Y:S01]  /*297c0*/  SHF.R.U32.HI R16, RZ, 0x18, R11 ;  /* 0x00000018ff107819 */ /* 0x000fe2000001160b */
[----:B------:R-:W4:Y:S01]  /*297d0*/  LDL R5, [R1+0x350] ;  /* 0x0003500001057983 */ /* 0x000f220000100800 */
[----:B------:R-:W-:Y:S02]  /*297e0*/  LOP3.LUT R19, R10, 0xff, RZ, 0xc0, !PT ;  /* 0x000000ff0a137812 */ /* 0x000fe400078ec0ff */
[----:B------:R-:W-:Y:S01]  /*297f0*/  LOP3.LUT R84, R84, 0xff, RZ, 0xc0, !PT ;  /* 0x000000ff54547812 */ /* 0x000fe200078ec0ff */
[----:B------:R-:W4:Y:S04]  /*29800*/  LDL.LU R206, [R1+0x68] ;  /* 0x0000680001ce7983 */ /* 0x000f280000300800 */
[----:B------:R-:W4:Y:S04]  /*29810*/  LDL.LU R207, [R1+0x74] ;  /* 0x0000740001cf7983 */ /* 0x000f280000300800 */
[----:B------:R-:W4:Y:S04]  /*29820*/  LDL.LU R208, [R1+0x40] ;  /* 0x0000400001d07983 */ /* 0x000f280000300800 */
[----:B------:R-:W-:Y:S04]  /*29830*/  STL [R1+0x438], R168 ;  /* 0x000438a801007387 */ /* 0x000fe80000100800 */
[----:B------:R-:W-:Y:S04]  /*29840*/  STL [R1+0x434], R169 ;  /* 0x000434a901007387 */ /* 0x000fe80000100800 */
[----:B------:R-:W-:Y:S04]  /*29850*/  STL [R1+0x440], R39 ;  /* 0x0004402701007387 */ /* 0x000fe80000100800 */
[----:B------:R1:W-:Y:S01]  /*29860*/  STL [R1+0x444], R38 ;  /* 0x0004442601007387 */ /* 0x0003e20000100800 */
[----:B------:R-:W-:Y:S01]  /*29870*/  IMAD.MOV.U32 R175, RZ, RZ, R83 ;  /* 0x000000ffffaf7224 */ /* 0x000fe200078e0053 */
[----:B------:R-:W-:Y:S02]  /*29880*/  SHF.R.U32.HI R83, RZ, 0x10, R8 ;  /* 0x00000010ff537819 */ /* 0x000fe40000011608 */
[----:B------:R-:W-:Y:S04]  /*29890*/  STL [R1+0x448], R37 ;  /* 0x0004482501007387 */ /* 0x000fe80000100800 */
[----:B------:R-:W-:Y:S04]  /*298a0*/  STL [R1+0x44c], R37 ;  /* 0x00044c2501007387 */ /* 0x000fe80000100800 */
[----:B------:R-:W-:Y:S01]  /*298b0*/  STL [R1+0x450], R36 ;  /* 0x0004502401007387 */ /* 0x000fe20000100800 */
[----:B--2---:R-:W-:Y:S01]  /*298c0*/  IMAD.MOV.U32 R174, RZ, RZ, R60 ;  /* 0x000000ffffae7224 */ /* 0x004fe200078e003c */
[----:B------:R-:W-:Y:S04]  /*298d0*/  SHF.R.U32.HI R60, RZ, 0x18, R8 ;  /* 0x00000018ff3c7819 */ /* 0x000fe80000011608 */
[----:B---3--:R-:W-:Y:S02]  /*298e0*/  IADD3 R172, P5, R174, R57, RZ ;  /* 0x00000039aeac7210 */ /* 0x008fe40007fbe0ff */
[----:B------:R-:W-:Y:S03]  /*298f0*/  LOP3.LUT R57, R8, 0xff, RZ, 0xc0, !PT ;  /* 0x000000ff08397812 */ /* 0x000fe600078ec0ff */
[C---:B----4-:R-:W-:Y:S01]  /*29900*/  IMAD.X R173, R175.reuse, 0x1, R177, P5 ;  /* 0x00000001afad7824 */ /* 0x050fe200028e06b1 */
[----:B------:R-:W-:Y:S05]  /*29910*/  IADD3 R176, P5, R174, R176, RZ ;  /* 0x000000b0aeb07210 */ /* 0x000fea0007fbe0ff */
[----:B------:R-:W-:Y:S01]  /*29920*/  IMAD.X R177, R175, 0x1, R170, P5 ;  /* 0x00000001afb17824 */ /* 0x000fe200028e06aa */
[----:B------:R-:W-:Y:S01]  /*29930*/  ISETP.GE.U32.AND P5, PT, R199, R13, PT ;  /* 0x0000000dc700720c */ /* 0x000fe20003fa6070 */
[----:B------:R-:W-:Y:S11]  /*29940*/  IMAD R62, R12, 0x70, RZ ;  /* 0x000000700c3e7824 */ /* 0x000ff600078e02ff */
[----:B------:R-:W-:Y:S01]  /*29950*/  @!UPT UIADD3 URZ, URZ, URZ, URZ ;  /* 0x0000003f3f3ff290 */ /* 0x000fe2000fffe03f */
[----:B------:R-:W-:Y:S02]  /*29960*/  @P5 LOP3.LUT R201, R201, 0x40000000, RZ, 0xfc, !PT ;  /* 0x40000000c9c95812 */ /* 0x000fe400078efcff */
[C---:B------:R-:W-:Y:S02]  /*29970*/  ISETP.GE.U32.AND P5, PT, R199.reuse, R0, PT ;  /* 0x00000000c700720c */ /* 0x040fe40003fa6070 */
[--C-:B------:R-:W-:Y:S02]  /*29980*/  SHF.R.U32.HI R0, RZ, 0x18, R10.reuse ;  /* 0x00000018ff007819 */ /* 0x100fe4000001160a */
[----:B------:R-:W-:Y:S02]  /*29990*/  IADD3 R62, P3, R62, R172, RZ ;  /* 0x000000ac3e3e7210 */ /* 0x000fe40007f7e0ff */
[----:B------:R-:W-:Y:S02]  /*299a0*/  ISETP.GE.U32.AND P4, PT, R199, R0, PT ;  /* 0x00000000c700720c */ /* 0x000fe40003f86070 */
[----:B------:R-:W-:Y:S01]  /*299b0*/  SHF.R.U32.HI R0, RZ, 0x10, R11 ;  /* 0x00000010ff007819 */ /* 0x000fe2000001160b */
[----:B------:R-:W-:Y:S01]  /*299c0*/  IMAD.X R63, R7, 0x1, R173, P3 ;  /* 0x00000001073f7824 */ /* 0x000fe200018e06ad */
[----:B------:R-:W-:Y:S02]  /*299d0*/  LOP3.LUT P3, RZ, R201, 0x80000000, RZ, 0xc0, !PT ;  /* 0x80000000c9ff7812 */ /* 0x000fe4000786c0ff */
[----:B------:R-:W-:Y:S02]  /*299e0*/  LOP3.LUT R15, R0, 0xff, RZ, 0xc0, !PT ;  /* 0x000000ff000f7812 */ /* 0x000fe400078ec0ff */
[----:B------:R-:W-:Y:S02]  /*299f0*/  SHF.R.U32.HI R0, RZ, 0x10, R10 ;  /* 0x00000010ff007819 */ /* 0x000fe4000001160a */
[----:B------:R-:W-:Y:S02]  /*29a00*/  LOP3.LUT R11, R11, 0xffff, RZ, 0xc0, !PT ;  /* 0x0000ffff0b0b7812 */ /* 0x000fe400078ec0ff */
[----:B------:R-:W-:Y:S02]  /*29a10*/  LOP3.LUT R20, R0, 0xff, RZ, 0xc0, !PT ;  /* 0x000000ff00147812 */ /* 0x000fe400078ec0ff */
[----:B------:R-:W-:Y:S02]  /*29a20*/  SHF.R.U32.HI R0, RZ, 0x8, R21 ;  /* 0x00000008ff007819 */ /* 0x000fe40000011615 */
[----:B------:R-:W-:Y:S02]  /*29a30*/  LOP3.LUT R10, R10, 0xffff, RZ, 0xc0, !PT ;  /* 0x0000ffff0a0a7812 */ /* 0x000fe400078ec0ff */
[----:B------:R-:W-:Y:S02]  /*29a40*/  LOP3.LUT R69, R0, 0xffff, RZ, 0xc0, !PT ;  /* 0x0000ffff00457812 */ /* 0x000fe400078ec0ff */
[----:B------:R-:W-:Y:S01]  /*29a50*/  SHF.R.U32.HI R10, RZ, 0x8, R10 ;  /* 0x00000008ff0a7819 */ /* 0x000fe2000001160a */
[----:B------:R-:W2:Y:S03]  /*29a60*/  LD.E R0, desc[UR4][R168.64+0xdc] ;  /* 0x0000dc04a8007980 */ /* 0x000ea6000c101900 */
[----:B------:R-:W-:Y:S02]  /*29a70*/  LOP3.LUT R10, R10, 0xffff, RZ, 0xc0, !PT ;  /* 0x0000ffff0a0a7812 */ /* 0x000fe400078ec0ff */
[----:B------:R-:W-:Y:S05]  /*29a80*/  IADD3 R178, P6, R174, R18, RZ ;  /* 0x00000012aeb27210 */ /* 0x000fea0007fde0ff */
[----:B------:R-:W-:Y:S01]  /*29a90*/  IMAD.X R179, R175, 0x1, R5, P6 ;  /* 0x00000001afb37824 */ /* 0x000fe200030e0605 */
[----:B------:R-:W-:Y:S04]  /*29aa0*/  LOP3.LUT R5, R14, 0xff, RZ, 0xc0, !PT ;  /* 0x000000ff0e057812 */ /* 0x000fe800078ec0ff */
[----:B------:R-:W-:Y:S02]  /*29ab0*/  ISETP.GE.U32.AND P6, PT, R199, R5, PT ;  /* 0x00000005c700720c */ /* 0x000fe40003fc6070 */
[----:B------:R-:W-:Y:S04]  /*29ac0*/  SHF.R.U32.HI R5, RZ, 0x8, R17 ;  /* 0x00000008ff057819 */ /* 0x000fe80000011611 */
        /* <DEDUP_REMOVED lines=13> */
[--C-:B------:R-:W-:Y:S01]  /*29ba0*/  FFMA.FTZ R17, R32, R0, -R8.reuse ;  /* 0x0000000020117223 */ /* 0x100fe20000010808 */
[----:B------:R-:W-:Y:S01]  /*29bb0*/  ISETP.GE.U32.AND P3, PT, R199, R16, PT ;  /* 0x00000010c700720c */ /* 0x000fe20003f66070 */
[--C-:B------:R-:W-:Y:S01]  /*29bc0*/  FFMA.FTZ R14, R80, R0, -R8.reuse ;  /* 0x00000000500e7223 */ /* 0x100fe20000010808 */
[----:B------:R-:W-:Y:S01]  /*29bd0*/  FSEL R9, R9, RZ, P0 ;  /* 0x000000ff09097208 */ /* 0x000fe20000000000 */
[----:B------:R2:W-:Y:S01]  /*29be0*/  STL [R1+0x8], R18 ;  /* 0x0000081201007387 */ /* 0x0005e20000100800 */
[----:B------:R-:W-:Y:S01]  /*29bf0*/  ISETP.GE.U32.AND P0, PT, R199, R10, PT ;  /* 0x0000000ac700720c */ /* 0x000fe20003f06070 */
[-CC-:B------:R-:W-:Y:S01]  /*29c00*/  FFMA.FTZ R13, R206, R0.reuse, -R8.reuse ;  /* 0x00000000ce0d7223 */ /* 0x180fe20000010808 */
[-CC-:B------:R-:W-:Y:S01]  /*29c10*/  FFMA.FTZ R12, R207, R0.reuse, -R8.reuse ;  /* 0x00000000cf0c7223 */ /* 0x180fe20000010808 */
[----:B------:R3:W-:Y:S01]  /*29c20*/  STL [R1+0x14], R17 ;  /* 0x0000141101007387 */ /* 0x0007e20000100800 */
[-CC-:B------:R-:W-:Y:S01]  /*29c30*/  FFMA.FTZ R41, R208, R0.reuse, -R8.reuse ;  /* 0x00000000d0297223 */ /* 0x180fe20000010808 */
[----:B------:R-:W-:Y:S02]  /*29c40*/  IMAD.MOV.U32 R206, RZ, RZ, R209 ;  /* 0x000000ffffce7224 */ /* 0x000fe400078e00d1 */
[-C--:B-1----:R-:W-:Y:S01]  /*29c50*/  FFMA.FTZ R38, R112, R0.reuse, -R8 ;  /* 0x0000000070267223 */ /* 0x082fe20000010808 */
[----:B------:R1:W-:Y:S01]  /*29c60*/  STL [R1+0x40], R14 ;  /* 0x0000400e01007387 */ /* 0x0003e20000100800 */
[----:B------:R-:W-:Y:S02]  /*29c70*/  IMAD.MOV.U32 R207, RZ, RZ, R210 ;  /* 0x000000ffffcf7224 */ /* 0x000fe400078e00d2 */
[-C--:B------:R-:W-:Y:S01]  /*29c80*/  FFMA.FTZ R39, R113, R0.reuse, -R8 ;  /* 0x0000000071277223 */ /* 0x080fe20000010808 */
[----:B------:R-:W-:Y:S02]  /*29c90*/  IMAD.MOV.U32 R209, RZ, RZ, R212 ;  /* 0x000000ffffd17224 */ /* 0x000fe400078e00d4 */
[-C--:B------:R-:W-:Y:S01]  /*29ca0*/  FFMA.FTZ R21, R86, R0.reuse, -R7 ;  /* 0x0000000056157223 */ /* 0x080fe20000010807 */
[----:B------:R-:W-:Y:S02]  /*29cb0*/  IMAD.MOV.U32 R208, RZ, RZ, R211 ;  /* 0x000000ffffd07224 */ /* 0x000fe400078e00d3 */
[-CC-:B------:R-:W-:Y:S01]  /*29cc0*/  FFMA.FTZ R194, R102, R0.reuse, -R7.reuse ;  /* 0x0000000066c27223 */ /* 0x180fe20000010807 */
[----:B------:R-:W-:Y:S02]  /*29cd0*/  IMAD.MOV.U32 R211, RZ, RZ, R214 ;  /* 0x000000ffffd37224 */ /* 0x000fe400078e00d6 */
[-C--:B------:R-:W-:Y:S01]  /*29ce0*/  FFMA.FTZ R168, R114, R0.reuse, -R7 ;  /* 0x0000000072a87223 */ /* 0x080fe20000010807 */
[----:B------:R-:W-:Y:S02]  /*29cf0*/  IMAD.MOV.U32 R210, RZ, RZ, R213 ;  /* 0x000000ffffd27224 */ /* 0x000fe400078e00d5 */
[-C--:B------:R-:W-:Y:S01]  /*29d00*/  FFMA.FTZ R169, R115, R0.reuse, -R7 ;  /* 0x0000000073a97223 */ /* 0x080fe20000010807 */
[----:B------:R-:W-:Y:S02]  /*29d10*/  IMAD.MOV.U32 R212, RZ, RZ, R215 ;  /* 0x000000ffffd47224 */ /* 0x000fe400078e00d7 */
[-C--:B------:R-:W-:Y:S01]  /*29d20*/  FFMA.FTZ R135, R240, R0.reuse, -R8 ;  /* 0x00000000f0877223 */ /* 0x080fe20000010808 */
[----:B------:R-:W-:Y:S02]  /*29d30*/  IMAD.MOV.U32 R213, RZ, RZ, R232 ;  /* 0x000000ffffd57224 */ /* 0x000fe400078e00e8 */
[-C--:B------:R-:W-:Y:S01]  /*29d40*/  FFMA.FTZ R132, R251, R0.reuse, -R8 ;  /* 0x00000000fb847223 */ /* 0x080fe20000010808 */
[----:B------:R-:W-:Y:S02]  /*29d50*/  IMAD.MOV.U32 R215, RZ, RZ, R218 ;  /* 0x000000ffffd77224 */ /* 0x000fe400078e00da */
[-CC-:B------:R-:W-:Y:S01]  /*29d60*/  FFMA.FTZ R42, R42, R0.reuse, -R8.reuse ;  /* 0x000000002a2a7223 */ /* 0x180fe20000010808 */
[-CC-:B--2---:R-:W-:Y:S01]  /*29d70*/  FFMA.FTZ R18, R29, R0.reuse, -R8.reuse ;  /* 0x000000001d127223 */ /* 0x184fe20000010808 */
[----:B------:R-:W-:Y:S02]  /*29d80*/  IMAD.MOV.U32 R205, RZ, RZ, R209 ;  /* 0x000000ffffcd7224 */ /* 0x000fe400078e00d1 */
[-CC-:B------:R-:W-:Y:S01]  /*29d90*/  FFMA.FTZ R76, R76, R0.reuse, -R8.reuse ;  /* 0x000000004c4c7223 */ /* 0x180fe20000010808 */
[----:B------:R-:W-:Y:S02]  /*29da0*/  IMAD.MOV.U32 R209, RZ, RZ, R211 ;  /* 0x000000ffffd17224 */ /* 0x000fe400078e00d3 */
[-CC-:B---3--:R-:W-:Y:S01]  /*29db0*/  FFMA.FTZ R17, R28, R0.reuse, -R8.reuse ;  /* 0x000000001c117223 */ /* 0x188fe20000010808 */
[----:B------:R2:W-:Y:S01]  /*29dc0*/  STL [R1+0x3c], R18 ;  /* 0x00003c1201007387 */ /* 0x0005e20000100800 */
[----:B------:R-:W-:Y:S02]  /*29dd0*/  IMAD.MOV.U32 R211, RZ, RZ, R213 ;  /* 0x000000ffffd37224 */ /* 0x000fe400078e00d5 */
[-CC-:B------:R-:W-:Y:S01]  /*29de0*/  FFMA.FTZ R133, R245, R0.reuse, -R8.reuse ;  /* 0x00000000f5857223 */ /* 0x180fe20000010808 */
[-C--:B-1----:R-:W-:Y:S01]  /*29df0*/  FFMA.FTZ R14, R85, R0.reuse, -R8 ;  /* 0x00000000550e7223 */ /* 0x082fe20000010808 */
[----:B------:R1:W-:Y:S01]  /*29e00*/  STL [R1+0x60], R17 ;  /* 0x0000601101007387 */ /* 0x0003e20000100800 */
[----:B------:R-:W-:Y:S02]  /*29e10*/  IMAD.MOV.U32 R214, RZ, RZ, R184 ;  /* 0x000000ffffd67224 */ /* 0x000fe400078e00b8 */
[-CC-:B------:R-:W-:Y:S01]  /*29e20*/  FFMA.FTZ R184, R239, R0.reuse, -R8.reuse ;  /* 0x00000000efb87223 */ /* 0x180fe20000010808 */
[----:B------:R-:W-:Y:S01]  /*29e30*/  IMAD.MOV.U32 R213, RZ, RZ, R215 ;  /* 0x000000ffffd57224 */ /* 0x000fe200078e00d7 */
[----:B------:R3:W-:Y:S01]  /*29e40*/  STL [R1+0x4c], R14 ;  /* 0x00004c0e01007387 */ /* 0x0007e20000100800 */
        /* <DEDUP_REMOVED lines=12> */
[-CC-:B------:R-:W-:Y:S01]  /*29f10*/  FFMA.FTZ R206, R129, R0.reuse, -R8.reuse ;  /* 0x0000000081ce7223 */ /* 0x180fe20000010808 */
[----:B------:R-:W-:Y:S02]  /*29f20*/  IMAD.MOV.U32 R232, RZ, RZ, R219 ;  /* 0x000000ffffe87224 */ /* 0x000fe400078e00db */
[-CC-:B------:R-:W-:Y:S01]  /*29f30*/  FFMA.FTZ R68, R68, R0.reuse, -R8.reuse ;  /* 0x0000000044447223 */ /* 0x180fe20000010808 */
[-CC-:B------:R-:W-:Y:S01]  /*29f40*/  FFMA.FTZ R58, R58, R0.reuse, -R8.reuse ;  /* 0x000000003a3a7223 */ /* 0x180fe20000010808 */
[-CC-:B--2---:R-:W-:Y:S01]  /*29f50*/  FFMA.FTZ R18, R97, R0.reuse, -R8.reuse ;  /* 0x0000000061127223 */ /* 0x184fe20000010808 */
[-CC-:B------:R-:W-:Y:S01]  /*29f60*/  FFMA.FTZ R78, R78, R0.reuse, -R8.reuse ;  /* 0x000000004e4e7223 */ /* 0x180fe20000010808 */
[-C--:B------:R-:W-:Y:S01]  /*29f70*/  FFMA.FTZ R219, R44, R0.reuse, -R8 ;  /* 0x000000002cdb7223 */ /* 0x080fe20000010808 */
[----:B------:R-:W-:Y:S02]  /*29f80*/  IMAD.MOV.U32 R198, RZ, RZ, R204 ;  /* 0x000000ffffc67224 */ /* 0x000fe400078e00cc */
[-C--:B-1----:R-:W-:Y:S01]  /*29f90*/  FFMA.FTZ R17, R100, R0.reuse, -R8 ;  /* 0x0000000064117223 */ /* 0x082fe20000010808 */
[----:B------:R-:W-:Y:S02]  /*29fa0*/  IMAD.MOV.U32 R204, RZ, RZ, R209 ;  /* 0x000000ffffcc7224 */ /* 0x000fe400078e00d1 */
[-C--:B------:R-:W-:Y:S01]  /*29fb0*/  FFMA.FTZ R116, R187, R0.reuse, -R7 ;  /* 0x00000000bb747223 */ /* 0x080fe20000010807 */
[----:B------:R-:W-:Y:S02]  /*29fc0*/  IMAD.MOV.U32 R209, RZ, RZ, R210 ;  /* 0x000000ffffd17224 */ /* 0x000fe400078e00d2 */
[-C--:B---3--:R-:W-:Y:S01]  /*29fd0*/  FFMA.FTZ R14, R23, R0.reuse, -R8 ;  /* 0x00000000170e7223 */ /* 0x088fe20000010808 */
[----:B------:R-:W-:Y:S02]  /*29fe0*/  IMAD.MOV.U32 R210, RZ, RZ, R213 ;  /* 0x000000ffffd27224 */ /* 0x000fe400078e00d5 */
[-C--:B------:R-:W-:Y:S01]  /*29ff0*/  FFMA.FTZ R115, R248, R0.reuse, -R5 ;  /* 0x00000000f8737223 */ /* 0x080fe20000010805 */
[----:B------:R-:W-:Y:S02]  /*2a000*/  IMAD.MOV.U32 R213, RZ, RZ, R235 ;  /* 0x000000ffffd57224 */ /* 0x000fe400078e00eb */
[-C--:B------:R-:W-:Y:S01]  /*2a010*/  FFMA.FTZ R235, R46, R0.reuse, -R7 ;  /* 0x000000002eeb7223 */ /* 0x080fe20000010807 */
[----:B------:R1:W-:Y:S01]  /*2a020*/  STL [R1+0x64], R14 ;  /* 0x0000640e01007387 */ /* 0x0003e20000100800 */
[----:B------:R-:W-:Y:S02]  /*2a030*/  IMAD.MOV.U32 R193, RZ, RZ, R198 ;  /* 0x000000ffffc17224 */ /* 0x000fe400078e00c6 */
[-C--:B------:R-:W-:Y:S01]  /*2a040*/  FFMA.FTZ R129, R244, R0.reuse, -R5 ;  /* 0x00000000f4817223 */ /* 0x080fe20000010805 */
[----:B------:R-:W-:Y:S01]  /*2a050*/  IMAD.MOV.U32 R195, RZ, RZ, R204 ;  /* 0x000000ffffc37224 */ /* 0x000fe200078e00cc */
[----:B------:R2:W-:Y:S01]  /*2a060*/  STL [R1+0x68], R18 ;  /* 0x0000681201007387 */ /* 0x0005e20000100800 */
[----:B------:R-:W-:Y:S02]  /*2a070*/  IMAD.MOV.U32 R204, RZ, RZ, R210 ;  /* 0x000000ffffcc7224 */ /* 0x000fe400078e00d2 */
[-C--:B------:R-:W-:Y:S01]  /*2a080*/  FFMA.FTZ R117, R249, R0.reuse, -R7 ;  /* 0x00000000f9757223 */ /* 0x080fe20000010807 */
[-C--:B------:R-:W-:Y:S01]  /*2a090*/  FFMA.FTZ R44, R195, R0.reuse, -R5 ;  /* 0x00000000c32c7223 */ /* 0x080fe20000010805 */
[----:B------:R3:W-:Y:S01]  /*2a0a0*/  STL [R1+0x98], R17 ;  /* 0x0000981101007387 */ /* 0x0007e20000100800 */
        /* <DEDUP_REMOVED lines=16> */
[-C--:B-1----:R-:W-:Y:S01]  /*2a1b0*/  FFMA.FTZ R14, R101, R0.reuse, -R8 ;  /* 0x00000000650e7223 */ /* 0x082fe20000010808 */
[-CC-:B------:R-:W-:Y:S01]  /*2a1c0*/  FFMA.FTZ R8, R203, R0.reuse, -R7.reuse ;  /* 0x00000000cb087223 */ /* 0x180fe20000010807 */
[----:B------:R-:W-:Y:S02]  /*2a1d0*/  IMAD.MOV.U32 R203, RZ, RZ, R208 ;  /* 0x000000ffffcb7224 */ /* 0x000fe400078e00d0 */
[-CC-:B------:R-:W-:Y:S01]  /*2a1e0*/  FFMA.FTZ R54, R54, R0.reuse, -R7.reuse ;  /* 0x0000000036367223 */ /* 0x180fe20000010807 */
[-C--:B--2---:R-:W-:Y:S01]  /*2a1f0*/  FFMA.FTZ R18, R71, R0.reuse, -R7 ;  /* 0x0000000047127223 */ /* 0x084fe20000010807 */
[----:B------:R1:W-:Y:S01]  /*2a200*/  STL [R1+0x9c], R14 ;  /* 0x00009c0e01007387 */ /* 0x0003e20000100800 */
[----:B------:R-:W-:Y:S02]  /*2a210*/  IMAD.MOV.U32 R208, RZ, RZ, R211 ;  /* 0x000000ffffd07224 */ /* 0x000fe400078e00d3 */
[-CC-:B------:R-:W-:Y:S01]  /*2a220*/  FFMA.FTZ R73, R73, R0.reuse, -R7.reuse ;  /* 0x0000000049497223 */ /* 0x180fe20000010807 */
[-CC-:B---3--:R-:W-:Y:S01]  /*2a230*/  FFMA.FTZ R17, R82, R0.reuse, -R7.reuse ;  /* 0x0000000052117223 */ /* 0x188fe20000010807 */
[----:B------:R2:W-:Y:S01]  /*2a240*/  STL [R1+0x454], R38 ;  /* 0x0004542601007387 */ /* 0x0005e20000100800 */
[----:B------:R-:W-:Y:S02]  /*2a250*/  IMAD.MOV.U32 R211, RZ, RZ, R232 ;  /* 0x000000ffffd37224 */ /* 0x000fe400078e00e8 */
[-C--:B------:R-:W-:Y:S01]  /*2a260*/  FFMA.FTZ R72, R72, R0.reuse, -R7 ;  /* 0x0000000048487223 */ /* 0x080fe20000010807 */
[----:B------:R-:W-:Y:S01]  /*2a270*/  IMAD.MOV.U32 R232, RZ, RZ, R185 ;  /* 0x000000ffffe87224 */ /* 0x000fe200078e00b9 */
[----:B------:R-:W-:Y:S01]  /*2a280*/  STL [R1+0x458], R39 ;  /* 0x0004582701007387 */ /* 0x000fe20000100800 */
[----:B------:R-:W-:Y:S02]  /*2a290*/  IMAD.MOV.U32 R198, RZ, RZ, R211 ;  /* 0x000000ffffc67224 */ /* 0x000fe400078e00d3 */
[-C--:B------:R-:W-:Y:S01]  /*2a2a0*/  FFMA.FTZ R185, R243, R0.reuse, -R7 ;  /* 0x00000000f3b97223 */ /* 0x080fe20000010807 */
[----:B------:R-:W-:Y:S01]  /*2a2b0*/  IMAD.MOV.U32 R211, RZ, RZ, R213 ;  /* 0x000000ffffd37224 */ /* 0x000fe200078e00d5 */
[----:B------:R3:W-:Y:S01]  /*2a2c0*/  STL [R1+0x45c], R215 ;  /* 0x00045cd701007387 */ /* 0x0007e20000100800 */
[-CC-:B------:R-:W-:Y:S01]  /*2a2d0*/  FFMA.FTZ R213, R118, R0.reuse, -R7.reuse ;  /* 0x0000000076d57223 */ /* 0x180fe20000010807 */
[-C--:B------:R-:W-:Y:S01]  /*2a2e0*/  FFMA.FTZ R243, R66, R0.reuse, -R7 ;  /* 0x0000000042f37223 */ /* 0x080fe20000010807 */
[----:B------:R-:W-:Y:S01]  /*2a2f0*/  IMAD.MOV.U32 R197, RZ, RZ, R203 ;  /* 0x000000ffffc57224 */ /* 0x000fe200078e00cb */
[----:B------:R-:W-:Y:S01]  /*2a300*/  STL [R1+0x460], R214 ;  /* 0x000460d601007387 */ /* 0x000fe20000100800 */
[----:B------:R-:W-:Y:S01]  /*2a310*/  MUFU.EX2 R66, R13 ;  /* 0x0000000d00427308 */ /* 0x000fe20000000800 */
[-C--:B------:R-:W-:Y:S01]  /*2a320*/  FFMA.FTZ R203, R130, R0.reuse, -R7 ;  /* 0x0000000082cb7223 */ /* 0x080fe20000010807 */
[-CC-:B------:R-:W-:Y:S01]  /*2a330*/  FFMA.FTZ R46, R197, R0.reuse, -R5.reuse ;  /* 0x00000000c52e7223 */ /* 0x180fe20000010805 */
[----:B------:R-:W-:Y:S01]  /*2a340*/  STL [R1+0x464], R207 ;  /* 0x000464cf01007387 */ /* 0x000fe20000100800 */
[----:B------:R-:W-:Y:S02]  /*2a350*/  IMAD.MOV.U32 R197, RZ, RZ, R198 ;  /* 0x000000ffffc57224 */ /* 0x000fe400078e00c6 */
[-C--:B------:R-:W-:Y:S01]  /*2a360*/  FFMA.FTZ R130, R56, R0.reuse, -R5 ;  /* 0x0000000038827223 */ /* 0x080fe20000010805 */
[----:B------:R-:W-:Y:S01]  /*2a370*/  IMAD.MOV.U32 R192, RZ, RZ, R232 ;  /* 0x000000ffffc07224 */ /* 0x000fe200078e00e8 */
[----:B------:R4:W-:Y:S01]  /*2a380*/  STL [R1+0x468], R206 ;  /* 0x000468ce01007387 */ /* 0x0009e20000100800 */
[-C--:B-1----:R-:W-:Y:S01]  /*2a390*/  FFMA.FTZ R14, R200, R0.reuse, -R7 ;  /* 0x00000000c80e7223 */ /* 0x082fe20000010807 */
[----:B------:R-:W-:Y:S01]  /*2a3a0*/  IMAD.MOV.U32 R200, RZ, RZ, R205 ;  /* 0x000000ffffc87224 */ /* 0x000fe200078e00cd */
[----:B------:R-:W1:Y:S01]  /*2a3b0*/  MUFU.EX2 R118, R12 ;  /* 0x0000000c00767308 */ /* 0x000e620000000800 */
[----:B------:R4:W-:Y:S01]  /*2a3c0*/  STL [R1+0x4], R18 ;  /* 0x0000041201007387 */ /* 0x0009e20000100800 */
[----:B------:R-:W-:Y:S02]  /*2a3d0*/  IMAD.MOV.U32 R205, RZ, RZ, R212 ;  /* 0x000000ffffcd7224 */ /* 0x000fe400078e00d4 */
[-C--:B--2---:R-:W-:Y:S01]  /*2a3e0*/  FFMA.FTZ R38, R105, R0.reuse, -R5 ;  /* 0x0000000069267223 */ /* 0x084fe20000010805 */
[----:B------:R-:W-:Y:S01]  /*2a3f0*/  IMAD.MOV.U32 R212, RZ, RZ, R222 ;  /* 0x000000ffffd47224 */ /* 0x000fe200078e00de */
[----:B------:R2:W-:Y:S01]  /*2a400*/  STL [R1+0x28], R17 ;  /* 0x0000281101007387 */ /* 0x0005e20000100800 */
[----:B------:R-:W-:Y:S02]  /*2a410*/  IMAD.MOV.U32 R196, RZ, RZ, R200 ;  /* 0x000000ffffc47224 */ /* 0x000fe400078e00c8 */
[-C--:B------:R-:W-:Y:S01]  /*2a420*/  FFMA.FTZ R200, R131, R0.reuse, -R7 ;  /* 0x0000000083c87223 */ /* 0x080fe20000010807 */
[----:B------:R-:W-:Y:S02]  /*2a430*/  IMAD.MOV.U32 R210, RZ, RZ, R212 ;  /* 0x000000ffffd27224 */ /* 0x000fe400078e00d4 */
[-C--:B------:R-:W-:Y:S01]  /*2a440*/  FFMA.FTZ R131, R49, R0.reuse, -R5 ;  /* 0x0000000031837223 */ /* 0x080fe20000010805 */
[-C--:B---3--:R-:W-:Y:S01]  /*2a450*/  FFMA.FTZ R215, R103, R0.reuse, -R7 ;  /* 0x0000000067d77223 */ /* 0x088fe20000010807 */
[-CC-:B------:R-:W-:Y:S01]  /*2a460*/  FFMA.FTZ R39, R22, R0.reuse, -R5.reuse ;  /* 0x0000000016277223 */ /* 0x180fe20000010805 */
[-CC-:B------:R-:W-:Y:S01]  /*2a470*/  FFMA.FTZ R232, R109, R0.reuse, -R5.reuse ;  /* 0x000000006de87223 */ /* 0x180fe20000010805 */
[-C--:B------:R-:W-:Y:S01]  /*2a480*/  FFMA.FTZ R198, R124, R0.reuse, -R5 ;  /* 0x000000007cc67223 */ /* 0x080fe20000010805 */
[----:B------:R-:W-:Y:S01]  /*2a490*/  MUFU.EX2 R109, R8 ;  /* 0x00000008006d7308 */ /* 0x000fe20000000800 */
[-C--:B------:R-:W-:Y:S01]  /*2a4a0*/  FFMA.FTZ R212, R119, R0.reuse, -R7 ;  /* 0x0000000077d47223 */ /* 0x080fe20000010807 */
[--C-:B------:R-:W-:Y:S01]  /*2a4b0*/  FFMA.FTZ R85, R208, R0, -R9.reuse ;  /* 0x00000000d0557223 */ /* 0x100fe20000010809 */
[----:B-1----:R-:W-:Y:S01]  /*2a4c0*/  F2FP.BF16.F32.PACK_AB R49, R118, R66 ;  /* 0x000000427631723e */ /* 0x002fe200000010ff */
[-CC-:B------:R-:W-:Y:S01]  /*2a4d0*/  FFMA.FTZ R112, R188, R0.reuse, -R9.reuse ;  /* 0x00000000bc707223 */ /* 0x180fe20000010809 */
[-CC-:B------:R-:W-:Y:S01]  /*2a4e0*/  FFMA.FTZ R119, R252, R0.reuse, -R9.reuse ;  /* 0x00000000fc777223 */ /* 0x180fe20000010809 */
[-C--:B------:R-:W-:Y:S01]  /*2a4f0*/  FFMA.FTZ R45, R197, R0.reuse, -R9 ;  /* 0x00000000c52d7223 */ /* 0x080fe20000010809 */
[----:B------:R-:W-:Y:S01]  /*2a500*/  PRMT R48, R49, 0x7632, R48 ;  /* 0x0000763231307816 */ /* 0x000fe20000000030 */
[-C--:B----4-:R-:W-:Y:S02]  /*2a510*/  FFMA.FTZ R206, R24, R0.reuse, -R5 ;  /* 0x0000000018ce7223 */ /* 0x090fe40000010805 */
[----:B------:R-:W1:Y:S01]  /*2a520*/  MUFU.EX2 R14, R14 ;  /* 0x0000000e000e7308 */ /* 0x000e620000000800 */
[-CC-:B------:R-:W-:Y:S01]  /*2a530*/  FFMA.FTZ R222, R51, R0.reuse, -R7.reuse ;  /* 0x0000000033de7223 */ /* 0x180fe20000010807 */
[----:B------:R-:W-:Y:S01]  /*2a540*/  PRMT R100, R49, 0x5410, R48 ;  /* 0x0000541031647816 */ /* 0x000fe20000000030 */
[-C--:B------:R-:W-:Y:S01]  /*2a550*/  FFMA.FTZ R18, R87, R0.reuse, -R7 ;  /* 0x0000000057127223 */ /* 0x080fe20000010807 */
[-CC-:B------:R-:W-:Y:S01]  /*2a560*/  FFMA.FTZ R70, R204, R0.reuse, -R9.reuse ;  /* 0x00000000cc467223 */ /* 0x180fe20000010809 */
[-CC-:B------:R-:W-:Y:S01]  /*2a570*/  FFMA.FTZ R71, R205, R0.reuse, -R9.reuse ;  /* 0x00000000cd477223 */ /* 0x180fe20000010809 */
[-C--:B------:R-:W-:Y:S01]  /*2a580*/  FFMA.FTZ R207, R27, R0.reuse, -R9 ;  /* 0x000000001bcf7223 */ /* 0x080fe20000010809 */
[-C--:B--2---:R-:W-:Y:S01]  /*2a590*/  FFMA.FTZ R17, R31, R0.reuse, -R7 ;  /* 0x000000001f117223 */ /* 0x084fe20000010807 */
[-CC-:B------:R-:W-:Y:S01]  /*2a5a0*/  FFMA.FTZ R214, R25, R0.reuse, -R9.reuse ;  /* 0x0000000019d67223 */ /* 0x180fe20000010809 */
[-CC-:B------:R-:W-:Y:S01]  /*2a5b0*/  FFMA.FTZ R36, R106, R0.reuse, -R9.reuse ;  /* 0x000000006a247223 */ /* 0x180fe20000010809 */
[-CC-:B------:R-:W-:Y:S01]  /*2a5c0*/  FFMA.FTZ R37, R107, R0.reuse, -R9.reuse ;  /* 0x000000006b257223 */ /* 0x180fe20000010809 */
[-CC-:B------:R-:W-:Y:S01]  /*2a5d0*/  FFMA.FTZ R188, R111, R0.reuse, -R9.reuse ;  /* 0x000000006fbc7223 */ /* 0x180fe20000010809 */
[----:B------:R2:W-:Y:S01]  /*2a5e0*/  STL [R1+0x18], R17 ;  /* 0x0000181101007387 */ /* 0x0005e20000100800 */
[-CC-:B------:R-:W-:Y:S01]  /*2a5f0*/  FFMA.FTZ R208, R123, R0.reuse, -R9.reuse ;  /* 0x000000007bd07223 */ /* 0x180fe20000010809 */
[-CC-:B------:R-:W-:Y:S01]  /*2a600*/  FFMA.FTZ R113, R171, R0.reuse, -R9.reuse ;  /* 0x00000000ab717223 */ /* 0x180fe20000010809 */
[--C-:B------:R-:W-:Y:S01]  /*2a610*/  FFMA.FTZ R171, R110, R0, -R9.reuse ;  /* 0x000000006eab7223 */ /* 0x100fe20000010809 */
[----:B------:R-:W-:Y:S01]  /*2a620*/  STL [R1+0x48], R21 ;  /* 0x0000481501007387 */ /* 0x000fe20000100800 */
[----:B-1----:R-:W-:Y:S01]  /*2a630*/  F2FP.BF16.F32.PACK_AB R51, R109, R14 ;  /* 0x0000000e6d33723e */ /* 0x002fe200000010ff */
[-CC-:B------:R-:W-:Y:S01]  /*2a640*/  FFMA.FTZ R236, R236, R0.reuse, -R9.reuse ;  /* 0x00000000ecec7223 */ /* 0x180fe20000010809 */
[-CC-:B------:R-:W-:Y:S01]  /*2a650*/  FFMA.FTZ R237, R237, R0.reuse, -R9.reuse ;  /* 0x00000000eded7223 */ /* 0x180fe20000010809 */
[----:B------:R1:W-:Y:S01]  /*2a660*/  STL [R1+0x44], R18 ;  /* 0x0000441201007387 */ /* 0x0003e20000100800 */
[----:B------:R-:W-:Y:S01]  /*2a670*/  PRMT R50, R51, 0x7632, R50 ;  /* 0x0000763233327816 */ /* 0x000fe20000000032 */
[-CC-:B------:R-:W-:Y:S01]  /*2a680*/  FFMA.FTZ R247, R79, R0.reuse, -R9.reuse ;  /* 0x000000004ff77223 */ /* 0x180fe20000010809 */
[-CC-:B------:R-:W-:Y:S01]  /*2a690*/  FFMA.FTZ R250, R30, R0.reuse, -R9.reuse ;  /* 0x000000001efa7223 */ /* 0x180fe20000010809 */
[-C--:B------:R-:W-:Y:S01]  /*2a6a0*/  FFMA.FTZ R252, R91, R0.reuse, -R9 ;  /* 0x000000005bfc7223 */ /* 0x080fe20000010809 */
[----:B------:R-:W-:Y:S01]  /*2a6b0*/  PRMT R101, R51, 0x5410, R50 ;  /* 0x0000541033657816 */ /* 0x000fe20000000032 */
[-CC-:B------:R-:W-:Y:S01]  /*2a6c0*/  FFMA.FTZ R93, R93, R0.reuse, -R7.reuse ;  /* 0x000000005d5d7223 */ /* 0x180fe20000010807 */
[-CC-:B------:R-:W-:Y:S01]  /*2a6d0*/  FFMA.FTZ R104, R104, R0.reuse, -R7.reuse ;  /* 0x0000000068687223 */ /* 0x180fe20000010807 */
[-C--:B------:R-:W-:Y:S01]  /*2a6e0*/  FFMA.FTZ R245, R67, R0.reuse, -R7 ;  /* 0x0000000043f57223 */ /* 0x080fe20000010807 */
[-CC-:B------:R-:W-:Y:S01]  /*2a6f0*/  FFMA.FTZ R125, R238, R0.reuse, -R9.reuse ;  /* 0x00000000ee7d7223 */ /* 0x180fe20000010809 */
[-CC-:B------:R-:W-:Y:S01]  /*2a700*/  FFMA.FTZ R238, R53, R0.reuse, -R9.reuse ;  /* 0x0000000035ee7223 */ /* 0x180fe20000010809 */
[-CC-:B------:R-:W-:Y:S01]  /*2a710*/  FFMA.FTZ R124, R241, R0.reuse, -R9.reuse ;  /* 0x00000000f17c7223 */ /* 0x180fe20000010809 */
[-C--:B------:R-:W-:Y:S01]  /*2a720*/  FFMA.FTZ R241, R52, R0.reuse, -R9 ;  /* 0x0000000034f17223 */ /* 0x080fe20000010809 */
[----:B------:R-:W3:Y:S01]  /*2a730*/  MUFU.EX2 R35, R4 ;  /* 0x0000000400237308 */ /* 0x000ee20000000800 */
[-C--:B--2---:R-:W-:Y:S09]  /*2a740*/  FFMA.FTZ R17, R98, R0.reuse, -R7 ;  /* 0x0000000062117223 */ /* 0x084ff20000010807 */
[----:B------:R-:W-:Y:S01]  /*2a750*/  MUFU.EX2 R91, R41 ;  /* 0x00000029005b7308 */ /* 0x000fe20000000800 */
[----:B------:R2:W-:Y:S01]  /*2a760*/  STL [R1+0x5c], R17 ;  /* 0x00005c1101007387 */ /* 0x0005e20000100800 */
[-CC-:B-1----:R-:W-:Y:S03]  /*2a770*/  FFMA.FTZ R18, R196, R0.reuse, -R5.reuse ;  /* 0x00000000c4127223 */ /* 0x182fe60000010805 */
[----:B------:R1:W-:Y:S01]  /*2a780*/  STL [R1+0x46c], R194 ;  /* 0x00046cc201007387 */ /* 0x0003e20000100800 */
[----:B------:R-:W-:Y:S02]  /*2a790*/  IMAD.MOV.U32 R196, RZ, RZ, R210 ;  /* 0x000000ffffc47224 */ /* 0x000fe400078e00d2 */
[----:B------:R-:W-:Y:S02]  /*2a7a0*/  FFMA.FTZ R210, R121, R0, -R5 ;  /* 0x0000000079d27223 */ /* 0x000fe40000010805 */
[----:B------:R4:W-:Y:S01]  /*2a7b0*/  MUFU.EX2 R108, R18 ;  /* 0x00000012006c7308 */ /* 0x0009e20000000800 */
[C---:B---3--:R-:W-:Y:S01]  /*2a7c0*/  FMUL.FTZ R34, R35.reuse, R146 ;  /* 0x0000009223227220 */ /* 0x048fe20000410000 */
[----:B------:R-:W-:Y:S08]  /*2a7d0*/  FFMA.FTZ R43, R196, R0, -R9 ;  /* 0x00000000c42b7223 */ /* 0x000ff00000010809 */
[----:B------:R-:W3:Y:S10]  /*2a7e0*/  MUFU.EX2 R79, R42 ;  /* 0x0000002a004f7308 */ /* 0x000ef40000000800 */
[----:B------:R-:W-:Y:S01]  /*2a7f0*/  MUFU.EX2 R87, R44 ;  /* 0x0000002c00577308 */ /* 0x000fe20000000800 */
[----:B----4-:R-:W-:Y:S01]  /*2a800*/  FMUL.FTZ R18, R35, R162 ;  /* 0x000000a223127220 */ /* 0x010fe20000410000 */
[-C--:B--2---:R-:W-:Y:S01]  /*2a810*/  FFMA.FTZ R17, R99, R0.reuse, -R7 ;  /* 0x0000000063117223 */ /* 0x084fe20000010807 */
[-C--:B-1----:R-:W-:Y:S04]  /*2a820*/  FFMA.FTZ R194, R26, R0.reuse, -R5 ;  /* 0x000000001ac27223 */ /* 0x082fe80000010805 */
[----:B------:R1:W-:Y:S03]  /*2a830*/  STL [R1+0x6c], R17 ;  /* 0x00006c1101007387 */ /* 0x0003e60000100800 */
[----:B------:R-:W-:Y:S01]  /*2a840*/  MUFU.EX2 R82, R46 ;  /* 0x0000002e00527308 */ /* 0x000fe20000000800 */
[----:B---3--:R-:W-:Y:S01]  /*2a850*/  F2FP.BF16.F32.PACK_AB R42, R91, R79 ;  /* 0x0000004f5b2a723e */ /* 0x008fe200000010ff */
[----:B------:R2:W-:Y:S03]  /*2a860*/  STL [R1+0x470], R215 ;  /* 0x000470d701007387 */ /* 0x0005e60000100800 */
[----:B------:R-:W-:Y:S01]  /*2a870*/  PRMT R41, R42, 0x7632, R41 ;  /* 0x000076322a297816 */ /* 0x000fe20000000029 */
[----:B------:R3:W-:Y:S04]  /*2a880*/  STL [R1+0x474], R168 ;  /* 0x000474a801007387 */ /* 0x0007e80000100800 */
[----:B------:R-:W-:Y:S01]  /*2a890*/  MUFU.EX2 R89, R54 ;  /* 0x0000003600597308 */ /* 0x000fe20000000800 */
[----:B------:R4:W-:Y:S04]  /*2a8a0*/  STL [R1+0x478], R169 ;  /* 0x000478a901007387 */ /* 0x0009e80000100800 */
[----:B------:R4:W4:Y:S05]  /*2a8b0*/  LDL.S16 R29, [R1+0x2a8] ;  /* 0x0002a800011d7983 */ /* 0x00092a0000100600 */
[----:B------:R-:W-:Y:S01]  /*2a8c0*/  MUFU.EX2 R80, R43 ;  /* 0x0000002b00507308 */ /* 0x000fe20000000800 */
[----:B------:R4:W4:Y:S04]  /*2a8d0*/  LDL.S16 R28, [R1+0x2a4] ;  /* 0x0002a400011c7983 */ /* 0x0009280000100600 */
[----:B------:R4:W4:Y:S01]  /*2a8e0*/  LDL.S16 R23, [R1+0x2a0] ;  /* 0x0002a00001177983 */ /* 0x0009220000100600 */
[-C--:B-1----:R-:W-:Y:S01]  /*2a8f0*/  FFMA.FTZ R17, R193, R0.reuse, -R5 ;  /* 0x00000000c1117223 */ /* 0x082fe20000010805 */
[----:B------:R-:W-:Y:S02]  /*2a900*/  IMAD.MOV.U32 R193, RZ, RZ, R211 ;  /* 0x000000ffffc17224 */ /* 0x000fe400078e00d3 */
[-CC-:B------:R-:W-:Y:S01]  /*2a910*/  FFMA.FTZ R211, R120, R0.reuse, -R5.reuse ;  /* 0x0000000078d37223 */ /* 0x180fe20000010805 */
[----:B------:R1:W4:Y:S01]  /*2a920*/  LDL.S16 R21, [R1+0x29c] ;  /* 0x00029c0001157983 */ /* 0x0003220000100600 */
[-C--:B--2---:R-:W-:Y:S01]  /*2a930*/  FFMA.FTZ R215, R88, R0.reuse, -R5 ;  /* 0x0000000058d77223 */ /* 0x084fe20000010805 */
[-CC-:B------:R-:W-:Y:S01]  /*2a940*/  FFMA.FTZ R120, R246, R0.reuse, -R9.reuse ;  /* 0x00000000f6787223 */ /* 0x180fe20000010809 */
[----:B------:R-:W2:Y:S01]  /*2a950*/  MUFU.EX2 R17, R17 ;  /* 0x0000001100117308 */ /* 0x000ea20000000800 */
[-C--:B------:R-:W-:Y:S01]  /*2a960*/  FFMA.FTZ R246, R47, R0.reuse, -R9 ;  /* 0x000000002ff67223 */ /* 0x080fe20000010809 */
[-C--:B---3--:R-:W-:Y:S01]  /*2a970*/  FFMA.FTZ R168, R77, R0.reuse, -R5 ;  /* 0x000000004da87223 */ /* 0x088fe20000010805 */
[-CC-:B------:R-:W-:Y:S01]  /*2a980*/  FFMA.FTZ R88, R209, R0.reuse, -R9.reuse ;  /* 0x00000000d1587223 */ /* 0x180fe20000010809 */
[-C--:B------:R-:W-:Y:S01]  /*2a990*/  FFMA.FTZ R209, R122, R0.reuse, -R9 ;  /* 0x000000007ad17223 */ /* 0x080fe20000010809 */
[----:B----4-:R-:W-:Y:S01]  /*2a9a0*/  FFMA.FTZ R169, R33, R0, -R5 ;  /* 0x0000000021a97223 */ /* 0x010fe20000010805 */
[----:B------:R-:W-:Y:S04]  /*2a9b0*/  SHF.R.U32.HI R5, RZ, 0x8, R11 ;  /* 0x00000008ff057819 */ /* 0x000fe8000001160b */
[----:B------:R3:W4:Y:S01]  /*2a9c0*/  MUFU.EX2 R77, R55 ;  /* 0x00000037004d7308 */ /* 0x0007220000000800 */
[----:B------:R-:W-:Y:S04]  /*2a9d0*/  LOP3.LUT R5, R5, 0xffff, RZ, 0xc0, !PT ;  /* 0x0000ffff05057812 */ /* 0x000fe800078ec0ff */
[----:B------:R-:W-:Y:S05]  /*2a9e0*/  ISETP.GE.U32.AND P1, PT, R199, R5, PT ;  /* 0x00000005c700720c */ /* 0x000fea0003f26070 */
[----:B------:R-:W-:Y:S01]  /*2a9f0*/  MUFU.EX2 R75, R75 ;  /* 0x0000004b004b7308 */ /* 0x000fe20000000800 */
[----:B--2---:R-:W-:Y:S04]  /*2aa00*/  F2FP.BF16.F32.PACK_AB R47, R108, R17 ;  /* 0x000000116c2f723e */ /* 0x004fe800000010ff */
[C---:B------:R-:W-:Y:S05]  /*2aa10*/  PRMT R53, R47.reuse, 0x7632, R53 ;  /* 0x000076322f357816 */ /* 0x040fea0000000035 */
[----:B------:R-:W-:Y:S01]  /*2aa20*/  MUFU.EX2 R78, R78 ;  /* 0x0000004e004e7308 */ /* 0x000fe20000000800 */
[----:B------:R-:W-:Y:S02]  /*2aa30*/  PRMT R102, R47, 0x5410, R53 ;  /* 0x000054102f667816 */ /* 0x000fe40000000035 */
[----:B---3--:R-:W-:Y:S02]  /*2aa40*/  LOP3.LUT R55, R40, 0xff, RZ, 0xc0, !PT ;  /* 0x000000ff28377812 */ /* 0x008fe400078ec0ff */
[----:B----4-:R-:W-:Y:S05]  /*2aa50*/  F2FP.BF16.F32.PACK_AB R44, R89, R77 ;  /* 0x0000004d592c723e */ /* 0x010fea00000010ff */
[----:B------:R-:W-:Y:S01]  /*2aa60*/  MUFU.EX2 R86, R45 ;  /* 0x0000002d00567308 */ /* 0x000fe20000000800 */
[----:B------:R-:W-:Y:S09]  /*2aa70*/  PRMT R43, R44, 0x7632, R43 ;  /* 0x000076322c2b7816 */ /* 0x000ff2000000002b */
[----:B------:R-:W-:Y:S10]  /*2aa80*/  MUFU.EX2 R68, R68 ;  /* 0x0000004400447308 */ /* 0x000ff40000000800 */
[----:B------:R-:W-:Y:S10]  /*2aa90*/  MUFU.EX2 R73, R73 ;  /* 0x0000004900497308 */ /* 0x000ff40000000800 */
[----:B------:R-:W-:Y:S10]  /*2aaa0*/  MUFU.EX2 R72, R72 ;  /* 0x0000004800487308 */ /* 0x000ff40000000800 */
[----:B------:R-:W2:Y:S02]  /*2aab0*/  MUFU.EX2 R6, R6 ;  /* 0x0000000600067308 */ /* 0x000ea40000000800 */
[C---:B--2---:R-:W-:Y:S01]  /*2aac0*/  FMUL.FTZ R32, R6.reuse, R144 ;  /* 0x0000009006207220 */ /* 0x044fe20000410000 */
[----:B------:R-:W-:Y:S01]  /*2aad0*/  FMUL.FTZ R33, R6, R145 ;  /* 0x0000009106217220 */ /* 0x000fe20000410000 */
[----:B------:R-:W-:Y:S02]  /*2aae0*/  @!P5 HFMA2.BF16_V2 R29, -RZ.H0_H0, RZ.H0_H0, -R49.H0_H0 ;  /* 0x200000ffff1dd231 */ /* 0x000fe40000340931 */
[----:B------:R-:W-:Y:S03]  /*2aaf0*/  @!P1 HFMA2.BF16_V2 R28, -RZ.H0_H0, RZ.H0_H0, -R48.H0_H0 ;  /* 0x200000ffff1c9231 */ /* 0x000fe60000340930 */
[----:B------:R-:W-:Y:S01]  /*2ab00*/  PRMT R7, R29, 0x7610, R7 ;  /* 0x000076101d077816 */ /* 0x000fe20000000007 */
[----:B------:R-:W-:Y:S01]  /*2ab10*/  @!P5 STL.S16 [R1+0x2a8], R29 ;  /* 0x0002a81d0100d387 */ /* 0x000fe20000100600 */
[----:B------:R-:W-:Y:S01]  /*2ab20*/  @!P2 HFMA2.BF16_V2 R23, -RZ.H0_H0, RZ.H0_H0, -R51.H0_H0 ;  /* 0x200000ffff17a231 */ /* 0x000fe20000340933 */
[----:B------:R-:W-:Y:S02]  /*2ab30*/  PRMT R5, R28, 0x7610, R5 ;  /* 0x000076101c057816 */ /* 0x000fe40000000005 */
[----:B------:R-:W-:Y:S01]  /*2ab40*/  @!P1 STL.S16 [R1+0x2a4], R28 ;  /* 0x0002a41c01009387 */ /* 0x000fe20000100600 */
[----:B------:R-:W-:Y:S01]  /*2ab50*/  @!P5 PRMT R49, R7, 0x5410, RZ ;  /* 0x000054100731d816 */ /* 0x000fe200000000ff */
[----:B------:R-:W-:Y:S01]  /*2ab60*/  @!P3 HFMA2.BF16_V2 R21, -RZ.H0_H0, RZ.H0_H0, -R50.H0_H0 ;  /* 0x200000ffff15b231 */ /* 0x000fe20000340932 */
[----:B------:R-:W-:Y:S01]  /*2ab70*/  PRMT R11, R23, 0x7610, R11 ;  /* 0x00007610170b7816 */ /* 0x000fe2000000000b */
[----:B------:R2:W-:Y:S01]  /*2ab80*/  @!P2 STL.S16 [R1+0x2a0], R23 ;  /* 0x0002a0170100a387 */ /* 0x0005e20000100600 */
[----:B------:R-:W-:Y:S01]  /*2ab90*/  @!P1 PRMT R48, R5, 0x5410, RZ ;  /* 0x0000541005309816 */ /* 0x000fe200000000ff */
[-CC-:B------:R-:W-:Y:S01]  /*2aba0*/  FFMA.FTZ R5, R192, R0.reuse, -R9.reuse ;  /* 0x00000000c0057223 */ /* 0x180fe20000010809 */
[----:B------:R-:W-:Y:S01]  /*2abb0*/  PRMT R10, R21, 0x7610, R10 ;  /* 0x00007610150a7816 */ /* 0x000fe2000000000a */
[----:B------:R3:W-:Y:S01]  /*2abc0*/  @!P3 STL.S16 [R1+0x29c], R21 ;  /* 0x00029c150100b387 */ /* 0x0007e20000100600 */
[----:B------:R-:W-:Y:S01]  /*2abd0*/  @!P2 PRMT R51, R11, 0x5410, RZ ;  /* 0x000054100b33a816 */ /* 0x000fe200000000ff */
[-CC-:B------:R-:W-:Y:S01]  /*2abe0*/  FFMA.FTZ R192, R127, R0.reuse, -R9.reuse ;  /* 0x000000007fc07223 */ /* 0x180fe20000010809 */
[----:B------:R-:W-:Y:S01]  /*2abf0*/  @!P3 PRMT R50, R10, 0x5410, RZ ;  /* 0x000054100a32b816 */ /* 0x000fe200000000ff */
[----:B------:R-:W4:Y:S01]  /*2ac00*/  LDL.LU R22, [R1+0x10c] ;  /* 0x00010c0001167983 */ /* 0x000f220000300800 */
[----:B------:R-:W-:Y:S01]  /*2ac10*/  ISETP.GE.U32.AND P2, PT, R199, R19, PT ;  /* 0x00000013c700720c */ /* 0x000fe20003f46070 */
[--C-:B------:R-:W-:Y:S01]  /*2ac20*/  FFMA.FTZ R7, R193, R0, -R9.reuse ;  /* 0x00000000c1077223 */ /* 0x100fe20000010809 */
[----:B------:R-:W-:Y:S01]  /*2ac30*/  ISETP.GE.U32.AND P3, PT, R199, R20, PT ;  /* 0x00000014c700720c */ /* 0x000fe20003f66070 */
[----:B------:R-:W-:Y:S01]  /*2ac40*/  MUFU.EX2 R5, R5 ;  /* 0x0000000500057308 */ /* 0x000fe20000000800 */
[C---:B------:R-:W-:Y:S01]  /*2ac50*/  LOP3.LUT P5, RZ, R201.reuse, 0x40000000, RZ, 0xc0, !PT ;  /* 0x40000000c9ff7812 */ /* 0x040fe200078ac0ff */
[----:B------:R-:W-:Y:S01]  /*2ac60*/  FFMA.FTZ R193, R126, R0, -R9 ;  /* 0x000000007ec17223 */ /* 0x000fe20000010809 */
[----:B------:R-:W-:Y:S01]  /*2ac70*/  LOP3.LUT R201, R201, 0xffdfffff, RZ, 0xc0, !PT ;  /* 0xffdfffffc9c97812 */ /* 0x000fe200078ec0ff */
[----:B------:R-:W-:Y:S01]  /*2ac80*/  FMUL.FTZ R0, R0, R2 ;  /* 0x0000000200007220 */ /* 0x000fe20000410000 */
[----:B------:R-:W-:Y:S01]  /*2ac90*/  ST.E.U16 desc[UR4][R174.64], R49 ;  /* 0x00000031ae007985 */ /* 0x000fe2000c101504 */
[----:B------:R-:W-:Y:S01]  /*2aca0*/  FMUL.FTZ R20, R6, R156 ;  /* 0x0000009c06147220 */ /* 0x000fe20000410000 */
[C---:B------:R-:W-:Y:S03]  /*2acb0*/  FMUL.FTZ R19, R35.reuse, R163 ;  /* 0x000000a323137220 */ /* 0x040fe60000410000 */
[----:B------:R-:W1:Y:S01]  /*2acc0*/  MUFU.EX2 R103, R7 ;  /* 0x0000000700677308 */ /* 0x000e620000000800 */
[----:B------:R-:W-:Y:S04]  /*2acd0*/  ST.E.U16 desc[UR4][R174.64+0x2], R48 ;  /* 0x00000230ae007985 */ /* 0x000fe8000c101504 */
[----:B------:R-:W-:Y:S01]  /*2ace0*/  ST.E.U16 desc[UR4][R172.64+0x2], R50 ;  /* 0x00000232ac007985 */ /* 0x000fe2000c101504 */
[----:B--2---:R-:W-:Y:S04]  /*2acf0*/  FMUL.FTZ R23, R35, R159 ;  /* 0x0000009f23177220 */ /* 0x004fe80000410000 */
[----:B------:R-:W2:Y:S01]  /*2ad00*/  MUFU.EX2 R0, R0 ;  /* 0x0000000000007308 */ /* 0x000ea20000000800 */
[----:B---3--:R-:W3:Y:S04]  /*2ad10*/  LDL.LU R21, [R1+0x108] ;  /* 0x0001080001157983 */ /* 0x008ee80000300800 */
[----:B------:R-:W3:Y:S05]  /*2ad20*/  LDL.LU R16, [R1+0x100] ;  /* 0x0001000001107983 */ /* 0x000eea0000300800 */
[----:B------:R-:W-:Y:S01]  /*2ad30*/  MUFU.EX2 R163, R214 ;  /* 0x000000d600a37308 */ /* 0x000fe20000000800 */
[----:B-1----:R-:W-:Y:S01]  /*2ad40*/  F2FP.BF16.F32.PACK_AB R52, R103, R5 ;  /* 0x000000056734723e */ /* 0x002fe200000010ff */
[----:B------:R1:W3:Y:S01]  /*2ad50*/  LDL.S16 R15, [R1+0x2b8] ;  /* 0x0002b800010f7983 */ /* 0x0002e20000100600 */
[C---:B------:R-:W-:Y:S02]  /*2ad60*/  FMUL.FTZ R7, R35.reuse, R167 ;  /* 0x000000a723077220 */ /* 0x040fe40000410000 */
[C---:B------:R-:W-:Y:S01]  /*2ad70*/  PRMT R56, R52.reuse, 0x7632, R56 ;  /* 0x0000763234387816 */ /* 0x040fe20000000038 */
[----:B------:R1:W3:Y:S04]  /*2ad80*/  LDL.S16 R13, [R1+0x2b4] ;  /* 0x0002b400010d7983 */ /* 0x0002e80000100600 */
[----:B------:R-:W1:Y:S01]  /*2ad90*/  MUFU.EX2 R2, R3 ;  /* 0x0000000300027308 */ /* 0x000e620000000800 */
[----:B------:R-:W-:Y:S01]  /*2ada0*/  PRMT R99, R52, 0x5410, R56 ;  /* 0x0000541034637816 */ /* 0x000fe20000000038 */
[----:B------:R-:W3:Y:S01]  /*2adb0*/  LDL.LU R12, [R1+0x104] ;  /* 0x00010400010c7983 */ /* 0x000ee20000300800 */
[C---:B--2---:R-:W-:Y:S01]  /*2adc0*/  FMUL.FTZ R26, R0.reuse, R142 ;  /* 0x0000008e001a7220 */ /* 0x044fe20000410000 */
[C---:B------:R-:W-:Y:S01]  /*2add0*/  FMUL.FTZ R27, R0.reuse, R143 ;  /* 0x0000008f001b7220 */ /* 0x040fe20000410000 */
[C---:B------:R-:W-:Y:S01]  /*2ade0*/  FMUL.FTZ R30, R0.reuse, R138 ;  /* 0x0000008a001e7220 */ /* 0x040fe20000410000 */
[----:B------:R2:W2:Y:S01]  /*2adf0*/  LDL.S16 R11, [R1+0x2c8] ;  /* 0x0002c800010b7983 */ /* 0x0004a20000100600 */
[----:B------:R-:W-:Y:S03]  /*2ae00*/  FMUL.FTZ R31, R0, R139 ;  /* 0x0000008b001f7220 */ /* 0x000fe60000410000 */
[----:B------:R2:W2:Y:S04]  /*2ae10*/  LDL.S16 R10, [R1+0x2c4] ;  /* 0x0002c400010a7983 */ /* 0x0004a80000100600 */
[----:B------:R-:W-:Y:S01]  /*2ae20*/  ST.E.U16 desc[UR4][R172.64], R51 ;  /* 0x00000033ac007985 */ /* 0x000fe2000c101504 */
[C---:B-1----:R-:W-:Y:S01]  /*2ae30*/  FMUL.FTZ R29, R2.reuse, R137 ;  /* 0x00000089021d7220 */ /* 0x042fe20000410000 */
[C---:B------:R-:W-:Y:S01]  /*2ae40*/  FMUL.FTZ R28, R2.reuse, R136 ;  /* 0x00000088021c7220 */ /* 0x040fe20000410000 */
[C---:B------:R-:W-:Y:S01]  /*2ae50*/  FMUL.FTZ R24, R2.reuse, R140 ;  /* 0x0000008c02187220 */ /* 0x040fe20000410000 */
[----:B------:R-:W-:Y:S01]  /*2ae60*/  FMUL.FTZ R25, R2, R141 ;  /* 0x0000008d02197220 */ /* 0x000fe20000410000 */
[----:B----4-:R-:W-:Y:S01]  /*2ae70*/  FFMA.FTZ R66, R6, R22, R66 ;  /* 0x0000001606427223 */ /* 0x010fe20000010042 */
[C---:B------:R-:W-:Y:S01]  /*2ae80*/  FMUL.FTZ R22, R35.reuse, R158 ;  /* 0x0000009e23167220 */ /* 0x040fe20000410000 */
[----:B---3--:R-:W-:Y:S01]  /*2ae90*/  FFMA.FTZ R65, R35, R21, R14 ;  /* 0x0000001523417223 */ /* 0x008fe2000001000e */
[----:B------:R-:W-:Y:S01]  /*2aea0*/  FMUL.FTZ R14, R0, R150 ;  /* 0x00000096000e7220 */ /* 0x000fe20000410000 */
[----:B------:R-:W-:Y:S01]  /*2aeb0*/  FMUL.FTZ R21, R6, R157 ;  /* 0x0000009d06157220 */ /* 0x000fe20000410000 */
[----:B------:R-:W-:Y:S01]  /*2aec0*/  FFMA.FTZ R67, R2, R16, R17 ;  /* 0x0000001002437223 */ /* 0x000fe20000010011 */
[C---:B------:R-:W-:Y:S01]  /*2aed0*/  FMUL.FTZ R17, R6.reuse, R161 ;  /* 0x000000a106117220 */ /* 0x040fe20000410000 */
[----:B------:R-:W-:Y:S02]  /*2aee0*/  FMUL.FTZ R16, R6, R160 ;  /* 0x000000a006107220 */ /* 0x000fe40000410000 */
[----:B------:R-:W-:Y:S01]  /*2aef0*/  MUFU.EX2 R160, R252 ;  /* 0x000000fc00a07308 */ /* 0x000fe20000000800 */
[----:B------:R-:W-:Y:S02]  /*2af00*/  @!P2 HFMA2.BF16_V2 R15, -RZ.H0_H0, RZ.H0_H0, -R47.H0_H0 ;  /* 0x200000ffff0fa231 */ /* 0x000fe4000034092f */
[----:B------:R-:W-:Y:S03]  /*2af10*/  @!P0 HFMA2.BF16_V2 R13, -RZ.H0_H0, RZ.H0_H0, -R53.H0_H0 ;  /* 0x200000ffff0d8231 */ /* 0x000fe60000340935 */
[----:B------:R-:W-:Y:S01]  /*2af20*/  PRMT R9, R15, 0x7610, R9 ;  /* 0x000076100f097816 */ /* 0x000fe20000000009 */
[----:B------:R1:W-:Y:S03]  /*2af30*/  @!P2 STL.S16 [R1+0x2b8], R15 ;  /* 0x0002b80f0100a387 */ /* 0x0003e60000100600 */
[----:B------:R-:W-:Y:S01]  /*2af40*/  MUFU.EX2 R252, R37 ;  /* 0x0000002500fc7308 */ /* 0x000fe20000000800 */
[----:B------:R-:W-:Y:S01]  /*2af50*/  FFMA.FTZ R64, R0, R12, R5 ;  /* 0x0000000c00407223 */ /* 0x000fe20000010005 */
[----:B------:R-:W-:Y:S01]  /*2af60*/  @!P2 PRMT R47, R9, 0x5410, RZ ;  /* 0x00005410092fa816 */ /* 0x000fe200000000ff */
[----:B------:R3:W-:Y:S01]  /*2af70*/  @!P0 STL.S16 [R1+0x2b4], R13 ;  /* 0x0002b40d01008387 */ /* 0x0007e20000100600 */
[----:B------:R-:W-:Y:S01]  /*2af80*/  ISETP.GE.U32.AND P2, PT, R199, R95, PT ;  /* 0x0000005fc700720c */ /* 0x000fe20003f46070 */
[----:B--2---:R-:W-:Y:S01]  /*2af90*/  @!P3 HFMA2.BF16_V2 R11, -RZ.H0_H0, RZ.H0_H0, -R52.H0_H0 ;  /* 0x200000ffff0bb231 */ /* 0x004fe20000340934 */
        /* <DEDUP_REMOVED lines=19> */
[----:B-1----:R-:W-:Y:S01]  /*2b0d0*/  FMUL.FTZ R15, R0, R151 ;  /* 0x00000097000f7220 */ /* 0x002fe20000410000 */
[----:B------:R-:W-:Y:S01]  /*2b0e0*/  MUFU.EX2 R165, R207 ;  /* 0x000000cf00a57308 */ /* 0x000fe20000000800 */
[----:B------:R-:W-:Y:S01]  /*2b0f0*/  ST.E.U16 desc[UR4][R178.64], R52 ;  /* 0x00000034b2007985 */ /* 0x000fe2000c101504 */
[----:B---3--:R-:W-:Y:S01]  /*2b100*/  FMUL.FTZ R13, R2, R149 ;  /* 0x00000095020d7220 */ /* 0x008fe20000410000 */
[----:B------:R-:W-:Y:S01]  /*2b110*/  SHF.R.U32.HI R2, RZ, 0x18, R59 ;  /* 0x00000018ff027819 */ /* 0x000fe2000001163b */
[----:B------:R-:W-:Y:S01]  /*2b120*/  FMUL.FTZ R4, R6, R164 ;  /* 0x000000a406047220 */ /* 0x000fe20000410000 */
[----:B------:R-:W-:Y:S01]  /*2b130*/  ST.E.U16 desc[UR4][R178.64+0x2], R56 ;  /* 0x00000238b2007985 */ /* 0x000fe2000c101504 */
[C---:B------:R-:W-:Y:S01]  /*2b140*/  FMUL.FTZ R6, R35.reuse, R166 ;  /* 0x000000a623067220 */ /* 0x040fe20000410000 */
[----:B------:R-:W-:Y:S01]  /*2b150*/  FMUL.FTZ R35, R35, R147 ;  /* 0x0000009323237220 */ /* 0x000fe20000410000 */
[----:B--2---:R-:W-:Y:S02]  /*2b160*/  SHF.R.U32.HI R47, RZ, 0x8, R183 ;  /* 0x00000008ff2f7819 */ /* 0x004fe400000116b7 */
[----:B------:R-:W-:Y:S01]  /*2b170*/  MUFU.EX2 R164, R170 ;  /* 0x000000aa00a47308 */ /* 0x000fe20000000800 */
[----:B------:R-:W-:Y:S01]  /*2b180*/  @P4 LOP3.LUT R201, R201, 0x200000, RZ, 0xfc, !PT ;  /* 0x00200000c9c94812 */ /* 0x000fe200078efcff */
[C---:B----4-:R-:W-:Y:S01]  /*2b190*/  FMUL.FTZ R11, R0.reuse, R155 ;  /* 0x0000009b000b7220 */ /* 0x050fe20000410000 */
[----:B------:R-:W-:Y:S02]  /*2b1a0*/  LOP3.LUT R47, R47, 0xffff, RZ, 0xc0, !PT ;  /* 0x0000ffff2f2f7812 */ /* 0x000fe400078ec0ff */
[----:B------:R-:W-:Y:S01]  /*2b1b0*/  LOP3.LUT R201, R201, 0xffbfffff, RZ, 0xc0, !PT ;  /* 0xffbfffffc9c97812 */ /* 0x000fe200078ec0ff */
[----:B------:R-:W-:Y:S02]  /*2b1c0*/  FMUL.FTZ R10, R0, R154 ;  /* 0x0000009a000a7220 */ /* 0x000fe40000410000 */
[----:B------:R2:W3:Y:S02]  /*2b1d0*/  LDL.S16 R0, [R1+0x2bc] ;  /* 0x0002bc0001007983 */ /* 0x0004e40000100600 */
[----:B------:R-:W-:Y:S10]  /*2b1e0*/  MUFU.EX2 R63, R74 ;  /* 0x0000004a003f7308 */ /* 0x000ff40000000800 */
[----:B------:R-:W-:Y:S10]  /*2b1f0*/  MUFU.EX2 R62, R70 ;  /* 0x00000046003e7308 */ /* 0x000ff40000000800 */
[----:B------:R-:W-:Y:S01]  /*2b200*/  MUFU.EX2 R170, R250 ;  /* 0x000000fa00aa7308 */ /* 0x000fe20000000800 */
[----:B------:R-:W-:Y:S05]  /*2b210*/  @!P2 HFMA2.BF16_V2 R3, -RZ.H0_H0, RZ.H0_H0, -R42.H0_H0 ;  /* 0x200000ffff03a231 */ /* 0x000fea000034092a */
[----:B------:R-:W-:Y:S01]  /*2b220*/  PRMT R121, R3, 0x7610, R121 ;  /* 0x0000761003797816 */ /* 0x000fe20000000079 */
[----:B------:R1:W-:Y:S01]  /*2b230*/  @!P2 STL.S16 [R1+0x2c0], R3 ;  /* 0x0002c0030100a387 */ /* 0x0003e20000100600 */
[----:B------:R-:W-:Y:S02]  /*2b240*/  ISETP.GE.U32.AND P2, PT, R199, R57, PT ;  /* 0x00000039c700720c */ /* 0x000fe40003f46070 */
[----:B------:R-:W-:Y:S11]  /*2b250*/  SHF.R.U32.HI R57, RZ, 0x18, R40 ;  /* 0x00000018ff397819 */ /* 0x000ff60000011628 */
[----:B------:R-:W-:Y:S01]  /*2b260*/  @P2 LOP3.LUT R201, R201, 0x400000, RZ, 0xfc, !PT ;  /* 0x00400000c9c92812 */ /* 0x000fe200078efcff */
[----:B---3--:R-:W-:Y:S03]  /*2b270*/  @!P3 HFMA2.BF16_V2 R0, -RZ.H0_H0, RZ.H0_H0, -R41.H0_H0 ;  /* 0x200000ffff00b231 */ /* 0x008fe60000340929 */
        /* <DEDUP_REMOVED lines=8> */
[----:B------:R2:W2:Y:S01]  /*2b300*/  LDL.S16 R138, [R1+0x2e8] ;  /* 0x0002e800018a7983 */ /* 0x0004a20000100600 */
[C---:B------:R-:W-:Y:S02]  /*2b310*/  ISETP.GE.U32.AND P0, PT, R199.reuse, R81, PT ;  /* 0x00000051c700720c */ /* 0x040fe40003f06070 */
[----:B------:R-:W-:Y:S01]  /*2b320*/  ISETP.GE.U32.AND P1, PT, R199, R2, PT ;  /* 0x00000002c700720c */ /* 0x000fe20003f26070 */
[----:B------:R2:W2:Y:S01]  /*2b330*/  LDL.S16 R137, [R1+0x2e0] ;  /* 0x0002e00001897983 */ /* 0x0004a20000100600 */
[----:B------:R-:W-:Y:S01]  /*2b340*/  SHF.R.U32.HI R2, RZ, 0x10, R59 ;  /* 0x00000010ff027819 */ /* 0x000fe2000001163b */
[----:B------:R-:W3:Y:S01]  /*2b350*/  MUFU.EX2 R81, R58 ;  /* 0x0000003a00517308 */ /* 0x000ee20000000800 */
[----:B-1----:R-:W-:Y:S01]  /*2b360*/  SHF.R.U32.HI R3, RZ, 0x8, R96 ;  /* 0x00000008ff037819 */ /* 0x002fe20000011660 */
[----:B------:R1:W2:Y:S01]  /*2b370*/  LDL.S16 R136, [R1+0x2dc] ;  /* 0x0002dc0001887983 */ /* 0x0002a20000100600 */
[----:B------:R-:W-:Y:S02]  /*2b380*/  LOP3.LUT R60, R2, 0xff, RZ, 0xc0, !PT ;  /* 0x000000ff023c7812 */ /* 0x000fe400078ec0ff */
[----:B------:R-:W-:Y:S01]  /*2b390*/  F2FP.BF16.F32.PACK_AB R2, R87, R82 ;  /* 0x000000525702723e */ /* 0x000fe200000010ff */
[----:B------:R1:W2:Y:S01]  /*2b3a0*/  LDL.S16 R127, [R1+0x2d8] ;  /* 0x0002d800017f7983 */ /* 0x0002a20000100600 */
[----:B------:R-:W-:Y:S02]  /*2b3b0*/  LOP3.LUT R61, R3, 0xffff, RZ, 0xc0, !PT ;  /* 0x0000ffff033d7812 */ /* 0x000fe400078ec0ff */
[----:B------:R-:W-:Y:S01]  /*2b3c0*/  PRMT R96, R44, 0x5410, R43 ;  /* 0x000054102c607816 */ /* 0x000fe2000000002b */
[----:B------:R1:W2:Y:S01]  /*2b3d0*/  LDL.S16 R126, [R1+0x2d4] ;  /* 0x0002d400017e7983 */ /* 0x0002a20000100600 */
[C---:B---3--:R-:W-:Y:S02]  /*2b3e0*/  LOP3.LUT R0, R59.reuse, 0xff, RZ, 0xc0, !PT ;  /* 0x000000ff3b007812 */ /* 0x048fe400078ec0ff */
[----:B------:R-:W-:Y:S01]  /*2b3f0*/  LOP3.LUT R59, R59, 0xffff, RZ, 0xc0, !PT ;  /* 0x0000ffff3b3b7812 */ /* 0x000fe200078ec0ff */
[----:B------:R1:W3:Y:S01]  /*2b400*/  LDL.S16 R123, [R1+0x308] ;  /* 0x00030800017b7983 */ /* 0x0002e20000100600 */
[C---:B------:R-:W-:Y:S02]  /*2b410*/  ISETP.GE.U32.AND P4, PT, R199.reuse, R0, PT ;  /* 0x00000000c700720c */ /* 0x040fe40003f86070 */
[----:B------:R-:W-:Y:S01]  /*2b420*/  LOP3.LUT R0, R40, 0xffff, RZ, 0xc0, !PT ;  /* 0x0000ffff28007812 */ /* 0x000fe200078ec0ff */
[----:B------:R1:W3:Y:S01]  /*2b430*/  LDL.S16 R122, [R1+0x2e4] ;  /* 0x0002e400017a7983 */ /* 0x0002e20000100600 */
[----:B------:R-:W-:Y:S02]  /*2b440*/  SHF.R.U32.HI R40, RZ, 0x10, R40 ;  /* 0x00000010ff287819 */ /* 0x000fe40000011628 */
[----:B------:R-:W-:Y:S02]  /*2b450*/  SHF.R.U32.HI R0, RZ, 0x8, R0 ;  /* 0x00000008ff007819 */ /* 0x000fe40000011600 */
[----:B------:R-:W-:Y:S02]  /*2b460*/  LOP3.LUT R40, R40, 0xff, RZ, 0xc0, !PT ;  /* 0x000000ff28287812 */ /* 0x000fe400078ec0ff */
[----:B------:R-:W-:Y:S02]  /*2b470*/  LOP3.LUT R54, R0, 0xffff, RZ, 0xc0, !PT ;  /* 0x0000ffff00367812 */ /* 0x000fe400078ec0ff */
[----:B------:R-:W-:Y:S02]  /*2b480*/  ISETP.GE.U32.AND P2, PT, R199, R40, PT ;  /* 0x00000028c700720c */ /* 0x000fe40003f46070 */
[----:B------:R-:W-:Y:S02]  /*2b490*/  @P4 LOP3.LUT R201, R201, 0x1000000, RZ, 0xfc, !PT ;  /* 0x01000000c9c94812 */ /* 0x000fe400078efcff */
[----:B------:R-:W-:Y:S02]  /*2b4a0*/  ISETP.GE.U32.AND P4, PT, R199, R186, PT ;  /* 0x000000bac700720c */ /* 0x000fe40003f86070 */
[----:B------:R-:W-:Y:S01]  /*2b4b0*/  LOP3.LUT R201, R201, 0xfdffffff, RZ, 0xc0, !PT ;  /* 0xfdffffffc9c97812 */ /* 0x000fe200078ec0ff */
[----:B------:R-:W-:Y:S01]  /*2b4c0*/  MUFU.EX2 R186, R206 ;  /* 0x000000ce00ba7308 */ /* 0x000fe20000000800 */
[----:B------:R-:W-:Y:S02]  /*2b4d0*/  PRMT R0, R2, 0x7632, R0 ;  /* 0x0000763202007816 */ /* 0x000fe40000000000 */
[----:B------:R-:W-:Y:S02]  /*2b4e0*/  @P3 LOP3.LUT R201, R201, 0x2000000, RZ, 0xfc, !PT ;  /* 0x02000000c9c93812 */ /* 0x000fe400078efcff */
[----:B------:R-:W-:Y:S02]  /*2b4f0*/  ISETP.GE.U32.AND P3, PT, R199, R202, PT ;  /* 0x000000cac700720c */ /* 0x000fe40003f66070 */
[----:B------:R-:W-:Y:S02]  /*2b500*/  LOP3.LUT R201, R201, 0xfbffffff, RZ, 0xc0, !PT ;  /* 0xfbffffffc9c97812 */ /* 0x000fe400078ec0ff */
[----:B------:R-:W-:Y:S02]  /*2b510*/  F2FP.BF16.F32.PACK_AB R40, R86, R80 ;  /* 0x000000505628723e */ /* 0x000fe400000010ff */
[----:B------:R-:W-:Y:S02]  /*2b520*/  @P1 LOP3.LUT R201, R201, 0x4000000, RZ, 0xfc, !PT ;  /* 0x04000000c9c91812 */ /* 0x000fe400078efcff */
[----:B------:R-:W-:Y:S02]  /*2b530*/  ISETP.GE.U32.AND P1, PT, R199, R134, PT ;  /* 0x00000086c700720c */ /* 0x000fe40003f26070 */
[----:B------:R-:W-:Y:S02]  /*2b540*/  LOP3.LUT R201, R201, 0xf7ffffff, RZ, 0xc0, !PT ;  /* 0xf7ffffffc9c97812 */ /* 0x000fe400078ec0ff */
[----:B------:R-:W-:Y:S02]  /*2b550*/  PRMT R3, R40, 0x7632, R3 ;  /* 0x0000763228037816 */ /* 0x000fe40000000003 */
[----:B------:R-:W-:Y:S02]  /*2b560*/  @P2 LOP3.LUT R201, R201, 0x8000000, RZ, 0xfc, !PT ;  /* 0x08000000c9c92812 */ /* 0x000fe400078efcff */
[----:B------:R-:W-:Y:S02]  /*2b570*/  ISETP.GE.U32.AND P2, PT, R199, R55, PT ;  /* 0x00000037c700720c */ /* 0x000fe40003f46070 */
[----:B------:R-:W-:Y:S02]  /*2b580*/  LOP3.LUT R201, R201, 0xefffffff, RZ, 0xc0, !PT ;  /* 0xefffffffc9c97812 */ /* 0x000fe400078ec0ff */
[----:B------:R-:W-:Y:S02]  /*2b590*/  F2FP.BF16.F32.PACK_AB R46, R81, R68 ;  /* 0x00000044512e723e */ /* 0x000fe400000010ff */
[----:B------:R-:W-:Y:S02]  /*2b5a0*/  @P1 LOP3.LUT R201, R201, 0x10000000, RZ, 0xfc, !PT ;  /* 0x10000000c9c91812 */ /* 0x000fe400078efcff */
[----:B------:R-:W-:Y:S02]  /*2b5b0*/  PRMT R45, R46, 0x7632, R45 ;  /* 0x000076322e2d7816 */ /* 0x000fe4000000002d */
[----:B------:R-:W-:Y:S02]  /*2b5c0*/  LOP3.LUT R201, R201, 0xdfffffff, RZ, 0xc0, !PT ;  /* 0xdfffffffc9c97812 */ /* 0x000fe400078ec0ff */
[----:B------:R-:W-:Y:S02]  /*2b5d0*/  F2FP.BF16.F32.PACK_AB R58, R72, R73 ;  /* 0x00000049483a723e */ /* 0x000fe400000010ff */
[----:B------:R-:W-:Y:S01]  /*2b5e0*/  @P3 LOP3.LUT R201, R201, 0x20000000, RZ, 0xfc, !PT ;  /* 0x20000000c9c93812 */ /* 0x000fe200078efcff */
[----:B----4-:R-:W-:Y:S02]  /*2b5f0*/  @!P1 HFMA2.BF16_V2 R139, -RZ.H0_H0, RZ.H0_H0, -R44.H0_H0 ;  /* 0x200000ffff8b9231 */ /* 0x010fe4000034092c */
[----:B--2---:R-:W-:Y:S03]  /*2b600*/  @!P3 HFMA2.BF16_V2 R138, -RZ.H0_H0, RZ.H0_H0, -R43.H0_H0 ;  /* 0x200000ffff8ab231 */ /* 0x004fe6000034092b */
[----:B------:R-:W-:Y:S01]  /*2b610*/  PRMT R83, R139, 0x7610, R83 ;  /* 0x000076108b537816 */ /* 0x000fe20000000053 */
[----:B------:R-:W-:Y:S01]  /*2b620*/  @!P1 STL.S16 [R1+0x2ec], R139 ;  /* 0x0002ec8b01009387 */ /* 0x000fe20000100600 */
[C---:B------:R-:W-:Y:S01]  /*2b630*/  ISETP.GE.U32.AND P1, PT, R199.reuse, R95, PT ;  /* 0x0000005fc700720c */ /* 0x040fe20003f26070 */
[----:B------:R-:W-:Y:S01]  /*2b640*/  @!P4 HFMA2.BF16_V2 R137, -RZ.H0_H0, RZ.H0_H0, -R2.H0_H0 ;  /* 0x200000ffff89c231 */ /* 0x000fe20000340902 */
[----:B------:R-:W-:Y:S01]  /*2b650*/  PRMT R95, R42, 0x5410, R41 ;  /* 0x000054102a5f7816 */ /* 0x000fe20000000029 */
[----:B------:R-:W-:Y:S01]  /*2b660*/  @!P3 STL.S16 [R1+0x2e8], R138 ;  /* 0x0002e88a0100b387 */ /* 0x000fe20000100600 */
[-C--:B------:R-:W-:Y:S01]  /*2b670*/  ISETP.GE.U32.AND P3, PT, R199, R54.reuse, PT ;  /* 0x00000036c700720c */ /* 0x080fe20003f66070 */
[----:B------:R-:W-:Y:S01]  /*2b680*/  @!P0 HFMA2.BF16_V2 R136, -RZ.H0_H0, RZ.H0_H0, -R0.H0_H0 ;  /* 0x200000ffff888231 */ /* 0x000fe20000340900 */
[----:B------:R-:W-:Y:S01]  /*2b690*/  PRMT R98, R138, 0x7610, R98 ;  /* 0x000076108a627816 */ /* 0x000fe20000000062 */
[----:B------:R-:W-:Y:S01]  /*2b6a0*/  @!P4 STL.S16 [R1+0x2e0], R137 ;  /* 0x0002e0890100c387 */ /* 0x000fe20000100600 */
[----:B------:R-:W-:Y:S01]  /*2b6b0*/  PRMT R110, R137, 0x7610, R110 ;  /* 0x00007610896e7816 */ /* 0x000fe2000000006e */
[----:B------:R-:W-:Y:S01]  /*2b6c0*/  @!P6 HFMA2.BF16_V2 R127, -RZ.H0_H0, RZ.H0_H0, -R40.H0_H0 ;  /* 0x200000ffff7fe231 */ /* 0x000fe20000340928 */
[----:B------:R-:W-:Y:S01]  /*2b6d0*/  PRMT R97, R136, 0x7610, R97 ;  /* 0x0000761088617816 */ /* 0x000fe20000000061 */
[----:B------:R2:W-:Y:S02]  /*2b6e0*/  @!P0 STL.S16 [R1+0x2dc], R136 ;  /* 0x0002dc8801008387 */ /* 0x0005e40000100600 */
[----:B------:R-:W-:Y:S01]  /*2b6f0*/  @!P1 PRMT R42, R121, 0x5410, RZ ;  /* 0x00005410792a9816 */ /* 0x000fe200000000ff */
[----:B------:R-:W-:Y:S01]  /*2b700*/  @!P5 HFMA2.BF16_V2 R126, -RZ.H0_H0, RZ.H0_H0, -R3.H0_H0 ;  /* 0x200000ffff7ed231 */ /* 0x000fe20000340903 */
[----:B------:R-:W-:Y:S01]  /*2b710*/  LOP3.LUT P1, RZ, R201, 0x10000000, RZ, 0xc0, !PT ;  /* 0x10000000c9ff7812 */ /* 0x000fe2000782c0ff */
[----:B------:R-:W-:Y:S01]  /*2b720*/  @!P6 STL.S16 [R1+0x2d8], R127 ;  /* 0x0002d87f0100e387 */ /* 0x000fe20000100600 */
[----:B------:R-:W-:Y:S01]  /*2b730*/  PRMT R107, R127, 0x7610, R107 ;  /* 0x000076107f6b7816 */ /* 0x000fe2000000006b */
[----:B---3--:R-:W-:Y:S01]  /*2b740*/  @!P2 HFMA2.BF16_V2 R123, -RZ.H0_H0, RZ.H0_H0, -R46.H0_H0 ;  /* 0x200000ffff7ba231 */ /* 0x008fe2000034092e */
[----:B------:R-:W-:Y:S01]  /*2b750*/  PRMT R106, R126, 0x7610, R106 ;  /* 0x000076107e6a7816 */ /* 0x000fe2000000006a */
[----:B------:R-:W-:Y:S01]  /*2b760*/  @!P5 STL.S16 [R1+0x2d4], R126 ;  /* 0x0002d47e0100d387 */ /* 0x000fe20000100600 */
[----:B------:R-:W-:Y:S02]  /*2b770*/  @!P3 HFMA2.BF16_V2 R122, -RZ.H0_H0, RZ.H0_H0, -R45.H0_H0 ;  /* 0x200000ffff7ab231 */ /* 0x000fe4000034092d */
[----:B------:R-:W-:Y:S01]  /*2b780*/  PRMT R105, R123, 0x7610, R105 ;  /* 0x000076107b697816 */ /* 0x000fe20000000069 */
[----:B------:R-:W-:Y:S01]  /*2b790*/  @!P2 STL.S16 [R1+0x308], R123 ;  /* 0x0003087b0100a387 */ /* 0x000fe20000100600 */
[----:B------:R-:W-:Y:S02]  /*2b7a0*/  ISETP.GE.U32.AND P2, PT, R199, R69, PT ;  /* 0x00000045c700720c */ /* 0x000fe40003f46070 */
[----:B------:R-:W-:Y:S01]  /*2b7b0*/  PRMT R69, R122, 0x7610, R69 ;  /* 0x000076107a457816 */ /* 0x000fe20000000045 */
[----:B------:R-:W-:Y:S01]  /*2b7c0*/  @!P3 STL.S16 [R1+0x2e4], R122 ;  /* 0x0002e47a0100b387 */ /* 0x000fe20000100600 */
[----:B------:R-:W-:Y:S02]  /*2b7d0*/  @!P1 PRMT R44, R83, 0x5410, RZ ;  /* 0x00005410532c9816 */ /* 0x000fe400000000ff */
[C---:B------:R-:W-:Y:S01]  /*2b7e0*/  LOP3.LUT P3, RZ, R201.reuse, 0x20000000, RZ, 0xc0, !PT ;  /* 0x20000000c9ff7812 */ /* 0x040fe2000786c0ff */
[----:B------:R1:W3:Y:S01]  /*2b7f0*/  LDL.S16 R83, [R1+0x298] ;  /* 0x0002980001537983 */ /* 0x0002e20000100600 */
[----:B------:R-:W-:Y:S03]  /*2b800*/  LOP3.LUT P1, RZ, R201, 0x4000000, RZ, 0xc0, !PT ;  /* 0x04000000c9ff7812 */ /* 0x000fe6000782c0ff */
[----:B------:R1:W4:Y:S01]  /*2b810*/  LDL.S16 R49, [R1+0x294] ;  /* 0x0002940001317983 */ /* 0x0003220000100600 */
[----:B--2---:R-:W-:Y:S01]  /*2b820*/  MUFU.EX2 R136, R246 ;  /* 0x000000f600887308 */ /* 0x004fe20000000800 */
[----:B------:R-:W-:Y:S02]  /*2b830*/  @!P2 PRMT R41, R111, 0x5410, RZ ;  /* 0x000054106f29a816 */ /* 0x000fe400000000ff */
[----:B------:R-:W-:Y:S01]  /*2b840*/  LOP3.LUT P2, RZ, R201, 0x8000000, RZ, 0xc0, !PT ;  /* 0x08000000c9ff7812 */ /* 0x000fe2000784c0ff */
[----:B------:R1:W2:Y:S03]  /*2b850*/  LDL.S16 R48, [R1+0x28c] ;  /* 0x00028c0001307983 */ /* 0x0002a60000100600 */
[----:B------:R-:W-:Y:S01]  /*2b860*/  @!P3 PRMT R43, R98, 0x5410, RZ ;  /* 0x00005410622bb816 */ /* 0x000fe200000000ff */
[----:B------:R-:W-:Y:S01]  /*2b870*/  ST.E.U16 desc[UR4][R174.64+0x10], R42 ;  /* 0x0000102aae007985 */ /* 0x000fe2000c101504 */
[----:B------:R-:W-:Y:S02]  /*2b880*/  PRMT R98, R2, 0x5410, R0 ;  /* 0x0000541002627816 */ /* 0x000fe40000000000 */
[----:B------:R-:W-:Y:S01]  /*2b890*/  @!P0 PRMT R0, R97, 0x5410, RZ ;  /* 0x0000541061008816 */ /* 0x000fe200000000ff */
[----:B------:R-:W-:Y:S01]  /*2b8a0*/  ST.E.U16 desc[UR4][R174.64+0x12], R41 ;  /* 0x00001229ae007985 */ /* 0x000fe2000c101504 */
[----:B------:R-:W-:Y:S02]  /*2b8b0*/  PRMT R97, R40, 0x5410, R3 ;  /* 0x0000541028617816 */ /* 0x000fe40000000003 */
[----:B------:R-:W-:Y:S01]  /*2b8c0*/  @!P6 PRMT R40, R107, 0x5410, RZ ;  /* 0x000054106b28e816 */ /* 0x000fe200000000ff */
[----:B------:R1:W-:Y:S01]  /*2b8d0*/  ST.E.U16 desc[UR4][R172.64+0x10], R44 ;  /* 0x0000102cac007985 */ /* 0x0003e2000c101504 */
[C---:B------:R-:W-:Y:S02]  /*2b8e0*/  ISETP.GE.U32.AND P6, PT, R199.reuse, R54, PT ;  /* 0x00000036c700720c */ /* 0x040fe40003fc6070 */
[----:B------:R-:W-:Y:S01]  /*2b8f0*/  @!P5 PRMT R3, R106, 0x5410, RZ ;  /* 0x000054106a03d816 */ /* 0x000fe200000000ff */
[----:B------:R-:W-:Y:S01]  /*2b900*/  ST.E.U16 desc[UR4][R172.64+0x12], R43 ;  /* 0x0000122bac007985 */ /* 0x000fe2000c101504 */
[----:B------:R-:W-:Y:S02]  /*2b910*/  PRMT R106, R46, 0x5410, R45 ;  /* 0x000054102e6a7816 */ /* 0x000fe4000000002d */
[----:B------:R-:W-:Y:S01]  /*2b920*/  ISETP.GE.U32.AND P5, PT, R199, R55, PT ;  /* 0x00000037c700720c */ /* 0x000fe20003fa6070 */
[----:B------:R-:W-:Y:S01]  /*2b930*/  ST.E.U16 desc[UR4][R176.64+0x10], R0 ;  /* 0x00001000b0007985 */ /* 0x000fe2000c101504 */
[----:B------:R-:W-:Y:S02]  /*2b940*/  @!P4 PRMT R2, R110, 0x5410, RZ ;  /* 0x000054106e02c816 */ /* 0x000fe400000000ff */
[----:B------:R-:W-:Y:S02]  /*2b950*/  LOP3.LUT P4, RZ, R201, 0x1000000, RZ, 0xc0, !PT ;  /* 0x01000000c9ff7812 */ /* 0x000fe4000788c0ff */
[----:B------:R-:W-:Y:S01]  /*2b960*/  F2FP.BF16.F32.PACK_AB R55, R75, R63 ;  /* 0x0000003f4b37723e */ /* 0x000fe200000010ff */
[----:B------:R-:W-:Y:S01]  /*2b970*/  ST.E.U16 desc[UR4][R176.64+0xe], R2 ;  /* 0x00000e02b0007985 */ /* 0x000fe2000c101504 */
[----:B------:R-:W-:Y:S02]  /*2b980*/  @!P6 PRMT R45, R69, 0x5410, RZ ;  /* 0x00005410452de816 */ /* 0x000fe400000000ff */
[----:B------:R-:W-:Y:S01]  /*2b990*/  ISETP.GE.U32.AND P6, PT, R199, R57, PT ;  /* 0x00000039c700720c */ /* 0x000fe20003fc6070 */
[----:B------:R2:W2:Y:S01]  /*2b9a0*/  LDL.S16 R69, [R1+0x274] ;  /* 0x0002740001457983 */ /* 0x0004a20000100600 */
[C---:B------:R-:W-:Y:S02]  /*2b9b0*/  PRMT R57, R58.reuse, 0x7632, R57 ;  /* 0x000076323a397816 */ /* 0x040fe40000000039 */
[----:B------:R-:W-:Y:S01]  /*2b9c0*/  @!P5 PRMT R46, R105, 0x5410, RZ ;  /* 0x00005410692ed816 */ /* 0x000fe200000000ff */
[----:B------:R1:W-:Y:S01]  /*2b9d0*/  ST.E.U16 desc[UR4][R178.64+0x10], R40 ;  /* 0x00001028b2007985 */ /* 0x0003e2000c101504 */
[----:B------:R-:W-:Y:S02]  /*2b9e0*/  ISETP.GE.U32.AND P5, PT, R199, R47, PT ;  /* 0x0000002fc700720c */ /* 0x000fe40003fa6070 */
[----:B------:R-:W-:Y:S01]  /*2b9f0*/  PRMT R105, R58, 0x5410, R57 ;  /* 0x000054103a697816 */ /* 0x000fe20000000039 */
[----:B------:R-:W-:Y:S01]  /*2ba00*/  ST.E.U16 desc[UR4][R178.64+0x12], R3 ;  /* 0x00001203b2007985 */ /* 0x000fe2000c101504 */
[----:B------:R-:W-:Y:S01]  /*2ba10*/  PRMT R54, R55, 0x7632, R54 ;  /* 0x0000763237367816 */ /* 0x000fe20000000036 */
[----:B-1----:R-:W-:Y:S01]  /*2ba20*/  MUFU.EX2 R44, R185 ;  /* 0x000000b9002c7308 */ /* 0x002fe20000000800 */
[----:B------:R-:W-:Y:S01]  /*2ba30*/  LOP3.LUT P3, RZ, R201, 0x2000000, RZ, 0xc0, !PT ;  /* 0x02000000c9ff7812 */ /* 0x000fe2000786c0ff */
[----:B------:R-:W-:Y:S01]  /*2ba40*/  ST.E.U16 desc[UR4][R174.64+0x22], R45 ;  /* 0x0000222dae007985 */ /* 0x000fe2000c101504 */
[----:B------:R-:W-:Y:S02]  /*2ba50*/  PRMT R107, R55, 0x5410, R54 ;  /* 0x00005410376b7816 */ /* 0x000fe40000000036 */
[----:B------:R-:W-:Y:S01]  /*2ba60*/  LOP3.LUT P0, RZ, R201, 0x800000, RZ, 0xc0, !PT ;  /* 0x00800000c9ff7812 */ /* 0x000fe2000780c0ff */
[----:B------:R-:W-:Y:S04]  /*2ba70*/  ST.E.U16 desc[UR4][R174.64+0x20], R46 ;  /* 0x0000202eae007985 */ /* 0x000fe8000c101504 */
[----:B------:R-:W-:Y:S10]  /*2ba80*/  MUFU.EX2 R40, R124 ;  /* 0x0000007c00287308 */ /* 0x000ff40000000800 */
[----:B------:R-:W-:Y:S01]  /*2ba90*/  MUFU.EX2 R124, R245 ;  /* 0x000000f5007c7308 */ /* 0x000fe20000000800 */
[----:B---3--:R-:W-:Y:S02]  /*2baa0*/  @!P2 HFMA2.BF16_V2 R83, -RZ.H0_H0, RZ.H0_H0, -R58.H0_H0 ;  /* 0x200000ffff53a231 */ /* 0x008fe4000034093a */
[----:B----4-:R-:W-:Y:S03]  /*2bab0*/  @!P6 HFMA2.BF16_V2 R49, -RZ.H0_H0, RZ.H0_H0, -R57.H0_H0 ;  /* 0x200000ffff31e231 */ /* 0x010fe60000340939 */
[----:B------:R-:W-:Y:S01]  /*2bac0*/  PRMT R50, R83, 0x7610, R50 ;  /* 0x0000761053327816 */ /* 0x000fe20000000032 */
[----:B------:R1:W-:Y:S01]  /*2bad0*/  @!P2 STL.S16 [R1+0x298], R83 ;  /* 0x000298530100a387 */ /* 0x0003e20000100600 */
[----:B------:R-:W-:Y:S03]  /*2bae0*/  PRMT R47, R49, 0x7610, R47 ;  /* 0x00007610312f7816 */ /* 0x000fe6000000002f */
[----:B------:R3:W-:Y:S01]  /*2baf0*/  @!P6 STL.S16 [R1+0x294], R49 ;  /* 0x000294310100e387 */ /* 0x0007e20000100600 */
[----:B------:R-:W-:Y:S01]  /*2bb00*/  @!P2 PRMT R58, R50, 0x5410, RZ ;  /* 0x00005410323aa816 */ /* 0x000fe200000000ff */
[----:B------:R-:W-:Y:S01]  /*2bb10*/  FADD.FTZ R50, R109, R65 ;  /* 0x000000416d327221 */ /* 0x000fe20000010000 */
[----:B------:R-:W-:Y:S01]  /*2bb20*/  @!P6 PRMT R57, R47, 0x5410, RZ ;  /* 0x000054102f39e816 */ /* 0x000fe200000000ff */
[----:B------:R4:W4:Y:S01]  /*2bb30*/  LDL.S16 R111, [R1+0x270] ;  /* 0x00027000016f7983 */ /* 0x0009220000100600 */
[----:B------:R-:W-:Y:S01]  /*2bb40*/  SHF.R.U32.HI R47, RZ, 0x8, R59 ;  /* 0x00000008ff2f7819 */ /* 0x000fe2000001163b */
[----:B------:R-:W-:Y:S01]  /*2bb50*/  FADD.FTZ R50, R77, R50 ;  /* 0x000000324d327221 */ /* 0x000fe20000010000 */
[----:B------:R-:W-:Y:S01]  /*2bb60*/  LOP3.LUT P2, RZ, R201, 0x400000, RZ, 0xc0, !PT ;  /* 0x00400000c9ff7812 */ /* 0x000fe2000784c0ff */
[----:B------:R4:W4:Y:S01]  /*2bb70*/  LDL.S16 R110, [R1+0x290] ;  /* 0x00029000016e7983 */ /* 0x0009220000100600 */
[----:B------:R-:W-:Y:S03]  /*2bb80*/  LOP3.LUT R47, R47, 0xffff, RZ, 0xc0, !PT ;  /* 0x0000ffff2f2f7812 */ /* 0x000fe600078ec0ff */
[----:B------:R-:W-:Y:S01]  /*2bb90*/  ST.E.U16 desc[UR4][R172.64+0x20], R58 ;  /* 0x0000203aac007985 */ /* 0x000fe2000c101504 */
[----:B------:R-:W-:Y:S03]  /*2bba0*/  ISETP.GE.U32.AND P6, PT, R199, R47, PT ;  /* 0x0000002fc700720c */ /* 0x000fe60003fc6070 */
[----:B------:R2:W-:Y:S04]  /*2bbb0*/  ST.E.U16 desc[UR4][R172.64+0x22], R57 ;  /* 0x00002239ac007985 */ /* 0x0005e8000c101504 */
[----:B-1----:R1:W4:Y:S01]  /*2bbc0*/  LDL.S16 R83, [R1+0x26c] ;  /* 0x00026c0001537983 */ /* 0x0023220000100600 */
[----:B---3--:R-:W-:Y:S05]  /*2bbd0*/  FADD.FTZ R49, R118, R66 ;  /* 0x0000004276317221 */ /* 0x008fea0000010000 */
[----:B--2---:R-:W-:Y:S02]  /*2bbe0*/  @!P6 HFMA2.BF16_V2 R48, -RZ.H0_H0, RZ.H0_H0, -R54.H0_H0 ;  /* 0x200000ffff30e231 */ /* 0x004fe40000340936 */
[----:B------:R-:W-:Y:S02]  /*2bbf0*/  @!P4 HFMA2.BF16_V2 R69, -RZ.H0_H0, RZ.H0_H0, -R55.H0_H0 ;  /* 0x200000ffff45c231 */ /* 0x000fe40000340937 */
[----:B------:R-:W-:Y:S01]  /*2bc00*/  FADD.FTZ R49, R79, R49 ;  /* 0x000000314f317221 */ /* 0x000fe20000010000 */
[----:B------:R-:W-:Y:S02]  /*2bc10*/  PRMT R47, R48, 0x7610, R47 ;  /* 0x00007610302f7816 */ /* 0x000fe4000000002f */
[----:B------:R-:W-:Y:S01]  /*2bc20*/  PRMT R59, R69, 0x7610, R59 ;  /* 0x00007610453b7816 */ /* 0x000fe2000000003b */
[----:B------:R2:W-:Y:S01]  /*2bc30*/  @!P4 STL.S16 [R1+0x274], R69 ;  /* 0x000274450100c387 */ /* 0x0005e20000100600 */
[----:B------:R-:W-:Y:S01]  /*2bc40*/  @!P6 PRMT R54, R47, 0x5410, RZ ;  /* 0x000054102f36e816 */ /* 0x000fe200000000ff */
[----:B------:R-:W-:Y:S01]  /*2bc50*/  FADD.FTZ R49, R91, R49 ;  /* 0x000000315b317221 */ /* 0x000fe20000010000 */
[----:B------:R-:W-:Y:S01]  /*2bc60*/  @!P4 PRMT R55, R59, 0x5410, RZ ;  /* 0x000054103b37c816 */ /* 0x000fe200000000ff */
[----:B------:R3:W-:Y:S01]  /*2bc70*/  @!P6 STL.S16 [R1+0x28c], R48 ;  /* 0x00028c300100e387 */ /* 0x0007e20000100600 */
[----:B------:R-:W-:Y:S01]  /*2bc80*/  ISETP.GE.U32.AND P6, PT, R199, R60, PT ;  /* 0x0000003cc700720c */ /* 0x000fe20003fc6070 */
[----:B------:R-:W-:Y:S01]  /*2bc90*/  FADD.FTZ R47, R108, R67 ;  /* 0x000000436c2f7221 */ /* 0x000fe20000010000 */
[C---:B------:R-:W-:Y:S01]  /*2bca0*/  LOP3.LUT P4, RZ, R201.reuse, 0x200000, RZ, 0xc0, !PT ;  /* 0x00200000c9ff7812 */ /* 0x040fe2000788c0ff */
[----:B------:R1:W4:Y:S01]  /*2bcb0*/  LDL.S16 R59, [R1+0x244] ;  /* 0x00024400013b7983 */ /* 0x0003220000100600 */
[----:B------:R-:W-:Y:S01]  /*2bcc0*/  LOP3.LUT R201, R201, 0xfff7ffff, RZ, 0xc0, !PT ;  /* 0xfff7ffffc9c97812 */ /* 0x000fe200078ec0ff */
[----:B------:R-:W-:Y:S01]  /*2bcd0*/  FADD.FTZ R47, R82, R47 ;  /* 0x0000002f522f7221 */ /* 0x000fe20000010000 */
[----:B------:R-:W-:Y:S01]  /*2bce0*/  MUFU.EX2 R57, R236 ;  /* 0x000000ec00397308 */ /* 0x000fe20000000800 */
[----:B------:R-:W4:Y:S04]  /*2bcf0*/  LDL.LU R154, [R1+0x2c] ;  /* 0x00002c00019a7983 */ /* 0x000f280000300800 */
[----:B------:R-:W4:Y:S05]  /*2bd00*/  LDL.64 R204, [R1+0x110] ;  /* 0x0001100001cc7983 */ /* 0x000f2a0000100a00 */
[----:B------:R-:W-:Y:S01]  /*2bd10*/  MUFU.EX2 R82, R85 ;  /* 0x0000005500527308 */ /* 0x000fe20000000800 */
[----:B------:R-:W4:Y:S09]  /*2bd20*/  LDL.LU.64 R196, [R1+0x330] ;  /* 0x0003300001c47983 */ /* 0x000f320000300a00 */
[----:B--2---:R-:W2:Y:S01]  /*2bd30*/  MUFU.EX2 R69, R71 ;  /* 0x0000004700457308 */ /* 0x004ea20000000800 */
[----:B------:R-:W-:Y:S01]  /*2bd40*/  ST.E.U16 desc[UR4][R176.64+0x20], R54 ;  /* 0x00002036b0007985 */ /* 0x000fe2000c101504 */
[----:B---3--:R-:W-:Y:S03]  /*2bd50*/  FADD.FTZ R48, R103, R64 ;  /* 0x0000004067307221 */ /* 0x008fe60000010000 */
[----:B------:R-:W-:Y:S01]  /*2bd60*/  ST.E.U16 desc[UR4][R176.64+0x1e], R55 ;  /* 0x00001e37b0007985 */ /* 0x000fe2000c101504 */
[----:B------:R-:W-:Y:S04]  /*2bd70*/  FADD.FTZ R48, R80, R48 ;  /* 0x0000003050307221 */ /* 0x000fe80000010000 */
[----:B------:R-:W-:Y:S10]  /*2bd80*/  MUFU.EX2 R236, R215 ;  /* 0x000000d700ec7308 */ /* 0x000ff40000000800 */
[----:B------:R-:W-:Y:S01]  /*2bd90*/  MUFU.EX2 R80, R88 ;  /* 0x0000005800507308 */ /* 0x000fe20000000800 */
[----:B--2---:R-:W-:Y:S04]  /*2bda0*/  F2FP.BF16.F32.PACK_AB R71, R69, R62 ;  /* 0x0000003e4547723e */ /* 0x004fe800000010ff */
[C---:B------:R-:W-:Y:S05]  /*2bdb0*/  PRMT R70, R71.reuse, 0x7632, R70 ;  /* 0x0000763247467816 */ /* 0x040fea0000000046 */
[----:B------:R-:W-:Y:S01]  /*2bdc0*/  MUFU.EX2 R88, R115 ;  /* 0x0000007300587308 */ /* 0x000fe20000000800 */
[----:B------:R-:W-:Y:S09]  /*2bdd0*/  PRMT R108, R71, 0x5410, R70 ;  /* 0x00005410476c7816 */ /* 0x000ff20000000046 */
[----:B------:R-:W-:Y:S01]  /*2bde0*/  MUFU.EX2 R58, R237 ;  /* 0x000000ed003a7308 */ /* 0x000fe20000000800 */
[----:B----4-:R-:W-:Y:S05]  /*2bdf0*/  @!P6 HFMA2.BF16_V2 R111, -RZ.H0_H0, RZ.H0_H0, -R71.H0_H0 ;  /* 0x200000ffff6fe231 */ /* 0x010fea0000340947 */
[----:B------:R-:W-:Y:S01]  /*2be00*/  PRMT R65, R111, 0x7610, R65 ;  /* 0x000076106f417816 */ /* 0x000fe20000000041 */
[----:B------:R-:W-:Y:S03]  /*2be10*/  @!P6 STL.S16 [R1+0x270], R111 ;  /* 0x0002706f0100e387 */ /* 0x000fe60000100600 */
[----:B------:R-:W-:Y:S02]  /*2be20*/  @!P6 PRMT R71, R65, 0x5410, RZ ;  /* 0x000054104147e816 */ /* 0x000fe400000000ff */
[-C--:B------:R-:W-:Y:S03]  /*2be30*/  ISETP.GE.U32.AND P6, PT, R199, R90.reuse, PT ;  /* 0x0000005ac700720c */ /* 0x080fe60003fc6070 */
[----:B------:R-:W-:Y:S01]  /*2be40*/  ST.E.U16 desc[UR4][R178.64+0x20], R71 ;  /* 0x00002047b2007985 */ /* 0x000fe2000c101504 */
[----:B------:R-:W-:Y:S05]  /*2be50*/  @!P3 HFMA2.BF16_V2 R83, -RZ.H0_H0, RZ.H0_H0, -R70.H0_H0 ;  /* 0x200000ffff53b231 */ /* 0x000fea0000340946 */
[----:B------:R-:W-:Y:S01]  /*2be60*/  PRMT R64, R83, 0x7610, R64 ;  /* 0x0000761053407816 */ /* 0x000fe20000000040 */
[----:B------:R2:W-:Y:S03]  /*2be70*/  @!P3 STL.S16 [R1+0x26c], R83 ;  /* 0x00026c530100b387 */ /* 0x0005e60000100600 */
[----:B------:R-:W-:Y:S02]  /*2be80*/  @!P3 PRMT R70, R64, 0x5410, RZ ;  /* 0x000054104046b816 */ /* 0x000fe400000000ff */
[----:B------:R-:W-:Y:S03]  /*2be90*/  ISETP.GE.U32.AND P3, PT, R199, R90, PT ;  /* 0x0000005ac700720c */ /* 0x000fe60003f66070 */
[----:B------:R-:W-:Y:S01]  /*2bea0*/  ST.E.U16 desc[UR4][R178.64+0x22], R70 ;  /* 0x00002246b2007985 */ /* 0x000fe2000c101504 */
[----:B--2---:R-:W2:Y:S02]  /*2beb0*/  MUFU.EX2 R83, R76 ;  /* 0x0000004c00537308 */ /* 0x004ea40000000800 */
[----:B--2---:R-:W-:Y:S04]  /*2bec0*/  F2FP.BF16.F32.PACK_AB R77, R83, R78 ;  /* 0x0000004e534d723e */ /* 0x004fe800000010ff */
[C---:B------:R-:W-:Y:S01]  /*2bed0*/  PRMT R76, R77.reuse, 0x7632, R76 ;  /* 0x000076324d4c7816 */ /* 0x040fe2000000004c */
[----:B------:R-:W-:Y:S03]  /*2bee0*/  @!P6 HFMA2.BF16_V2 R110, -RZ.H0_H0, RZ.H0_H0, -R77.H0_H0 ;  /* 0x200000ffff6ee231 */ /* 0x000fe6000034094d */
[----:B------:R-:W-:Y:S02]  /*2bef0*/  PRMT R103, R77, 0x5410, R76 ;  /* 0x000054104d677816 */ /* 0x000fe4000000004c */
[----:B------:R-:W-:Y:S01]  /*2bf00*/  PRMT R60, R110, 0x7610, R60 ;  /* 0x000076106e3c7816 */ /* 0x000fe2000000003c */
[----:B------:R2:W-:Y:S01]  /*2bf10*/  @!P6 STL.S16 [R1+0x290], R110 ;  /* 0x0002906e0100e387 */ /* 0x0005e20000100600 */
[----:B------:R-:W-:Y:S01]  /*2bf20*/  ISETP.GE.U32.AND P6, PT, R199, R61, PT ;  /* 0x0000003dc700720c */ /* 0x000fe20003fc6070 */
[----:B------:R-:W-:Y:S01]  /*2bf30*/  FADD.FTZ R61, R68, R49 ;  /* 0x00000031443d7221 */ /* 0x000fe20000010000 */
[----:B------:R-:W-:Y:S01]  /*2bf40*/  @!P3 PRMT R77, R60, 0x5410, RZ ;  /* 0x000054103c4db816 */ /* 0x000fe200000000ff */
[----:B------:R-:W-:Y:S01]  /*2bf50*/  FADD.FTZ R60, R87, R47 ;  /* 0x0000002f573c7221 */ /* 0x000fe20000010000 */
[----:B------:R-:W-:Y:S02]  /*2bf60*/  VIADD R47, R154, 0x1 ;  /* 0x000000019a2f7836 */ /* 0x000fe40000000000 */
[----:B------:R-:W-:Y:S01]  /*2bf70*/  FADD.FTZ R66, R81, R61 ;  /* 0x0000003d51427221 */ /* 0x000fe20000010000 */
[----:B------:R-:W-:Y:S01]  /*2bf80*/  ST.E.U16 desc[UR4][R174.64+0x30], R77 ;  /* 0x0000304dae007985 */ /* 0x000fe2000c101504 */
[----:B------:R-:W-:Y:S01]  /*2bf90*/  MUFU.EX2 R81, R94 ;  /* 0x0000005e00517308 */ /* 0x000fe20000000800 */
[----:B------:R-:W-:Y:S01]  /*2bfa0*/  LOP3.LUT R159, R205, R47, RZ, 0x3c, !PT ;  /* 0x0000002fcd9f7212 */ /* 0x000fe200078e3cff */
[----:B------:R-:W-:Y:S01]  /*2bfb0*/  FADD.FTZ R47, R86, R48 ;  /* 0x00000030562f7221 */ /* 0x000fe20000010000 */
[----:B------:R-:W-:Y:S02]  /*2bfc0*/  FADD.FTZ R64, R63, R60 ;  /* 0x0000003c3f407221 */ /* 0x000fe40000010000 */
[----:B------:R-:W-:Y:S02]  /*2bfd0*/  @!P6 HFMA2.BF16_V2 R59, -RZ.H0_H0, RZ.H0_H0, -R76.H0_H0 ;  /* 0x200000ffff3be231 */ /* 0x000fe4000034094c */
[----:B------:R-:W-:Y:S01]  /*2bfe0*/  FADD.FTZ R47, R62, R47 ;  /* 0x0000002f3e2f7221 */ /* 0x000fe20000010000 */
[----:B------:R-:W-:Y:S02]  /*2bff0*/  FADD.FTZ R68, R75, R64 ;  /* 0x000000404b447221 */ /* 0x000fe40000010000 */
[----:B------:R-:W-:Y:S01]  /*2c000*/  MUFU.EX2 R75, R132 ;  /* 0x00000084004b7308 */ /* 0x000fe20000000800 */
[----:B------:R-:W-:Y:S01]  /*2c010*/  PRMT R51, R59, 0x7610, R51 ;  /* 0x000076103b337816 */ /* 0x000fe20000000033 */
[----:B------:R3:W-:Y:S01]  /*2c020*/  @!P6 STL.S16 [R1+0x244], R59 ;  /* 0x0002443b0100e387 */ /* 0x0007e20000100600 */
[----:B------:R-:W-:Y:S02]  /*2c030*/  FADD.FTZ R69, R69, R47 ;  /* 0x0000002f45457221 */ /* 0x000fe40000010000 */
[----:B------:R-:W-:Y:S01]  /*2c040*/  @!P6 PRMT R76, R51, 0x5410, RZ ;  /* 0x00005410334ce816 */ /* 0x000fe200000000ff */
[----:B------:R1:W4:Y:S01]  /*2c050*/  LDL.S16 R118, [R1+0x1a4] ;  /* 0x0001a40001767983 */ /* 0x0003220000100600 */
[----:B------:R-:W-:Y:S03]  /*2c060*/  ISETP.GE.U32.AND P6, PT, R199, R84, PT ;  /* 0x00000054c700720c */ /* 0x000fe60003fc6070 */
[----:B------:R-:W-:Y:S01]  /*2c070*/  MUFU.EX2 R47, R93 ;  /* 0x0000005d002f7308 */ /* 0x000fe20000000800 */
[----:B------:R1:W4:Y:S04]  /*2c080*/  LDL.S16 R111, [R1+0x220] ;  /* 0x00022000016f7983 */ /* 0x0003280000100600 */
[----:B--2---:R1:W2:Y:S04]  /*2c090*/  LDL.S16 R110, [R1+0x1fc] ;  /* 0x0001fc00016e7983 */ /* 0x0042a80000100600 */
[----:B------:R1:W2:Y:S04]  /*2c0a0*/  LDL.S16 R109, [R1+0x1c0] ;  /* 0x0001c000016d7983 */ /* 0x0002a80000100600 */
[----:B------:R-:W-:Y:S01]  /*2c0b0*/  ST.E.U16 desc[UR4][R174.64+0x32], R76 ;  /* 0x0000324cae007985 */ /* 0x000fe2000c101504 */
[----:B---3--:R-:W-:Y:S01]  /*2c0c0*/  FADD.FTZ R59, R89, R50 ;  /* 0x00000032593b7221 */ /* 0x008fe20000010000 */
[----:B------:R-:W-:Y:S01]  /*2c0d0*/  LOP3.LUT R50, R159, R223, RZ, 0x3c, !PT ;  /* 0x000000df9f327212 */ /* 0x000fe200078e3cff */
[----:B------:R-:W-:Y:S02]  /*2c0e0*/  MUFU.EX2 R89, R113 ;  /* 0x0000007100597308 */ /* 0x000fe40000000800 */
[----:B------:R-:W-:Y:S02]  /*2c0f0*/  FADD.FTZ R59, R73, R59 ;  /* 0x0000003b493b7221 */ /* 0x000fe40000010000 */
[----:B------:R-:W-:Y:S04]  /*2c100*/  IMAD.WIDE.U32 R50, R50, -0x326172a9, RZ ;  /* 0xcd9e8d5732327825 */ /* 0x000fe800078e00ff */
[----:B------:R-:W-:Y:S02]  /*2c110*/  FADD.FTZ R67, R72, R59 ;  /* 0x0000003b48437221 */ /* 0x000fe40000010000 */
[----:B------:R-:W3:Y:S01]  /*2c120*/  MUFU.EX2 R73, R104 ;  /* 0x0000006800497308 */ /* 0x000ee20000000800 */
[----:B------:R-:W-:Y:S01]  /*2c130*/  LOP3.LUT R48, R51, R224, R196, 0x96, !PT ;  /* 0x000000e033307212 */ /* 0x000fe200078e96c4 */
[----:B------:R-:W-:Y:S01]  /*2c140*/  FADD.FTZ R59, R78, R66 ;  /* 0x000000424e3b7221 */ /* 0x000fe20000010000 */
[-CC-:B------:R-:W-:Y:S02]  /*2c150*/  LOP3.LUT R62, R217, R221.reuse, R50.reuse, 0x96, !PT ;  /* 0x000000ddd93e7212 */ /* 0x180fe400078e9632 */
[----:B------:R-:W-:Y:S01]  /*2c160*/  LOP3.LUT R50, R181, R221, R50, 0x96, !PT ;  /* 0x000000ddb5327212 */ /* 0x000fe200078e9632 */
[----:B------:R-:W-:Y:S04]  /*2c170*/  IMAD.WIDE.U32 R48, R48, -0x2daee0ad, RZ ;  /* 0xd2511f5330307825 */ /* 0x000fe800078e00ff */
[----:B------:R-:W-:Y:S01]  /*2c180*/  IMAD.WIDE.U32 R62, R62, -0x2daee0ad, RZ ;  /* 0xd2511f533e3e7825 */ /* 0x000fe200078e00ff */
[----:B------:R-:W-:Y:S04]  /*2c190*/  LOP3.LUT R60, R49, R225, R234, 0x96, !PT ;  /* 0x000000e1313c7212 */ /* 0x000fe800078e96ea */
[----:B------:R-:W-:Y:S01]  /*2c1a0*/  LOP3.LUT R63, R63, R226, R48, 0x96, !PT ;  /* 0x000000e23f3f7212 */ /* 0x000fe200078e9630 */
[----:B------:R-:W-:Y:S01]  /*2c1b0*/  IMAD.WIDE.U32 R60, R60, -0x326172a9, RZ ;  /* 0xcd9e8d573c3c7825 */ /* 0x000fe200078e00ff */
[----:B---3--:R-:W-:Y:S04]  /*2c1c0*/  F2FP.BF16.F32.PACK_AB R79, R73, R47 ;  /* 0x0000002f494f723e */ /* 0x008fe800000010ff */
[----:B------:R-:W-:Y:S02]  /*2c1d0*/  LOP3.LUT R48, R61, R220, R216, 0x96, !PT ;  /* 0x000000dc3d307212 */ /* 0x000fe400078e96d8 */
[C---:B------:R-:W-:Y:S03]  /*2c1e0*/  PRMT R78, R79.reuse, 0x7632, R78 ;  /* 0x000076324f4e7816 */ /* 0x040fe6000000004e */
[----:B------:R-:W-:Y:S01]  /*2c1f0*/  IMAD.WIDE.U32 R48, R48, -0x2daee0ad, RZ ;  /* 0xd2511f5330307825 */ /* 0x000fe200078e00ff */
[----:B------:R-:W-:Y:S04]  /*2c200*/  PRMT R104, R79, 0x5410, R78 ;  /* 0x000054104f687816 */ /* 0x000fe8000000004e */
[----:B------:R-:W-:Y:S01]  /*2c210*/  LOP3.LUT R61, R49, R229, R62, 0x96, !PT ;  /* 0x000000e5313d7212 */ /* 0x000fe200078e963e */
[----:B------:R-:W-:Y:S05]  /*2c220*/  IMAD.WIDE.U32 R62, R63, -0x326172a9, RZ ;  /* 0xcd9e8d573f3e7825 */ /* 0x000fea00078e00ff */
[----:B------:R-:W-:Y:S01]  /*2c230*/  LOP3.LUT R64, R63, R230, R60, 0x96, !PT ;  /* 0x000000e63f407212 */ /* 0x000fe200078e963c */
[----:B------:R-:W-:Y:S01]  /*2c240*/  IMAD.WIDE.U32 R60, R61, -0x326172a9, RZ ;  /* 0xcd9e8d573d3c7825 */ /* 0x000fe200078e00ff */
[----:B------:R-:W3:Y:S03]  /*2c250*/  MUFU.EX2 R63, R92 ;  /* 0x0000005c003f7308 */ /* 0x000ee60000000800 */
[----:B------:R-:W-:Y:S01]  /*2c260*/  IMAD.WIDE.U32 R64, R64, -0x2daee0ad, RZ ;  /* 0xd2511f5340407825 */ /* 0x000fe200078e00ff */
[----:B------:R-:W-:Y:S03]  /*2c270*/  LOP3.LUT R74, R61, R228, R62, 0x96, !PT ;  /* 0x000000e43d4a7212 */ /* 0x000fe600078e963e */
[----:B------:R-:W-:Y:S01]  /*2c280*/  FADD.FTZ R61, R47, R67 ;  /* 0x000000432f3d7221 */ /* 0x000fe20000010000 */
[----:B------:R-:W-:Y:S01]  /*2c290*/  FADD.FTZ R62, R83, R59 ;  /* 0x0000003b533e7221 */ /* 0x000fe20000010000 */
[----:B------:R-:W-:Y:S05]  /*2c2a0*/  LOP3.LUT R48, R65, R227, R48, 0x96, !PT ;  /* 0x000000e341307212 */ /* 0x000fea00078e9630 */
[----:B------:R-:W-:Y:S01]  /*2c2b0*/  IMAD.WIDE.U32 R48, R48, -0x326172a9, RZ ;  /* 0xcd9e8d5730307825 */ /* 0x000fe200078e00ff */
[----:B---3--:R-:W-:Y:S04]  /*2c2c0*/  F2FP.BF16.F32.PACK_AB R67, R81, R63 ;  /* 0x0000003f5143723e */ /* 0x008fe800000010ff */
[----:B------:R-:W-:Y:S01]  /*2c2d0*/  LOP3.LUT R47, R49, R233, R60, 0x96, !PT ;  /* 0x000000e9312f7212 */ /* 0x000fe200078e963c */
[----:B------:R-:W-:Y:S01]  /*2c2e0*/  FADD.FTZ R60, R63, R68 ;  /* 0x000000443f3c7221 */ /* 0x000fe20000010000 */
[----:B------:R-:W-:Y:S01]  /*2c2f0*/  PRMT R66, R67, 0x7632, R66 ;  /* 0x0000763243427816 */ /* 0x000fe20000000042 */
[----:B------:R-:W-:Y:S01]  /*2c300*/  FADD.FTZ R63, R73, R61 ;  /* 0x0000003d493f7221 */ /* 0x000fe20000010000 */
[C---:B------:R-:W-:Y:S01]  /*2c310*/  LOP3.LUT R59, R47.reuse, 0xffff, RZ, 0xc0, !PT ;  /* 0x0000ffff2f3b7812 */ /* 0x040fe200078ec0ff */
[----:B------:R-:W3:Y:S01]  /*2c320*/  MUFU.EX2 R61, R133 ;  /* 0x00000085003d7308 */ /* 0x000ee20000000800 */
[----:B------:R-:W-:Y:S02]  /*2c330*/  LOP3.LUT R72, R47, 0xff, RZ, 0xc0, !PT ;  /* 0x000000ff2f487812 */ /* 0x000fe400078ec0ff */
[----:B------:R-:W-:Y:S04]  /*2c340*/  SHF.R.U32.HI R59, RZ, 0x8, R59 ;  /* 0x00000008ff3b7819 */ /* 0x000fe8000001163b */
[----:B------:R-:W-:Y:S02]  /*2c350*/  LOP3.LUT R59, R59, 0xffff, RZ, 0xc0, !PT ;  /* 0x0000ffff3b3b7812 */ /* 0x000fe400078ec0ff */
[----:B---3--:R-:W-:Y:S01]  /*2c360*/  F2FP.BF16.F32.PACK_AB R73, R61, R75 ;  /* 0x0000004b3d49723e */ /* 0x008fe200000010ff */
[----:B----4-:R-:W-:Y:S02]  /*2c370*/  @!P6 HFMA2.BF16_V2 R118, -RZ.H0_H0, RZ.H0_H0, -R79.H0_H0 ;  /* 0x200000ffff76e231 */ /* 0x010fe4000034094f */
[----:B------:R-:W-:Y:S03]  /*2c380*/  @!P4 HFMA2.BF16_V2 R111, -RZ.H0_H0, RZ.H0_H0, -R78.H0_H0 ;  /* 0x200000ffff6fc231 */ /* 0x000fe6000034094e */
[----:B------:R-:W-:Y:S01]  /*2c390*/  PRMT R84, R118, 0x7610, R84 ;  /* 0x0000761076547816 */ /* 0x000fe20000000054 */
[----:B------:R-:W-:Y:S01]  /*2c3a0*/  @!P6 STL.S16 [R1+0x1a4], R118 ;  /* 0x0001a4760100e387 */ /* 0x000fe20000100600 */
[----:B--2---:R-:W-:Y:S01]  /*2c3b0*/  @!P2 HFMA2.BF16_V2 R110, -RZ.H0_H0, RZ.H0_H0, -R67.H0_H0 ;  /* 0x200000ffff6ea231 */ /* 0x004fe20000340943 */
[----:B------:R-:W-:Y:S02]  /*2c3c0*/  PRMT R65, R111, 0x7610, R65 ;  /* 0x000076106f417816 */ /* 0x000fe40000000041 */
[----:B------:R1:W2:Y:S01]  /*2c3d0*/  LDL.S16 R85, [R1+0x1bc] ;  /* 0x0001bc0001557983 */ /* 0x0002a20000100600 */
[----:B------:R-:W-:Y:S01]  /*2c3e0*/  @!P6 PRMT R79, R84, 0x5410, RZ ;  /* 0x00005410544fe816 */ /* 0x000fe200000000ff */
[----:B------:R-:W-:Y:S01]  /*2c3f0*/  @!P5 HFMA2.BF16_V2 R109, -RZ.H0_H0, RZ.H0_H0, -R66.H0_H0 ;  /* 0x200000ffff6dd231 */ /* 0x000fe20000340942 */
[----:B------:R-:W-:Y:S01]  /*2c400*/  @!P4 PRMT R78, R65, 0x5410, RZ ;  /* 0x00005410414ec816 */ /* 0x000fe200000000ff */
[----:B------:R-:W-:Y:S01]  /*2c410*/  @!P4 STL.S16 [R1+0x220], R111 ;  /* 0x0002206f0100c387 */ /* 0x000fe20000100600 */
[----:B------:R-:W-:Y:S01]  /*2c420*/  PRMT R86, R110, 0x7610, R86 ;  /* 0x000076106e567816 */ /* 0x000fe20000000056 */
[----:B------:R-:W-:Y:S01]  /*2c430*/  FADD.FTZ R65, R81, R60 ;  /* 0x0000003c51417221 */ /* 0x000fe20000010000 */
[----:B------:R-:W-:Y:S01]  /*2c440*/  PRMT R87, R109, 0x7610, R87 ;  /* 0x000076106d577816 */ /* 0x000fe20000000057 */
[----:B------:R3:W-:Y:S01]  /*2c450*/  @!P2 STL.S16 [R1+0x1fc], R110 ;  /* 0x0001fc6e0100a387 */ /* 0x0007e20000100600 */
[----:B------:R-:W-:Y:S01]  /*2c460*/  ISETP.GE.U32.AND P4, PT, R199, R59, PT ;  /* 0x0000003bc700720c */ /* 0x000fe20003f86070 */
[----:B------:R-:W-:Y:S01]  /*2c470*/  FADD.FTZ R60, R82, R69 ;  /* 0x00000045523c7221 */ /* 0x000fe20000010000 */
[C---:B------:R-:W-:Y:S01]  /*2c480*/  F2FP.BF16.F32.PACK_AB R69, R80.reuse, R82 ;  /* 0x000000525045723e */ /* 0x040fe200000010ff */
[----:B------:R1:W4:Y:S01]  /*2c490*/  LDL.S16 R83, [R1+0x1f8] ;  /* 0x0001f80001537983 */ /* 0x0003220000100600 */
[--C-:B------:R-:W-:Y:S01]  /*2c4a0*/  SHF.R.U32.HI R59, RZ, 0x18, R47.reuse ;  /* 0x00000018ff3b7819 */ /* 0x100fe2000001162f */
[----:B------:R-:W-:Y:S01]  /*2c4b0*/  FADD.FTZ R80, R80, R60 ;  /* 0x0000003c50507221 */ /* 0x000fe20000010000 */
[----:B------:R-:W-:Y:S01]  /*2c4c0*/  PRMT R68, R69, 0x7632, R68 ;  /* 0x0000763245447816 */ /* 0x000fe20000000044 */
[----:B------:R1:W-:Y:S01]  /*2c4d0*/  @!P5 STL.S16 [R1+0x1c0], R109 ;  /* 0x0001c06d0100d387 */ /* 0x0003e20000100600 */
[----:B------:R-:W-:Y:S01]  /*2c4e0*/  SHF.R.U32.HI R47, RZ, 0x10, R47 ;  /* 0x00000010ff2f7819 */ /* 0x000fe2000001162f */
[----:B------:R-:W-:Y:S01]  /*2c4f0*/  MUFU.EX2 R84, R116 ;  /* 0x0000007400547308 */ /* 0x000fe20000000800 */
[----:B------:R-:W-:Y:S01]  /*2c500*/  ISETP.GE.U32.AND P6, PT, R199, R59, PT ;  /* 0x0000003bc700720c */ /* 0x000fe20003fc6070 */
[----:B------:R2:W4:Y:S01]  /*2c510*/  LDL.S16 R92, [R1+0x1a0] ;  /* 0x0001a000015c7983 */ /* 0x0005220000100600 */
[----:B------:R-:W-:Y:S02]  /*2c520*/  LOP3.LUT R47, R47, 0xff, RZ, 0xc0, !PT ;  /* 0x000000ff2f2f7812 */ /* 0x000fe400078ec0ff */
[----:B------:R-:W-:Y:S01]  /*2c530*/  LOP3.LUT R59, R48, 0xff, RZ, 0xc0, !PT ;  /* 0x000000ff303b7812 */ /* 0x000fe200078ec0ff */
[----:B------:R2:W4:Y:S04]  /*2c540*/  LDL.S16 R91, [R1+0x19c] ;  /* 0x00019c00015b7983 */ /* 0x0005280000100600 */
[----:B------:R-:W1:Y:S01]  /*2c550*/  MUFU.EX2 R82, R114 ;  /* 0x0000007200527308 */ /* 0x000e620000000800 */
[----:B------:R-:W-:Y:S01]  /*2c560*/  ISETP.GE.U32.AND P3, PT, R199, R59, PT ;  /* 0x0000003bc700720c */ /* 0x000fe20003f66070 */
[----:B------:R-:W-:Y:S01]  /*2c570*/  ST.E.U16 desc[UR4][R172.64+0x30], R79 ;  /* 0x0000304fac007985 */ /* 0x000fe2000c101504 */
[----:B------:R-:W-:Y:S03]  /*2c580*/  FADD.FTZ R59, R75, R62 ;  /* 0x0000003e4b3b7221 */ /* 0x000fe60000010000 */
[----:B------:R-:W-:Y:S01]  /*2c590*/  ST.E.U16 desc[UR4][R172.64+0x32], R78 ;  /* 0x0000324eac007985 */ /* 0x000fe2000c101504 */
[----:B---3--:R-:W-:Y:S01]  /*2c5a0*/  PRMT R110, R69, 0x5410, R68 ;  /* 0x00005410456e7816 */ /* 0x008fe20000000044 */
[----:B------:R-:W-:Y:S01]  /*2c5b0*/  FADD.FTZ R62, R61, R59 ;  /* 0x0000003b3d3e7221 */ /* 0x000fe20000010000 */
[--C-:B------:R-:W-:Y:S02]  /*2c5c0*/  SHF.R.U32.HI R59, RZ, 0x18, R48.reuse ;  /* 0x00000018ff3b7819 */ /* 0x100fe40000011630 */
[----:B------:R-:W-:Y:S02]  /*2c5d0*/  SHF.R.U32.HI R61, RZ, 0x10, R48 ;  /* 0x00000010ff3d7819 */ /* 0x000fe40000011630 */
[----:B-1----:R-:W-:Y:S02]  /*2c5e0*/  PRMT R109, R67, 0x5410, R66 ;  /* 0x00005410436d7816 */ /* 0x002fe40000000042 */
[----:B------:R-:W-:Y:S02]  /*2c5f0*/  @!P5 PRMT R66, R87, 0x5410, RZ ;  /* 0x000054105742d816 */ /* 0x000fe400000000ff */
[----:B------:R-:W-:Y:S02]  /*2c600*/  @!P2 PRMT R67, R86, 0x5410, RZ ;  /* 0x000054105643a816 */ /* 0x000fe400000000ff */
[----:B------:R-:W-:Y:S01]  /*2c610*/  ISETP.GE.U32.AND P5, PT, R199, R72, PT ;  /* 0x00000048c700720c */ /* 0x000fe20003fa6070 */
[----:B------:R-:W1:Y:S01]  /*2c620*/  MUFU.EX2 R86, R117 ;  /* 0x0000007500567308 */ /* 0x000e620000000800 */
[----:B------:R-:W-:Y:S01]  /*2c630*/  PRMT R72, R73, 0x7632, R72 ;  /* 0x0000763249487816 */ /* 0x000fe20000000048 */
[----:B------:R-:W-:Y:S01]  /*2c640*/  ST.E.U16 desc[UR4][R176.64+0x2e], R67 ;  /* 0x00002e43b0007985 */ /* 0x000fe2000c101504 */
[----:B------:R-:W-:Y:S01]  /*2c650*/  ISETP.GE.U32.AND P2, PT, R199, R59, PT ;  /* 0x0000003bc700720c */ /* 0x000fe20003f46070 */
[----:B------:R-:W-:Y:S01]  /*2c660*/  FADD.FTZ R59, R82, R65 ;  /* 0x00000041523b7221 */ /* 0x000fe20000010000 */
[----:B------:R-:W-:Y:S01]  /*2c670*/  PRMT R113, R73, 0x5410, R72 ;  /* 0x0000541049717816 */ /* 0x000fe20000000048 */
[----:B------:R-:W-:Y:S01]  /*2c680*/  ST.E.U16 desc[UR4][R176.64+0x30], R66 ;  /* 0x00003042b0007985 */ /* 0x000fe2000c101504 */
[----:B-1----:R-:W-:Y:S01]  /*2c690*/  F2FP.BF16.F32.PACK_AB R75, R86, R84 ;  /* 0x00000054564b723e */ /* 0x002fe200000010ff */
[----:B--2---:R-:W-:Y:S05]  /*2c6a0*/  @!P1 HFMA2.BF16_V2 R85, -RZ.H0_H0, RZ.H0_H0, -R69.H0_H0 ;  /* 0x200000ffff559231 */ /* 0x004fea0000340945 */
[----:B------:R-:W-:Y:S01]  /*2c6b0*/  PRMT R60, R85, 0x7610, R60 ;  /* 0x00007610553c7816 */ /* 0x000fe2000000003c */
[----:B------:R1:W-:Y:S03]  /*2c6c0*/  @!P1 STL.S16 [R1+0x1bc], R85 ;  /* 0x0001bc5501009387 */ /* 0x0003e60000100600 */
[----:B------:R-:W-:Y:S01]  /*2c6d0*/  @!P1 PRMT R69, R60, 0x5410, RZ ;  /* 0x000054103c459816 */ /* 0x000fe200000000ff */
[----:B------:R2:W3:Y:S01]  /*2c6e0*/  LDL.S16 R87, [R1+0x198] ;  /* 0x0001980001577983 */ /* 0x0004e20000100600 */
[----:B------:R-:W-:Y:S01]  /*2c6f0*/  ISETP.GE.U32.AND P1, PT, R199, R47, PT ;  /* 0x0000002fc700720c */ /* 0x000fe20003f26070 */
[----:B----4-:R-:W-:Y:S01]  /*2c700*/  @!P0 HFMA2.BF16_V2 R83, -RZ.H0_H0, RZ.H0_H0, -R68.H0_H0 ;  /* 0x200000ffff538231 */ /* 0x010fe20000340944 */
[----:B------:R-:W-:Y:S01]  /*2c710*/  LOP3.LUT R60, R48, 0xffff, RZ, 0xc0, !PT ;  /* 0x0000ffff303c7812 */ /* 0x000fe200078ec0ff */
[----:B------:R-:W-:Y:S01]  /*2c720*/  IMAD.WIDE.U32 R48, R74, -0x2daee0ad, RZ ;  /* 0xd2511f534a307825 */ /* 0x000fe200078e00ff */
[----:B------:R-:W-:Y:S01]  /*2c730*/  PRMT R74, R75, 0x7632, R74 ;  /* 0x000076324b4a7816 */ /* 0x000fe2000000004a */
[----:B------:R-:W-:Y:S01]  /*2c740*/  ST.E.U16 desc[UR4][R178.64+0x30], R69 ;  /* 0x00003045b2007985 */ /* 0x000fe2000c101504 */
[----:B------:R-:W-:Y:S01]  /*2c750*/  PRMT R81, R83, 0x7610, R81 ;  /* 0x0000761053517816 */ /* 0x000fe20000000051 */
[----:B------:R-:W-:Y:S01]  /*2c760*/  FADD.FTZ R47, R84, R63 ;  /* 0x0000003f542f7221 */ /* 0x000fe20000010000 */
[C---:B------:R-:W-:Y:S01]  /*2c770*/  F2FP.BF16.F32.PACK_AB R63, R88.reuse, R82 ;  /* 0x00000052583f723e */ /* 0x040fe200000010ff */
[----:B------:R-:W-:Y:S01]  /*2c780*/  @!P5 HFMA2.BF16_V2 R92, -RZ.H0_H0, RZ.H0_H0, -R73.H0_H0 ;  /* 0x200000ffff5cd231 */ /* 0x000fe20000340949 */
[----:B------:R-:W-:Y:S01]  /*2c790*/  @!P0 PRMT R68, R81, 0x5410, RZ ;  /* 0x0000541051448816 */ /* 0x000fe200000000ff */
[----:B------:R-:W-:Y:S01]  /*2c7a0*/  FADD.FTZ R88, R88, R59 ;  /* 0x0000003b58587221 */ /* 0x000fe20000010000 */
[----:B------:R-:W-:Y:S01]  /*2c7b0*/  LOP3.LUT R81, R49, R231, R64, 0x96, !PT ;  /* 0x000000e731517212 */ /* 0x000fe200078e9640 */
[----:B------:R-:W-:Y:S01]  /*2c7c0*/  @!P4 HFMA2.BF16_V2 R91, -RZ.H0_H0, RZ.H0_H0, -R72.H0_H0 ;  /* 0x200000ffff5bc231 */ /* 0x000fe20000340948 */
[----:B------:R-:W-:Y:S01]  /*2c7d0*/  PRMT R114, R75, 0x5410, R74 ;  /* 0x000054104b727816 */ /* 0x000fe2000000004a */
[----:B------:R-:W-:Y:S01]  /*2c7e0*/  FADD.FTZ R86, R86, R47 ;  /* 0x0000002f56567221 */ /* 0x000fe20000010000 */
[----:B------:R-:W-:Y:S01]  /*2c7f0*/  SHF.R.U32.HI R47, RZ, 0x8, R60 ;  /* 0x00000008ff2f7819 */ /* 0x000fe2000001163c */
[----:B------:R-:W-:Y:S01]  /*2c800*/  ST.E.U16 desc[UR4][R178.64+0x32], R68 ;  /* 0x00003244b2007985 */ /* 0x000fe2000c101504 */
[----:B------:R-:W-:Y:S01]  /*2c810*/  PRMT R64, R91, 0x7610, R64 ;  /* 0x000076105b407816 */ /* 0x000fe20000000040 */
[----:B------:R-:W-:Y:S01]  /*2c820*/  MUFU.EX2 R82, R135 ;  /* 0x0000008700527308 */ /* 0x000fe20000000800 */
[----:B------:R-:W-:Y:S01]  /*2c830*/  LOP3.LUT R84, R47, 0xffff, RZ, 0xc0, !PT ;  /* 0x0000ffff2f547812 */ /* 0x000fe200078ec0ff */
[----:B-1----:R2:W4:Y:S01]  /*2c840*/  LDL.S16 R85, [R1+0x194] ;  /* 0x0001940001557983 */ /* 0x0025220000100600 */
[----:B------:R-:W-:Y:S02]  /*2c850*/  @!P4 PRMT R72, R64, 0x5410, RZ ;  /* 0x000054104048c816 */ /* 0x000fe400000000ff */
[----:B------:R-:W-:Y:S01]  /*2c860*/  LOP3.LUT R47, R61, 0xff, RZ, 0xc0, !PT ;  /* 0x000000ff3d2f7812 */ /* 0x000fe200078ec0ff */
[----:B------:R1:W-:Y:S01]  /*2c870*/  @!P0 STL.S16 [R1+0x1f8], R83 ;  /* 0x0001f85301008387 */ /* 0x0003e20000100600 */
[----:B------:R-:W-:Y:S03]  /*2c880*/  PRMT R90, R92, 0x7610, R90 ;  /* 0x000076105c5a7816 */ /* 0x000fe6000000005a */
[----:B------:R-:W2:Y:S01]  /*2c890*/  MUFU.EX2 R64, R184 ;  /* 0x000000b800407308 */ /* 0x000ea20000000800 */
[----:B------:R-:W4:Y:S01]  /*2c8a0*/  LDL.LU.64 R190, [R1+0x328] ;  /* 0x0003280001be7983 */ /* 0x000f220000300a00 */
[----:B------:R-:W-:Y:S05]  /*2c8b0*/  @!P5 PRMT R73, R90, 0x5410, RZ ;  /* 0x000054105a49d816 */ /* 0x000fea00000000ff */
[----:B------:R1:W-:Y:S04]  /*2c8c0*/  @!P5 STL.S16 [R1+0x1a0], R92 ;  /* 0x0001a05c0100d387 */ /* 0x0003e80000100600 */
[----:B------:R-:W-:Y:S01]  /*2c8d0*/  @!P4 STL.S16 [R1+0x19c], R91 ;  /* 0x00019c5b0100c387 */ /* 0x000fe20000100600 */
[----:B------:R-:W-:Y:S03]  /*2c8e0*/  ISETP.GE.U32.AND P4, PT, R199, R47, PT ;  /* 0x0000002fc700720c */ /* 0x000fe60003f86070 */
[----:B------:R-:W-:Y:S01]  /*2c8f0*/  ST.E.U16 desc[UR4][R174.64+0x40], R73 ;  /* 0x00004049ae007985 */ /* 0x000fe2000c101504 */
[----:B--2---:R-:W-:Y:S03]  /*2c900*/  F2FP.BF16.F32.PACK_AB R61, R64, R82 ;  /* 0x00000052403d723e */ /* 0x004fe600000010ff */
[----:B------:R2:W-:Y:S01]  /*2c910*/  ST.E.U16 desc[UR4][R174.64+0x42], R72 ;  /* 0x00004248ae007985 */ /* 0x0005e2000c101504 */
[----:B-1----:R-:W1:Y:S01]  /*2c920*/  MUFU.EX2 R83, R112 ;  /* 0x0000007000537308 */ /* 0x002e620000000800 */
[----:B------:R-:W-:Y:S02]  /*2c930*/  SHF.R.U32.HI R92, RZ, 0x18, R48 ;  /* 0x00000018ff5c7819 */ /* 0x000fe40000011630 */
[----:B-1----:R-:W-:Y:S01]  /*2c940*/  F2FP.BF16.F32.PACK_AB R65, R89, R83 ;  /* 0x000000535941723e */ /* 0x002fe200000010ff */
[--C-:B------:R-:W-:Y:S01]  /*2c950*/  FADD.FTZ R47, R83, R80.reuse ;  /* 0x00000050532f7221 */ /* 0x100fe20000010000 */
[----:B------:R-:W-:Y:S03]  /*2c960*/  PRMT R80, R61, 0x7632, R80 ;  /* 0x000076323d507816 */ /* 0x000fe60000000050 */
[----:B------:R-:W-:Y:S01]  /*2c970*/  FADD.FTZ R89, R89, R47 ;  /* 0x0000002f59597221 */ /* 0x000fe20000010000 */
[----:B------:R-:W-:Y:S02]  /*2c980*/  SHF.R.U32.HI R47, RZ, 0x18, R81 ;  /* 0x00000018ff2f7819 */ /* 0x000fe40000011651 */
[----:B--2---:R-:W-:Y:S02]  /*2c990*/  F2FP.BF16.F32.PACK_AB R72, R160, R170 ;  /* 0x000000aaa048723e */ /* 0x004fe400000010ff */
[----:B------:R-:W-:Y:S01]  /*2c9a0*/  ISETP.GE.U32.AND P0, PT, R199, R47, PT ;  /* 0x0000002fc700720c */ /* 0x000fe20003f06070 */
[--C-:B------:R-:W-:Y:S01]  /*2c9b0*/  FADD.FTZ R47, R82, R62.reuse ;  /* 0x0000003e522f7221 */ /* 0x100fe20000010000 */
[C---:B------:R-:W-:Y:S01]  /*2c9c0*/  PRMT R62, R63.reuse, 0x7632, R62 ;  /* 0x000076323f3e7816 */ /* 0x040fe2000000003e */
[----:B------:R-:W-:Y:S03]  /*2c9d0*/  IMAD.WIDE.U32 R82, R50, -0x2daee0ad, RZ ;  /* 0xd2511f5332527825 */ /* 0x000fe600078e00ff */
[----:B------:R-:W-:Y:S01]  /*2c9e0*/  PRMT R118, R63, 0x5410, R62 ;  /* 0x000054103f767816 */ /* 0x000fe2000000003e */
[----:B------:R-:W-:Y:S01]  /*2c9f0*/  FADD.FTZ R93, R64, R47 ;  /* 0x0000002f405d7221 */ /* 0x000fe20000010000 */
[----:B------:R-:W-:Y:S02]  /*2ca00*/  SHF.R.U32.HI R47, RZ, 0x10, R81 ;  /* 0x00000010ff2f7819 */ /* 0x000fe40000011651 */
[----:B------:R-:W-:Y:S02]  /*2ca10*/  PRMT R64, R65, 0x7632, R64 ;  /* 0x0000763241407816 */ /* 0x000fe40000000040 */
[----:B------:R-:W-:Y:S02]  /*2ca20*/  LOP3.LUT R47, R47, 0xff, RZ, 0xc0, !PT ;  /* 0x000000ff2f2f7812 */ /* 0x000fe400078ec0ff */
[----:B------:R-:W-:Y:S02]  /*2ca30*/  @P0 LOP3.LUT R201, R201, 0x80000, RZ, 0xfc, !PT ;  /* 0x00080000c9c90812 */ /* 0x000fe400078efcff */
[----:B------:R-:W-:Y:S02]  /*2ca40*/  PRMT R117, R65, 0x5410, R64 ;  /* 0x0000541041757816 */ /* 0x000fe40000000040 */
[----:B------:R-:W-:Y:S01]  /*2ca50*/  LOP3.LUT R201, R201, 0xffefffff, RZ, 0xc0, !PT ;  /* 0xffefffffc9c97812 */ /* 0x000fe200078ec0ff */
[----:B---3--:R-:W-:Y:S05]  /*2ca60*/  @!P1 HFMA2.BF16_V2 R87, -RZ.H0_H0, RZ.H0_H0, -R75.H0_H0 ;  /* 0x200000ffff579231 */ /* 0x008fea000034094b */
[----:B------:R-:W-:Y:S01]  /*2ca70*/  PRMT R60, R87, 0x7610, R60 ;  /* 0x00007610573c7816 */ /* 0x000fe2000000003c */
[----:B------:R1:W-:Y:S03]  /*2ca80*/  @!P1 STL.S16 [R1+0x198], R87 ;  /* 0x0001985701009387 */ /* 0x0003e60000100600 */
[----:B------:R-:W-:Y:S02]  /*2ca90*/  @!P1 PRMT R75, R60, 0x5410, RZ ;  /* 0x000054103c4b9816 */ /* 0x000fe400000000ff */
[C---:B------:R-:W-:Y:S03]  /*2caa0*/  LOP3.LUT R60, R48.reuse, 0xffff, RZ, 0xc0, !PT ;  /* 0x0000ffff303c7812 */ /* 0x040fe600078ec0ff */
[----:B------:R2:W-:Y:S01]  /*2cab0*/  ST.E.U16 desc[UR4][R172.64+0x40], R75 ;  /* 0x0000404bac007985 */ /* 0x0005e2000c101504 */
[----:B------:R-:W-:Y:S04]  /*2cac0*/  SHF.R.U32.HI R41, RZ, 0x8, R60 ;  /* 0x00000008ff297819 */ /* 0x000fe8000001163c */
[----:B------:R-:W-:Y:S01]  /*2cad0*/  LOP3.LUT R41, R41, 0xffff, RZ, 0xc0, !PT ;  /* 0x0000ffff29297812 */ /* 0x000fe200078ec0ff */
[----:B----4-:R-:W-:Y:S05]  /*2cae0*/  @!P6 HFMA2.BF16_V2 R85, -RZ.H0_H0, RZ.H0_H0, -R74.H0_H0 ;  /* 0x200000ffff55e231 */ /* 0x010fea000034094a */
[----:B------:R-:W-:Y:S01]  /*2caf0*/  PRMT R59, R85, 0x7610, R59 ;  /* 0x00007610553b7816 */ /* 0x000fe2000000003b */
[----:B------:R3:W-:Y:S03]  /*2cb00*/  @!P6 STL.S16 [R1+0x194], R85 ;  /* 0x000194550100e387 */ /* 0x0007e60000100600 */
[----:B------:R-:W-:Y:S01]  /*2cb10*/  @!P6 PRMT R74, R59, 0x5410, RZ ;  /* 0x000054103b4ae816 */ /* 0x000fe200000000ff */
[----:B------:R4:W4:Y:S01]  /*2cb20*/  LDL.S16 R94, [R1+0x288] ;  /* 0x00028800015e7983 */ /* 0x0009220000100600 */
[----:B------:R-:W-:Y:S02]  /*2cb30*/  LOP3.LUT R59, R48, 0xff, RZ, 0xc0, !PT ;  /* 0x000000ff303b7812 */ /* 0x000fe400078ec0ff */
[C---:B------:R-:W-:Y:S01]  /*2cb40*/  ISETP.GE.U32.AND P6, PT, R199.reuse, R47, PT ;  /* 0x0000002fc700720c */ /* 0x040fe20003fc6070 */
[----:B------:R4:W4:Y:S01]  /*2cb50*/  LDL.S16 R116, [R1+0x2b0] ;  /* 0x0002b00001747983 */ /* 0x0009220000100600 */
[----:B------:R-:W-:Y:S02]  /*2cb60*/  ISETP.GE.U32.AND P1, PT, R199, R59, PT ;  /* 0x0000003bc700720c */ /* 0x000fe40003f26070 */
[C---:B-1----:R-:W-:Y:S01]  /*2cb70*/  LOP3.LUT R87, R81.reuse, 0xff, RZ, 0xc0, !PT ;  /* 0x000000ff51577812 */ /* 0x042fe200078ec0ff */
[----:B------:R1:W4:Y:S01]  /*2cb80*/  LDL.S16 R115, [R1+0x250] ;  /* 0x0002500001737983 */ /* 0x0003220000100600 */
[----:B------:R-:W-:Y:S02]  /*2cb90*/  LOP3.LUT R81, R81, 0xffff, RZ, 0xc0, !PT ;  /* 0x0000ffff51517812 */ /* 0x000fe400078ec0ff */
[----:B--2---:R-:W-:Y:S01]  /*2cba0*/  PRMT R75, R72, 0x7632, R75 ;  /* 0x00007632484b7816 */ /* 0x004fe2000000004b */
[----:B------:R1:W2:Y:S01]  /*2cbb0*/  LDL.S16 R112, [R1+0x268] ;  /* 0x0002680001707983 */ /* 0x0002a20000100600 */
[----:B------:R-:W-:Y:S03]  /*2cbc0*/  SHF.R.U32.HI R81, RZ, 0x8, R81 ;  /* 0x00000008ff517819 */ /* 0x000fe60000011651 */
[----:B------:R-:W-:Y:S01]  /*2cbd0*/  @P6 LOP3.LUT R201, R201, 0x100000, RZ, 0xfc, !PT ;  /* 0x00100000c9c96812 */ /* 0x000fe200078efcff */
[----:B------:R1:W2:Y:S01]  /*2cbe0*/  LDL.S16 R111, [R1+0x240] ;  /* 0x00024000016f7983 */ /* 0x0002a20000100600 */
[----:B------:R-:W-:Y:S02]  /*2cbf0*/  LOP3.LUT R81, R81, 0xffff, RZ, 0xc0, !PT ;  /* 0x0000ffff51517812 */ /* 0x000fe400078ec0ff */
[----:B---3--:R-:W-:Y:S01]  /*2cc00*/  SHF.R.U32.HI R85, RZ, 0x10, R48 ;  /* 0x00000010ff557819 */ /* 0x008fe20000011630 */
[----:B------:R-:W-:Y:S01]  /*2cc10*/  ST.E.U16 desc[UR4][R172.64+0x42], R74 ;  /* 0x0000424aac007985 */ /* 0x000fe2000c101504 */
[----:B------:R-:W-:Y:S05]  /*2cc20*/  LOP3.LUT R48, R51, R224, R190, 0x96, !PT ;  /* 0x000000e033307212 */ /* 0x000fea00078e96be */
[----:B------:R-:W-:Y:S05]  /*2cc30*/  IMAD.WIDE.U32 R48, R48, -0x2daee0ad, RZ ;  /* 0xd2511f5330307825 */ /* 0x000fea00078e00ff */
        /* <DEDUP_REMOVED lines=26> */
[----:B--2---:R-:W-:Y:S03]  /*2cde0*/  @!P3 HFMA2.BF16_V2 R111, -RZ.H0_H0, RZ.H0_H0, -R61.H0_H0 ;  /* 0x200000ffff6fb231 */ /* 0x004fe6000034093d */
[----:B------:R-:W-:Y:S04]  /*2cdf0*/  LOP3.LUT R50, R50, 0xffff, RZ, 0xc0, !PT ;  /* 0x0000ffff32327812 */ /* 0x000fe800078ec0ff */
[C---:B------:R-:W-:Y:S01]  /*2ce00*/  ISETP.GE.U32.AND P5, PT, R199.reuse, R50, PT ;  /* 0x00000032c700720c */ /* 0x040fe20003fa6070 */
[----:B---3--:R1:W2:Y:S11]  /*2ce10*/  LDL.S16 R94, [R1+0x23c] ;  /* 0x00023c00015e7983 */ /* 0x0082b60000100600 */
        /* <DEDUP_REMOVED lines=19> */
[----:B------:R-:W-:Y:S02]  /*2cf50*/  @!P0 PRMT R65, R51, 0x5410, RZ ;  /* 0x0000541033418816 */ /* 0x000fe400000000ff */
[C---:B------:R-:W-:Y:S01]  /*2cf60*/  ISETP.GE.U32.AND P0, PT, R199.reuse, R84, PT ;  /* 0x00000054c700720c */ /* 0x040fe20003f06070 */
[----:B------:R1:W4:Y:S01]  /*2cf70*/  LDL.S16 R51, [R1+0x218] ;  /* 0x0002180001337983 */ /* 0x0003220000100600 */
[----:B------:R-:W-:Y:S03]  /*2cf80*/  MUFU.EX2 R84, R129 ;  /* 0x0000008100547308 */ /* 0x000fe60000000800 */
[----:B------:R1:W-:Y:S01]  /*2cf90*/  @!P5 STL.S16 [R1+0x268], R112 ;  /* 0x000268700100d387 */ /* 0x0003e20000100600 */
[----:B------:R-:W-:Y:S02]  /*2cfa0*/  ISETP.GE.U32.AND P5, PT, R199, R41, PT ;  /* 0x00000029c700720c */ /* 0x000fe40003fa6070 */
[----:B------:R-:W-:Y:S01]  /*2cfb0*/  LOP3.LUT R41, R85, 0xff, RZ, 0xc0, !PT ;  /* 0x000000ff55297812 */ /* 0x000fe200078ec0ff */
[----:B------:R1:W-:Y:S03]  /*2cfc0*/  @!P3 STL.S16 [R1+0x240], R111 ;  /* 0x0002406f0100b387 */ /* 0x0003e60000100600 */
[----:B------:R-:W-:Y:S01]  /*2cfd0*/  MUFU.EX2 R85, R218 ;  /* 0x000000da00557308 */ /* 0x000fe20000000800 */
[----:B------:R-:W-:Y:S04]  /*2cfe0*/  ST.E.U16 desc[UR4][R178.64+0x40], R65 ;  /* 0x00004041b2007985 */ /* 0x000fe8000c101504 */
[----:B------:R-:W-:Y:S05]  /*2cff0*/  ST.E.U16 desc[UR4][R178.64+0x42], R64 ;  /* 0x00004240b2007985 */ /* 0x000fea000c101504 */
[----:B------:R-:W-:Y:S01]  /*2d000*/  MUFU.EX2 R218, R168 ;  /* 0x000000a800da7308 */ /* 0x000fe20000000800 */
[----:B-1----:R-:W-:Y:S02]  /*2d010*/  PRMT R112, R61, 0x5410, R80 ;  /* 0x000054103d707816 */ /* 0x002fe40000000050 */
[----:B------:R-:W-:Y:S02]  /*2d020*/  @!P3 PRMT R61, R47, 0x5410, RZ ;  /* 0x000054102f3db816 */ /* 0x000fe400000000ff */
[----:B------:R-:W-:Y:S05]  /*2d030*/  ISETP.GE.U32.AND P3, PT, R199, R41, PT ;  /* 0x00000029c700720c */ /* 0x000fea0003f66070 */
[----:B------:R-:W1:Y:S01]  /*2d040*/  MUFU.EX2 R47, R187 ;  /* 0x000000bb002f7308 */ /* 0x000e620000000800 */
[----:B------:R1:W-:Y:S02]  /*2d050*/  ST.E.U16 desc[UR4][R174.64+0x50], R61 ;  /* 0x0000503dae007985 */ /* 0x0003e4000c101504 */
[----:B-1----:R-:W-:Y:S04]  /*2d060*/  F2FP.BF16.F32.PACK_AB R60, R47, R44 ;  /* 0x0000002c2f3c723e */ /* 0x002fe800000010ff */
[C---:B------:R-:W-:Y:S04]  /*2d070*/  PRMT R59, R60.reuse, 0x7632, R59 ;  /* 0x000076323c3b7816 */ /* 0x040fe8000000003b */
[----:B------:R-:W-:Y:S01]  /*2d080*/  PRMT R111, R60, 0x5410, R59 ;  /* 0x000054103c6f7816 */ /* 0x000fe2000000003b */
        /* <DEDUP_REMOVED lines=8> */
[----:B------:R2:W2:Y:S01]  /*2d110*/  LDL.S16 R53, [R1+0x1dc] ;  /* 0x0001dc0001357983 */ /* 0x0004a20000100600 */
        /* <DEDUP_REMOVED lines=10> */
[----:B----4-:R-:W-:Y:S02]  /*2d1c0*/  @!P2 HFMA2.BF16_V2 R51, -RZ.H0_H0, RZ.H0_H0, -R59.H0_H0 ;  /* 0x200000ffff33a231 */ /* 0x010fe4000034093b */
[----:B------:R-:W-:Y:S05]  /*2d1d0*/  FADD.FTZ R85, R85, R93 ;  /* 0x0000005d55557221 */ /* 0x000fea0000010000 */
[----:B------:R-:W-:Y:S01]  /*2d1e0*/  MUFU.EX2 R93, R244 ;  /* 0x000000f4005d7308 */ /* 0x000fe20000000800 */
[----:B------:R-:W-:Y:S01]  /*2d1f0*/  PRMT R41, R51, 0x7610, R41 ;  /* 0x0000761033297816 */ /* 0x000fe20000000029 */
[----:B------:R1:W-:Y:S01]  /*2d200*/  @!P2 STL.S16 [R1+0x218], R51 ;  /* 0x000218330100a387 */ /* 0x0003e20000100600 */
[----:B------:R-:W-:Y:S02]  /*2d210*/  FADD.FTZ R46, R94, R85 ;  /* 0x000000555e2e7221 */ /* 0x000fe40000010000 */
        /* <DEDUP_REMOVED lines=13> */
[----:B------:R-:W-:Y:S03]  /*2d2f0*/  @!P0 HFMA2.BF16_V2 R53, -RZ.H0_H0, RZ.H0_H0, -R56.H0_H0 ;  /* 0x200000ffff358231 */ /* 0x000fe60000340938 */
[----:B------:R-:W-:Y:S01]  /*2d300*/  PRMT R41, R115, 0x7610, R41 ;  /* 0x0000761073297816 */ /* 0x000fe20000000029 */
[----:B------:R1:W-:Y:S01]  /*2d310*/  @!P2 STL.S16 [R1+0x1b8], R115 ;  /* 0x0001b8730100a387 */ /* 0x0003e20000100600 */
[----:B------:R-:W-:Y:S03]  /*2d320*/  PRMT R83, R53, 0x7610, R83 ;  /* 0x0000761035537816 */ /* 0x000fe60000000053 */
[----:B------:R2:W-:Y:S04]  /*2d330*/  @!P0 STL.S16 [R1+0x1dc], R53 ;  /* 0x0001dc3501008387 */ /* 0x0005e80000100600 */
[----:B------:R3:W3:Y:S01]  /*2d340*/  LDL.S16 R81, [R1+0x1d8] ;  /* 0x0001d80001517983 */ /* 0x0006e20000100600 */
        /* <DEDUP_REMOVED lines=8> */
[----:B------:R-:W-:Y:S02]  /*2d3d0*/  LOP3.LUT R41, R41, 0xffff, RZ, 0xc0, !PT ;  /* 0x0000ffff29297812 */ /* 0x000fe400078ec0ff */
[----:B------:R-:W-:Y:S02]  /*2d3e0*/  PRMT R121, R56, 0x5410, R49 ;  /* 0x0000541038797816 */ /* 0x000fe40000000031 */
[----:B------:R-:W-:Y:S02]  /*2d3f0*/  ISETP.GE.U32.AND P2, PT, R199, R41, PT ;  /* 0x00000029c700720c */ /* 0x000fe40003f46070 */
[----:B------:R-:W-:Y:S01]  /*2d400*/  @!P0 PRMT R56, R83, 0x5410, RZ ;  /* 0x0000541053388816 */ /* 0x000fe200000000ff */
[----:B------:R-:W-:Y:S01]  /*2d410*/  IMAD.WIDE.U32 R82, R82, -0x2daee0ad, RZ ;  /* 0xd2511f5352527825 */ /* 0x000fe200078e00ff */
[----:B------:R-:W-:Y:S09]  /*2d420*/  LOP3.LUT P0, RZ, R201, 0x80000, RZ, 0xc0, !PT ;  /* 0x00080000c9ff7812 */ /* 0x000ff2000780c0ff */
[----:B----4-:R-:W-:Y:S05]  /*2d430*/  @!P2 HFMA2.BF16_V2 R44, -RZ.H0_H0, RZ.H0_H0, -R50.H0_H0 ;  /* 0x200000ffff2ca231 */ /* 0x010fea0000340932 */
[----:B------:R-:W-:Y:S01]  /*2d440*/  PRMT R41, R44, 0x7610, R41 ;  /* 0x000076102c297816 */ /* 0x000fe20000000029 */
[----:B------:R2:W-:Y:S03]  /*2d450*/  @!P2 STL.S16 [R1+0x1f4], R44 ;  /* 0x0001f42c0100a387 */ /* 0x0005e60000100600 */
[----:B------:R-:W-:Y:S01]  /*2d460*/  @!P2 PRMT R50, R41, 0x5410, RZ ;  /* 0x000054102932a816 */ /* 0x000fe200000000ff */
[--C-:B-1----:R-:W-:Y:S01]  /*2d470*/  FADD.FTZ R41, R53, R89.reuse ;  /* 0x0000005935297221 */ /* 0x102fe20000010000 */
[----:B------:R-:W-:Y:S01]  /*2d480*/  ISETP.GE.U32.AND P2, PT, R199, R48, PT ;  /* 0x00000030c700720c */ /* 0x000fe20003f46070 */
[----:B------:R4:W4:Y:S04]  /*2d490*/  LDL.S16 R122, [R1+0x190] ;  /* 0x00019000017a7983 */ /* 0x0009280000100600 */
[----:B------:R-:W-:Y:S01]  /*2d4a0*/  ST.E.U16 desc[UR4][R176.64+0x50], R50 ;  /* 0x00005032b0007985 */ /* 0x000fe2000c101504 */
[----:B--2---:R-:W1:Y:S02]  /*2d4b0*/  MUFU.EX2 R44, R120 ;  /* 0x00000078002c7308 */ /* 0x004e640000000800 */
[----:B-1----:R-:W-:Y:S04]  /*2d4c0*/  F2FP.BF16.F32.PACK_AB R53, R44, R53 ;  /* 0x000000352c35723e */ /* 0x002fe800000010ff */
[----:B------:R-:W-:Y:S01]  /*2d4d0*/  PRMT R52, R53, 0x7632, R52 ;  /* 0x0000763235347816 */ /* 0x000fe20000000034 */
[----:B------:R-:W-:Y:S04]  /*2d4e0*/  @!P6 HFMA2.BF16_V2 R116, -RZ.H0_H0, RZ.H0_H0, -R53.H0_H0 ;  /* 0x200000ffff74e231 */ /* 0x000fe80000340935 */
[----:B---3--:R-:W-:Y:S01]  /*2d4f0*/  @!P2 HFMA2.BF16_V2 R91, -RZ.H0_H0, RZ.H0_H0, -R52.H0_H0 ;  /* 0x200000ffff5ba231 */ /* 0x008fe20000340934 */
[----:B------:R-:W-:Y:S01]  /*2d500*/  PRMT R89, R116, 0x7610, R89 ;  /* 0x0000761074597816 */ /* 0x000fe20000000059 */
[----:B------:R1:W-:Y:S03]  /*2d510*/  @!P6 STL.S16 [R1+0x1b4], R116 ;  /* 0x0001b4740100e387 */ /* 0x0003e60000100600 */
[----:B------:R-:W-:Y:S01]  /*2d520*/  PRMT R88, R91, 0x7610, R88 ;  /* 0x000076105b587816 */ /* 0x000fe20000000058 */
[----:B------:R2:W-:Y:S01]  /*2d530*/  @!P2 STL.S16 [R1+0x1f0], R91 ;  /* 0x0001f05b0100a387 */ /* 0x0005e20000100600 */
[----:B-1----:R-:W-:Y:S02]  /*2d540*/  PRMT R116, R53, 0x5410, R52 ;  /* 0x0000541035747816 */ /* 0x002fe40000000034 */
[----:B------:R-:W-:Y:S02]  /*2d550*/  @!P6 PRMT R53, R89, 0x5410, RZ ;  /* 0x000054105935e816 */ /* 0x000fe400000000ff */
[----:B------:R-:W-:Y:S01]  /*2d560*/  @!P2 PRMT R52, R88, 0x5410, RZ ;  /* 0x000054105834a816 */ /* 0x000fe200000000ff */
[----:B------:R3:W3:Y:S01]  /*2d570*/  LDL.S16 R89, [R1+0x18c] ;  /* 0x00018c0001597983 */ /* 0x0006e20000100600 */
[----:B------:R-:W-:Y:S01]  /*2d580*/  LOP3.LUT P6, RZ, R201, 0x100000, RZ, 0xc0, !PT ;  /* 0x00100000c9ff7812 */ /* 0x000fe200078cc0ff */
[----:B--2---:R-:W-:Y:S01]  /*2d590*/  MUFU.EX2 R91, R235 ;  /* 0x000000eb005b7308 */ /* 0x004fe20000000800 */
[----:B------:R-:W-:Y:S01]  /*2d5a0*/  ISETP.GE.U32.AND P2, PT, R199, R92, PT ;  /* 0x0000005cc700720c */ /* 0x000fe20003f46070 */
[----:B------:R-:W-:Y:S01]  /*2d5b0*/  ST.E.U16 desc[UR4][R178.64+0x50], R53 ;  /* 0x00005035b2007985 */ /* 0x000fe2000c101504 */
[----:B------:R-:W-:Y:S03]  /*2d5c0*/  LOP3.LUT R201, R201, 0xfffdffff, RZ, 0xc0, !PT ;  /* 0xfffdffffc9c97812 */ /* 0x000fe600078ec0ff */
[----:B------:R-:W-:Y:S04]  /*2d5d0*/  ST.E.U16 desc[UR4][R178.64+0x52], R52 ;  /* 0x00005234b2007985 */ /* 0x000fe8000c101504 */
[----:B------:R-:W-:Y:S01]  /*2d5e0*/  MUFU.EX2 R92, R131 ;  /* 0x00000083005c7308 */ /* 0x000fe20000000800 */
[----:B------:R-:W-:Y:S09]  /*2d5f0*/  ST.E.U16 desc[UR4][R174.64+0x60], R56 ;  /* 0x00006038ae007985 */ /* 0x000ff2000c101504 */
[----:B------:R-:W-:Y:S01]  /*2d600*/  MUFU.EX2 R235, R38 ;  /* 0x0000002600eb7308 */ /* 0x000fe20000000800 */
[----:B------:R-:W-:Y:S05]  /*2d610*/  @!P4 HFMA2.BF16_V2 R81, -RZ.H0_H0, RZ.H0_H0, -R49.H0_H0 ;  /* 0x200000ffff51c231 */ /* 0x000fea0000340931 */
[----:B------:R-:W-:Y:S01]  /*2d620*/  PRMT R43, R81, 0x7610, R43 ;  /* 0x00007610512b7816 */ /* 0x000fe2000000002b */
[----:B------:R1:W-:Y:S03]  /*2d630*/  @!P4 STL.S16 [R1+0x1d8], R81 ;  /* 0x0001d8510100c387 */ /* 0x0003e60000100600 */
[----:B------:R-:W-:Y:S01]  /*2d640*/  @!P4 PRMT R49, R43, 0x5410, RZ ;  /* 0x000054102b31c816 */ /* 0x000fe200000000ff */
[----:B------:R2:W2:Y:S01]  /*2d650*/  LDL.S16 R88, [R1+0x168] ;  /* 0x0001680001587983 */ /* 0x0004a20000100600 */
[----:B------:R-:W-:Y:S01]  /*2d660*/  FADD.FTZ R43, R44, R41 ;  /* 0x000000292c2b7221 */ /* 0x000fe20000010000 */
[----:B------:R-:W-:Y:S01]  /*2d670*/  LOP3.LUT R41, R83, R231, R90, 0x96, !PT ;  /* 0x000000e753297212 */ /* 0x000fe200078e965a */
[----:B------:R-:W1:Y:S01]  /*2d680*/  MUFU.EX2 R44, R130 ;  /* 0x00000082002c7308 */ /* 0x000e620000000800 */
[----:B------:R2:W2:Y:S02]  /*2d690*/  LDL.S16 R126, [R1+0x164] ;  /* 0x00016400017e7983 */ /* 0x0004a40000100600 */
        /* <DEDUP_REMOVED lines=8> */
[----:B-1----:R-:W-:Y:S01]  /*2d720*/  F2FP.BF16.F32.PACK_AB R2, R92, R44 ;  /* 0x0000002c5c02723e */ /* 0x002fe200000010ff */
[----:B------:R-:W1:Y:S01]  /*2d730*/  MUFU.EX2 R81, R222 ;  /* 0x000000de00517308 */ /* 0x000e620000000800 */
[----:B------:R-:W-:Y:S02]  /*2d740*/  LOP3.LUT R0, R0, 0xffff, RZ, 0xc0, !PT ;  /* 0x0000ffff00007812 */ /* 0x000fe400078ec0ff */
[----:B-1----:R-:W-:Y:S01]  /*2d750*/  F2FP.BF16.F32.PACK_AB R48, R91, R81 ;  /* 0x000000515b30723e */ /* 0x002fe200000010ff */
[----:B------:R-:W-:Y:S02]  /*2d760*/  IMAD.MOV.U32 R222, RZ, RZ, R170 ;  /* 0x000000ffffde7224 */ /* 0x000fe400078e00aa */
[----:B------:R-:W-:Y:S01]  /*2d770*/  FADD.FTZ R86, R81, R86 ;  /* 0x0000005651567221 */ /* 0x000fe20000010000 */
[----:B------:R-:W-:Y:S01]  /*2d780*/  PRMT R47, R48, 0x7632, R47 ;  /* 0x00007632302f7816 */ /* 0x000fe2000000002f */
[----:B----4-:R-:W-:Y:S05]  /*2d790*/  @!P6 HFMA2.BF16_V2 R122, -RZ.H0_H0, RZ.H0_H0, -R48.H0_H0 ;  /* 0x200000ffff7ae231 */ /* 0x010fea0000340930 */
[----:B------:R-:W-:Y:S01]  /*2d7a0*/  PRMT R90, R122, 0x7610, R90 ;  /* 0x000076107a5a7816 */ /* 0x000fe2000000005a */
[----:B------:R1:W-:Y:S04]  /*2d7b0*/  @!P6 STL.S16 [R1+0x190], R122 ;  /* 0x0001907a0100e387 */ /* 0x0003e80000100600 */
[----:B------:R4:W4:Y:S04]  /*2d7c0*/  LDL.S16 R120, [R1+0x160] ;  /* 0x0001600001787983 */ /* 0x0009280000100600 */
[----:B------:R2:W4:Y:S01]  /*2d7d0*/  LDL.S16 R119, [R1+0x15c] ;  /* 0x00015c0001777983 */ /* 0x0005220000100600 */
[----:B-1----:R-:W-:Y:S02]  /*2d7e0*/  PRMT R122, R48, 0x5410, R47 ;  /* 0x00005410307a7816 */ /* 0x002fe4000000002f */
[----:B------:R-:W-:Y:S02]  /*2d7f0*/  @!P6 PRMT R48, R90, 0x5410, RZ ;  /* 0x000054105a30e816 */ /* 0x000fe400000000ff */
[----:B------:R-:W-:Y:S01]  /*2d800*/  ISETP.GE.U32.AND P6, PT, R199, R0, PT ;  /* 0x00000000c700720c */ /* 0x000fe20003fc6070 */
[----:B------:R-:W-:Y:S01]  /*2d810*/  MUFU.EX2 R90, R239 ;  /* 0x000000ef005a7308 */ /* 0x000fe20000000800 */
[C---:B------:R-:W-:Y:S01]  /*2d820*/  PRMT R0, R2.reuse, 0x7632, R0 ;  /* 0x0000763202007816 */ /* 0x040fe20000000000 */
[----:B------:R-:W-:Y:S03]  /*2d830*/  ST.E.U16 desc[UR4][R172.64+0x60], R48 ;  /* 0x00006030ac007985 */ /* 0x000fe6000c101504 */
[----:B------:R-:W-:Y:S01]  /*2d840*/  PRMT R123, R2, 0x5410, R0 ;  /* 0x00005410027b7816 */ /* 0x000fe20000000000 */
[----:B---3--:R-:W-:Y:S05]  /*2d850*/  @!P0 HFMA2.BF16_V2 R89, -RZ.H0_H0, RZ.H0_H0, -R47.H0_H0 ;  /* 0x200000ffff598231 */ /* 0x008fea000034092f */
[----:B------:R-:W-:Y:S01]  /*2d860*/  PRMT R87, R89, 0x7610, R87 ;  /* 0x0000761059577816 */ /* 0x000fe20000000057 */
[----:B------:R1:W-:Y:S03]  /*2d870*/  @!P0 STL.S16 [R1+0x18c], R89 ;  /* 0x00018c5901008387 */ /* 0x0003e60000100600 */
[----:B------:R-:W-:Y:S02]  /*2d880*/  @!P0 PRMT R47, R87, 0x5410, RZ ;  /* 0x00005410572f8816 */ /* 0x000fe400000000ff */
[----:B------:R-:W-:Y:S01]  /*2d890*/  ISETP.GE.U32.AND P0, PT, R199, R3, PT ;  /* 0x00000003c700720c */ /* 0x000fe20003f06070 */
[----:B------:R-:W3:Y:S02]  /*2d8a0*/  MUFU.EX2 R87, R125 ;  /* 0x0000007d00577308 */ /* 0x000ee40000000800 */
[----:B------:R-:W-:Y:S08]  /*2d8b0*/  ST.E.U16 desc[UR4][R172.64+0x62], R47 ;  /* 0x0000622fac007985 */ /* 0x000ff0000c101504 */
[----:B------:R-:W3:Y:S01]  /*2d8c0*/  MUFU.EX2 R125, R240 ;  /* 0x000000f0007d7308 */ /* 0x000ee20000000800 */
[----:B--2---:R-:W-:Y:S02]  /*2d8d0*/  @!P4 HFMA2.BF16_V2 R88, -RZ.H0_H0, RZ.H0_H0, -R2.H0_H0 ;  /* 0x200000ffff58c231 */ /* 0x004fe40000340902 */
[----:B------:R-:W-:Y:S03]  /*2d8e0*/  @!P6 HFMA2.BF16_V2 R126, -RZ.H0_H0, RZ.H0_H0, -R0.H0_H0 ;  /* 0x200000ffff7ee231 */ /* 0x000fe60000340900 */
[----:B------:R-:W-:Y:S01]  /*2d8f0*/  PRMT R84, R88, 0x7610, R84 ;  /* 0x0000761058547816 */ /* 0x000fe20000000054 */
[----:B------:R2:W-:Y:S01]  /*2d900*/  @!P4 STL.S16 [R1+0x168], R88 ;  /* 0x000168580100c387 */ /* 0x0005e20000100600 */
[----:B------:R-:W-:Y:S03]  /*2d910*/  PRMT R81, R126, 0x7610, R81 ;  /* 0x000076107e517816 */ /* 0x000fe60000000051 */
[----:B-1----:R1:W4:Y:S01]  /*2d920*/  LDL.S16 R89, [R1+0x188] ;  /* 0x0001880001597983 */ /* 0x0023220000100600 */
[----:B------:R-:W-:Y:S01]  /*2d930*/  @!P4 PRMT R2, R84, 0x5410, RZ ;  /* 0x000054105402c816 */ /* 0x000fe200000000ff */
[----:B------:R-:W-:Y:S01]  /*2d940*/  FADD.FTZ R84, R40, R43 ;  /* 0x0000002b28547221 */ /* 0x000fe20000010000 */
[----:B------:R-:W-:Y:S01]  /*2d950*/  @!P6 PRMT R0, R81, 0x5410, RZ ;  /* 0x000054105100e816 */ /* 0x000fe200000000ff */
[----:B------:R-:W-:Y:S01]  /*2d960*/  FADD.FTZ R81, R44, R42 ;  /* 0x0000002a2c517221 */ /* 0x000fe20000010000 */
[----:B---3--:R-:W-:Y:S01]  /*2d970*/  F2FP.BF16.F32.PACK_AB R40, R87, R40 ;  /* 0x000000285728723e */ /* 0x008fe200000010ff */
[----:B------:R-:W-:Y:S01]  /*2d980*/  ST.E.U16 desc[UR4][R176.64+0x5e], R2 ;  /* 0x00005e02b0007985 */ /* 0x000fe2000c101504 */
[----:B------:R-:W-:Y:S01]  /*2d990*/  F2FP.BF16.F32.PACK_AB R42, R125, R90 ;  /* 0x0000005a7d2a723e */ /* 0x000fe200000010ff */
[----:B------:R-:W-:Y:S01]  /*2d9a0*/  FADD.FTZ R92, R92, R81 ;  /* 0x000000515c5c7221 */ /* 0x000fe20000010000 */
[----:B------:R-:W-:Y:S01]  /*2d9b0*/  PRMT R3, R40, 0x7632, R3 ;  /* 0x0000763228037816 */ /* 0x000fe20000000003 */
[----:B------:R-:W-:Y:S04]  /*2d9c0*/  ST.E.U16 desc[UR4][R176.64+0x60], R0 ;  /* 0x00006000b0007985 */ /* 0x000fe8000c101504 */
[----:B--2---:R1:W2:Y:S04]  /*2d9d0*/  LDL.S16 R88, [R1+0x184] ;  /* 0x0001840001587983 */ /* 0x0042a80000100600 */
[----:B------:R3:W-:Y:S01]  /*2d9e0*/  @!P6 STL.S16 [R1+0x164], R126 ;  /* 0x0001647e0100e387 */ /* 0x0007e20000100600 */
[----:B------:R-:W-:Y:S02]  /*2d9f0*/  ISETP.GE.U32.AND P6, PT, R199, R41, PT ;  /* 0x00000029c700720c */ /* 0x000fe40003fc6070 */
[----:B------:R-:W-:Y:S01]  /*2da00*/  LOP3.LUT R41, R82, 0xff, RZ, 0xc0, !PT ;  /* 0x000000ff52297812 */ /* 0x000fe200078ec0ff */
[----:B----4-:R-:W-:Y:S01]  /*2da10*/  @!P0 HFMA2.BF16_V2 R120, -RZ.H0_H0, RZ.H0_H0, -R40.H0_H0 ;  /* 0x200000ffff788231 */ /* 0x010fe20000340928 */
[----:B---3--:R-:W-:Y:S09]  /*2da20*/  PRMT R126, R40, 0x5410, R3 ;  /* 0x00005410287e7816 */ /* 0x008ff20000000003 */
[----:B------:R-:W-:Y:S01]  /*2da30*/  @!P6 HFMA2.BF16_V2 R119, -RZ.H0_H0, RZ.H0_H0, -R3.H0_H0 ;  /* 0x200000ffff77e231 */ /* 0x000fe20000340903 */
[----:B------:R-:W-:Y:S01]  /*2da40*/  PRMT R43, R120, 0x7610, R43 ;  /* 0x00007610782b7816 */ /* 0x000fe2000000002b */
[----:B------:R3:W-:Y:S03]  /*2da50*/  @!P0 STL.S16 [R1+0x160], R120 ;  /* 0x0001607801008387 */ /* 0x0007e60000100600 */
[----:B------:R-:W-:Y:S01]  /*2da60*/  @!P0 PRMT R40, R43, 0x5410, RZ ;  /* 0x000054102b288816 */ /* 0x000fe200000000ff */
[----:B------:R-:W-:Y:S01]  /*2da70*/  @!P6 STL.S16 [R1+0x15c], R119 ;  /* 0x00015c770100e387 */ /* 0x000fe20000100600 */
[----:B------:R-:W-:Y:S02]  /*2da80*/  ISETP.GE.U32.AND P0, PT, R199, R41, PT ;  /* 0x00000029c700720c */ /* 0x000fe40003f06070 */
[----:B------:R-:W-:Y:S01]  /*2da90*/  LOP3.LUT R41, R82, 0xffff, RZ, 0xc0, !PT ;  /* 0x0000ffff52297812 */ /* 0x000fe200078ec0ff */
[----:B------:R4:W-:Y:S01]  /*2daa0*/  ST.E.U16 desc[UR4][R178.64+0x60], R40 ;  /* 0x00006028b2007985 */ /* 0x0009e2000c101504 */
[----:B------:R-:W-:Y:S02]  /*2dab0*/  PRMT R44, R119, 0x7610, R44 ;  /* 0x00007610772c7816 */ /* 0x000fe4000000002c */
[----:B------:R-:W-:Y:S02]  /*2dac0*/  SHF.R.U32.HI R41, RZ, 0x8, R41 ;  /* 0x00000008ff297819 */ /* 0x000fe40000011629 */
[----:B------:R-:W-:Y:S02]  /*2dad0*/  @!P6 PRMT R3, R44, 0x5410, RZ ;  /* 0x000054102c03e816 */ /* 0x000fe400000000ff */
[----:B------:R-:W-:Y:S02]  /*2dae0*/  LOP3.LUT R43, R41, 0xffff, RZ, 0xc0, !PT ;  /* 0x0000ffff292b7812 */ /* 0x000fe400078ec0ff */
[----:B------:R-:W-:Y:S01]  /*2daf0*/  PRMT R41, R42, 0x7632, R41 ;  /* 0x000076322a297816 */ /* 0x000fe20000000029 */
[----:B------:R1:W-:Y:S01]  /*2db00*/  ST.E.U16 desc[UR4][R178.64+0x62], R3 ;  /* 0x00006203b2007985 */ /* 0x0003e2000c101504 */
[----:B------:R-:W-:Y:S01]  /*2db10*/  ISETP.GE.U32.AND P6, PT, R199, R43, PT ;  /* 0x0000002bc700720c */ /* 0x000fe20003fc6070 */
[----:B------:R-:W-:Y:S01]  /*2db20*/  VIADD R43, R154, 0x2 ;  /* 0x000000029a2b7836 */ /* 0x000fe20000000000 */
[--C-:B------:R-:W-:Y:S02]  /*2db30*/  SHF.R.U32.HI R44, RZ, 0x18, R82.reuse ;  /* 0x00000018ff2c7819 */ /* 0x100fe40000011652 */
[----:B------:R-:W-:Y:S02]  /*2db40*/  SHF.R.U32.HI R82, RZ, 0x10, R82 ;  /* 0x00000010ff527819 */ /* 0x000fe40000011652 */
[----:B------:R-:W-:Y:S02]  /*2db50*/  LOP3.LUT R158, R205, R43, RZ, 0x3c, !PT ;  /* 0x0000002bcd9e7212 */ /* 0x000fe400078e3cff */
[----:B------:R-:W-:Y:S02]  /*2db60*/  LOP3.LUT R43, R82, 0xff, RZ, 0xc0, !PT ;  /* 0x000000ff522b7812 */ /* 0x000fe400078ec0ff */
[----:B---3--:R-:W-:Y:S02]  /*2db70*/  PRMT R120, R42, 0x5410, R41 ;  /* 0x000054102a787816 */ /* 0x008fe40000000029 */
[----:B----4-:R-:W-:Y:S04]  /*2db80*/  F2FP.BF16.F32.PACK_AB R40, R163, R165 ;  /* 0x000000a5a328723e */ /* 0x010fe800000010ff */
[----:B-1----:R-:W-:Y:S01]  /*2db90*/  PRMT R3, R40, 0x7632, R3 ;  /* 0x0000763228037816 */ /* 0x002fe20000000003 */
[----:B------:R-:W-:Y:S05]  /*2dba0*/  @!P1 HFMA2.BF16_V2 R89, -RZ.H0_H0, RZ.H0_H0, -R42.H0_H0 ;  /* 0x200000ffff599231 */ /* 0x000fea000034092a */
[----:B------:R-:W-:Y:S01]  /*2dbb0*/  PRMT R83, R89, 0x7610, R83 ;  /* 0x0000761059537816 */ /* 0x000fe20000000053 */
[----:B------:R-:W-:Y:S03]  /*2dbc0*/  @!P1 STL.S16 [R1+0x188], R89 ;  /* 0x0001885901009387 */ /* 0x000fe60000100600 */
[----:B------:R-:W-:Y:S02]  /*2dbd0*/  @!P1 PRMT R42, R83, 0x5410, RZ ;  /* 0x00005410532a9816 */ /* 0x000fe400000000ff */
[----:B------:R-:W-:Y:S03]  /*2dbe0*/  ISETP.GE.U32.AND P1, PT, R199, R44, PT ;  /* 0x0000002cc700720c */ /* 0x000fe60003f26070 */
[----:B------:R-:W-:Y:S01]  /*2dbf0*/  ST.E.U16 desc[UR4][R174.64+0x70], R42 ;  /* 0x0000702aae007985 */ /* 0x000fe2000c101504 */
[----:B--2---:R-:W-:Y:S05]  /*2dc00*/  @!P5 HFMA2.BF16_V2 R88, -RZ.H0_H0, RZ.H0_H0, -R41.H0_H0 ;  /* 0x200000ffff58d231 */ /* 0x004fea0000340929 */
[----:B------:R-:W-:Y:S01]  /*2dc10*/  PRMT R45, R88, 0x7610, R45 ;  /* 0x00007610582d7816 */ /* 0x000fe2000000002d */
[----:B------:R1:W-:Y:S03]  /*2dc20*/  @!P5 STL.S16 [R1+0x184], R88 ;  /* 0x000184580100d387 */ /* 0x0003e60000100600 */
[----:B------:R-:W-:Y:S01]  /*2dc30*/  @!P5 PRMT R41, R45, 0x5410, RZ ;  /* 0x000054102d29d816 */ /* 0x000fe200000000ff */
[----:B------:R2:W3:Y:S01]  /*2dc40*/  LDL.S16 R119, [R1+0x180] ;  /* 0x0001800001777983 */ /* 0x0004e20000100600 */
[----:B------:R-:W-:Y:S01]  /*2dc50*/  ISETP.GE.U32.AND P5, PT, R199, R43, PT ;  /* 0x0000002bc700720c */ /* 0x000fe20003fa6070 */
[----:B------:R-:W-:Y:S01]  /*2dc60*/  FADD.FTZ R43, R91, R86 ;  /* 0x000000565b2b7221 */ /* 0x000fe20000010000 */
[----:B------:R-:W-:Y:S01]  /*2dc70*/  FADD.FTZ R86, R87, R84 ;  /* 0x0000005457567221 */ /* 0x000fe20000010000 */
[----:B------:R2:W4:Y:S01]  /*2dc80*/  LDL.S16 R129, [R1+0x1d4] ;  /* 0x0001d40001817983 */ /* 0x0005220000100600 */
[----:B------:R-:W-:Y:S02]  /*2dc90*/  FADD.FTZ R87, R90, R46 ;  /* 0x0000002e5a577221 */ /* 0x000fe40000010000 */
[----:B------:R-:W1:Y:S01]  /*2dca0*/  MUFU.EX2 R46, R243 ;  /* 0x000000f3002e7308 */ /* 0x000e620000000800 */
[----:B------:R-:W2:Y:S04]  /*2dcb0*/  LDL.LU R155, [R1+0x8] ;  /* 0x00000800019b7983 */ /* 0x000ea80000300800 */
[----:B------:R2:W2:Y:S04]  /*2dcc0*/  LDL.S16 R128, [R1+0x1b0] ;  /* 0x0001b00001807983 */ /* 0x0004a80000100600 */
[----:B------:R-:W2:Y:S04]  /*2dcd0*/  LDL.LU R127, [R1+0x14] ;  /* 0x00001400017f7983 */ /* 0x000ea80000300800 */
[----:B------:R2:W2:Y:S01]  /*2dce0*/  LDL.S16 R131, [R1+0x158] ;  /* 0x0001580001837983 */ /* 0x0004a20000100600 */
[----:B-1----:R-:W-:Y:S01]  /*2dcf0*/  LOP3.LUT R88, R158, R223, RZ, 0x3c, !PT ;  /* 0x000000df9e587212 */ /* 0x002fe200078e3cff */
[----:B------:R-:W-:Y:S02]  /*2dd00*/  FADD.FTZ R81, R46, R43 ;  /* 0x0000002b2e517221 */ /* 0x000fe40000010000 */
[----:B------:R-:W-:Y:S02]  /*2dd10*/  ST.E.U16 desc[UR4][R174.64+0x72], R41 ;  /* 0x00007229ae007985 */ /* 0x000fe4000c101504 */
[----:B------:R-:W-:Y:S05]  /*2dd20*/  IMAD.WIDE.U32 R88, R88, -0x326172a9, RZ ;  /* 0xcd9e8d5758587825 */ /* 0x000fea00078e00ff */
[----:B------:R-:W-:Y:S02]  /*2dd30*/  LOP3.LUT R82, R89, R224, R196, 0x96, !PT ;  /* 0x000000e059527212 */ /* 0x000fe400078e96c4 */
        /* <DEDUP_REMOVED lines=22> */
[----:B------:R-:W2:Y:S01]  /*2dea0*/  MUFU.EX2 R85, R242 ;  /* 0x000000f200557308 */ /* 0x000ea20000000800 */
        /* <DEDUP_REMOVED lines=9> */
[----:B---3--:R-:W-:Y:S02]  /*2df40*/  @!P3 HFMA2.BF16_V2 R119, -RZ.H0_H0, RZ.H0_H0, -R44.H0_H0 ;  /* 0x200000ffff77b231 */ /* 0x008fe4000034092c */
[----:B----4-:R-:W-:Y:S03]  /*2df50*/  @!P2 HFMA2.BF16_V2 R129, -RZ.H0_H0, RZ.H0_H0, -R43.H0_H0 ;  /* 0x200000ffff81a231 */ /* 0x010fe6000034092b */
[----:B------:R-:W-:Y:S01]  /*2df60*/  PRMT R55, R119, 0x7610, R55 ;  /* 0x0000761077377816 */ /* 0x000fe20000000037 */
[----:B------:R1:W-:Y:S01]  /*2df70*/  @!P3 STL.S16 [R1+0x180], R119 ;  /* 0x000180770100b387 */ /* 0x0003e20000100600 */
[----:B--2---:R-:W2:Y:S01]  /*2df80*/  MUFU.EX2 R84, R155 ;  /* 0x0000009b00547308 */ /* 0x004ea20000000800 */
[----:B------:R-:W-:Y:S02]  /*2df90*/  PRMT R91, R129, 0x7610, R91 ;  /* 0x00007610815b7816 */ /* 0x000fe4000000005b */
[----:B------:R3:W4:Y:S04]  /*2dfa0*/  LDL.S16 R130, [R1+0x154] ;  /* 0x0001540001827983 */ /* 0x0007280000100600 */
        /* <DEDUP_REMOVED lines=20> */
[----:B------:R-:W-:Y:S01]  /*2e0f0*/  @!P6 HFMA2.BF16_V2 R131, -RZ.H0_H0, RZ.H0_H0, -R45.H0_H0 ;  /* 0x200000ffff83e231 */ /* 0x000fe2000034092d */
[----:B------:R-:W-:Y:S01]  /*2e100*/  @!P0 PRMT R46, R92, 0x5410, RZ ;  /* 0x000054105c2e8816 */ /* 0x000fe200000000ff */
[----:B--2---:R-:W-:Y:S01]  /*2e110*/  FADD.FTZ R85, R84, R85 ;  /* 0x0000005554557221 */ /* 0x004fe20000010000 */
[----:B------:R-:W-:Y:S01]  /*2e120*/  ISETP.GE.U32.AND P0, PT, R199, R55, PT ;  /* 0x00000037c700720c */ /* 0x000fe20003f06070 */
[----:B------:R-:W-:Y:S01]  /*2e130*/  MUFU.EX2 R92, R241 ;  /* 0x000000f1005c7308 */ /* 0x000fe20000000800 */
[----:B------:R-:W-:Y:S01]  /*2e140*/  PRMT R124, R131, 0x7610, R124 ;  /* 0x00007610837c7816 */ /* 0x000fe2000000007c */
[----:B------:R-:W-:Y:S01]  /*2e150*/  ST.E.U16 desc[UR4][R176.64+0x6e], R46 ;  /* 0x00006e2eb0007985 */ /* 0x000fe2000c101504 */
[C---:B------:R-:W-:Y:S02]  /*2e160*/  PRMT R55, R57.reuse, 0x7632, R55 ;  /* 0x0000763239377816 */ /* 0x040fe40000000037 */
[----:B------:R-:W-:Y:S02]  /*2e170*/  @!P6 PRMT R45, R124, 0x5410, RZ ;  /* 0x000054107c2de816 */ /* 0x000fe400000000ff */
[----:B------:R-:W-:Y:S02]  /*2e180*/  PRMT R124, R57, 0x5410, R55 ;  /* 0x00005410397c7816 */ /* 0x000fe40000000037 */
[----:B------:R-:W-:Y:S01]  /*2e190*/  SHF.R.U32.HI R54, RZ, 0x10, R54 ;  /* 0x00000010ff367819 */ /* 0x000fe20000011636 */
[----:B------:R-:W-:Y:S03]  /*2e1a0*/  ST.E.U16 desc[UR4][R176.64+0x70], R45 ;  /* 0x0000702db0007985 */ /* 0x000fe6000c101504 */
[----:B------:R-:W-:Y:S01]  /*2e1b0*/  LOP3.LUT R54, R54, 0xff, RZ, 0xc0, !PT ;  /* 0x000000ff36367812 */ /* 0x000fe200078ec0ff */
[----:B-1----:R1:W2:Y:S02]  /*2e1c0*/  MUFU.EX2 R128, R127 ;  /* 0x0000007f00807308 */ /* 0x0022a40000000800 */
[----:B-1----:R-:W2:Y:S04]  /*2e1d0*/  LDL.LU R127, [R1+0x4] ;  /* 0x00000400017f7983 */ /* 0x002ea80000300800 */
[----:B------:R1:W2:Y:S04]  /*2e1e0*/  LDL.S16 R129, [R1+0x214] ;  /* 0x0002140001817983 */ /* 0x0002a80000100600 */
[----:B------:R1:W-:Y:S01]  /*2e1f0*/  @!P6 STL.S16 [R1+0x158], R131 ;  /* 0x000158830100e387 */ /* 0x0003e20000100600 */
[----:B----4-:R-:W-:Y:S05]  /*2e200*/  @!P5 HFMA2.BF16_V2 R130, -RZ.H0_H0, RZ.H0_H0, -R57.H0_H0 ;  /* 0x200000ffff82d231 */ /* 0x010fea0000340939 */
[----:B------:R-:W-:Y:S01]  /*2e210*/  PRMT R133, R130, 0x7610, R133 ;  /* 0x0000761082857816 */ /* 0x000fe20000000085 */
[----:B------:R4:W-:Y:S01]  /*2e220*/  @!P5 STL.S16 [R1+0x154], R130 ;  /* 0x000154820100d387 */ /* 0x0009e20000100600 */
[----:B---3--:R-:W-:Y:S02]  /*2e230*/  @!P1 HFMA2.BF16_V2 R132, -RZ.H0_H0, RZ.H0_H0, -R55.H0_H0 ;  /* 0x200000ffff849231 */ /* 0x008fe40000340937 */
[----:B------:R-:W-:Y:S01]  /*2e240*/  @!P5 PRMT R57, R133, 0x5410, RZ ;  /* 0x000054108539d816 */ /* 0x000fe200000000ff */
[----:B-1----:R3:W3:Y:S01]  /*2e250*/  LDL.S16 R131, [R1+0x234] ;  /* 0x0002340001837983 */ /* 0x0026e20000100600 */
[C---:B------:R-:W-:Y:S02]  /*2e260*/  ISETP.GE.U32.AND P5, PT, R199.reuse, R54, PT ;  /* 0x00000036c700720c */ /* 0x040fe40003fa6070 */
[----:B--2---:R-:W-:Y:S01]  /*2e270*/  F2FP.BF16.F32.PACK_AB R54, R128, R84 ;  /* 0x000000548036723e */ /* 0x004fe200000010ff */
[----:B------:R2:W2:Y:S01]  /*2e280*/  LDL.S16 R134, [R1+0x1d0] ;  /* 0x0001d00001867983 */ /* 0x0004a20000100600 */
[C---:B------:R-:W-:Y:S01]  /*2e290*/  F2FP.BF16.F32.PACK_AB R84, R92.reuse, R86 ;  /* 0x000000565c54723e */ /* 0x040fe200000010ff */
[----:B------:R-:W-:Y:S01]  /*2e2a0*/  FADD.FTZ R92, R92, R58 ;  /* 0x0000003a5c5c7221 */ /* 0x000fe20000010000 */
[----:B------:R-:W-:Y:S01]  /*2e2b0*/  LOP3.LUT R58, R82, 0xffff, RZ, 0xc0, !PT ;  /* 0x0000ffff523a7812 */ /* 0x000fe200078ec0ff */
[----:B------:R1:W2:Y:S01]  /*2e2c0*/  LDL.S16 R133, [R1+0x1cc] ;  /* 0x0001cc0001857983 */ /* 0x0002a20000100600 */
[----:B------:R-:W-:Y:S01]  /*2e2d0*/  PRMT R81, R54, 0x7632, R81 ;  /* 0x0000763236517816 */ /* 0x000fe20000000051 */
[----:B------:R-:W-:Y:S01]  /*2e2e0*/  FADD.FTZ R128, R128, R85 ;  /* 0x0000005580807221 */ /* 0x000fe20000010000 */
[----:B------:R-:W-:Y:S01]  /*2e2f0*/  SHF.R.U32.HI R58, RZ, 0x8, R58 ;  /* 0x00000008ff3a7819 */ /* 0x000fe2000001163a */
[----:B------:R1:W-:Y:S01]  /*2e300*/  @!P1 STL.S16 [R1+0x150], R132 ;  /* 0x0001508401009387 */ /* 0x0003e20000100600 */
[----:B------:R-:W-:Y:S02]  /*2e310*/  SHF.R.U32.HI R82, RZ, 0x10, R82 ;  /* 0x00000010ff527819 */ /* 0x000fe40000011652 */
[----:B------:R-:W-:Y:S01]  /*2e320*/  LOP3.LUT R138, R58, 0xffff, RZ, 0xc0, !PT ;  /* 0x0000ffff3a8a7812 */ /* 0x000fe200078ec0ff */
[----:B------:R-:W-:Y:S01]  /*2e330*/  ST.E.U16 desc[UR4][R178.64+0x70], R57 ;  /* 0x00007039b2007985 */ /* 0x000fe2000c101504 */
[----:B------:R-:W-:Y:S02]  /*2e340*/  LOP3.LUT R58, R82, 0xff, RZ, 0xc0, !PT ;  /* 0x000000ff523a7812 */ /* 0x000fe400078ec0ff */
[----:B------:R-:W-:Y:S02]  /*2e350*/  PRMT R87, R132, 0x7610, R87 ;  /* 0x0000761084577816 */ /* 0x000fe40000000057 */
[----:B------:R-:W-:Y:S01]  /*2e360*/  ISETP.GE.U32.AND P4, PT, R199, R58, PT ;  /* 0x0000003ac700720c */ /* 0x000fe20003f86070 */
[----:B----4-:R-:W4:Y:S01]  /*2e370*/  MUFU.EX2 R130, R251 ;  /* 0x000000fb00827308 */ /* 0x010f220000000800 */
[----:B------:R-:W-:Y:S02]  /*2e380*/  @!P1 PRMT R55, R87, 0x5410, RZ ;  /* 0x0000541057379816 */ /* 0x000fe400000000ff */
[----:B------:R-:W-:Y:S03]  /*2e390*/  ISETP.GE.U32.AND P1, PT, R199, R71, PT ;  /* 0x00000047c700720c */ /* 0x000fe60003f26070 */
[----:B------:R-:W-:Y:S04]  /*2e3a0*/  ST.E.U16 desc[UR4][R178.64+0x72], R55 ;  /* 0x00007237b2007985 */ /* 0x000fe8000c101504 */
[----:B-1----:R-:W-:Y:S01]  /*2e3b0*/  MUFU.EX2 R132, R248 ;  /* 0x000000f800847308 */ /* 0x002fe20000000800 */
[----:B----4-:R-:W-:Y:S09]  /*2e3c0*/  FADD.FTZ R85, R130, R91 ;  /* 0x0000005b82557221 */ /* 0x010ff20000010000 */
[----:B------:R-:W-:Y:S10]  /*2e3d0*/  MUFU.EX2 R248, R194 ;  /* 0x000000c200f87308 */ /* 0x000ff40000000800 */
[----:B------:R-:W1:Y:S01]  /*2e3e0*/  MUFU.EX2 R127, R127 ;  /* 0x0000007f007f7308 */ /* 0x000e620000000800 */
[----:B------:R-:W-:Y:S05]  /*2e3f0*/  @!P3 HFMA2.BF16_V2 R129, -RZ.H0_H0, RZ.H0_H0, -R54.H0_H0 ;  /* 0x200000ffff81b231 */ /* 0x000fea0000340936 */
[----:B------:R-:W-:Y:S01]  /*2e400*/  PRMT R86, R129, 0x7610, R86 ;  /* 0x0000761081567816 */ /* 0x000fe20000000056 */
[----:B------:R4:W-:Y:S01]  /*2e410*/  @!P3 STL.S16 [R1+0x214], R129 ;  /* 0x000214810100b387 */ /* 0x0009e20000100600 */
[C---:B-1----:R-:W-:Y:S01]  /*2e420*/  F2FP.BF16.F32.PACK_AB R83, R127.reuse, R130 ;  /* 0x000000827f53723e */ /* 0x042fe200000010ff */
        /* <DEDUP_REMOVED lines=12> */
[----:B---3--:R-:W-:Y:S02]  /*2e4f0*/  @!P2 HFMA2.BF16_V2 R131, -RZ.H0_H0, RZ.H0_H0, -R81.H0_H0 ;  /* 0x200000ffff83a231 */ /* 0x008fe40000340951 */
[----:B--2---:R-:W-:Y:S03]  /*2e500*/  @!P5 HFMA2.BF16_V2 R134, -RZ.H0_H0, RZ.H0_H0, -R83.H0_H0 ;  /* 0x200000ffff86d231 */ /* 0x004fe60000340953 */
[----:B------:R-:W-:Y:S01]  /*2e510*/  PRMT R130, R131, 0x7610, R130 ;  /* 0x0000761083827816 */ /* 0x000fe20000000082 */
[----:B------:R1:W-:Y:S01]  /*2e520*/  @!P2 STL.S16 [R1+0x234], R131 ;  /* 0x000234830100a387 */ /* 0x0003e20000100600 */
[----:B------:R-:W-:Y:S01]  /*2e530*/  @!P0 HFMA2.BF16_V2 R133, -RZ.H0_H0, RZ.H0_H0, -R82.H0_H0 ;  /* 0x200000ffff858231 */ /* 0x000fe20000340952 */
[----:B------:R-:W-:Y:S02]  /*2e540*/  PRMT R94, R134, 0x7610, R94 ;  /* 0x00007610865e7816 */ /* 0x000fe4000000005e */
[----:B------:R2:W-:Y:S01]  /*2e550*/  @!P5 STL.S16 [R1+0x1d0], R134 ;  /* 0x0001d0860100d387 */ /* 0x0005e20000100600 */
[----:B------:R-:W-:Y:S02]  /*2e560*/  @!P2 PRMT R81, R130, 0x5410, RZ ;  /* 0x000054108251a816 */ /* 0x000fe400000000ff */
[----:B------:R-:W-:Y:S01]  /*2e570*/  PRMT R91, R133, 0x7610, R91 ;  /* 0x00007610855b7816 */ /* 0x000fe2000000005b */
[----:B------:R3:W-:Y:S01]  /*2e580*/  @!P0 STL.S16 [R1+0x1cc], R133 ;  /* 0x0001cc8501008387 */ /* 0x0007e20000100600 */
[----:B------:R-:W-:Y:S02]  /*2e590*/  PRMT R130, R83, 0x5410, R82 ;  /* 0x0000541053827816 */ /* 0x000fe40000000052 */
[----:B------:R-:W-:Y:S01]  /*2e5a0*/  @!P5 PRMT R83, R94, 0x5410, RZ ;  /* 0x000054105e53d816 */ /* 0x000fe200000000ff */
[----:B------:R4:W4:Y:S01]  /*2e5b0*/  LDL.S16 R151, [R1+0x284] ;  /* 0x0002840001977983 */ /* 0x0009220000100600 */
[----:B------:R-:W-:Y:S02]  /*2e5c0*/  @!P0 PRMT R82, R91, 0x5410, RZ ;  /* 0x000054105b528816 */ /* 0x000fe400000000ff */
[C---:B------:R-:W-:Y:S01]  /*2e5d0*/  LOP3.LUT R91, R86.reuse, 0xff, RZ, 0xc0, !PT ;  /* 0x000000ff565b7812 */ /* 0x040fe200078ec0ff */
[----:B------:R2:W4:Y:S01]  /*2e5e0*/  LDL.S16 R148, [R1+0x2ac] ;  /* 0x0002ac0001947983 */ /* 0x0005220000100600 */
[----:B------:R-:W-:Y:S02]  /*2e5f0*/  LOP3.LUT R94, R86, 0xffff, RZ, 0xc0, !PT ;  /* 0x0000ffff565e7812 */ /* 0x000fe400078ec0ff */
[----:B------:R-:W-:Y:S01]  /*2e600*/  LOP3.LUT R86, R89, R224, R190, 0x96, !PT ;  /* 0x000000e059567212 */ /* 0x000fe200078e96be */
[----:B------:R2:W4:Y:S01]  /*2e610*/  LDL.S16 R156, [R1+0x264] ;  /* 0x00026400019c7983 */ /* 0x0005220000100600 */
[C---:B------:R-:W-:Y:S01]  /*2e620*/  ISETP.GE.U32.AND P0, PT, R199.reuse, R58, PT ;  /* 0x0000003ac700720c */ /* 0x040fe20003f06070 */
[----:B------:R-:W-:Y:S01]  /*2e630*/  FADD.FTZ R58, R136, R92 ;  /* 0x0000005c883a7221 */ /* 0x000fe20000010000 */
[----:B------:R-:W-:Y:S01]  /*2e640*/  ISETP.GE.U32.AND P3, PT, R199, R91, PT ;  /* 0x0000005bc700720c */ /* 0x000fe20003f66070 */
[----:B------:R-:W-:Y:S01]  /*2e650*/  IMAD.WIDE.U32 R86, R86, -0x2daee0ad, RZ ;  /* 0xd2511f5356567825 */ /* 0x000fe200078e00ff */
[----:B-1----:R-:W1:Y:S01]  /*2e660*/  MUFU.EX2 R131, R249 ;  /* 0x000000f900837308 */ /* 0x002e620000000800 */
[----:B------:R4:W4:Y:S03]  /*2e670*/  LDL.S16 R146, [R1+0x280] ;  /* 0x0002800001927983 */ /* 0x0009260000100600 */
[----:B------:R-:W-:Y:S01]  /*2e680*/  LOP3.LUT R92, R87, R225, R182, 0x96, !PT ;  /* 0x000000e1575c7212 */ /* 0x000fe200078e96b6 */
[----:B------:R-:W4:Y:S05]  /*2e690*/  LDL.LU R150, [R1+0x40] ;  /* 0x0000400001967983 */ /* 0x000f2a0000300800 */
[----:B------:R-:W-:Y:S01]  /*2e6a0*/  MUFU.EX2 R249, R36 ;  /* 0x0000002400f97308 */ /* 0x000fe20000000800 */
[----:B------:R-:W-:Y:S01]  /*2e6b0*/  @P0 LOP3.LUT R201, R201, 0x20000, RZ, 0xfc, !PT ;  /* 0x00020000c9c90812 */ /* 0x000fe200078efcff */
[----:B------:R-:W4:Y:S01]  /*2e6c0*/  LDL.LU R155, [R1+0x3c] ;  /* 0x00003c00019b7983 */ /* 0x000f220000300800 */
[----:B------:R-:W-:Y:S01]  /*2e6d0*/  ISETP.GE.U32.AND P0, PT, R199, R138, PT ;  /* 0x0000008ac700720c */ /* 0x000fe20003f06070 */
[----:B------:R-:W-:Y:S01]  /*2e6e0*/  IMAD.WIDE.U32 R92, R92, -0x326172a9, RZ ;  /* 0xcd9e8d575c5c7825 */ /* 0x000fe200078e00ff */
[----:B------:R-:W-:Y:S01]  /*2e6f0*/  LOP3.LUT R201, R201, 0xfffbffff, RZ, 0xc0, !PT ;  /* 0xfffbffffc9c97812 */ /* 0x000fe200078ec0ff */
[----:B------:R-:W-:Y:S04]  /*2e700*/  ST.E.U16 desc[UR4][R174.64+0x82], R81 ;  /* 0x00008251ae007985 */ /* 0x000fe8000c101504 */
[----:B--2---:R-:W2:Y:S01]  /*2e710*/  MUFU.EX2 R134, R247 ;  /* 0x000000f700867308 */ /* 0x004ea20000000800 */
[----:B-1----:R-:W-:Y:S01]  /*2e720*/  F2FP.BF16.F32.PACK_AB R90, R131, R132 ;  /* 0x00000084835a723e */ /* 0x002fe200000010ff */
[----:B---3--:R-:W-:Y:S01]  /*2e730*/  IMAD.WIDE.U32 R132, R88, -0x2daee0ad, RZ ;  /* 0xd2511f5358847825 */ /* 0x008fe200078e00ff */
[----:B------:R-:W-:Y:S01]  /*2e740*/  @P3 LOP3.LUT R201, R201, 0x40000, RZ, 0xfc, !PT ;  /* 0x00040000c9c93812 */ /* 0x000fe200078efcff */
[----:B------:R1:W-:Y:S01]  /*2e750*/  ST.E.U16 desc[UR4][R172.64+0x80], R83 ;  /* 0x00008053ac007985 */ /* 0x0003e2000c101504 */
[----:B------:R-:W-:Y:S01]  /*2e760*/  PRMT R89, R90, 0x7632, R89 ;  /* 0x000076325a597816 */ /* 0x000fe20000000059 */
[----:B------:R-:W-:Y:S01]  /*2e770*/  FADD.FTZ R131, R131, R85 ;  /* 0x0000005583837221 */ /* 0x000fe20000010000 */
[----:B------:R-:W-:Y:S01]  /*2e780*/  LOP3.LUT R85, R133, R226, R86, 0x96, !PT ;  /* 0x000000e285557212 */ /* 0x000fe200078e9656 */
[----:B------:R-:W-:Y:S01]  /*2e790*/  ST.E.U16 desc[UR4][R172.64+0x82], R82 ;  /* 0x00008252ac007985 */ /* 0x000fe2000c101504 */
[----:B------:R-:W-:Y:S02]  /*2e7a0*/  LOP3.LUT R86, R93, R220, R180, 0x96, !PT ;  /* 0x000000dc5d567212 */ /* 0x000fe400078e96b4 */
[----:B------:R-:W-:Y:S03]  /*2e7b0*/  ISETP.GE.U32.AND P3, PT, R199, R140, PT ;  /* 0x0000008cc700720c */ /* 0x000fe60003f66070 */
[----:B------:R-:W-:Y:S01]  /*2e7c0*/  IMAD.WIDE.U32 R86, R86, -0x2daee0ad, RZ ;  /* 0xd2511f5356567825 */ /* 0x000fe200078e00ff */
[C---:B--2---:R-:W-:Y:S03]  /*2e7d0*/  F2FP.BF16.F32.PACK_AB R88, R134.reuse, R136 ;  /* 0x000000888658723e */ /* 0x044fe600000010ff */
[----:B------:R-:W-:Y:S01]  /*2e7e0*/  FADD.FTZ R184, R134, R58 ;  /* 0x0000003a86b87221 */ /* 0x000fe20000010000 */
[----:B------:R-:W-:Y:S01]  /*2e7f0*/  LOP3.LUT R87, R87, R229, R132, 0x96, !PT ;  /* 0x000000e557577212 */ /* 0x000fe200078e9684 */
[----:B------:R-:W-:Y:S01]  /*2e800*/  IMAD.WIDE.U32 R132, R85, -0x326172a9, RZ ;  /* 0xcd9e8d5755847825 */ /* 0x000fe200078e00ff */
[----:B------:R-:W-:Y:S02]  /*2e810*/  SHF.R.U32.HI R58, RZ, 0x10, R71 ;  /* 0x00000010ff3a7819 */ /* 0x000fe40000011647 */
[----:B------:R-:W-:Y:S02]  /*2e820*/  PRMT R134, R90, 0x5410, R89 ;  /* 0x000054105a867816 */ /* 0x000fe40000000059 */
[----:B------:R-:W-:Y:S02]  /*2e830*/  LOP3.LUT R92, R133, R230, R92, 0x96, !PT ;  /* 0x000000e6855c7212 */ /* 0x000fe400078e965c */
[----:B------:R-:W-:Y:S02]  /*2e840*/  LOP3.LUT R58, R58, 0xff, RZ, 0xc0, !PT ;  /* 0x000000ff3a3a7812 */ /* 0x000fe400078ec0ff */
[----:B------:R-:W-:Y:S01]  /*2e850*/  LOP3.LUT R71, R71, 0xffff, RZ, 0xc0, !PT ;  /* 0x0000ffff47477812 */ /* 0x000fe200078ec0ff */
[----:B------:R-:W-:Y:S01]  /*2e860*/  IMAD.WIDE.U32 R142, R92, -0x2daee0ad, RZ ;  /* 0xd2511f535c8e7825 */ /* 0x000fe200078e00ff */
[----:B------:R-:W-:Y:S02]  /*2e870*/  ISETP.GE.U32.AND P6, PT, R199, R58, PT ;  /* 0x0000003ac700720c */ /* 0x000fe40003fc6070 */
[C---:B------:R-:W-:Y:S01]  /*2e880*/  PRMT R92, R84.reuse, 0x7632, R92 ;  /* 0x00007632545c7816 */ /* 0x040fe2000000005c */
[----:B-1----:R-:W-:Y:S01]  /*2e890*/  IMAD.MOV.U32 R83, RZ, RZ, R248 ;  /* 0x000000ffff537224 */ /* 0x002fe200078e00f8 */
[----:B------:R-:W-:Y:S01]  /*2e8a0*/  LOP3.LUT R136, R143, R227, R86, 0x96, !PT ;  /* 0x000000e38f887212 */ /* 0x000fe200078e9656 */
[----:B------:R-:W-:Y:S01]  /*2e8b0*/  IMAD.WIDE.U32 R86, R87, -0x326172a9, RZ ;  /* 0xcd9e8d5757567825 */ /* 0x000fe200078e00ff */
[----:B------:R-:W-:Y:S02]  /*2e8c0*/  PRMT R133, R84, 0x5410, R92 ;  /* 0x0000541054857816 */ /* 0x000fe4000000005c */
[----:B------:R-:W-:Y:S01]  /*2e8d0*/  SHF.R.U32.HI R71, RZ, 0x8, R71 ;  /* 0x00000008ff477819 */ /* 0x000fe20000011647 */
[----:B------:R-:W-:Y:S01]  /*2e8e0*/  IMAD.WIDE.U32 R136, R136, -0x326172a9, RZ ;  /* 0xcd9e8d5788887825 */ /* 0x000fe200078e00ff */
[----:B------:R-:W-:Y:S02]  /*2e8f0*/  LOP3.LUT R91, R87, R228, R132, 0x96, !PT ;  /* 0x000000e4575b7212 */ /* 0x000fe400078e9684 */
[----:B------:R-:W-:Y:S02]  /*2e900*/  PRMT R87, R88, 0x7632, R87 ;  /* 0x0000763258577816 */ /* 0x000fe40000000057 */
[----:B------:R-:W-:Y:S02]  /*2e910*/  LOP3.LUT R58, R137, R233, R86, 0x96, !PT ;  /* 0x000000e9893a7212 */ /* 0x000fe400078e9656 */
[----:B------:R-:W-:Y:S02]  /*2e920*/  LOP3.LUT R71, R71, 0xffff, RZ, 0xc0, !PT ;  /* 0x0000ffff47477812 */ /* 0x000fe400078ec0ff */
[----:B------:R-:W-:Y:S02]  /*2e930*/  LOP3.LUT R85, R58, 0xff, RZ, 0xc0, !PT ;  /* 0x000000ff3a557812 */ /* 0x000fe400078ec0ff */
[--C-:B------:R-:W-:Y:S02]  /*2e940*/  SHF.R.U32.HI R70, RZ, 0x10, R58.reuse ;  /* 0x00000010ff467819 */ /* 0x100fe4000001163a */
[C---:B------:R-:W-:Y:S02]  /*2e950*/  ISETP.GE.U32.AND P2, PT, R199.reuse, R85, PT ;  /* 0x00000055c700720c */ /* 0x040fe40003f46070 */
[----:B------:R-:W-:Y:S04]  /*2e960*/  LOP3.LUT R70, R70, 0xff, RZ, 0xc0, !PT ;  /* 0x000000ff46467812 */ /* 0x000fe800078ec0ff */
[----:B------:R-:W-:Y:S07]  /*2e970*/  ISETP.GE.U32.AND P5, PT, R199, R70, PT ;  /* 0x00000046c700720c */ /* 0x000fee0003fa6070 */
[----:B----4-:R-:W-:Y:S05]  /*2e980*/  @!P2 HFMA2.BF16_V2 R151, -RZ.H0_H0, RZ.H0_H0, -R90.H0_H0 ;  /* 0x200000ffff97a231 */ /* 0x010fea000034095a */
[----:B------:R-:W-:Y:S01]  /*2e990*/  PRMT R85, R151, 0x7610, R85 ;  /* 0x0000761097557816 */ /* 0x000fe20000000055 */
[----:B------:R-:W-:Y:S01]  /*2e9a0*/  @!P2 STL.S16 [R1+0x284], R151 ;  /* 0x000284970100a387 */ /* 0x000fe20000100600 */
[----:B------:R-:W-:Y:S02]  /*2e9b0*/  @!P5 HFMA2.BF16_V2 R156, -RZ.H0_H0, RZ.H0_H0, -R84.H0_H0 ;  /* 0x200000ffff9cd231 */ /* 0x000fe40000340954 */
[----:B------:R-:W-:Y:S01]  /*2e9c0*/  @!P2 PRMT R90, R85, 0x5410, RZ ;  /* 0x00005410555aa816 */ /* 0x000fe200000000ff */
[----:B------:R2:W3:Y:S01]  /*2e9d0*/  LDL.S16 R153, [R1+0x258] ;  /* 0x0002580001997983 */ /* 0x0004e20000100600 */
[----:B------:R-:W-:Y:S02]  /*2e9e0*/  LOP3.LUT R85, R58, 0xffff, RZ, 0xc0, !PT ;  /* 0x0000ffff3a557812 */ /* 0x000fe400078ec0ff */
[----:B------:R-:W-:Y:S01]  /*2e9f0*/  SHF.R.U32.HI R58, RZ, 0x18, R58 ;  /* 0x00000018ff3a7819 */ /* 0x000fe2000001163a */
[----:B------:R-:W-:Y:S01]  /*2ea00*/  ST.E.U16 desc[UR4][R176.64+0x7e], R90 ;  /* 0x00007e5ab0007985 */ /* 0x000fe2000c101504 */
[----:B------:R-:W-:Y:S04]  /*2ea10*/  SHF.R.U32.HI R85, RZ, 0x8, R85 ;  /* 0x00000008ff557819 */ /* 0x000fe80000011655 */
[----:B------:R-:W-:Y:S04]  /*2ea20*/  LOP3.LUT R85, R85, 0xffff, RZ, 0xc0, !PT ;  /* 0x0000ffff55557812 */ /* 0x000fe800078ec0ff */
[----:B------:R-:W-:Y:S02]  /*2ea30*/  ISETP.GE.U32.AND P2, PT, R199, R85, PT ;  /* 0x00000055c700720c */ /* 0x000fe40003f46070 */
[----:B------:R-:W-:Y:S04]  /*2ea40*/  PRMT R85, R156, 0x7610, R85 ;  /* 0x000076109c557816 */ /* 0x000fe80000000055 */
[----:B------:R-:W-:Y:S02]  /*2ea50*/  @!P5 PRMT R84, R85, 0x5410, RZ ;  /* 0x000054105554d816 */ /* 0x000fe400000000ff */
[----:B------:R-:W1:Y:S05]  /*2ea60*/  MUFU.EX2 R85, R150 ;  /* 0x0000009600557308 */ /* 0x000e6a0000000800 */
[----:B------:R-:W-:Y:S05]  /*2ea70*/  @!P2 HFMA2.BF16_V2 R148, -RZ.H0_H0, RZ.H0_H0, -R89.H0_H0 ;  /* 0x200000ffff94a231 */ /* 0x000fea0000340959 */
[----:B------:R-:W-:Y:S01]  /*2ea80*/  PRMT R86, R148, 0x7610, R86 ;  /* 0x0000761094567816 */ /* 0x000fe20000000056 */
[----:B------:R4:W-:Y:S03]  /*2ea90*/  @!P2 STL.S16 [R1+0x2ac], R148 ;  /* 0x0002ac940100a387 */ /* 0x0009e60000100600 */
[----:B------:R-:W-:Y:S02]  /*2eaa0*/  @!P2 PRMT R89, R86, 0x5410, RZ ;  /* 0x000054105659a816 */ /* 0x000fe400000000ff */
[----:B------:R-:W-:Y:S01]  /*2eab0*/  ISETP.GE.U32.AND P2, PT, R199, R58, PT ;  /* 0x0000003ac700720c */ /* 0x000fe20003f46070 */
[----:B------:R-:W2:Y:S02]  /*2eac0*/  MUFU.EX2 R86, R155 ;  /* 0x0000009b00567308 */ /* 0x000ea40000000800 */
[----:B------:R-:W-:Y:S04]  /*2ead0*/  ST.E.U16 desc[UR4][R176.64+0x80], R89 ;  /* 0x00008059b0007985 */ /* 0x000fe8000c101504 */
[----:B------:R-:W-:Y:S06]  /*2eae0*/  ST.E.U16 desc[UR4][R178.64+0x80], R84 ;  /* 0x00008054b2007985 */ /* 0x000fec000c101504 */
[----:B------:R-:W-:Y:S05]  /*2eaf0*/  @!P2 HFMA2.BF16_V2 R146, -RZ.H0_H0, RZ.H0_H0, -R92.H0_H0 ;  /* 0x200000ffff92a231 */ /* 0x000fea000034095c */
[----:B------:R-:W-:Y:S01]  /*2eb00*/  PRMT R70, R146, 0x7610, R70 ;  /* 0x0000761092467816 */ /* 0x000fe20000000046 */
[----:B----4-:R4:W4:Y:S03]  /*2eb10*/  LDL.S16 R148, [R1+0x254] ;  /* 0x0002540001947983 */ /* 0x0109260000100600 */
[----:B------:R-:W-:Y:S01]  /*2eb20*/  @!P2 PRMT R92, R70, 0x5410, RZ ;  /* 0x00005410465ca816 */ /* 0x000fe200000000ff */
[----:B-1----:R-:W-:Y:S01]  /*2eb30*/  FADD.FTZ R70, R85, R128 ;  /* 0x0000008055467221 */ /* 0x002fe20000010000 */
[C---:B--2---:R-:W-:Y:S01]  /*2eb40*/  F2FP.BF16.F32.PACK_AB R85, R86.reuse, R85 ;  /* 0x000000555655723e */ /* 0x044fe200000010ff */
[----:B------:R-:W2:Y:S02]  /*2eb50*/  LDL.LU R152, [R1+0x28] ;  /* 0x0000280001987983 */ /* 0x000ea40000300800 */
[----:B------:R-:W-:Y:S01]  /*2eb60*/  FADD.FTZ R167, R86, R70 ;  /* 0x0000004656a77221 */ /* 0x000fe20000010000 */
[C---:B------:R-:W-:Y:S01]  /*2eb70*/  PRMT R77, R85.reuse, 0x7632, R77 ;  /* 0x00007632554d7816 */ /* 0x040fe2000000004d */
[----:B------:R-:W2:Y:S03]  /*2eb80*/  LDL.LU R151, [R1+0x18] ;  /* 0x0000180001977983 */ /* 0x000ea60000300800 */
[----:B------:R-:W-:Y:S01]  /*2eb90*/  PRMT R128, R85, 0x5410, R77 ;  /* 0x0000541055807816 */ /* 0x000fe2000000004d */
[----:B------:R-:W-:Y:S04]  /*2eba0*/  @!P5 STL.S16 [R1+0x264], R156 ;  /* 0x0002649c0100d387 */ /* 0x000fe80000100600 */
[----:B------:R1:W-:Y:S04]  /*2ebb0*/  @!P2 STL.S16 [R1+0x280], R146 ;  /* 0x000280920100a387 */ /* 0x0003e80000100600 */
[----:B------:R2:W2:Y:S04]  /*2ebc0*/  LDL.S16 R76, [R1+0x22c] ;  /* 0x00022c00014c7983 */ /* 0x0004a80000100600 */
[----:B------:R-:W-:Y:S04]  /*2ebd0*/  ST.E.U16 desc[UR4][R178.64+0x82], R92 ;  /* 0x0000825cb2007985 */ /* 0x000fe8000c101504 */
[----:B-1----:R1:W2:Y:S04]  /*2ebe0*/  LDL.S16 R146, [R1+0x230] ;  /* 0x0002300001927983 */ /* 0x0022a80000100600 */
[----:B------:R-:W2:Y:S04]  /*2ebf0*/  LDL.LU R150, [R1+0x60] ;  /* 0x0000600001967983 */ /* 0x000ea80000300800 */
[----:B------:R-:W2:Y:S01]  /*2ec00*/  LDL.LU R155, [R1+0x4c] ;  /* 0x00004c00019b7983 */ /* 0x000ea20000300800 */
[----:B---3--:R-:W-:Y:S05]  /*2ec10*/  @!P3 HFMA2.BF16_V2 R153, -RZ.H0_H0, RZ.H0_H0, -R85.H0_H0 ;  /* 0x200000ffff99b231 */ /* 0x008fea0000340955 */
[----:B------:R-:W-:Y:S01]  /*2ec20*/  PRMT R149, R153, 0x7610, R149 ;  /* 0x0000761099957816 */ /* 0x000fe20000000095 */
[----:B------:R-:W-:Y:S03]  /*2ec30*/  @!P3 STL.S16 [R1+0x258], R153 ;  /* 0x000258990100b387 */ /* 0x000fe60000100600 */
[----:B------:R-:W-:Y:S05]  /*2ec40*/  @!P3 PRMT R85, R149, 0x5410, RZ ;  /* 0x000054109555b816 */ /* 0x000fea00000000ff */
[----:B------:R-:W-:Y:S01]  /*2ec50*/  ST.E.U16 desc[UR4][R174.64+0x90], R85 ;  /* 0x00009055ae007985 */ /* 0x000fe2000c101504 */
[----:B----4-:R-:W-:Y:S05]  /*2ec60*/  @!P0 HFMA2.BF16_V2 R148, -RZ.H0_H0, RZ.H0_H0, -R77.H0_H0 ;  /* 0x200000ffff948231 */ /* 0x010fea000034094d */
[----:B------:R-:W-:Y:S01]  /*2ec70*/  PRMT R58, R148, 0x7610, R58 ;  /* 0x00007610943a7816 */ /* 0x000fe2000000003a */
[----:B------:R3:W-:Y:S01]  /*2ec80*/  @!P0 STL.S16 [R1+0x254], R148 ;  /* 0x0002549401008387 */ /* 0x0007e20000100600 */
[----:B--2---:R-:W2:Y:S02]  /*2ec90*/  MUFU.EX2 R79, R152 ;  /* 0x00000098004f7308 */ /* 0x004ea40000000800 */
[----:B------:R-:W-:Y:S01]  /*2eca0*/  @!P0 PRMT R77, R58, 0x5410, RZ ;  /* 0x000054103a4d8816 */ /* 0x000fe200000000ff */
[----:B------:R1:W4:Y:S01]  /*2ecb0*/  LDL.S16 R149, [R1+0x1ec] ;  /* 0x0001ec0001957983 */ /* 0x0003220000100600 */
[----:B------:R-:W-:Y:S02]  /*2ecc0*/  SHF.R.U32.HI R58, RZ, 0x8, R94 ;  /* 0x00000008ff3a7819 */ /* 0x000fe4000001165e */
[C---:B------:R-:W-:Y:S01]  /*2ecd0*/  ISETP.GE.U32.AND P0, PT, R199.reuse, R139, PT ;  /* 0x0000008bc700720c */ /* 0x040fe20003f06070 */
[----:B------:R-:W-:Y:S01]  /*2ece0*/  ST.E.U16 desc[UR4][R174.64+0x92], R77 ;  /* 0x0000924dae007985 */ /* 0x000fe2000c101504 */
[----:B------:R-:W-:Y:S02]  /*2ecf0*/  LOP3.LUT R58, R58, 0xffff, RZ, 0xc0, !PT ;  /* 0x0000ffff3a3a7812 */ /* 0x000fe400078ec0ff */
[----:B------:R-:W1:Y:S02]  /*2ed00*/  MUFU.EX2 R187, R151 ;  /* 0x0000009700bb7308 */ /* 0x000e640000000800 */
[----:B------:R-:W-:Y:S02]  /*2ed10*/  ISETP.GE.U32.AND P5, PT, R199, R58, PT ;  /* 0x0000003ac700720c */ /* 0x000fe40003fa6070 */
[----:B------:R-:W-:Y:S01]  /*2ed20*/  LOP3.LUT R58, R135, 0xff, RZ, 0xc0, !PT ;  /* 0x000000ff873a7812 */ /* 0x000fe200078ec0ff */
[----:B--2---:R-:W-:Y:S03]  /*2ed30*/  FADD.FTZ R183, R79, R127 ;  /* 0x0000007f4fb77221 */ /* 0x004fe60000010000 */
[----:B------:R-:W-:Y:S01]  /*2ed40*/  ISETP.GE.U32.AND P2, PT, R199, R58, PT ;  /* 0x0000003ac700720c */ /* 0x000fe20003f46070 */
[----:B---3--:R2:W3:Y:S01]  /*2ed50*/  LDL.S16 R148, [R1+0x210] ;  /* 0x0002100001947983 */ /* 0x0084e20000100600 */
[----:B-1----:R-:W-:Y:S04]  /*2ed60*/  F2FP.BF16.F32.PACK_AB R79, R187, R79 ;  /* 0x0000004fbb4f723e */ /* 0x002fe800000010ff */
[C---:B------:R-:W-:Y:S04]  /*2ed70*/  PRMT R78, R79.reuse, 0x7632, R78 ;  /* 0x000076324f4e7816 */ /* 0x040fe8000000004e */
[----:B------:R-:W-:Y:S01]  /*2ed80*/  PRMT R127, R79, 0x5410, R78 ;  /* 0x000054104f7f7816 */ /* 0x000fe2000000004e */
[----:B------:R-:W-:Y:S02]  /*2ed90*/  @!P4 HFMA2.BF16_V2 R146, -RZ.H0_H0, RZ.H0_H0, -R79.H0_H0 ;  /* 0x200000ffff92c231 */ /* 0x000fe4000034094f */
[----:B------:R-:W-:Y:S01]  /*2eda0*/  @!P1 HFMA2.BF16_V2 R76, -RZ.H0_H0, RZ.H0_H0, -R78.H0_H0 ;  /* 0x200000ffff4c9231 */ /* 0x000fe2000034094e */
[----:B------:R-:W-:Y:S02]  /*2edb0*/  MUFU.EX2 R237, R150 ;  /* 0x0000009600ed7308 */ /* 0x000fe40000000800 */
[----:B------:R-:W-:Y:S01]  /*2edc0*/  PRMT R132, R146, 0x7610, R132 ;  /* 0x0000761092847816 */ /* 0x000fe20000000084 */
[----:B------:R-:W-:Y:S01]  /*2edd0*/  @!P4 STL.S16 [R1+0x230], R146 ;  /* 0x000230920100c387 */ /* 0x000fe20000100600 */
[----:B------:R-:W-:Y:S02]  /*2ede0*/  PRMT R58, R76, 0x7610, R58 ;  /* 0x000076104c3a7816 */ /* 0x000fe4000000003a */
[----:B------:R-:W-:Y:S01]  /*2edf0*/  @!P4 PRMT R79, R132, 0x5410, RZ ;  /* 0x00005410844fc816 */ /* 0x000fe200000000ff */
[----:B------:R1:W-:Y:S01]  /*2ee00*/  @!P1 STL.S16 [R1+0x22c], R76 ;  /* 0x00022c4c01009387 */ /* 0x0003e20000100600 */
[----:B------:R-:W-:Y:S02]  /*2ee10*/  @!P1 PRMT R78, R58, 0x5410, RZ ;  /* 0x000054103a4e9816 */ /* 0x000fe400000000ff */
[----:B------:R-:W2:Y:S01]  /*2ee20*/  MUFU.EX2 R240, R155 ;  /* 0x0000009b00f07308 */ /* 0x000ea20000000800 */
[----:B------:R-:W-:Y:S01]  /*2ee30*/  LOP3.LUT R58, R136, 0xff, RZ, 0xc0, !PT ;  /* 0x000000ff883a7812 */ /* 0x000fe200078ec0ff */
[----:B------:R-:W-:Y:S01]  /*2ee40*/  ST.E.U16 desc[UR4][R172.64+0x90], R79 ;  /* 0x0000904fac007985 */ /* 0x000fe2000c101504 */
[C---:B------:R-:W-:Y:S02]  /*2ee50*/  ISETP.GE.U32.AND P4, PT, R199.reuse, R71, PT ;  /* 0x00000047c700720c */ /* 0x040fe40003f86070 */
[----:B------:R-:W-:Y:S01]  /*2ee60*/  ISETP.GE.U32.AND P1, PT, R199, R58, PT ;  /* 0x0000003ac700720c */ /* 0x000fe20003f26070 */
[----:B------:R-:W-:Y:S01]  /*2ee70*/  ST.E.U16 desc[UR4][R172.64+0x92], R78 ;  /* 0x0000924eac007985 */ /* 0x000fe2000c101504 */
[----:B------:R-:W-:Y:S04]  /*2ee80*/  F2FP.BF16.F32.PACK_AB R71, R164, R236 ;  /* 0x000000eca447723e */ /* 0x000fe800000010ff */
[----:B------:R-:W-:Y:S02]  /*2ee90*/  PRMT R74, R71, 0x7632, R74 ;  /* 0x00007632474a7816 */ /* 0x000fe4000000004a */
[----:B--2---:R-:W-:Y:S04]  /*2eea0*/  F2FP.BF16.F32.PACK_AB R94, R240, R237 ;  /* 0x000000edf05e723e */ /* 0x004fe800000010ff */
[----:B------:R-:W-:Y:S01]  /*2eeb0*/  PRMT R93, R94, 0x7632, R93 ;  /* 0x000076325e5d7816 */ /* 0x000fe2000000005d */
[----:B-1----:R1:W2:Y:S02]  /*2eec0*/  MUFU.EX2 R76, R169 ;  /* 0x000000a9004c7308 */ /* 0x0022a40000000800 */
[----:B-1----:R-:W3:Y:S01]  /*2eed0*/  LDL.LU R169, [R1+0x478] ;  /* 0x0004780001a97983 */ /* 0x002ee20000300800 */
[----:B--2---:R-:W-:Y:S01]  /*2eee0*/  FADD.FTZ R166, R76, R131 ;  /* 0x000000834ca67221 */ /* 0x004fe20000010000 */
[----:B------:R-:W-:Y:S02]  /*2eef0*/  F2FP.BF16.F32.PACK_AB R76, R218, R76 ;  /* 0x0000004cda4c723e */ /* 0x000fe400000010ff */
[----:B------:R-:W2:Y:S02]  /*2ef00*/  LDL.LU R168, [R1+0x474] ;  /* 0x0004740001a87983 */ /* 0x000ea40000300800 */
[C---:B------:R-:W-:Y:S02]  /*2ef10*/  PRMT R86, R76.reuse, 0x7632, R86 ;  /* 0x000076324c567816 */ /* 0x040fe40000000056 */
[----:B------:R1:W2:Y:S02]  /*2ef20*/  LDL.S16 R138, [R1+0x224] ;  /* 0x00022400018a7983 */ /* 0x0002a40000100600 */
[----:B------:R-:W-:Y:S02]  /*2ef30*/  PRMT R131, R76, 0x5410, R86 ;  /* 0x000054104c837816 */ /* 0x000fe40000000056 */
[----:B------:R1:W2:Y:S04]  /*2ef40*/  LDL.S16 R132, [R1+0x1ac] ;  /* 0x0001ac0001847983 */ /* 0x0002a80000100600 */
[----:B------:R1:W2:Y:S01]  /*2ef50*/  LDL.S16 R146, [R1+0x1e8] ;  /* 0x0001e80001927983 */ /* 0x0002a20000100600 */
[----:B----4-:R-:W-:Y:S05]  /*2ef60*/  @!P1 HFMA2.BF16_V2 R149, -RZ.H0_H0, RZ.H0_H0, -R76.H0_H0 ;  /* 0x200000ffff959231 */ /* 0x010fea000034094c */
[----:B------:R-:W-:Y:S01]  /*2ef70*/  PRMT R58, R149, 0x7610, R58 ;  /* 0x00007610953a7816 */ /* 0x000fe2000000003a */
[----:B------:R-:W-:Y:S03]  /*2ef80*/  @!P1 STL.S16 [R1+0x1ec], R149 ;  /* 0x0001ec9501009387 */ /* 0x000fe60000100600 */
[----:B------:R-:W-:Y:S02]  /*2ef90*/  @!P1 PRMT R76, R58, 0x5410, RZ ;  /* 0x000054103a4c9816 */ /* 0x000fe400000000ff */
[----:B------:R-:W-:Y:S03]  /*2efa0*/  LOP3.LUT R58, R136, 0xffff, RZ, 0xc0, !PT ;  /* 0x0000ffff883a7812 */ /* 0x000fe600078ec0ff */
[----:B------:R-:W-:Y:S01]  /*2efb0*/  ST.E.U16 desc[UR4][R176.64+0x8e], R76 ;  /* 0x00008e4cb0007985 */ /* 0x000fe2000c101504 */
[----:B------:R-:W-:Y:S04]  /*2efc0*/  SHF.R.U32.HI R58, RZ, 0x8, R58 ;  /* 0x00000008ff3a7819 */ /* 0x000fe8000001163a */
[----:B------:R-:W-:Y:S01]  /*2efd0*/  LOP3.LUT R58, R58, 0xffff, RZ, 0xc0, !PT ;  /* 0x0000ffff3a3a7812 */ /* 0x000fe200078ec0ff */
[----:B---3--:R-:W-:Y:S03]  /*2efe0*/  @!P0 HFMA2.BF16_V2 R148, -RZ.H0_H0, RZ.H0_H0, -R94.H0_H0 ;  /* 0x200000ffff948231 */ /* 0x008fe6000034095e */
[C---:B------:R-:W-:Y:S02]  /*2eff0*/  ISETP.GE.U32.AND P1, PT, R199.reuse, R58, PT ;  /* 0x0000003ac700720c */ /* 0x040fe40003f26070 */
[----:B------:R-:W-:Y:S01]  /*2f000*/  PRMT R140, R148, 0x7610, R140 ;  /* 0x00007610948c7816 */ /* 0x000fe2000000008c */
[----:B------:R-:W-:Y:S04]  /*2f010*/  @!P0 STL.S16 [R1+0x210], R148 ;  /* 0x0002109401008387 */ /* 0x000fe80000100600 */
[----:B------:R1:W3:Y:S04]  /*2f020*/  LDL.S16 R67, [R1+0x1c8] ;  /* 0x0001c80001437983 */ /* 0x0002e80000100600 */
[----:B------:R-:W4:Y:S04]  /*2f030*/  LDL.LU R150, [R1+0x48] ;  /* 0x0000480001967983 */ /* 0x000f280000300800 */
[----:B------:R-:W4:Y:S01]  /*2f040*/  LDL.LU R155, [R1+0x44] ;  /* 0x00004400019b7983 */ /* 0x000f220000300800 */
[----:B--2---:R-:W-:Y:S05]  /*2f050*/  @!P1 HFMA2.BF16_V2 R138, -RZ.H0_H0, RZ.H0_H0, -R86.H0_H0 ;  /* 0x200000ffff8a9231 */ /* 0x004fea0000340956 */
[----:B------:R-:W-:Y:S01]  /*2f060*/  PRMT R58, R138, 0x7610, R58 ;  /* 0x000076108a3a7816 */ /* 0x000fe2000000003a */
[----:B------:R2:W-:Y:S03]  /*2f070*/  @!P1 STL.S16 [R1+0x224], R138 ;  /* 0x0002248a01009387 */ /* 0x0005e60000100600 */
[----:B------:R-:W-:Y:S02]  /*2f080*/  @!P1 PRMT R86, R58, 0x5410, RZ ;  /* 0x000054103a569816 */ /* 0x000fe400000000ff */
[--C-:B------:R-:W-:Y:S02]  /*2f090*/  SHF.R.U32.HI R58, RZ, 0x10, R136.reuse ;  /* 0x00000010ff3a7819 */ /* 0x100fe40000011688 */
[----:B------:R-:W-:Y:S01]  /*2f0a0*/  SHF.R.U32.HI R136, RZ, 0x18, R136 ;  /* 0x00000018ff887819 */ /* 0x000fe20000011688 */
[----:B------:R-:W-:Y:S01]  /*2f0b0*/  ST.E.U16 desc[UR4][R176.64+0x90], R86 ;  /* 0x00009056b0007985 */ /* 0x000fe2000c101504 */
[----:B------:R-:W-:Y:S02]  /*2f0c0*/  LOP3.LUT R58, R58, 0xff, RZ, 0xc0, !PT ;  /* 0x000000ff3a3a7812 */ /* 0x000fe400078ec0ff */
[C---:B------:R-:W-:Y:S02]  /*2f0d0*/  ISETP.GE.U32.AND P1, PT, R199.reuse, R136, PT ;  /* 0x00000088c700720c */ /* 0x040fe40003f26070 */
[----:B------:R-:W-:Y:S11]  /*2f0e0*/  ISETP.GE.U32.AND P3, PT, R199, R58, PT ;  /* 0x0000003ac700720c */ /* 0x000ff60003f66070 */
[----:B------:R-:W-:Y:S01]  /*2f0f0*/  @!P1 HFMA2.BF16_V2 R146, -RZ.H0_H0, RZ.H0_H0, -R87.H0_H0 ;  /* 0x200000ffff929231 */ /* 0x000fe20000340957 */
[----:B--2---:R1:W2:Y:S01]  /*2f100*/  LDL.S16 R138, [R1+0x17c] ;  /* 0x00017c00018a7983 */ /* 0x0042a20000100600 */
[----:B------:R-:W-:Y:S03]  /*2f110*/  @!P3 HFMA2.BF16_V2 R132, -RZ.H0_H0, RZ.H0_H0, -R88.H0_H0 ;  /* 0x200000ffff84b231 */ /* 0x000fe60000340958 */
[----:B------:R-:W-:Y:S02]  /*2f120*/  PRMT R139, R146, 0x7610, R139 ;  /* 0x00007610928b7816 */ /* 0x000fe4000000008b */
[----:B------:R-:W-:Y:S01]  /*2f130*/  PRMT R147, R132, 0x7610, R147 ;  /* 0x0000761084937816 */ /* 0x000fe20000000093 */
[----:B------:R1:W-:Y:S04]  /*2f140*/  @!P3 STL.S16 [R1+0x1ac], R132 ;  /* 0x0001ac840100b387 */ /* 0x0003e80000100600 */
[----:B------:R4:W-:Y:S01]  /*2f150*/  @!P1 STL.S16 [R1+0x1e8], R146 ;  /* 0x0001e89201009387 */ /* 0x0009e20000100600 */
[----:B-1----:R-:W-:Y:S02]  /*2f160*/  PRMT R132, R88, 0x5410, R87 ;  /* 0x0000541058847816 */ /* 0x002fe40000000057 */
[----:B------:R-:W-:Y:S02]  /*2f170*/  @!P3 PRMT R88, R147, 0x5410, RZ ;  /* 0x000054109358b816 */ /* 0x000fe400000000ff */
[----:B------:R-:W-:Y:S01]  /*2f180*/  @!P1 PRMT R87, R139, 0x5410, RZ ;  /* 0x000054108b579816 */ /* 0x000fe200000000ff */
[----:B------:R1:W2:Y:S01]  /*2f190*/  LDL.S16 R147, [R1+0x1c4] ;  /* 0x0001c40001937983 */ /* 0x0002a20000100600 */
[----:B------:R-:W-:Y:S02]  /*2f1a0*/  ISETP.GE.U32.AND P1, PT, R199, R141, PT ;  /* 0x0000008dc700720c */ /* 0x000fe40003f26070 */
[----:B------:R-:W-:Y:S01]  /*2f1b0*/  PRMT R139, R94, 0x5410, R93 ;  /* 0x000054105e8b7816 */ /* 0x000fe2000000005d */
[----:B------:R-:W-:Y:S01]  /*2f1c0*/  ST.E.U16 desc[UR4][R178.64+0x92], R87 ;  /* 0x00009257b2007985 */ /* 0x000fe2000c101504 */
[----:B------:R-:W-:Y:S02]  /*2f1d0*/  @!P0 PRMT R94, R140, 0x5410, RZ ;  /* 0x000054108c5e8816 */ /* 0x000fe400000000ff */
[C---:B------:R-:W-:Y:S01]  /*2f1e0*/  LOP3.LUT P0, RZ, R201.reuse, 0x20000, RZ, 0xc0, !PT ;  /* 0x00020000c9ff7812 */ /* 0x040fe2000780c0ff */
[----:B------:R-:W-:Y:S01]  /*2f1f0*/  ST.E.U16 desc[UR4][R178.64+0x90], R88 ;  /* 0x00009058b2007985 */ /* 0x000fe2000c101504 */
[----:B------:R-:W-:Y:S03]  /*2f200*/  LOP3.LUT P3, RZ, R201, 0x40000, RZ, 0xc0, !PT ;  /* 0x00040000c9ff7812 */ /* 0x000fe6000786c0ff */
[----:B------:R-:W-:Y:S01]  /*2f210*/  ST.E.U16 desc[UR4][R174.64+0xa0], R94 ;  /* 0x0000a05eae007985 */ /* 0x000fe2000c101504 */
[----:B---3--:R-:W-:Y:S01]  /*2f220*/  @!P4 HFMA2.BF16_V2 R67, -RZ.H0_H0, RZ.H0_H0, -R93.H0_H0 ;  /* 0x200000ffff43c231 */ /* 0x008fe2000034095d */
[----:B----4-:R3:W-:Y:S04]  /*2f230*/  MUFU.EX2 R238, R150 ;  /* 0x0000009600ee7308 */ /* 0x0107e80000000800 */
[----:B------:R-:W-:Y:S01]  /*2f240*/  PRMT R58, R67, 0x7610, R58 ;  /* 0x00007610433a7816 */ /* 0x000fe2000000003a */
[----:B------:R4:W-:Y:S03]  /*2f250*/  @!P4 STL.S16 [R1+0x1c8], R67 ;  /* 0x0001c8430100c387 */ /* 0x0009e60000100600 */
[----:B------:R-:W-:Y:S01]  /*2f260*/  @!P4 PRMT R93, R58, 0x5410, RZ ;  /* 0x000054103a5dc816 */ /* 0x000fe200000000ff */
[----:B------:R-:W2:Y:S01]  /*2f270*/  LDL.LU R215, [R1+0x470] ;  /* 0x0004700001d77983 */ /* 0x000ea20000300800 */
[----:B------:R-:W-:Y:S01]  /*2f280*/  LOP3.LUT P4, RZ, R201, 0x10000, RZ, 0xc0, !PT ;  /* 0x00010000c9ff7812 */ /* 0x000fe2000788c0ff */
[----:B------:R-:W1:Y:S02]  /*2f290*/  MUFU.EX2 R243, R155 ;  /* 0x0000009b00f37308 */ /* 0x000e640000000800 */
[----:B------:R2:W2:Y:S04]  /*2f2a0*/  LDL.S16 R141, [R1+0x14c] ;  /* 0x00014c00018d7983 */ /* 0x0004a80000100600 */
[----:B------:R2:W2:Y:S04]  /*2f2b0*/  LDL.S16 R146, [R1+0x148] ;  /* 0x0001480001927983 */ /* 0x0004a80000100600 */
[----:B---3--:R-:W3:Y:S04]  /*2f2c0*/  LDL.LU R150, [R1+0x64] ;  /* 0x0000640001967983 */ /* 0x008ee80000300800 */
[----:B------:R-:W-:Y:S01]  /*2f2d0*/  ST.E.U16 desc[UR4][R174.64+0xa2], R93 ;  /* 0x0000a25dae007985 */ /* 0x000fe2000c101504 */
[----:B-1----:R-:W-:Y:S01]  /*2f2e0*/  F2FP.BF16.F32.PACK_AB R68, R243, R238 ;  /* 0x000000eef344723e */ /* 0x002fe200000010ff */
[----:B----4-:R-:W-:Y:S03]  /*2f2f0*/  IMAD.WIDE.U32 R66, R91, -0x2daee0ad, RZ ;  /* 0xd2511f535b427825 */ /* 0x010fe600078e00ff */
[C---:B------:R-:W-:Y:S02]  /*2f300*/  PRMT R73, R68.reuse, 0x7610, R73 ;  /* 0x0000761044497816 */ /* 0x040fe40000000049 */
[----:B------:R-:W-:Y:S02]  /*2f310*/  PRMT R91, R68, 0x7632, R91 ;  /* 0x00007632445b7816 */ /* 0x000fe4000000005b */
[----:B------:R-:W-:Y:S04]  /*2f320*/  LOP3.LUT R58, R67, R231, R142, 0x96, !PT ;  /* 0x000000e7433a7212 */ /* 0x000fe800078e968e */
[----:B------:R-:W-:Y:S01]  /*2f330*/  LOP3.LUT R69, R58, 0xff, RZ, 0xc0, !PT ;  /* 0x000000ff3a457812 */ /* 0x000fe200078ec0ff */
[----:B--2---:R-:W-:Y:S05]  /*2f340*/  @!P6 HFMA2.BF16_V2 R138, -RZ.H0_H0, RZ.H0_H0, -R73.H0_H0 ;  /* 0x200000ffff8ae231 */ /* 0x004fea0000340949 */
[----:B------:R-:W-:Y:S01]  /*2f350*/  PRMT R68, R138, 0x7610, R68 ;  /* 0x000076108a447816 */ /* 0x000fe20000000044 */
[----:B------:R1:W-:Y:S04]  /*2f360*/  @!P6 STL.S16 [R1+0x17c], R138 ;  /* 0x00017c8a0100e387 */ /* 0x0003e80000100600 */
[----:B------:R-:W2:Y:S04]  /*2f370*/  LDL.LU R155, [R1+0x68] ;  /* 0x00006800019b7983 */ /* 0x000ea80000300800 */
[----:B------:R4:W4:Y:S01]  /*2f380*/  LDL.S16 R140, [R1+0x144] ;  /* 0x00014400018c7983 */ /* 0x0009220000100600 */
[----:B-1----:R-:W-:Y:S02]  /*2f390*/  PRMT R138, R73, 0x5410, R91 ;  /* 0x00005410498a7816 */ /* 0x002fe4000000005b */
[----:B------:R-:W-:Y:S02]  /*2f3a0*/  @!P6 PRMT R73, R68, 0x5410, RZ ;  /* 0x000054104449e816 */ /* 0x000fe400000000ff */
[----:B------:R-:W-:Y:S01]  /*2f3b0*/  LOP3.LUT R68, R58, 0xffff, RZ, 0xc0, !PT ;  /* 0x0000ffff3a447812 */ /* 0x000fe200078ec0ff */
[----:B------:R-:W-:Y:S02]  /*2f3c0*/  @!P0 HFMA2.BF16_V2 R147, -RZ.H0_H0, RZ.H0_H0, -R91.H0_H0 ;  /* 0x200000ffff938231 */ /* 0x000fe4000034095b */
[----:B------:R-:W-:Y:S01]  /*2f3d0*/  ST.E.U16 desc[UR4][R172.64+0xa0], R73 ;  /* 0x0000a049ac007985 */ /* 0x000fe2000c101504 */
[----:B------:R-:W-:Y:S02]  /*2f3e0*/  SHF.R.U32.HI R68, RZ, 0x8, R68 ;  /* 0x00000008ff447819 */ /* 0x000fe40000011644 */
[----:B------:R-:W-:Y:S01]  /*2f3f0*/  PRMT R142, R147, 0x7610, R142 ;  /* 0x00007610938e7816 */ /* 0x000fe2000000008e */
[----:B------:R1:W-:Y:S01]  /*2f400*/  @!P0 STL.S16 [R1+0x1c4], R147 ;  /* 0x0001c49301008387 */ /* 0x0003e20000100600 */
[----:B------:R-:W-:Y:S02]  /*2f410*/  LOP3.LUT R68, R68, 0xffff, RZ, 0xc0, !PT ;  /* 0x0000ffff44447812 */ /* 0x000fe400078ec0ff */
[----:B------:R-:W-:Y:S02]  /*2f420*/  @!P0 PRMT R91, R142, 0x5410, RZ ;  /* 0x000054108e5b8816 */ /* 0x000fe400000000ff */
[C---:B------:R-:W-:Y:S01]  /*2f430*/  ISETP.GE.U32.AND P0, PT, R199.reuse, R69, PT ;  /* 0x00000045c700720c */ /* 0x040fe20003f06070 */
[----:B------:R2:W4:Y:S01]  /*2f440*/  LDL.S16 R142, [R1+0x140] ;  /* 0x00014000018e7983 */ /* 0x0005220000100600 */
[----:B------:R-:W-:Y:S02]  /*2f450*/  ISETP.GE.U32.AND P6, PT, R199, R68, PT ;  /* 0x00000044c700720c */ /* 0x000fe40003fc6070 */
[--C-:B------:R-:W-:Y:S01]  /*2f460*/  SHF.R.U32.HI R68, RZ, 0x10, R58.reuse ;  /* 0x00000010ff447819 */ /* 0x100fe2000001163a */
[----:B------:R-:W-:Y:S01]  /*2f470*/  ST.E.U16 desc[UR4][R172.64+0xa2], R91 ;  /* 0x0000a25bac007985 */ /* 0x000fe2000c101504 */
[----:B------:R-:W-:Y:S02]  /*2f480*/  SHF.R.U32.HI R58, RZ, 0x18, R58 ;  /* 0x00000018ff3a7819 */ /* 0x000fe4000001163a */
[----:B------:R-:W-:Y:S02]  /*2f490*/  LOP3.LUT R68, R68, 0xff, RZ, 0xc0, !PT ;  /* 0x000000ff44447812 */ /* 0x000fe400078ec0ff */
[----:B-1----:R-:W-:Y:S01]  /*2f4a0*/  LOP3.LUT R147, R205, R61, RZ, 0x3c, !PT ;  /* 0x0000003dcd937212 */ /* 0x002fe200078e3cff */
[----:B------:R-:W-:Y:S02]  /*2f4b0*/  MUFU.EX2 R247, R215 ;  /* 0x000000d700f77308 */ /* 0x000fe40000000800 */
[----:B------:R-:W-:Y:S02]  /*2f4c0*/  @!P0 HFMA2.BF16_V2 R141, -RZ.H0_H0, RZ.H0_H0, -R71.H0_H0 ;  /* 0x200000ffff8d8231 */ /* 0x000fe40000340947 */
[----:B------:R-:W-:Y:S03]  /*2f4d0*/  @!P6 HFMA2.BF16_V2 R146, -RZ.H0_H0, RZ.H0_H0, -R74.H0_H0 ;  /* 0x200000ffff92e231 */ /* 0x000fe6000034094a */
[----:B------:R-:W-:Y:S01]  /*2f4e0*/  PRMT R135, R141, 0x7610, R135 ;  /* 0x000076108d877816 */ /* 0x000fe20000000087 */
[----:B------:R1:W-:Y:S02]  /*2f4f0*/  @!P0 STL.S16 [R1+0x14c], R141 ;  /* 0x00014c8d01008387 */ /* 0x0003e40000100600 */
[----:B---3--:R-:W-:Y:S01]  /*2f500*/  MUFU.EX2 R162, R150 ;  /* 0x0000009600a27308 */ /* 0x008fe20000000800 */
[----:B------:R-:W-:Y:S02]  /*2f510*/  PRMT R145, R146, 0x7610, R145 ;  /* 0x0000761092917816 */ /* 0x000fe40000000091 */
[----:B-1----:R-:W-:Y:S02]  /*2f520*/  PRMT R141, R71, 0x5410, R74 ;  /* 0x00005410478d7816 */ /* 0x002fe4000000004a */
[----:B------:R-:W-:Y:S02]  /*2f530*/  @!P0 PRMT R71, R135, 0x5410, RZ ;  /* 0x0000541087478816 */ /* 0x000fe400000000ff */
[----:B------:R-:W-:Y:S01]  /*2f540*/  ISETP.GE.U32.AND P0, PT, R199, R68, PT ;  /* 0x00000044c700720c */ /* 0x000fe20003f06070 */
[----:B------:R3:W3:Y:S01]  /*2f550*/  LDL.S16 R135, [R1+0x178] ;  /* 0x0001780001877983 */ /* 0x0006e20000100600 */
[----:B------:R-:W-:Y:S03]  /*2f560*/  @!P6 PRMT R74, R145, 0x5410, RZ ;  /* 0x00005410914ae816 */ /* 0x000fe600000000ff */
[----:B------:R-:W-:Y:S01]  /*2f570*/  @!P6 STL.S16 [R1+0x148], R146 ;  /* 0x000148920100e387 */ /* 0x000fe20000100600 */
[----:B------:R-:W-:Y:S02]  /*2f580*/  ISETP.GE.U32.AND P6, PT, R199, R58, PT ;  /* 0x0000003ac700720c */ /* 0x000fe40003fc6070 */
[----:B------:R-:W-:Y:S01]  /*2f590*/  LOP3.LUT R58, R66, 0xff, RZ, 0xc0, !PT ;  /* 0x000000ff423a7812 */ /* 0x000fe200078ec0ff */
[----:B------:R1:W3:Y:S04]  /*2f5a0*/  LDL.S16 R62, [R1+0x174] ;  /* 0x00017400013e7983 */ /* 0x0002e80000100600 */
[----:B------:R-:W-:Y:S04]  /*2f5b0*/  ST.E.U16 desc[UR4][R176.64+0x9e], R71 ;  /* 0x00009e47b0007985 */ /* 0x000fe8000c101504 */
[----:B------:R-:W-:Y:S01]  /*2f5c0*/  ST.E.U16 desc[UR4][R176.64+0xa0], R74 ;  /* 0x0000a04ab0007985 */ /* 0x000fe2000c101504 */
[----:B--2---:R-:W2:Y:S01]  /*2f5d0*/  MUFU.EX2 R239, R155 ;  /* 0x0000009b00ef7308 */ /* 0x004ea20000000800 */
[----:B----4-:R-:W-:Y:S05]  /*2f5e0*/  @!P0 HFMA2.BF16_V2 R140, -RZ.H0_H0, RZ.H0_H0, -R72.H0_H0 ;  /* 0x200000ffff8c8231 */ /* 0x010fea0000340948 */
[----:B------:R-:W-:Y:S01]  /*2f5f0*/  PRMT R143, R140, 0x7610, R143 ;  /* 0x000076108c8f7816 */ /* 0x000fe2000000008f */
[----:B------:R4:W-:Y:S01]  /*2f600*/  @!P0 STL.S16 [R1+0x144], R140 ;  /* 0x0001448c01008387 */ /* 0x0009e20000100600 */
[----:B--2---:R-:W-:Y:S01]  /*2f610*/  F2FP.BF16.F32.PACK_AB R70, R239, R162 ;  /* 0x000000a2ef46723e */ /* 0x004fe200000010ff */
[----:B------:R-:W-:Y:S02]  /*2f620*/  IMAD.MOV.U32 R88, RZ, RZ, R239 ;  /* 0x000000ffff587224 */ /* 0x000fe400078e00ef */
[----:B------:R-:W-:Y:S01]  /*2f630*/  MUFU.EX2 R239, R210 ;  /* 0x000000d200ef7308 */ /* 0x000fe20000000800 */
[----:B------:R-:W-:Y:S02]  /*2f640*/  PRMT R69, R70, 0x7632, R69 ;  /* 0x0000763246457816 */ /* 0x000fe40000000045 */
[----:B----4-:R-:W-:Y:S02]  /*2f650*/  PRMT R140, R72, 0x5410, R75 ;  /* 0x00005410488c7816 */ /* 0x010fe4000000004b */
[----:B------:R-:W-:Y:S02]  /*2f660*/  @!P0 PRMT R72, R143, 0x5410, RZ ;  /* 0x000054108f488816 */ /* 0x000fe400000000ff */
[----:B------:R-:W-:Y:S01]  /*2f670*/  ISETP.GE.U32.AND P0, PT, R199, R58, PT ;  /* 0x0000003ac700720c */ /* 0x000fe20003f06070 */
[----:B------:R-:W-:Y:S01]  /*2f680*/  @!P6 HFMA2.BF16_V2 R142, -RZ.H0_H0, RZ.H0_H0, -R75.H0_H0 ;  /* 0x200000ffff8ee231 */ /* 0x000fe2000034094b */
[----:B------:R-:W-:Y:S01]  /*2f690*/  LOP3.LUT R58, R66, 0xffff, RZ, 0xc0, !PT ;  /* 0x0000ffff423a7812 */ /* 0x000fe200078ec0ff */
[----:B------:R-:W-:Y:S03]  /*2f6a0*/  ST.E.U16 desc[UR4][R178.64+0xa0], R72 ;  /* 0x0000a048b2007985 */ /* 0x000fe6000c101504 */
[----:B------:R-:W-:Y:S01]  /*2f6b0*/  SHF.R.U32.HI R58, RZ, 0x8, R58 ;  /* 0x00000008ff3a7819 */ /* 0x000fe2000001163a */
[----:B------:R-:W-:Y:S01]  /*2f6c0*/  @!P6 STL.S16 [R1+0x140], R142 ;  /* 0x0001408e0100e387 */ /* 0x000fe20000100600 */
[----:B------:R-:W-:Y:S02]  /*2f6d0*/  PRMT R137, R142, 0x7610, R137 ;  /* 0x000076108e897816 */ /* 0x000fe40000000089 */
[----:B------:R-:W-:Y:S01]  /*2f6e0*/  LOP3.LUT R58, R58, 0xffff, RZ, 0xc0, !PT ;  /* 0x0000ffff3a3a7812 */ /* 0x000fe200078ec0ff */
[----:B------:R-:W2:Y:S01]  /*2f6f0*/  LDL.LU R155, [R1+0x5c] ;  /* 0x00005c00019b7983 */ /* 0x000ea20000300800 */
[----:B------:R-:W-:Y:S02]  /*2f700*/  @!P6 PRMT R75, R137, 0x5410, RZ ;  /* 0x00005410894be816 */ /* 0x000fe400000000ff */
[----:B------:R-:W-:Y:S01]  /*2f710*/  ISETP.GE.U32.AND P6, PT, R199, R58, PT ;  /* 0x0000003ac700720c */ /* 0x000fe20003fc6070 */
[----:B------:R-:W4:Y:S01]  /*2f720*/  LDL.LU R154, [R1+0x6c] ;  /* 0x00006c00019a7983 */ /* 0x000f220000300800 */
[--C-:B------:R-:W-:Y:S02]  /*2f730*/  SHF.R.U32.HI R58, RZ, 0x18, R66.reuse ;  /* 0x00000018ff3a7819 */ /* 0x100fe40000011642 */
[----:B------:R-:W-:Y:S01]  /*2f740*/  SHF.R.U32.HI R66, RZ, 0x10, R66 ;  /* 0x00000010ff427819 */ /* 0x000fe20000011642 */
[----:B------:R-:W-:Y:S01]  /*2f750*/  ST.E.U16 desc[UR4][R178.64+0xa2], R75 ;  /* 0x0000a24bb2007985 */ /* 0x000fe2000c101504 */
[----:B---3--:R-:W-:Y:S05]  /*2f760*/  @!P3 HFMA2.BF16_V2 R135, -RZ.H0_H0, RZ.H0_H0, -R70.H0_H0 ;  /* 0x200000ffff87b231 */ /* 0x008fea0000340946 */
[----:B------:R-:W-:Y:S01]  /*2f770*/  PRMT R63, R135, 0x7610, R63 ;  /* 0x00007610873f7816 */ /* 0x000fe2000000003f */
[----:B------:R3:W-:Y:S01]  /*2f780*/  @!P3 STL.S16 [R1+0x178], R135 ;  /* 0x000178870100b387 */ /* 0x0007e20000100600 */
[----:B------:R-:W-:Y:S05]  /*2f790*/  @!P5 HFMA2.BF16_V2 R62, -RZ.H0_H0, RZ.H0_H0, -R69.H0_H0 ;  /* 0x200000ffff3ed231 */ /* 0x000fea0000340945 */
[----:B------:R-:W-:Y:S01]  /*2f7a0*/  PRMT R136, R62, 0x7610, R136 ;  /* 0x000076103e887816 */ /* 0x000fe20000000088 */
[----:B------:R1:W-:Y:S04]  /*2f7b0*/  @!P5 STL.S16 [R1+0x174], R62 ;  /* 0x0001743e0100d387 */ /* 0x0003e80000100600 */
[----:B------:R2:W4:Y:S04]  /*2f7c0*/  LDL.S16 R80, [R1+0x170] ;  /* 0x0001700001507983 */ /* 0x0005280000100600 */
[----:B------:R2:W4:Y:S01]  /*2f7d0*/  LDL.S16 R137, [R1+0x16c] ;  /* 0x00016c0001897983 */ /* 0x0005220000100600 */
[----:B---3--:R-:W-:Y:S02]  /*2f7e0*/  PRMT R135, R70, 0x5410, R69 ;  /* 0x0000541046877816 */ /* 0x008fe40000000045 */
[----:B------:R-:W-:Y:S02]  /*2f7f0*/  @!P3 PRMT R70, R63, 0x5410, RZ ;  /* 0x000054103f46b816 */ /* 0x000fe400000000ff */
[----:B------:R-:W-:Y:S02]  /*2f800*/  ISETP.GE.U32.AND P3, PT, R199, R58, PT ;  /* 0x0000003ac700720c */ /* 0x000fe40003f66070 */
[----:B------:R-:W-:Y:S01]  /*2f810*/  LOP3.LUT R58, R66, 0xff, RZ, 0xc0, !PT ;  /* 0x000000ff423a7812 */ /* 0x000fe200078ec0ff */
[----:B------:R-:W-:Y:S01]  /*2f820*/  ST.E.U16 desc[UR4][R174.64+0xb0], R70 ;  /* 0x0000b046ae007985 */ /* 0x000fe2000c101504 */
[-C--:B-1----:R-:W-:Y:S02]  /*2f830*/  LOP3.LUT R62, R147, R223.reuse, RZ, 0x3c, !PT ;  /* 0x000000df933e7212 */ /* 0x082fe400078e3cff */
[----:B------:R-:W-:Y:S02]  /*2f840*/  @!P5 PRMT R69, R136, 0x5410, RZ ;  /* 0x000054108845d816 */ /* 0x000fe400000000ff */
[----:B------:R-:W-:Y:S01]  /*2f850*/  ISETP.GE.U32.AND P5, PT, R199, R58, PT ;  /* 0x0000003ac700720c */ /* 0x000fe20003fa6070 */
[----:B------:R-:W-:Y:S01]  /*2f860*/  IMAD.WIDE.U32 R62, R62, -0x326172a9, RZ ;  /* 0xcd9e8d573e3e7825 */ /* 0x000fe200078e00ff */
[----:B------:R-:W-:Y:S01]  /*2f870*/  F2FP.BF16.F32.PACK_AB R66, R186, R248 ;  /* 0x000000f8ba42723e */ /* 0x000fe200000010ff */
[----:B------:R-:W-:Y:S01]  /*2f880*/  ST.E.U16 desc[UR4][R174.64+0xb2], R69 ;  /* 0x0000b245ae007985 */ /* 0x000fe2000c101504 */
[----:B------:R-:W-:Y:S01]  /*2f890*/  LOP3.LUT R147, R147, R223, RZ, 0x3c, !PT ;  /* 0x000000df93937212 */ /* 0x000fe200078e3cff */
[----:B------:R-:W-:Y:S01]  /*2f8a0*/  MUFU.EX2 R248, R168 ;  /* 0x000000a800f87308 */ /* 0x000fe20000000800 */
[----:B------:R-:W-:Y:S02]  /*2f8b0*/  LOP3.LUT R58, R63, R224, R196, 0x96, !PT ;  /* 0x000000e03f3a7212 */ /* 0x000fe400078e96c4 */
[-CC-:B------:R-:W-:Y:S02]  /*2f8c0*/  LOP3.LUT R60, R217, R221.reuse, R62.reuse, 0x96, !PT ;  /* 0x000000ddd93c7212 */ /* 0x180fe400078e963e */
[----:B------:R-:W-:Y:S01]  /*2f8d0*/  PRMT R65, R66, 0x7632, R65 ;  /* 0x0000763242417816 */ /* 0x000fe20000000041 */
[----:B------:R-:W-:Y:S01]  /*2f8e0*/  IMAD.WIDE.U32 R58, R58, -0x2daee0ad, RZ ;  /* 0xd2511f533a3a7825 */ /* 0x000fe200078e00ff */
[----:B------:R-:W-:Y:S03]  /*2f8f0*/  LOP3.LUT R62, R181, R221, R62, 0x96, !PT ;  /* 0x000000ddb53e7212 */ /* 0x000fe600078e963e */
        /* <DEDUP_REMOVED lines=9> */
[----:B------:R-:W-:Y:S05]  /*2f990*/  IMAD.WIDE.U32 R58, R58, -0x2daee0ad, RZ ;  /* 0xd2511f533a3a7825 */ /* 0x000fea00078e00ff */
[----:B------:R-:W-:Y:S01]  /*2f9a0*/  LOP3.LUT R51, R59, R227, R52, 0x96, !PT ;  /* 0x000000e33b337212 */ /* 0x000fe200078e9634 */
[----:B------:R-:W-:Y:S05]  /*2f9b0*/  IMAD.WIDE.U32 R52, R53, -0x326172a9, RZ ;  /* 0xcd9e8d5735347825 */ /* 0x000fea00078e00ff */
[----:B------:R-:W-:Y:S01]  /*2f9c0*/  LOP3.LUT R53, R53, R228, R50, 0x96, !PT ;  /* 0x000000e435357212 */ /* 0x000fe200078e9632 */
[----:B--2---:R1:W-:Y:S01]  /*2f9d0*/  MUFU.EX2 R161, R155 ;  /* 0x0000009b00a17308 */ /* 0x0043e20000000800 */
[----:B------:R-:W-:Y:S05]  /*2f9e0*/  IMAD.WIDE.U32 R50, R51, -0x326172a9, RZ ;  /* 0xcd9e8d5733327825 */ /* 0x000fea00078e00ff */
[----:B------:R-:W-:Y:S02]  /*2f9f0*/  LOP3.LUT R49, R51, R233, R52, 0x96, !PT ;  /* 0x000000e933317212 */ /* 0x000fe400078e9634 */
[----:B------:R-:W-:Y:S02]  /*2fa00*/  SHF.R.U32.HI R149, RZ, 0x18, R50 ;  /* 0x00000018ff957819 */ /* 0x000fe40000011632 */
[----:B----4-:R-:W2:Y:S01]  /*2fa10*/  MUFU.EX2 R241, R154 ;  /* 0x0000009a00f17308 */ /* 0x010ea20000000800 */
[----:B------:R-:W-:Y:S02]  /*2fa20*/  LOP3.LUT R48, R49, 0xff, RZ, 0xc0, !PT ;  /* 0x000000ff31307812 */ /* 0x000fe400078ec0ff */
[----:B------:R-:W-:Y:S01]  /*2fa30*/  SHF.R.U32.HI R0, RZ, 0x18, R49 ;  /* 0x00000018ff007819 */ /* 0x000fe20000011631 */
[----:B-1----:R-:W3:Y:S04]  /*2fa40*/  LDL.LU R155, [R1+0x98] ;  /* 0x00009800019b7983 */ /* 0x002ee80000300800 */
[----:B------:R-:W4:Y:S04]  /*2fa50*/  LDL.LU R194, [R1+0x46c] ;  /* 0x00046c0001c27983 */ /* 0x000f280000300800 */
[----:B------:R-:W4:Y:S01]  /*2fa60*/  LDL.LU R206, [R1+0x468] ;  /* 0x0004680001ce7983 */ /* 0x000f220000300800 */
[----:B--2---:R-:W-:Y:S03]  /*2fa70*/  F2FP.BF16.F32.PACK_AB R68, R241, R161 ;  /* 0x000000a1f144723e */ /* 0x004fe600000010ff */
[----:B------:R-:W2:Y:S01]  /*2fa80*/  LDL.LU R154, [R1+0x9c] ;  /* 0x00009c00019a7983 */ /* 0x000ea20000300800 */
[----:B------:R-:W-:Y:S03]  /*2fa90*/  PRMT R67, R68, 0x7632, R67 ;  /* 0x0000763244437816 */ /* 0x000fe60000000043 */
[----:B------:R1:W2:Y:S04]  /*2faa0*/  LDL.S16 R136, [R1+0x13c] ;  /* 0x00013c0001887983 */ /* 0x0002a80000100600 */
[----:B------:R-:W2:Y:S01]  /*2fab0*/  LDL.LU R207, [R1+0x464] ;  /* 0x0004640001cf7983 */ /* 0x000ea20000300800 */
[----:B------:R-:W-:Y:S02]  /*2fac0*/  @!P2 HFMA2.BF16_V2 R80, -RZ.H0_H0, RZ.H0_H0, -R68.H0_H0 ;  /* 0x200000ffff50a231 */ /* 0x000fe40000340944 */
[----:B------:R-:W-:Y:S03]  /*2fad0*/  @!P1 HFMA2.BF16_V2 R137, -RZ.H0_H0, RZ.H0_H0, -R67.H0_H0 ;  /* 0x200000ffff899231 */ /* 0x000fe60000340943 */
[----:B------:R-:W-:Y:S01]  /*2fae0*/  PRMT R52, R80, 0x7610, R52 ;  /* 0x0000761050347816 */ /* 0x000fe20000000034 */
[----:B------:R1:W-:Y:S01]  /*2faf0*/  @!P2 STL.S16 [R1+0x170], R80 ;  /* 0x000170500100a387 */ /* 0x0003e20000100600 */
[----:B------:R-:W-:Y:S03]  /*2fb00*/  PRMT R59, R137, 0x7610, R59 ;  /* 0x00007610893b7816 */ /* 0x000fe6000000003b */
[----:B------:R-:W2:Y:S04]  /*2fb10*/  LDL.LU R214, [R1+0x460] ;  /* 0x0004600001d67983 */ /* 0x000ea80000300800 */
[----:B------:R2:W2:Y:S01]  /*2fb20*/  LDL.S16 R60, [R1+0x138] ;  /* 0x00013800013c7983 */ /* 0x0004a20000100600 */
[----:B-1----:R-:W-:Y:S02]  /*2fb30*/  PRMT R80, R68, 0x5410, R67 ;  /* 0x0000541044507816 */ /* 0x002fe40000000043 */
[----:B------:R-:W-:Y:S02]  /*2fb40*/  @!P2 PRMT R68, R52, 0x5410, RZ ;  /* 0x000054103444a816 */ /* 0x000fe400000000ff */
[----:B------:R-:W-:Y:S01]  /*2fb50*/  @!P1 PRMT R67, R59, 0x5410, RZ ;  /* 0x000054103b439816 */ /* 0x000fe200000000ff */
[----:B------:R1:W2:Y:S01]  /*2fb60*/  LDL.S16 R52, [R1+0x134] ;  /* 0x0001340001347983 */ /* 0x0002a20000100600 */
[----:B------:R-:W-:Y:S02]  /*2fb70*/  ISETP.GE.U32.AND P2, PT, R199, R48, PT ;  /* 0x00000030c700720c */ /* 0x000fe40003f46070 */
[----:B------:R-:W-:Y:S01]  /*2fb80*/  LOP3.LUT R48, R49, 0xffff, RZ, 0xc0, !PT ;  /* 0x0000ffff31307812 */ /* 0x000fe200078ec0ff */
[----:B------:R1:W-:Y:S01]  /*2fb90*/  @!P1 STL.S16 [R1+0x16c], R137 ;  /* 0x00016c8901009387 */ /* 0x0003e20000100600 */
[----:B------:R-:W-:Y:S02]  /*2fba0*/  SHF.R.U32.HI R49, RZ, 0x10, R49 ;  /* 0x00000010ff317819 */ /* 0x000fe40000011631 */
[----:B------:R-:W-:Y:S01]  /*2fbb0*/  SHF.R.U32.HI R47, RZ, 0x8, R48 ;  /* 0x00000008ff2f7819 */ /* 0x000fe20000011630 */
[----:B------:R2:W2:Y:S01]  /*2fbc0*/  LDL.S16 R59, [R1+0x1a8] ;  /* 0x0001a800013b7983 */ /* 0x0004a20000100600 */
[----:B------:R-:W-:Y:S02]  /*2fbd0*/  LOP3.LUT R49, R49, 0xff, RZ, 0xc0, !PT ;  /* 0x000000ff31317812 */ /* 0x000fe400078ec0ff */
[----:B------:R-:W-:Y:S01]  /*2fbe0*/  LOP3.LUT R47, R47, 0xffff, RZ, 0xc0, !PT ;  /* 0x0000ffff2f2f7812 */ /* 0x000fe200078ec0ff */
[----:B------:R-:W-:Y:S03]  /*2fbf0*/  ST.E.U16 desc[UR4][R172.64+0xb0], R68 ;  /* 0x0000b044ac007985 */ /* 0x000fe6000c101504 */
[C---:B------:R-:W-:Y:S01]  /*2fc00*/  ISETP.GE.U32.AND P1, PT, R199.reuse, R47, PT ;  /* 0x0000002fc700720c */ /* 0x040fe20003f26070 */
[----:B------:R-:W-:Y:S01]  /*2fc10*/  ST.E.U16 desc[UR4][R172.64+0xb2], R67 ;  /* 0x0000b243ac007985 */ /* 0x000fe2000c101504 */
[----:B-1----:R-:W-:Y:S01]  /*2fc20*/  PRMT R137, R66, 0x5410, R65 ;  /* 0x0000541042897816 */ /* 0x002fe20000000041 */
[----:B---3--:R-:W-:Y:S10]  /*2fc30*/  MUFU.EX2 R202, R155 ;  /* 0x0000009b00ca7308 */ /* 0x008ff40000000800 */
[----:B----4-:R-:W1:Y:S01]  /*2fc40*/  MUFU.EX2 R194, R194 ;  /* 0x000000c200c27308 */ /* 0x010e620000000800 */
[----:B--2---:R-:W-:Y:S09]  /*2fc50*/  @!P0 HFMA2.BF16_V2 R136, -RZ.H0_H0, RZ.H0_H0, -R66.H0_H0 ;  /* 0x200000ffff888231 */ /* 0x004ff20000340942 */
[----:B------:R-:W2:Y:S01]  /*2fc60*/  MUFU.EX2 R219, R154 ;  /* 0x0000009a00db7308 */ /* 0x000ea20000000800 */
[----:B------:R-:W-:Y:S01]  /*2fc70*/  PRMT R56, R136, 0x7610, R56 ;  /* 0x0000761088387816 */ /* 0x000fe20000000038 */
[----:B------:R3:W-:Y:S03]  /*2fc80*/  @!P0 STL.S16 [R1+0x13c], R136 ;  /* 0x00013c8801008387 */ /* 0x0007e60000100600 */
[----:B------:R-:W-:Y:S01]  /*2fc90*/  @!P0 PRMT R66, R56, 0x5410, RZ ;  /* 0x0000541038428816 */ /* 0x000fe200000000ff */
[----:B------:R4:W4:Y:S01]  /*2fca0*/  LDL.S16 R143, [R1+0x20c] ;  /* 0x00020c00018f7983 */ /* 0x0009220000100600 */
[----:B------:R-:W-:Y:S02]  /*2fcb0*/  ISETP.GE.U32.AND P0, PT, R199, R0, PT ;  /* 0x00000000c700720c */ /* 0x000fe40003f06070 */
[----:B-1----:R-:W-:Y:S01]  /*2fcc0*/  F2FP.BF16.F32.PACK_AB R61, R247, R194 ;  /* 0x000000c2f73d723e */ /* 0x002fe200000010ff */
[----:B------:R1:W4:Y:S03]  /*2fcd0*/  LDL.S16 R142, [R1+0x208] ;  /* 0x00020800018e7983 */ /* 0x0003260000100600 */
[----:B------:R-:W-:Y:S01]  /*2fce0*/  PRMT R64, R61, 0x7632, R64 ;  /* 0x000076323d407816 */ /* 0x000fe20000000040 */
[----:B------:R1:W4:Y:S01]  /*2fcf0*/  LDL.S16 R56, [R1+0x204] ;  /* 0x0002040001387983 */ /* 0x0003220000100600 */
[----:B--2---:R-:W-:Y:S03]  /*2fd00*/  F2FP.BF16.F32.PACK_AB R2, R219, R202 ;  /* 0x000000cadb02723e */ /* 0x004fe600000010ff */
[----:B------:R-:W-:Y:S01]  /*2fd10*/  ST.E.U16 desc[UR4][R176.64+0xae], R66 ;  /* 0x0000ae42b0007985 */ /* 0x000fe2000c101504 */
[----:B---3--:R-:W-:Y:S01]  /*2fd20*/  PRMT R136, R40, 0x5410, R3 ;  /* 0x0000541028887816 */ /* 0x008fe20000000003 */
[----:B------:R-:W-:Y:S05]  /*2fd30*/  @!P6 HFMA2.BF16_V2 R60, -RZ.H0_H0, RZ.H0_H0, -R65.H0_H0 ;  /* 0x200000ffff3ce231 */ /* 0x000fea0000340941 */
[----:B------:R-:W-:Y:S01]  /*2fd40*/  PRMT R0, R60, 0x7610, R0 ;  /* 0x000076103c007816 */ /* 0x000fe20000000000 */
[----:B------:R2:W-:Y:S03]  /*2fd50*/  @!P6 STL.S16 [R1+0x138], R60 ;  /* 0x0001383c0100e387 */ /* 0x0005e60000100600 */
[----:B------:R-:W-:Y:S02]  /*2fd60*/  @!P6 PRMT R65, R0, 0x5410, RZ ;  /* 0x000054100041e816 */ /* 0x000fe400000000ff */
[----:B------:R-:W-:Y:S03]  /*2fd70*/  LOP3.LUT R0, R50, 0xffff, RZ, 0xc0, !PT ;  /* 0x0000ffff32007812 */ /* 0x000fe600078ec0ff */
[----:B------:R-:W-:Y:S01]  /*2fd80*/  ST.E.U16 desc[UR4][R176.64+0xb0], R65 ;  /* 0x0000b041b0007985 */ /* 0x000fe2000c101504 */
[----:B------:R-:W-:Y:S01]  /*2fd90*/  SHF.R.U32.HI R0, RZ, 0x8, R0 ;  /* 0x00000008ff007819 */ /* 0x000fe20000011600 */
[----:B------:R-:W-:Y:S05]  /*2fda0*/  @!P5 HFMA2.BF16_V2 R52, -RZ.H0_H0, RZ.H0_H0, -R40.H0_H0 ;  /* 0x200000ffff34d231 */ /* 0x000fea0000340928 */
[----:B------:R-:W-:Y:S01]  /*2fdb0*/  PRMT R144, R52, 0x7610, R144 ;  /* 0x0000761034907816 */ /* 0x000fe20000000090 */
[----:B------:R3:W-:Y:S01]  /*2fdc0*/  @!P5 STL.S16 [R1+0x134], R52 ;  /* 0x000134340100d387 */ /* 0x0007e20000100600 */
[----:B------:R-:W-:Y:S02]  /*2fdd0*/  @!P3 HFMA2.BF16_V2 R59, -RZ.H0_H0, RZ.H0_H0, -R3.H0_H0 ;  /* 0x200000ffff3bb231 */ /* 0x000fe40000340903 */
[----:B------:R-:W-:Y:S01]  /*2fde0*/  @!P5 PRMT R40, R144, 0x5410, RZ ;  /* 0x000054109028d816 */ /* 0x000fe200000000ff */
[----:B------:R-:W4:Y:S01]  /*2fdf0*/  LDL.LU R215, [R1+0x45c] ;  /* 0x00045c0001d77983 */ /* 0x000f220000300800 */
[----:B------:R-:W-:Y:S02]  /*2fe00*/  ISETP.GE.U32.AND P5, PT, R199, R49, PT ;  /* 0x00000031c700720c */ /* 0x000fe40003fa6070 */
[----:B------:R-:W-:Y:S01]  /*2fe10*/  PRMT R42, R59, 0x7610, R42 ;  /* 0x000076103b2a7816 */ /* 0x000fe2000000002a */
[----:B------:R-:W-:Y:S01]  /*2fe20*/  ST.E.U16 desc[UR4][R178.64+0xb0], R40 ;  /* 0x0000b028b2007985 */ /* 0x000fe2000c101504 */
[----:B------:R-:W-:Y:S02]  /*2fe30*/  PRMT R144, R61, 0x5410, R64 ;  /* 0x000054103d907816 */ /* 0x000fe40000000040 */
[----:B------:R-:W-:Y:S01]  /*2fe40*/  @!P3 PRMT R3, R42, 0x5410, RZ ;  /* 0x000054102a03b816 */ /* 0x000fe200000000ff */
[----:B------:R-:W-:Y:S01]  /*2fe50*/  IMAD.WIDE.U32 R42, R53, -0x2daee0ad, RZ ;  /* 0xd2511f53352a7825 */ /* 0x000fe200078e00ff */
[----:B--2---:R-:W-:Y:S02]  /*2fe60*/  LOP3.LUT R60, R50, 0xff, RZ, 0xc0, !PT ;  /* 0x000000ff323c7812 */ /* 0x004fe400078ec0ff */
[----:B------:R-:W-:Y:S01]  /*2fe70*/  SHF.R.U32.HI R50, RZ, 0x10, R50 ;  /* 0x00000010ff327819 */ /* 0x000fe20000011632 */
[----:B------:R-:W-:Y:S01]  /*2fe80*/  ST.E.U16 desc[UR4][R178.64+0xb2], R3 ;  /* 0x0000b203b2007985 */ /* 0x000fe2000c101504 */
[----:B------:R-:W-:Y:S02]  /*2fe90*/  LOP3.LUT R155, R42, 0xff, RZ, 0xc0, !PT ;  /* 0x000000ff2a9b7812 */ /* 0x000fe400078ec0ff */
[----:B------:R-:W-:Y:S01]  /*2fea0*/  SHF.R.U32.HI R157, RZ, 0x18, R42 ;  /* 0x00000018ff9d7819 */ /* 0x000fe2000001162a */
[----:B---3--:R1:W2:Y:S04]  /*2feb0*/  LDL.S16 R52, [R1+0x200] ;  /* 0x0002000001347983 */ /* 0x0082a80000100600 */
[----:B------:R3:W-:Y:S02]  /*2fec0*/  @!P3 STL.S16 [R1+0x1a8], R59 ;  /* 0x0001a83b0100b387 */ /* 0x0007e40000100600 */
[----:B---3--:R-:W-:Y:S02]  /*2fed0*/  LOP3.LUT R59, R0, 0xffff, RZ, 0xc0, !PT ;  /* 0x0000ffff003b7812 */ /* 0x008fe400078ec0ff */
[----:B------:R-:W-:Y:S01]  /*2fee0*/  PRMT R0, R2, 0x7632, R0 ;  /* 0x0000763202007816 */ /* 0x000fe20000000000 */
[----:B----4-:R-:W-:Y:S04]  /*2fef0*/  @!P2 HFMA2.BF16_V2 R143, -RZ.H0_H0, RZ.H0_H0, -R2.H0_H0 ;  /* 0x200000ffff8fa231 */ /* 0x010fe80000340902 */
[----:B------:R-:W-:Y:S01]  /*2ff00*/  @!P1 HFMA2.BF16_V2 R142, -RZ.H0_H0, RZ.H0_H0, -R0.H0_H0 ;  /* 0x200000ffff8e9231 */ /* 0x000fe20000340900 */
[----:B------:R-:W-:Y:S01]  /*2ff10*/  PRMT R41, R143, 0x7610, R41 ;  /* 0x000076108f297816 */ /* 0x000fe20000000029 */
[----:B------:R3:W-:Y:S01]  /*2ff20*/  @!P2 STL.S16 [R1+0x20c], R143 ;  /* 0x00020c8f0100a387 */ /* 0x0007e20000100600 */
[----:B------:R-:W-:Y:S02]  /*2ff30*/  @!P5 HFMA2.BF16_V2 R56, -RZ.H0_H0, RZ.H0_H0, -R61.H0_H0 ;  /* 0x200000ffff38d231 */ /* 0x000fe4000034093d */
[----:B------:R-:W-:Y:S01]  /*2ff40*/  PRMT R48, R142, 0x7610, R48 ;  /* 0x000076108e307816 */ /* 0x000fe20000000030 */
[----:B------:R4:W-:Y:S02]  /*2ff50*/  @!P1 STL.S16 [R1+0x208], R142 ;  /* 0x0002088e01009387 */ /* 0x0009e40000100600 */
[----:B------:R-:W-:Y:S02]  /*2ff60*/  PRMT R44, R56, 0x7610, R44 ;  /* 0x00007610382c7816 */ /* 0x000fe4000000002c */
[----:B------:R1:W-:Y:S02]  /*2ff70*/  @!P5 STL.S16 [R1+0x204], R56 ;  /* 0x000204380100d387 */ /* 0x0003e40000100600 */
[----:B------:R-:W-:Y:S02]  /*2ff80*/  @!P5 PRMT R61, R44, 0x5410, RZ ;  /* 0x000054102c3dd816 */ /* 0x000fe400000000ff */
[----:B---3--:R-:W-:Y:S02]  /*2ff90*/  PRMT R143, R2, 0x5410, R0 ;  /* 0x00005410028f7816 */ /* 0x008fe40000000000 */
[----:B------:R-:W-:Y:S02]  /*2ffa0*/  @!P2 PRMT R2, R41, 0x5410, RZ ;  /* 0x000054102902a816 */ /* 0x000fe400000000ff */
[----:B------:R-:W-:Y:S01]  /*2ffb0*/  LOP3.LUT R41, R43, R231, R58, 0x96, !PT ;  /* 0x000000e72b297212 */ /* 0x000fe200078e963a */
[----:B----4-:R-:W3:Y:S01]  /*2ffc0*/  MUFU.EX2 R142, R39 ;  /* 0x00000027008e7308 */ /* 0x010ee20000000800 */
[----:B------:R-:W-:Y:S01]  /*2ffd0*/  @!P1 PRMT R0, R48, 0x5410, RZ ;  /* 0x0000541030009816 */ /* 0x000fe200000000ff */
[----:B------:R-:W-:Y:S01]  /*2ffe0*/  ST.E.U16 desc[UR4][R174.64+0xc0], R2 ;  /* 0x0000c002ae007985 */ /* 0x000fe2000c101504 */
[C---:B------:R-:W-:Y:S02]  /*2fff0*/  LOP3.LUT R44, R41.reuse, 0xffff, RZ, 0xc0, !PT ;  /* 0x0000ffff292c7812 */ /* 0x040fe400078ec0ff */
[----:B------:R-:W-:Y:S01]  /*30000*/  LOP3.LUT R151, R41, 0xff, RZ, 0xc0, !PT ;  /* 0x000000ff29977812 */ /* 0x000fe200078ec0ff */
[----:B------:R-:W-:Y:S01]  /*30010*/  ST.E.U16 desc[UR4][R174.64+0xc2], R0 ;  /* 0x0000c200ae007985 */ /* 0x000fe2000c101504 */
[----:B------:R-:W-:Y:S02]  /*30020*/  SHF.R.U32.HI R44, RZ, 0x8, R44 ;  /* 0x00000008ff2c7819 */ /* 0x000fe4000001162c */
[--C-:B------:R-:W-:Y:S01]  /*30030*/  SHF.R.U32.HI R153, RZ, 0x18, R41.reuse ;  /* 0x00000018ff997819 */ /* 0x100fe20000011629 */
[----:B------:R-:W-:Y:S01]  /*30040*/  ST.E.U16 desc[UR4][R172.64+0xc0], R61 ;  /* 0x0000c03dac007985 */ /* 0x000fe2000c101504 */
[----:B------:R-:W-:Y:S02]  /*30050*/  LOP3.LUT R150, R44, 0xffff, RZ, 0xc0, !PT ;  /* 0x0000ffff2c967812 */ /* 0x000fe400078ec0ff */
[----:B------:R-:W-:Y:S02]  /*30060*/  SHF.R.U32.HI R44, RZ, 0x10, R41 ;  /* 0x00000010ff2c7819 */ /* 0x000fe40000011629 */
[----:B------:R-:W-:Y:S02]  /*30070*/  LOP3.LUT R41, R42, 0xffff, RZ, 0xc0, !PT ;  /* 0x0000ffff2a297812 */ /* 0x000fe400078ec0ff */
[----:B------:R-:W-:Y:S02]  /*30080*/  LOP3.LUT R152, R44, 0xff, RZ, 0xc0, !PT ;  /* 0x000000ff2c987812 */ /* 0x000fe400078ec0ff */
[----:B------:R-:W-:Y:S02]  /*30090*/  SHF.R.U32.HI R44, RZ, 0x10, R42 ;  /* 0x00000010ff2c7819 */ /* 0x000fe4000001162a */
[----:B------:R-:W-:Y:S01]  /*300a0*/  LOP3.LUT R42, R63, R224, R190, 0x96, !PT ;  /* 0x000000e03f2a7212 */ /* 0x000fe200078e96be */
[----:B------:R-:W-:Y:S01]  /*300b0*/  IMAD.WIDE.U32 R62, R62, -0x2daee0ad, RZ ;  /* 0xd2511f533e3e7825 */ /* 0x000fe200078e00ff */
[----:B------:R-:W-:Y:S02]  /*300c0*/  SHF.R.U32.HI R41, RZ, 0x8, R41 ;  /* 0x00000008ff297819 */ /* 0x000fe40000011629 */
[----:B-1----:R-:W-:Y:S01]  /*300d0*/  LOP3.LUT R56, R50, 0xff, RZ, 0xc0, !PT ;  /* 0x000000ff32387812 */ /* 0x002fe200078ec0ff */
[----:B------:R-:W-:Y:S01]  /*300e0*/  IMAD.WIDE.U32 R42, R42, -0x2daee0ad, RZ ;  /* 0xd2511f532a2a7825 */ /* 0x000fe200078e00ff */
[----:B------:R-:W-:Y:S02]  /*300f0*/  LOP3.LUT R154, R41, 0xffff, RZ, 0xc0, !PT ;  /* 0x0000ffff299a7812 */ /* 0x000fe400078ec0ff */
[----:B------:R-:W-:Y:S02]  /*30100*/  LOP3.LUT R156, R44, 0xff, RZ, 0xc0, !PT ;  /* 0x000000ff2c9c7812 */ /* 0x000fe400078ec0ff */
[----:B------:R-:W-:Y:S02]  /*30110*/  LOP3.LUT R48, R43, R225, R182, 0x96, !PT ;  /* 0x000000e12b307212 */ /* 0x000fe400078e96b6 */
[----:B------:R-:W-:Y:S02]  /*30120*/  LOP3.LUT R41, R63, R226, R42, 0x96, !PT ;  /* 0x000000e23f297212 */ /* 0x000fe400078e962a */
[----:B---3--:R-:W-:Y:S01]  /*30130*/  F2FP.BF16.F32.PACK_AB R63, R235, R142 ;  /* 0x0000008eeb3f723e */ /* 0x008fe200000010ff */
[----:B------:R-:W-:Y:S05]  /*30140*/  IMAD.WIDE.U32 R48, R48, -0x326172a9, RZ ;  /* 0xcd9e8d5730307825 */ /* 0x000fea00078e00ff */
[----:B------:R-:W-:Y:S05]  /*30150*/  LOP3.LUT R42, R49, R220, R180, 0x96, !PT ;  /* 0x000000dc312a7212 */ /* 0x000fea00078e96b4 */
[----:B------:R-:W-:Y:S05]  /*30160*/  IMAD.WIDE.U32 R42, R42, -0x2daee0ad, RZ ;  /* 0xd2511f532a2a7825 */ /* 0x000fea00078e00ff */
[--C-:B------:R-:W-:Y:S02]  /*30170*/  LOP3.LUT R49, R43, R229, R62.reuse, 0x96, !PT ;  /* 0x000000e52b317212 */ /* 0x100fe400078e963e */
[----:B------:R-:W-:Y:S01]  /*30180*/  PRMT R62, R63, 0x7632, R62 ;  /* 0x000076323f3e7816 */ /* 0x000fe2000000003e */
[----:B--2---:R-:W-:Y:S05]  /*30190*/  @!P0 HFMA2.BF16_V2 R52, -RZ.H0_H0, RZ.H0_H0, -R64.H0_H0 ;  /* 0x200000ffff348231 */ /* 0x004fea0000340940 */
[----:B------:R-:W-:Y:S01]  /*301a0*/  PRMT R47, R52, 0x7610, R47 ;  /* 0x00007610342f7816 */ /* 0x000fe2000000002f */
[----:B------:R1:W-:Y:S03]  /*301b0*/  @!P0 STL.S16 [R1+0x200], R52 ;  /* 0x0002003401008387 */ /* 0x0003e60000100600 */
[----:B------:R-:W-:Y:S01]  /*301c0*/  @!P0 PRMT R64, R47, 0x5410, RZ ;  /* 0x000054102f408816 */ /* 0x000fe200000000ff */
[----:B------:R2:W3:Y:S04]  /*301d0*/  LDL.S16 R146, [R1+0x318] ;  /* 0x0003180001927983 */ /* 0x0004e80000100600 */
[----:B------:R2:W4:Y:S04]  /*301e0*/  LDL.S16 R145, [R1+0x320] ;  /* 0x0003200001917983 */ /* 0x0005280000100600 */
[----:B------:R-:W2:Y:S04]  /*301f0*/  LDL.LU R39, [R1+0x458] ;  /* 0x0004580001277983 */ /* 0x000ea80000300800 */
[----:B------:R-:W2:Y:S04]  /*30200*/  LDL.LU R38, [R1+0x454] ;  /* 0x0004540001267983 */ /* 0x000ea80000300800 */
[----:B------:R-:W-:Y:S01]  /*30210*/  ST.E.U16 desc[UR4][R172.64+0xc2], R64 ;  /* 0x0000c240ac007985 */ /* 0x000fe2000c101504 */
[----:B-1----:R-:W-:Y:S05]  /*30220*/  IMAD.WIDE.U32 R52, R41, -0x326172a9, RZ ;  /* 0xcd9e8d5729347825 */ /* 0x002fea00078e00ff */
[----:B------:R-:W-:Y:S05]  /*30230*/  LOP3.LUT R48, R53, R230, R48, 0x96, !PT ;  /* 0x000000e635307212 */ /* 0x000fea00078e9630 */
[----:B------:R-:W-:Y:S04]  /*30240*/  IMAD.WIDE.U32 R50, R48, -0x2daee0ad, RZ ;  /* 0xd2511f5330327825 */ /* 0x000fe800078e00ff */
        /* <DEDUP_REMOVED lines=26> */
[----:B---3--:R-:W-:Y:S05]  /*303f0*/  @!P5 HFMA2.BF16_V2 R146, -RZ.H0_H0, RZ.H0_H0, -R63.H0_H0 ;  /* 0x200000ffff92d231 */ /* 0x008fea000034093f */
[----:B------:R-:W-:Y:S01]  /*30400*/  PRMT R42, R146, 0x7610, R42 ;  /* 0x00007610922a7816 */ /* 0x000fe2000000002a */
[----:B------:R1:W-:Y:S02]  /*30410*/  @!P5 STL.S16 [R1+0x318], R146 ;  /* 0x000318920100d387 */ /* 0x0003e40000100600 */
[----:B-1----:R-:W-:Y:S02]  /*30420*/  PRMT R146, R63, 0x5410, R62 ;  /* 0x000054103f927816 */ /* 0x002fe4000000003e */
[----:B------:R-:W-:Y:S02]  /*30430*/  @!P5 PRMT R63, R42, 0x5410, RZ ;  /* 0x000054102a3fd816 */ /* 0x000fe400000000ff */
[----:B------:R-:W-:Y:S03]  /*30440*/  LOP3.LUT R42, R41, 0xffff, RZ, 0xc0, !PT ;  /* 0x0000ffff292a7812 */ /* 0x000fe600078ec0ff */
[----:B------:R-:W-:Y:S01]  /*30450*/  ST.E.U16 desc[UR4][R176.64+0xbe], R63 ;  /* 0x0000be3fb0007985 */ /* 0x000fe2000c101504 */
[----:B------:R-:W-:Y:S04]  /*30460*/  SHF.R.U32.HI R42, RZ, 0x8, R42 ;  /* 0x00000008ff2a7819 */ /* 0x000fe8000001162a */
[----:B------:R-:W-:Y:S04]  /*30470*/  LOP3.LUT R42, R42, 0xffff, RZ, 0xc0, !PT ;  /* 0x0000ffff2a2a7812 */ /* 0x000fe800078ec0ff */
[----:B------:R-:W-:Y:S11]  /*30480*/  ISETP.GE.U32.AND P5, PT, R199, R42, PT ;  /* 0x0000002ac700720c */ /* 0x000ff60003fa6070 */
[----:B------:R-:W-:Y:S02]  /*30490*/  @!UPT UIADD3 URZ, URZ, URZ, URZ ;  /* 0x0000003f3f3ff290 */ /* 0x000fe4000fffe03f */
[----:B----4-:R-:W-:Y:S05]  /*304a0*/  @!P5 HFMA2.BF16_V2 R145, -RZ.H0_H0, RZ.H0_H0, -R62.H0_H0 ;  /* 0x200000ffff91d231 */ /* 0x010fea000034093e */
        /* <DEDUP_REMOVED lines=9> */
[----:B------:R-:W-:Y:S01]  /*30540*/  ISETP.GE.U32.AND P6, PT, R199, R42, PT ;  /* 0x0000002ac700720c */ /* 0x000fe20003fc6070 */
[----:B-1----:R3:W4:Y:S04]  /*30550*/  LDL.S16 R145, [R1+0x314] ;  /* 0x0003140001917983 */ /* 0x0027280000100600 */
[----:B------:R-:W3:Y:S04]  /*30560*/  LDL.LU R36, [R1+0x450] ;  /* 0x0004500001247983 */ /* 0x000ee80000300800 */
[----:B------:R-:W2:Y:S04]  /*30570*/  LDL.LU R37, [R1+0x44c] ;  /* 0x00044c0001257983 */ /* 0x000ea80000300800 */
[----:B------:R1:W3:Y:S04]  /*30580*/  LDL.S16 R251, [R1+0x31c] ;  /* 0x00031c0001fb7983 */ /* 0x0002e80000100600 */
[----:B------:R1:W3:Y:S04]  /*30590*/  LDL.S16 R170, [R1+0x310] ;  /* 0x0003100001aa7983 */ /* 0x0002e80000100600 */
[----:B------:R1:W3:Y:S01]  /*305a0*/  LDL.S16 R142, [R1+0x30c] ;  /* 0x00030c00018e7983 */ /* 0x0002e20000100600 */
[----:B----4-:R-:W-:Y:S05]  /*305b0*/  @!P6 HFMA2.BF16_V2 R145, -RZ.H0_H0, RZ.H0_H0, -R50.H0_H0 ;  /* 0x200000ffff91e231 */ /* 0x010fea0000340932 */
[----:B------:R4:W-:Y:S01]  /*305c0*/  @!P6 STL.S16 [R1+0x314], R145 ;  /* 0x000314910100e387 */ /* 0x0009e20000100600 */
[----:B--2---:R-:W-:Y:S01]  /*305d0*/  PRMT R37, R145, 0x7610, R37 ;  /* 0x0000761091257816 */ /* 0x004fe20000000025 */
[----:B---3--:R-:W-:Y:S05]  /*305e0*/  @!P5 HFMA2.BF16_V2 R251, -RZ.H0_H0, RZ.H0_H0, -R49.H0_H0 ;  /* 0x200000fffffbd231 */ /* 0x008fea0000340931 */
[----:B------:R-:W-:Y:S02]  /*305f0*/  PRMT R242, R251, 0x7610, R242 ;  /* 0x00007610fbf27816 */ /* 0x000fe400000000f2 */
[----:B----4-:R-:W-:Y:S02]  /*30600*/  PRMT R145, R50, 0x5410, R49 ;  /* 0x0000541032917816 */ /* 0x010fe40000000031 */
[----:B------:R-:W-:Y:S02]  /*30610*/  @!P6 PRMT R50, R37, 0x5410, RZ ;  /* 0x000054102532e816 */ /* 0x000fe400000000ff */
[----:B------:R-:W-:Y:S01]  /*30620*/  @!P5 PRMT R49, R242, 0x5410, RZ ;  /* 0x00005410f231d816 */ /* 0x000fe200000000ff */
[----:B------:R-:W2:Y:S01]  /*30630*/  LDL.LU R37, [R1+0x448] ;  /* 0x0004480001257983 */ /* 0x000ea20000300800 */
[C---:B------:R-:W-:Y:S01]  /*30640*/  ISETP.GE.U32.AND P6, PT, R199.reuse, R59, PT ;  /* 0x0000003bc700720c */ /* 0x040fe20003fc6070 */
[----:B------:R-:W3:Y:S02]  /*30650*/  MUFU.EX2 R242, R39 ;  /* 0x0000002700f27308 */ /* 0x000ee40000000800 */
[----:B------:R4:W-:Y:S01]  /*30660*/  @!P5 STL.S16 [R1+0x31c], R251 ;  /* 0x00031cfb0100d387 */ /* 0x0009e20000100600 */
[C---:B------:R-:W-:Y:S03]  /*30670*/  ISETP.GE.U32.AND P5, PT, R199.reuse, R60, PT ;  /* 0x0000003cc700720c */ /* 0x040fe60003fa6070 */
[----:B------:R-:W-:Y:S04]  /*30680*/  ST.E.U16 desc[UR4][R178.64+0xc0], R50 ;  /* 0x0000c032b2007985 */ /* 0x000fe8000c101504 */
[----:B------:R-:W-:Y:S01]  /*30690*/  ST.E.U16 desc[UR4][R178.64+0xc2], R49 ;  /* 0x0000c231b2007985 */ /* 0x000fe2000c101504 */
[----:B---3--:R-:W-:Y:S01]  /*306a0*/  IMAD.MOV.U32 R90, RZ, RZ, R242 ;  /* 0x000000ffff5a7224 */ /* 0x008fe200078e00f2 */
[----:B----4-:R-:W3:Y:S02]  /*306b0*/  MUFU.EX2 R251, R38 ;  /* 0x0000002600fb7308 */ /* 0x010ee40000000800 */
[----:B---3--:R-:W-:Y:S01]  /*306c0*/  F2FP.BF16.F32.PACK_AB R58, R242, R251 ;  /* 0x000000fbf23a723e */ /* 0x008fe200000010ff */
[----:B------:R-:W3:Y:S07]  /*306d0*/  LDL.LU R38, [R1+0x444] ;  /* 0x0004440001267983 */ /* 0x000eee0000300800 */
[----:B------:R-:W-:Y:S01]  /*306e0*/  MUFU.EX2 R242, R188 ;  /* 0x000000bc00f27308 */ /* 0x000fe20000000800 */
[----:B------:R-:W-:Y:S01]  /*306f0*/  PRMT R57, R58, 0x7632, R57 ;  /* 0x000076323a397816 */ /* 0x000fe20000000039 */
[----:B------:R-:W-:Y:S01]  /*30700*/  @!P5 HFMA2.BF16_V2 R170, -RZ.H0_H0, RZ.H0_H0, -R58.H0_H0 ;  /* 0x200000ffffaad231 */ /* 0x000fe2000034093a */
[----:B------:R-:W4:Y:S03]  /*30710*/  LDL.LU R39, [R1+0x440] ;  /* 0x0004400001277983 */ /* 0x000f260000300800 */
[----:B------:R-:W-:Y:S01]  /*30720*/  @!P6 HFMA2.BF16_V2 R142, -RZ.H0_H0, RZ.H0_H0, -R57.H0_H0 ;  /* 0x200000ffff8ee231 */ /* 0x000fe20000340939 */
[----:B------:R-:W-:Y:S01]  /*30730*/  PRMT R250, R170, 0x7610, R250 ;  /* 0x00007610aafa7816 */ /* 0x000fe200000000fa */
[----:B------:R1:W-:Y:S04]  /*30740*/  @!P5 STL.S16 [R1+0x310], R170 ;  /* 0x000310aa0100d387 */ /* 0x0003e80000100600 */
[----:B-1----:R-:W2:Y:S04]  /*30750*/  LDL.LU R170, [R1+0x43c] ;  /* 0x00043c0001aa7983 */ /* 0x002ea80000300800 */
[----:B------:R1:W-:Y:S04]  /*30760*/  @!P6 STL.S16 [R1+0x30c], R142 ;  /* 0x00030c8e0100e387 */ /* 0x0003e80000100600 */
[----:B------:R1:W3:Y:S01]  /*30770*/  LDL.S16 R81, [R1+0x300] ;  /* 0x0003000001517983 */ /* 0x0002e20000100600 */
[----:B--2---:R-:W-:Y:S02]  /*30780*/  PRMT R170, R142, 0x7610, R170 ;  /* 0x000076108eaa7816 */ /* 0x004fe400000000aa */
[----:B-1----:R-:W-:Y:S02]  /*30790*/  PRMT R142, R58, 0x5410, R57 ;  /* 0x000054103a8e7816 */ /* 0x002fe40000000039 */
[----:B------:R-:W-:Y:S02]  /*307a0*/  @!P6 PRMT R57, R170, 0x5410, RZ ;  /* 0x00005410aa39e816 */ /* 0x000fe400000000ff */
[----:B------:R-:W-:Y:S01]  /*307b0*/  @!P5 PRMT R58, R250, 0x5410, RZ ;  /* 0x00005410fa3ad816 */ /* 0x000fe200000000ff */
[----:B------:R2:W4:Y:S01]  /*307c0*/  LDL.S16 R170, [R1+0x304] ;  /* 0x0003040001aa7983 */ /* 0x0005220000100600 */
[C---:B------:R-:W-:Y:S01]  /*307d0*/  ISETP.GE.U32.AND P6, PT, R199.reuse, R149, PT ;  /* 0x00000095c700720c */ /* 0x040fe20003fc6070 */
[----:B------:R-:W1:Y:S01]  /*307e0*/  MUFU.EX2 R250, R169 ;  /* 0x000000a900fa7308 */ /* 0x000e620000000800 */
[----:B------:R-:W-:Y:S01]  /*307f0*/  ISETP.GE.U32.AND P5, PT, R199, R56, PT ;  /* 0x00000038c700720c */ /* 0x000fe20003fa6070 */
[----:B------:R2:W5:Y:S04]  /*30800*/  LDL.LU R168, [R1+0x438] ;  /* 0x0004380001a87983 */ /* 0x0005680000300800 */
[----:B------:R-:W-:Y:S04]  /*30810*/  ST.E.U16 desc[UR4][R174.64+0xd0], R58 ;  /* 0x0000d03aae007985 */ /* 0x000fe8000c101504 */
[----:B------:R-:W-:Y:S01]  /*30820*/  ST.E.U16 desc[UR4][R174.64+0xd2], R57 ;  /* 0x0000d239ae007985 */ /* 0x000fe2000c101504 */
[----:B-1----:R-:W-:Y:S03]  /*30830*/  F2FP.BF16.F32.PACK_AB R60, R250, R248 ;  /* 0x000000f8fa3c723e */ /* 0x002fe600000010ff */
[----:B------:R2:W5:Y:S01]  /*30840*/  LDL.LU R169, [R1+0x434] ;  /* 0x0004340001a97983 */ /* 0x0005620000300800 */
[----:B------:R-:W-:Y:S03]  /*30850*/  PRMT R59, R60, 0x7632, R59 ;  /* 0x000076323c3b7816 */ /* 0x000fe6000000003b */
[----:B------:R2:W2:Y:S04]  /*30860*/  LDL.S16 R149, [R1+0x2fc] ;  /* 0x0002fc0001957983 */ /* 0x0004a80000100600 */
[----:B------:R1:W2:Y:S01]  /*30870*/  LDL.S16 R82, [R1+0x2f8] ;  /* 0x0002f80001527983 */ /* 0x0002a20000100600 */
[----:B---3--:R-:W-:Y:S05]  /*30880*/  @!P6 HFMA2.BF16_V2 R81, -RZ.H0_H0, RZ.H0_H0, -R59.H0_H0 ;  /* 0x200000ffff51e231 */ /* 0x008fea000034093b */
[----:B------:R-:W-:Y:S01]  /*30890*/  PRMT R245, R81, 0x7610, R245 ;  /* 0x0000761051f57816 */ /* 0x000fe200000000f5 */
[----:B----4-:R-:W-:Y:S05]  /*308a0*/  @!P5 HFMA2.BF16_V2 R170, -RZ.H0_H0, RZ.H0_H0, -R60.H0_H0 ;  /* 0x200000ffffaad231 */ /* 0x010fea000034093c */
[----:B------:R-:W-:Y:S01]  /*308b0*/  PRMT R246, R170, 0x7610, R246 ;  /* 0x00007610aaf67816 */ /* 0x000fe200000000f6 */
[----:B------:R3:W-:Y:S04]  /*308c0*/  @!P5 STL.S16 [R1+0x304], R170 ;  /* 0x000304aa0100d387 */ /* 0x0007e80000100600 */
[----:B---3--:R-:W3:Y:S04]  /*308d0*/  LDL.LU R170, [R1+0x430] ;  /* 0x0004300001aa7983 */ /* 0x008ee80000300800 */
[----:B------:R4:W-:Y:S02]  /*308e0*/  @!P6 STL.S16 [R1+0x300], R81 ;  /* 0x000300510100e387 */ /* 0x0009e40000100600 */
[----:B----4-:R-:W-:Y:S02]  /*308f0*/  PRMT R81, R60, 0x5410, R59 ;  /* 0x000054103c517816 */ /* 0x010fe4000000003b */
[----:B------:R-:W-:Y:S02]  /*30900*/  @!P5 PRMT R60, R246, 0x5410, RZ ;  /* 0x00005410f63cd816 */ /* 0x000fe400000000ff */
[----:B------:R-:W-:Y:S01]  /*30910*/  @!P6 PRMT R59, R245, 0x5410, RZ ;  /* 0x00005410f53be816 */ /* 0x000fe200000000ff */
[----:B------:R-:W-:Y:S01]  /*30920*/  MUFU.EX2 R246, R232 ;  /* 0x000000e800f67308 */ /* 0x000fe20000000800 */
[C---:B------:R-:W-:Y:S01]  /*30930*/  ISETP.GE.U32.AND P5, PT, R199.reuse, R151, PT ;  /* 0x00000097c700720c */ /* 0x040fe20003fa6070 */
[----:B------:R-:W-:Y:S01]  /*30940*/  ST.E.U16 desc[UR4][R172.64+0xd0], R60 ;  /* 0x0000d03cac007985 */ /* 0x000fe2000c101504 */
[----:B------:R-:W-:Y:S03]  /*30950*/  ISETP.GE.U32.AND P6, PT, R199, R150, PT ;  /* 0x00000096c700720c */ /* 0x000fe60003fc6070 */
[----:B------:R-:W-:Y:S04]  /*30960*/  ST.E.U16 desc[UR4][R172.64+0xd2], R59 ;  /* 0x0000d23bac007985 */ /* 0x000fe8000c101504 */
[----:B------:R-:W4:Y:S02]  /*30970*/  MUFU.EX2 R245, R189 ;  /* 0x000000bd00f57308 */ /* 0x000f240000000800 */
[----:B----4-:R-:W-:Y:S01]  /*30980*/  F2FP.BF16.F32.PACK_AB R46, R246, R245 ;  /* 0x000000f5f62e723e */ /* 0x010fe200000010ff */
[----:B------:R-:W4:Y:S03]  /*30990*/  LDL.LU R189, [R1+0x42c] ;  /* 0x00042c0001bd7983 */ /* 0x000f260000300800 */
[----:B------:R-:W-:Y:S01]  /*309a0*/  PRMT R45, R46, 0x7632, R45 ;  /* 0x000076322e2d7816 */ /* 0x000fe2000000002d */
[----:B--2---:R-:W-:Y:S01]  /*309b0*/  @!P3 HFMA2.BF16_V2 R149, -RZ.H0_H0, RZ.H0_H0, -R46.H0_H0 ;  /* 0x200000ffff95b231 */ /* 0x004fe2000034092e */
[----:B------:R-:W2:Y:S03]  /*309c0*/  LDL.LU R232, [R1+0x428] ;  /* 0x0004280001e87983 */ /* 0x000ea60000300800 */
[----:B------:R-:W-:Y:S01]  /*309d0*/  @!P2 HFMA2.BF16_V2 R82, -RZ.H0_H0, RZ.H0_H0, -R45.H0_H0 ;  /* 0x200000ffff52a231 */ /* 0x000fe2000034092d */
[----:B------:R-:W-:Y:S01]  /*309e0*/  PRMT R89, R149, 0x7610, R89 ;  /* 0x0000761095597816 */ /* 0x000fe20000000059 */
[----:B------:R1:W-:Y:S03]  /*309f0*/  @!P3 STL.S16 [R1+0x2fc], R149 ;  /* 0x0002fc950100b387 */ /* 0x0003e60000100600 */
[----:B------:R-:W-:Y:S01]  /*30a00*/  PRMT R84, R82, 0x7610, R84 ;  /* 0x0000761052547816 */ /* 0x000fe20000000054 */
[----:B------:R1:W-:Y:S04]  /*30a10*/  @!P2 STL.S16 [R1+0x2f8], R82 ;  /* 0x0002f8520100a387 */ /* 0x0003e80000100600 */
[----:B------:R2:W3:Y:S01]  /*30a20*/  LDL.S16 R77, [R1+0x2f4] ;  /* 0x0002f400014d7983 */ /* 0x0004e20000100600 */
[----:B-1----:R-:W-:Y:S03]  /*30a30*/  IMAD.MOV.U32 R149, RZ, RZ, R247 ;  /* 0x000000ffff957224 */ /* 0x002fe600078e00f7 */
[----:B------:R1:W4:Y:S01]  /*30a40*/  LDL.S16 R247, [R1+0x2f0] ;  /* 0x0002f00001f77983 */ /* 0x0003220000100600 */
[----:B------:R-:W-:Y:S02]  /*30a50*/  PRMT R82, R46, 0x5410, R45 ;  /* 0x000054102e527816 */ /* 0x000fe4000000002d */
[----:B------:R-:W-:Y:S01]  /*30a60*/  @!P3 PRMT R46, R89, 0x5410, RZ ;  /* 0x00005410592eb816 */ /* 0x000fe200000000ff */
[----:B------:R-:W-:Y:S01]  /*30a70*/  IMAD.MOV.U32 R89, RZ, RZ, R240 ;  /* 0x000000ffff597224 */ /* 0x000fe200078e00f0 */
[----:B------:R-:W-:Y:S01]  /*30a80*/  @!P2 PRMT R45, R84, 0x5410, RZ ;  /* 0x00005410542da816 */ /* 0x000fe200000000ff */
[----:B------:R-:W1:Y:S02]  /*30a90*/  MUFU.EX2 R240, R171 ;  /* 0x000000ab00f07308 */ /* 0x000e640000000800 */
[----:B------:R-:W-:Y:S04]  /*30aa0*/  ST.E.U16 desc[UR4][R176.64+0xce], R46 ;  /* 0x0000ce2eb0007985 */ /* 0x000fe8000c101504 */
[----:B------:R-:W-:Y:S01]  /*30ab0*/  ST.E.U16 desc[UR4][R176.64+0xd0], R45 ;  /* 0x0000d02db0007985 */ /* 0x000fe2000c101504 */
[----:B-1----:R-:W-:Y:S03]  /*30ac0*/  F2FP.BF16.F32.PACK_AB R48, R242, R240 ;  /* 0x000000f0f230723e */ /* 0x002fe600000010ff */
[----:B------:R-:W2:Y:S01]  /*30ad0*/  LDL.LU R171, [R1+0x424] ;  /* 0x0004240001ab7983 */ /* 0x000ea20000300800 */
[C---:B------:R-:W-:Y:S03]  /*30ae0*/  PRMT R47, R48.reuse, 0x7632, R47 ;  /* 0x00007632302f7816 */ /* 0x040fe6000000002f */
[----:B------:R-:W2:Y:S04]  /*30af0*/  LDL.LU R188, [R1+0x420] ;  /* 0x0004200001bc7983 */ /* 0x000ea80000300800 */
[----:B------:R1:W2:Y:S04]  /*30b00*/  LDL.S16 R85, [R1+0x2d0] ;  /* 0x0002d00001557983 */ /* 0x0002a80000100600 */
[----:B------:R1:W2:Y:S01]  /*30b10*/  LDL.S16 R84, [R1+0x2cc] ;  /* 0x0002cc0001547983 */ /* 0x0002a20000100600 */
[----:B---3--:R-:W-:Y:S05]  /*30b20*/  @!P1 HFMA2.BF16_V2 R77, -RZ.H0_H0, RZ.H0_H0, -R48.H0_H0 ;  /* 0x200000ffff4d9231 */ /* 0x008fea0000340930 */
[----:B------:R-:W-:Y:S01]  /*30b30*/  PRMT R244, R77, 0x7610, R244 ;  /* 0x000076104df47816 */ /* 0x000fe200000000f4 */
[----:B------:R3:W-:Y:S01]  /*30b40*/  @!P1 STL.S16 [R1+0x2f4], R77 ;  /* 0x0002f44d01009387 */ /* 0x0007e20000100600 */
[----:B----4-:R-:W-:Y:S05]  /*30b50*/  @!P0 HFMA2.BF16_V2 R247, -RZ.H0_H0, RZ.H0_H0, -R47.H0_H0 ;  /* 0x200000fffff78231 */ /* 0x010fea000034092f */
[----:B------:R-:W-:Y:S01]  /*30b60*/  PRMT R92, R247, 0x7610, R92 ;  /* 0x00007610f75c7816 */ /* 0x000fe2000000005c */
[----:B------:R4:W-:Y:S01]  /*30b70*/  @!P0 STL.S16 [R1+0x2f0], R247 ;  /* 0x0002f0f701008387 */ /* 0x0009e20000100600 */
[----:B---3--:R-:W-:Y:S02]  /*30b80*/  PRMT R77, R48, 0x5410, R47 ;  /* 0x00005410304d7816 */ /* 0x008fe4000000002f */
[----:B------:R-:W-:Y:S02]  /*30b90*/  @!P1 PRMT R48, R244, 0x5410, RZ ;  /* 0x00005410f4309816 */ /* 0x000fe400000000ff */
[----:B------:R-:W-:Y:S01]  /*30ba0*/  @!P0 PRMT R47, R92, 0x5410, RZ ;  /* 0x000054105c2f8816 */ /* 0x000fe200000000ff */
[----:B------:R3:W-:Y:S01]  /*30bb0*/  MUFU.EX2 R244, R215 ;  /* 0x000000d700f47308 */ /* 0x0007e20000000800 */
[----:B------:R-:W-:Y:S01]  /*30bc0*/  ISETP.GE.U32.AND P1, PT, R199, R51, PT ;  /* 0x00000033c700720c */ /* 0x000fe20003f26070 */
[----:B------:R-:W-:Y:S01]  /*30bd0*/  IMAD.MOV.U32 R92, RZ, RZ, R149 ;  /* 0x000000ffff5c7224 */ /* 0x000fe200078e0095 */
[----:B------:R-:W-:Y:S01]  /*30be0*/  ST.E.U16 desc[UR4][R178.64+0xd0], R48 ;  /* 0x0000d030b2007985 */ /* 0x000fe2000c101504 */
[----:B------:R-:W-:Y:S02]  /*30bf0*/  IMAD.MOV.U32 R149, RZ, RZ, R222 ;  /* 0x000000ffff957224 */ /* 0x000fe400078e00de */
[----:B------:R-:W-:Y:S01]  /*30c00*/  IMAD.MOV.U32 R222, RZ, RZ, R238 ;  /* 0x000000ffffde7224 */ /* 0x000fe200078e00ee */
[----:B------:R-:W-:Y:S03]  /*30c10*/  ST.E.U16 desc[UR4][R178.64+0xd2], R47 ;  /* 0x0000d22fb2007985 */ /* 0x000fe6000c101504 */
[----:B------:R-:W1:Y:S01]  /*30c20*/  MUFU.EX2 R238, R211 ;  /* 0x000000d300ee7308 */ /* 0x000e620000000800 */
[----:B------:R-:W-:Y:S02]  /*30c30*/  IMAD.MOV.U32 R151, RZ, RZ, R92 ;  /* 0x000000ffff977224 */ /* 0x000fe400078e005c */
[----:B------:R-:W-:Y:S02]  /*30c40*/  IMAD.MOV.U32 R92, RZ, RZ, R149 ;  /* 0x000000ffff5c7224 */ /* 0x000fe400078e0095 */
[----:B------:R-:W-:Y:S05]  /*30c50*/  IMAD.MOV.U32 R149, RZ, RZ, R235 ;  /* 0x000000ffff957224 */ /* 0x000fea00078e00eb */
[----:B----4-:R-:W4:Y:S01]  /*30c60*/  MUFU.EX2 R247, R214 ;  /* 0x000000d600f77308 */ /* 0x010f220000000800 */
[----:B---3--:R3:W5:Y:S01]  /*30c70*/  LDL.LU R215, [R1+0x41c] ;  /* 0x00041c0001d77983 */ /* 0x0087620000300800 */
[----:B------:R-:W-:Y:S02]  /*30c80*/  IMAD.MOV.U32 R94, RZ, RZ, R149 ;  /* 0x000000ffff5e7224 */ /* 0x000fe400078e0095 */
[----:B------:R-:W-:Y:S06]  /*30c90*/  IMAD.MOV.U32 R149, RZ, RZ, R187 ;  /* 0x000000ffff957224 */ /* 0x000fec00078e00bb */
[----:B------:R-:W-:Y:S01]  /*30ca0*/  MUFU.EX2 R235, R208 ;  /* 0x000000d000eb7308 */ /* 0x000fe20000000800 */
[----:B-1----:R-:W-:Y:S09]  /*30cb0*/  F2FP.BF16.F32.PACK_AB R42, R239, R238 ;  /* 0x000000eeef2a723e */ /* 0x002ff200000010ff */
[----:B------:R-:W-:Y:S01]  /*30cc0*/  MUFU.EX2 R187, R195 ;  /* 0x000000c300bb7308 */ /* 0x000fe20000000800 */
[----:B----4-:R-:W-:Y:S01]  /*30cd0*/  F2FP.BF16.F32.PACK_AB R54, R247, R244 ;  /* 0x000000f4f736723e */ /* 0x010fe200000010ff */
[----:B------:R3:W5:Y:S03]  /*30ce0*/  LDL.LU R214, [R1+0x418] ;  /* 0x0004180001d67983 */ /* 0x0007660000300800 */
[C---:B------:R-:W-:Y:S01]  /*30cf0*/  PRMT R53, R54.reuse, 0x7632, R53 ;  /* 0x0000763236357816 */ /* 0x040fe20000000035 */
[----:B--2---:R-:W-:Y:S03]  /*30d00*/  @!P5 HFMA2.BF16_V2 R85, -RZ.H0_H0, RZ.H0_H0, -R54.H0_H0 ;  /* 0x200000ffff55d231 */ /* 0x004fe60000340936 */
[----:B------:R-:W-:Y:S01]  /*30d10*/  PRMT R78, R54, 0x5410, R53 ;  /* 0x00005410364e7816 */ /* 0x000fe20000000035 */
[----:B------:R-:W-:Y:S01]  /*30d20*/  @!P6 HFMA2.BF16_V2 R84, -RZ.H0_H0, RZ.H0_H0, -R53.H0_H0 ;  /* 0x200000ffff54e231 */ /* 0x000fe20000340935 */
[----:B------:R-:W-:Y:S01]  /*30d30*/  PRMT R79, R85, 0x7610, R79 ;  /* 0x00007610554f7816 */ /* 0x000fe2000000004f */
[----:B------:R1:W-:Y:S03]  /*30d40*/  @!P5 STL.S16 [R1+0x2d0], R85 ;  /* 0x0002d0550100d387 */ /* 0x0003e60000100600 */
[----:B------:R-:W-:Y:S01]  /*30d50*/  PRMT R76, R84, 0x7610, R76 ;  /* 0x00007610544c7816 */ /* 0x000fe2000000004c */
[----:B------:R2:W-:Y:S01]  /*30d60*/  @!P6 STL.S16 [R1+0x2cc], R84 ;  /* 0x0002cc540100e387 */ /* 0x0005e20000100600 */
[----:B------:R-:W-:Y:S01]  /*30d70*/  @!P5 PRMT R54, R79, 0x5410, RZ ;  /* 0x000054104f36d816 */ /* 0x000fe200000000ff */
[----:B------:R-:W-:Y:S01]  /*30d80*/  IMAD.MOV.U32 R79, RZ, RZ, R89 ;  /* 0x000000ffff4f7224 */ /* 0x000fe200078e0059 */
[----:B------:R-:W-:Y:S01]  /*30d90*/  @!P6 PRMT R53, R76, 0x5410, RZ ;  /* 0x000054104c35e816 */ /* 0x000fe200000000ff */
[----:B------:R-:W-:Y:S01]  /*30da0*/  IMAD.MOV.U32 R89, RZ, RZ, R83 ;  /* 0x000000ffff597224 */ /* 0x000fe200078e0053 */
[C---:B------:R-:W-:Y:S01]  /*30db0*/  ISETP.GE.U32.AND P5, PT, R199.reuse, R152, PT ;  /* 0x00000098c700720c */ /* 0x040fe20003fa6070 */
[----:B------:R3:W4:Y:S01]  /*30dc0*/  LDL.S16 R76, [R1+0x27c] ;  /* 0x00027c00014c7983 */ /* 0x0007220000100600 */
[----:B------:R-:W-:Y:S01]  /*30dd0*/  ISETP.GE.U32.AND P6, PT, R199, R153, PT ;  /* 0x00000099c700720c */ /* 0x000fe20003fc6070 */
[----:B------:R-:W-:Y:S02]  /*30de0*/  IMAD.MOV.U32 R83, RZ, RZ, R243 ;  /* 0x000000ffff537224 */ /* 0x000fe400078e00f3 */
[----:B------:R-:W-:Y:S01]  /*30df0*/  MUFU.EX2 R243, R212 ;  /* 0x000000d400f37308 */ /* 0x000fe20000000800 */
[----:B------:R-:W-:Y:S01]  /*30e00*/  IMAD.MOV.U32 R152, RZ, RZ, R236 ;  /* 0x000000ffff987224 */ /* 0x000fe200078e00ec */
[----:B------:R-:W-:Y:S01]  /*30e10*/  ST.E.U16 desc[UR4][R174.64+0xe0], R54 ;  /* 0x0000e036ae007985 */ /* 0x000fe2000c101504 */
[----:B------:R-:W-:Y:S02]  /*30e20*/  IMAD.MOV.U32 R93, RZ, RZ, R89 ;  /* 0x000000ffff5d7224 */ /* 0x000fe400078e0059 */
[----:B------:R-:W-:Y:S01]  /*30e30*/  IMAD.MOV.U32 R89, RZ, RZ, R202 ;  /* 0x000000ffff597224 */ /* 0x000fe200078e00ca */
[----:B------:R-:W-:Y:S04]  /*30e40*/  ST.E.U16 desc[UR4][R174.64+0xe2], R53 ;  /* 0x0000e235ae007985 */ /* 0x000fe8000c101504 */
[----:B------:R-:W-:Y:S01]  /*30e50*/  MUFU.EX2 R236, R207 ;  /* 0x000000cf00ec7308 */ /* 0x000fe20000000800 */
[----:B-1----:R-:W-:Y:S02]  /*30e60*/  IMAD.MOV.U32 R85, RZ, RZ, R241 ;  /* 0x000000ffff557224 */ /* 0x002fe400078e00f1 */
[----:B--2---:R-:W-:Y:S07]  /*30e70*/  IMAD.MOV.U32 R84, RZ, RZ, R90 ;  /* 0x000000ffff547224 */ /* 0x004fee00078e005a */
[----:B------:R-:W1:Y:S01]  /*30e80*/  MUFU.EX2 R241, R213 ;  /* 0x000000d500f17308 */ /* 0x000e620000000800 */
[----:B------:R-:W-:Y:S01]  /*30e90*/  IMAD.MOV.U32 R90, RZ, RZ, R41 ;  /* 0x000000ffff5a7224 */ /* 0x000fe200078e0029 */
[----:B------:R-:W-:Y:S01]  /*30ea0*/  SHF.R.U32.HI R41, RZ, 0x8, R43 ;  /* 0x00000008ff297819 */ /* 0x000fe2000001162b */
[----:B------:R-:W-:Y:S02]  /*30eb0*/  IMAD.MOV.U32 R150, RZ, RZ, R85 ;  /* 0x000000ffff967224 */ /* 0x000fe400078e0055 */
[----:B------:R-:W-:Y:S01]  /*30ec0*/  IMAD.MOV.U32 R85, RZ, RZ, R84 ;  /* 0x000000ffff557224 */ /* 0x000fe200078e0054 */
[----:B------:R-:W-:Y:S01]  /*30ed0*/  LOP3.LUT R41, R41, 0xffff, RZ, 0xc0, !PT ;  /* 0x0000ffff29297812 */ /* 0x000fe200078ec0ff */
[----:B------:R-:W-:Y:S03]  /*30ee0*/  IMAD.MOV.U32 R84, RZ, RZ, R83 ;  /* 0x000000ffff547224 */ /* 0x000fe600078e0053 */
[----:B------:R-:W2:Y:S01]  /*30ef0*/  MUFU.EX2 R202, R198 ;  /* 0x000000c600ca7308 */ /* 0x000ea20000000800 */
[----:B------:R-:W-:Y:S01]  /*30f00*/  IMAD.MOV.U32 R83, RZ, RZ, R222 ;  /* 0x000000ffff537224 */ /* 0x000fe200078e00de */
[----:B------:R-:W-:Y:S03]  /*30f10*/  ISETP.GE.U32.AND P0, PT, R199, R41, PT ;  /* 0x00000029c700720c */ /* 0x000fe60003f06070 */
[----:B------:R-:W-:Y:S01]  /*30f20*/  IMAD.MOV.U32 R153, RZ, RZ, R83 ;  /* 0x000000ffff997224 */ /* 0x000fe200078e0053 */
[----:B------:R-:W-:Y:S04]  /*30f30*/  LOP3.LUT R83, R159, R223, RZ, 0x3c, !PT ;  /* 0x000000df9f537212 */ /* 0x000fe800078e3cff */
[----:B------:R3:W3:Y:S01]  /*30f40*/  MUFU.EX2 R222, R209 ;  /* 0x000000d100de7308 */ /* 0x0006e20000000800 */
[----:B-1----:R-:W-:Y:S01]  /*30f50*/  F2FP.BF16.F32.PACK_AB R56, R243, R241 ;  /* 0x000000f1f338723e */ /* 0x002fe200000010ff */
[----:B------:R1:W5:Y:S03]  /*30f60*/  LDL.LU R213, [R1+0x414] ;  /* 0x0004140001d57983 */ /* 0x0003660000300800 */
[----:B------:R-:W-:Y:S01]  /*30f70*/  PRMT R55, R56, 0x7632, R55 ;  /* 0x0000763238377816 */ /* 0x000fe20000000037 */
[----:B------:R1:W3:Y:S01]  /*30f80*/  LDL.S16 R87, [R1+0x278] ;  /* 0x0002780001577983 */ /* 0x0002e20000100600 */
[----:B--2---:R-:W-:Y:S03]  /*30f90*/  F2FP.BF16.F32.PACK_AB R2, R187, R202 ;  /* 0x000000cabb02723e */ /* 0x004fe600000010ff */
[----:B------:R1:W5:Y:S01]  /*30fa0*/  LDL.LU R212, [R1+0x410] ;  /* 0x0004100001d47983 */ /* 0x0003620000300800 */
[----:B------:R-:W-:Y:S01]  /*30fb0*/  PRMT R0, R2, 0x7632, R0 ;  /* 0x0000763202007816 */ /* 0x000fe20000000000 */
[----:B----4-:R-:W-:Y:S05]  /*30fc0*/  @!P5 HFMA2.BF16_V2 R76, -RZ.H0_H0, RZ.H0_H0, -R56.H0_H0 ;  /* 0x200000ffff4cd231 */ /* 0x010fea0000340938 */
[----:B------:R-:W-:Y:S01]  /*30fd0*/  PRMT R51, R76, 0x7610, R51 ;  /* 0x000076104c337816 */ /* 0x000fe20000000033 */
[----:B------:R2:W-:Y:S02]  /*30fe0*/  @!P5 STL.S16 [R1+0x27c], R76 ;  /* 0x00027c4c0100d387 */ /* 0x0005e40000100600 */
[----:B--2---:R-:W-:Y:S02]  /*30ff0*/  PRMT R76, R56, 0x5410, R55 ;  /* 0x00005410384c7816 */ /* 0x004fe40000000037 */
[----:B------:R-:W-:Y:S02]  /*31000*/  @!P5 PRMT R56, R51, 0x5410, RZ ;  /* 0x000054103338d816 */ /* 0x000fe400000000ff */
[----:B------:R-:W-:Y:S01]  /*31010*/  ISETP.GE.U32.AND P5, PT, R199, R155, PT ;  /* 0x0000009bc700720c */ /* 0x000fe20003fa6070 */
[----:B------:R-:W-:Y:S02]  /*31020*/  IMAD.MOV.U32 R155, RZ, RZ, R150 ;  /* 0x000000ffff9b7224 */ /* 0x000fe400078e0096 */
[----:B------:R-:W-:Y:S01]  /*31030*/  IMAD.MOV.U32 R150, RZ, RZ, R92 ;  /* 0x000000ffff967224 */ /* 0x000fe200078e005c */
[----:B------:R2:W-:Y:S01]  /*31040*/  ST.E.U16 desc[UR4][R172.64+0xe0], R56 ;  /* 0x0000e038ac007985 */ /* 0x0005e2000c101504 */
[----:B------:R-:W-:Y:S02]  /*31050*/  IMAD.MOV.U32 R92, RZ, RZ, R84 ;  /* 0x000000ffff5c7224 */ /* 0x000fe400078e0054 */
[----:B---3--:R-:W-:Y:S02]  /*31060*/  @!P6 HFMA2.BF16_V2 R87, -RZ.H0_H0, RZ.H0_H0, -R55.H0_H0 ;  /* 0x200000ffff57e231 */ /* 0x008fe40000340937 */
[----:B------:R-:W-:Y:S03]  /*31070*/  IMAD.MOV.U32 R53, RZ, RZ, R150 ;  /* 0x000000ffff357224 */ /* 0x000fe600078e0096 */
[----:B------:R-:W-:Y:S01]  /*31080*/  PRMT R41, R87, 0x7610, R41 ;  /* 0x0000761057297816 */ /* 0x000fe20000000029 */
[----:B------:R3:W-:Y:S03]  /*31090*/  @!P6 STL.S16 [R1+0x278], R87 ;  /* 0x000278570100e387 */ /* 0x0007e60000100600 */
[----:B------:R-:W-:Y:S01]  /*310a0*/  @!P6 PRMT R55, R41, 0x5410, RZ ;  /* 0x000054102937e816 */ /* 0x000fe200000000ff */
[----:B------:R1:W5:Y:S01]  /*310b0*/  LDL.LU R211, [R1+0x40c] ;  /* 0x00040c0001d37983 */ /* 0x0003620000300800 */
[----:B------:R-:W-:Y:S02]  /*310c0*/  LOP3.LUT R41, R44, 0xff, RZ, 0xc0, !PT ;  /* 0x000000ff2c297812 */ /* 0x000fe400078ec0ff */
[C---:B------:R-:W-:Y:S01]  /*310d0*/  ISETP.GE.U32.AND P6, PT, R199.reuse, R154, PT ;  /* 0x0000009ac700720c */ /* 0x040fe20003fc6070 */
[----:B------:R-:W-:Y:S01]  /*310e0*/  ST.E.U16 desc[UR4][R172.64+0xe2], R55 ;  /* 0x0000e237ac007985 */ /* 0x000fe2000c101504 */
[----:B------:R-:W-:Y:S01]  /*310f0*/  ISETP.GE.U32.AND P2, PT, R199, R41, PT ;  /* 0x00000029c700720c */ /* 0x000fe20003f46070 */
[----:B------:R-:W-:Y:S01]  /*31100*/  IMAD.MOV.U32 R154, RZ, RZ, R151 ;  /* 0x000000ffff9a7224 */ /* 0x000fe200078e0097 */
[C---:B------:R-:W-:Y:S01]  /*31110*/  PRMT R41, R42.reuse, 0x7632, R41 ;  /* 0x000076322a297816 */ /* 0x040fe20000000029 */
[----:B------:R-:W-:Y:S02]  /*31120*/  IMAD.MOV.U32 R151, RZ, RZ, R85 ;  /* 0x000000ffff977224 */ /* 0x000fe400078e0055 */
[----:B--2---:R-:W-:Y:S02]  /*31130*/  IMAD.MOV.U32 R56, RZ, RZ, R92 ;  /* 0x000000ffff387224 */ /* 0x004fe400078e005c */
[----:B---3--:R-:W-:Y:S02]  /*31140*/  IMAD.MOV.U32 R87, RZ, RZ, R79 ;  /* 0x000000ffff577224 */ /* 0x008fe400078e004f */
[----:B------:R1:W2:Y:S04]  /*31150*/  LDL.S16 R79, [R1+0x24c] ;  /* 0x00024c00014f7983 */ /* 0x0002a80000100600 */
[----:B------:R1:W5:Y:S04]  /*31160*/  LDL.LU R210, [R1+0x408] ;  /* 0x0004080001d27983 */ /* 0x0003680000300800 */
[----:B------:R1:W3:Y:S01]  /*31170*/  LDL.S16 R51, [R1+0x260] ;  /* 0x0002600001337983 */ /* 0x0002e20000100600 */
[----:B--2---:R-:W-:Y:S05]  /*31180*/  @!P2 HFMA2.BF16_V2 R79, -RZ.H0_H0, RZ.H0_H0, -R42.H0_H0 ;  /* 0x200000ffff4fa231 */ /* 0x004fea000034092a */
[----:B------:R-:W-:Y:S01]  /*31190*/  PRMT R43, R79, 0x7610, R43 ;  /* 0x000076104f2b7816 */ /* 0x000fe2000000002b */
[----:B------:R2:W-:Y:S02]  /*311a0*/  @!P2 STL.S16 [R1+0x24c], R79 ;  /* 0x00024c4f0100a387 */ /* 0x0005e40000100600 */
        /* <DEDUP_REMOVED lines=11> */
[----:B------:R-:W-:Y:S01]  /*31260*/  @!P2 PRMT R41, R43, 0x5410, RZ ;  /* 0x000054102b29a816 */ /* 0x000fe200000000ff */
[----:B------:R1:W5:Y:S01]  /*31270*/  LDL.LU R209, [R1+0x404] ;  /* 0x0004040001d17983 */ /* 0x0003620000300800 */
[--C-:B------:R-:W-:Y:S03]  /*31280*/  SHF.R.U32.HI R43, RZ, 0x10, R44.reuse ;  /* 0x00000010ff2b7819 */ /* 0x100fe6000001162c */
[----:B------:R1:W5:Y:S01]  /*31290*/  LDL.LU R208, [R1+0x400] ;  /* 0x0004000001d07983 */ /* 0x0003620000300800 */
[----:B------:R-:W-:Y:S03]  /*312a0*/  LOP3.LUT R43, R43, 0xff, RZ, 0xc0, !PT ;  /* 0x000000ff2b2b7812 */ /* 0x000fe600078ec0ff */
[----:B------:R1:W3:Y:S01]  /*312b0*/  LDL.S16 R73, [R1+0x248] ;  /* 0x0002480001497983 */ /* 0x0002e20000100600 */
[----:B------:R-:W-:Y:S03]  /*312c0*/  ISETP.GE.U32.AND P3, PT, R199, R43, PT ;  /* 0x0000002bc700720c */ /* 0x000fe60003f66070 */
[----:B------:R1:W4:Y:S04]  /*312d0*/  LDL.S16 R71, [R1+0x25c] ;  /* 0x00025c0001477983 */ /* 0x0003280000100600 */
[----:B------:R-:W-:Y:S01]  /*312e0*/  ST.E.U16 desc[UR4][R176.64+0xe0], R41 ;  /* 0x0000e029b0007985 */ /* 0x000fe2000c101504 */
[----:B--2---:R-:W-:Y:S02]  /*312f0*/  SHF.R.U32.HI R51, RZ, 0x18, R44 ;  /* 0x00000018ff337819 */ /* 0x004fe4000001162c */
[----:B------:R-:W-:Y:S02]  /*31300*/  F2FP.BF16.F32.PACK_AB R44, R235, R222 ;  /* 0x000000deeb2c723e */ /* 0x000fe400000010ff */
[----:B------:R-:W-:Y:S02]  /*31310*/  ISETP.GE.U32.AND P2, PT, R199, R51, PT ;  /* 0x00000033c700720c */ /* 0x000fe40003f46070 */
[C---:B------:R-:W-:Y:S01]  /*31320*/  PRMT R43, R44.reuse, 0x7632, R43 ;  /* 0x000076322c2b7816 */ /* 0x040fe2000000002b */
[----:B---3--:R-:W-:Y:S10]  /*31330*/  @!P3 HFMA2.BF16_V2 R73, -RZ.H0_H0, RZ.H0_H0, -R44.H0_H0 ;  /* 0x200000ffff49b231 */ /* 0x008ff4000034092c */
[----:B----4-:R-:W-:Y:S01]  /*31340*/  @!P2 HFMA2.BF16_V2 R71, -RZ.H0_H0, RZ.H0_H0, -R43.H0_H0 ;  /* 0x200000ffff47a231 */ /* 0x010fe2000034092b */
[----:B------:R-:W-:Y:S01]  /*31350*/  PRMT R86, R73, 0x7610, R86 ;  /* 0x0000761049567816 */ /* 0x000fe20000000056 */
[----:B------:R2:W-:Y:S03]  /*31360*/  @!P3 STL.S16 [R1+0x248], R73 ;  /* 0x000248490100b387 */ /* 0x0005e60000100600 */
[----:B------:R-:W-:Y:S01]  /*31370*/  PRMT R51, R71, 0x7610, R51 ;  /* 0x0000761047337816 */ /* 0x000fe20000000033 */
[----:B------:R3:W-:Y:S04]  /*31380*/  @!P2 STL.S16 [R1+0x25c], R71 ;  /* 0x00025c470100a387 */ /* 0x0007e80000100600 */
[----:B------:R1:W5:Y:S01]  /*31390*/  LDL.LU R207, [R1+0x3fc] ;  /* 0x0003fc0001cf7983 */ /* 0x0003620000300800 */
[----:B--2---:R-:W-:Y:S02]  /*313a0*/  PRMT R73, R44, 0x5410, R43 ;  /* 0x000054102c497816 */ /* 0x004fe4000000002b */
[----:B------:R-:W-:Y:S01]  /*313b0*/  @!P3 PRMT R44, R86, 0x5410, RZ ;  /* 0x00005410562cb816 */ /* 0x000fe200000000ff */
[----:B------:R-:W-:Y:S01]  /*313c0*/  IMAD.MOV.U32 R86, RZ, RZ, R237 ;  /* 0x000000ffff567224 */ /* 0x000fe200078e00ed */
[----:B------:R-:W-:Y:S01]  /*313d0*/  @!P2 PRMT R43, R51, 0x5410, RZ ;  /* 0x00005410332ba816 */ /* 0x000fe200000000ff */
[----:B------:R-:W2:Y:S01]  /*313e0*/  MUFU.EX2 R237, R206 ;  /* 0x000000ce00ed7308 */ /* 0x000ea20000000800 */
[----:B------:R-:W-:Y:S01]  /*313f0*/  LOP3.LUT R51, R52, 0xff, RZ, 0xc0, !PT ;  /* 0x000000ff34337812 */ /* 0x000fe200078ec0ff */
[----:B------:R-:W-:Y:S01]  /*31400*/  ST.E.U16 desc[UR4][R178.64+0xe0], R44 ;  /* 0x0000e02cb2007985 */ /* 0x000fe2000c101504 */
[C---:B------:R-:W-:Y:S01]  /*31410*/  ISETP.GE.U32.AND P2, PT, R199.reuse, R148, PT ;  /* 0x00000094c700720c */ /* 0x040fe20003f46070 */
[----:B------:R-:W-:Y:S01]  /*31420*/  IMAD.MOV.U32 R148, RZ, RZ, R90 ;  /* 0x000000ffff947224 */ /* 0x000fe200078e005a */
[----:B------:R-:W-:Y:S01]  /*31430*/  ISETP.GE.U32.AND P3, PT, R199, R51, PT ;  /* 0x00000033c700720c */ /* 0x000fe20003f66070 */
[----:B------:R-:W-:Y:S01]  /*31440*/  ST.E.U16 desc[UR4][R178.64+0xe2], R43 ;  /* 0x0000e22bb2007985 */ /* 0x000fe2000c101504 */
[----:B------:R-:W-:Y:S01]  /*31450*/  IMAD.MOV.U32 R159, RZ, RZ, R86 ;  /* 0x000000ffff9f7224 */ /* 0x000fe200078e0056 */
[----:B------:R-:W-:Y:S01]  /*31460*/  LOP3.LUT R86, R158, R223, RZ, 0x3c, !PT ;  /* 0x000000df9e567212 */ /* 0x000fe200078e3cff */
[----:B------:R-:W-:Y:S02]  /*31470*/  IMAD.MOV.U32 R158, RZ, RZ, R88 ;  /* 0x000000ffff9e7224 */ /* 0x000fe400078e0058 */
[----:B------:R-:W-:Y:S02]  /*31480*/  IMAD.MOV.U32 R88, RZ, RZ, R218 ;  /* 0x000000ffff587224 */ /* 0x000fe400078e00da */
[----:B------:R-:W-:Y:S01]  /*31490*/  MUFU.EX2 R218, R200 ;  /* 0x000000c800da7308 */ /* 0x000fe20000000800 */
[----:B------:R-:W-:Y:S01]  /*314a0*/  IMAD.WIDE.U32 R58, R86, -0x326172a9, RZ ;  /* 0xcd9e8d57563a7825 */ /* 0x000fe200078e00ff */
[----:B--2---:R-:W-:Y:S01]  /*314b0*/  F2FP.BF16.F32.PACK_AB R52, R237, R236 ;  /* 0x000000eced34723e */ /* 0x004fe200000010ff */
[----:B------:R1:W5:Y:S03]  /*314c0*/  LDL.LU R206, [R1+0x3f8] ;  /* 0x0003f80001ce7983 */ /* 0x0003660000300800 */
[----:B------:R-:W-:Y:S01]  /*314d0*/  PRMT R51, R52, 0x7632, R51 ;  /* 0x0000763234337816 */ /* 0x000fe20000000033 */
[----:B---3--:R1:W2:Y:S04]  /*314e0*/  LDL.S16 R71, [R1+0x238] ;  /* 0x0002380001477983 */ /* 0x0082a80000100600 */
[----:B------:R1:W3:Y:S01]  /*314f0*/  LDL.S16 R74, [R1+0x228] ;  /* 0x00022800014a7983 */ /* 0x0002e20000100600 */
[----:B--2---:R-:W-:Y:S02]  /*31500*/  @!P5 HFMA2.BF16_V2 R71, -RZ.H0_H0, RZ.H0_H0, -R52.H0_H0 ;  /* 0x200000ffff47d231 */ /* 0x004fe40000340934 */
[----:B---3--:R-:W-:Y:S03]  /*31510*/  @!P6 HFMA2.BF16_V2 R74, -RZ.H0_H0, RZ.H0_H0, -R51.H0_H0 ;  /* 0x200000ffff4ae231 */ /* 0x008fe60000340933 */
[----:B------:R-:W-:Y:S01]  /*31520*/  PRMT R91, R71, 0x7610, R91 ;  /* 0x00007610475b7816 */ /* 0x000fe2000000005b */
[----:B------:R2:W-:Y:S01]  /*31530*/  @!P5 STL.S16 [R1+0x238], R71 ;  /* 0x000238470100d387 */ /* 0x0005e20000100600 */
[----:B------:R-:W-:Y:S03]  /*31540*/  PRMT R72, R74, 0x7610, R72 ;  /* 0x000076104a487816 */ /* 0x000fe60000000048 */
[----:B------:R3:W-:Y:S01]  /*31550*/  @!P6 STL.S16 [R1+0x228], R74 ;  /* 0x0002284a0100e387 */ /* 0x0007e20000100600 */
[----:B--2---:R-:W-:Y:S02]  /*31560*/  PRMT R71, R52, 0x5410, R51 ;  /* 0x0000541034477816 */ /* 0x004fe40000000033 */
[----:B------:R-:W-:Y:S01]  /*31570*/  @!P6 PRMT R51, R72, 0x5410, RZ ;  /* 0x000054104833e816 */ /* 0x000fe200000000ff */
[----:B------:R-:W-:Y:S01]  /*31580*/  IMAD.SHL.U32 R72, R232, 0x4, RZ ;  /* 0x00000004e8487824 */ /* 0x000fe200078e00ff */
[----:B------:R-:W-:Y:S02]  /*31590*/  @!P5 PRMT R52, R91, 0x5410, RZ ;  /* 0x000054105b34d816 */ /* 0x000fe400000000ff */
[----:B------:R-:W-:Y:S01]  /*315a0*/  ISETP.GE.U32.AND P5, PT, R199, R156, PT ;  /* 0x0000009cc700720c */ /* 0x000fe20003fa6070 */
[----:B------:R-:W-:Y:S01]  /*315b0*/  ST.E.U16 desc[UR4][R174.64+0xf2], R51 ;  /* 0x0000f233ae007985 */ /* 0x000fe2000c101504 */
[----:B------:R-:W-:Y:S01]  /*315c0*/  LOP3.LUT R72, R223, R205, R72, 0x96, !PT ;  /* 0x000000cddf487212 */ /* 0x000fe200078e9648 */
[----:B------:R-:W-:Y:S01]  /*315d0*/  IMAD.MOV.U32 R223, RZ, RZ, R87 ;  /* 0x000000ffffdf7224 */ /* 0x000fe200078e0057 */
[----:B------:R-:W-:Y:S01]  /*315e0*/  ISETP.GE.U32.AND P6, PT, R199, R157, PT ;  /* 0x0000009dc700720c */ /* 0x000fe20003fc6070 */
[----:B------:R-:W-:Y:S01]  /*315f0*/  IMAD.MOV.U32 R87, RZ, RZ, R219 ;  /* 0x000000ffff577224 */ /* 0x000fe200078e00db */
[----:B------:R1:W5:Y:S01]  /*31600*/  LDL.LU.64 R204, [R1+0x3f0] ;  /* 0x0003f00001cc7983 */ /* 0x0003620000300a00 */
[----:B------:R2:W4:Y:S01]  /*31610*/  MUFU.EX2 R219, R203 ;  /* 0x000000cb00db7308 */ /* 0x0005220000000800 */
[----:B------:R-:W-:Y:S04]  /*31620*/  IMAD.WIDE.U32 R90, R72, -0x326172a9, RZ ;  /* 0xcd9e8d57485a7825 */ /* 0x000fe800078e00ff */
[----:B------:R-:W-:Y:S01]  /*31630*/  ST.E.U16 desc[UR4][R174.64+0xf0], R52 ;  /* 0x0000f034ae007985 */ /* 0x000fe2000c101504 */
[----:B---3--:R-:W-:Y:S01]  /*31640*/  LOP3.LUT R74, R91, R224, R196, 0x96, !PT ;  /* 0x000000e05b4a7212 */ /* 0x008fe200078e96c4 */
[----:B------:R-:W-:Y:S01]  /*31650*/  IMAD.MOV.U32 R157, RZ, RZ, R94 ;  /* 0x000000ffff9d7224 */ /* 0x000fe200078e005e */
[----:B------:R-:W-:Y:S03]  /*31660*/  LOP3.LUT R69, R217, R221, R90, 0x96, !PT ;  /* 0x000000ddd9457212 */ /* 0x000fe600078e965a */
[----:B------:R-:W-:Y:S04]  /*31670*/  IMAD.WIDE.U32 R74, R74, -0x2daee0ad, RZ ;  /* 0xd2511f534a4a7825 */ /* 0x000fe800078e00ff */
[----:B------:R-:W-:Y:S01]  /*31680*/  IMAD.WIDE.U32 R68, R69, -0x2daee0ad, RZ ;  /* 0xd2511f5345447825 */ /* 0x000fe200078e00ff */
[----:B------:R-:W-:Y:S01]  /*31690*/  LOP3.LUT R84, R75, R225, R234, 0x96, !PT ;  /* 0x000000e14b547212 */ /* 0x000fe200078e96ea */
[----:B--2---:R1:W5:Y:S03]  /*316a0*/  LDL.LU R203, [R1+0x3ec] ;  /* 0x0003ec0001cb7983 */ /* 0x0043660000300800 */
[----:B------:R-:W-:Y:S01]  /*316b0*/  LOP3.LUT R74, R69, R226, R74, 0x96, !PT ;  /* 0x000000e2454a7212 */ /* 0x000fe200078e964a */
[----:B------:R1:W5:Y:S01]  /*316c0*/  LDL.LU R200, [R1+0x3e8] ;  /* 0x0003e80001c87983 */ /* 0x0003620000300800 */
[----:B------:R-:W-:Y:S03]  /*316d0*/  IMAD.WIDE.U32 R84, R84, -0x326172a9, RZ ;  /* 0xcd9e8d5754547825 */ /* 0x000fe600078e00ff */
[----:B------:R1:W5:Y:S01]  /*316e0*/  LDL.LU R198, [R1+0x3e4] ;  /* 0x0003e40001c67983 */ /* 0x0003620000300800 */
[----:B------:R-:W-:Y:S01]  /*316f0*/  IMAD.WIDE.U32 R74, R74, -0x326172a9, RZ ;  /* 0xcd9e8d574a4a7825 */ /* 0x000fe200078e00ff */
[----:B------:R-:W-:Y:S02]  /*31700*/  LOP3.LUT R66, R85, R220, R216, 0x96, !PT ;  /* 0x000000dc55427212 */ /* 0x000fe400078e96d8 */
[----:B------:R1:W5:Y:S02]  /*31710*/  LDL.LU R195, [R1+0x3e0] ;  /* 0x0003e00001c37983 */ /* 0x0003640000300800 */
[----:B------:R-:W-:Y:S01]  /*31720*/  LOP3.LUT R84, R75, R230, R84, 0x96, !PT ;  /* 0x000000e64b547212 */ /* 0x000fe200078e9654 */
[----:B------:R-:W-:Y:S01]  /*31730*/  IMAD.WIDE.U32 R66, R66, -0x2daee0ad, RZ ;  /* 0xd2511f5342427825 */ /* 0x000fe200078e00ff */
[----:B------:R1:W2:Y:S03]  /*31740*/  LDL.S16 R156, [R1+0x130] ;  /* 0x00013000019c7983 */ /* 0x0002a60000100600 */
[----:B------:R-:W-:Y:S01]  /*31750*/  IMAD.WIDE.U32 R84, R84, -0x2daee0ad, RZ ;  /* 0xd2511f5354547825 */ /* 0x000fe200078e00ff */
[----:B------:R-:W-:Y:S01]  /*31760*/  LOP3.LUT R68, R67, R229, R68, 0x96, !PT ;  /* 0x000000e543447212 */ /* 0x000fe200078e9644 */
[----:B------:R1:W3:Y:S02]  /*31770*/  LDL.S16 R61, [R1+0x12c] ;  /* 0x00012c00013d7983 */ /* 0x0002e40000100600 */
[----:B------:R-:W-:Y:S01]  /*31780*/  IMAD.MOV.U32 R75, RZ, RZ, R223 ;  /* 0x000000ffff4b7224 */ /* 0x000fe200078e00df */
[----:B------:R-:W-:Y:S01]  /*31790*/  LOP3.LUT R66, R85, R227, R66, 0x96, !PT ;  /* 0x000000e355427212 */ /* 0x000fe200078e9642 */
[----:B------:R1:W3:Y:S01]  /*317a0*/  LDL.S16 R223, [R1+0x11c] ;  /* 0x00011c0001df7983 */ /* 0x0002e20000100600 */
[----:B------:R-:W-:Y:S03]  /*317b0*/  IMAD.WIDE.U32 R68, R68, -0x326172a9, RZ ;  /* 0xcd9e8d5744447825 */ /* 0x000fe600078e00ff */
[----:B------:R1:W3:Y:S01]  /*317c0*/  LDL.S16 R85, [R1+0x128] ;  /* 0x0001280001557983 */ /* 0x0002e20000100600 */
[----:B------:R-:W-:Y:S01]  /*317d0*/  IMAD.WIDE.U32 R66, R66, -0x326172a9, RZ ;  /* 0xcd9e8d5742427825 */ /* 0x000fe200078e00ff */
[----:B------:R-:W-:Y:S02]  /*317e0*/  LOP3.LUT R74, R69, R228, R74, 0x96, !PT ;  /* 0x000000e4454a7212 */ /* 0x000fe400078e964a */
[C---:B------:R-:W-:Y:S02]  /*317f0*/  LOP3.LUT R40, R66.reuse, 0xffff, RZ, 0xc0, !PT ;  /* 0x0000ffff42287812 */ /* 0x040fe400078ec0ff */
[----:B------:R-:W-:Y:S02]  /*31800*/  LOP3.LUT R65, R67, R233, R68, 0x96, !PT ;  /* 0x000000e943417212 */ /* 0x000fe400078e9644 */
[----:B------:R-:W-:Y:S02]  /*31810*/  LOP3.LUT R68, R66, 0xff, RZ, 0xc0, !PT ;  /* 0x000000ff42447812 */ /* 0x000fe400078ec0ff */
[----:B------:R-:W-:Y:S02]  /*31820*/  SHF.R.U32.HI R40, RZ, 0x8, R40 ;  /* 0x00000008ff287819 */ /* 0x000fe40000011628 */
[----:B------:R-:W-:Y:S02]  /*31830*/  SHF.R.U32.HI R69, RZ, 0x10, R66 ;  /* 0x00000010ff457819 */ /* 0x000fe40000011642 */
[----:B------:R-:W-:Y:S02]  /*31840*/  PRMT R72, R68, 0x5410, R40 ;  /* 0x0000541044487816 */ /* 0x000fe40000000028 */
[----:B----4-:R-:W-:Y:S02]  /*31850*/  F2FP.BF16.F32.PACK_AB R40, R218, R219 ;  /* 0x000000dbda28723e */ /* 0x010fe400000010ff */
[----:B------:R-:W-:Y:S01]  /*31860*/  SHF.R.U32.HI R70, RZ, 0x18, R66 ;  /* 0x00000018ff467819 */ /* 0x000fe20000011642 */
[----:B------:R-:W-:Y:S01]  /*31870*/  IMAD.WIDE.U32 R66, R74, -0x2daee0ad, RZ ;  /* 0xd2511f534a427825 */ /* 0x000fe200078e00ff */
[----:B------:R-:W-:Y:S02]  /*31880*/  PRMT R3, R40, 0x7632, R3 ;  /* 0x0000763228037816 */ /* 0x000fe40000000003 */
[----:B------:R-:W-:Y:S02]  /*31890*/  LOP3.LUT R68, R69, 0xff, RZ, 0xc0, !PT ;  /* 0x000000ff45447812 */ /* 0x000fe400078ec0ff */
[----:B------:R-:W-:Y:S02]  /*318a0*/  LOP3.LUT R84, R67, R231, R84, 0x96, !PT ;  /* 0x000000e743547212 */ /* 0x000fe400078e9654 */
[----:B------:R-:W-:Y:S02]  /*318b0*/  PRMT R74, R68, 0x5410, R70 ;  /* 0x00005410444a7816 */ /* 0x000fe40000000046 */
[----:B------:R-:W-:Y:S02]  /*318c0*/  SHF.R.U32.HI R94, RZ, 0x10, R66 ;  /* 0x00000010ff5e7819 */ /* 0x000fe40000011642 */
[----:B------:R-:W-:Y:S01]  /*318d0*/  LOP3.LUT R64, R65, 0xff, RZ, 0xc0, !PT ;  /* 0x000000ff41407812 */ /* 0x000fe200078ec0ff */
[----:B--2---:R-:W-:Y:S05]  /*318e0*/  @!P5 HFMA2.BF16_V2 R156, -RZ.H0_H0, RZ.H0_H0, -R40.H0_H0 ;  /* 0x200000ffff9cd231 */ /* 0x004fea0000340928 */
[----:B------:R-:W-:Y:S01]  /*318f0*/  PRMT R185, R156, 0x7610, R185 ;  /* 0x000076109cb97816 */ /* 0x000fe200000000b9 */
[----:B---3--:R-:W-:Y:S01]  /*31900*/  @!P6 HFMA2.BF16_V2 R61, -RZ.H0_H0, RZ.H0_H0, -R3.H0_H0 ;  /* 0x200000ffff3de231 */ /* 0x008fe20000340903 */
[----:B------:R2:W-:Y:S01]  /*31910*/  @!P5 STL.S16 [R1+0x130], R156 ;  /* 0x0001309c0100d387 */ /* 0x0005e20000100600 */
[----:B------:R-:W-:Y:S03]  /*31920*/  @!P0 HFMA2.BF16_V2 R223, -RZ.H0_H0, RZ.H0_H0, -R0.H0_H0 ;  /* 0x200000ffffdf8231 */ /* 0x000fe60000340900 */
[----:B------:R-:W-:Y:S01]  /*31930*/  PRMT R69, R61, 0x7610, R69 ;  /* 0x000076103d457816 */ /* 0x000fe20000000045 */
[----:B------:R3:W-:Y:S01]  /*31940*/  @!P6 STL.S16 [R1+0x12c], R61 ;  /* 0x00012c3d0100e387 */ /* 0x0007e20000100600 */
[----:B------:R-:W-:Y:S01]  /*31950*/  @!P1 HFMA2.BF16_V2 R85, -RZ.H0_H0, RZ.H0_H0, -R2.H0_H0 ;  /* 0x200000ffff559231 */ /* 0x000fe20000340902 */
[----:B------:R-:W-:Y:S02]  /*31960*/  PRMT R189, R223, 0x7610, R189 ;  /* 0x00007610dfbd7816 */ /* 0x000fe400000000bd */
[----:B------:R-:W-:Y:S02]  /*31970*/  PRMT R57, R69, 0x7610, R57 ;  /* 0x0000761045397816 */ /* 0x000fe40000000039 */
[----:B------:R-:W-:Y:S01]  /*31980*/  PRMT R68, R85, 0x7610, R68 ;  /* 0x0000761055447816 */ /* 0x000fe20000000044 */
[----:B------:R4:W-:Y:S01]  /*31990*/  @!P1 STL.S16 [R1+0x128], R85 ;  /* 0x0001285501009387 */ /* 0x0009e20000100600 */
[----:B------:R-:W-:Y:S03]  /*319a0*/  PRMT R86, R57, 0x7610, R86 ;  /* 0x0000761039567816 */ /* 0x000fe60000000056 */
[----:B------:R1:W-:Y:S01]  /*319b0*/  @!P0 STL.S16 [R1+0x11c], R223 ;  /* 0x00011cdf01008387 */ /* 0x0003e20000100600 */
[----:B--2---:R-:W-:Y:S01]  /*319c0*/  IMAD.MOV.U32 R156, RZ, RZ, R87 ;  /* 0x000000ffff9c7224 */ /* 0x004fe200078e0057 */
[----:B------:R-:W-:Y:S02]  /*319d0*/  LOP3.LUT R87, R66, 0xffff, RZ, 0xc0, !PT ;  /* 0x0000ffff42577812 */ /* 0x000fe400078ec0ff */
[----:B---3--:R-:W-:Y:S04]  /*319e0*/  LOP3.LUT R61, R65, 0xffff, RZ, 0xc0, !PT ;  /* 0x0000ffff413d7812 */ /* 0x008fe800078ec0ff */
[----:B------:R-:W-:Y:S01]  /*319f0*/  SHF.R.U32.HI R61, RZ, 0x8, R61 ;  /* 0x00000008ff3d7819 */ /* 0x000fe2000001163d */
[----:B----4-:R-:W-:Y:S03]  /*31a00*/  IMAD.MOV.U32 R85, RZ, RZ, R89 ;  /* 0x000000ffff557224 */ /* 0x010fe600078e0059 */
[----:B------:R-:W-:Y:S01]  /*31a10*/  PRMT R70, R64, 0x5410, R61 ;  /* 0x0000541040467816 */ /* 0x000fe2000000003d */
[----:B------:R-:W-:Y:S01]  /*31a20*/  IMAD.MOV.U32 R89, RZ, RZ, R149 ;  /* 0x000000ffff597224 */ /* 0x000fe200078e0095 */
[----:B------:R-:W-:Y:S01]  /*31a30*/  LOP3.LUT R149, R66, 0xff, RZ, 0xc0, !PT ;  /* 0x000000ff42957812 */ /* 0x000fe200078ec0ff */
[----:B-1----:R-:W-:Y:S01]  /*31a40*/  IMAD.MOV.U32 R223, RZ, RZ, R148 ;  /* 0x000000ffffdf7224 */ /* 0x002fe200078e0094 */
[----:B------:R-:W-:Y:S01]  /*31a50*/  SHF.R.U32.HI R148, RZ, 0x18, R66 ;  /* 0x00000018ff947819 */ /* 0x000fe20000011642 */
[----:B------:R-:W-:Y:S01]  /*31a60*/  IMAD.WIDE.U32 R66, R83, -0x326172a9, RZ ;  /* 0xcd9e8d5753427825 */ /* 0x000fe200078e00ff */
[--C-:B------:R-:W-:Y:S02]  /*31a70*/  SHF.R.U32.HI R61, RZ, 0x10, R65.reuse ;  /* 0x00000010ff3d7819 */ /* 0x100fe40000011641 */
[----:B------:R-:W-:Y:S01]  /*31a80*/  SHF.R.U32.HI R65, RZ, 0x18, R65 ;  /* 0x00000018ff417819 */ /* 0x000fe20000011641 */
[----:B------:R-:W-:Y:S01]  /*31a90*/  IMAD.MOV.U32 R64, RZ, RZ, R75 ;  /* 0x000000ffff407224 */ /* 0x000fe200078e004b */
[----:B------:R-:W-:Y:S01]  /*31aa0*/  LOP3.LUT R62, R67, R224, R196, 0x96, !PT ;  /* 0x000000e0433e7212 */ /* 0x000fe200078e96c4 */
[----:B------:R-:W-:Y:S01]  /*31ab0*/  IMAD.MOV.U32 R49, RZ, RZ, R89 ;  /* 0x000000ffff317224 */ /* 0x000fe200078e0059 */
[----:B------:R-:W-:Y:S01]  /*31ac0*/  LOP3.LUT R61, R61, 0xff, RZ, 0xc0, !PT ;  /* 0x000000ff3d3d7812 */ /* 0x000fe200078ec0ff */
[----:B------:R-:W-:Y:S01]  /*31ad0*/  IMAD.MOV.U32 R50, RZ, RZ, R64 ;  /* 0x000000ffff327224 */ /* 0x000fe200078e0040 */
[-CC-:B------:R-:W-:Y:S01]  /*31ae0*/  LOP3.LUT R64, R217, R221.reuse, R66.reuse, 0x96, !PT ;  /* 0x000000ddd9407212 */ /* 0x180fe200078e9642 */
[----:B------:R-:W-:Y:S01]  /*31af0*/  IMAD.WIDE.U32 R62, R62, -0x2daee0ad, RZ ;  /* 0xd2511f533e3e7825 */ /* 0x000fe200078e00ff */
[----:B------:R-:W-:Y:S02]  /*31b00*/  PRMT R75, R61, 0x5410, R65 ;  /* 0x000054103d4b7816 */ /* 0x000fe40000000041 */
[----:B------:R-:W-:Y:S01]  /*31b10*/  LOP3.LUT R66, R181, R221, R66, 0x96, !PT ;  /* 0x000000ddb5427212 */ /* 0x000fe200078e9642 */
[----:B------:R-:W-:Y:S01]  /*31b20*/  IMAD.WIDE.U32 R64, R64, -0x2daee0ad, RZ ;  /* 0xd2511f5340407825 */ /* 0x000fe200078e00ff */
[----:B------:R-:W-:Y:S03]  /*31b30*/  LOP3.LUT R63, R63, R225, R234, 0x96, !PT ;  /* 0x000000e13f3f7212 */ /* 0x000fe600078e96ea */
[----:B------:R-:W-:Y:S01]  /*31b40*/  IMAD.MOV.U32 R57, RZ, RZ, R49 ;  /* 0x000000ffff397224 */ /* 0x000fe200078e0031 */
[----:B------:R-:W-:Y:S01]  /*31b50*/  LOP3.LUT R65, R65, R226, R62, 0x96, !PT ;  /* 0x000000e241417212 */ /* 0x000fe200078e963e */
[----:B------:R-:W-:Y:S01]  /*31b60*/  IMAD.WIDE.U32 R62, R63, -0x326172a9, RZ ;  /* 0xcd9e8d573f3e7825 */ /* 0x000fe200078e00ff */
[----:B------:R-:W-:Y:S03]  /*31b70*/  LOP3.LUT R49, R59, R224, R196, 0x96, !PT ;  /* 0x000000e03b317212 */ /* 0x000fe600078e96c4 */
[----:B------:R-:W-:Y:S01]  /*31b80*/  IMAD.MOV.U32 R83, RZ, RZ, R157 ;  /* 0x000000ffff537224 */ /* 0x000fe200078e009d */
[----:B------:R-:W-:Y:S01]  /*31b90*/  LOP3.LUT R60, R63, R220, R216, 0x96, !PT ;  /* 0x000000dc3f3c7212 */ /* 0x000fe200078e96d8 */
[----:B------:R-:W-:Y:S02]  /*31ba0*/  IMAD.MOV.U32 R157, RZ, RZ, R156 ;  /* 0x000000ffff9d7224 */ /* 0x000fe400078e009c */
[----:B------:R-:W-:Y:S02]  /*31bb0*/  IMAD.MOV.U32 R156, RZ, RZ, R88 ;  /* 0x000000ffff9c7224 */ /* 0x000fe400078e0058 */
[----:B------:R-:W-:Y:S04]  /*31bc0*/  IMAD.WIDE.U32 R60, R60, -0x2daee0ad, RZ ;  /* 0xd2511f533c3c7825 */ /* 0x000fe800078e00ff */
[----:B------:R-:W-:Y:S01]  /*31bd0*/  IMAD.WIDE.U32 R48, R49, -0x2daee0ad, RZ ;  /* 0xd2511f5331307825 */ /* 0x000fe200078e00ff */
[----:B------:R-:W-:Y:S03]  /*31be0*/  LOP3.LUT R63, R61, R229, R64, 0x96, !PT ;  /* 0x000000e53d3f7212 */ /* 0x000fe600078e9640 */
        /* <DEDUP_REMOVED lines=16> */
[----:B------:R-:W-:Y:S01]  /*31cf0*/  IMAD.WIDE.U32 R48, R49, -0x326172a9, RZ ;  /* 0xcd9e8d5731307825 */ /* 0x000fe200078e00ff */
[----:B------:R-:W-:Y:S03]  /*31d00*/  PRMT R63, R86, 0x7610, R63 ;  /* 0x00007610563f7816 */ /* 0x000fe6000000003f */
[----:B------:R-:W-:Y:S01]  /*31d10*/  IMAD.MOV.U32 R86, RZ, RZ, R153 ;  /* 0x000000ffff567224 */ /* 0x000fe200078e0099 */
[----:B------:R-:W-:Y:S01]  /*31d20*/  LOP3.LUT R46, R49, R220, R216, 0x96, !PT ;  /* 0x000000dc312e7212 */ /* 0x000fe200078e96d8 */
[----:B------:R-:W-:Y:S01]  /*31d30*/  IMAD.MOV.U32 R49, RZ, RZ, R197 ;  /* 0x000000ffff317224 */ /* 0x000fe200078e00c5 */
[----:B------:R-:W-:Y:S03]  /*31d40*/  PRMT R64, R63, 0x7610, R64 ;  /* 0x000076103f407816 */ /* 0x000fe60000000040 */
[----:B------:R-:W-:Y:S01]  /*31d50*/  IMAD.WIDE.U32 R46, R46, -0x2daee0ad, RZ ;  /* 0xd2511f532e2e7825 */ /* 0x000fe200078e00ff */
[----:B------:R-:W-:Y:S02]  /*31d60*/  PRMT R65, R64, 0x7610, R65 ;  /* 0x0000761040417816 */ /* 0x000fe40000000041 */
[----:B------:R-:W-:Y:S02]  /*31d70*/  PRMT R64, R40, 0x5410, R3 ;  /* 0x0000541028407816 */ /* 0x000fe40000000003 */
[----:B------:R-:W-:Y:S01]  /*31d80*/  LOP3.LUT R156, R47, R229, R62, 0x96, !PT ;  /* 0x000000e52f9c7212 */ /* 0x000fe200078e963e */
[----:B------:R-:W-:Y:S01]  /*31d90*/  IMAD.MOV.U32 R62, RZ, RZ, R151 ;  /* 0x000000ffff3e7224 */ /* 0x000fe200078e0097 */
[----:B------:R-:W-:Y:S01]  /*31da0*/  @!P6 PRMT R3, R65, 0x5410, RZ ;  /* 0x000054104103e816 */ /* 0x000fe200000000ff */
[----:B------:R-:W-:Y:S01]  /*31db0*/  IMAD.WIDE.U32 R150, R45, -0x326172a9, RZ ;  /* 0xcd9e8d572d967825 */ /* 0x000fe200078e00ff */
[----:B------:R-:W-:Y:S02]  /*31dc0*/  PRMT R65, R2, 0x5410, R0 ;  /* 0x0000541002417816 */ /* 0x000fe40000000000 */
[----:B------:R-:W-:Y:S01]  /*31dd0*/  @!P0 PRMT R0, R189, 0x5410, RZ ;  /* 0x00005410bd008816 */ /* 0x000fe200000000ff */
[----:B------:R-:W-:Y:S01]  /*31de0*/  ST.E.U16 desc[UR4][R172.64+0xf2], R3 ;  /* 0x0000f203ac007985 */ /* 0x000fe2000c101504 */
[----:B------:R-:W-:Y:S01]  /*31df0*/  LOP3.LUT R48, R151, R230, R48, 0x96, !PT ;  /* 0x000000e697307212 */ /* 0x000fe200078e9630 */
[----:B------:R-:W-:Y:S02]  /*31e00*/  IMAD.MOV.U32 R45, RZ, RZ, R154 ;  /* 0x000000ffff2d7224 */ /* 0x000fe400078e009a */
[----:B------:R-:W-:Y:S02]  /*31e10*/  IMAD.MOV.U32 R151, RZ, RZ, R155 ;  /* 0x000000ffff977224 */ /* 0x000fe400078e009b */
[----:B------:R-:W-:Y:S04]  /*31e20*/  IMAD.WIDE.U32 R154, R48, -0x2daee0ad, RZ ;  /* 0xd2511f53309a7825 */ /* 0x000fe800078e00ff */
[----:B------:R-:W-:Y:S01]  /*31e30*/  IMAD.MOV.U32 R48, RZ, RZ, R196 ;  /* 0x000000ffff307224 */ /* 0x000fe200078e00c4 */
[----:B------:R-:W-:Y:S01]  /*31e40*/  LOP3.LUT R155, R155, R227, R46, 0x96, !PT ;  /* 0x000000e39b9b7212 */ /* 0x000fe200078e962e */
[----:B------:R-:W-:Y:S01]  /*31e50*/  IMAD.WIDE.U32 R46, R147, -0x326172a9, RZ ;  /* 0xcd9e8d57932e7825 */ /* 0x000fe200078e00ff */
[----:B------:R2:W5:Y:S03]  /*31e60*/  LDL.LU.64 R196, [R1+0x3d8] ;  /* 0x0003d80001c47983 */ /* 0x0005660000300a00 */
[----:B------:R-:W-:Y:S01]  /*31e70*/  IMAD.MOV.U32 R147, RZ, RZ, R151 ;  /* 0x000000ffff937224 */ /* 0x000fe200078e0097 */
[----:B------:R-:W-:Y:S01]  /*31e80*/  LOP3.LUT R48, R47, R224, R48, 0x96, !PT ;  /* 0x000000e02f307212 */ /* 0x000fe200078e9630 */
[----:B------:R-:W-:Y:S01]  /*31e90*/  IMAD.MOV.U32 R151, RZ, RZ, R45 ;  /* 0x000000ffff977224 */ /* 0x000fe200078e002d */
[-CC-:B------:R-:W-:Y:S02]  /*31ea0*/  LOP3.LUT R45, R217, R221.reuse, R46.reuse, 0x96, !PT ;  /* 0x000000ddd92d7212 */ /* 0x180fe400078e962e */
[----:B------:R-:W-:Y:S01]  /*31eb0*/  LOP3.LUT R46, R181, R221, R46, 0x96, !PT ;  /* 0x000000ddb52e7212 */ /* 0x000fe200078e962e */
[----:B------:R-:W-:Y:S05]  /*31ec0*/  IMAD.WIDE.U32 R48, R48, -0x2daee0ad, RZ ;  /* 0xd2511f5330307825 */ /* 0x000fea00078e00ff */
[----:B------:R-:W-:Y:S01]  /*31ed0*/  LOP3.LUT R49, R49, R225, R234, 0x96, !PT ;  /* 0x000000e131317212 */ /* 0x000fe200078e96ea */
[----:B------:R-:W-:Y:S02]  /*31ee0*/  IMAD.MOV.U32 R234, RZ, RZ, R93 ;  /* 0x000000ffffea7224 */ /* 0x000fe400078e005d */
[----:B------:R-:W-:Y:S04]  /*31ef0*/  IMAD.WIDE.U32 R92, R45, -0x2daee0ad, RZ ;  /* 0xd2511f532d5c7825 */ /* 0x000fe800078e00ff */
[----:B------:R-:W-:Y:S01]  /*31f00*/  IMAD.MOV.U32 R217, RZ, RZ, R234 ;  /* 0x000000ffffd97224 */ /* 0x000fe200078e00ea */
[----:B------:R-:W-:Y:S01]  /*31f10*/  LOP3.LUT R45, R93, R226, R48, 0x96, !PT ;  /* 0x000000e25d2d7212 */ /* 0x000fe200078e9630 */
[----:B------:R-:W-:Y:S02]  /*31f20*/  IMAD.MOV.U32 R234, RZ, RZ, R62 ;  /* 0x000000ffffea7224 */ /* 0x000fe400078e003e */
[----:B------:R-:W-:Y:S02]  /*31f30*/  IMAD.MOV.U32 R62, RZ, RZ, R53 ;  /* 0x000000ffff3e7224 */ /* 0x000fe400078e0035 */
[----:B------:R-:W-:Y:S02]  /*31f40*/  IMAD.MOV.U32 R53, RZ, RZ, R50 ;  /* 0x000000ffff357224 */ /* 0x000fe400078e0032 */
[----:B------:R-:W-:Y:S02]  /*31f50*/  IMAD.MOV.U32 R50, RZ, RZ, R85 ;  /* 0x000000ffff327224 */ /* 0x000fe400078e0055 */
[----:B------:R-:W-:Y:S02]  /*31f60*/  IMAD.MOV.U32 R85, RZ, RZ, R158 ;  /* 0x000000ffff557224 */ /* 0x000fe400078e009e */
[----:B------:R-:W-:Y:S02]  /*31f70*/  IMAD.MOV.U32 R158, RZ, RZ, R152 ;  /* 0x000000ffff9e7224 */ /* 0x000fe400078e0098 */
[----:B------:R-:W-:Y:S04]  /*31f80*/  IMAD.WIDE.U32 R48, R49, -0x326172a9, RZ ;  /* 0xcd9e8d5731307825 */ /* 0x000fe800078e00ff */
[----:B------:R-:W-:Y:S01]  /*31f90*/  IMAD.WIDE.U32 R152, R45, -0x326172a9, RZ ;  /* 0xcd9e8d572d987825 */ /* 0x000fe200078e00ff */
[----:B------:R-:W-:Y:S03]  /*31fa0*/  LOP3.LUT R216, R49, R220, R216, 0x96, !PT ;  /* 0x000000dc31d87212 */ /* 0x000fe600078e96d8 */
[----:B------:R-:W-:Y:S01]  /*31fb0*/  IMAD.MOV.U32 R45, RZ, RZ, R147 ;  /* 0x000000ffff2d7224 */ /* 0x000fe200078e0093 */
[----:B------:R-:W-:Y:S02]  /*31fc0*/  LOP3.LUT R147, R153, R230, R48, 0x96, !PT ;  /* 0x000000e699937212 */ /* 0x000fe400078e9630 */
[----:B------:R-:W-:Y:S01]  /*31fd0*/  LOP3.LUT R48, R91, R224, R190, 0x96, !PT ;  /* 0x000000e05b307212 */ /* 0x000fe200078e96be */
[----:B------:R-:W-:Y:S01]  /*31fe0*/  IMAD.MOV.U32 R49, RZ, RZ, R45 ;  /* 0x000000ffff317224 */ /* 0x000fe200078e002d */
        /* <DEDUP_REMOVED lines=9> */
[----:B------:R-:W-:Y:S04]  /*32080*/  IMAD.WIDE.U32 R54, R42, -0x326172a9, RZ ;  /* 0xcd9e8d572a367825 */ /* 0x000fe800078e00ff */
[----:B------:R-:W-:Y:S01]  /*32090*/  IMAD.MOV.U32 R42, RZ, RZ, R45 ;  /* 0x000000ffff2a7224 */ /* 0x000fe200078e002d */
[----:B------:R-:W-:Y:S01]  /*320a0*/  LOP3.LUT R44, R55, R220, R180, 0x96, !PT ;  /* 0x000000dc372c7212 */ /* 0x000fe200078e96b4 */
[----:B------:R-:W-:Y:S02]  /*320b0*/  IMAD.MOV.U32 R55, RZ, RZ, R194 ;  /* 0x000000ffff377224 */ /* 0x000fe400078e00c2 */
[----:B------:R2:W5:Y:S02]  /*320c0*/  LDL.LU R194, [R1+0x3d4] ;  /* 0x0003d40001c27983 */ /* 0x0005640000300800 */
[----:B------:R-:W-:Y:S05]  /*320d0*/  IMAD.WIDE.U32 R44, R44, -0x2daee0ad, RZ ;  /* 0xd2511f532c2c7825 */ /* 0x000fea00078e00ff */
[----:B------:R-:W-:Y:S01]  /*320e0*/  LOP3.LUT R48, R45, R229, R56, 0x96, !PT ;  /* 0x000000e52d307212 */ /* 0x000fe200078e9638 */
[----:B------:R-:W-:Y:S04]  /*320f0*/  IMAD.WIDE.U32 R56, R49, -0x326172a9, RZ ;  /* 0xcd9e8d5731387825 */ /* 0x000fe800078e00ff */
[----:B------:R-:W-:Y:S01]  /*32100*/  IMAD.MOV.U32 R49, RZ, RZ, R41 ;  /* 0x000000ffff317224 */ /* 0x000fe200078e0029 */
[----:B------:R-:W-:Y:S01]  /*32110*/  LOP3.LUT R41, R57, R230, R54, 0x96, !PT ;  /* 0x000000e639297212 */ /* 0x000fe200078e9636 */
[----:B------:R-:W-:Y:S04]  /*32120*/  IMAD.MOV.U32 R54, RZ, RZ, R62 ;  /* 0x000000ffff367224 */ /* 0x000fe800078e003e */
[----:B------:R-:W-:Y:S04]  /*32130*/  IMAD.WIDE.U32 R62, R41, -0x2daee0ad, RZ ;  /* 0xd2511f53293e7825 */ /* 0x000fe800078e00ff */
[----:B------:R-:W-:Y:S01]  /*32140*/  IMAD.MOV.U32 R41, RZ, RZ, R49 ;  /* 0x000000ffff297224 */ /* 0x000fe200078e0031 */
[----:B------:R-:W-:Y:S01]  /*32150*/  LOP3.LUT R44, R63, R227, R44, 0x96, !PT ;  /* 0x000000e33f2c7212 */ /* 0x000fe200078e962c */
[----:B------:R-:W-:Y:S01]  /*32160*/  IMAD.WIDE.U32 R48, R48, -0x326172a9, RZ ;  /* 0xcd9e8d5730307825 */ /* 0x000fe200078e00ff */
[----:B------:R-:W-:Y:S02]  /*32170*/  PRMT R63, R185, 0x7610, R63 ;  /* 0x00007610b93f7816 */ /* 0x000fe4000000003f */
[----:B------:R-:W-:Y:S01]  /*32180*/  MUFU.EX2 R185, R192 ;  /* 0x000000c000b97308 */ /* 0x000fe20000000800 */
[----:B------:R-:W-:Y:S01]  /*32190*/  IMAD.MOV.U32 R57, RZ, RZ, R41 ;  /* 0x000000ffff397224 */ /* 0x000fe200078e0029 */
[----:B------:R-:W-:Y:S01]  /*321a0*/  @!P5 PRMT R40, R63, 0x5410, RZ ;  /* 0x000054103f28d816 */ /* 0x000fe200000000ff */
[----:B------:R-:W-:Y:S01]  /*321b0*/  IMAD.WIDE.U32 R44, R44, -0x326172a9, RZ ;  /* 0xcd9e8d572c2c7825 */ /* 0x000fe200078e00ff */
[----:B------:R-:W-:Y:S03]  /*321c0*/  LOP3.LUT R49, R49, R228, R56, 0x96, !PT ;  /* 0x000000e431317212 */ /* 0x000fe600078e9638 */
[----:B------:R1:W-:Y:S01]  /*321d0*/  ST.E.U16 desc[UR4][R172.64+0xf0], R40 ;  /* 0x0000f028ac007985 */ /* 0x0003e2000c101504 */
[----:B------:R-:W-:Y:S01]  /*321e0*/  LOP3.LUT R41, R45, R233, R48, 0x96, !PT ;  /* 0x000000e92d297212 */ /* 0x000fe200078e9630 */
[----:B------:R-:W-:Y:S02]  /*321f0*/  IMAD.MOV.U32 R56, RZ, RZ, R55 ;  /* 0x000000ffff387224 */ /* 0x000fe400078e0037 */
[----:B------:R-:W-:Y:S01]  /*32200*/  IMAD.MOV.U32 R55, RZ, RZ, R42 ;  /* 0x000000ffff377224 */ /* 0x000fe200078e002a */
[C---:B------:R-:W-:Y:S01]  /*32210*/  LOP3.LUT R42, R44.reuse, 0xffff, RZ, 0xc0, !PT ;  /* 0x0000ffff2c2a7812 */ /* 0x040fe200078ec0ff */
[----:B------:R3:W-:Y:S01]  /*32220*/  ST.E.U16 desc[UR4][R176.64+0xf0], R0 ;  /* 0x0000f000b0007985 */ /* 0x0007e2000c101504 */
[----:B------:R-:W-:Y:S01]  /*32230*/  LOP3.LUT R45, R44, 0xff, RZ, 0xc0, !PT ;  /* 0x000000ff2c2d7812 */ /* 0x000fe200078ec0ff */
[----:B------:R-:W-:Y:S01]  /*32240*/  IMAD.MOV.U32 R48, RZ, RZ, R50 ;  /* 0x000000ffff307224 */ /* 0x000fe200078e0032 */
[----:B------:R-:W-:Y:S02]  /*32250*/  SHF.R.U32.HI R42, RZ, 0x8, R42 ;  /* 0x00000008ff2a7819 */ /* 0x000fe4000001162a */
[----:B------:R-:W-:Y:S02]  /*32260*/  LOP3.LUT R43, R41, 0xff, RZ, 0xc0, !PT ;  /* 0x000000ff292b7812 */ /* 0x000fe400078ec0ff */
[----:B------:R-:W-:Y:S01]  /*32270*/  PRMT R50, R45, 0x5410, R42 ;  /* 0x000054102d327816 */ /* 0x000fe2000000002a */
[----:B------:R-:W-:Y:S01]  /*32280*/  IMAD.MOV.U32 R45, RZ, RZ, R53 ;  /* 0x000000ffff2d7224 */ /* 0x000fe200078e0035 */
[--C-:B------:R-:W-:Y:S02]  /*32290*/  SHF.R.U32.HI R42, RZ, 0x10, R44.reuse ;  /* 0x00000010ff2a7819 */ /* 0x100fe4000001162c */
[----:B------:R-:W-:Y:S01]  /*322a0*/  SHF.R.U32.HI R44, RZ, 0x18, R44 ;  /* 0x00000018ff2c7819 */ /* 0x000fe2000001162c */
[----:B------:R-:W-:Y:S01]  /*322b0*/  IMAD.MOV.U32 R63, RZ, RZ, R45 ;  /* 0x000000ffff3f7224 */ /* 0x000fe200078e002d */
[----:B------:R-:W-:Y:S01]  /*322c0*/  LOP3.LUT R42, R42, 0xff, RZ, 0xc0, !PT ;  /* 0x000000ff2a2a7812 */ /* 0x000fe200078ec0ff */
[----:B------:R-:W-:Y:S02]  /*322d0*/  IMAD.MOV.U32 R45, RZ, RZ, R54 ;  /* 0x000000ffff2d7224 */ /* 0x000fe400078e0036 */
[----:B------:R-:W-:Y:S01]  /*322e0*/  IMAD.MOV.U32 R54, RZ, RZ, R217 ;  /* 0x000000ffff367224 */ /* 0x000fe200078e00d9 */
[----:B------:R-:W-:Y:S01]  /*322f0*/  PRMT R53, R42, 0x5410, R44 ;  /* 0x000054102a357816 */ /* 0x000fe2000000002c */
[----:B------:R-:W-:Y:S01]  /*32300*/  IMAD.MOV.U32 R44, RZ, RZ, R48 ;  /* 0x000000ffff2c7224 */ /* 0x000fe200078e0030 */
[----:B------:R-:W-:Y:S01]  /*32310*/  LOP3.LUT R42, R41, 0xffff, RZ, 0xc0, !PT ;  /* 0x0000ffff292a7812 */ /* 0x000fe200078ec0ff */
[----:B------:R-:W-:Y:S01]  /*32320*/  IMAD.MOV.U32 R217, RZ, RZ, R151 ;  /* 0x000000ffffd97224 */ /* 0x000fe200078e0097 */
[----:B-1----:R-:W-:Y:S01]  /*32330*/  PRMT R40, R68, 0x7610, R40 ;  /* 0x0000761044287816 */ /* 0x002fe20000000028 */
[----:B------:R-:W-:Y:S01]  /*32340*/  IMAD.MOV.U32 R52, RZ, RZ, R44 ;  /* 0x000000ffff347224 */ /* 0x000fe200078e002c */
[----:B------:R-:W-:Y:S01]  /*32350*/  SHF.R.U32.HI R42, RZ, 0x8, R42 ;  /* 0x00000008ff2a7819 */ /* 0x000fe2000001162a */
[----:B------:R-:W-:Y:S01]  /*32360*/  IMAD.MOV.U32 R44, RZ, RZ, R57 ;  /* 0x000000ffff2c7224 */ /* 0x000fe200078e0039 */
[----:B------:R-:W-:Y:S01]  /*32370*/  @!P1 PRMT R2, R40, 0x5410, RZ ;  /* 0x0000541028029816 */ /* 0x000fe200000000ff */
[----:B------:R-:W-:Y:S01]  /*32380*/  IMAD.MOV.U32 R173, RZ, RZ, R52 ;  /* 0x000000ffffad7224 */ /* 0x000fe200078e0034 */
[----:B------:R-:W-:Y:S01]  /*32390*/  PRMT R48, R43, 0x5410, R42 ;  /* 0x000054102b307816 */ /* 0x000fe2000000002a */
[----:B------:R-:W-:Y:S01]  /*323a0*/  IMAD.WIDE.U32 R42, R49, -0x2daee0ad, RZ ;  /* 0xd2511f53312a7825 */ /* 0x000fe200078e00ff */
[--C-:B---3--:R-:W-:Y:S01]  /*323b0*/  SHF.R.U32.HI R0, RZ, 0x10, R41.reuse ;  /* 0x00000010ff007819 */ /* 0x108fe20000011629 */
[----:B------:R1:W-:Y:S01]  /*323c0*/  ST.E.U16 desc[UR4][R176.64+0xee], R2 ;  /* 0x0000ee02b0007985 */ /* 0x0003e2000c101504 */
[----:B------:R-:W-:Y:S01]  /*323d0*/  SHF.R.U32.HI R41, RZ, 0x18, R41 ;  /* 0x00000018ff297819 */ /* 0x000fe20000011629 */
[----:B------:R-:W-:Y:S01]  /*323e0*/  IMAD.MOV.U32 R49, RZ, RZ, R186 ;  /* 0x000000ffff317224 */ /* 0x000fe200078e00ba */
[----:B------:R-:W-:Y:S01]  /*323f0*/  LOP3.LUT R3, R0, 0xff, RZ, 0xc0, !PT ;  /* 0x000000ff00037812 */ /* 0x000fe200078ec0ff */
[----:B------:R3:W1:Y:S01]  /*32400*/  MUFU.EX2 R186, R193 ;  /* 0x000000c100ba7308 */ /* 0x0006620000000800 */
[----:B------:R-:W-:Y:S01]  /*32410*/  SHF.R.U32.HI R57, RZ, 0x10, R42 ;  /* 0x00000010ff397819 */ /* 0x000fe2000001162a */
[----:B------:R-:W-:Y:S01]  /*32420*/  IMAD.MOV.U32 R52, RZ, RZ, R44 ;  /* 0x000000ffff347224 */ /* 0x000fe200078e002c */
[----:B------:R-:W-:Y:S01]  /*32430*/  SHF.R.U32.HI R68, RZ, 0x18, R42 ;  /* 0x00000018ff447819 */ /* 0x000fe2000001162a */
[----:B------:R-:W-:Y:S01]  /*32440*/  IMAD.MOV.U32 R51, RZ, RZ, R49 ;  /* 0x000000ffff337224 */ /* 0x000fe200078e0031 */
[----:B------:R-:W-:Y:S01]  /*32450*/  LOP3.LUT R62, R43, R231, R62, 0x96, !PT ;  /* 0x000000e72b3e7212 */ /* 0x000fe200078e963e */
[----:B------:R-:W-:Y:S01]  /*32460*/  IMAD.MOV.U32 R49, RZ, RZ, R56 ;  /* 0x000000ffff317224 */ /* 0x000fe200078e0038 */
[C---:B------:R-:W-:Y:S01]  /*32470*/  LOP3.LUT R56, R42.reuse, 0xffff, RZ, 0xc0, !PT ;  /* 0x0000ffff2a387812 */ /* 0x040fe200078ec0ff */
[----:B------:R-:W-:Y:S01]  /*32480*/  IMAD.MOV.U32 R151, RZ, RZ, R83 ;  /* 0x000000ffff977224 */ /* 0x000fe200078e0053 */
[----:B------:R-:W-:Y:S01]  /*32490*/  LOP3.LUT R83, R42, 0xff, RZ, 0xc0, !PT ;  /* 0x000000ff2a537812 */ /* 0x000fe200078ec0ff */
[----:B------:R-:W-:Y:S01]  /*324a0*/  IMAD.MOV.U32 R172, RZ, RZ, R51 ;  /* 0x000000ffffac7224 */ /* 0x000fe200078e0033 */
[----:B------:R-:W-:Y:S01]  /*324b0*/  LOP3.LUT R42, R67, R224, R190, 0x96, !PT ;  /* 0x000000e0432a7212 */ /* 0x000fe200078e96be */
[----:B------:R-:W-:Y:S02]  /*324c0*/  IMAD.MOV.U32 R51, RZ, RZ, R63 ;  /* 0x000000ffff337224 */ /* 0x000fe400078e003f */
[----:B------:R-:W-:Y:S02]  /*324d0*/  IMAD.MOV.U32 R63, RZ, RZ, R45 ;  /* 0x000000ffff3f7224 */ /* 0x000fe400078e002d */
[----:B------:R-:W-:Y:S01]  /*324e0*/  IMAD.WIDE.U32 R42, R42, -0x2daee0ad, RZ ;  /* 0xd2511f532a2a7825 */ /* 0x000fe200078e00ff */
[----:B---3--:R2:W5:Y:S03]  /*324f0*/  LDL.LU R193, [R1+0x3d0] ;  /* 0x0003d00001c17983 */ /* 0x0085660000300800 */
[----:B------:R-:W-:Y:S01]  /*32500*/  IMAD.MOV.U32 R45, RZ, RZ, R54 ;  /* 0x000000ffff2d7224 */ /* 0x000fe200078e0036 */
[----:B------:R-:W-:Y:S01]  /*32510*/  LOP3.LUT R44, R43, R225, R182, 0x96, !PT ;  /* 0x000000e12b2c7212 */ /* 0x000fe200078e96b6 */
[----:B------:R2:W5:Y:S01]  /*32520*/  LDL.LU R192, [R1+0x3cc] ;  /* 0x0003cc0001c07983 */ /* 0x0005620000300800 */
[----:B-1----:R-:W-:Y:S01]  /*32530*/  F2FP.BF16.F32.PACK_AB R2, R185, R186 ;  /* 0x000000bab902723e */ /* 0x002fe200000010ff */
[----:B------:R-:W-:Y:S02]  /*32540*/  IMAD.MOV.U32 R54, RZ, RZ, R217 ;  /* 0x000000ffff367224 */ /* 0x000fe400078e00d9 */
[----:B------:R2:W5:Y:S01]  /*32550*/  LDL.LU R189, [R1+0x3c8] ;  /* 0x0003c80001bd7983 */ /* 0x0005620000300800 */
[----:B------:R-:W-:Y:S01]  /*32560*/  PRMT R0, R2, 0x7632, R0 ;  /* 0x0000763202007816 */ /* 0x000fe20000000000 */
[----:B------:R-:W-:Y:S02]  /*32570*/  IMAD.WIDE.U32 R66, R66, -0x2daee0ad, RZ ;  /* 0xd2511f5342427825 */ /* 0x000fe400078e00ff */
[----:B------:R2:W3:Y:S02]  /*32580*/  LDL.S16 R176, [R1+0x1e4] ;  /* 0x0001e40001b07983 */ /* 0x0004e40000100600 */
[----:B------:R-:W-:Y:S01]  /*32590*/  IMAD.MOV.U32 R217, RZ, RZ, R151 ;  /* 0x000000ffffd97224 */ /* 0x000fe200078e0097 */
[----:B------:R-:W-:Y:S01]  /*325a0*/  PRMT R151, R199, 0x7054, R199 ;  /* 0x00007054c7977816 */ /* 0x000fe200000000c7 */
[----:B------:R2:W4:Y:S01]  /*325b0*/  LDL.S16 R177, [R1+0x1e0] ;  /* 0x0001e00001b17983 */ /* 0x0005220000100600 */
[----:B------:R-:W-:Y:S01]  /*325c0*/  LOP3.LUT R43, R67, R226, R42, 0x96, !PT ;  /* 0x000000e2432b7212 */ /* 0x000fe200078e962a */
[----:B------:R-:W-:Y:S01]  /*325d0*/  IMAD.MOV.U32 R40, RZ, RZ, R49 ;  /* 0x000000ffff287224 */ /* 0x000fe200078e0031 */
[----:B------:R-:W-:Y:S01]  /*325e0*/  PRMT R49, R3, 0x5410, R41 ;  /* 0x0000541003317816 */ /* 0x000fe20000000029 */
[----:B------:R-:W-:Y:S01]  /*325f0*/  IMAD.MOV.U32 R3, RZ, RZ, R45 ;  /* 0x000000ffff037224 */ /* 0x000fe200078e002d */
[--C-:B------:R-:W-:Y:S01]  /*32600*/  HSET2.LE.AND R42, R72, R151.reuse, PT ;  /* 0x00000097482a7233 */ /* 0x100fe20003803000 */
[----:B------:R-:W-:Y:S01]  /*32610*/  IMAD.MOV.U32 R72, RZ, RZ, R55 ;  /* 0x000000ffff487224 */ /* 0x000fe200078e0037 */
[--C-:B------:R-:W-:Y:S01]  /*32620*/  HSET2.LE.AND R50, R50, R151.reuse, PT ;  /* 0x0000009732327233 */ /* 0x100fe20003803000 */
[----:B------:R-:W-:Y:S01]  /*32630*/  IMAD.WIDE.U32 R44, R44, -0x326172a9, RZ ;  /* 0xcd9e8d572c2c7825 */ /* 0x000fe200078e00ff */
[--C-:B------:R-:W-:Y:S02]  /*32640*/  HSET2.LE.AND R48, R48, R151.reuse, PT ;  /* 0x0000009730307233 */ /* 0x100fe40003803000 */
[----:B------:R-:W-:Y:S01]  /*32650*/  LOP3.LUT R42, R95, R42, RZ, 0xc0, !PT ;  /* 0x0000002a5f2a7212 */ /* 0x000fe200078ec0ff */
[----:B------:R-:W-:Y:S01]  /*32660*/  IMAD.MOV.U32 R95, RZ, RZ, R90 ;  /* 0x000000ffff5f7224 */ /* 0x000fe200078e005a */
[--C-:B------:R-:W-:Y:S01]  /*32670*/  HSET2.LE.AND R49, R49, R151.reuse, PT ;  /* 0x0000009731317233 */ /* 0x100fe20003803000 */
[----:B------:R-:W-:Y:S01]  /*32680*/  IMAD.MOV.U32 R67, RZ, RZ, R91 ;  /* 0x000000ffff437224 */ /* 0x000fe200078e005b */
[----:B------:R-:W-:Y:S02]  /*32690*/  LOP3.LUT R50, R98, R50, RZ, 0xc0, !PT ;  /* 0x0000003262327212 */ /* 0x000fe400078ec0ff */
[----:B------:R-:W-:Y:S02]  /*326a0*/  LOP3.LUT R48, R102, R48, RZ, 0xc0, !PT ;  /* 0x0000003066307212 */ /* 0x000fe400078ec0ff */
[----:B------:R-:W-:Y:S01]  /*326b0*/  LOP3.LUT R49, R99, R49, RZ, 0xc0, !PT ;  /* 0x0000003163317212 */ /* 0x000fe200078ec0ff */
[----:B------:R-:W-:Y:S01]  /*326c0*/  IMAD.MOV.U32 R99, RZ, RZ, R72 ;  /* 0x000000ffff637224 */ /* 0x000fe200078e0048 */
[----:B------:R-:W-:Y:S01]  /*326d0*/  SHF.R.U32.HI R72, RZ, 0x10, R60 ;  /* 0x00000010ff487819 */ /* 0x000fe2000001163c */
[----:B---3--:R-:W-:Y:S02]  /*326e0*/  @!P3 HFMA2.BF16_V2 R176, -RZ.H0_H0, RZ.H0_H0, -R2.H0_H0 ;  /* 0x200000ffffb0b231 */ /* 0x008fe40000340902 */
[----:B----4-:R-:W-:Y:S03]  /*326f0*/  @!P2 HFMA2.BF16_V2 R177, -RZ.H0_H0, RZ.H0_H0, -R0.H0_H0 ;  /* 0x200000ffffb1a231 */ /* 0x010fe60000340900 */
[----:B------:R-:W-:Y:S01]  /*32700*/  PRMT R170, R176, 0x7610, R170 ;  /* 0x00007610b0aa7816 */ /* 0x000fe200000000aa */
[----:B------:R1:W-:Y:S01]  /*32710*/  @!P3 STL.S16 [R1+0x1e4], R176 ;  /* 0x0001e4b00100b387 */ /* 0x0003e20000100600 */
[----:B------:R-:W-:Y:S03]  /*32720*/  PRMT R93, R177, 0x7610, R93 ;  /* 0x00007610b15d7816 */ /* 0x000fe6000000005d */
[----:B------:R3:W-:Y:S01]  /*32730*/  @!P2 STL.S16 [R1+0x1e0], R177 ;  /* 0x0001e0b10100a387 */ /* 0x0007e20000100600 */
[----:B-1----:R-:W-:Y:S02]  /*32740*/  IMAD.MOV.U32 R176, RZ, RZ, R172 ;  /* 0x000000ffffb07224 */ /* 0x002fe400078e00ac */
[----:B------:R-:W-:Y:S01]  /*32750*/  IMAD.MOV.U32 R172, RZ, RZ, R40 ;  /* 0x000000ffffac7224 */ /* 0x000fe200078e0028 */
[----:B------:R-:W-:Y:S01]  /*32760*/  LOP3.LUT R40, R45, R220, R180, 0x96, !PT ;  /* 0x000000dc2d287212 */ /* 0x000fe200078e96b4 */
[----:B---3--:R-:W-:Y:S02]  /*32770*/  IMAD.MOV.U32 R177, RZ, RZ, R173 ;  /* 0x000000ffffb17224 */ /* 0x008fe400078e00ad */
[----:B------:R-:W-:Y:S02]  /*32780*/  IMAD.MOV.U32 R173, RZ, RZ, R54 ;  /* 0x000000ffffad7224 */ /* 0x000fe400078e0036 */
[----:B------:R-:W-:Y:S01]  /*32790*/  IMAD.WIDE.U32 R54, R43, -0x326172a9, RZ ;  /* 0xcd9e8d572b367825 */ /* 0x000fe200078e00ff */
[--C-:B------:R-:W-:Y:S03]  /*327a0*/  HSET2.LE.AND R43, R74, R151.reuse, PT ;  /* 0x000000974a2b7233 */ /* 0x100fe60003803000 */
[----:B------:R-:W-:Y:S01]  /*327b0*/  IMAD.WIDE.U32 R40, R40, -0x2daee0ad, RZ ;  /* 0xd2511f5328287825 */ /* 0x000fe200078e00ff */
[----:B------:R-:W-:Y:S02]  /*327c0*/  LOP3.LUT R44, R55, R230, R44, 0x96, !PT ;  /* 0x000000e6372c7212 */ /* 0x000fe400078e962c */
[----:B------:R-:W-:Y:S01]  /*327d0*/  LOP3.LUT R43, R96, R43, RZ, 0xc0, !PT ;  /* 0x0000002b602b7212 */ /* 0x000fe200078ec0ff */
[----:B------:R-:W-:Y:S01]  /*327e0*/  IMAD.MOV.U32 R45, RZ, RZ, R85 ;  /* 0x000000ffff2d7224 */ /* 0x000fe200078e0055 */
[----:B------:R-:W-:Y:S01]  /*327f0*/  LOP3.LUT R66, R41, R229, R66, 0x96, !PT ;  /* 0x000000e529427212 */ /* 0x000fe200078e9642 */
[----:B------:R-:W-:Y:S01]  /*32800*/  IMAD.WIDE.U32 R90, R44, -0x2daee0ad, RZ ;  /* 0xd2511f532c5a7825 */ /* 0x000fe200078e00ff */
[----:B------:R-:W-:Y:S03]  /*32810*/  LOP3.LUT R44, R59, R224, R190, 0x96, !PT ;  /* 0x000000e03b2c7212 */ /* 0x000fe600078e96be */
[----:B------:R-:W-:Y:S01]  /*32820*/  IMAD.MOV.U32 R59, RZ, RZ, R158 ;  /* 0x000000ffff3b7224 */ /* 0x000fe200078e009e */
[----:B------:R-:W-:Y:S01]  /*32830*/  LOP3.LUT R85, R91, R227, R40, 0x96, !PT ;  /* 0x000000e35b557212 */ /* 0x000fe200078e9628 */
[----:B------:R-:W-:Y:S01]  /*32840*/  IMAD.MOV.U32 R96, RZ, RZ, R161 ;  /* 0x000000ffff607224 */ /* 0x000fe200078e00a1 */
[--C-:B------:R-:W-:Y:S01]  /*32850*/  HSET2.LE.AND R40, R70, R151.reuse, PT ;  /* 0x0000009746287233 */ /* 0x100fe20003803000 */
[----:B------:R-:W-:Y:S02]  /*32860*/  IMAD.MOV.U32 R74, RZ, RZ, R45 ;  /* 0x000000ffff4a7224 */ /* 0x000fe400078e002d */
[----:B------:R-:W-:Y:S03]  /*32870*/  IMAD.WIDE.U32 R44, R44, -0x2daee0ad, RZ ;  /* 0xd2511f532c2c7825 */ /* 0x000fe600078e00ff */
[----:B------:R-:W-:Y:S01]  /*32880*/  LOP3.LUT R40, R100, R40, RZ, 0xc0, !PT ;  /* 0x0000002864287212 */ /* 0x000fe200078ec0ff */
[----:B------:R-:W-:Y:S01]  /*32890*/  IMAD.MOV.U32 R100, RZ, RZ, R160 ;  /* 0x000000ffff647224 */ /* 0x000fe200078e00a0 */
[-C--:B------:R-:W-:Y:S01]  /*328a0*/  LOP3.LUT R45, R45, R225.reuse, R182, 0x96, !PT ;  /* 0x000000e12d2d7212 */ /* 0x080fe200078e96b6 */
[----:B------:R-:W-:Y:S04]  /*328b0*/  IMAD.WIDE.U32 R160, R58, -0x2daee0ad, RZ ;  /* 0xd2511f533aa07825 */ /* 0x000fe800078e00ff */
[----:B------:R-:W-:Y:S02]  /*328c0*/  IMAD.MOV.U32 R70, RZ, RZ, R67 ;  /* 0x000000ffff467224 */ /* 0x000fe400078e0043 */
[----:B------:R-:W-:Y:S01]  /*328d0*/  IMAD.MOV.U32 R67, RZ, RZ, R3 ;  /* 0x000000ffff437224 */ /* 0x000fe200078e0003 */
[----:B------:R-:W-:Y:S01]  /*328e0*/  LOP3.LUT R3, R161, R226, R44, 0x96, !PT ;  /* 0x000000e2a1037212 */ /* 0x000fe200078e962c */
[----:B------:R-:W-:Y:S02]  /*328f0*/  IMAD.MOV.U32 R58, RZ, RZ, R159 ;  /* 0x000000ffff3a7224 */ /* 0x000fe400078e009f */
[----:B------:R-:W-:Y:S04]  /*32900*/  IMAD.WIDE.U32 R44, R45, -0x326172a9, RZ ;  /* 0xcd9e8d572d2c7825 */ /* 0x000fe800078e00ff */
[----:B------:R-:W-:Y:S01]  /*32910*/  IMAD.WIDE.U32 R158, R3, -0x326172a9, RZ ;  /* 0xcd9e8d57039e7825 */ /* 0x000fe200078e00ff */
[----:B------:R-:W-:Y:S02]  /*32920*/  PRMT R3, R93, 0x7610, R3 ;  /* 0x000076105d037816 */ /* 0x000fe40000000003 */
[----:B------:R-:W-:Y:S02]  /*32930*/  LOP3.LUT R93, R45, R220, R180, 0x96, !PT ;  /* 0x000000dc2d5d7212 */ /* 0x000fe400078e96b4 */
[----:B------:R-:W-:Y:S02]  /*32940*/  LOP3.LUT R91, R159, R230, R44, 0x96, !PT ;  /* 0x000000e69f5b7212 */ /* 0x000fe400078e962c */
[----:B------:R-:W-:Y:S01]  /*32950*/  LOP3.LUT R44, R47, R224, R190, 0x96, !PT ;  /* 0x000000e02f2c7212 */ /* 0x000fe200078e96be */
[----:B------:R-:W-:Y:S01]  /*32960*/  IMAD.MOV.U32 R47, RZ, RZ, R58 ;  /* 0x000000ffff2f7224 */ /* 0x000fe200078e003a */
[----:B------:R-:W-:Y:S01]  /*32970*/  PRMT R41, R3, 0x7610, R41 ;  /* 0x0000761003297816 */ /* 0x000fe20000000029 */
[----:B------:R-:W-:Y:S01]  /*32980*/  IMAD.MOV.U32 R58, RZ, RZ, R100 ;  /* 0x000000ffff3a7224 */ /* 0x000fe200078e0064 */
[----:B------:R2:W5:Y:S01]  /*32990*/  LDL.LU.64 R190, [R1+0x3c0] ;  /* 0x0003c00001be7983 */ /* 0x0005620000300a00 */
[----:B------:R-:W-:Y:S04]  /*329a0*/  IMAD.WIDE.U32 R44, R44, -0x2daee0ad, RZ ;  /* 0xd2511f532c2c7825 */ /* 0x000fe800078e00ff */
[----:B------:R-:W-:Y:S01]  /*329b0*/  IMAD.MOV.U32 R100, RZ, RZ, R96 ;  /* 0x000000ffff647224 */ /* 0x000fe200078e0060 */
[----:B------:R-:W-:Y:S01]  /*329c0*/  LOP3.LUT R45, R45, R225, R182, 0x96, !PT ;  /* 0x000000e12d2d7212 */ /* 0x000fe200078e96b6 */
[----:B------:R-:W-:Y:S02]  /*329d0*/  IMAD.MOV.U32 R96, RZ, RZ, R70 ;  /* 0x000000ffff607224 */ /* 0x000fe400078e0046 */
[----:B------:R-:W-:Y:S02]  /*329e0*/  IMAD.MOV.U32 R70, RZ, RZ, R74 ;  /* 0x000000ffff467224 */ /* 0x000fe400078e004a */
[----:B------:R-:W-:Y:S02]  /*329f0*/  IMAD.MOV.U32 R74, RZ, RZ, R163 ;  /* 0x000000ffff4a7224 */ /* 0x000fe400078e00a3 */
[----:B------:R-:W-:Y:S02]  /*32a00*/  IMAD.MOV.U32 R182, RZ, RZ, R162 ;  /* 0x000000ffffb67224 */ /* 0x000fe400078e00a2 */
[----:B------:R-:W-:Y:S04]  /*32a10*/  IMAD.WIDE.U32 R162, R46, -0x2daee0ad, RZ ;  /* 0xd2511f532ea27825 */ /* 0x000fe800078e00ff */
[----:B------:R-:W-:Y:S01]  /*32a20*/  IMAD.MOV.U32 R46, RZ, RZ, R165 ;  /* 0x000000ffff2e7224 */ /* 0x000fe200078e00a5 */
[----:B------:R-:W-:Y:S01]  /*32a30*/  LOP3.LUT R3, R163, R226, R44, 0x96, !PT ;  /* 0x000000e2a3037212 */ /* 0x000fe200078e962c */
[----:B------:R-:W-:Y:S04]  /*32a40*/  IMAD.WIDE.U32 R44, R45, -0x326172a9, RZ ;  /* 0xcd9e8d572d2c7825 */ /* 0x000fe800078e00ff */
[----:B------:R-:W-:Y:S01]  /*32a50*/  IMAD.WIDE.U32 R164, R3, -0x326172a9, RZ ;  /* 0xcd9e8d5703a47825 */ /* 0x000fe200078e00ff */
[----:B------:R-:W-:Y:S02]  /*32a60*/  PRMT R3, R41, 0x7610, R3 ;  /* 0x0000761029037816 */ /* 0x000fe40000000003 */
[--C-:B------:R-:W-:Y:S01]  /*32a70*/  HSET2.LE.AND R41, R75, R151.reuse, PT ;  /* 0x000000974b297233 */ /* 0x100fe20003803000 */
[----:B------:R-:W-:Y:S01]  /*32a80*/  IMAD.MOV.U32 R75, RZ, RZ, R95 ;  /* 0x000000ffff4b7224 */ /* 0x000fe200078e005f */
[--C-:B------:R-:W-:Y:S02]  /*32a90*/  LOP3.LUT R95, R165, R230, R44.reuse, 0x96, !PT ;  /* 0x000000e6a55f7212 */ /* 0x100fe400078e962c */
[----:B------:R-:W-:Y:S02]  /*32aa0*/  PRMT R44, R170, 0x7610, R44 ;  /* 0x00007610aa2c7816 */ /* 0x000fe4000000002c */
[----:B------:R-:W-:Y:S01]  /*32ab0*/  LOP3.LUT R180, R45, R220, R180, 0x96, !PT ;  /* 0x000000dc2db47212 */ /* 0x000fe200078e96b4 */
[----:B------:R2:W5:Y:S01]  /*32ac0*/  LDL.LU R170, [R1+0x3b8] ;  /* 0x0003b80001aa7983 */ /* 0x0005620000300800 */
[----:B------:R-:W-:Y:S02]  /*32ad0*/  PRMT R45, R3, 0x7610, R45 ;  /* 0x00007610032d7816 */ /* 0x000fe4000000002d */
[----:B------:R-:W-:Y:S02]  /*32ae0*/  PRMT R3, R2, 0x5410, R0 ;  /* 0x0000541002037816 */ /* 0x000fe40000000000 */
[----:B------:R-:W-:Y:S02]  /*32af0*/  @!P3 PRMT R2, R44, 0x5410, RZ ;  /* 0x000054102c02b816 */ /* 0x000fe400000000ff */
[----:B------:R-:W-:Y:S02]  /*32b00*/  @!P2 PRMT R0, R45, 0x5410, RZ ;  /* 0x000054102d00a816 */ /* 0x000fe400000000ff */
[----:B------:R-:W-:Y:S01]  /*32b10*/  LOP3.LUT R41, R101, R41, RZ, 0xc0, !PT ;  /* 0x0000002965297212 */ /* 0x000fe200078ec0ff */
[----:B------:R1:W-:Y:S01]  /*32b20*/  ST.E.U16 desc[UR4][R178.64+0xf0], R2 ;  /* 0x0000f002b2007985 */ /* 0x0003e2000c101504 */
[----:B------:R-:W-:Y:S02]  /*32b30*/  IMAD.MOV.U32 R101, RZ, RZ, R75 ;  /* 0x000000ffff657224 */ /* 0x000fe400078e004b */
[----:B------:R-:W-:Y:S01]  /*32b40*/  IMAD.MOV.U32 R75, RZ, RZ, R181 ;  /* 0x000000ffff4b7224 */ /* 0x000fe200078e00b5 */
[----:B------:R3:W-:Y:S01]  /*32b50*/  ST.E.U16 desc[UR4][R178.64+0xf2], R0 ;  /* 0x0000f200b2007985 */ /* 0x0007e2000c101504 */
[----:B------:R-:W-:Y:S02]  /*32b60*/  IMAD.MOV.U32 R181, RZ, RZ, R46 ;  /* 0x000000ffffb57224 */ /* 0x000fe400078e002e */
[----:B------:R-:W-:Y:S01]  /*32b70*/  IMAD.MOV.U32 R98, RZ, RZ, R75 ;  /* 0x000000ffff627224 */ /* 0x000fe200078e004b */
[----:B------:R-:W-:Y:S01]  /*32b80*/  SHF.R.U32.HI R75, RZ, 0x18, R60 ;  /* 0x00000018ff4b7819 */ /* 0x000fe2000001163c */
[----:B-1----:R-:W-:Y:S02]  /*32b90*/  IMAD.MOV.U32 R2, RZ, RZ, R47 ;  /* 0x000000ffff027224 */ /* 0x002fe400078e002f */
[----:B------:R-:W1:Y:S01]  /*32ba0*/  LDSM.16.MT88.4 R44, [R171+0x4000] ;  /* 0x00400000ab2c783b */ /* 0x000e620000004200 */
[----:B---3--:R-:W-:Y:S01]  /*32bb0*/  LOP3.LUT R0, R94, 0xff, RZ, 0xc0, !PT ;  /* 0x000000ff5e007812 */ /* 0x008fe200078ec0ff */
[----:B------:R-:W-:Y:S01]  /*32bc0*/  IMAD.MOV.U32 R179, RZ, RZ, R51 ;  /* 0x000000ffffb37224 */ /* 0x000fe200078e0033 */
[--C-:B------:R-:W-:Y:S01]  /*32bd0*/  HSET2.LE.AND R51, R53, R151.reuse, PT ;  /* 0x0000009735337233 */ /* 0x100fe20003803000 */
[----:B------:R-:W-:Y:S02]  /*32be0*/  IMAD.MOV.U32 R94, RZ, RZ, R59 ;  /* 0x000000ffff5e7224 */ /* 0x000fe400078e003b */
[----:B------:R-:W-:Y:S02]  /*32bf0*/  IMAD.MOV.U32 R178, RZ, RZ, R181 ;  /* 0x000000ffffb27224 */ /* 0x000fe400078e00b5 */
[----:B------:R-:W-:Y:S01]  /*32c00*/  LOP3.LUT R51, R97, R51, RZ, 0xc0, !PT ;  /* 0x0000003361337212 */ /* 0x000fe200078ec0ff */
[----:B------:R-:W-:Y:S02]  /*32c10*/  IMAD.MOV.U32 R181, RZ, RZ, R67 ;  /* 0x000000ffffb57224 */ /* 0x000fe400078e0043 */
[----:B------:R-:W-:Y:S04]  /*32c20*/  IMAD.WIDE.U32 R66, R66, -0x326172a9, RZ ;  /* 0xcd9e8d5742427825 */ /* 0x000fe800078e00ff */
[----:B------:R-:W-:Y:S02]  /*32c30*/  IMAD.MOV.U32 R102, RZ, RZ, R179 ;  /* 0x000000ffff667224 */ /* 0x000fe400078e00b3 */
[----:B------:R-:W-:Y:S02]  /*32c40*/  IMAD.MOV.U32 R97, RZ, RZ, R101 ;  /* 0x000000ffff617224 */ /* 0x000fe400078e0065 */
[----:B------:R-:W-:Y:S02]  /*32c50*/  IMAD.MOV.U32 R179, RZ, RZ, R182 ;  /* 0x000000ffffb37224 */ /* 0x000fe400078e00b6 */
[----:B------:R-:W-:Y:S02]  /*32c60*/  IMAD.MOV.U32 R101, RZ, RZ, R100 ;  /* 0x000000ffff657224 */ /* 0x000fe400078e0064 */
[----:B------:R-:W-:Y:S01]  /*32c70*/  IMAD.MOV.U32 R182, RZ, RZ, R74 ;  /* 0x000000ffffb67224 */ /* 0x000fe200078e004a */
[C---:B------:R-:W-:Y:S01]  /*32c80*/  LOP3.LUT R74, R60.reuse, 0xff, RZ, 0xc0, !PT ;  /* 0x000000ff3c4a7812 */ /* 0x040fe200078ec0ff */
[----:B------:R-:W-:Y:S01]  /*32c90*/  IMAD.MOV.U32 R100, RZ, RZ, R70 ;  /* 0x000000ffff647224 */ /* 0x000fe200078e0046 */
[----:B------:R-:W-:Y:S01]  /*32ca0*/  LOP3.LUT R70, R60, 0xffff, RZ, 0xc0, !PT ;  /* 0x0000ffff3c467812 */ /* 0x000fe200078ec0ff */
[----:B------:R-:W-:Y:S01]  /*32cb0*/  IMAD.MOV.U32 R60, RZ, RZ, R86 ;  /* 0x000000ffff3c7224 */ /* 0x000fe200078e0056 */
[----:B------:R-:W-:Y:S01]  /*32cc0*/  LOP3.LUT R86, R67, R228, R54, 0x96, !PT ;  /* 0x000000e443567212 */ /* 0x000fe200078e9636 */
[----:B------:R-:W-:Y:S01]  /*32cd0*/  IMAD.MOV.U32 R67, RZ, RZ, R2 ;  /* 0x000000ffff437224 */ /* 0x000fe200078e0002 */
[----:B------:R-:W-:Y:S01]  /*32ce0*/  SHF.R.U32.HI R2, RZ, 0x8, R87 ;  /* 0x00000008ff027819 */ /* 0x000fe20000011657 */
[----:B------:R-:W-:Y:S01]  /*32cf0*/  IMAD.MOV.U32 R87, RZ, RZ, R99 ;  /* 0x000000ffff577224 */ /* 0x000fe200078e0063 */
[----:B------:R-:W-:Y:S01]  /*32d00*/  PRMT R61, R0, 0x5410, R148 ;  /* 0x00005410003d7816 */ /* 0x000fe20000000094 */
[----:B------:R-:W-:Y:S01]  /*32d10*/  IMAD.MOV.U32 R99, RZ, RZ, R58 ;  /* 0x000000ffff637224 */ /* 0x000fe200078e003a */
[C---:B------:R-:W-:Y:S01]  /*32d20*/  LOP3.LUT R0, R84.reuse, 0xffff, RZ, 0xc0, !PT ;  /* 0x0000ffff54007812 */ /* 0x040fe200078ec0ff */
[----:B------:R-:W-:Y:S03]  /*32d30*/  IMAD.MOV.U32 R148, RZ, RZ, R67 ;  /* 0x000000ffff947224 */ /* 0x000fe600078e0043 */
[----:B------:R-:W-:Y:S01]  /*32d40*/  SHF.R.U32.HI R0, RZ, 0x8, R0 ;  /* 0x00000008ff007819 */ /* 0x000fe20000011600 */
[-C--:B-1----:R-:W-:Y:S06]  /*32d50*/  HMMA.16816.F32.BF16 R4, R40, R44.reuse, R4 ;  /* 0x0000002c2804723c */ /* 0x082fec0000041804 */
[C---:B------:R-:W-:Y:S06]  /*32d60*/  HMMA.16816.F32.BF16 R8, R48.reuse, R44, R8 ;  /* 0x0000002c3008723c */ /* 0x040fec0000041808 */
[-C--:B------:R-:W-:Y:S05]  /*32d70*/  HMMA.16816.F32.BF16 R12, R48, R46.reuse, R12 ;  /* 0x0000002e300c723c */ /* 0x080fea000004180c */
[----:B------:R-:W-:Y:S01]  /*32d80*/  IMAD.MOV.U32 R44, RZ, RZ, R52 ;  /* 0x000000ffff2c7224 */ /* 0x000fe200078e0034 */
[C---:B------:R-:W-:Y:S01]  /*32d90*/  HMMA.16816.F32.BF16 R16, R40.reuse, R46, R16 ;  /* 0x0000002e2810723c */ /* 0x040fe20000041810 */
[----:B------:R-:W1:Y:S04]  /*32da0*/  LDSM.16.MT88.4 R52, [R188+0x4000] ;  /* 0x00400000bc34783b */ /* 0x000e680000004200 */
[----:B------:R-:W-:Y:S01]  /*32db0*/  IMAD.MOV.U32 R45, RZ, RZ, R63 ;  /* 0x000000ffff2d7224 */ /* 0x000fe200078e003f */
[----:B------:R-:W-:Y:S01]  /*32dc0*/  PRMT R63, R149, 0x5410, R2 ;  /* 0x00005410953f7816 */ /* 0x000fe20000000002 */
[----:B------:R-:W-:Y:S01]  /*32dd0*/  IMAD.MOV.U32 R47, RZ, RZ, R44 ;  /* 0x000000ffff2f7224 */ /* 0x000fe200078e002c */
[----:B------:R-:W-:Y:S03]  /*32de0*/  LOP3.LUT R2, R57, 0xff, RZ, 0xc0, !PT ;  /* 0x000000ff39027812 */ /* 0x000fe600078ec0ff */
[----:B------:R-:W-:Y:S01]  /*32df0*/  SHF.R.U32.HI R44, RZ, 0x8, R56 ;  /* 0x00000008ff2c7819 */ /* 0x000fe20000011638 */
[----:B------:R-:W-:Y:S01]  /*32e00*/  IMAD.MOV.U32 R46, RZ, RZ, R45 ;  /* 0x000000ffff2e7224 */ /* 0x000fe200078e002d */
[----:B------:R-:W-:Y:S01]  /*32e10*/  LOP3.LUT R45, R84, 0xff, RZ, 0xc0, !PT ;  /* 0x000000ff542d7812 */ /* 0x000fe200078ec0ff */
[----:B------:R-:W3:Y:S01]  /*32e20*/  LDSM.16.MT88.4 R56, [R171+0x4400] ;  /* 0x00440000ab38783b */ /* 0x000ee20000004200 */
[----:B------:R-:W-:Y:S01]  /*32e30*/  PRMT R68, R2, 0x5410, R68 ;  /* 0x0000541002447816 */ /* 0x000fe20000000044 */
[----:B------:R-:W-:Y:S01]  /*32e40*/  IMAD.MOV.U32 R149, RZ, RZ, R60 ;  /* 0x000000ffff957224 */ /* 0x000fe200078e003c */
[----:B------:R-:W-:Y:S01]  /*32e50*/  IADD3 R2, P0, R174, -0x100, RZ ;  /* 0xffffff00ae027810 */ /* 0x000fe20007f1e0ff */
[----:B------:R-:W-:Y:S01]  /*32e60*/  IMAD.MOV.U32 R174, RZ, RZ, R47 ;  /* 0x000000ffffae7224 */ /* 0x000fe200078e002f */
[----:B------:R-:W-:Y:S02]  /*32e70*/  PRMT R60, R45, 0x5410, R0 ;  /* 0x000054102d3c7816 */ /* 0x000fe40000000000 */
[----:B------:R-:W-:Y:S01]  /*32e80*/  IADD3.X R45, R175, -0x1, RZ, P0, !PT ;  /* 0xffffffffaf2d7810 */ /* 0x000fe200007fe4ff */
[----:B------:R4:W-:Y:S01]  /*32e90*/  STL [R1+0xa8], R2 ;  /* 0x0000a80201007387 */ /* 0x0009e20000100800 */
[----:B------:R-:W-:Y:S01]  /*32ea0*/  SHF.R.U32.HI R0, RZ, 0x10, R84 ;  /* 0x00000010ff007819 */ /* 0x000fe20000011654 */
[----:B------:R-:W-:Y:S01]  /*32eb0*/  IMAD.MOV.U32 R175, RZ, RZ, R46 ;  /* 0x000000ffffaf7224 */ /* 0x000fe200078e002e */
[----:B------:R-:W-:Y:S01]  /*32ec0*/  PRMT R67, R83, 0x5410, R44 ;  /* 0x0000541053437816 */ /* 0x000fe2000000002c */
[----:B------:R2:W-:Y:S01]  /*32ed0*/  STL [R1+0xa4], R45 ;  /* 0x0000a42d01007387 */ /* 0x0005e20000100800 */
[----:B------:R-:W-:Y:S02]  /*32ee0*/  SHF.R.U32.HI R84, RZ, 0x18, R84 ;  /* 0x00000018ff547819 */ /* 0x000fe40000011654 */
[----:B------:R-:W-:Y:S02]  /*32ef0*/  LOP3.LUT R44, R0, 0xff, RZ, 0xc0, !PT ;  /* 0x000000ff002c7812 */ /* 0x000fe400078ec0ff */
[----:B------:R-:W-:Y:S02]  /*32f00*/  LOP3.LUT R0, R62, 0xff, RZ, 0xc0, !PT ;  /* 0x000000ff3e007812 */ /* 0x000fe400078ec0ff */
[--C-:B------:R-:W-:Y:S02]  /*32f10*/  HSET2.LE.AND R46, R63, R151.reuse, PT ;  /* 0x000000973f2e7233 */ /* 0x100fe40003803000 */
[--C-:B------:R-:W-:Y:S03]  /*32f20*/  HSET2.LE.AND R47, R61, R151.reuse, PT ;  /* 0x000000973d2f7233 */ /* 0x100fe60003803000 */
[----:B------:R-:W-:Y:S01]  /*32f30*/  LOP3.LUT R46, R103, R46, RZ, 0xc0, !PT ;  /* 0x0000002e672e7212 */ /* 0x000fe200078ec0ff */
[----:B------:R-:W-:Y:S01]  /*32f40*/  IMAD.MOV.U32 R103, RZ, RZ, R87 ;  /* 0x000000ffff677224 */ /* 0x000fe200078e0057 */
[----:B------:R-:W-:Y:S01]  /*32f50*/  LOP3.LUT R47, R104, R47, RZ, 0xc0, !PT ;  /* 0x0000002f682f7212 */ /* 0x000fe200078ec0ff */
[-C--:B-1----:R-:W-:Y:S03]  /*32f60*/  HMMA.16816.F32.BF16 R20, R40, R52.reuse, R20 ;  /* 0x000000342814723c */ /* 0x082fe60000041814 */
[----:B----4-:R-:W-:Y:S03]  /*32f70*/  LOP3.LUT R2, R62, 0xffff, RZ, 0xc0, !PT ;  /* 0x0000ffff3e027812 */ /* 0x010fe600078ec0ff */
[C---:B------:R-:W-:Y:S05]  /*32f80*/  HMMA.16816.F32.BF16 R24, R48.reuse, R52, R24 ;  /* 0x000000343018723c */ /* 0x040fea0000041818 */
[----:B------:R-:W-:Y:S02]  /*32f90*/  SHF.R.U32.HI R2, RZ, 0x8, R2 ;  /* 0x00000008ff027819 */ /* 0x000fe40000011602 */
[----:B--2---:R-:W-:Y:S01]  /*32fa0*/  PRMT R45, R44, 0x5410, R84 ;  /* 0x000054102c2d7816 */ /* 0x004fe20000000054 */
[-C--:B------:R-:W-:Y:S01]  /*32fb0*/  HMMA.16816.F32.BF16 R28, R48, R54.reuse, R28 ;  /* 0x00000036301c723c */ /* 0x080fe2000004181c */
[----:B------:R-:W1:Y:S02]  /*32fc0*/  LDSM.16.MT88.4 R48, [R188+0x4400] ;  /* 0x00440000bc30783b */ /* 0x000e640000004200 */
[----:B------:R-:W-:Y:S01]  /*32fd0*/  SHF.R.U32.HI R44, RZ, 0x10, R62 ;  /* 0x00000010ff2c7819 */ /* 0x000fe2000001163e */
[----:B------:R-:W-:Y:S01]  /*32fe0*/  IMAD.WIDE.U32 R52, R85, -0x326172a9, RZ ;  /* 0xcd9e8d5755347825 */ /* 0x000fe200078e00ff */
[----:B------:R-:W-:Y:S01]  /*32ff0*/  PRMT R2, R0, 0x5410, R2 ;  /* 0x0000541000027816 */ /* 0x000fe20000000002 */
[----:B------:R-:W-:Y:S05]  /*33000*/  HMMA.16816.F32.BF16 R32, R40, R54, R32 ;  /* 0x000000362820723c */ /* 0x000fea0000041820 */
[----:B------:R-:W-:Y:S02]  /*33010*/  SHF.R.U32.HI R62, RZ, 0x18, R62 ;  /* 0x00000018ff3e7819 */ /* 0x000fe4000001163e */
[----:B------:R-:W-:Y:S04]  /*33020*/  LOP3.LUT R0, R44, 0xff, RZ, 0xc0, !PT ;  /* 0x000000ff2c007812 */ /* 0x000fe800078ec0ff */
[--C-:B------:R-:W-:Y:S02]  /*33030*/  HSET2.LE.AND R44, R60, R151.reuse, PT ;  /* 0x000000973c2c7233 */ /* 0x100fe40003803000 */
[--C-:B------:R-:W-:Y:S02]  /*33040*/  HSET2.LE.AND R45, R45, R151.reuse, PT ;  /* 0x000000972d2d7233 */ /* 0x100fe40003803000 */
[----:B------:R-:W-:Y:S02]  /*33050*/  PRMT R0, R0, 0x5410, R62 ;  /* 0x0000541000007816 */ /* 0x000fe4000000003e */
[----:B------:R-:W-:Y:S02]  /*33060*/  LOP3.LUT R44, R106, R44, RZ, 0xc0, !PT ;  /* 0x0000002c6a2c7212 */ /* 0x000fe400078ec0ff */
[----:B------:R-:W-:Y:S02]  /*33070*/  LOP3.LUT R45, R105, R45, RZ, 0xc0, !PT ;  /* 0x0000002d692d7212 */ /* 0x000fe400078ec0ff */
[--C-:B------:R-:W-:Y:S02]  /*33080*/  HSET2.LE.AND R42, R67, R151.reuse, PT ;  /* 0x00000097432a7233 */ /* 0x100fe40003803000 */
[--C-:B------:R-:W-:Y:S02]  /*33090*/  HSET2.LE.AND R40, R2, R151.reuse, PT ;  /* 0x0000009702287233 */ /* 0x100fe40003803000 */
[--C-:B------:R-:W-:Y:S01]  /*330a0*/  HSET2.LE.AND R41, R0, R151.reuse, PT ;  /* 0x0000009700297233 */ /* 0x100fe20003803000 */
[-C--:B---3--:R-:W-:Y:S05]  /*330b0*/  HMMA.16816.F32.BF16 R4, R44, R56.reuse, R4 ;  /* 0x000000382c04723c */ /* 0x088fea0000041804 */
[--C-:B------:R-:W-:Y:S02]  /*330c0*/  HSET2.LE.AND R43, R68, R151.reuse, PT ;  /* 0x00000097442b7233 */ /* 0x100fe40003803000 */
[----:B------:R-:W-:Y:S04]  /*330d0*/  LOP3.LUT R40, R107, R40, RZ, 0xc0, !PT ;  /* 0x000000286b287212 */ /* 0x000fe800078ec0ff */
[----:B------:R-:W-:Y:S02]  /*330e0*/  LOP3.LUT R41, R108, R41, RZ, 0xc0, !PT ;  /* 0x000000296c297212 */ /* 0x000fe400078ec0ff */
[----:B------:R-:W-:Y:S02]  /*330f0*/  LOP3.LUT R42, R109, R42, RZ, 0xc0, !PT ;  /* 0x0000002a6d2a7212 */ /* 0x000fe400078ec0ff */
[----:B------:R-:W-:Y:S02]  /*33100*/  LOP3.LUT R43, R110, R43, RZ, 0xc0, !PT ;  /* 0x0000002b6e2b7212 */ /* 0x000fe400078ec0ff */
[C---:B------:R-:W-:Y:S02]  /*33110*/  LOP3.LUT R55, R52.reuse, 0xffff, RZ, 0xc0, !PT ;  /* 0x0000ffff34377812 */ /* 0x040fe400078ec0ff */
[--C-:B------:R-:W-:Y:S02]  /*33120*/  SHF.R.U32.HI R54, RZ, 0x10, R52.reuse ;  /* 0x00000010ff367819 */ /* 0x100fe40000011634 */
[----:B------:R-:W-:Y:S01]  /*33130*/  LOP3.LUT R61, R52, 0xff, RZ, 0xc0, !PT ;  /* 0x000000ff343d7812 */ /* 0x000fe200078ec0ff */
[C---:B------:R-:W-:Y:S04]  /*33140*/  HMMA.16816.F32.BF16 R8, R40.reuse, R56, R8 ;  /* 0x000000382808723c */ /* 0x040fe80000041808 */
[----:B------:R-:W-:Y:S02]  /*33150*/  SHF.R.U32.HI R60, RZ, 0x18, R52 ;  /* 0x00000018ff3c7819 */ /* 0x000fe40000011634 */
[----:B------:R-:W-:Y:S01]  /*33160*/  SHF.R.U32.HI R52, RZ, 0x8, R70 ;  /* 0x00000008ff347819 */ /* 0x000fe20000011646 */
[-C--:B------:R-:W-:Y:S04]  /*33170*/  HMMA.16816.F32.BF16 R12, R40, R58.reuse, R12 ;  /* 0x0000003a280c723c */ /* 0x080fe8000004180c */
[----:B------:R-:W-:Y:S01]  /*33180*/  LOP3.LUT R0, R53, R233, R66, 0x96, !PT ;  /* 0x000000e935007212 */ /* 0x000fe200078e9642 */
[----:B------:R-:W-:Y:S01]  /*33190*/  IMAD.WIDE.U32 R66, R86, -0x2daee0ad, RZ ;  /* 0xd2511f5356427825 */ /* 0x000fe200078e00ff */
[----:B------:R-:W-:Y:S01]  /*331a0*/  PRMT R63, R74, 0x5410, R52 ;  /* 0x000054104a3f7816 */ /* 0x000fe20000000034 */
[C---:B------:R-:W-:Y:S01]  /*331b0*/  HMMA.16816.F32.BF16 R16, R44.reuse, R58, R16 ;  /* 0x0000003a2c10723c */ /* 0x040fe20000041810 */
[----:B------:R-:W2:Y:S03]  /*331c0*/  LDSM.16.MT88.4 R56, [R171+0x4800] ;  /* 0x00480000ab38783b */ /* 0x000ea60000004200 */
[----:B------:R-:W-:Y:S01]  /*331d0*/  LOP3.LUT R2, R72, 0xff, RZ, 0xc0, !PT ;  /* 0x000000ff48027812 */ /* 0x000fe200078ec0ff */
[----:B------:R-:W-:Y:S01]  /*331e0*/  IMAD.WIDE.U32 R52, R89, -0x2daee0ad, RZ ;  /* 0xd2511f5359347825 */ /* 0x000fe200078e00ff */
[----:B------:R-:W-:Y:S01]  /*331f0*/  LOP3.LUT R54, R54, 0xff, RZ, 0xc0, !PT ;  /* 0x000000ff36367812 */ /* 0x000fe200078ec0ff */
[-C--:B-1----:R-:W-:Y:S04]  /*33200*/  HMMA.16816.F32.BF16 R20, R44, R48.reuse, R20 ;  /* 0x000000302c14723c */ /* 0x082fe80000041814 */
[----:B------:R-:W-:Y:S01]  /*33210*/  PRMT R62, R2, 0x5410, R75 ;  /* 0x00005410023e7816 */ /* 0x000fe2000000004b */
[----:B------:R-:W-:Y:S01]  /*33220*/  IMAD.WIDE.U32 R86, R91, -0x2daee0ad, RZ ;  /* 0xd2511f535b567825 */ /* 0x000fe200078e00ff */
[C---:B------:R-:W-:Y:S01]  /*33230*/  LOP3.LUT R74, R52.reuse, 0xffff, RZ, 0xc0, !PT ;  /* 0x0000ffff344a7812 */ /* 0x040fe200078ec0ff */
[C---:B------:R-:W-:Y:S04]  /*33240*/  HMMA.16816.F32.BF16 R24, R40.reuse, R48, R24 ;  /* 0x000000302818723c */ /* 0x040fe80000041818 */
[----:B------:R-:W-:Y:S02]  /*33250*/  LOP3.LUT R75, R52, 0xff, RZ, 0xc0, !PT ;  /* 0x000000ff344b7812 */ /* 0x000fe400078ec0ff */
[--C-:B------:R-:W-:Y:S01]  /*33260*/  SHF.R.U32.HI R83, RZ, 0x10, R52.reuse ;  /* 0x00000010ff537819 */ /* 0x100fe20000011634 */
[-C--:B------:R-:W-:Y:S04]  /*33270*/  HMMA.16816.F32.BF16 R28, R40, R50.reuse, R28 ;  /* 0x00000032281c723c */ /* 0x080fe8000004181c */
[----:B------:R-:W-:Y:S02]  /*33280*/  SHF.R.U32.HI R84, RZ, 0x18, R52 ;  /* 0x00000018ff547819 */ /* 0x000fe40000011634 */
[----:B------:R-:W-:Y:S01]  /*33290*/  SHF.R.U32.HI R55, RZ, 0x8, R55 ;  /* 0x00000008ff377819 */ /* 0x000fe20000011637 */
[----:B------:R-:W-:Y:S04]  /*332a0*/  HMMA.16816.F32.BF16 R32, R44, R50, R32 ;  /* 0x000000322c20723c */ /* 0x000fe80000041820 */
[----:B------:R-:W-:Y:S02]  /*332b0*/  LOP3.LUT R52, R69, 0xffff, RZ, 0xc0, !PT ;  /* 0x0000ffff45347812 */ /* 0x000fe400078ec0ff */
[----:B------:R-:W-:Y:S02]  /*332c0*/  LOP3.LUT R2, R0, 0xffff, RZ, 0xc0, !PT ;  /* 0x0000ffff00027812 */ /* 0x000fe400078ec0ff */
[----:B------:R-:W-:Y:S03]  /*332d0*/  PRMT R70, R54, 0x5410, R60 ;  /* 0x0000541036467816 */ /* 0x000fe6000000003c */
        /* <DEDUP_REMOVED lines=19> */
[----:B------:R-:W1:Y:S01]  /*33410*/  LDSM.16.MT88.4 R60, [R188+0x4800] ;  /* 0x00480000bc3c783b */ /* 0x000e620000004200 */
[----:B------:R-:W-:Y:S02]  /*33420*/  LOP3.LUT R0, R53, 0xff, RZ, 0xc0, !PT ;  /* 0x000000ff35007812 */ /* 0x000fe400078ec0ff */
[--C-:B------:R-:W-:Y:S02]  /*33430*/  HSET2.LE.AND R53, R69, R151.reuse, PT ;  /* 0x0000009745357233 */ /* 0x100fe40003803000 */
        /* <DEDUP_REMOVED lines=26> */
[-C--:B-1----:R-:W-:Y:S04]  /*335e0*/  HMMA.16816.F32.BF16 R20, R52, R60.reuse, R20 ;  /* 0x0000003c3414723c */ /* 0x082fe80000041814 */
        /* <DEDUP_REMOVED lines=38> */
[----:B------:R-:W1:Y:S01]  /*33850*/  LDSM.16.MT88.4 R56, [R188+0x4c00] ;  /* 0x004c0000bc38783b */ /* 0x000e620000004200 */
[--C-:B------:R-:W-:Y:S01]  /*33860*/  HSET2.LE.AND R42, R67, R151.reuse, PT ;  /* 0x00000097432a7233 */ /* 0x100fe20003803000 */
[-C--:B---3--:R-:W-:Y:S05]  /*33870*/  HMMA.16816.F32.BF16 R4, R44, R48.reuse, R4 ;  /* 0x000000302c04723c */ /* 0x088fea0000041804 */
        /* <DEDUP_REMOVED lines=21> */
[-C--:B-1----:R-:W-:Y:S04]  /*339d0*/  HMMA.16816.F32.BF16 R20, R44, R56.reuse, R20 ;  /* 0x000000382c14723c */ /* 0x082fe80000041814 */
        /* <DEDUP_REMOVED lines=15> */
[----:B------:R-:W1:Y:S01]  /*33ad0*/  LDSM.16.MT88.4 R48, [R171+0x5000] ;  /* 0x00500000ab30783b */ /* 0x000e620000004200 */
        /* <DEDUP_REMOVED lines=24> */
[----:B------:R-:W2:Y:S01]  /*33c60*/  LDSM.16.MT88.4 R52, [R188+0x5000] ;  /* 0x00500000bc34783b */ /* 0x000ea20000004200 */
        /* <DEDUP_REMOVED lines=30> */
[-C--:B--2---:R-:W-:Y:S04]  /*33e50*/  HMMA.16816.F32.BF16 R20, R40, R52.reuse, R20 ;  /* 0x000000342814723c */ /* 0x084fe80000041814 */
        /* <DEDUP_REMOVED lines=15> */
[----:B------:R-:W1:Y:S01]  /*33f50*/  LDSM.16.MT88.4 R48, [R171+0x5400] ;  /* 0x00540000ab30783b */ /* 0x000e620000004200 */
        /* <DEDUP_REMOVED lines=18> */
[----:B------:R-:W2:Y:S01]  /*34080*/  LDSM.16.MT88.4 R52, [R188+0x5400] ;  /* 0x00540000bc34783b */ /* 0x000ea20000004200 */
        /* <DEDUP_REMOVED lines=14> */
[-C--:B-1----:R-:W-:Y:S05]  /*34170*/  HMMA.16816.F32.BF16 R4, R44, R48.reuse, R4 ;  /* 0x000000302c04723c */ /* 0x082fea0000041804 */
        /* <DEDUP_REMOVED lines=17> */
[-C--:B--2---:R-:W-:Y:S04]  /*34290*/  HMMA.16816.F32.BF16 R20, R44, R52.reuse, R20 ;  /* 0x000000342c14723c */ /* 0x084fe80000041814 */
        /* <DEDUP_REMOVED lines=9> */
[--C-:B------:R-:W-:Y:S02]  /*34330*/  HSET2.LE.AND R42, R68, R151.reuse, PT ;  /* 0x00000097442a7233 */ /* 0x100fe40003803000 */
[----:B------:R-:W-:Y:S02]  /*34340*/  PRMT R69, R56, 0x5410, R67 ;  /* 0x0000541038457816 */ /* 0x000fe40000000043 */
[----:B------:R-:W-:Y:S01]  /*34350*/  PRMT R63, R61, 0x5410, R48 ;  /* 0x000054103d3f7816 */ /* 0x000fe20000000030 */
[----:B------:R-:W1:Y:S02]  /*34360*/  LDSM.16.MT88.4 R56, [R171+0x5800] ;  /* 0x00580000ab38783b */ /* 0x000e640000004200 */
[--C-:B------:R-:W-:Y:S01]  /*34370*/  HSET2.LE.AND R43, R69, R151.reuse, PT ;  /* 0x00000097452b7233 */ /* 0x100fe20003803000 */
[----:B------:R-:W-:Y:S01]  /*34380*/  IMAD.WIDE.U32 R66, R74, -0x2daee0ad, RZ ;  /* 0xd2511f534a427825 */ /* 0x000fe200078e00ff */
[----:B------:R-:W-:Y:S02]  /*34390*/  LOP3.LUT R70, R49, R228, R164, 0x96, !PT ;  /* 0x000000e431467212 */ /* 0x000fe400078e96a4 */
[----:B------:R-:W-:Y:S02]  /*343a0*/  LOP3.LUT R42, R82, R42, RZ, 0xc0, !PT ;  /* 0x0000002a522a7212 */ /* 0x000fe400078ec0ff */
[----:B------:R-:W-:Y:S01]  /*343b0*/  LOP3.LUT R48, R60, 0xffff, RZ, 0xc0, !PT ;  /* 0x0000ffff3c307812 */ /* 0x000fe200078ec0ff */
[----:B------:R-:W-:Y:S01]  /*343c0*/  IMAD.WIDE.U32 R44, R70, -0x2daee0ad, RZ ;  /* 0xd2511f53462c7825 */ /* 0x000fe200078e00ff */
[----:B------:R-:W-:Y:S02]  /*343d0*/  LOP3.LUT R43, R77, R43, RZ, 0xc0, !PT ;  /* 0x0000002b4d2b7212 */ /* 0x000fe400078ec0ff */
[----:B------:R-:W-:Y:S02]  /*343e0*/  SHF.R.U32.HI R49, RZ, 0x10, R60 ;  /* 0x00000010ff317819 */ /* 0x000fe4000001163c */
        /* <DEDUP_REMOVED lines=16> */
[----:B------:R-:W-:Y:S02]  /*344f0*/  LOP3.LUT R48, R143, R48, RZ, 0xc0, !PT ;  /* 0x000000308f307212 */ /* 0x000fe400078ec0ff */
[--C-:B------:R-:W-:Y:S02]  /*34500*/  HSET2.LE.AND R51, R62, R151.reuse, PT ;  /* 0x000000973e337233 */ /* 0x100fe40003803000 */
[----:B------:R-:W-:Y:S02]  /*34510*/  LOP3.LUT R50, R142, R50, RZ, 0xc0, !PT ;  /* 0x000000328e327212 */ /* 0x000fe400078ec0ff */
[--C-:B------:R-:W-:Y:S02]  /*34520*/  HSET2.LE.AND R40, R61, R151.reuse, PT ;  /* 0x000000973d287233 */ /* 0x100fe40003803000 */
[----:B------:R-:W-:Y:S01]  /*34530*/  LOP3.LUT R51, R81, R51, RZ, 0xc0, !PT ;  /* 0x0000003351337212 */ /* 0x000fe200078ec0ff */
[----:B------:R-:W2:Y:S01]  /*34540*/  LDSM.16.MT88.4 R60, [R188+0x5800] ;  /* 0x00580000bc3c783b */ /* 0x000ea20000004200 */
[----:B------:R-:W-:Y:S02]  /*34550*/  PRMT R0, R0, 0x5410, R52 ;  /* 0x0000541000007816 */ /* 0x000fe40000000034 */
[----:B------:R-:W-:Y:S02]  /*34560*/  LOP3.LUT R40, R146, R40, RZ, 0xc0, !PT ;  /* 0x0000002892287212 */ /* 0x000fe400078ec0ff */
[----:B------:R-:W-:Y:S02]  /*34570*/  LOP3.LUT R49, R144, R49, RZ, 0xc0, !PT ;  /* 0x0000003190317212 */ /* 0x000fe400078ec0ff */
[--C-:B------:R-:W-:Y:S02]  /*34580*/  HSET2.LE.AND R41, R0, R151.reuse, PT ;  /* 0x0000009700297233 */ /* 0x100fe40003803000 */
[----:B------:R-:W-:Y:S02]  /*34590*/  LOP3.LUT R0, R45, R231, R88, 0x96, !PT ;  /* 0x000000e72d007212 */ /* 0x000fe400078e9658 */
[----:B------:R-:W-:Y:S01]  /*345a0*/  LOP3.LUT R45, R44, 0xffff, RZ, 0xc0, !PT ;  /* 0x0000ffff2c2d7812 */ /* 0x000fe200078ec0ff */
[-C--:B-1----:R-:W-:Y:S05]  /*345b0*/  HMMA.16816.F32.BF16 R4, R48, R56.reuse, R4 ;  /* 0x000000383004723c */ /* 0x082fea0000041804 */
[----:B------:R-:W-:Y:S02]  /*345c0*/  LOP3.LUT R41, R145, R41, RZ, 0xc0, !PT ;  /* 0x0000002991297212 */ /* 0x000fe400078ec0ff */
[----:B------:R-:W-:Y:S04]  /*345d0*/  SHF.R.U32.HI R46, RZ, 0x8, R45 ;  /* 0x00000008ff2e7819 */ /* 0x000fe8000001162d */
[----:B------:R-:W-:Y:S01]  /*345e0*/  LOP3.LUT R52, R66, 0xffff, RZ, 0xc0, !PT ;  /* 0x0000ffff42347812 */ /* 0x000fe200078ec0ff */
[C---:B------:R-:W-:Y:S04]  /*345f0*/  HMMA.16816.F32.BF16 R8, R40.reuse, R56, R8 ;  /* 0x000000382808723c */ /* 0x040fe80000041808 */
[----:B------:R-:W-:Y:S02]  /*34600*/  SHF.R.U32.HI R47, RZ, 0x10, R66 ;  /* 0x00000010ff2f7819 */ /* 0x000fe40000011642 */
[----:B------:R-:W-:Y:S01]  /*34610*/  LOP3.LUT R53, R44, 0xff, RZ, 0xc0, !PT ;  /* 0x000000ff2c357812 */ /* 0x000fe200078ec0ff */
[-C--:B------:R-:W-:Y:S04]  /*34620*/  HMMA.16816.F32.BF16 R12, R40, R58.reuse, R12 ;  /* 0x0000003a280c723c */ /* 0x080fe8000004180c */
[----:B------:R-:W-:Y:S02]  /*34630*/  SHF.R.U32.HI R45, RZ, 0x10, R44 ;  /* 0x00000010ff2d7819 */ /* 0x000fe4000001162c */
[----:B------:R-:W-:Y:S01]  /*34640*/  LOP3.LUT R2, R67, R231, R84, 0x96, !PT ;  /* 0x000000e743027212 */ /* 0x000fe200078e9654 */
[C---:B------:R-:W-:Y:S04]  /*34650*/  HMMA.16816.F32.BF16 R16, R48.reuse, R58, R16 ;  /* 0x0000003a3010723c */ /* 0x040fe80000041810 */
[----:B------:R-:W-:Y:S02]  /*34660*/  LOP3.LUT R54, R66, 0xff, RZ, 0xc0, !PT ;  /* 0x000000ff42367812 */ /* 0x000fe400078ec0ff */
[----:B------:R-:W-:Y:S01]  /*34670*/  SHF.R.U32.HI R66, RZ, 0x18, R66 ;  /* 0x00000018ff427819 */ /* 0x000fe20000011642 */
[-C--:B--2---:R-:W-:Y:S04]  /*34680*/  HMMA.16816.F32.BF16 R20, R48, R60.reuse, R20 ;  /* 0x0000003c3014723c */ /* 0x084fe80000041814 */
[----:B------:R-:W-:Y:S02]  /*34690*/  SHF.R.U32.HI R52, RZ, 0x8, R52 ;  /* 0x00000008ff347819 */ /* 0x000fe40000011634 */
[----:B------:R-:W-:Y:S01]  /*346a0*/  LOP3.LUT R47, R47, 0xff, RZ, 0xc0, !PT ;  /* 0x000000ff2f2f7812 */ /* 0x000fe200078ec0ff */
[C---:B------:R-:W-:Y:S04]  /*346b0*/  HMMA.16816.F32.BF16 R24, R40.reuse, R60, R24 ;  /* 0x0000003c2818723c */ /* 0x040fe80000041818 */
[----:B------:R-:W-:Y:S02]  /*346c0*/  PRMT R138, R53, 0x5410, R46 ;  /* 0x00005410358a7816 */ /* 0x000fe4000000002e */
[----:B------:R-:W-:Y:S01]  /*346d0*/  LOP3.LUT R53, R0, 0xff, RZ, 0xc0, !PT ;  /* 0x000000ff00357812 */ /* 0x000fe200078ec0ff */
[-C--:B------:R-:W-:Y:S04]  /*346e0*/  HMMA.16816.F32.BF16 R28, R40, R62.reuse, R28 ;  /* 0x0000003e281c723c */ /* 0x080fe8000004181c */
[----:B------:R-:W-:Y:S02]  /*346f0*/  LOP3.LUT R139, R45, 0xff, RZ, 0xc0, !PT ;  /* 0x000000ff2d8b7812 */ /* 0x000fe400078ec0ff */
[----:B------:R-:W-:Y:S01]  /*34700*/  LOP3.LUT R45, R2, 0xffff, RZ, 0xc0, !PT ;  /* 0x0000ffff022d7812 */ /* 0x000fe200078ec0ff */
[----:B------:R-:W-:Y:S01]  /*34710*/  FADD.FTZ R40, R148, R167 ;  /* 0x000000a794287221 */ /* 0x000fe20000010000 */
[----:B------:R-:W-:Y:S01]  /*34720*/  SHF.R.U32.HI R46, RZ, 0x10, R2 ;  /* 0x00000010ff2e7819 */ /* 0x000fe20000011602 */
[----:B------:R-:W-:Y:S04]  /*34730*/  HMMA.16816.F32.BF16 R32, R48, R62, R32 ;  /* 0x0000003e3020723c */ /* 0x000fe80000041820 */
[----:B------:R-:W-:Y:S02]  /*34740*/  PRMT R54, R54, 0x5410, R52 ;  /* 0x0000541036367816 */ /* 0x000fe40000000034 */
[----:B------:R-:W-:Y:S02]  /*34750*/  PRMT R66, R47, 0x5410, R66 ;  /* 0x000054102f427816 */ /* 0x000fe40000000042 */
[----:B------:R-:W-:Y:S03]  /*34760*/  LOP3.LUT R52, R2, 0xff, RZ, 0xc0, !PT ;  /* 0x000000ff02347812 */ /* 0x000fe600078ec0ff */
[--C-:B------:R-:W-:Y:S02]  /*34770*/  HSET2.LE.AND R146, R54, R151.reuse, PT ;  /* 0x0000009736927233 */ /* 0x100fe40003803000 */
[----:B------:R-:W-:Y:S02]  /*34780*/  SHF.R.U32.HI R47, RZ, 0x18, R2 ;  /* 0x00000018ff2f7819 */ /* 0x000fe40000011602 */
[----:B------:R-:W-:Y:S02]  /*34790*/  LOP3.LUT R2, R0, 0xffff, RZ, 0xc0, !PT ;  /* 0x0000ffff00027812 */ /* 0x000fe400078ec0ff */
[----:B------:R-:W-:Y:S02]  /*347a0*/  SHF.R.U32.HI R45, RZ, 0x8, R45 ;  /* 0x00000008ff2d7819 */ /* 0x000fe4000001162d */
[----:B------:R-:W-:Y:S02]  /*347b0*/  SHF.R.U32.HI R2, RZ, 0x8, R2 ;  /* 0x00000008ff027819 */ /* 0x000fe40000011602 */
[----:B------:R-:W-:Y:S02]  /*347c0*/  LOP3.LUT R46, R46, 0xff, RZ, 0xc0, !PT ;  /* 0x000000ff2e2e7812 */ /* 0x000fe400078ec0ff */
[--C-:B------:R-:W-:Y:S02]  /*347d0*/  HSET2.LE.AND R147, R66, R151.reuse, PT ;  /* 0x0000009742937233 */ /* 0x100fe40003803000 */
[----:B------:R-:W-:Y:S02]  /*347e0*/  PRMT R45, R52, 0x5410, R45 ;  /* 0x00005410342d7816 */ /* 0x000fe4000000002d */
[----:B------:R-:W-:Y:S02]  /*347f0*/  PRMT R46, R46, 0x5410, R47 ;  /* 0x000054102e2e7816 */ /* 0x000fe4000000002f */
[----:B------:R-:W-:Y:S02]  /*34800*/  SHF.R.U32.HI R55, RZ, 0x18, R44 ;  /* 0x00000018ff377819 */ /* 0x000fe4000001162c */
[--C-:B------:R-:W-:Y:S02]  /*34810*/  HSET2.LE.AND R144, R45, R151.reuse, PT ;  /* 0x000000972d907233 */ /* 0x100fe40003803000 */
[--C-:B------:R-:W-:Y:S02]  /*34820*/  HSET2.LE.AND R145, R46, R151.reuse, PT ;  /* 0x000000972e917233 */ /* 0x100fe40003803000 */
        /* <DEDUP_REMOVED lines=9> */
[--C-:B------:R-:W-:Y:S01]  /*348c0*/  SHF.R.U32.HI R44, RZ, 0x10, R0.reuse ;  /* 0x00000010ff2c7819 */ /* 0x100fe20000011600 */
[-C--:B------:R-:W-:Y:S05]  /*348d0*/  HMMA.16816.F32.BF16 R164, R144, R160.reuse, R4 ;  /* 0x000000a090a4723c */ /* 0x080fea0000041804 */
[----:B------:R-:W-:Y:S01]  /*348e0*/  SHF.R.U32.HI R137, RZ, 0x18, R0 ;  /* 0x00000018ff897819 */ /* 0x000fe20000011600 */
[----:B------:R-:W-:Y:S01]  /*348f0*/  FADD.FTZ R2, R94, R2 ;  /* 0x000000025e027221 */ /* 0x000fe20000010000 */
[----:B------:R-:W-:Y:S01]  /*34900*/  LOP3.LUT R44, R44, 0xff, RZ, 0xc0, !PT ;  /* 0x000000ff2c2c7812 */ /* 0x000fe200078ec0ff */
[----:B------:R-:W-:Y:S03]  /*34910*/  FADD.FTZ R0, R103, R183 ;  /* 0x000000b767007221 */ /* 0x000fe60000010000 */
[----:B------:R-:W-:Y:S01]  /*34920*/  LOP3.LUT R139, R3, R139, RZ, 0xc0, !PT ;  /* 0x0000008b038b7212 */ /* 0x000fe200078ec0ff */
[----:B------:R-:W-:Y:S01]  /*34930*/  FADD.FTZ R3, R175, R184 ;  /* 0x000000b8af037221 */ /* 0x000fe20000010000 */
[----:B------:R-:W-:Y:S01]  /*34940*/  PRMT R137, R44, 0x5410, R137 ;  /* 0x000054102c897816 */ /* 0x000fe20000000089 */
        /* <DEDUP_REMOVED lines=18> */
[--C-:B------:R-:W-:Y:S01]  /*34a70*/  HSET2.LE.AND R138, R138, R151.reuse, PT ;  /* 0x000000978a8a7233 */ /* 0x100fe20003803000 */
[----:B------:R-:W2:Y:S01]  /*34a80*/  LDL R223, [R1+0x364] ;  /* 0x0003640001df7983 */ /* 0x000ea20000100800 */
[----:B------:R-:W-:Y:S01]  /*34a90*/  HSET2.LE.AND R137, R137, R151, PT ;  /* 0x0000009789897233 */ /* 0x000fe20003803000 */
[----:B------:R-:W-:Y:S01]  /*34aa0*/  FADD.FTZ R3, R252, R3 ;  /* 0x00000003fc037221 */ /* 0x000fe20000010000 */
        /* <DEDUP_REMOVED lines=32> */
[-C--:B------:R-:W-:Y:S01]  /*34cb0*/  HMMA.16816.F32.BF16 R136, R136, R46.reuse, R28 ;  /* 0x0000002e8888723c */ /* 0x080fe2000004181c */
[----:B------:R3:W-:Y:S02]  /*34cc0*/  STL [R1+0x104], R5 ;  /* 0x0001040501007387 */ /* 0x0007e40000100800 */
[----:B------:R-:W-:Y:S01]  /*34cd0*/  FADD.FTZ R3, R237, R4 ;  /* 0x00000004ed037221 */ /* 0x000fe20000010000 */
[----:B------:R-:W-:Y:S01]  /*34ce0*/  FADD.FTZ R2, R218, R2 ;  /* 0x00000002da027221 */ /* 0x000fe20000010000 */
[----:B------:R-:W-:Y:S01]  /*34cf0*/  FADD.FTZ R0, R187, R0 ;  /* 0x00000000bb007221 */ /* 0x000fe20000010000 */
[----:B------:R-:W-:Y:S02]  /*34d00*/  HMMA.16816.F32.BF16 R144, R144, R46, R32 ;  /* 0x0000002e9090723c */ /* 0x000fe40000041820 */
[----:B------:R3:W-:Y:S04]  /*34d10*/  STL [R1+0x10c], R3 ;  /* 0x00010c0301007387 */ /* 0x0007e80000100800 */
[----:B------:R3:W-:Y:S04]  /*34d20*/  STL [R1+0x108], R2 ;  /* 0x0001080201007387 */ /* 0x0007e80000100800 */
[----:B------:R3:W-:Y:S04]  /*34d30*/  STL [R1+0xa0], R232 ;  /* 0x0000a0e801007387 */ /* 0x0007e80000100800 */
[----:B------:R3:W-:Y:S01]  /*34d40*/  STL [R1+0x100], R0 ;  /* 0x0001000001007387 */ /* 0x0007e20000100800 */
[----:B--2---:R-:W-:Y:S11]  /*34d50*/  ISETP.GT.AND P0, PT, R232, R223, PT ;  /* 0x000000dfe800720c */ /* 0x004ff60003f04270 */
[----:B------:R-:W-:Y:S02]  /*34d60*/  @!UPT UIADD3 URZ, URZ, URZ, URZ ;  /* 0x0000003f3f3ff290 */ /* 0x000fe4000fffe03f */
[----:B---3--:R-:W-:Y:S05]  /*34d70*/  @P0 BRA `(.L_x_1211) ;  /* 0xfffffee800a40947 */ /* 0x008fea000383ffff */
.L_x_1208:
[----:B------:R1:W5:Y:S04]  /*34d80*/  LDL R15, [R1+0x10c] ;  /* 0x00010c00010f7983 */ /* 0x0003680000100800 */
[----:B------:R1:W5:Y:S04]  /*34d90*/  LDL R14, [R1+0x108] ;  /* 0x00010800010e7983 */ /* 0x0003680000100800 */
[----:B------:R1:W5:Y:S04]  /*34da0*/  LDL R12, [R1+0x104] ;  /* 0x00010400010c7983 */ /* 0x0003680000100800 */
[----:B------:R1:W5:Y:S04]  /*34db0*/  LDL R13, [R1+0x100] ;  /* 0x00010000010d7983 */ /* 0x0003680000100800 */
[----:B-----5:R1:W5:Y:S04]  /*34dc0*/  LD.E R24, desc[UR4][R168.64+0xd8] ;  /* 0x0000d804a8187980 */ /* 0x020368000c101900 */
[----:B------:R1:W5:Y:S01]  /*34dd0*/  LD.E R5, desc[UR4][R168.64+0x17c] ;  /* 0x00017c04a8057980 */ /* 0x000362000c101900 */
[----:B------:R-:W-:-:S03]  /*34de0*/  UMOV UR6, 0xffffffff ;  /* 0xffffffff00067882 */ /* 0x000fc60000000000 */
[----:B------:R-:W-:Y:S05]  /*34df0*/  BRA.DIV UR6, `(.L_x_1212) ;  /* 0x0000001606487947 */ /* 0x000fea000b800000 */
[----:B------:R-:W2:Y:S04]  /*34e00*/  SHFL.BFLY PT, R8, R15, 0x2, 0x1f ;  /* 0x0c401f000f087f89 */ /* 0x000ea800000e0000 */
[----:B------:R-:W3:Y:S04]  /*34e10*/  SHFL.BFLY PT, R7, R14, 0x2, 0x1f ;  /* 0x0c401f000e077f89 */ /* 0x000ee800000e0000 */
[----:B------:R-:W4:Y:S04]  /*34e20*/  SHFL.BFLY PT, R6, R13, 0x2, 0x1f ;  /* 0x0c401f000d067f89 */ /* 0x000f2800000e0000 */
[----:B------:R-:W1:Y:S01]  /*34e30*/  SHFL.BFLY PT, R2, R12, 0x2, 0x1f ;  /* 0x0c401f000c027f89 */ /* 0x000e6200000e0000 */
[----:B--2---:R-:W-:Y:S01]  /*34e40*/  FADD.FTZ R8, R8, R15 ;  /* 0x0000000f08087221 */ /* 0x004fe20000010000 */
[----:B---3--:R-:W-:-:S04]  /*34e50*/  FADD.FTZ R7, R7, R14 ;  /* 0x0000000e07077221 */ /* 0x008fc80000010000 */
[----:B------:R-:W2:Y:S01]  /*34e60*/  SHFL.BFLY PT, R11, R8, 0x1, 0x1f ;  /* 0x0c201f00080b7f89 */ /* 0x000ea200000e0000 */
[----:B----4-:R-:W-:-:S03]  /*34e70*/  FADD.FTZ R6, R6, R13 ;  /* 0x0000000d06067221 */ /* 0x010fc60000010000 */
[----:B------:R-:W3:Y:S01]  /*34e80*/  SHFL.BFLY PT, R10, R7, 0x1, 0x1f ;  /* 0x0c201f00070a7f89 */ /* 0x000ee200000e0000 */
[----:B-1----:R-:W-:-:S03]  /*34e90*/  FADD.FTZ R2, R2, R12 ;  /* 0x0000000c02027221 */ /* 0x002fc60000010000 */
[----:B------:R-:W1:Y:S04]  /*34ea0*/  SHFL.BFLY PT, R9, R6, 0x1, 0x1f ;  /* 0x0c201f0006097f89 */ /* 0x000e6800000e0000 */
[----:B------:R4:W4:Y:S01]  /*34eb0*/  SHFL.BFLY PT, R4, R2, 0x1, 0x1f ;  /* 0x0c201f0002047f89 */ /* 0x00092200000e0000 */
[----:B--2---:R-:W-:Y:S01]  /*34ec0*/  FADD.FTZ R23, R8, R11 ;  /* 0x0000000b08177221 */ /* 0x004fe20000010000 */
[----:B---3--:R-:W-:Y:S01]  /*34ed0*/  FADD.FTZ R22, R7, R10 ;  /* 0x0000000a07167221 */ /* 0x008fe20000010000 */
[----:B-1----:R-:W-:-:S07]  /*34ee0*/  FADD.FTZ R21, R6, R9 ;  /* 0x0000000906157221 */ /* 0x002fce0000010000 */
.L_x_1235:
        /* <DEDUP_REMOVED lines=166> */
.L_x_1216:
[----:B------:R-:W-:Y:S05]  /*35950*/  BSYNC B0 ;  /* 0x0000000000007941 */ /* 0x000fea0003800000 */
.L_x_1215:
[----:B------:R-:W-:Y:S01]  /*35960*/  PRMT R0, RZ, 0x7610, R0 ;  /* 0x00007610ff007816 */ /* 0x000fe20000000000 */
[--C-:B------:R-:W-:Y:S01]  /*35970*/  IMAD.MOV.U32 R4, RZ, RZ, R32.reuse ;  /* 0x000000ffff047224 */ /* 0x100fe200078e0020 */
[----:B------:R-:W-:Y:S02]  /*35980*/  SHF.R.S32.HI R5, RZ, 0x1f, R32 ;  /* 0x0000001fff057819 */ /* 0x000fe40000011420 */
.L_x_1214:
[----:B------:R-:W-:Y:S05]  /*35990*/  BSYNC B1 ;  /* 0x0000000000017941 */ /* 0x000fea0003800000 */
.L_x_1213:
        /* <DEDUP_REMOVED lines=11> */
.L_x_1218:
[----:B------:R-:W-:Y:S05]  /*35a50*/  BSYNC B0 ;  /* 0x0000000000007941 */ /* 0x000fea0003800000 */
.L_x_1217:
[----:B------:R-:W2:Y:S01]  /*35a60*/  S2R R44, SR_CTAID.Z ;  /* 0x00000000002c7919 */ /* 0x000ea20000002700 */
[----:B------:R-:W-:Y:S01]  /*35a70*/  IMAD R2, R27, R2, RZ ;  /* 0x000000021b027224 */ /* 0x000fe200078e02ff */
[----:B------:R-:W-:Y:S01]  /*35a80*/  LOP3.LUT R3, R25, 0xffffffe0, RZ, 0xc0, !PT ;  /* 0xffffffe019037812 */ /* 0x000fe200078ec0ff */
[----:B------:R-:W-:-:S03]  /*35a90*/  IMAD R7, R6, UR9, RZ ;  /* 0x0000000906077c24 */ /* 0x000fc6000f8e02ff */
[----:B------:R-:W-:Y:S01]  /*35aa0*/  SEL R2, R2, RZ, !P4 ;  /* 0x000000ff02027207 */ /* 0x000fe20006000000 */
[----:B------:R-:W-:Y:S01]  /*35ab0*/  IMAD.IADD R3, R26, 0x1, -R3 ;  /* 0x000000011a037824 */ /* 0x000fe200078e0a03 */
[----:B------:R-:W-:Y:S05]  /*35ac0*/  WARPSYNC.ALL ;  /* 0x0000000000007948 */ /* 0x000fea0003800000 */
[----:B------:R-:W-:Y:S01]  /*35ad0*/  LOP3.LUT P2, RZ, R3, 0x3, RZ, 0xc0, !PT ;  /* 0x0000000303ff7812 */ /* 0x000fe2000784c0ff */
[----:B------:R-:W-:Y:S02]  /*35ae0*/  IMAD.SHL.U32 R7, R7, 0x80, RZ ;  /* 0x0000008007077824 */ /* 0x000fe400078e00ff */
[----:B--2---:R-:W-:-:S02]  /*35af0*/  IMAD R0, R44, R0, R2 ;  /* 0x000000002c007224 */ /* 0x004fc400078e0202 */
[----:B------:R2:W5:Y:S01]  /*35b00*/  LD.E.64 R2, desc[UR4][R168.64+0xa0] ;  /* 0x0000a004a8027980 */ /* 0x000562000c101b00 */
[----:B------:R-:W-:Y:S01]  /*35b10*/  SHF.R.S32.HI R10, RZ, 0x1f, R7 ;  /* 0x0000001fff0a7819 */ /* 0x000fe20000011407 */
[----:B------:R-:W-:Y:S01]  /*35b20*/  BSSY B0, `(.L_x_1219) ;  /* 0x000002b000007945 */ /* 0x000fe20003800000 */
[----:B------:R-:W-:Y:S01]  /*35b30*/  BAR.SYNC.DEFER_BLOCKING 0x0 ;  /* 0x0000000000007b1d */ /* 0x000fe20000010000 */
[--C-:B------:R-:W-:Y:S02]  /*35b40*/  IADD3 R4, P1, P0, R7, R4, R0.reuse ;  /* 0x0000000407047210 */ /* 0x100fe4000783e000 */
[----:B------:R-:W-:-:S04]  /*35b50*/  SHF.R.S32.HI R0, RZ, 0x1f, R0 ;  /* 0x0000001fff007819 */ /* 0x000fc80000011400 */
[----:B------:R-:W-:Y:S01]  /*35b60*/  IADD3.X R0, R10, R5, R0, P1, P0 ;  /* 0x000000050a007210 */ /* 0x000fe20000fe0400 */
[----:B------:R2:W3:Y:S04]  /*35b70*/  LDS.128 R24, [R215] ;  /* 0x00000000d7187984 */ /* 0x0004e80000000c00 */
[----:B-1----:R2:W1:Y:S04]  /*35b80*/  LDS.128 R32, [R215+0x800] ;  /* 0x00080000d7207984 */ /* 0x0024680000000c00 */
[----:B------:R2:W4:Y:S04]  /*35b90*/  LDS.128 R36, [R215+0x1000] ;  /* 0x00100000d7247984 */ /* 0x0005280000000c00 */
[----:B------:R2:W1:Y:S01]  /*35ba0*/  LDS.128 R40, [R215+0x1800] ;  /* 0x00180000d7287984 */ /* 0x0004620000000c00 */
[----:B------:R-:W-:Y:S05]  /*35bb0*/  @P2 BRA `(.L_x_1220) ;  /* 0x0000000000842947 */ /* 0x000fea0003800000 */
        /* <DEDUP_REMOVED lines=33> */
.L_x_1220:
[----:B------:R-:W-:Y:S05]  /*35dd0*/  BSYNC B0 ;  /* 0x0000000000007941 */ /* 0x000fea0003800000 */
.L_x_1219:
[----:B--2---:R-:W2:Y:S04]  /*35de0*/  LDL.LU R10, [R1+0x39c] ;  /* 0x00039c00010a7983 */ /* 0x004ea80000300800 */
[----:B------:R-:W3:Y:S04]  /*35df0*/  LD.E R6, desc[UR4][R168.64+0xc0] ;  /* 0x0000c004a8067980 */ /* 0x000ee8000c101900 */
[----:B------:R1:W5:Y:S02]  /*35e00*/  LDL.64 R12, [R1+0x390] ;  /* 0x00039000010c7983 */ /* 0x0003640000100a00 */
[----:B-----5:R-:W4:Y:S01]  /*35e10*/  S2R R2, SR_TID.X ;  /* 0x0000000000027919 */ /* 0x020f220000002100 */
[----:B------:R-:W-:Y:S01]  /*35e20*/  IMAD.U32 R4, RZ, RZ, UR9 ;  /* 0x00000009ff047e24 */ /* 0x000fe2000f8e00ff */
[----:B------:R-:W-:Y:S01]  /*35e30*/  SHF.R.S32.HI R5, RZ, 0x1f, R44 ;  /* 0x0000001fff057819 */ /* 0x000fe2000001142c */
[----:B------:R-:W-:Y:S01]  /*35e40*/  IMAD R3, R19, R44, RZ ;  /* 0x0000002c13037224 */ /* 0x000fe200078e02ff */
[----:B----4-:R-:W-:-:S04]  /*35e50*/  SHF.R.S32.HI R0, RZ, 0x1f, R2 ;  /* 0x0000001fff007819 */ /* 0x010fc80000011402 */
[----:B------:R-:W-:-:S04]  /*35e60*/  LEA.HI R0, R0, R2, RZ, 0x2 ;  /* 0x0000000200007211 */ /* 0x000fc800078f10ff */
[----:B------:R-:W-:-:S05]  /*35e70*/  LOP3.LUT R0, R0, 0xfffffffc, RZ, 0xc0, !PT ;  /* 0xfffffffc00007812 */ /* 0x000fca00078ec0ff */
[----:B------:R-:W-:-:S04]  /*35e80*/  IMAD.IADD R0, R2, 0x1, -R0 ;  /* 0x0000000102007824 */ /* 0x000fc800078e0a00 */
[----:B------:R-:W-:-:S05]  /*35e90*/  IMAD.SHL.U32 R0, R0, 0x8, RZ ;  /* 0x0000000800007824 */ /* 0x000fca00078e00ff */
[----:B------:R-:W-:Y:S02]  /*35ea0*/  IADD3 R2, P0, R0, R22, RZ ;  /* 0x0000001600027210 */ /* 0x000fe40007f1e0ff */
[----:B------:R-:W-:Y:S01]  /*35eb0*/  SHF.R.S32.HI R7, RZ, 0x1f, R0 ;  /* 0x0000001fff077819 */ /* 0x000fe20000011400 */
[----:B------:R-:W-:-:S04]  /*35ec0*/  IMAD R5, R18, R5, R3 ;  /* 0x0000000512057224 */ /* 0x000fc800078e0203 */
        /* <DEDUP_REMOVED lines=22> */
.L_x_1222:
[----:B------:R-:W-:Y:S05]  /*36030*/  BSYNC B0 ;  /* 0x0000000000007941 */ /* 0x000fea0003800000 */
.L_x_1221:
        /* <DEDUP_REMOVED lines=13> */
.L_x_1224:
[----:B------:R-:W-:Y:S05]  /*36110*/  BSYNC B0 ;  /* 0x0000000000007941 */ /* 0x000fea0003800000 */
.L_x_1223:
        /* <DEDUP_REMOVED lines=13> */
.L_x_1226:
[----:B------:R-:W-:Y:S05]  /*361f0*/  BSYNC B0 ;  /* 0x0000000000007941 */ /* 0x000fea0003800000 */
.L_x_1225:
[----:B-123--:R-:W-:Y:S02]  /*36200*/  MOV R10, 0x60 ;  /* 0x00000060000a7802 */ /* 0x00efe40000000f00 */
[----:B------:R-:W-:-:S03]  /*36210*/  MOV R3, 0x0 ;  /* 0x0000000000037802 */ /* 0x000fc60000000f00 */
[----:B------:R-:W-:-:S04]  /*36220*/  IMAD.MOV.U32 R2, RZ, RZ, R10 ;  /* 0x000000ffff027224 */ /* 0x000fc800078e000a */
[----:B------:R-:W-:Y:S05]  /*36230*/  @P1 RET.REL.NODEC R2 `(_ZN5flash16flash_fwd_kernelI23Flash_fwd_kernel_traitsILi32ELi128ELi128ELi4ELb0ELb0EN7cutlass10bfloat16_tE19Flash_kernel_traitsILi32ELi128ELi128ELi4ES3_EELb1ELb0ELb1ELb1ELb0ELb0ELb0ELb1EEEvNS_16Flash_fwd_paramsE) ;  /* 0xfffffc9c02701950 */ /* 0x000fea0003c3ffff */
        /* <DEDUP_REMOVED lines=13> */
[----:B------:R-:W-:Y:S05]  /*36310*/  RET.REL.NODEC R2 `(_ZN5flash16flash_fwd_kernelI23Flash_fwd_kernel_traitsILi32ELi128ELi128ELi4ELb0ELb0EN7cutlass10bfloat16_tE19Flash_kernel_traitsILi32ELi128ELi128ELi4ES3_EELb1ELb0ELb1ELb1ELb0ELb0ELb0ELb1EEEvNS_16Flash_fwd_paramsE) ;  /* 0xfffffc9c02387950 */ /* 0x000fea0003c3ffff */
.L_x_1212:
[----:B------:R-:W-:Y:S01]  /*36320*/  IMAD.MOV.U32 R0, RZ, RZ, 0x2 ;  /* 0x00000002ff007424 */ /* 0x000fe200078e00ff */
[----:B------:R-:W-:Y:S01]  /*36330*/  MOV R2, R15 ;  /* 0x0000000f00027202 */ /* 0x000fe20000000f00 */
[----:B------:R-:W-:Y:S01]  /*36340*/  IMAD.MOV.U32 R4, RZ, RZ, -0x1 ;  /* 0xffffffffff047424 */ /* 0x000fe200078e00ff */
[----:B------:R-:W-:-:S07]  /*36350*/  MOV R3, 0x1f ;  /* 0x0000001f00037802 */ /* 0x000fce0000000f00 */
[----:B-1---5:R-:W-:Y:S05]  /*36360*/  WARPSYNC.COLLECTIVE R4, `(.L_x_1227) ;  /* 0x0000000004087348 */ /* 0x022fea0003c00000 */
[----:B------:R2:W3:Y:S02]  /*36370*/  SHFL.BFLY P0, R0, R2, R0, R3 ;  /* 0x0c00000002007389 */ /* 0x0004e40000000003 */
[----:B-123-5:R-:W-:Y:S01]  /*36380*/  ENDCOLLECTIVE ;  /* 0x000000000000791b */ /* 0x02efe20003800000 */
.L_x_1227:
[----:B------:R-:W-:Y:S02]  /*36390*/  MOV R8, R0 ;  /* 0x0000000000087202 */ /* 0x000fe40000000f00 */
[----:B------:R-:W-:-:S03]  /*363a0*/  MOV R0, 0x1 ;  /* 0x0000000100007802 */ /* 0x000fc60000000f00 */
[----:B------:R-:W-:-:S04]  /*363b0*/  FADD.FTZ R8, R8, R15 ;  /* 0x0000000f08087221 */ /* 0x000fc80000010000 */
[----:B------:R-:W-:-:S07]  /*363c0*/  IMAD.MOV.U32 R2, RZ, RZ, R8 ;  /* 0x000000ffff027224 */ /* 0x000fce00078e0008 */
[----:B------:R-:W-:Y:S05]  /*363d0*/  WARPSYNC.COLLECTIVE R4, `(.L_x_1228) ;  /* 0x0000000004087348 */ /* 0x000fea0003c00000 */
[----:B------:R1:W2:Y:S02]  /*363e0*/  SHFL.BFLY P0, R0, R2, R0, R3 ;  /* 0x0c00000002007389 */ /* 0x0002a40000000003 */
[----:B-12---:R-:W-:Y:S01]  /*363f0*/  ENDCOLLECTIVE ;  /* 0x000000000000791b */ /* 0x006fe20003800000 */
.L_x_1228:
[----:B------:R-:W-:Y:S01]  /*36400*/  IMAD.MOV.U32 R11, RZ, RZ, R0 ;  /* 0x000000ffff0b7224 */ /* 0x000fe200078e0000 */
[----:B------:R-:W-:Y:S02]  /*36410*/  MOV R0, 0x2 ;  /* 0x0000000200007802 */ /* 0x000fe40000000f00 */
[----:B------:R-:W-:Y:S01]  /*36420*/  MOV R2, R14 ;  /* 0x0000000e00027202 */ /* 0x000fe20000000f00 */
[----:B------:R-:W-:-:S07]  /*36430*/  FADD.FTZ R23, R8, R11 ;  /* 0x0000000b08177221 */ /* 0x000fce0000010000 */
[----:B------:R-:W-:Y:S05]  /*36440*/  WARPSYNC.COLLECTIVE R4, `(.L_x_1229) ;  /* 0x0000000004087348 */ /* 0x000fea0003c00000 */
[----:B------:R1:W2:Y:S02]  /*36450*/  SHFL.BFLY P0, R0, R2, R0, R3 ;  /* 0x0c00000002007389 */ /* 0x0002a40000000003 */
[----:B-12---:R-:W-:Y:S01]  /*36460*/  ENDCOLLECTIVE ;  /* 0x000000000000791b */ /* 0x006fe20003800000 */
.L_x_1229:
[----:B------:R-:W-:Y:S01]  /*36470*/  IMAD.MOV.U32 R7, RZ, RZ, R0 ;  /* 0x000000ffff077224 */ /* 0x000fe200078e0000 */
[----:B------:R-:W-:-:S03]  /*36480*/  MOV R0, 0x1 ;  /* 0x0000000100007802 */ /* 0x000fc60000000f00 */
[----:B------:R-:W-:-:S05]  /*36490*/  FADD.FTZ R7, R7, R14 ;  /* 0x0000000e07077221 */ /* 0x000fca0000010000 */
[----:B------:R-:W-:-:S07]  /*364a0*/  MOV R2, R7 ;  /* 0x0000000700027202 */ /* 0x000fce0000000f00 */
[----:B------:R-:W-:Y:S05]  /*364b0*/  WARPSYNC.COLLECTIVE R4, `(.L_x_1230) ;  /* 0x0000000004087348 */ /* 0x000fea0003c00000 */
[----:B------:R1:W2:Y:S02]  /*364c0*/  SHFL.BFLY P0, R0, R2, R0, R3 ;  /* 0x0c00000002007389 */ /* 0x0002a40000000003 */
[----:B-12---:R-:W-:Y:S01]  /*364d0*/  ENDCOLLECTIVE ;  /* 0x000000000000791b */ /* 0x006fe20003800000 */
.L_x_1230:
[----:B------:R-:W-:Y:S01]  /*364e0*/  IMAD.MOV.U32 R10, RZ, RZ, R0 ;  /* 0x000000ffff0a7224 */ /* 0x000fe200078e0000 */
[----:B------:R-:W-:Y:S02]  /*364f0*/  MOV R0, 0x2 ;  /* 0x0000000200007802 */ /* 0x000fe40000000f00 */
[----:B------:R-:W-:Y:S01]  /*36500*/  MOV R2, R13 ;  /* 0x0000000d00027202 */ /* 0x000fe20000000f00 */
[----:B------:R-:W-:-:S07]  /*36510*/  FADD.FTZ R22, R7, R10 ;  /* 0x0000000a07167221 */ /* 0x000fce0000010000 */
[----:B------:R-:W-:Y:S05]  /*36520*/  WARPSYNC.COLLECTIVE R4, `(.L_x_1231) ;  /* 0x0000000004087348 */ /* 0x000fea0003c00000 */
[----:B------:R1:W2:Y:S02]  /*36530*/  SHFL.BFLY P0, R0, R2, R0, R3 ;  /* 0x0c00000002007389 */ /* 0x0002a40000000003 */
[----:B-12---:R-:W-:Y:S01]  /*36540*/  ENDCOLLECTIVE ;  /* 0x000000000000791b */ /* 0x006fe20003800000 */
.L_x_1231:
[----:B------:R-:W-:Y:S01]  /*36550*/  IMAD.MOV.U32 R6, RZ, RZ, R0 ;  /* 0x000000ffff067224 */ /* 0x000fe200078e0000 */
[----:B------:R-:W-:-:S03]  /*36560*/  MOV R0, 0x1 ;  /* 0x0000000100007802 */ /* 0x000fc60000000f00 */
[----:B------:R-:W-:-:S05]  /*36570*/  FADD.FTZ R6, R6, R13 ;  /* 0x0000000d06067221 */ /* 0x000fca0000010000 */
[----:B------:R-:W-:-:S07]  /*36580*/  MOV R2, R6 ;  /* 0x0000000600027202 */ /* 0x000fce0000000f00 */
[----:B------:R-:W-:Y:S05]  /*36590*/  WARPSYNC.COLLECTIVE R4, `(.L_x_1232) ;  /* 0x0000000004087348 */ /* 0x000fea0003c00000 */
[----:B------:R1:W2:Y:S02]  /*365a0*/  SHFL.BFLY P0, R0, R2, R0, R3 ;  /* 0x0c00000002007389 */ /* 0x0002a40000000003 */
[----:B-12---:R-:W-:Y:S01]  /*365b0*/  ENDCOLLECTIVE ;  /* 0x000000000000791b */ /* 0x006fe20003800000 */
.L_x_1232:
[----:B------:R-:W-:Y:S01]  /*365c0*/  IMAD.MOV.U32 R9, RZ, RZ, R0 ;  /* 0x000000ffff097224 */ /* 0x000fe200078e0000 */
[----:B------:R-:W-:Y:S02]  /*365d0*/  MOV R0, 0x2 ;  /* 0x0000000200007802 */ /* 0x000fe40000000f00 */
[----:B------:R-:W-:Y:S01]  /*365e0*/  MOV R2, R12 ;  /* 0x0000000c00027202 */ /* 0x000fe20000000f00 */
[----:B------:R-:W-:-:S07]  /*365f0*/  FADD.FTZ R21, R6, R9 ;  /* 0x0000000906157221 */ /* 0x000fce0000010000 */
[----:B------:R-:W-:Y:S05]  /*36600*/  WARPSYNC.COLLECTIVE R4, `(.L_x_1233) ;  /* 0x0000000004087348 */ /* 0x000fea0003c00000 */
[----:B------:R1:W2:Y:S02]  /*36610*/  SHFL.BFLY P0, R0, R2, R0, R3 ;  /* 0x0c00000002007389 */ /* 0x0002a40000000003 */
[----:B-12---:R-:W-:Y:S01]  /*36620*/  ENDCOLLECTIVE ;  /* 0x000000000000791b */ /* 0x006fe20003800000 */
.L_x_1233:
[----:B------:R-:W-:Y:S01]  /*36630*/  IMAD.MOV.U32 R2, RZ, RZ, R0 ;  /* 0x000000ffff027224 */ /* 0x000fe200078e0000 */
[----:B------:R-:W-:-:S03]  /*36640*/  MOV R0, 0x1 ;  /* 0x0000000100007802 */ /* 0x000fc60000000f00 */
[----:B------:R-:W-:-:S07]  /*36650*/  FADD.FTZ R2, R2, R12 ;  /* 0x0000000c02027221 */ /* 0x000fce0000010000 */
[----:B------:R-:W-:Y:S05]  /*36660*/  WARPSYNC.COLLECTIVE R4, `(.L_x_1234) ;  /* 0x0000000004087348 */ /* 0x000fea0003c00000 */
[----:B------:R1:W2:Y:S02]  /*36670*/  SHFL.BFLY P0, R0, R2, R0, R3 ;  /* 0x0c00000002007389 */ /* 0x0002a40000000003 */
[----:B-12---:R-:W-:Y:S01]  /*36680*/  ENDCOLLECTIVE ;  /* 0x000000000000791b */ /* 0x006fe20003800000 */
.L_x_1234:
[----:B------:R-:W-:Y:S01]  /*36690*/  MOV R4, R0 ;  /* 0x0000000000047202 */ /* 0x000fe20000000f00 */
[----:B------:R-:W-:Y:S06]  /*366a0*/  BRA `(.L_x_1235) ;  /* 0xffffffe800107947 */ /* 0x000fec000383ffff */
.L_x_1236:
        /* <DEDUP_REMOVED lines=13> */
.L_x_1303:


//--------------------- .text._ZN5flash16flash_fwd_kernelI23Flash_fwd_kernel_traitsILi32ELi128ELi128ELi4ELb0ELb0EN7cutlass10bfloat16_tE19Flash_kernel_traitsILi32ELi128ELi128ELi4ES3_EELb0ELb0ELb1ELb1ELb0ELb0ELb1ELb0EEEvNS_16Flash_fwd_paramsE --------------------------
	.section	.text._ZN5flash16flash_fwd_kernelI23Flash_fwd_kernel_traitsILi32ELi128ELi128ELi4ELb0ELb0EN7cutlass10bfloat16_tE19Flash_kernel_traitsILi32ELi128ELi128ELi4ES3_EELb0ELb0ELb1ELb1ELb0ELb0ELb1ELb0EEEvNS_16Flash_fwd_paramsE,"ax",@progbits
	.align	128
        .global         _ZN5flash16flash_fwd_kernelI23Flash_fwd_kernel_traitsILi32ELi128ELi128ELi4ELb0ELb0EN7cutlass10bfloat16_tE19Flash_kernel_traitsILi32ELi128ELi128ELi4ES3_EELb0ELb0ELb1ELb1ELb0ELb0ELb1ELb0EEEvNS_16Flash_fwd_paramsE
        .type           _ZN5flash16flash_fwd_kernelI23Flash_fwd_kernel_traitsILi32ELi128ELi128ELi4ELb0ELb0EN7cutlass10bfloat16_tE19Flash_kernel_traitsILi32ELi128ELi128ELi4ES3_EELb0ELb0ELb1ELb1ELb0ELb0ELb1ELb0EEEvNS_16Flash_fwd_paramsE,@function
        .size           _ZN5flash16flash_fwd_kernelI23Flash_fwd_kernel_traitsILi32ELi128ELi128ELi4ELb0ELb0EN7cutlass10bfloat16_tE19Flash_kernel_traitsILi32ELi128ELi128ELi4ES3_EELb0ELb0ELb1ELb1ELb0ELb0ELb1ELb0EEEvNS_16Flash_fwd_paramsE,(.L_x_1328 - _ZN5flash16flash_fwd_kernelI23Flash_fwd_kernel_traitsILi32ELi128ELi128ELi4ELb0ELb0EN7cutlass10bfloat16_tE19Flash_kernel_traitsILi32ELi128ELi128ELi4ES3_EELb0ELb0ELb1ELb1ELb0ELb0ELb1ELb0EEEvNS_16Flash_fwd_paramsE)
        .other          _ZN5flash16flash_fwd_kernelI23Flash_fwd_kernel_traitsILi32ELi128ELi128ELi4ELb0ELb0EN7cutlass10bfloat16_tE19Flash_kernel_traitsILi32ELi128ELi128ELi4ES3_EELb0ELb0ELb1ELb1ELb0ELb0ELb1ELb0EEEvNS_16Flash_fwd_paramsE,@"STO_CUDA_ENTRY STV_DEFAULT"
_ZN5flash16flash_fwd_kernelI23Flash_fwd_kernel_traitsILi32ELi128ELi128ELi4ELb0ELb0EN7cutlass10bfloat16_tE19Flash_kernel_traitsILi32ELi128ELi128ELi4ES3_EELb0ELb0ELb1ELb1ELb0ELb0ELb1ELb0EEEvNS_16Flash_fwd_paramsE:
.text._ZN5flash16flash_fwd_kernelI23Flash_fwd_kernel_traitsILi32ELi128ELi128ELi4ELb0ELb0EN7cutlass10bfloat16_tE19Flash_kernel_traitsILi32ELi128ELi128ELi4ES3_EELb0ELb0ELb1ELb1ELb0ELb0ELb1ELb0EEEvNS_16Flash_fwd_paramsE:
        /* <DEDUP_REMOVED lines=56> */
.L_x_1237:
[----:B------:R-:W-:-:S05]  /*0380*/  ULDC UR8, c[0x0][0x2c8] ;  /* 0x0000b20000087ab9 */ /* 0x000fca0000000800 */
.L_x_1238:
        /* <DEDUP_REMOVED lines=133> */
.L_x_1241:
[----:B------:R-:W-:Y:S05]  /*0be0*/  BSYNC B0 ;  /* 0x0000000000007941 */ /* 0x000fea0003800000 */
.L_x_1240:
        /* <DEDUP_REMOVED lines=17> */
.L_x_1243:
[----:B------:R-:W-:Y:S05]  /*0d00*/  BSYNC B0 ;  /* 0x0000000000007941 */ /* 0x000fea0003800000 */
.L_x_1242:
        /* <DEDUP_REMOVED lines=15> */
.L_x_1245:
[----:B------:R-:W-:Y:S05]  /*0e00*/  BSYNC B0 ;  /* 0x0000000000007941 */ /* 0x000fea0003800000 */
.L_x_1244:
        /* <DEDUP_REMOVED lines=14> */
.L_x_1247:
[----:B------:R-:W-:Y:S05]  /*0ef0*/  BSYNC B0 ;  /* 0x0000000000007941 */ /* 0x000fea0003800000 */
.L_x_1246:
        /* <DEDUP_REMOVED lines=10> */
.L_x_1249:
[----:B------:R-:W-:Y:S05]  /*0fa0*/  BSYNC B0 ;  /* 0x0000000000007941 */ /* 0x000fea0003800000 */
.L_x_1248:
        /* <DEDUP_REMOVED lines=10> */
.L_x_1251:
[----:B------:R-:W-:Y:S05]  /*1050*/  BSYNC B0 ;  /* 0x0000000000007941 */ /* 0x000fea0003800000 */
.L_x_1250:
        /* <DEDUP_REMOVED lines=10> */
.L_x_1253:
[----:B------:R-:W-:Y:S05]  /*1100*/  BSYNC B0 ;  /* 0x0000000000007941 */ /* 0x000fea0003800000 */
.L_x_1252:
        /* <DEDUP_REMOVED lines=10> */
.L_x_1239:
        /* <DEDUP_REMOVED lines=66> */
.L_x_1254:
        /* <DEDUP_REMOVED lines=26> */
.L_x_1255:
        /* <DEDUP_REMOVED lines=52> */
.L_x_1257:
[----:B------:R-:W-:Y:S05]  /*1ab0*/  BSYNC B0 ;  /* 0x0000000000007941 */ /* 0x000fea0003800000 */
.L_x_1256:
        /* <DEDUP_REMOVED lines=22> */
.L_x_1259:
[----:B------:R-:W-:Y:S05]  /*1c20*/  BSYNC B0 ;  /* 0x0000000000007941 */ /* 0x000fea0003800000 */
.L_x_1258:
        /* <DEDUP_REMOVED lines=22> */
.L_x_1261:
[----:B------:R-:W-:Y:S05]  /*1d90*/  BSYNC B0 ;  /* 0x0000000000007941 */ /* 0x000fea0003800000 */
.L_x_1260:
        /* <DEDUP_REMOVED lines=21> */
.L_x_1263:
[----:B------:R-:W-:Y:S05]  /*1ef0*/  BSYNC B0 ;  /* 0x0000000000007941 */ /* 0x000fea0003800000 */
.L_x_1262:
        /* <DEDUP_REMOVED lines=56> */
.L_x_1265:
[----:B------:R-:W-:Y:S05]  /*2280*/  BSYNC B0 ;  /* 0x0000000000007941 */ /* 0x000fea0003800000 */
.L_x_1264:
        /* <DEDUP_REMOVED lines=17> */
.L_x_1267:
[----:B------:R-:W-:Y:S05]  /*23a0*/  BSYNC B0 ;  /* 0x0000000000007941 */ /* 0x000fea0003800000 */
.L_x_1266:
        /* <DEDUP_REMOVED lines=18> */
.L_x_1269:
[----:B------:R-:W-:Y:S05]  /*24d0*/  BSYNC B0 ;  /* 0x0000000000007941 */ /* 0x000fea0003800000 */
.L_x_1268:
        /* <DEDUP_REMOVED lines=18> */
.L_x_1271:
[----:B------:R-:W-:Y:S05]  /*2600*/  BSYNC B0 ;  /* 0x0000000000007941 */ /* 0x000fea0003800000 */
.L_x_1270:
        /* <DEDUP_REMOVED lines=101> */
.L_x_1273:
[----:B------:R-:W-:Y:S05]  /*2c60*/  BSYNC B0 ;  /* 0x0000000000007941 */ /* 0x000fea0003800000 */
.L_x_1272:
        /* <DEDUP_REMOVED lines=19> */
.L_x_1275:
[----:B------:R-:W-:Y:S05]  /*2da0*/  BSYNC B0 ;  /* 0x0000000000007941 */ /* 0x000fea0003800000 */
.L_x_1274:
        /* <DEDUP_REMOVED lines=19> */
.L_x_1277:
[----:B------:R-:W-:Y:S05]  /*2ee0*/  BSYNC B0 ;  /* 0x0000000000007941 */ /* 0x000fea0003800000 */
.L_x_1276:
        /* <DEDUP_REMOVED lines=19> */
.L_x_1279:
[----:B------:R-:W-:Y:S05]  /*3020*/  BSYNC B0 ;  /* 0x0000000000007941 */ /* 0x000fea0003800000 */
.L_x_1278:
[----:B------:R-:W-:Y:S01]  /*3030*/  LDSM.16.M88.4 R12, [R186] ;  /* 0x00000000ba0c783b */ /* 0x000fe20000000200 */
[----:B------:R-:W-:Y:S01]  /*3040*/  LOP3.LUT P0, RZ, R17, 0x2, RZ, 0xc0, !PT ;  /* 0x0000000211ff7812 */ /* 0x000fe2000780c0ff */
[----:B------:R-:W-:Y:S01]  /*3050*/  IMAD.MOV.U32 R0, RZ, RZ, 0x10 ;  /* 0x00000010ff007424 */ /* 0x000fe200078e00ff */
[----:B------:R-:W-:Y:S01]  /*3060*/  LOP3.LUT P1, RZ, R16, 0x2, RZ, 0xc0, !PT ;  /* 0x0000000210ff7812 */ /* 0x000fe2000782c0ff */
[----:B-1--4-:R-:W1:Y:S01]  /*3070*/  LDSM.16.M88.4 R4, [R135+0x2000] ;  /* 0x002000008704783b */ /* 0x012e620000000200 */
[C---:B------:R-:W-:Y:S01]  /*3080*/  VIADD R2, R135.reuse, 0x2000 ;  /* 0x0000200087027836 */ /* 0x040fe20000000000 */
[----:B------:R-:W-:Y:S01]  /*3090*/  ULDC UR28, c[0x0][0x39c] ;  /* 0x0000e700001c7ab9 */ /* 0x000fe20000000800 */
[----:B------:R-:W-:Y:S01]  /*30a0*/  SEL R0, R0, 0xfffffff0, !P1 ;  /* 0xfffffff000007807 */ /* 0x000fe20004800000 */
[----:B------:R-:W4:Y:S01]  /*30b0*/  LDSM.16.M88.4 R8, [R186+0x1000] ;  /* 0x00100000ba08783b */ /* 0x000f220000000200 */
[----:B------:R-:W-:Y:S01]  /*30c0*/  VIADD R188, R135, 0x2020 ;  /* 0x0000202087bc7836 */ /* 0x000fe20000000000 */
[----:B------:R-:W-:-:S02]  /*30d0*/  UIADD3 UR7, UR27, -UR17, URZ ;  /* 0x800000111b077290 */ /* 0x000fc4000fffe03f */
[----:B------:R-:W-:Y:S01]  /*30e0*/  IMAD R187, R0, 0x2, R186 ;  /* 0x0000000200bb7824 */ /* 0x000fe200078e02ba */
[----:B------:R-:W5:Y:S01]  /*30f0*/  LDSM.16.M88.4 R24, [R135+0x3800] ;  /* 0x003800008718783b */ /* 0x000f620000000200 */
[----:B------:R-:W-:Y:S01]  /*3100*/  @P0 VIADD R188, R2, 0xffffffe0 ;  /* 0xffffffe002bc0836 */ /* 0x000fe20000000000 */
[----:B------:R-:W-:Y:S02]  /*3110*/  UIADD3 UR6, UR27, 0x1, -UR17 ;  /* 0x000000011b067890 */ /* 0x000fe4000fffe811 */
[----:B------:R-:W-:Y:S01]  /*3120*/  LDSM.16.M88.4 R16, [R187] ;  /* 0x00000000bb10783b */ /* 0x000fe20000000200 */
[----:B------:R-:W-:Y:S02]  /*3130*/  UISETP.GT.AND UP0, UPT, UR18, UR14, UPT ;  /* 0x0000000e1200728c */ /* 0x000fe4000bf04270 */
[----:B------:R-:W-:Y:S01]  /*3140*/  UIADD3 UR6, UR6, UR20, URZ ;  /* 0x0000001406067290 */ /* 0x000fe2000fffe03f */
[----:B------:R-:W2:Y:S04]  /*3150*/  LDSM.16.M88.4 R48, [R188] ;  /* 0x00000000bc30783b */ /* 0x000ea80000000200 */
[----:B------:R-:W3:Y:S04]  /*3160*/  LDSM.16.M88.4 R36, [R135+0x2c00] ;  /* 0x002c00008724783b */ /* 0x000ee80000000200 */
[----:B------:R-:W3:Y:S04]  /*3170*/  LDSM.16.M88.4 R32, [R135+0x3000] ;  /* 0x003000008720783b */ /* 0x000ee80000000200 */
[----:B------:R-:W3:Y:S04]  /*3180*/  LDSM.16.M88.4 R44, [R135+0x2400] ;  /* 0x00240000872c783b */ /* 0x000ee80000000200 */
[----:B------:R-:W3:Y:S04]  /*3190*/  LDSM.16.M88.4 R40, [R135+0x2800] ;  /* 0x002800008728783b */ /* 0x000ee80000000200 */
[----:B------:R-:W3:Y:S01]  /*31a0*/  LDSM.16.M88.4 R28, [R135+0x3400] ;  /* 0x00340000871c783b */ /* 0x000ee20000000200 */
[-C--:B-1----:R-:W-:Y:S03]  /*31b0*/  HMMA.16816.F32.BF16 R76, R12, R4.reuse, RZ ;  /* 0x000000040c4c723c */ /* 0x082fe600000418ff */
[----:B------:R-:W1:Y:S04]  /*31c0*/  LDSM.16.M88.4 R20, [R135+0x3c00] ;  /* 0x003c00008714783b */ /* 0x000e680000000200 */
[----:B------:R-:W-:Y:S01]  /*31d0*/  LDSM.16.M88.4 R60, [R188+0xc00] ;  /* 0x000c0000bc3c783b */ /* 0x000fe20000000200 */
[C---:B----4-:R-:W-:Y:S03]  /*31e0*/  HMMA.16816.F32.BF16 R128, R8.reuse, R4, RZ ;  /* 0x000000040880723c */ /* 0x050fe600000418ff */
[----:B------:R-:W-:Y:S03]  /*31f0*/  LDSM.16.M88.4 R64, [R188+0x1000] ;  /* 0x00100000bc40783b */ /* 0x000fe60000000200 */
[-C--:B------:R-:W-:Y:S01]  /*3200*/  HMMA.16816.F32.BF16 R136, R8, R6.reuse, RZ ;  /* 0x000000060888723c */ /* 0x080fe200000418ff */
[----:B------:R-:W-:Y:S04]  /*3210*/  LDSM.16.M88.4 R68, [R188+0x1400] ;  /* 0x00140000bc44783b */ /* 0x000fe80000000200 */
[----:B------:R-:W-:Y:S01]  /*3220*/  LDSM.16.M88.4 R52, [R188+0x400] ;  /* 0x00040000bc34783b */ /* 0x000fe20000000200 */
[----:B------:R-:W-:Y:S03]  /*3230*/  HMMA.16816.F32.BF16 R156, R12, R6, RZ ;  /* 0x000000060c9c723c */ /* 0x000fe600000418ff */
[----:B------:R-:W4:Y:S03]  /*3240*/  LDSM.16.M88.4 R4, [R187+0x1000] ;  /* 0x00100000bb04783b */ /* 0x000f260000000200 */
[C---:B-----5:R-:W-:Y:S01]  /*3250*/  HMMA.16816.F32.BF16 R88, R8.reuse, R24, RZ ;  /* 0x000000180858723c */ /* 0x060fe200000418ff */
[----:B------:R-:W5:Y:S04]  /*3260*/  LDSM.16.M88.4 R56, [R188+0x800] ;  /* 0x00080000bc38783b */ /* 0x000f680000000200 */
[----:B------:R-:W5:Y:S01]  /*3270*/  LDSM.16.M88.4 R112, [R188+0x1800] ;  /* 0x00180000bc70783b */ /* 0x000f620000000200 */
[----:B------:R-:W-:Y:S03]  /*3280*/  HMMA.16816.F32.BF16 R84, R8, R26, RZ ;  /* 0x0000001a0854723c */ /* 0x000fe600000418ff */
[----:B------:R-:W5:Y:S03]  /*3290*/  LDSM.16.M88.4 R124, [R188+0x1c00] ;  /* 0x001c0000bc7c783b */ /* 0x000f660000000200 */
[C---:B------:R-:W-:Y:S01]  /*32a0*/  HMMA.16816.F32.BF16 R192, R12.reuse, R24, RZ ;  /* 0x000000180cc0723c */ /* 0x040fe200000418ff */
[----:B------:R-:W0:Y:S05]  /*32b0*/  LDGDEPBAR ;  /* 0x00000000000079af */ /* 0x000e2a0000000000 */
[----:B------:R-:W-:Y:S06]  /*32c0*/  HMMA.16816.F32.BF16 R204, R12, R26, RZ ;  /* 0x0000001a0ccc723c */ /* 0x000fec00000418ff */
[----:B--2---:R-:W-:Y:S06]  /*32d0*/  HMMA.16816.F32.BF16 R24, R16, R48, R76 ;  /* 0x000000301018723c */ /* 0x004fec000004184c */
[C---:B---3--:R-:W-:Y:S06]  /*32e0*/  HMMA.16816.F32.BF16 R120, R8.reuse, R36, RZ ;  /* 0x000000240878723c */ /* 0x048fec00000418ff */
[----:B------:R-:W-:Y:S01]  /*32f0*/  HMMA.16816.F32.BF16 R116, R8, R38, RZ ;  /* 0x000000260874723c */ /* 0x000fe200000418ff */
[----:B------:R-:W-:-:S05]  /*3300*/  DEPBAR.LE SB0, 0x0 ;  /* 0x000080000000791a */ /* 0x000fca0000000000 */
[C---:B------:R-:W-:Y:S06]  /*3310*/  HMMA.16816.F32.BF16 R104, R8.reuse, R32, RZ ;  /* 0x000000200868723c */ /* 0x040fec00000418ff */
[----:B------:R-:W-:Y:S01]  /*3320*/  HMMA.16816.F32.BF16 R152, R8, R44, RZ ;  /* 0x0000002c0898723c */ /* 0x000fe200000418ff */
[----:B------:R-:W-:-:S05]  /*3330*/  FMUL.FTZ R2, R24, UR28 ;  /* 0x0000001c18027c20 */ /* 0x000fca0008410000 */
[C---:B------:R-:W-:Y:S06]  /*3340*/  HMMA.16816.F32.BF16 R148, R8.reuse, R46, RZ ;  /* 0x0000002e0894723c */ /* 0x040fec00000418ff */
[C---:B------:R-:W-:Y:S06]  /*3350*/  HMMA.16816.F32.BF16 R144, R8.reuse, R40, RZ ;  /* 0x000000280890723c */ /* 0x040fec00000418ff */
[C---:B------:R-:W-:Y:S06]  /*3360*/  HMMA.16816.F32.BF16 R140, R8.reuse, R42, RZ ;  /* 0x0000002a088c723c */ /* 0x040fec00000418ff */
[C---:B------:R-:W-:Y:S06]  /*3370*/  HMMA.16816.F32.BF16 R100, R8.reuse, R34, RZ ;  /* 0x000000220864723c */ /* 0x040fec00000418ff */
[C---:B------:R-:W-:Y:S06]  /*3380*/  HMMA.16816.F32.BF16 R96, R8.reuse, R28, RZ ;  /* 0x0000001c0860723c */ /* 0x040fec00000418ff */
[C---:B------:R-:W-:Y:S06]  /*3390*/  HMMA.16816.F32.BF16 R92, R8.reuse, R30, RZ ;  /* 0x0000001e085c723c */ /* 0x040fec00000418ff */
[C---:B-1----:R-:W-:Y:S06]  /*33a0*/  HMMA.16816.F32.BF16 R80, R8.reuse, R20, RZ ;  /* 0x000000140850723c */ /* 0x042fec00000418ff */
[----:B------:R-:W-:Y:S06]  /*33b0*/  HMMA.16816.F32.BF16 R72, R8, R22, RZ ;  /* 0x000000160848723c */ /* 0x000fec00000418ff */
[----:B----4-:R-:W-:Y:S06]  /*33c0*/  HMMA.16816.F32.BF16 R8, R4, R48, R128 ;  /* 0x000000300408723c */ /* 0x010fec0000041880 */
        /* <DEDUP_REMOVED lines=12> */
[C---:B------:R-:W-:Y:S01]  /*3490*/  HMMA.16816.F32.BF16 R12, R4.reuse, R50, R136 ;  /* 0x00000032040c723c */ /* 0x040fe20000041888 */
[----:B------:R1:W2:Y:S05]  /*34a0*/  MUFU.TANH R137, R2 ;  /* 0x0000000200897308 */ /* 0x0002aa0000002400 */
[C---:B------:R-:W-:Y:S06]  /*34b0*/  HMMA.16816.F32.BF16 R128, R4.reuse, R60, R120 ;  /* 0x0000003c0480723c */ /* 0x040fec0000041878 */
[----:B------:R-:W-:Y:S01]  /*34c0*/  HMMA.16816.F32.BF16 R120, R4, R62, R116 ;  /* 0x0000003e0478723c */ /* 0x000fe20000041874 */
[----:B-1----:R-:W-:-:S05]  /*34d0*/  FMUL.FTZ R2, R25, UR28 ;  /* 0x0000001c19027c20 */ /* 0x002fca0008410000 */
[C---:B------:R-:W-:Y:S01]  /*34e0*/  HMMA.16816.F32.BF16 R116, R4.reuse, R64, R104 ;  /* 0x000000400474723c */ /* 0x040fe20000041868 */
[----:B------:R1:W3:Y:S05]  /*34f0*/  MUFU.TANH R136, R2 ;  /* 0x0000000200887308 */ /* 0x0002ea0000002400 */
[----:B------:R-:W-:Y:S01]  /*3500*/  FMUL.FTZ R3, R15, UR28 ;  /* 0x0000001c0f037c20 */ /* 0x000fe20008410000 */
[C---:B------:R-:W-:Y:S03]  /*3510*/  HMMA.16816.F32.BF16 R104, R4.reuse, R66, R100 ;  /* 0x000000420468723c */ /* 0x040fe60000041864 */
[----:B------:R-:W-:Y:S03]  /*3520*/  MUFU.TANH R139, R3 ;  /* 0x00000003008b7308 */ /* 0x000fe60000002400 */
        /* <DEDUP_REMOVED lines=8> */
[----:B-1----:R-:W-:Y:S01]  /*35b0*/  FMUL.FTZ R2, R26, UR28 ;  /* 0x0000001c1a027c20 */ /* 0x002fe20008410000 */
[----:B------:R-:W-:-:S03]  /*35c0*/  FMUL.FTZ R123, R123, UR28 ;  /* 0x0000001c7b7b7c20 */ /* 0x000fc60008410000 */
[----:B------:R1:W-:Y:S01]  /*35d0*/  MUFU.TANH R190, R2 ;  /* 0x0000000200be7308 */ /* 0x0003e20000002400 */
[C---:B------:R-:W-:Y:S06]  /*35e0*/  HMMA.16816.F32.BF16 R152, R4.reuse, R52, R152 ;  /* 0x000000340498723c */ /* 0x040fec0000041898 */
[C---:B------:R-:W-:Y:S06]  /*35f0*/  HMMA.16816.F32.BF16 R148, R4.reuse, R54, R148 ;  /* 0x000000360494723c */ /* 0x040fec0000041894 */
[----:B-----5:R-:W-:Y:S01]  /*3600*/  HMMA.16816.F32.BF16 R144, R4, R56, R144 ;  /* 0x000000380490723c */ /* 0x020fe20000041890 */
[----:B-1----:R-:W-:-:S05]  /*3610*/  FMUL.FTZ R2, R27, UR28 ;  /* 0x0000001c1b027c20 */ /* 0x002fca0008410000 */
[C---:B------:R-:W-:Y:S01]  /*3620*/  HMMA.16816.F32.BF16 R140, R4.reuse, R58, R140 ;  /* 0x0000003a048c723c */ /* 0x040fe2000004188c */
[----:B------:R1:W-:Y:S05]  /*3630*/  MUFU.TANH R191, R2 ;  /* 0x0000000200bf7308 */ /* 0x0003ea0000002400 */
[C---:B------:R-:W-:Y:S06]  /*3640*/  HMMA.16816.F32.BF16 R88, R4.reuse, R112, R88 ;  /* 0x000000700458723c */ /* 0x040fec0000041858 */
[C---:B------:R-:W-:Y:S06]  /*3650*/  HMMA.16816.F32.BF16 R80, R4.reuse, R124, R80 ;  /* 0x0000007c0450723c */ /* 0x040fec0000041850 */
[C---:B------:R-:W-:Y:S01]  /*3660*/  HMMA.16816.F32.BF16 R84, R4.reuse, R114, R84 ;  /* 0x000000720454723c */ /* 0x040fe20000041854 */
[----:B-1----:R-:W-:Y:S01]  /*3670*/  FMUL.FTZ R2, R8, UR28 ;  /* 0x0000001c08027c20 */ /* 0x002fe20008410000 */
[----:B------:R-:W-:Y:S01]  /*3680*/  FMUL.FTZ R146, R146, UR28 ;  /* 0x0000001c92927c20 */ /* 0x000fe20008410000 */
[----:B------:R-:W-:Y:S01]  /*3690*/  FMUL.FTZ R145, R145, UR28 ;  /* 0x0000001c91917c20 */ /* 0x000fe20008410000 */
[----:B------:R-:W-:Y:S01]  /*36a0*/  FMUL.FTZ R147, R147, UR28 ;  /* 0x0000001c93937c20 */ /* 0x000fe20008410000 */
[----:B------:R-:W-:Y:S01]  /*36b0*/  FMUL.FTZ R144, R144, UR28 ;  /* 0x0000001c90907c20 */ /* 0x000fe20008410000 */
[----:B------:R-:W-:Y:S01]  /*36c0*/  HMMA.16816.F32.BF16 R92, R4, R126, R72 ;  /* 0x0000007e045c723c */ /* 0x000fe20000041848 */
[----:B------:R-:W-:Y:S01]  /*36d0*/  FMUL.FTZ R140, R140, UR28 ;  /* 0x0000001c8c8c7c20 */ /* 0x000fe20008410000 */
[----:B------:R-:W-:Y:S01]  /*36e0*/  FMUL.FTZ R142, R142, UR28 ;  /* 0x0000001c8e8e7c20 */ /* 0x000fe20008410000 */
[----:B------:R-:W-:-:S03]  /*36f0*/  FMUL.FTZ R141, R141, UR28 ;  /* 0x0000001c8d8d7c20 */ /* 0x000fc60008410000 */
[C---:B------:R-:W-:Y:S01]  /*3700*/  HMMA.16816.F32.BF16 R4, R16.reuse, R50, R156 ;  /* 0x000000321004723c */ /* 0x040fe2000004189c */
[----:B------:R1:W-:Y:S01]  /*3710*/  MUFU.TANH R158, R2 ;  /* 0x00000002009e7308 */ /* 0x0003e20000002400 */
[----:B------:R-:W-:Y:S01]  /*3720*/  FMUL.FTZ R213, R91, UR28 ;  /* 0x0000001c5bd57c20 */ /* 0x000fe20008410000 */
[----:B------:R-:W-:Y:S01]  /*3730*/  FMUL.FTZ R212, R89, UR28 ;  /* 0x0000001c59d47c20 */ /* 0x000fe20008410000 */
[----:B------:R-:W-:Y:S01]  /*3740*/  FMUL.FTZ R209, R88, UR28 ;  /* 0x0000001c58d17c20 */ /* 0x000fe20008410000 */
[----:B------:R-:W-:Y:S01]  /*3750*/  FMUL.FTZ R90, R90, UR28 ;  /* 0x0000001c5a5a7c20 */ /* 0x000fe20008410000 */
[C---:B------:R-:W-:Y:S01]  /*3760*/  HMMA.16816.F32.BF16 R72, R16.reuse, R56, R160 ;  /* 0x000000381048723c */ /* 0x040fe200000418a0 */
[----:B------:R-:W-:Y:S01]  /*3770*/  FMUL.FTZ R218, R83, UR28 ;  /* 0x0000001c53da7c20 */ /* 0x000fe20008410000 */
[----:B------:R-:W-:Y:S01]  /*3780*/  FMUL.FTZ R217, R82, UR28 ;  /* 0x0000001c52d97c20 */ /* 0x000fe20008410000 */
[----:B------:R-:W-:Y:S02]  /*3790*/  FMUL.FTZ R216, R81, UR28 ;  /* 0x0000001c51d87c20 */ /* 0x000fe40008410000 */
[----:B------:R-:W-:Y:S01]  /*37a0*/  MUFU.TANH R81, R141 ;  /* 0x0000008d00517308 */ /* 0x000fe20000002400 */
[C---:B------:R-:W-:Y:S01]  /*37b0*/  HMMA.16816.F32.BF16 R76, R16.reuse, R54, R44 ;  /* 0x00000036104c723c */ /* 0x040fe2000004182c */
[----:B------:R-:W-:Y:S01]  /*37c0*/  FMUL.FTZ R219, R84, UR28 ;  /* 0x0000001c54db7c20 */ /* 0x000fe20008410000 */
[----:B------:R-:W-:Y:S01]  /*37d0*/  FMUL.FTZ R222, R86, UR28 ;  /* 0x0000001c56de7c20 */ /* 0x000fe20008410000 */
[----:B------:R-:W-:Y:S01]  /*37e0*/  FMUL.FTZ R224, R87, UR28 ;  /* 0x0000001c57e07c20 */ /* 0x000fe20008410000 */
[----:B------:R-:W-:Y:S01]  /*37f0*/  FMUL.FTZ R221, R85, UR28 ;  /* 0x0000001c55dd7c20 */ /* 0x000fe20008410000 */
[----:B-1----:R-:W-:Y:S01]  /*3800*/  FMUL.FTZ R2, R9, UR28 ;  /* 0x0000001c09027c20 */ /* 0x002fe20008410000 */
[----:B------:R-:W-:Y:S01]  /*3810*/  HMMA.16816.F32.BF16 R20, R16, R70, R180 ;  /* 0x000000461014723c */ /* 0x000fe200000418b4 */
[----:B------:R-:W-:Y:S01]  /*3820*/  FMUL.FTZ R227, R93, UR28 ;  /* 0x0000001c5de37c20 */ /* 0x000fe20008410000 */
[----:B------:R-:W-:Y:S01]  /*3830*/  FMUL.FTZ R226, R92, UR28 ;  /* 0x0000001c5ce27c20 */ /* 0x000fe20008410000 */
[----:B------:R1:W-:Y:S01]  /*3840*/  MUFU.TANH R160, R2 ;  /* 0x0000000200a07308 */ /* 0x0003e20000002400 */
[----:B------:R-:W-:-:S02]  /*3850*/  FMUL.FTZ R229, R94, UR28 ;  /* 0x0000001c5ee57c20 */ /* 0x000fc40008410000 */
[----:B------:R-:W-:Y:S01]  /*3860*/  FMUL.FTZ R4, R4, UR28 ;  /* 0x0000001c04047c20 */ /* 0x000fe20008410000 */
[----:B------:R-:W-:Y:S01]  /*3870*/  FMUL.FTZ R5, R5, UR28 ;  /* 0x0000001c05057c20 */ /* 0x000fe20008410000 */
[C---:B------:R-:W-:Y:S01]  /*3880*/  HMMA.16816.F32.BF16 R28, R16.reuse, R66, R172 ;  /* 0x00000042101c723c */ /* 0x040fe200000418ac */
[----:B------:R-:W-:Y:S01]  /*3890*/  FMUL.FTZ R182, R96, UR28 ;  /* 0x0000001c60b67c20 */ /* 0x000fe20008410000 */
[----:B------:R-:W-:Y:S01]  /*38a0*/  FMUL.FTZ R183, R97, UR28 ;  /* 0x0000001c61b77c20 */ /* 0x000fe20008410000 */
[----:B------:R-:W-:Y:S01]  /*38b0*/  FMUL.FTZ R180, R101, UR28 ;  /* 0x0000001c65b47c20 */ /* 0x000fe20008410000 */
[----:B------:R4:W-:Y:S01]  /*38c0*/  MUFU.TANH R71, R4 ;  /* 0x0000000400477308 */ /* 0x0009e20000002400 */
[----:B------:R-:W-:Y:S01]  /*38d0*/  FMUL.FTZ R181, R103, UR28 ;  /* 0x0000001c67b57c20 */ /* 0x000fe20008410000 */
[C---:B------:R-:W-:Y:S01]  /*38e0*/  HMMA.16816.F32.BF16 R48, R16.reuse, R52, R108 ;  /* 0x000000341030723c */ /* 0x040fe2000004186c */
[----:B------:R-:W-:Y:S01]  /*38f0*/  FMUL.FTZ R173, R107, UR28 ;  /* 0x0000001c6bad7c20 */ /* 0x000fe20008410000 */
[----:B------:R-:W-:Y:S01]  /*3900*/  FMUL.FTZ R172, R106, UR28 ;  /* 0x0000001c6aac7c20 */ /* 0x000fe20008410000 */
[----:B------:R-:W-:Y:S01]  /*3910*/  FMUL.FTZ R75, R75, UR28 ;  /* 0x0000001c4b4b7c20 */ /* 0x000fe20008410000 */
[----:B------:R-:W-:Y:S01]  /*3920*/  FMUL.FTZ R55, R77, UR28 ;  /* 0x0000001c4d377c20 */ /* 0x000fe20008410000 */
[----:B------:R-:W-:Y:S01]  /*3930*/  FMUL.FTZ R230, R95, UR28 ;  /* 0x0000001c5fe67c20 */ /* 0x000fe20008410000 */
[----:B------:R5:W3:Y:S01]  /*3940*/  MUFU.TANH R67, R5 ;  /* 0x0000000500437308 */ /* 0x000ae20000002400 */
[----:B-1----:R-:W-:Y:S01]  /*3950*/  FMUL.FTZ R2, R10, UR28 ;  /* 0x0000001c0a027c20 */ /* 0x002fe20008410000 */
[----:B------:R-:W-:Y:S01]  /*3960*/  FMUL.FTZ R52, R7, UR28 ;  /* 0x0000001c07347c20 */ /* 0x000fe20008410000 */
[----:B------:R-:W-:Y:S01]  /*3970*/  FMUL.FTZ R7, R148, UR28 ;  /* 0x0000001c94077c20 */ /* 0x000fe20008410000 */
[C---:B------:R-:W-:Y:S04]  /*3980*/  HMMA.16816.F32.BF16 R56, R16.reuse, R58, R40 ;  /* 0x0000003a1038723c */ /* 0x040fe80000041828 */
[----:B------:R1:W-:Y:S01]  /*3990*/  MUFU.TANH R138, R2 ;  /* 0x00000002008a7308 */ /* 0x0003e20000002400 */
[----:B----4-:R-:W-:Y:S01]  /*39a0*/  LEA R4, R189, UR26, 0x4 ;  /* 0x0000001abd047c11 */ /* 0x010fe2000f8e20ff */
[----:B------:R-:W-:Y:S01]  /*39b0*/  HMMA.16816.F32.BF16 R44, R16, R60, R164 ;  /* 0x0000003c102c723c */ /* 0x000fe200000418a4 */
[----:B------:R-:W-:Y:S01]  /*39c0*/  FMUL.FTZ R189, R99, UR28 ;  /* 0x0000001c63bd7c20 */ /* 0x000fe20008410000 */
[----:B------:R-:W-:Y:S01]  /*39d0*/  FMUL.FTZ R174, R30, UR28 ;  /* 0x0000001c1eae7c20 */ /* 0x000fe20008410000 */
[----:B------:R-:W-:-:S03]  /*39e0*/  FMUL.FTZ R175, R31, UR28 ;  /* 0x0000001c1faf7c20 */ /* 0x000fc60008410000 */
[----:B------:R4:W-:Y:S01]  /*39f0*/  MUFU.TANH R96, R7 ;  /* 0x0000000700607308 */ /* 0x0009e20000002400 */
[----:B-----5:R-:W-:Y:S01]  /*3a00*/  FMUL.FTZ R5, R150, UR28 ;  /* 0x0000001c96057c20 */ /* 0x020fe20008410000 */
[C---:B------:R-:W-:Y:S01]  /*3a10*/  HMMA.16816.F32.BF16 R36, R16.reuse, R62, R36 ;  /* 0x0000003e1024723c */ /* 0x040fe20000041824 */
[----:B------:R-:W-:Y:S01]  /*3a20*/  FMUL.FTZ R61, R48, UR28 ;  /* 0x0000001c303d7c20 */ /* 0x000fe20008410000 */
[----:B------:R-:W-:Y:S01]  /*3a30*/  FMUL.FTZ R48, R155, UR28 ;  /* 0x0000001c9b307c20 */ /* 0x000fe20008410000 */
[----:B------:R-:W-:Y:S01]  /*3a40*/  FMUL.FTZ R167, R118, UR28 ;  /* 0x0000001c76a77c20 */ /* 0x000fe20008410000 */
[----:B------:R-:W-:Y:S01]  /*3a50*/  FMUL.FTZ R53, R51, UR28 ;  /* 0x0000001c33357c20 */ /* 0x000fe20008410000 */
[----:B------:R-:W-:Y:S01]  /*3a60*/  FMUL.FTZ R51, R152, UR28 ;  /* 0x0000001c98337c20 */ /* 0x000fe20008410000 */
[----:B------:R5:W-:Y:S01]  /*3a70*/  MUFU.TANH R77, R5 ;  /* 0x00000005004d7308 */ /* 0x000be20000002400 */
[----:B-1----:R-:W-:Y:S01]  /*3a80*/  FMUL.FTZ R2, R11, UR28 ;  /* 0x0000001c0b027c20 */ /* 0x002fe20008410000 */
[C---:B------:R-:W-:Y:S01]  /*3a90*/  HMMA.16816.F32.BF16 R32, R16.reuse, R64, R168 ;  /* 0x000000401020723c */ /* 0x040fe200000418a8 */
[----:B------:R-:W-:Y:S01]  /*3aa0*/  FMUL.FTZ R54, R49, UR28 ;  /* 0x0000001c31367c20 */ /* 0x000fe20008410000 */
[----:B------:R-:W-:Y:S01]  /*3ab0*/  FMUL.FTZ R60, R50, UR28 ;  /* 0x0000001c323c7c20 */ /* 0x000fe20008410000 */
[----:B------:R-:W-:Y:S01]  /*3ac0*/  FMUL.FTZ R50, R153, UR28 ;  /* 0x0000001c99327c20 */ /* 0x000fe20008410000 */
[----:B------:R-:W-:Y:S01]  /*3ad0*/  FMUL.FTZ R49, R154, UR28 ;  /* 0x0000001c9a317c20 */ /* 0x000fe20008410000 */
[----:B------:R-:W-:Y:S01]  /*3ae0*/  FMUL.FTZ R56, R56, UR28 ;  /* 0x0000001c38387c20 */ /* 0x000fe20008410000 */
[----:B------:R1:W-:Y:S01]  /*3af0*/  MUFU.TANH R157, R2 ;  /* 0x00000002009d7308 */ /* 0x0003e20000002400 */
[----:B------:R-:W-:Y:S01]  /*3b00*/  HMMA.16816.F32.BF16 R8, R16, R124, R196 ;  /* 0x0000007c1008723c */ /* 0x000fe200000418c4 */
[----:B----4-:R-:W-:-:S02]  /*3b10*/  IMAD.U32 R7, RZ, RZ, UR7 ;  /* 0x00000007ff077e24 */ /* 0x010fc4000f8e00ff */
[----:B------:R-:W-:Y:S01]  /*3b20*/  FMUL.FTZ R169, R119, UR28 ;  /* 0x0000001c77a97c20 */ /* 0x000fe20008410000 */
[----:B------:R-:W-:Y:S01]  /*3b30*/  FMUL.FTZ R57, R57, UR28 ;  /* 0x0000001c39397c20 */ /* 0x000fe20008410000 */
[----:B------:R-:W-:Y:S01]  /*3b40*/  FMUL.FTZ R64, R72, UR28 ;  /* 0x0000001c48407c20 */ /* 0x000fe20008410000 */
[----:B------:R-:W-:Y:S01]  /*3b50*/  FMUL.FTZ R110, R58, UR28 ;  /* 0x0000001c3a6e7c20 */ /* 0x000fe20008410000 */
[C---:B------:R-:W-:Y:S01]  /*3b60*/  HMMA.16816.F32.BF16 R24, R16.reuse, R68, R176 ;  /* 0x000000441018723c */ /* 0x040fe200000418b0 */
[----:B------:R-:W-:Y:S01]  /*3b70*/  MUFU.TANH R118, R48 ;  /* 0x0000003000767308 */ /* 0x000fe20000002400 */
[----:B-----5:R-:W-:Y:S02]  /*3b80*/  IMAD.SHL.U32 R5, R185, 0x2, RZ ;  /* 0x00000002b9057824 */ /* 0x020fe400078e00ff */
[----:B------:R-:W-:Y:S01]  /*3b90*/  FMUL.FTZ R163, R39, UR28 ;  /* 0x0000001c27a37c20 */ /* 0x000fe20008410000 */
[----:B------:R-:W-:Y:S01]  /*3ba0*/  FMUL.FTZ R58, R21, UR28 ;  /* 0x0000001c153a7c20 */ /* 0x000fe20008410000 */
[----:B------:R-:W-:Y:S01]  /*3bb0*/  FMUL.FTZ R65, R74, UR28 ;  /* 0x0000001c4a417c20 */ /* 0x000fe20008410000 */
[----:B------:R-:W-:Y:S01]  /*3bc0*/  HMMA.16816.F32.BF16 R40, R16, R114, R204 ;  /* 0x000000721028723c */ /* 0x000fe200000418cc */
[----:B------:R-:W-:Y:S01]  /*3bd0*/  LOP3.LUT R220, R5, 0x6, RZ, 0xc0, !PT ;  /* 0x0000000605dc7812 */ /* 0x000fe200078ec0ff */
[----:B------:R-:W-:Y:S01]  /*3be0*/  IMAD.U32 R5, RZ, RZ, UR7 ;  /* 0x00000007ff057e24 */ /* 0x000fe2000f8e00ff */
[----:B------:R4:W-:Y:S01]  /*3bf0*/  MUFU.TANH R124, R52 ;  /* 0x00000034007c7308 */ /* 0x0009e20000002400 */
[----:B-1----:R-:W-:Y:S01]  /*3c00*/  FMUL.FTZ R2, R12, UR28 ;  /* 0x0000001c0c027c20 */ /* 0x002fe20008410000 */
        /* <DEDUP_REMOVED lines=8> */
[----:B------:R-:W-:-:S02]  /*3c90*/  IMAD.U32 R8, RZ, RZ, UR6 ;  /* 0x00000006ff087e24 */ /* 0x000fc4000f8e00ff */
[----:B------:R-:W-:Y:S01]  /*3ca0*/  FMUL.FTZ R70, R9, UR28 ;  /* 0x0000001c09467c20 */ /* 0x000fe20008410000 */
[----:B------:R-:W-:Y:S01]  /*3cb0*/  FMUL.FTZ R214, R10, UR28 ;  /* 0x0000001c0ad67c20 */ /* 0x000fe20008410000 */
[----:B------:R-:W-:Y:S01]  /*3cc0*/  FMUL.FTZ R215, R11, UR28 ;  /* 0x0000001c0bd77c20 */ /* 0x000fe20008410000 */
[----:B------:R-:W-:Y:S01]  /*3cd0*/  FMUL.FTZ R143, R38, UR28 ;  /* 0x0000001c268f7c20 */ /* 0x000fe20008410000 */
[----:B------:R-:W-:Y:S01]  /*3ce0*/  FMUL.FTZ R177, R27, UR28 ;  /* 0x0000001c1bb17c20 */ /* 0x000fe20008410000 */
[----:B------:R5:W-:Y:S01]  /*3cf0*/  MUFU.TANH R66, R61 ;  /* 0x0000003d00427308 */ /* 0x000be20000002400 */
[----:B----4-:R-:W-:Y:S01]  /*3d00*/  FMUL.FTZ R52, R76, UR28 ;  /* 0x0000001c4c347c20 */ /* 0x010fe20008410000 */
[----:B------:R-:W-:Y:S01]  /*3d10*/  FMUL.FTZ R39, R24, UR28 ;  /* 0x0000001c18277c20 */ /* 0x000fe20008410000 */
[----:B------:R-:W-:Y:S01]  /*3d20*/  FMUL.FTZ R37, R37, UR28 ;  /* 0x0000001c25257c20 */ /* 0x000fe20008410000 */
[----:B------:R-:W-:Y:S01]  /*3d30*/  FMUL.FTZ R38, R32, UR28 ;  /* 0x0000001c20267c20 */ /* 0x000fe20008410000 */
[----:B------:R-:W-:Y:S01]  /*3d40*/  FMUL.FTZ R45, R45, UR28 ;  /* 0x0000001c2d2d7c20 */ /* 0x000fe20008410000 */
[----:B------:R-:W-:Y:S01]  /*3d50*/  FMUL.FTZ R44, R44, UR28 ;  /* 0x0000001c2c2c7c20 */ /* 0x000fe20008410000 */
[----:B------:R-:W-:Y:S01]  /*3d60*/  FMUL.FTZ R32, R28, UR28 ;  /* 0x0000001c1c207c20 */ /* 0x000fe20008410000 */
[----:B------:R-:W-:Y:S01]  /*3d70*/  MUFU.TANH R27, R55 ;  /* 0x00000037001b7308 */ /* 0x000fe20000002400 */
        /* <DEDUP_REMOVED lines=8> */
[----:B-----5:R-:W-:Y:S01]  /*3e00*/  FMUL.FTZ R61, R73, UR28 ;  /* 0x0000001c493d7c20 */ /* 0x020fe20008410000 */
[----:B------:R-:W-:Y:S01]  /*3e10*/  FMUL.FTZ R223, R43, UR28 ;  /* 0x0000001c2bdf7c20 */ /* 0x000fe20008410000 */
[----:B------:R-:W-:Y:S01]  /*3e20*/  FMUL.FTZ R170, R104, UR28 ;  /* 0x0000001c68aa7c20 */ /* 0x000fe20008410000 */
[----:B------:R-:W-:Y:S01]  /*3e30*/  FMUL.FTZ R166, R116, UR28 ;  /* 0x0000001c74a67c20 */ /* 0x000fe20008410000 */
[----:B------:R-:W-:Y:S01]  /*3e40*/  FMUL.FTZ R171, R105, UR28 ;  /* 0x0000001c69ab7c20 */ /* 0x000fe20008410000 */
[----:B------:R-:W-:Y:S01]  /*3e50*/  FMUL.FTZ R168, R117, UR28 ;  /* 0x0000001c75a87c20 */ /* 0x000fe20008410000 */
[----:B------:R-:W-:Y:S01]  /*3e60*/  FMUL.FTZ R179, R102, UR28 ;  /* 0x0000001c66b37c20 */ /* 0x000fe20008410000 */
[----:B------:R-:W-:Y:S01]  /*3e70*/  MUFU.TANH R20, R52 ;  /* 0x0000003400147308 */ /* 0x000fe20000002400 */
[----:B------:R-:W-:-:S07]  /*3e80*/  FMUL.FTZ R178, R100, UR28 ;  /* 0x0000001c64b27c20 */ /* 0x000fce0008410000 */
[----:B------:R-:W-:Y:S01]  /*3e90*/  MUFU.TANH R119, R50 ;  /* 0x0000003200777308 */ /* 0x000fe20000002400 */
[----:B-1----:R-:W-:Y:S02]  /*3ea0*/  FMUL.FTZ R2, R14, UR28 ;  /* 0x0000001c0e027c20 */ /* 0x002fe40008410000 */
[C---:B------:R-:W-:Y:S05]  /*3eb0*/  HMMA.16816.F32.BF16 R12, R16.reuse, R112, R192 ;  /* 0x00000070100c723c */ /* 0x040fea00000418c0 */
[----:B------:R1:W-:Y:S01]  /*3ec0*/  MUFU.TANH R159, R2 ;  /* 0x00000002009f7308 */ /* 0x0003e20000002400 */
[----:B------:R-:W-:Y:S01]  /*3ed0*/  HMMA.16816.F32.BF16 R16, R16, R126, R200 ;  /* 0x0000007e1010723c */ /* 0x000fe200000418c8 */
[----:B------:R-:W-:Y:S01]  /*3ee0*/  FMUL.FTZ R112, R59, UR28 ;  /* 0x0000001c3b707c20 */ /* 0x000fe20008410000 */
[----:B------:R-:W-:Y:S01]  /*3ef0*/  FMUL.FTZ R192, R22, UR28 ;  /* 0x0000001c16c07c20 */ /* 0x000fe20008410000 */
[----:B------:R-:W-:-:S04]  /*3f00*/  FMUL.FTZ R193, R23, UR28 ;  /* 0x0000001c17c17c20 */ /* 0x000fc80008410000 */
[----:B------:R4:W-:Y:S08]  /*3f10*/  MUFU.TANH R126, R51 ;  /* 0x00000033007e7308 */ /* 0x0009f00000002400 */
[----:B------:R-:W-:Y:S01]  /*3f20*/  MUFU.TANH R113, R49 ;  /* 0x0000003100717308 */ /* 0x000fe20000002400 */
[----:B-1----:R-:W-:Y:S01]  /*3f30*/  LOP3.LUT R2, R184, 0xffffffe0, RZ, 0xc0, !PT ;  /* 0xffffffe0b8027812 */ /* 0x002fe200078ec0ff */
[----:B------:R-:W-:Y:S01]  /*3f40*/  FMUL.FTZ R184, R98, UR28 ;  /* 0x0000001c62b87c20 */ /* 0x000fe20008410000 */
[----:B------:R-:W-:Y:S01]  /*3f50*/  FMUL.FTZ R69, R13, UR28 ;  /* 0x0000001c0d457c20 */ /* 0x000fe20008410000 */
[----:B------:R-:W-:Y:S01]  /*3f60*/  FMUL.FTZ R194, R14, UR28 ;  /* 0x0000001c0ec27c20 */ /* 0x000fe20008410000 */
[----:B------:R-:W-:Y:S01]  /*3f70*/  FMUL.FTZ R195, R15, UR28 ;  /* 0x0000001c0fc37c20 */ /* 0x000fe20008410000 */
[----:B------:R-:W-:-:S02]  /*3f80*/  IMAD.IADD R2, R185, 0x1, -R2 ;  /* 0x00000001b9027824 */ /* 0x000fc400078e0a02 */
[----:B------:R-:W-:Y:S01]  /*3f90*/  FMUL.FTZ R185, R80, UR28 ;  /* 0x0000001c50b97c20 */ /* 0x000fe20008410000 */
[----:B------:R-:W-:Y:S01]  /*3fa0*/  FMUL.FTZ R59, R12, UR28 ;  /* 0x0000001c0c3b7c20 */ /* 0x000fe20008410000 */
[----:B------:R-:W-:Y:S01]  /*3fb0*/  FMUL.FTZ R55, R17, UR28 ;  /* 0x0000001c11377c20 */ /* 0x000fe20008410000 */
[----:B----4-:R-:W-:Y:S01]  /*3fc0*/  FMUL.FTZ R51, R36, UR28 ;  /* 0x0000001c24337c20 */ /* 0x010fe20008410000 */
[----:B------:R-:W-:Y:S01]  /*3fd0*/  SHF.R.S32.HI R3, RZ, 0x1f, R2 ;  /* 0x0000001fff037819 */ /* 0x000fe20000011402 */
[----:B------:R1:W4:Y:S01]  /*3fe0*/  MUFU.TANH R36, R54 ;  /* 0x0000003600247308 */ /* 0x0003220000002400 */
[----:B------:R-:W-:Y:S01]  /*3ff0*/  FMUL.FTZ R225, R18, UR28 ;  /* 0x0000001c12e17c20 */ /* 0x000fe20008410000 */
[----:B------:R-:W-:Y:S01]  /*4000*/  FMUL.FTZ R228, R19, UR28 ;  /* 0x0000001c13e47c20 */ /* 0x000fe20008410000 */
[----:B------:R-:W-:Y:S01]  /*4010*/  LEA.HI R2, R3, R2, RZ, 0x2 ;  /* 0x0000000203027211 */ /* 0x000fe200078f10ff */
[----:B------:R-:W-:Y:S02]  /*4020*/  IMAD R3, R132, 0x20, R133 ;  /* 0x0000002084037824 */ /* 0x000fe400078e0285 */
[----:B------:R-:W-:Y:S01]  /*4030*/  FMUL.FTZ R133, R47, UR28 ;  /* 0x0000001c2f857c20 */ /* 0x000fe20008410000 */
[----:B------:R-:W-:Y:S01]  /*4040*/  SHF.R.S32.HI R2, RZ, 0x2, R2 ;  /* 0x00000002ff027819 */ /* 0x000fe20000011402 */
[----:B------:R-:W-:Y:S04]  /*4050*/  MUFU.TANH R23, R56 ;  /* 0x0000003800177308 */ /* 0x000fe80000002400 */
[----:B------:R-:W-:-:S02]  /*4060*/  IMAD.IADD R4, R2, 0x1, R4 ;  /* 0x0000000102047824 */ /* 0x000fc400078e0204 */
[----:B------:R-:W-:Y:S02]  /*4070*/  IMAD.IADD R2, R134, 0x1, R3 ;  /* 0x0000000186027824 */ /* 0x000fe400078e0203 */
[----:B------:R-:W-:Y:S01]  /*4080*/  FMUL.FTZ R3, R6, UR28 ;  /* 0x0000001c06037c20 */ /* 0x000fe20008410000 */
[----:B------:R-:W-:Y:S01]  /*4090*/  FMUL.FTZ R6, R149, UR28 ;  /* 0x0000001c95067c20 */ /* 0x000fe20008410000 */
[--C-:B------:R-:W-:Y:S01]  /*40a0*/  IADD3 R202, R5, 0x8, R4.reuse ;  /* 0x0000000805ca7810 */ /* 0x100fe20007ffe004 */
[----:B------:R-:W-:Y:S01]  /*40b0*/  IMAD.U32 R5, RZ, RZ, UR6 ;  /* 0x00000006ff057e24 */ /* 0x000fe2000f8e00ff */
[----:B------:R5:W-:Y:S01]  /*40c0*/  MUFU.TANH R109, R3 ;  /* 0x00000003006d7308 */ /* 0x000be20000002400 */
[--C-:B------:R-:W-:Y:S01]  /*40d0*/  IADD3 R203, R7, 0x48, R4.reuse ;  /* 0x0000004807cb7810 */ /* 0x100fe20007ffe004 */
[----:B------:R-:W-:Y:S01]  /*40e0*/  IMAD.U32 R7, RZ, RZ, UR6 ;  /* 0x00000006ff077e24 */ /* 0x000fe2000f8e00ff */
[--C-:B------:R-:W-:Y:S01]  /*40f0*/  IADD3 R206, R8, 0x8, R4.reuse ;  /* 0x0000000808ce7810 */ /* 0x100fe20007ffe004 */
[C---:B------:R-:W-:Y:S01]  /*4100*/  VIADD R200, R4.reuse, UR7 ;  /* 0x0000000704c87c36 */ /* 0x040fe20008000000 */
[----:B------:R-:W-:Y:S01]  /*4110*/  VIADDMNMX R207, R4, R5, UR27, PT ;  /* 0x0000001b04cf7e46 */ /* 0x000fe2000b800105 */
[----:B-1----:R-:W-:Y:S01]  /*4120*/  FMUL.FTZ R54, R25, UR28 ;  /* 0x0000001c19367c20 */ /* 0x002fe20008410000 */
[----:B------:R-:W-:Y:S01]  /*4130*/  IADD3 R205, R7, 0x40, R4 ;  /* 0x0000004007cd7810 */ /* 0x000fe20007ffe004 */
[----:B------:R1:W-:Y:S01]  /*4140*/  MUFU.TANH R98, R6 ;  /* 0x0000000600627308 */ /* 0x0003e20000002400 */
[----:B------:R-:W-:Y:S01]  /*4150*/  VIMNMX R206, R206, UR27, PT ;  /* 0x0000001bcece7c48 */ /* 0x000fe2000bfe0100 */
[----:B------:R-:W-:Y:S01]  /*4160*/  FMUL.FTZ R134, R122, UR28 ;  /* 0x0000001c7a867c20 */ /* 0x000fe20008410000 */
[----:B------:R-:W-:-:S02]  /*4170*/  VIMNMX R205, R205, UR27, PT ;  /* 0x0000001bcdcd7c48 */ /* 0x000fc4000bfe0100 */
[----:B------:R-:W-:Y:S02]  /*4180*/  VIADDMNMX R199, R200, -UR21, RZ, !PT ;  /* 0x80000015c8c77c46 */ /* 0x000fe4000f8001ff */
[----:B------:R-:W-:Y:S01]  /*4190*/  VIADDMNMX R198, R202, -UR21, RZ, !PT ;  /* 0x80000015cac67c46 */ /* 0x000fe2000f8001ff */
[----:B------:R-:W-:Y:S01]  /*41a0*/  MUFU.TANH R21, R57 ;  /* 0x0000003900157308 */ /* 0x000fe20000002400 */
[----:B-----5:R-:W-:Y:S01]  /*41b0*/  FMUL.FTZ R3, R151, UR28 ;  /* 0x0000001c97037c20 */ /* 0x020fe20008410000 */
[----:B------:R-:W-:-:S06]  /*41c0*/  VIADDMNMX R196, R203, -UR21, RZ, !PT ;  /* 0x80000015cbc47c46 */ /* 0x000fcc000f8001ff */
[----:B------:R5:W-:Y:S01]  /*41d0*/  MUFU.TANH R80, R3 ;  /* 0x0000000300507308 */ /* 0x000be20000002400 */
[----:B-1----:R-:W-:-:S05]  /*41e0*/  IMAD.U32 R6, RZ, RZ, UR7 ;  /* 0x00000007ff067e24 */ /* 0x002fca000f8e00ff */
[--C-:B------:R-:W-:Y:S01]  /*41f0*/  IADD3 R201, R6, 0x40, R4.reuse ;  /* 0x0000004006c97810 */ /* 0x100fe20007ffe004 */
[----:B------:R-:W-:Y:S01]  /*4200*/  IMAD.U32 R6, RZ, RZ, UR6 ;  /* 0x00000006ff067e24 */ /* 0x000fe2000f8e00ff */
[----:B------:R-:W-:Y:S02]  /*4210*/  MUFU.TANH R24, R61 ;  /* 0x0000003d00187308 */ /* 0x000fe40000002400 */
[----:B------:R-:W-:Y:S02]  /*4220*/  VIADDMNMX R197, R201, -UR21, RZ, !PT ;  /* 0x80000015c9c57c46 */ /* 0x000fe4000f8001ff */
[----:B------:R-:W-:-:S04]  /*4230*/  IADD3 R204, R6, 0x48, R4 ;  /* 0x0000004806cc7810 */ /* 0x000fc80007ffe004 */
[----:B------:R-:W1:Y:S01]  /*4240*/  MUFU.TANH R25, R64 ;  /* 0x0000004000197308 */ /* 0x000e620000002400 */
[----:B-----5:R-:W-:Y:S01]  /*4250*/  IMAD.U32 R3, RZ, RZ, UR18 ;  /* 0x00000012ff037e24 */ /* 0x020fe2000f8e00ff */
[----:B------:R-:W-:-:S03]  /*4260*/  VIMNMX R204, R204, UR27, PT ;  /* 0x0000001bcccc7c48 */ /* 0x000fc6000bfe0100 */
[----:B------:R-:W-:Y:S02]  /*4270*/  IMAD R3, R3, 0x80, R220 ;  /* 0x0000008003037824 */ /* 0x000fe400078e02dc */
[----:B------:R-:W-:Y:S01]  /*4280*/  FMUL.FTZ R220, R42, UR28 ;  /* 0x0000001c2adc7c20 */ /* 0x000fe20008410000 */
[----:B------:R-:W-:Y:S01]  /*4290*/  FMUL.FTZ R42, R16, UR28 ;  /* 0x0000001c102a7c20 */ /* 0x000fe20008410000 */
[----:B------:R-:W-:Y:S01]  /*42a0*/  MUFU.TANH R73, R65 ;  /* 0x0000004100497308 */ /* 0x000fe20000002400 */
[C---:B------:R-:W-:Y:S01]  /*42b0*/  VIADD R13, R3.reuse, 0x1 ;  /* 0x00000001030d7836 */ /* 0x040fe20000000000 */
[C---:B------:R-:W-:Y:S01]  /*42c0*/  ISETP.GE.AND P3, PT, R3.reuse, R207, PT ;  /* 0x000000cf0300720c */ /* 0x040fe20003f66270 */
[C---:B------:R-:W-:Y:S01]  /*42d0*/  IMAD.IADD R4, R200.reuse, 0x1, -R3 ;  /* 0x00000001c8047824 */ /* 0x040fe200078e0a03 */
[C---:B------:R-:W-:Y:S01]  /*42e0*/  ISETP.GE.AND P1, PT, R3.reuse, R206, PT ;  /* 0x000000ce0300720c */ /* 0x040fe20003f26270 */
[C---:B------:R-:W-:Y:S01]  /*42f0*/  IMAD.IADD R6, R200.reuse, 0x1, -R13 ;  /* 0x00000001c8067824 */ /* 0x040fe200078e0a0d */
[C---:B------:R-:W-:Y:S01]  /*4300*/  ISETP.GE.AND P0, PT, R3.reuse, R205, PT ;  /* 0x000000cd0300720c */ /* 0x040fe20003f06270 */
[C---:B------:R-:W-:Y:S01]  /*4310*/  VIADD R14, R3.reuse, 0x10 ;  /* 0x00000010030e7836 */ /* 0x040fe20000000000 */
[----:B------:R-:W-:Y:S01]  /*4320*/  IABS R5, R4 ;  /* 0x0000000400057213 */ /* 0x000fe20000000000 */
[C---:B------:R-:W-:Y:S01]  /*4330*/  VIADD R15, R3.reuse, 0x11 ;  /* 0x00000011030f7836 */ /* 0x040fe20000000000 */
[----:B------:R-:W-:Y:S01]  /*4340*/  IABS R4, R6 ;  /* 0x0000000600047213 */ /* 0x000fe20000000000 */
[----:B------:R-:W-:Y:S01]  /*4350*/  VIADD R17, R3, 0x18 ;  /* 0x0000001803117836 */ /* 0x000fe20000000000 */
[----:B------:R-:W-:Y:S01]  /*4360*/  I2FP.F32.S32 R5, R5 ;  /* 0x0000000500057245 */ /* 0x000fe20000201400 */
[C---:B------:R-:W-:Y:S01]  /*4370*/  IMAD.IADD R9, R200.reuse, 0x1, -R14 ;  /* 0x00000001c8097824 */ /* 0x040fe200078e0a0e */
[----:B------:R-:W-:Y:S01]  /*4380*/  I2FP.F32.S32 R4, R4 ;  /* 0x0000000400047245 */ /* 0x000fe20000201400 */
[----:B------:R-:W-:Y:S01]  /*4390*/  IMAD.IADD R10, R200, 0x1, -R15 ;  /* 0x00000001c80a7824 */ /* 0x000fe200078e0a0f */
[----:B------:R-:W-:Y:S01]  /*43a0*/  MUFU.TANH R132, R60 ;  /* 0x0000003c00847308 */ /* 0x000fe20000002400 */
[----:B--2---:R-:W-:Y:S01]  /*43b0*/  FFMA.FTZ R46, R5, -UR31, R137 ;  /* 0x8000001f052e7c23 */ /* 0x004fe20008010089 */
[----:B------:R-:W-:-:S02]  /*43c0*/  VIADD R5, R3, 0x8 ;  /* 0x0000000803057836 */ /* 0x000fc40000000000 */
[----:B---3--:R-:W-:Y:S01]  /*43d0*/  FFMA.FTZ R48, R4, -UR31, R136 ;  /* 0x8000001f04307c23 */ /* 0x008fe20008010088 */
[C---:B------:R-:W-:Y:S01]  /*43e0*/  VIADD R4, R3.reuse, 0x9 ;  /* 0x0000000903047836 */ /* 0x040fe20000000000 */
[C---:B------:R-:W-:Y:S01]  /*43f0*/  ISETP.GE.AND P4, PT, R3.reuse, R204, PT ;  /* 0x000000cc0300720c */ /* 0x040fe20003f86270 */
[C---:B------:R-:W-:Y:S01]  /*4400*/  IMAD.IADD R7, R200.reuse, 0x1, -R5 ;  /* 0x00000001c8077824 */ /* 0x040fe200078e0a05 */
[C---:B------:R-:W-:Y:S01]  /*4410*/  ISETP.LT.OR P3, PT, R3.reuse, R199, P3 ;  /* 0x000000c70300720c */ /* 0x040fe20001f61670 */
[C---:B------:R-:W-:Y:S01]  /*4420*/  IMAD.IADD R6, R200.reuse, 0x1, -R4 ;  /* 0x00000001c8067824 */ /* 0x040fe200078e0a04 */
[----:B------:R1:W-:Y:S01]  /*4430*/  MUFU.TANH R29, R51 ;  /* 0x00000033001d7308 */ /* 0x0003e20000002400 */
[----:B------:R-:W-:Y:S01]  /*4440*/  IMAD.IADD R12, R200, 0x1, -R17 ;  /* 0x00000001c80c7824 */ /* 0x000fe200078e0a11 */
[----:B------:R-:W-:Y:S01]  /*4450*/  IABS R11, R7 ;  /* 0x00000007000b7213 */ /* 0x000fe20000000000 */
[C---:B------:R-:W-:Y:S01]  /*4460*/  VIADD R16, R3.reuse, 0x19 ;  /* 0x0000001903107836 */ /* 0x040fe20000000000 */
        /* <DEDUP_REMOVED lines=13> */
[----:B------:R-:W-:Y:S01]  /*4540*/  VIADD R22, R3, 0x29 ;  /* 0x0000002903167836 */ /* 0x000fe20000000000 */
[----:B------:R-:W-:Y:S01]  /*4550*/  I2FP.F32.S32 R7, R7 ;  /* 0x0000000700077245 */ /* 0x000fe20000201400 */
[----:B------:R-:W-:Y:S01]  /*4560*/  FFMA.FTZ R49, R10, -UR31, R67 ;  /* 0x8000001f0a317c23 */ /* 0x000fe20008010043 */
[----:B------:R-:W-:Y:S01]  /*4570*/  I2FP.F32.S32 R6, R6 ;  /* 0x0000000600067245 */ /* 0x000fe20000201400 */
[----:B------:R-:W-:-:S02]  /*4580*/  IMAD.IADD R9, R200, 0x1, -R19 ;  /* 0x00000001c8097824 */ /* 0x000fc400078e0a13 */
[----:B------:R-:W-:Y:S01]  /*4590*/  FFMA.FTZ R47, R11, -UR31, R71 ;  /* 0x8000001f0b2f7c23 */ /* 0x000fe20008010047 */
[----:B----4-:R-:W-:Y:S01]  /*45a0*/  FFMA.FTZ R50, R7, -UR31, R36 ;  /* 0x8000001f07327c23 */ /* 0x010fe20008010024 */
[----:B------:R-:W-:Y:S02]  /*45b0*/  IMAD.IADD R7, R200, 0x1, -R16 ;  /* 0x00000001c8077824 */ /* 0x000fe400078e0a10 */
[----:B------:R-:W-:Y:S01]  /*45c0*/  FFMA.FTZ R52, R6, -UR31, R20 ;  /* 0x8000001f06347c23 */ /* 0x000fe20008010014 */
[----:B------:R-:W-:Y:S02]  /*45d0*/  VIADD R20, R3, 0x28 ;  /* 0x0000002803147836 */ /* 0x000fe40000000000 */
[----:B------:R-:W-:Y:S01]  /*45e0*/  FFMA.FTZ R66, R8, -UR31, R66 ;  /* 0x8000001f08427c23 */ /* 0x000fe20008010042 */
[C---:B------:R-:W-:Y:S01]  /*45f0*/  IMAD.IADD R6, R200.reuse, 0x1, -R18 ;  /* 0x00000001c8067824 */ /* 0x040fe200078e0a12 */
[----:B------:R-:W-:Y:S01]  /*4600*/  IABS R11, R7 ;  /* 0x00000007000b7213 */ /* 0x000fe20000000000 */
[C---:B------:R-:W-:Y:S01]  /*4610*/  IMAD.IADD R10, R200.reuse, 0x1, -R20 ;  /* 0x00000001c80a7824 */ /* 0x040fe200078e0a14 */
[----:B------:R-:W-:Y:S01]  /*4620*/  IABS R7, R9 ;  /* 0x0000000900077213 */ /* 0x000fe20000000000 */
[----:B------:R-:W-:Y:S01]  /*4630*/  IMAD.IADD R12, R200, 0x1, -R22 ;  /* 0x00000001c80c7824 */ /* 0x000fe200078e0a16 */
[----:B------:R-:W-:Y:S01]  /*4640*/  IABS R8, R6 ;  /* 0x0000000600087213 */ /* 0x000fe20000000000 */
[----:B------:R2:W-:Y:S01]  /*4650*/  MUFU.TANH R111, R53 ;  /* 0x00000035006f7308 */ /* 0x0005e20000002400 */
[----:B------:R-:W-:-:S02]  /*4660*/  IABS R6, R10 ;  /* 0x0000000a00067213 */ /* 0x000fc40000000000 */
[----:B------:R-:W-:Y:S01]  /*4670*/  IABS R9, R12 ;  /* 0x0000000c00097213 */ /* 0x000fe20000000000 */
[----:B------:R-:W-:Y:S01]  /*4680*/  IMAD.MOV.U32 R10, RZ, RZ, R8 ;  /* 0x000000ffff0a7224 */ /* 0x000fe200078e0008 */
[C---:B------:R-:W-:Y:S01]  /*4690*/  ISETP.LT.OR P1, PT, R3.reuse, R198, P1 ;  /* 0x000000c60300720c */ /* 0x040fe20000f21670 */
[----:B------:R-:W-:Y:S01]  /*46a0*/  IMAD.MOV.U32 R8, RZ, RZ, R7 ;  /* 0x000000ffff087224 */ /* 0x000fe200078e0007 */
[----:B------:R-:W-:Y:S01]  /*46b0*/  ISETP.LT.OR P0, PT, R3, R197, P0 ;  /* 0x000000c50300720c */ /* 0x000fe20000701670 */
[----:B------:R-:W-:Y:S01]  /*46c0*/  IMAD.MOV.U32 R7, RZ, RZ, R6 ;  /* 0x000000ffff077224 */ /* 0x000fe200078e0006 */
[----:B------:R-:W-:Y:S01]  /*46d0*/  I2FP.F32.S32 R10, R10 ;  /* 0x0000000a000a7245 */ /* 0x000fe20000201400 */
[----:B------:R-:W-:Y:S01]  /*46e0*/  IMAD.MOV.U32 R6, RZ, RZ, R9 ;  /* 0x000000ffff067224 */ /* 0x000fe200078e0009 */
[----:B------:R-:W-:Y:S01]  /*46f0*/  I2FP.F32.S32 R8, R8 ;  /* 0x0000000800087245 */ /* 0x000fe20000201400 */
[----:B------:R-:W-:Y:S01]  /*4700*/  MUFU.TANH R28, R37 ;  /* 0x00000025001c7308 */ /* 0x000fe20000002400 */
[----:B------:R-:W-:Y:S01]  /*4710*/  I2FP.F32.S32 R7, R7 ;  /* 0x0000000700077245 */ /* 0x000fe20000201400 */
[----:B-1----:R-:W-:Y:S01]  /*4720*/  FFMA.FTZ R51, R10, -UR31, R25 ;  /* 0x8000001f0a337c23 */ /* 0x002fe20008010019 */
[----:B------:R-:W-:Y:S01]  /*4730*/  I2FP.F32.S32 R6, R6 ;  /* 0x0000000600067245 */ /* 0x000fe20000201400 */
[----:B------:R-:W-:Y:S01]  /*4740*/  FFMA.FTZ R60, R8, -UR31, R24 ;  /* 0x8000001f083c7c23 */ /* 0x000fe20008010018 */
[----:B------:R-:W-:Y:S01]  /*4750*/  I2FP.F32.S32 R9, R11 ;  /* 0x0000000b00097245 */ /* 0x000fe20000201400 */
[----:B------:R-:W-:Y:S01]  /*4760*/  FFMA.FTZ R65, R7, -UR31, R23 ;  /* 0x8000001f07417c23 */ /* 0x000fe20008010017 */
[----:B------:R-:W-:-:S02]  /*4770*/  VIADD R23, R3, 0x31 ;  /* 0x0000003103177836 */ /* 0x000fc40000000000 */
[----:B------:R-:W-:Y:S01]  /*4780*/  FFMA.FTZ R64, R6, -UR31, R21 ;  /* 0x8000001f06407c23 */ /* 0x000fe20008010015 */
[----:B------:R-:W-:Y:S02]  /*4790*/  VIADD R21, R3, 0x30 ;  /* 0x0000003003157836 */ /* 0x000fe40000000000 */
[----:B--2---:R-:W-:Y:S01]  /*47a0*/  FFMA.FTZ R53, R9, -UR31, R27 ;  /* 0x8000001f09357c23 */ /* 0x004fe2000801001b */
[C---:B------:R-:W-:Y:S01]  /*47b0*/  VIADD R24, R3.reuse, 0x38 ;  /* 0x0000003803187836 */ /* 0x040fe20000000000 */
[----:B------:R-:W-:Y:S01]  /*47c0*/  MUFU.TANH R26, R38 ;  /* 0x00000026001a7308 */ /* 0x000fe20000002400 */
[C---:B------:R-:W-:Y:S01]  /*47d0*/  VIADD R25, R3.reuse, 0x39 ;  /* 0x0000003903197836 */ /* 0x040fe20000000000 */
[C---:B------:R-:W-:Y:S01]  /*47e0*/  ISETP.LT.OR P4, PT, R3.reuse, R196, P4 ;  /* 0x000000c40300720c */ /* 0x040fe20002781670 */
[----:B------:R-:W-:Y:S01]  /*47f0*/  VIADD R27, R3, 0x40 ;  /* 0x00000040031b7836 */ /* 0x000fe20000000000 */
[----:B------:R-:W-:Y:S01]  /*4800*/  ISETP.GE.AND P2, PT, R13, R207, PT ;  /* 0x000000cf0d00720c */ /* 0x000fe20003f46270 */
[----:B------:R-:W-:Y:S01]  /*4810*/  IMAD.IADD R7, R200, 0x1, -R21 ;  /* 0x00000001c8077824 */ /* 0x000fe200078e0a15 */
[----:B------:R-:W-:Y:S01]  /*4820*/  FSEL R105, R46, -INF , !P3 ;  /* 0xff8000002e697808 */ /* 0x000fe20005800000 */
[C---:B------:R-:W-:Y:S01]  /*4830*/  IMAD.IADD R6, R200.reuse, 0x1, -R23 ;  /* 0x00000001c8067824 */ /* 0x040fe200078e0a17 */
[----:B------:R-:W1:Y:S01]  /*4840*/  MUFU.TANH R30, R45 ;  /* 0x0000002d001e7308 */ /* 0x000e620000002400 */
[C---:B------:R-:W-:Y:S01]  /*4850*/  IMAD.IADD R9, R200.reuse, 0x1, -R24 ;  /* 0x00000001c8097824 */ /* 0x040fe200078e0a18 */
[----:B------:R-:W-:Y:S01]  /*4860*/  IABS R11, R7 ;  /* 0x00000007000b7213 */ /* 0x000fe20000000000 */
[C---:B------:R-:W-:Y:S01]  /*4870*/  IMAD.IADD R10, R200.reuse, 0x1, -R25 ;  /* 0x00000001c80a7824 */ /* 0x040fe200078e0a19 */
[----:B------:R-:W-:Y:S01]  /*4880*/  IABS R8, R6 ;  /* 0x0000000600087213 */ /* 0x000fe20000000000 */
[----:B------:R-:W-:Y:S01]  /*4890*/  IMAD.IADD R12, R200, 0x1, -R27 ;  /* 0x00000001c80c7824 */ /* 0x000fe200078e0a1b */
[----:B------:R-:W-:-:S02]  /*48a0*/  IABS R7, R9 ;  /* 0x0000000900077213 */ /* 0x000fc40000000000 */
[----:B------:R-:W-:Y:S01]  /*48b0*/  IABS R6, R10 ;  /* 0x0000000a00067213 */ /* 0x000fe20000000000 */
[----:B------:R-:W2:Y:S01]  /*48c0*/  MUFU.TANH R31, R44 ;  /* 0x0000002c001f7308 */ /* 0x000ea20000002400 */
[----:B------:R-:W-:Y:S01]  /*48d0*/  IABS R9, R12 ;  /* 0x0000000c00097213 */ /* 0x000fe20000000000 */
[----:B------:R-:W-:Y:S01]  /*48e0*/  IMAD.MOV.U32 R10, RZ, RZ, R8 ;  /* 0x000000ffff0a7224 */ /* 0x000fe200078e0008 */
[----:B------:R-:W-:Y:S01]  /*48f0*/  I2FP.F32.S32 R11, R11 ;  /* 0x0000000b000b7245 */ /* 0x000fe20000201400 */
[----:B------:R-:W-:Y:S01]  /*4900*/  IMAD.MOV.U32 R8, RZ, RZ, R7 ;  /* 0x000000ffff087224 */ /* 0x000fe200078e0007 */
[----:B------:R-:W-:Y:S01]  /*4910*/  ISETP.LT.OR P2, PT, R13, R199, P2 ;  /* 0x000000c70d00720c */ /* 0x000fe20001741670 */
[----:B------:R-:W-:Y:S01]  /*4920*/  IMAD.MOV.U32 R7, RZ, RZ, R6 ;  /* 0x000000ffff077224 */ /* 0x000fe200078e0006 */
[----:B------:R-:W-:Y:S01]  /*4930*/  I2FP.F32.S32 R10, R10 ;  /* 0x0000000a000a7245 */ /* 0x000fe20000201400 */
[----:B------:R-:W-:Y:S01]  /*4940*/  IMAD.MOV.U32 R6, RZ, RZ, R9 ;  /* 0x000000ffff067224 */ /* 0x000fe200078e0009 */
[----:B------:R-:W-:Y:S01]  /*4950*/  I2FP.F32.S32 R8, R8 ;  /* 0x0000000800087245 */ /* 0x000fe20000201400 */
[----:B------:R-:W3:Y:S01]  /*4960*/  MUFU.TANH R36, R32 ;  /* 0x0000002000247308 */ /* 0x000ee20000002400 */
[----:B------:R-:W-:Y:S01]  /*4970*/  I2FP.F32.S32 R7, R7 ;  /* 0x0000000700077245 */ /* 0x000fe20000201400 */
[----:B-1----:R-:W-:Y:S01]  /*4980*/  FFMA.FTZ R78, R10, -UR31, R30 ;  /* 0x8000001f0a4e7c23 */ /* 0x002fe2000801001e */
[----:B------:R-:W-:Y:S01]  /*4990*/  I2FP.F32.S32 R6, R6 ;  /* 0x0000000600067245 */ /* 0x000fe20000201400 */
[----:B------:R-:W-:Y:S01]  /*49a0*/  FFMA.FTZ R79, R8, -UR31, R29 ;  /* 0x8000001f084f7c23 */ /* 0x000fe2000801001d */
[----:B------:R-:W-:-:S02]  /*49b0*/  VIADD R29, R3, 0x49 ;  /* 0x00000049031d7836 */ /* 0x000fc40000000000 */
[----:B------:R-:W-:Y:S01]  /*49c0*/  FFMA.FTZ R84, R7, -UR31, R28 ;  /* 0x8000001f07547c23 */ /* 0x000fe2000801001c */
[C---:B------:R-:W-:Y:S02]  /*49d0*/  VIADD R28, R3.reuse, 0x48 ;  /* 0x00000048031c7836 */ /* 0x040fe40000000000 */
[----:B------:R-:W-:Y:S01]  /*49e0*/  FFMA.FTZ R86, R6, -UR31, R26 ;  /* 0x8000001f06567c23 */ /* 0x000fe2000801001a */
[----:B------:R-:W-:Y:S02]  /*49f0*/  VIADD R26, R3, 0x41 ;  /* 0x00000041031a7836 */ /* 0x000fe40000000000 */
[----:B--2---:R-:W-:Y:S01]  /*4a00*/  FFMA.FTZ R71, R11, -UR31, R31 ;  /* 0x8000001f0b477c23 */ /* 0x004fe2000801001f */
[C---:B------:R-:W-:Y:S01]  /*4a10*/  VIADD R30, R3.reuse, 0x50 ;  /* 0x00000050031e7836 */ /* 0x040fe20000000000 */
[----:B------:R-:W-:Y:S01]  /*4a20*/  MUFU.TANH R38, R33 ;  /* 0x0000002100267308 */ /* 0x000fe20000002400 */
        /* <DEDUP_REMOVED lines=8> */
[C---:B------:R-:W-:Y:S01]  /*4ab0*/  IMAD.IADD R10, R200.reuse, 0x1, -R30 ;  /* 0x00000001c80a7824 */ /* 0x040fe200078e0a1e */
[----:B------:R-:W-:Y:S01]  /*4ac0*/  IABS R8, R6 ;  /* 0x0000000600087213 */ /* 0x000fe20000000000 */
[----:B------:R-:W-:Y:S01]  /*4ad0*/  IMAD.IADD R12, R200, 0x1, -R31 ;  /* 0x00000001c80c7824 */ /* 0x000fe200078e0a1f */
[----:B------:R-:W1:Y:S01]  /*4ae0*/  MUFU.TANH R32, R54 ;  /* 0x0000003600207308 */ /* 0x000e620000002400 */
[----:B------:R-:W-:-:S02]  /*4af0*/  IABS R7, R9 ;  /* 0x0000000900077213 */ /* 0x000fc40000000000 */
[----:B------:R-:W-:Y:S01]  /*4b00*/  IABS R6, R10 ;  /* 0x0000000a00067213 */ /* 0x000fe20000000000 */
[----:B------:R-:W-:Y:S01]  /*4b10*/  IMAD.MOV.U32 R10, RZ, RZ, R8 ;  /* 0x000000ffff0a7224 */ /* 0x000fe200078e0008 */
[----:B------:R-:W-:Y:S01]  /*4b20*/  IABS R9, R12 ;  /* 0x0000000c00097213 */ /* 0x000fe20000000000 */
[----:B------:R-:W-:Y:S01]  /*4b30*/  IMAD.MOV.U32 R8, RZ, RZ, R7 ;  /* 0x000000ffff087224 */ /* 0x000fe200078e0007 */
[----:B------:R-:W-:Y:S01]  /*4b40*/  FSEL R99, R48, -INF , !P2 ;  /* 0xff80000030637808 */ /* 0x000fe20005000000 */
[----:B------:R-:W2:Y:S01]  /*4b50*/  MUFU.TANH R33, R39 ;  /* 0x0000002700217308 */ /* 0x000ea20000002400 */
[----:B------:R-:W-:Y:S01]  /*4b60*/  IMAD.MOV.U32 R7, RZ, RZ, R6 ;  /* 0x000000ffff077224 */ /* 0x000fe200078e0006 */
[----:B------:R-:W-:Y:S01]  /*4b70*/  I2FP.F32.S32 R10, R10 ;  /* 0x0000000a000a7245 */ /* 0x000fe20000201400 */
[----:B------:R-:W-:Y:S01]  /*4b80*/  IMAD.MOV.U32 R6, RZ, RZ, R9 ;  /* 0x000000ffff067224 */ /* 0x000fe200078e0009 */
[----:B------:R-:W-:Y:S02]  /*4b90*/  I2FP.F32.S32 R8, R8 ;  /* 0x0000000800087245 */ /* 0x000fe40000201400 */
[----:B------:R-:W-:Y:S01]  /*4ba0*/  I2FP.F32.S32 R7, R7 ;  /* 0x0000000700077245 */ /* 0x000fe20000201400 */
[----:B---3--:R-:W-:Y:S01]  /*4bb0*/  FFMA.FTZ R87, R10, -UR31, R36 ;  /* 0x8000001f0a577c23 */ /* 0x008fe20008010024 */
[----:B------:R-:W3:Y:S01]  /*4bc0*/  MUFU.TANH R34, R34 ;  /* 0x0000002200227308 */ /* 0x000ee20000002400 */
[----:B------:R-:W-:Y:S01]  /*4bd0*/  I2FP.F32.S32 R6, R6 ;  /* 0x0000000600067245 */ /* 0x000fe20000201400 */
[----:B------:R-:W-:Y:S01]  /*4be0*/  VIADD R36, R3, 0x61 ;  /* 0x0000006103247836 */ /* 0x000fe20000000000 */
[----:B------:R-:W-:-:S02]  /*4bf0*/  I2FP.F32.S32 R9, R11 ;  /* 0x0000000b00097245 */ /* 0x000fc40000201400 */
[----:B------:R-:W-:Y:S01]  /*4c00*/  ISETP.LT.OR P6, PT, R13, R198, P6 ;  /* 0x000000c60d00720c */ /* 0x000fe200037c1670 */
[----:B-1----:R-:W-:Y:S01]  /*4c10*/  FFMA.FTZ R91, R6, -UR31, R32 ;  /* 0x8000001f065b7c23 */ /* 0x002fe20008010020 */
[----:B------:R-:W-:Y:S01]  /*4c20*/  VIADD R32, R3, 0x58 ;  /* 0x0000005803207836 */ /* 0x000fe20000000000 */
[----:B------:R-:W1:Y:S01]  /*4c30*/  MUFU.TANH R37, R35 ;  /* 0x0000002300257308 */ /* 0x000e620000002400 */
[----:B--2---:R-:W-:Y:S01]  /*4c40*/  FFMA.FTZ R89, R7, -UR31, R33 ;  /* 0x8000001f07597c23 */ /* 0x004fe20008010021 */
[----:B------:R-:W-:Y:S02]  /*4c50*/  VIADD R33, R3, 0x59 ;  /* 0x0000005903217836 */ /* 0x000fe40000000000 */
[----:B------:R-:W-:Y:S01]  /*4c60*/  FFMA.FTZ R85, R9, -UR31, R38 ;  /* 0x8000001f09557c23 */ /* 0x000fe20008010026 */
[C---:B------:R-:W-:Y:S01]  /*4c70*/  IMAD.IADD R7, R200.reuse, 0x1, -R32 ;  /* 0x00000001c8077824 */ /* 0x040fe200078e0a20 */
[C---:B------:R-:W-:Y:S01]  /*4c80*/  ISETP.LT.OR P5, PT, R13.reuse, R197, P5 ;  /* 0x000000c50d00720c */ /* 0x040fe20002fa1670 */
[----:B------:R-:W-:Y:S01]  /*4c90*/  IMAD.IADD R6, R200, 0x1, -R33 ;  /* 0x00000001c8067824 */ /* 0x000fe200078e0a21 */
[----:B------:R-:W-:Y:S01]  /*4ca0*/  ISETP.LT.OR P3, PT, R13, R196, P3 ;  /* 0x000000c40d00720c */ /* 0x000fe20001f61670 */
[----:B------:R-:W2:Y:S01]  /*4cb0*/  MUFU.TANH R35, R58 ;  /* 0x0000003a00237308 */ /* 0x000ea20000002400 */
[----:B---3--:R-:W-:Y:S01]  /*4cc0*/  FFMA.FTZ R88, R8, -UR31, R34 ;  /* 0x8000001f08587c23 */ /* 0x008fe20008010022 */
[----:B------:R-:W-:Y:S01]  /*4cd0*/  VIADD R34, R3, 0x60 ;  /* 0x0000006003227836 */ /* 0x000fe20000000000 */
[----:B------:R-:W-:Y:S01]  /*4ce0*/  IABS R9, R7 ;  /* 0x0000000700097213 */ /* 0x000fe20000000000 */
[C---:B------:R-:W-:Y:S01]  /*4cf0*/  IMAD.IADD R10, R200.reuse, 0x1, -R36 ;  /* 0x00000001c80a7824 */ /* 0x040fe200078e0a24 */
[----:B------:R-:W-:Y:S01]  /*4d00*/  IABS R7, R6 ;  /* 0x0000000600077213 */ /* 0x000fe20000000000 */
[----:B------:R-:W-:Y:S01]  /*4d10*/  IMAD.IADD R8, R200, 0x1, -R34 ;  /* 0x00000001c8087824 */ /* 0x000fe200078e0a22 */
[----:B------:R-:W-:Y:S01]  /*4d20*/  ISETP.GE.AND P2, PT, R5, R204, PT ;  /* 0x000000cc0500720c */ /* 0x000fe20003f46270 */
[----:B------:R-:W3:Y:S01]  /*4d30*/  MUFU.TANH R11, R69 ;  /* 0x00000045000b7308 */ /* 0x000ee20000002400 */
[----:B------:R-:W-:-:S02]  /*4d40*/  VIADD R38, R3, 0x70 ;  /* 0x0000007003267836 */ /* 0x000fc40000000000 */
[----:B------:R-:W-:Y:S01]  /*4d50*/  IABS R6, R8 ;  /* 0x0000000800067213 */ /* 0x000fe20000000000 */
[----:B------:R-:W-:Y:S01]  /*4d60*/  VIADD R39, R3, 0x71 ;  /* 0x0000007103277836 */ /* 0x000fe20000000000 */
[----:B------:R-:W-:Y:S01]  /*4d70*/  IABS R8, R10 ;  /* 0x0000000a00087213 */ /* 0x000fe20000000000 */
[----:B------:R-:W-:Y:S01]  /*4d80*/  IMAD.MOV.U32 R10, RZ, RZ, R9 ;  /* 0x000000ffff0a7224 */ /* 0x000fe200078e0009 */
[----:B------:R-:W-:Y:S01]  /*4d90*/  ISETP.LT.OR P2, PT, R5, R196, P2 ;  /* 0x000000c40500720c */ /* 0x000fe20001741670 */
[----:B------:R-:W-:Y:S01]  /*4da0*/  IMAD.MOV.U32 R9, RZ, RZ, R7 ;  /* 0x000000ffff097224 */ /* 0x000fe200078e0007 */
[----:B------:R-:W4:Y:S01]  /*4db0*/  MUFU.TANH R12, R59 ;  /* 0x0000003b000c7308 */ /* 0x000f220000002400 */
[----:B------:R-:W-:Y:S01]  /*4dc0*/  IMAD.MOV.U32 R7, RZ, RZ, R6 ;  /* 0x000000ffff077224 */ /* 0x000fe200078e0006 */
[----:B------:R-:W-:Y:S01]  /*4dd0*/  I2FP.F32.S32 R10, R10 ;  /* 0x0000000a000a7245 */ /* 0x000fe20000201400 */
[----:B------:R-:W-:Y:S01]  /*4de0*/  IMAD.MOV.U32 R6, RZ, RZ, R8 ;  /* 0x000000ffff067224 */ /* 0x000fe200078e0008 */
[----:B------:R-:W-:-:S02]  /*4df0*/  I2FP.F32.S32 R9, R9 ;  /* 0x0000000900097245 */ /* 0x000fc40000201400 */
[----:B------:R-:W-:Y:S01]  /*4e00*/  I2FP.F32.S32 R7, R7 ;  /* 0x0000000700077245 */ /* 0x000fe20000201400 */
[----:B-1----:R-:W-:Y:S01]  /*4e10*/  FFMA.FTZ R93, R10, -UR31, R37 ;  /* 0x8000001f0a5d7c23 */ /* 0x002fe20008010025 */
[----:B------:R-:W-:Y:S01]  /*4e20*/  I2FP.F32.S32 R6, R6 ;  /* 0x0000000600067245 */ /* 0x000fe20000201400 */
[----:B--2---:R-:W-:Y:S01]  /*4e30*/  FFMA.FTZ R97, R9, -UR31, R35 ;  /* 0x8000001f09617c23 */ /* 0x004fe20008010023 */
[C---:B------:R-:W-:Y:S01]  /*4e40*/  VIADD R35, R3.reuse, 0x68 ;  /* 0x0000006803237836 */ /* 0x040fe20000000000 */
[----:B------:R-:W1:Y:S01]  /*4e50*/  MUFU.TANH R43, R40 ;  /* 0x00000028002b7308 */ /* 0x000e620000002400 */
[----:B------:R-:W-:Y:S02]  /*4e60*/  VIADD R37, R3, 0x69 ;  /* 0x0000006903257836 */ /* 0x000fe40000000000 */
[----:B---3--:R-:W-:Y:S01]  /*4e70*/  FFMA.FTZ R104, R6, -UR31, R11 ;  /* 0x8000001f06687c23 */ /* 0x008fe2000801000b */
[C---:B------:R-:W-:Y:S02]  /*4e80*/  IMAD.IADD R6, R200.reuse, 0x1, -R35 ;  /* 0x00000001c8067824 */ /* 0x040fe400078e0a23 */
[----:B------:R-:W-:-:S02]  /*4e90*/  IMAD.IADD R8, R200, 0x1, -R37 ;  /* 0x00000001c8087824 */ /* 0x000fc400078e0a25 */
[----:B----4-:R-:W-:Y:S01]  /*4ea0*/  FFMA.FTZ R101, R7, -UR31, R12 ;  /* 0x8000001f07657c23 */ /* 0x010fe2000801000c */
[C---:B------:R-:W-:Y:S01]  /*4eb0*/  IMAD.IADD R9, R200.reuse, 0x1, -R38 ;  /* 0x00000001c8097824 */ /* 0x040fe200078e0a26 */
[----:B------:R2:W3:Y:S01]  /*4ec0*/  MUFU.TANH R40, R41 ;  /* 0x0000002900287308 */ /* 0x0004e20000002400 */
[----:B------:R-:W-:Y:S01]  /*4ed0*/  IMAD.IADD R11, R200, 0x1, -R39 ;  /* 0x00000001c80b7824 */ /* 0x000fe200078e0a27 */
[----:B------:R-:W-:Y:S02]  /*4ee0*/  IABS R7, R6 ;  /* 0x0000000600077213 */ /* 0x000fe40000000000 */
[----:B------:R-:W-:Y:S02]  /*4ef0*/  IABS R6, R8 ;  /* 0x0000000800067213 */ /* 0x000fe40000000000 */
[----:B------:R-:W-:Y:S02]  /*4f00*/  IABS R8, R9 ;  /* 0x0000000900087213 */ /* 0x000fe40000000000 */
[----:B------:R-:W-:Y:S01]  /*4f10*/  MUFU.TANH R42, R42 ;  /* 0x0000002a002a7308 */ /* 0x000fe20000002400 */
[----:B------:R-:W-:-:S02]  /*4f20*/  IABS R12, R11 ;  /* 0x0000000b000c7213 */ /* 0x000fc40000000000 */
[----:B------:R-:W-:-:S05]  /*4f30*/  IMAD.MOV.U32 R9, RZ, RZ, R8 ;  /* 0x000000ffff097224 */ /* 0x000fca00078e0008 */
[----:B------:R-:W4:Y:S01]  /*4f40*/  MUFU.TANH R45, R68 ;  /* 0x00000044002d7308 */ /* 0x000f220000002400 */
[----:B--2---:R-:W-:Y:S01]  /*4f50*/  VIADD R41, R3, 0x78 ;  /* 0x0000007803297836 */ /* 0x004fe20000000000 */
[----:B------:R-:W-:-:S03]  /*4f60*/  I2FP.F32.S32 R9, R9 ;  /* 0x0000000900097245 */ /* 0x000fc60000201400 */
[----:B------:R-:W-:-:S03]  /*4f70*/  IMAD.IADD R10, R200, 0x1, -R41 ;  /* 0x00000001c80a7824 */ /* 0x000fc600078e0a29 */
[----:B------:R-:W2:Y:S02]  /*4f80*/  MUFU.TANH R44, R70 ;  /* 0x00000046002c7308 */ /* 0x000ea40000002400 */
[----:B------:R-:W-:Y:S02]  /*4f90*/  IABS R11, R10 ;  /* 0x0000000a000b7213 */ /* 0x000fe40000000000 */
[----:B------:R-:W-:Y:S02]  /*4fa0*/  I2FP.F32.S32 R10, R7 ;  /* 0x00000007000a7245 */ /* 0x000fe40000201400 */
[----:B------:R-:W-:Y:S01]  /*4fb0*/  I2FP.F32.S32 R7, R6 ;  /* 0x0000000600077245 */ /* 0x000fe20000201400 */
[----:B------:R-:W-:Y:S01]  /*4fc0*/  IMAD.MOV.U32 R6, RZ, RZ, R12 ;  /* 0x000000ffff067224 */ /* 0x000fe200078e000c */
[----:B------:R-:W-:Y:S01]  /*4fd0*/  MUFU.TANH R72, R62 ;  /* 0x0000003e00487308 */ /* 0x000fe20000002400 */
[----:B------:R-:W-:Y:S02]  /*4fe0*/  IMAD.MOV.U32 R8, RZ, RZ, R11 ;  /* 0x000000ffff087224 */ /* 0x000fe400078e000b */
[----:B-1----:R-:W-:Y:S01]  /*4ff0*/  FFMA.FTZ R106, R10, -UR31, R43 ;  /* 0x8000001f0a6a7c23 */ /* 0x002fe2000801002b */
[----:B---3--:R-:W-:Y:S01]  /*5000*/  FFMA.FTZ R107, R7, -UR31, R40 ;  /* 0x8000001f076b7c23 */ /* 0x008fe20008010028 */
[----:B------:R-:W-:Y:S01]  /*5010*/  I2FP.F32.S32 R7, R6 ;  /* 0x0000000600077245 */ /* 0x000fe20000201400 */
[----:B------:R-:W-:Y:S01]  /*5020*/  VIADD R40, R3, 0x79 ;  /* 0x0000007903287836 */ /* 0x000fe20000000000 */
[----:B------:R-:W-:Y:S01]  /*5030*/  I2FP.F32.S32 R6, R8 ;  /* 0x0000000800067245 */ /* 0x000fe20000201400 */
[----:B------:R-:W-:-:S02]  /*5040*/  IMAD.IADD R8, R202, 0x1, -R3 ;  /* 0x00000001ca087824 */ /* 0x000fc400078e0a03 */
[----:B----4-:R-:W-:Y:S01]  /*5050*/  FFMA.FTZ R108, R9, -UR31, R45 ;  /* 0x8000001f096c7c23 */ /* 0x010fe2000801002d */
[--C-:B------:R-:W-:Y:S02]  /*5060*/  IMAD.IADD R10, R201, 0x1, -R3.reuse ;  /* 0x00000001c90a7824 */ /* 0x100fe400078e0a03 */
[----:B--2---:R-:W-:Y:S01]  /*5070*/  FFMA.FTZ R114, R7, -UR31, R44 ;  /* 0x8000001f07727c23 */ /* 0x004fe2000801002c */
[----:B------:R-:W-:Y:S01]  /*5080*/  FFMA.FTZ R116, R6, -UR31, R42 ;  /* 0x8000001f06747c23 */ /* 0x000fe2000801002a */
[----:B------:R-:W-:Y:S01]  /*5090*/  IMAD.IADD R6, R200, 0x1, -R40 ;  /* 0x00000001c8067824 */ /* 0x000fe200078e0a28 */
[----:B------:R-:W1:Y:S01]  /*50a0*/  MUFU.TANH R11, R55 ;  /* 0x00000037000b7308 */ /* 0x000e620000002400 */
[----:B------:R-:W-:Y:S01]  /*50b0*/  IMAD.IADD R9, R203, 0x1, -R3 ;  /* 0x00000001cb097824 */ /* 0x000fe200078e0a03 */
[----:B------:R-:W-:Y:S02]  /*50c0*/  IABS R3, R10 ;  /* 0x0000000a00037213 */ /* 0x000fe40000000000 */
[----:B------:R-:W-:-:S02]  /*50d0*/  IABS R7, R6 ;  /* 0x0000000600077213 */ /* 0x000fc40000000000 */
[----:B------:R-:W-:Y:S02]  /*50e0*/  IABS R6, R8 ;  /* 0x0000000800067213 */ /* 0x000fe40000000000 */
[----:B------:R-:W-:Y:S01]  /*50f0*/  IABS R8, R9 ;  /* 0x0000000900087213 */ /* 0x000fe20000000000 */
[----:B------:R-:W-:Y:S01]  /*5100*/  IMAD.MOV.U32 R9, RZ, RZ, R7 ;  /* 0x000000ffff097224 */ /* 0x000fe200078e0007 */
[----:B------:R2:W-:Y:S01]  /*5110*/  MUFU.TANH R58, R115 ;  /* 0x00000073003a7308 */ /* 0x0005e20000002400 */
[----:B------:R-:W-:Y:S02]  /*5120*/  IMAD.MOV.U32 R7, RZ, RZ, R6 ;  /* 0x000000ffff077224 */ /* 0x000fe400078e0006 */
[----:B------:R-:W-:Y:S01]  /*5130*/  IMAD.MOV.U32 R6, RZ, RZ, R3 ;  /* 0x000000ffff067224 */ /* 0x000fe200078e0003 */
[----:B------:R-:W-:Y:S01]  /*5140*/  I2FP.F32.S32 R9, R9 ;  /* 0x0000000900097245 */ /* 0x000fe20000201400 */
[----:B------:R-:W-:Y:S01]  /*5150*/  IMAD.MOV.U32 R3, RZ, RZ, R8 ;  /* 0x000000ffff037224 */ /* 0x000fe200078e0008 */
[----:B------:R-:W-:-:S02]  /*5160*/  I2FP.F32.S32 R7, R7 ;  /* 0x0000000700077245 */ /* 0x000fc40000201400 */
[----:B------:R-:W-:Y:S01]  /*5170*/  I2FP.F32.S32 R6, R6 ;  /* 0x0000000600067245 */ /* 0x000fe20000201400 */
[----:B-1----:R-:W-:Y:S01]  /*5180*/  FFMA.FTZ R156, R9, -UR31, R11 ;  /* 0x8000001f099c7c23 */ /* 0x002fe2000801000b */
[----:B------:R-:W-:Y:S01]  /*5190*/  I2FP.F32.S32 R3, R3 ;  /* 0x0000000300037245 */ /* 0x000fe20000201400 */
        /* <DEDUP_REMOVED lines=8> */
[----:B------:R-:W-:Y:S01]  /*5220*/  IABS R8, R6 ;  /* 0x0000000600087213 */ /* 0x000fe20000000000 */
[----:B------:R1:W-:Y:S01]  /*5230*/  MUFU.TANH R68, R146 ;  /* 0x0000009200447308 */ /* 0x0003e20000002400 */
[----:B------:R-:W-:Y:S01]  /*5240*/  IABS R6, R3 ;  /* 0x0000000300067213 */ /* 0x000fe20000000000 */
[----:B------:R-:W-:Y:S01]  /*5250*/  VIADD R190, R188, 0x1800 ;  /* 0x00001800bcbe7836 */ /* 0x000fe20000000000 */
[----:B------:R-:W-:-:S02]  /*5260*/  IABS R3, R7 ;  /* 0x0000000700037213 */ /* 0x000fc40000000000 */
[----:B------:R-:W-:Y:S01]  /*5270*/  IABS R7, R9 ;  /* 0x0000000900077213 */ /* 0x000fe20000000000 */
[----:B------:R-:W-:Y:S01]  /*5280*/  IMAD.MOV.U32 R9, RZ, RZ, R8 ;  /* 0x000000ffff097224 */ /* 0x000fe200078e0008 */
[----:B------:R-:W-:Y:S01]  /*5290*/  ISETP.GE.AND P1, PT, R5, R207, PT ;  /* 0x000000cf0500720c */ /* 0x000fe20003f26270 */
[----:B------:R-:W-:Y:S01]  /*52a0*/  IMAD.MOV.U32 R8, RZ, RZ, R6 ;  /* 0x000000ffff087224 */ /* 0x000fe200078e0006 */
[----:B------:R-:W-:Y:S01]  /*52b0*/  FSEL R152, R11, -INF , !P0 ;  /* 0xff8000000b987808 */ /* 0x000fe20004000000 */
[----:B------:R-:W-:Y:S01]  /*52c0*/  IMAD.MOV.U32 R6, RZ, RZ, R7 ;  /* 0x000000ffff067224 */ /* 0x000fe200078e0007 */
[----:B------:R-:W-:Y:S01]  /*52d0*/  I2FP.F32.S32 R9, R9 ;  /* 0x0000000900097245 */ /* 0x000fe20000201400 */
[----:B------:R-:W3:Y:S01]  /*52e0*/  MUFU.TANH R76, R63 ;  /* 0x0000003f004c7308 */ /* 0x000ee20000002400 */
[----:B------:R-:W-:Y:S02]  /*52f0*/  I2FP.F32.S32 R8, R8 ;  /* 0x0000000800087245 */ /* 0x000fe40000201400 */
[----:B------:R-:W-:-:S02]  /*5300*/  I2FP.F32.S32 R7, R3 ;  /* 0x0000000300077245 */ /* 0x000fc40000201400 */
[----:B------:R-:W-:Y:S01]  /*5310*/  I2FP.F32.S32 R3, R6 ;  /* 0x0000000600037245 */ /* 0x000fe20000201400 */
[----:B------:R-:W-:Y:S01]  /*5320*/  FFMA.FTZ R6, R9, -UR31, R191 ;  /* 0x8000001f09067c23 */ /* 0x000fe200080100bf */
[----:B------:R-:W-:Y:S01]  /*5330*/  FFMA.FTZ R8, R8, -UR31, R160 ;  /* 0x8000001f08087c23 */ /* 0x000fe200080100a0 */
[----:B------:R-:W-:Y:S01]  /*5340*/  FFMA.FTZ R7, R7, -UR31, R157 ;  /* 0x8000001f07077c23 */ /* 0x000fe2000801009d */
[----:B------:R-:W-:Y:S01]  /*5350*/  FSEL R153, R10, -INF , !P4 ;  /* 0xff8000000a997808 */ /* 0x000fe20006000000 */
[----:B------:R-:W-:Y:S01]  /*5360*/  FFMA.FTZ R13, R3, -UR31, R109 ;  /* 0x8000001f030d7c23 */ /* 0x000fe2000801006d */
[----:B------:R-:W-:Y:S01]  /*5370*/  ISETP.GE.AND P0, PT, R5, R206, PT ;  /* 0x000000ce0500720c */ /* 0x000fe20003f06270 */
[--C-:B------:R-:W-:Y:S01]  /*5380*/  IMAD.IADD R3, R201, 0x1, -R5.reuse ;  /* 0x00000001c9037824 */ /* 0x100fe200078e0a05 */
[C---:B------:R-:W-:Y:S01]  /*5390*/  ISETP.GE.AND P4, PT, R5.reuse, R205, PT ;  /* 0x000000cd0500720c */ /* 0x040fe20003f86270 */
[--C-:B------:R-:W-:Y:S01]  /*53a0*/  IMAD.IADD R9, R202, 0x1, -R4.reuse ;  /* 0x00000001ca097824 */ /* 0x100fe200078e0a04 */
[----:B------:R-:W-:Y:S01]  /*53b0*/  ISETP.LT.OR P1, PT, R5, R199, P1 ;  /* 0x000000c70500720c */ /* 0x000fe20000f21670 */
[--C-:B------:R-:W-:Y:S01]  /*53c0*/  IMAD.IADD R10, R201, 0x1, -R4.reuse ;  /* 0x00000001c90a7824 */ /* 0x100fe200078e0a04 */
[C---:B------:R-:W-:Y:S01]  /*53d0*/  ISETP.LT.OR P0, PT, R5.reuse, R198, P0 ;  /* 0x000000c60500720c */ /* 0x040fe20000701670 */
[----:B------:R4:W-:Y:S01]  /*53e0*/  MUFU.TANH R45, R131 ;  /* 0x00000083002d7308 */ /* 0x0009e20000002400 */
[----:B------:R-:W-:Y:S01]  /*53f0*/  ISETP.LT.OR P4, PT, R5, R197, P4 ;  /* 0x000000c50500720c */ /* 0x000fe20002781670 */
[C---:B------:R-:W-:Y:S01]  /*5400*/  IMAD.IADD R5, R203.reuse, 0x1, -R5 ;  /* 0x00000001cb057824 */ /* 0x040fe200078e0a05 */
[----:B------:R-:W-:Y:S01]  /*5410*/  FSEL R125, R6, -INF , !P6 ;  /* 0xff800000067d7808 */ /* 0x000fe20007000000 */
[----:B------:R-:W-:Y:S01]  /*5420*/  IMAD.IADD R6, R203, 0x1, -R4 ;  /* 0x00000001cb067824 */ /* 0x000fe200078e0a04 */
[----:B------:R-:W-:Y:S01]  /*5430*/  FSEL R149, R8, -INF , !P5 ;  /* 0xff80000008957808 */ /* 0x000fe20006800000 */
[----:B------:R-:W-:Y:S01]  /*5440*/  VIADD R191, R188, 0x1400 ;  /* 0x00001400bcbf7836 */ /* 0x000fe20000000000 */
[----:B------:R-:W-:Y:S01]  /*5450*/  FSEL R154, R7, -INF , !P3 ;  /* 0xff800000079a7808 */ /* 0x000fe20005800000 */
[----:B------:R5:W-:Y:S01]  /*5460*/  MUFU.TANH R63, R145 ;  /* 0x00000091003f7308 */ /* 0x000be20000002400 */
[----:B------:R-:W-:-:S02]  /*5470*/  FSEL R103, R47, -INF , !P1 ;  /* 0xff8000002f677808 */ /* 0x000fc40004800000 */
[C---:B------:R-:W-:Y:S02]  /*5480*/  ISETP.GE.AND P6, PT, R4.reuse, R207, PT ;  /* 0x000000cf0400720c */ /* 0x040fe40003fc6270 */
[C---:B------:R-:W-:Y:S02]  /*5490*/  ISETP.GE.AND P5, PT, R4.reuse, R206, PT ;  /* 0x000000ce0400720c */ /* 0x040fe40003fa6270 */
[C---:B------:R-:W-:Y:S01]  /*54a0*/  ISETP.GE.AND P3, PT, R4.reuse, R205, PT ;  /* 0x000000cd0400720c */ /* 0x040fe20003f66270 */
[----:B------:R-:W-:Y:S01]  /*54b0*/  MUFU.TANH R59, R147 ;  /* 0x00000093003b7308 */ /* 0x000fe20000002400 */
[C---:B------:R-:W-:Y:S02]  /*54c0*/  ISETP.GE.AND P1, PT, R4.reuse, R204, PT ;  /* 0x000000cc0400720c */ /* 0x040fe40003f26270 */
[C---:B------:R-:W-:Y:S02]  /*54d0*/  ISETP.LT.OR P6, PT, R4.reuse, R199, P6 ;  /* 0x000000c70400720c */ /* 0x040fe400037c1670 */
[----:B------:R-:W-:-:S02]  /*54e0*/  ISETP.LT.OR P5, PT, R4, R198, P5 ;  /* 0x000000c60400720c */ /* 0x000fc40002fa1670 */
[C---:B------:R-:W-:Y:S01]  /*54f0*/  ISETP.LT.OR P3, PT, R4.reuse, R197, P3 ;  /* 0x000000c50400720c */ /* 0x040fe20001f61670 */
[----:B------:R-:W-:Y:S01]  /*5500*/  MUFU.TANH R67, R75 ;  /* 0x0000004b00437308 */ /* 0x000fe20000002400 */
[----:B------:R-:W-:Y:S02]  /*5510*/  ISETP.LT.OR P1, PT, R4, R196, P1 ;  /* 0x000000c40400720c */ /* 0x000fe40000f21670 */
[----:B------:R-:W-:Y:S02]  /*5520*/  IABS R4, R5 ;  /* 0x0000000500047213 */ /* 0x000fe40000000000 */
[----:B------:R-:W-:Y:S02]  /*5530*/  IABS R5, R9 ;  /* 0x0000000900057213 */ /* 0x000fe40000000000 */
[----:B------:R-:W-:Y:S01]  /*5540*/  IABS R3, R3 ;  /* 0x0000000300037213 */ /* 0x000fe20000000000 */
[----:B------:R-:W-:Y:S01]  /*5550*/  IMAD.MOV.U32 R7, RZ, RZ, R4 ;  /* 0x000000ffff077224 */ /* 0x000fe200078e0004 */
[----:B------:R-:W-:Y:S01]  /*5560*/  IABS R9, R10 ;  /* 0x0000000a00097213 */ /* 0x000fe20000000000 */
[----:B------:R-:W-:Y:S01]  /*5570*/  IMAD.MOV.U32 R4, RZ, RZ, R5 ;  /* 0x000000ffff047224 */ /* 0x000fe200078e0005 */
[----:B------:R-:W-:Y:S01]  /*5580*/  IABS R6, R6 ;  /* 0x0000000600067213 */ /* 0x000fe20000000000 */
[----:B------:R-:W5:Y:S01]  /*5590*/  MUFU.TANH R69, R144 ;  /* 0x0000009000457308 */ /* 0x000f620000002400 */
[----:B------:R-:W-:Y:S01]  /*55a0*/  I2FP.F32.S32 R8, R3 ;  /* 0x0000000300087245 */ /* 0x000fe20000201400 */
[----:B------:R-:W-:Y:S01]  /*55b0*/  IMAD.MOV.U32 R3, RZ, RZ, R9 ;  /* 0x000000ffff037224 */ /* 0x000fe200078e0009 */
[----:B------:R-:W-:Y:S01]  /*55c0*/  FSEL R92, R49, -INF , !P6 ;  /* 0xff800000315c7808 */ /* 0x000fe20007000000 */
[----:B------:R-:W-:Y:S01]  /*55d0*/  IMAD.MOV.U32 R5, RZ, RZ, R6 ;  /* 0x000000ffff057224 */ /* 0x000fe200078e0006 */
[----:B------:R-:W-:Y:S01]  /*55e0*/  I2FP.F32.S32 R6, R7 ;  /* 0x0000000700067245 */ /* 0x000fe20000201400 */
[----:B------:R-:W-:Y:S01]  /*55f0*/  FFMA.FTZ R8, R8, -UR31, R162 ;  /* 0x8000001f08087c23 */ /* 0x000fe200080100a2 */
[----:B------:R-:W-:Y:S01]  /*5600*/  I2FP.F32.S32 R7, R4 ;  /* 0x0000000400077245 */ /* 0x000fe20000201400 */
[----:B------:R-:W5:Y:S01]  /*5610*/  MUFU.TANH R70, R140 ;  /* 0x0000008c00467308 */ /* 0x000f620000002400 */
[----:B------:R-:W-:-:S02]  /*5620*/  I2FP.F32.S32 R4, R3 ;  /* 0x0000000300047245 */ /* 0x000fc40000201400 */
[----:B------:R-:W-:Y:S01]  /*5630*/  I2FP.F32.S32 R3, R5 ;  /* 0x0000000500037245 */ /* 0x000fe20000201400 */
[----:B------:R-:W-:Y:S01]  /*5640*/  FFMA.FTZ R5, R6, -UR31, R159 ;  /* 0x8000001f06057c23 */ /* 0x000fe2000801009f */
[----:B------:R-:W-:Y:S01]  /*5650*/  FFMA.FTZ R11, R7, -UR31, R124 ;  /* 0x8000001f070b7c23 */ /* 0x000fe2000801007c */
[----:B------:R-:W-:Y:S01]  /*5660*/  FFMA.FTZ R10, R4, -UR31, R161 ;  /* 0x8000001f040a7c23 */ /* 0x000fe200080100a1 */
[C-C-:B------:R-:W-:Y:S02]  /*5670*/  IMAD.IADD R4, R202.reuse, 0x1, -R14.reuse ;  /* 0x00000001ca047824 */ /* 0x140fe400078e0a0e */
[----:B------:R-:W-:Y:S01]  /*5680*/  FFMA.FTZ R9, R3, -UR31, R139 ;  /* 0x8000001f03097c23 */ /* 0x000fe2000801008b */
[--C-:B------:R-:W-:Y:S01]  /*5690*/  IMAD.IADD R3, R201, 0x1, -R14.reuse ;  /* 0x00000001c9037824 */ /* 0x100fe200078e0a0e */
[----:B------:R-:W-:Y:S01]  /*56a0*/  FSEL R155, R5, -INF , !P2 ;  /* 0xff800000059b7808 */ /* 0x000fe20005000000 */
[----:B------:R-:W-:Y:S01]  /*56b0*/  IMAD.IADD R5, R203, 0x1, -R14 ;  /* 0x00000001cb057824 */ /* 0x000fe200078e0a0e */
[----:B------:R-:W-:Y:S01]  /*56c0*/  IABS R6, R4 ;  /* 0x0000000400067213 */ /* 0x000fe20000000000 */
[----:B------:R-:W-:Y:S01]  /*56d0*/  IMAD.IADD R7, R202, 0x1, -R15 ;  /* 0x00000001ca077824 */ /* 0x000fe200078e0a0f */
[----:B------:R-:W-:Y:S01]  /*56e0*/  IABS R4, R3 ;  /* 0x0000000300047213 */ /* 0x000fe20000000000 */
[----:B------:R-:W5:Y:S01]  /*56f0*/  MUFU.TANH R46, R142 ;  /* 0x0000008e002e7308 */ /* 0x000f620000002400 */
[----:B------:R-:W-:-:S02]  /*5700*/  IABS R3, R5 ;  /* 0x0000000500037213 */ /* 0x000fc40000000000 */
[----:B------:R-:W-:Y:S01]  /*5710*/  IABS R5, R7 ;  /* 0x0000000700057213 */ /* 0x000fe20000000000 */
[----:B------:R-:W-:Y:S01]  /*5720*/  IMAD.MOV.U32 R7, RZ, RZ, R6 ;  /* 0x000000ffff077224 */ /* 0x000fe200078e0006 */
[C---:B------:R-:W-:Y:S01]  /*5730*/  ISETP.GE.AND P2, PT, R14.reuse, R205, PT ;  /* 0x000000cd0e00720c */ /* 0x040fe20003f46270 */
[----:B------:R-:W-:Y:S01]  /*5740*/  IMAD.MOV.U32 R6, RZ, RZ, R4 ;  /* 0x000000ffff067224 */ /* 0x000fe200078e0004 */
[----:B------:R-:W-:Y:S01]  /*5750*/  ISETP.GE.AND P6, PT, R14, R204, PT ;  /* 0x000000cc0e00720c */ /* 0x000fe20003fc6270 */
[----:B------:R-:W-:Y:S01]  /*5760*/  IMAD.MOV.U32 R4, RZ, RZ, R5 ;  /* 0x000000ffff047224 */ /* 0x000fe200078e0005 */
[----:B------:R-:W-:Y:S01]  /*5770*/  I2FP.F32.S32 R7, R7 ;  /* 0x0000000700077245 */ /* 0x000fe20000201400 */
[----:B------:R-:W5:Y:S01]  /*5780*/  MUFU.TANH R44, R110 ;  /* 0x0000006e002c7308 */ /* 0x000f620000002400 */
[----:B------:R-:W-:Y:S02]  /*5790*/  I2FP.F32.S32 R6, R6 ;  /* 0x0000000600067245 */ /* 0x000fe40000201400 */
[----:B------:R-:W-:-:S02]  /*57a0*/  I2FP.F32.S32 R5, R3 ;  /* 0x0000000300057245 */ /* 0x000fc40000201400 */
[----:B------:R-:W-:Y:S01]  /*57b0*/  I2FP.F32.S32 R3, R4 ;  /* 0x0000000400037245 */ /* 0x000fe20000201400 */
[----:B------:R-:W-:Y:S01]  /*57c0*/  FFMA.FTZ R6, R6, -UR31, R126 ;  /* 0x8000001f06067c23 */ /* 0x000fe2000801007e */
[----:B------:R-:W-:Y:S01]  /*57d0*/  ISETP.LT.OR P2, PT, R14, R197, P2 ;  /* 0x000000c50e00720c */ /* 0x000fe20001741670 */
[----:B------:R-:W-:Y:S01]  /*57e0*/  FFMA.FTZ R5, R5, -UR31, R113 ;  /* 0x8000001f05057c23 */ /* 0x000fe20008010071 */
[----:B------:R-:W-:Y:S01]  /*57f0*/  FSEL R148, R8, -INF , !P4 ;  /* 0xff80000008947808 */ /* 0x000fe20006000000 */
[----:B------:R-:W-:Y:S01]  /*5800*/  FFMA.FTZ R8, R7, -UR31, R132 ;  /* 0x8000001f07087c23 */ /* 0x000fe20008010084 */
[----:B------:R-:W-:Y:S01]  /*5810*/  IMAD.IADD R4, R203, 0x1, -R15 ;  /* 0x00000001cb047824 */ /* 0x000fe200078e0a0f */
[----:B------:R-:W-:Y:S01]  /*5820*/  ISETP.LT.OR P6, PT, R14, R196, P6 ;  /* 0x000000c40e00720c */ /* 0x000fe200037c1670 */
[----:B------:R-:W-:Y:S01]  /*5830*/  FFMA.FTZ R12, R3, -UR31, R111 ;  /* 0x8000001f030c7c23 */ /* 0x000fe2000801006f */
[----:B------:R-:W-:Y:S01]  /*5840*/  FSEL R151, R9, -INF , !P1 ;  /* 0xff80000009977808 */ /* 0x000fe20004800000 */
[----:B------:R-:W-:Y:S01]  /*5850*/  IMAD.IADD R7, R202, 0x1, -R17 ;  /* 0x00000001ca077824 */ /* 0x000fe200078e0a11 */
[----:B------:R-:W-:Y:S01]  /*5860*/  ISETP.GE.AND P4, PT, R14, R206, PT ;  /* 0x000000ce0e00720c */ /* 0x000fe20003f86270 */
[C---:B------:R-:W-:Y:S01]  /*5870*/  IMAD.IADD R3, R201.reuse, 0x1, -R15 ;  /* 0x00000001c9037824 */ /* 0x040fe200078e0a0f */
[----:B------:R-:W-:Y:S01]  /*5880*/  FSEL R138, R6, -INF , !P2 ;  /* 0xff800000068a7808 */ /* 0x000fe20005000000 */
[--C-:B------:R-:W-:Y:S01]  /*5890*/  IMAD.IADD R9, R201, 0x1, -R17.reuse ;  /* 0x00000001c9097824 */ /* 0x100fe200078e0a11 */
[----:B------:R-:W-:Y:S01]  /*58a0*/  FSEL R150, R5, -INF , !P6 ;  /* 0xff80000005967808 */ /* 0x000fe20007000000 */
[----:B------:R-:W-:Y:S01]  /*58b0*/  IMAD.IADD R6, R203, 0x1, -R17 ;  /* 0x00000001cb067824 */ /* 0x000fe200078e0a11 */
[----:B------:R-:W-:Y:S01]  /*58c0*/  IABS R4, R4 ;  /* 0x0000000400047213 */ /* 0x000fe20000000000 */
[----:B------:R-:W5:Y:S01]  /*58d0*/  MUFU.TANH R43, R112 ;  /* 0x00000070002b7308 */ /* 0x000f620000002400 */
[----:B------:R-:W-:-:S02]  /*58e0*/  ISETP.LT.OR P4, PT, R14, R198, P4 ;  /* 0x000000c60e00720c */ /* 0x000fc40002781670 */
[----:B------:R-:W-:Y:S01]  /*58f0*/  IABS R5, R7 ;  /* 0x0000000700057213 */ /* 0x000fe20000000000 */
[----:B------:R-:W-:Y:S01]  /*5900*/  IMAD.MOV.U32 R7, RZ, RZ, R4 ;  /* 0x000000ffff077224 */ /* 0x000fe200078e0004 */
[----:B------:R-:W-:Y:S02]  /*5910*/  FSEL R122, R13, -INF , !P0 ;  /* 0xff8000000d7a7808 */ /* 0x000fe40004000000 */
[----:B------:R-:W-:Y:S01]  /*5920*/  IABS R3, R3 ;  /* 0x0000000300037213 */ /* 0x000fe20000000000 */
[----:B------:R-:W-:Y:S01]  /*5930*/  IMAD.MOV.U32 R4, RZ, RZ, R5 ;  /* 0x000000ffff047224 */ /* 0x000fe200078e0005 */
[----:B------:R-:W-:Y:S01]  /*5940*/  IABS R9, R9 ;  /* 0x0000000900097213 */ /* 0x000fe20000000000 */
[----:B------:R-:W5:Y:S01]  /*5950*/  MUFU.TANH R74, R74 ;  /* 0x0000004a004a7308 */ /* 0x000f620000002400 */
[----:B------:R-:W-:Y:S02]  /*5960*/  ISETP.GE.AND P0, PT, R14, R207, PT ;  /* 0x000000cf0e00720c */ /* 0x000fe40003f06270 */
[----:B------:R-:W-:-:S02]  /*5970*/  IABS R6, R6 ;  /* 0x0000000600067213 */ /* 0x000fc40000000000 */
[----:B--2---:R-:W-:Y:S02]  /*5980*/  FSEL R115, R8, -INF , !P4 ;  /* 0xff80000008737808 */ /* 0x004fe40006000000 */
[----:B------:R-:W-:Y:S01]  /*5990*/  I2FP.F32.S32 R8, R3 ;  /* 0x0000000300087245 */ /* 0x000fe20000201400 */
[----:B------:R-:W-:Y:S01]  /*59a0*/  IMAD.MOV.U32 R3, RZ, RZ, R9 ;  /* 0x000000ffff037224 */ /* 0x000fe200078e0009 */
[----:B------:R-:W-:Y:S01]  /*59b0*/  ISETP.LT.OR P0, PT, R14, R199, P0 ;  /* 0x000000c70e00720c */ /* 0x000fe20000701670 */
[----:B------:R-:W-:Y:S01]  /*59c0*/  IMAD.MOV.U32 R5, RZ, RZ, R6 ;  /* 0x000000ffff057224 */ /* 0x000fe200078e0006 */
[----:B------:R-:W-:Y:S01]  /*59d0*/  I2FP.F32.S32 R6, R7 ;  /* 0x0000000700067245 */ /* 0x000fe20000201400 */
[----:B------:R-:W-:Y:S01]  /*59e0*/  FFMA.FTZ R8, R8, -UR31, R119 ;  /* 0x8000001f08087c23 */ /* 0x000fe20008010077 */
[----:B------:R-:W-:Y:S01]  /*59f0*/  FSEL R83, R66, -INF , !P0 ;  /* 0xff80000042537808 */ /* 0x000fe20004000000 */
[----:B------:R-:W-:Y:S01]  /*5a00*/  MUFU.TANH R14, R143 ;  /* 0x0000008f000e7308 */ /* 0x000fe20000002400 */
[----:B------:R-:W-:-:S02]  /*5a10*/  I2FP.F32.S32 R7, R4 ;  /* 0x0000000400077245 */ /* 0x000fc40000201400 */
[C---:B------:R-:W-:Y:S02]  /*5a20*/  ISETP.GE.AND P0, PT, R15.reuse, R204, PT ;  /* 0x000000cc0f00720c */ /* 0x040fe40003f06270 */
[----:B------:R-:W-:Y:S02]  /*5a30*/  I2FP.F32.S32 R4, R3 ;  /* 0x0000000300047245 */ /* 0x000fe40000201400 */
[----:B------:R-:W-:Y:S01]  /*5a40*/  I2FP.F32.S32 R3, R5 ;  /* 0x0000000500037245 */ /* 0x000fe20000201400 */
[----:B------:R-:W-:Y:S01]  /*5a50*/  FFMA.FTZ R5, R6, -UR31, R118 ;  /* 0x8000001f06057c23 */ /* 0x000fe20008010076 */
[----:B------:R-:W-:Y:S01]  /*5a60*/  FSEL R139, R10, -INF , !P3 ;  /* 0xff8000000a8b7808 */ /* 0x000fe20005800000 */
[----:B------:R-:W-:Y:S01]  /*5a70*/  FFMA.FTZ R10, R4, -UR31, R96 ;  /* 0x8000001f040a7c23 */ /* 0x000fe20008010060 */
[----:B------:R-:W-:Y:S01]  /*5a80*/  ISETP.LT.OR P0, PT, R15, R196, P0 ;  /* 0x000000c40f00720c */ /* 0x000fe20000701670 */
[----:B------:R-:W-:Y:S01]  /*5a90*/  FFMA.FTZ R9, R3, -UR31, R77 ;  /* 0x8000001f03097c23 */ /* 0x000fe2000801004d */
[C-C-:B------:R-:W-:Y:S01]  /*5aa0*/  IMAD.IADD R4, R202.reuse, 0x1, -R16.reuse ;  /* 0x00000001ca047824 */ /* 0x140fe200078e0a10 */
[----:B------:R-:W-:Y:S01]  /*5ab0*/  FSEL R117, R11, -INF , !P5 ;  /* 0xff8000000b757808 */ /* 0x000fe20006800000 */
[----:B------:R-:W-:Y:S01]  /*5ac0*/  IMAD.IADD R3, R201, 0x1, -R16 ;  /* 0x00000001c9037824 */ /* 0x000fe200078e0a10 */
[----:B-1----:R-:W-:Y:S01]  /*5ad0*/  FSEL R146, R5, -INF , !P0 ;  /* 0xff80000005927808 */ /* 0x002fe20004000000 */
[----:B------:R-:W-:Y:S01]  /*5ae0*/  FFMA.FTZ R11, R7, -UR31, R72 ;  /* 0x8000001f070b7c23 */ /* 0x000fe20008010048 */
[----:B------:R-:W-:Y:S01]  /*5af0*/  IMAD.IADD R5, R203, 0x1, -R16 ;  /* 0x00000001cb057824 */ /* 0x000fe200078e0a10 */
[----:B------:R-:W-:Y:S01]  /*5b00*/  IABS R6, R4 ;  /* 0x0000000400067213 */ /* 0x000fe20000000000 */
[----:B------:R-:W-:Y:S01]  /*5b10*/  IMAD.IADD R7, R202, 0x1, -R18 ;  /* 0x00000001ca077824 */ /* 0x000fe200078e0a12 */
[----:B------:R-:W-:Y:S01]  /*5b20*/  IABS R4, R3 ;  /* 0x0000000300047213 */ /* 0x000fe20000000000 */
[----:B------:R1:W-:Y:S01]  /*5b30*/  MUFU.TANH R66, R120 ;  /* 0x0000007800427308 */ /* 0x0003e20000002400 */
[----:B------:R-:W-:-:S02]  /*5b40*/  ISETP.GE.AND P5, PT, R15, R207, PT ;  /* 0x000000cf0f00720c */ /* 0x000fc40003fa6270 */
[----:B------:R-:W-:Y:S02]  /*5b50*/  IABS R3, R5 ;  /* 0x0000000500037213 */ /* 0x000fe40000000000 */
[----:B------:R-:W-:Y:S01]  /*5b60*/  IABS R5, R7 ;  /* 0x0000000700057213 */ /* 0x000fe20000000000 */
[----:B------:R-:W-:Y:S01]  /*5b70*/  IMAD.MOV.U32 R7, RZ, RZ, R6 ;  /* 0x000000ffff077224 */ /* 0x000fe200078e0006 */
[----:B------:R-:W-:Y:S01]  /*5b80*/  ISETP.LT.OR P5, PT, R15, R199, P5 ;  /* 0x000000c70f00720c */ /* 0x000fe20002fa1670 */
[----:B------:R-:W-:Y:S01]  /*5b90*/  IMAD.MOV.U32 R6, RZ, RZ, R4 ;  /* 0x000000ffff067224 */ /* 0x000fe200078e0004 */
[----:B------:R-:W-:Y:S01]  /*5ba0*/  ISETP.GE.AND P4, PT, R17, R207, PT ;  /* 0x000000cf1100720c */ /* 0x000fe20003f86270 */
[----:B------:R-:W-:Y:S01]  /*5bb0*/  IMAD.MOV.U32 R4, RZ, RZ, R5 ;  /* 0x000000ffff047224 */ /* 0x000fe200078e0005 */
[C---:B------:R-:W-:Y:S01]  /*5bc0*/  ISETP.GE.AND P1, PT, R15.reuse, R205, PT ;  /* 0x000000cd0f00720c */ /* 0x040fe20003f26270 */
[----:B------:R-:W2:Y:S01]  /*5bd0*/  MUFU.TANH R56, R128 ;  /* 0x0000008000387308 */ /* 0x000ea20000002400 */
[----:B------:R-:W-:-:S02]  /*5be0*/  ISETP.GE.AND P3, PT, R15, R206, PT ;  /* 0x000000ce0f00720c */ /* 0x000fc40003f66270 */
[----:B------:R-:W-:Y:S02]  /*5bf0*/  FSEL R82, R50, -INF , !P5 ;  /* 0xff80000032527808 */ /* 0x000fe40006800000 */
[C---:B------:R-:W-:Y:S02]  /*5c00*/  ISETP.LT.OR P4, PT, R17.reuse, R199, P4 ;  /* 0x000000c71100720c */ /* 0x040fe40002781670 */
[----:B------:R-:W-:Y:S01]  /*5c10*/  I2FP.F32.S32 R6, R6 ;  /* 0x0000000600067245 */ /* 0x000fe20000201400 */
[----:B------:R-:W2:Y:S01]  /*5c20*/  MUFU.TANH R13, R130 ;  /* 0x00000082000d7308 */ /* 0x000ea20000002400 */
[----:B------:R-:W-:Y:S02]  /*5c30*/  ISETP.GE.AND P5, PT, R17, R204, PT ;  /* 0x000000cc1100720c */ /* 0x000fe40003fa6270 */
[----:B------:R-:W-:Y:S01]  /*5c40*/  ISETP.GE.AND P0, PT, R16, R205, PT ;  /* 0x000000cd1000720c */ /* 0x000fe20003f06270 */
[----:B------:R-:W-:Y:S01]  /*5c50*/  FFMA.FTZ R6, R6, -UR31, R98 ;  /* 0x8000001f06067c23 */ /* 0x000fe20008010062 */
[----:B------:R-:W-:-:S02]  /*5c60*/  ISETP.LT.OR P1, PT, R15, R197, P1 ;  /* 0x000000c50f00720c */ /* 0x000fc40000f21670 */
[----:B------:R-:W-:Y:S01]  /*5c70*/  I2FP.F32.S32 R7, R7 ;  /* 0x0000000700077245 */ /* 0x000fe20000201400 */
[----:B------:R-:W2:Y:S01]  /*5c80*/  MUFU.TANH R57, R129 ;  /* 0x0000008100397308 */ /* 0x000ea20000002400 */
[----:B------:R-:W-:Y:S02]  /*5c90*/  I2FP.F32.S32 R5, R3 ;  /* 0x0000000300057245 */ /* 0x000fe40000201400 */
[----:B------:R-:W-:Y:S02]  /*5ca0*/  ISETP.LT.OR P3, PT, R15, R198, P3 ;  /* 0x000000c60f00720c */ /* 0x000fe40001f61670 */
[----:B------:R-:W-:Y:S01]  /*5cb0*/  FSEL R77, R52, -INF , !P4 ;  /* 0xff800000344d7808 */ /* 0x000fe20006000000 */
[----:B------:R-:W-:Y:S01]  /*5cc0*/  FFMA.FTZ R5, R5, -UR31, R80 ;  /* 0x8000001f05057c23 */ /* 0x000fe20008010050 */
[----:B------:R-:W-:Y:S01]  /*5cd0*/  I2FP.F32.S32 R3, R4 ;  /* 0x0000000400037245 */ /* 0x000fe20000201400 */
[----:B------:R-:W-:Y:S01]  /*5ce0*/  IMAD.IADD R4, R203, 0x1, -R18 ;  /* 0x00000001cb047824 */ /* 0x000fe200078e0a12 */
[----:B------:R-:W-:Y:S01]  /*5cf0*/  ISETP.LT.OR P5, PT, R17, R196, P5 ;  /* 0x000000c41100720c */ /* 0x000fe20002fa1670 */
[----:B------:R-:W2:Y:S01]  /*5d00*/  MUFU.TANH R61, R133 ;  /* 0x00000085003d7308 */ /* 0x000ea20000002400 */
[----:B------:R-:W-:-:S02]  /*5d10*/  ISETP.GE.AND P4, PT, R16, R204, PT ;  /* 0x000000cc1000720c */ /* 0x000fc40003f86270 */
[----:B------:R-:W-:Y:S02]  /*5d20*/  ISETP.LT.OR P0, PT, R16, R197, P0 ;  /* 0x000000c51000720c */ /* 0x000fe40000701670 */
[----:B------:R-:W-:Y:S01]  /*5d30*/  FSEL R136, R8, -INF , !P1 ;  /* 0xff80000008887808 */ /* 0x000fe20004800000 */
[----:B---3--:R-:W-:Y:S01]  /*5d40*/  FFMA.FTZ R8, R7, -UR31, R76 ;  /* 0x8000001f07087c23 */ /* 0x008fe2000801004c */
[----:B------:R-:W-:Y:S01]  /*5d50*/  FSEL R102, R12, -INF , !P3 ;  /* 0xff8000000c667808 */ /* 0x000fe20005800000 */
[----:B------:R-:W-:Y:S01]  /*5d60*/  FFMA.FTZ R12, R3, -UR31, R73 ;  /* 0x8000001f030c7c23 */ /* 0x000fe20008010049 */
[----:B------:R-:W-:Y:S01]  /*5d70*/  ISETP.LT.OR P4, PT, R16, R196, P4 ;  /* 0x000000c41000720c */ /* 0x000fe20002781670 */
[--C-:B------:R-:W-:Y:S01]  /*5d80*/  IMAD.IADD R7, R202, 0x1, -R19.reuse ;  /* 0x00000001ca077824 */ /* 0x100fe200078e0a13 */
[----:B------:R-:W-:Y:S01]  /*5d90*/  FSEL R137, R9, -INF , !P5 ;  /* 0xff80000009897808 */ /* 0x000fe20006800000 */
[C---:B------:R-:W-:Y:S01]  /*5da0*/  IMAD.IADD R3, R201.reuse, 0x1, -R18 ;  /* 0x00000001c9037824 */ /* 0x040fe200078e0a12 */
[----:B------:R-:W-:Y:S01]  /*5db0*/  ISETP.GE.AND P1, PT, R16, R206, PT ;  /* 0x000000ce1000720c */ /* 0x000fe20003f26270 */
[--C-:B------:R-:W-:Y:S01]  /*5dc0*/  IMAD.IADD R9, R201, 0x1, -R19.reuse ;  /* 0x00000001c9097824 */ /* 0x100fe200078e0a13 */
[----:B----4-:R-:W-:Y:S01]  /*5dd0*/  FSEL R131, R6, -INF , !P0 ;  /* 0xff80000006837808 */ /* 0x010fe20004000000 */
[----:B------:R-:W-:Y:S01]  /*5de0*/  IMAD.IADD R6, R203, 0x1, -R19 ;  /* 0x00000001cb067824 */ /* 0x000fe200078e0a13 */
[----:B-----5:R-:W-:Y:S01]  /*5df0*/  FSEL R145, R5, -INF , !P4 ;  /* 0xff80000005917808 */ /* 0x020fe20006000000 */
[----:B------:R-:W3:Y:S01]  /*5e00*/  MUFU.TANH R55, R134 ;  /* 0x0000008600377308 */ /* 0x000ee20000002400 */
[----:B------:R-:W-:-:S02]  /*5e10*/  IABS R4, R4 ;  /* 0x0000000400047213 */ /* 0x000fc40000000000 */
[C---:B------:R-:W-:Y:S02]  /*5e20*/  ISETP.LT.OR P1, PT, R16.reuse, R198, P1 ;  /* 0x000000c61000720c */ /* 0x040fe40000f21670 */
[----:B------:R-:W-:Y:S01]  /*5e30*/  IABS R5, R7 ;  /* 0x0000000700057213 */ /* 0x000fe20000000000 */
[----:B------:R-:W-:Y:S01]  /*5e40*/  IMAD.MOV.U32 R7, RZ, RZ, R4 ;  /* 0x000000ffff077224 */ /* 0x000fe200078e0004 */
[----:B------:R-:W-:Y:S01]  /*5e50*/  IABS R3, R3 ;  /* 0x0000000300037213 */ /* 0x000fe20000000000 */
[----:B------:R-:W4:Y:S01]  /*5e60*/  MUFU.TANH R62, R121 ;  /* 0x00000079003e7308 */ /* 0x000f220000002400 */
[----:B------:R-:W-:Y:S01]  /*5e70*/  IABS R9, R9 ;  /* 0x0000000900097213 */ /* 0x000fe20000000000 */
[----:B------:R-:W-:Y:S01]  /*5e80*/  IMAD.MOV.U32 R4, RZ, RZ, R5 ;  /* 0x000000ffff047224 */ /* 0x000fe200078e0005 */
[----:B------:R-:W-:Y:S02]  /*5e90*/  ISETP.GE.AND P3, PT, R16, R207, PT ;  /* 0x000000cf1000720c */ /* 0x000fe40003f66270 */
[----:B------:R-:W-:-:S02]  /*5ea0*/  IABS R6, R6 ;  /* 0x0000000600067213 */ /* 0x000fc40000000000 */
[----:B------:R-:W-:Y:S01]  /*5eb0*/  FSEL R94, R8, -INF , !P1 ;  /* 0xff800000085e7808 */ /* 0x000fe20004800000 */
[----:B------:R-:W5:Y:S01]  /*5ec0*/  MUFU.TANH R49, R123 ;  /* 0x0000007b00317308 */ /* 0x000f620000002400 */
[----:B------:R-:W-:Y:S01]  /*5ed0*/  I2FP.F32.S32 R8, R3 ;  /* 0x0000000300087245 */ /* 0x000fe20000201400 */
[----:B------:R-:W-:Y:S01]  /*5ee0*/  IMAD.MOV.U32 R3, RZ, RZ, R9 ;  /* 0x000000ffff037224 */ /* 0x000fe200078e0009 */
[----:B------:R-:W-:Y:S01]  /*5ef0*/  ISETP.LT.OR P3, PT, R16, R199, P3 ;  /* 0x000000c71000720c */ /* 0x000fe20001f61670 */
[----:B------:R-:W-:Y:S01]  /*5f00*/  IMAD.MOV.U32 R5, RZ, RZ, R6 ;  /* 0x000000ffff057224 */ /* 0x000fe200078e0006 */
[----:B------:R-:W-:Y:S01]  /*5f10*/  ISETP.GE.AND P6, PT, R17, R205, PT ;  /* 0x000000cd1100720c */ /* 0x000fe20003fc6270 */
[----:B------:R-:W-:Y:S01]  /*5f20*/  FFMA.FTZ R8, R8, -UR31, R69 ;  /* 0x8000001f08087c23 */ /* 0x000fe20008010045 */
[----:B------:R-:W-:Y:S01]  /*5f30*/  I2FP.F32.S32 R6, R7 ;  /* 0x0000000700067245 */ /* 0x000fe20000201400 */
[----:B------:R-:W5:Y:S01]  /*5f40*/  MUFU.TANH R42, R163 ;  /* 0x000000a3002a7308 */ /* 0x000f620000002400 */
[----:B------:R-:W-:-:S02]  /*5f50*/  FSEL R73, R53, -INF , !P3 ;  /* 0xff80000035497808 */ /* 0x000fc40005800000 */
[----:B------:R-:W-:Y:S02]  /*5f60*/  I2FP.F32.S32 R7, R4 ;  /* 0x0000000400077245 */ /* 0x000fe40000201400 */
[C---:B------:R-:W-:Y:S02]  /*5f70*/  ISETP.GE.AND P2, PT, R17.reuse, R206, PT ;  /* 0x000000ce1100720c */ /* 0x040fe40003f46270 */
[C---:B------:R-:W-:Y:S01]  /*5f80*/  ISETP.LT.OR P6, PT, R17.reuse, R197, P6 ;  /* 0x000000c51100720c */ /* 0x040fe200037c1670 */
[----:B------:R-:W-:Y:S01]  /*5f90*/  MUFU.TANH R54, R164 ;  /* 0x000000a400367308 */ /* 0x000fe20000002400 */
[----:B------:R-:W-:Y:S02]  /*5fa0*/  ISETP.GE.AND P3, PT, R18, R204, PT ;  /* 0x000000cc1200720c */ /* 0x000fe40003f66270 */
[----:B------:R-:W-:Y:S02]  /*5fb0*/  I2FP.F32.S32 R4, R3 ;  /* 0x0000000300047245 */ /* 0x000fe40000201400 */
[----:B------:R-:W-:Y:S01]  /*5fc0*/  I2FP.F32.S32 R3, R5 ;  /* 0x0000000500037245 */ /* 0x000fe20000201400 */
[----:B------:R-:W-:Y:S01]  /*5fd0*/  FFMA.FTZ R5, R6, -UR31, R68 ;  /* 0x8000001f06057c23 */ /* 0x000fe20008010044 */
[----:B------:R-:W-:Y:S01]  /*5fe0*/  ISETP.LT.OR P2, PT, R17, R198, P2 ;  /* 0x000000c61100720c */ /* 0x000fe20001741670 */
[----:B------:R-:W-:Y:S01]  /*5ff0*/  MUFU.TANH R48, R165 ;  /* 0x000000a500307308 */ /* 0x000fe20000002400 */
[----:B------:R-:W-:Y:S01]  /*6000*/  FSEL R132, R10, -INF , !P6 ;  /* 0xff8000000a847808 */ /* 0x000fe20007000000 */
[----:B------:R-:W-:Y:S01]  /*6010*/  FFMA.FTZ R10, R4, -UR31, R63 ;  /* 0x8000001f040a7c23 */ /* 0x000fe2000801003f */
[----:B------:R-:W-:Y:S01]  /*6020*/  ISETP.LT.OR P3, PT, R18, R196, P3 ;  /* 0x000000c41200720c */ /* 0x000fe20001f61670 */
[----:B------:R-:W-:Y:S01]  /*6030*/  FFMA.FTZ R9, R3, -UR31, R59 ;  /* 0x8000001f03097c23 */ /* 0x000fe2000801003b */
[C-C-:B------:R-:W-:Y:S01]  /*6040*/  IMAD.IADD R4, R202.reuse, 0x1, -R20.reuse ;  /* 0x00000001ca047824 */ /* 0x140fe200078e0a14 */
[----:B------:R-:W-:Y:S01]  /*6050*/  FSEL R95, R11, -INF , !P2 ;  /* 0xff8000000b5f7808 */ /* 0x000fe20005000000 */
[--C-:B------:R-:W-:Y:S01]  /*6060*/  IMAD.IADD R3, R201, 0x1, -R20.reuse ;  /* 0x00000001c9037824 */ /* 0x100fe200078e0a14 */
[----:B------:R-:W-:Y:S01]  /*6070*/  FSEL R147, R5, -INF , !P3 ;  /* 0xff80000005937808 */ /* 0x000fe20005800000 */
[----:B------:R-:W-:Y:S01]  /*6080*/  FFMA.FTZ R11, R7, -UR31, R67 ;  /* 0x8000001f070b7c23 */ /* 0x000fe20008010043 */
[----:B------:R-:W-:Y:S01]  /*6090*/  IMAD.IADD R5, R203, 0x1, -R20 ;  /* 0x00000001cb057824 */ /* 0x000fe200078e0a14 */
[----:B------:R-:W-:Y:S01]  /*60a0*/  IABS R6, R4 ;  /* 0x0000000400067213 */ /* 0x000fe20000000000 */
[----:B------:R-:W-:Y:S01]  /*60b0*/  IMAD.IADD R7, R202, 0x1, -R22 ;  /* 0x00000001ca077824 */ /* 0x000fe200078e0a16 */
[----:B------:R-:W-:Y:S01]  /*60c0*/  IABS R4, R3 ;  /* 0x0000000300047213 */ /* 0x000fe20000000000 */
[----:B------:R-:W-:Y:S01]  /*60d0*/  MUFU.TANH R17, R167 ;  /* 0x000000a700117308 */ /* 0x000fe20000002400 */
[----:B------:R-:W-:-:S02]  /*60e0*/  ISETP.GE.AND P2, PT, R18, R207, PT ;  /* 0x000000cf1200720c */ /* 0x000fc40003f46270 */
[----:B------:R-:W-:Y:S02]  /*60f0*/  IABS R3, R5 ;  /* 0x0000000500037213 */ /* 0x000fe40000000000 */
[----:B------:R-:W-:Y:S01]  /*6100*/  IABS R5, R7 ;  /* 0x0000000700057213 */ /* 0x000fe20000000000 */
[----:B------:R-:W-:Y:S01]  /*6110*/  IMAD.MOV.U32 R7, RZ, RZ, R6 ;  /* 0x000000ffff077224 */ /* 0x000fe200078e0006 */
[C---:B------:R-:W-:Y:S01]  /*6120*/  ISETP.LT.OR P2, PT, R18.reuse, R199, P2 ;  /* 0x000000c71200720c */ /* 0x040fe20001741670 */
[----:B------:R-:W-:Y:S01]  /*6130*/  IMAD.MOV.U32 R6, RZ, RZ, R4 ;  /* 0x000000ffff067224 */ /* 0x000fe200078e0004 */
[----:B------:R-:W-:Y:S01]  /*6140*/  ISETP.GE.AND P1, PT, R19, R207, PT ;  /* 0x000000cf1300720c */ /* 0x000fe20003f26270 */
[----:B------:R-:W-:Y:S01]  /*6150*/  IMAD.MOV.U32 R4, RZ, RZ, R5 ;  /* 0x000000ffff047224 */ /* 0x000fe200078e0005 */
[C---:B------:R-:W-:Y:S01]  /*6160*/  ISETP.GE.AND P5, PT, R18.reuse, R205, PT ;  /* 0x000000cd1200720c */ /* 0x040fe20003fa6270 */
[----:B------:R-:W-:Y:S01]  /*6170*/  MUFU.TANH R47, R169 ;  /* 0x000000a9002f7308 */ /* 0x000fe20000002400 */
[----:B------:R-:W-:-:S02]  /*6180*/  ISETP.GE.AND P6, PT, R18, R206, PT ;  /* 0x000000ce1200720c */ /* 0x000fc40003fc6270 */
[----:B------:R-:W-:Y:S02]  /*6190*/  FSEL R72, R51, -INF , !P2 ;  /* 0xff80000033487808 */ /* 0x000fe40005000000 */
[C---:B------:R-:W-:Y:S02]  /*61a0*/  ISETP.LT.OR P1, PT, R19.reuse, R199, P1 ;  /* 0x000000c71300720c */ /* 0x040fe40000f21670 */
[----:B------:R-:W-:Y:S01]  /*61b0*/  I2FP.F32.S32 R6, R6 ;  /* 0x0000000600067245 */ /* 0x000fe20000201400 */
[----:B------:R-:W-:Y:S01]  /*61c0*/  MUFU.TANH R16, R172 ;  /* 0x000000ac00107308 */ /* 0x000fe20000002400 */
[----:B------:R-:W-:Y:S02]  /*61d0*/  ISETP.GE.AND P2, PT, R19, R204, PT ;  /* 0x000000cc1300720c */ /* 0x000fe40003f46270 */
[----:B------:R-:W-:Y:S01]  /*61e0*/  ISETP.GE.AND P3, PT, R20, R205, PT ;  /* 0x000000cd1400720c */ /* 0x000fe20003f66270 */
[----:B------:R-:W-:Y:S01]  /*61f0*/  FFMA.FTZ R6, R6, -UR31, R70 ;  /* 0x8000001f06067c23 */ /* 0x000fe20008010046 */
[----:B------:R-:W-:-:S02]  /*6200*/  ISETP.LT.OR P5, PT, R18, R197, P5 ;  /* 0x000000c51200720c */ /* 0x000fc40002fa1670 */
[----:B------:R-:W-:Y:S01]  /*6210*/  I2FP.F32.S32 R7, R7 ;  /* 0x0000000700077245 */ /* 0x000fe20000201400 */
[----:B------:R-:W-:Y:S01]  /*6220*/  MUFU.TANH R52, R168 ;  /* 0x000000a800347308 */ /* 0x000fe20000002400 */
[----:B------:R-:W-:Y:S02]  /*6230*/  I2FP.F32.S32 R5, R3 ;  /* 0x0000000300057245 */ /* 0x000fe40000201400 */
[----:B------:R-:W-:Y:S02]  /*6240*/  ISETP.LT.OR P6, PT, R18, R198, P6 ;  /* 0x000000c61200720c */ /* 0x000fe400037c1670 */
[----:B------:R-:W-:Y:S01]  /*6250*/  FSEL R69, R60, -INF , !P1 ;  /* 0xff8000003c457808 */ /* 0x000fe20004800000 */
[----:B------:R-:W-:Y:S01]  /*6260*/  FFMA.FTZ R5, R5, -UR31, R46 ;  /* 0x8000001f05057c23 */ /* 0x000fe2000801002e */
[----:B------:R-:W-:Y:S01]  /*6270*/  I2FP.F32.S32 R3, R4 ;  /* 0x0000000400037245 */ /* 0x000fe20000201400 */
[----:B------:R-:W-:Y:S01]  /*6280*/  IMAD.IADD R4, R203, 0x1, -R22 ;  /* 0x00000001cb047824 */ /* 0x000fe200078e0a16 */
[----:B------:R-:W-:Y:S01]  /*6290*/  ISETP.LT.OR P2, PT, R19, R196, P2 ;  /* 0x000000c41300720c */ /* 0x000fe20001741670 */
[----:B------:R-:W5:Y:S01]  /*62a0*/  MUFU.TANH R18, R166 ;  /* 0x000000a600127308 */ /* 0x000f620000002400 */
[----:B------:R-:W-:-:S02]  /*62b0*/  ISETP.GE.AND P1, PT, R20, R204, PT ;  /* 0x000000cc1400720c */ /* 0x000fc40003f26270 */
[----:B------:R-:W-:Y:S02]  /*62c0*/  ISETP.LT.OR P3, PT, R20, R197, P3 ;  /* 0x000000c51400720c */ /* 0x000fe40001f61670 */
[----:B-1----:R-:W-:Y:S01]  /*62d0*/  FSEL R120, R8, -INF , !P5 ;  /* 0xff80000008787808 */ /* 0x002fe20006800000 */
[----:B------:R-:W-:Y:S01]  /*62e0*/  FFMA.FTZ R8, R7, -UR31, R44 ;  /* 0x8000001f07087c23 */ /* 0x000fe2000801002c */
        /* <DEDUP_REMOVED lines=8> */
[----:B------:R-:W-:Y:S01]  /*6370*/  FSEL R110, R6, -INF , !P3 ;  /* 0xff800000066e7808 */ /* 0x000fe20005800000 */
[----:B------:R-:W-:Y:S01]  /*6380*/  IMAD.IADD R6, R203, 0x1, -R21 ;  /* 0x00000001cb067824 */ /* 0x000fe200078e0a15 */
[----:B------:R-:W-:Y:S01]  /*6390*/  FSEL R144, R5, -INF , !P1 ;  /* 0xff80000005907808 */ /* 0x000fe20004800000 */
[----:B------:R-:W1:Y:S01]  /*63a0*/  MUFU.TANH R46, R170 ;  /* 0x000000aa002e7308 */ /* 0x000e620000002400 */
[----:B------:R-:W-:-:S02]  /*63b0*/  IABS R4, R4 ;  /* 0x0000000400047213 */ /* 0x000fc40000000000 */
[C---:B------:R-:W-:Y:S02]  /*63c0*/  ISETP.LT.OR P5, PT, R20.reuse, R198, P5 ;  /* 0x000000c61400720c */ /* 0x040fe40002fa1670 */
[----:B------:R-:W-:Y:S01]  /*63d0*/  IABS R5, R7 ;  /* 0x0000000700057213 */ /* 0x000fe20000000000 */
[----:B------:R-:W-:Y:S01]  /*63e0*/  IMAD.MOV.U32 R7, RZ, RZ, R4 ;  /* 0x000000ffff077224 */ /* 0x000fe200078e0004 */
[----:B------:R-:W-:Y:S01]  /*63f0*/  IABS R3, R3 ;  /* 0x0000000300037213 */ /* 0x000fe20000000000 */
[----:B------:R-:W-:Y:S01]  /*6400*/  MUFU.TANH R60, R171 ;  /* 0x000000ab003c7308 */ /* 0x000fe20000002400 */
[----:B------:R-:W-:Y:S01]  /*6410*/  IABS R9, R9 ;  /* 0x0000000900097213 */ /* 0x000fe20000000000 */
[----:B------:R-:W-:Y:S01]  /*6420*/  IMAD.MOV.U32 R4, RZ, RZ, R5 ;  /* 0x000000ffff047224 */ /* 0x000fe200078e0005 */
[----:B------:R-:W-:Y:S02]  /*6430*/  ISETP.GE.AND P6, PT, R20, R207, PT ;  /* 0x000000cf1400720c */ /* 0x000fe40003fc6270 */
[----:B------:R-:W-:-:S02]  /*6440*/  IABS R6, R6 ;  /* 0x0000000600067213 */ /* 0x000fc40000000000 */
[----:B------:R-:W-:Y:S01]  /*6450*/  FSEL R75, R8, -INF , !P5 ;  /* 0xff800000084b7808 */ /* 0x000fe20006800000 */
[----:B------:R-:W-:Y:S01]  /*6460*/  MUFU.TANH R43, R173 ;  /* 0x000000ad002b7308 */ /* 0x000fe20000002400 */
[----:B------:R-:W-:Y:S01]  /*6470*/  I2FP.F32.S32 R8, R3 ;  /* 0x0000000300087245 */ /* 0x000fe20000201400 */
[----:B------:R-:W-:Y:S01]  /*6480*/  IMAD.MOV.U32 R3, RZ, RZ, R9 ;  /* 0x000000ffff037224 */ /* 0x000fe200078e0009 */
[----:B------:R-:W-:Y:S01]  /*6490*/  ISETP.LT.OR P6, PT, R20, R199, P6 ;  /* 0x000000c71400720c */ /* 0x000fe200037c1670 */
[----:B------:R-:W-:Y:S01]  /*64a0*/  IMAD.MOV.U32 R5, RZ, RZ, R6 ;  /* 0x000000ffff057224 */ /* 0x000fe200078e0006 */
[----:B------:R-:W-:Y:S01]  /*64b0*/  ISETP.GE.AND P4, PT, R19, R205, PT ;  /* 0x000000cd1300720c */ /* 0x000fe20003f86270 */
[----:B------:R-:W-:Y:S01]  /*64c0*/  FFMA.FTZ R8, R8, -UR31, R81 ;  /* 0x8000001f08087c23 */ /* 0x000fe20008010051 */
[----:B------:R-:W-:Y:S01]  /*64d0*/  I2FP.F32.S32 R6, R7 ;  /* 0x0000000700067245 */ /* 0x000fe20000201400 */
[----:B------:R-:W-:Y:S01]  /*64e0*/  MUFU.TANH R15, R176 ;  /* 0x000000b0000f7308 */ /* 0x000fe20000002400 */
        /* <DEDUP_REMOVED lines=12> */
[----:B--2---:R-:W-:Y:S01]  /*65b0*/  FFMA.FTZ R10, R4, -UR31, R56 ;  /* 0x8000001f040a7c23 */ /* 0x004fe20008010038 */
        /* <DEDUP_REMOVED lines=11> */
[----:B------:R-:W2:Y:S01]  /*6670*/  MUFU.TANH R13, R174 ;  /* 0x000000ae000d7308 */ /* 0x000ea20000002400 */
        /* <DEDUP_REMOVED lines=20> */
[----:B------:R3:W-:Y:S01]  /*67c0*/  MUFU.TANH R51, R189 ;  /* 0x000000bd00337308 */ /* 0x0007e20000002400 */
        /* <DEDUP_REMOVED lines=11> */
[----:B------:R-:W-:Y:S01]  /*6880*/  FFMA.FTZ R8, R7, -UR31, R61 ;  /* 0x8000001f07087c23 */ /* 0x000fe2000801003d */
[----:B------:R-:W-:Y:S01]  /*6890*/  FSEL R70, R12, -INF , !P4 ;  /* 0xff8000000c467808 */ /* 0x000fe20006000000 */
[----:B------:R-:W-:Y:S01]  /*68a0*/  FFMA.FTZ R12, R3, -UR31, R14 ;  /* 0x8000001f030c7c23 */ /* 0x000fe2000801000e */
[----:B------:R-:W-:Y:S01]  /*68b0*/  ISETP.LT.OR P5, PT, R23, R196, P5 ;  /* 0x000000c41700720c */ /* 0x000fe20002fa1670 */
[--C-:B------:R-:W-:Y:S01]  /*68c0*/  IMAD.IADD R7, R202, 0x1, -R25.reuse ;  /* 0x00000001ca077824 */ /* 0x100fe200078e0a19 */
[----:B------:R-:W-:Y:S01]  /*68d0*/  FSEL R142, R9, -INF , !P0 ;  /* 0xff800000098e7808 */ /* 0x000fe20004000000 */
[----:B------:R-:W-:Y:S01]  /*68e0*/  IMAD.IADD R3, R201, 0x1, -R24 ;  /* 0x00000001c9037824 */ /* 0x000fe200078e0a18 */
[----:B------:R-:W-:Y:S01]  /*68f0*/  ISETP.GE.AND P2, PT, R23, R206, PT ;  /* 0x000000ce1700720c */ /* 0x000fe20003f46270 */
[--C-:B------:R-:W-:Y:S01]  /*6900*/  IMAD.IADD R9, R201, 0x1, -R25.reuse ;  /* 0x00000001c9097824 */ /* 0x100fe200078e0a19 */
[----:B------:R-:W-:Y:S01]  /*6910*/  FSEL R74, R6, -INF , !P6 ;  /* 0xff800000064a7808 */ /* 0x000fe20007000000 */
[----:B------:R-:W-:Y:S01]  /*6920*/  IMAD.IADD R6, R203, 0x1, -R25 ;  /* 0x00000001cb067824 */ /* 0x000fe200078e0a19 */
[----:B------:R-:W-:Y:S01]  /*6930*/  FSEL R141, R5, -INF , !P5 ;  /* 0xff800000058d7808 */ /* 0x000fe20006800000 */
[----:B------:R-:W-:Y:S01]  /*6940*/  MUFU.TANH R22, R184 ;  /* 0x000000b800167308 */ /* 0x000fe20000002400 */
[----:B------:R-:W-:Y:S01]  /*6950*/  IABS R4, R4 ;  /* 0x0000000400047213 */ /* 0x000fe20000000000 */
[----:B---3--:R-:W-:Y:S01]  /*6960*/  VIADD R189, R188, 0x1c00 ;  /* 0x00001c00bcbd7836 */ /* 0x008fe20000000000 */
[----:B------:R-:W-:-:S02]  /*6970*/  ISETP.LT.OR P2, PT, R23, R198, P2 ;  /* 0x000000c61700720c */ /* 0x000fc40001741670 */
[----:B------:R-:W-:Y:S01]  /*6980*/  IABS R5, R7 ;  /* 0x0000000700057213 */ /* 0x000fe20000000000 */
[----:B------:R-:W-:Y:S01]  /*6990*/  IMAD.MOV.U32 R7, RZ, RZ, R4 ;  /* 0x000000ffff077224 */ /* 0x000fe200078e0004 */
[----:B------:R-:W-:Y:S01]  /*69a0*/  IABS R3, R3 ;  /* 0x0000000300037213 */ /* 0x000fe20000000000 */
[----:B------:R3:W-:Y:S01]  /*69b0*/  MUFU.TANH R14, R193 ;  /* 0x000000c1000e7308 */ /* 0x0007e20000002400 */
[----:B------:R-:W-:Y:S01]  /*69c0*/  IABS R9, R9 ;  /* 0x0000000900097213 */ /* 0x000fe20000000000 */
[----:B------:R-:W-:Y:S01]  /*69d0*/  IMAD.MOV.U32 R4, RZ, RZ, R5 ;  /* 0x000000ffff047224 */ /* 0x000fe200078e0005 */
[----:B------:R-:W-:Y:S02]  /*69e0*/  ISETP.GE.AND P4, PT, R23, R207, PT ;  /* 0x000000cf1700720c */ /* 0x000fe40003f86270 */
[----:B------:R-:W-:Y:S02]  /*69f0*/  IABS R6, R6 ;  /* 0x0000000600067213 */ /* 0x000fe40000000000 */
[----:B------:R-:W-:-:S02]  /*6a00*/  FSEL R68, R8, -INF , !P2 ;  /* 0xff80000008447808 */ /* 0x000fc40005000000 */
[----:B------:R-:W-:Y:S01]  /*6a10*/  I2FP.F32.S32 R8, R3 ;  /* 0x0000000300087245 */ /* 0x000fe20000201400 */
[----:B------:R-:W-:Y:S01]  /*6a20*/  IMAD.MOV.U32 R3, RZ, RZ, R9 ;  /* 0x000000ffff037224 */ /* 0x000fe200078e0009 */
[----:B------:R-:W-:Y:S01]  /*6a30*/  ISETP.LT.OR P4, PT, R23, R199, P4 ;  /* 0x000000c71700720c */ /* 0x000fe20002781670 */
[----:B------:R-:W-:Y:S01]  /*6a40*/  IMAD.MOV.U32 R5, RZ, RZ, R6 ;  /* 0x000000ffff057224 */ /* 0x000fe200078e0006 */
[----:B------:R-:W-:Y:S01]  /*6a50*/  ISETP.GE.AND P1, PT, R21, R205, PT ;  /* 0x000000cd1500720c */ /* 0x000fe20003f26270 */
[----:B------:R-:W-:Y:S01]  /*6a60*/  FFMA.FTZ R8, R8, -UR31, R66 ;  /* 0x8000001f08087c23 */ /* 0x000fe20008010042 */
[----:B------:R-:W-:Y:S01]  /*6a70*/  I2FP.F32.S32 R6, R7 ;  /* 0x0000000700067245 */ /* 0x000fe20000201400 */
[----:B------:R-:W2:Y:S01]  /*6a80*/  MUFU.TANH R23, R180 ;  /* 0x000000b400177308 */ /* 0x000ea20000002400 */
[----:B------:R-:W-:Y:S01]  /*6a90*/  FSEL R57, R78, -INF , !P4 ;  /* 0xff8000004e397808 */ /* 0x000fe20006000000 */
[----:B---3--:R-:W-:Y:S01]  /*6aa0*/  VIADD R193, R188, 0xc00 ;  /* 0x00000c00bcc17836 */ /* 0x008fe20000000000 */
[----:B------:R-:W-:-:S02]  /*6ab0*/  I2FP.F32.S32 R7, R4 ;  /* 0x0000000400077245 */ /* 0x000fc40000201400 */
[C---:B------:R-:W-:Y:S02]  /*6ac0*/  ISETP.GE.AND P3, PT, R21.reuse, R206, PT ;  /* 0x000000ce1500720c */ /* 0x040fe40003f66270 */
[C---:B------:R-:W-:Y:S02]  /*6ad0*/  ISETP.LT.OR P1, PT, R21.reuse, R197, P1 ;  /* 0x000000c51500720c */ /* 0x040fe40000f21670 */
[----:B------:R-:W-:Y:S02]  /*6ae0*/  ISETP.GE.AND P4, PT, R24, R204, PT ;  /* 0x000000cc1800720c */ /* 0x000fe40003f86270 */
[----:B------:R-:W-:Y:S02]  /*6af0*/  I2FP.F32.S32 R4, R3 ;  /* 0x0000000300047245 */ /* 0x000fe40000201400 */
[----:B------:R-:W-:Y:S01]  /*6b00*/  I2FP.F32.S32 R3, R5 ;  /* 0x0000000500037245 */ /* 0x000fe20000201400 */
[----:B------:R-:W-:Y:S01]  /*6b10*/  FFMA.FTZ R5, R6, -UR31, R55 ;  /* 0x8000001f06057c23 */ /* 0x000fe20008010037 */
[----:B------:R-:W-:Y:S01]  /*6b20*/  ISETP.LT.OR P3, PT, R21, R198, P3 ;  /* 0x000000c61500720c */ /* 0x000fe20001f61670 */
[----:B------:R-:W-:Y:S01]  /*6b30*/  MUFU.TANH R55, R215 ;  /* 0x000000d700377308 */ /* 0x000fe20000002400 */
[----:B------:R-:W-:Y:S01]  /*6b40*/  FSEL R71, R10, -INF , !P1 ;  /* 0xff8000000a477808 */ /* 0x000fe20004800000 */
[----:B----4-:R-:W-:Y:S01]  /*6b50*/  FFMA.FTZ R10, R4, -UR31, R62 ;  /* 0x8000001f040a7c23 */ /* 0x010fe2000801003e */
[----:B------:R-:W-:Y:S01]  /*6b60*/  ISETP.LT.OR P4, PT, R24, R196, P4 ;  /* 0x000000c41800720c */ /* 0x000fe20002781670 */
[----:B-----5:R-:W-:Y:S01]  /*6b70*/  FFMA.FTZ R9, R3, -UR31, R49 ;  /* 0x8000001f03097c23 */ /* 0x020fe20008010031 */
        /* <DEDUP_REMOVED lines=18> */
[C---:B------:R-:W-:Y:S02]  /*6ca0*/  ISETP.GE.AND P0, PT, R24.reuse, R205, PT ;  /* 0x000000cd1800720c */ /* 0x040fe40003f06270 */
[----:B------:R-:W-:-:S02]  /*6cb0*/  ISETP.GE.AND P1, PT, R24, R206, PT ;  /* 0x000000ce1800720c */ /* 0x000fc40003f26270 */
[----:B------:R-:W-:Y:S02]  /*6cc0*/  FSEL R56, R79, -INF , !P3 ;  /* 0xff8000004f387808 */ /* 0x000fe40005800000 */
[C---:B------:R-:W-:Y:S01]  /*6cd0*/  ISETP.LT.OR P2, PT, R25.reuse, R199, P2 ;  /* 0x000000c71900720c */ /* 0x040fe20001741670 */
[----:B---3--:R-:W-:Y:S01]  /*6ce0*/  VIADD R194, R188, 0x800 ;  /* 0x00000800bcc27836 */ /* 0x008fe20000000000 */
[----:B------:R-:W-:Y:S02]  /*6cf0*/  I2FP.F32.S32 R6, R6 ;  /* 0x0000000600067245 */ /* 0x000fe40000201400 */
[----:B------:R-:W-:Y:S02]  /*6d00*/  ISETP.GE.AND P3, PT, R25, R204, PT ;  /* 0x000000cc1900720c */ /* 0x000fe40003f66270 */
[----:B------:R-:W-:Y:S01]  /*6d10*/  ISETP.GE.AND P4, PT, R27, R205, PT ;  /* 0x000000cd1b00720c */ /* 0x000fe20003f86270 */
[----:B------:R-:W-:Y:S01]  /*6d20*/  FFMA.FTZ R6, R6, -UR31, R18 ;  /* 0x8000001f06067c23 */ /* 0x000fe20008010012 */
[----:B------:R-:W-:Y:S01]  /*6d30*/  ISETP.LT.OR P0, PT, R24, R197, P0 ;  /* 0x000000c51800720c */ /* 0x000fe20000701670 */
[----:B------:R3:W-:Y:S01]  /*6d40*/  MUFU.TANH R18, R195 ;  /* 0x000000c300127308 */ /* 0x0007e20000002400 */
[----:B------:R-:W-:-:S02]  /*6d50*/  I2FP.F32.S32 R7, R7 ;  /* 0x0000000700077245 */ /* 0x000fc40000201400 */
[----:B------:R-:W-:Y:S02]  /*6d60*/  I2FP.F32.S32 R5, R3 ;  /* 0x0000000300057245 */ /* 0x000fe40000201400 */
[----:B------:R-:W-:Y:S02]  /*6d70*/  ISETP.LT.OR P1, PT, R24, R198, P1 ;  /* 0x000000c61800720c */ /* 0x000fe40000f21670 */
[----:B------:R-:W-:Y:S01]  /*6d80*/  FSEL R53, R84, -INF , !P2 ;  /* 0xff80000054357808 */ /* 0x000fe20005000000 */
[----:B------:R-:W-:Y:S01]  /*6d90*/  FFMA.FTZ R5, R5, -UR31, R17 ;  /* 0x8000001f05057c23 */ /* 0x000fe20008010011 */
[----:B------:R-:W-:Y:S01]  /*6da0*/  I2FP.F32.S32 R3, R4 ;  /* 0x0000000400037245 */ /* 0x000fe20000201400 */
[----:B------:R-:W-:Y:S01]  /*6db0*/  IMAD.IADD R4, R203, 0x1, -R26 ;  /* 0x00000001cb047824 */ /* 0x000fe200078e0a1a */
[----:B------:R-:W-:Y:S01]  /*6dc0*/  ISETP.LT.OR P3, PT, R25, R196, P3 ;  /* 0x000000c41900720c */ /* 0x000fe20001f61670 */
[----:B------:R4:W5:Y:S01]  /*6dd0*/  MUFU.TANH R17, R192 ;  /* 0x000000c000117308 */ /* 0x0009620000002400 */
[----:B------:R-:W-:-:S02]  /*6de0*/  ISETP.GE.AND P2, PT, R27, R204, PT ;  /* 0x000000cc1b00720c */ /* 0x000fc40003f46270 */
[----:B------:R-:W-:Y:S02]  /*6df0*/  ISETP.LT.OR P4, PT, R27, R197, P4 ;  /* 0x000000c51b00720c */ /* 0x000fe40002781670 */
[----:B------:R-:W-:Y:S01]  /*6e00*/  FSEL R98, R8, -INF , !P0 ;  /* 0xff80000008627808 */ /* 0x000fe20004000000 */
[----:B------:R-:W-:Y:S01]  /*6e10*/  FFMA.FTZ R8, R7, -UR31, R54 ;  /* 0x8000001f07087c23 */ /* 0x000fe20008010036 */
[----:B------:R-:W-:Y:S01]  /*6e20*/  FSEL R63, R12, -INF , !P1 ;  /* 0xff8000000c3f7808 */ /* 0x000fe20004800000 */
[----:B------:R-:W-:Y:S01]  /*6e30*/  FFMA.FTZ R12, R3, -UR31, R48 ;  /* 0x8000001f030c7c23 */ /* 0x000fe20008010030 */
[----:B------:R-:W-:Y:S01]  /*6e40*/  ISETP.LT.OR P2, PT, R27, R196, P2 ;  /* 0x000000c41b00720c */ /* 0x000fe20001741670 */
[----:B------:R-:W-:Y:S01]  /*6e50*/  IMAD.IADD R7, R202, 0x1, -R28 ;  /* 0x00000001ca077824 */ /* 0x000fe200078e0a1c */
        /* <DEDUP_REMOVED lines=9> */
[C---:B---3--:R-:W-:Y:S01]  /*6ef0*/  VIADD R195, R188.reuse, 0x400 ;  /* 0x00000400bcc37836 */ /* 0x048fe20000000000 */
[----:B------:R-:W-:Y:S01]  /*6f00*/  ISETP.LT.OR P0, PT, R27, R198, P0 ;  /* 0x000000c61b00720c */ /* 0x000fe20000701670 */
[----:B----4-:R-:W-:Y:S01]  /*6f10*/  VIADD R192, R188, 0x1000 ;  /* 0x00001000bcc07836 */ /* 0x010fe20000000000 */
[----:B------:R-:W-:Y:S01]  /*6f20*/  IABS R5, R7 ;  /* 0x0000000700057213 */ /* 0x000fe20000000000 */
[----:B------:R-:W-:Y:S01]  /*6f30*/  IMAD.MOV.U32 R7, RZ, RZ, R4 ;  /* 0x000000ffff077224 */ /* 0x000fe200078e0004 */
[----:B------:R-:W-:-:S02]  /*6f40*/  IABS R3, R3 ;  /* 0x0000000300037213 */ /* 0x000fc40000000000 */
[----:B------:R-:W-:Y:S01]  /*6f50*/  IABS R9, R9 ;  /* 0x0000000900097213 */ /* 0x000fe20000000000 */
[----:B------:R-:W-:Y:S01]  /*6f60*/  IMAD.MOV.U32 R4, RZ, RZ, R5 ;  /* 0x000000ffff047224 */ /* 0x000fe200078e0005 */
[C---:B------:R-:W-:Y:S02]  /*6f70*/  ISETP.GE.AND P1, PT, R27.reuse, R207, PT ;  /* 0x000000cf1b00720c */ /* 0x040fe40003f26270 */
[----:B------:R-:W-:Y:S02]  /*6f80*/  IABS R6, R6 ;  /* 0x0000000600067213 */ /* 0x000fe40000000000 */
[----:B------:R-:W-:Y:S02]  /*6f90*/  FSEL R62, R8, -INF , !P0 ;  /* 0xff800000083e7808 */ /* 0x000fe40004000000 */
[----:B------:R-:W-:Y:S01]  /*6fa0*/  I2FP.F32.S32 R8, R3 ;  /* 0x0000000300087245 */ /* 0x000fe20000201400 */
[----:B------:R-:W-:Y:S01]  /*6fb0*/  IMAD.MOV.U32 R3, RZ, RZ, R9 ;  /* 0x000000ffff037224 */ /* 0x000fe200078e0009 */
[----:B------:R-:W-:Y:S01]  /*6fc0*/  ISETP.LT.OR P1, PT, R27, R199, P1 ;  /* 0x000000c71b00720c */ /* 0x000fe20000f21670 */
[----:B------:R-:W-:Y:S01]  /*6fd0*/  IMAD.MOV.U32 R5, RZ, RZ, R6 ;  /* 0x000000ffff057224 */ /* 0x000fe200078e0006 */
[----:B------:R-:W-:Y:S01]  /*6fe0*/  ISETP.GE.AND P5, PT, R25, R205, PT ;  /* 0x000000cd1900720c */ /* 0x000fe20003fa6270 */
[----:B------:R-:W-:Y:S01]  /*6ff0*/  FFMA.FTZ R8, R8, -UR31, R52 ;  /* 0x8000001f08087c23 */ /* 0x000fe20008010034 */
[----:B------:R-:W-:Y:S01]  /*7000*/  I2FP.F32.S32 R6, R7 ;  /* 0x0000000700067245 */ /* 0x000fe20000201400 */
[----:B------:R-:W3:Y:S01]  /*7010*/  MUFU.TANH R27, R182 ;  /* 0x000000b6001b7308 */ /* 0x000ee20000002400 */
[----:B------:R-:W-:-:S02]  /*7020*/  FSEL R49, R86, -INF , !P1 ;  /* 0xff80000056317808 */ /* 0x000fc40004800000 */
[----:B------:R-:W-:Y:S02]  /*7030*/  I2FP.F32.S32 R7, R4 ;  /* 0x0000000400077245 */ /* 0x000fe40000201400 */
[C---:B------:R-:W-:Y:S02]  /*7040*/  ISETP.GE.AND P6, PT, R25.reuse, R206, PT ;  /* 0x000000ce1900720c */ /* 0x040fe40003fc6270 */
[C---:B------:R-:W-:Y:S02]  /*7050*/  ISETP.LT.OR P5, PT, R25.reuse, R197, P5 ;  /* 0x000000c51900720c */ /* 0x040fe40002fa1670 */
[----:B------:R-:W-:Y:S02]  /*7060*/  ISETP.GE.AND P1, PT, R26, R204, PT ;  /* 0x000000cc1a00720c */ /* 0x000fe40003f26270 */
[----:B------:R-:W-:Y:S02]  /*7070*/  I2FP.F32.S32 R4, R3 ;  /* 0x0000000300047245 */ /* 0x000fe40000201400 */
[----:B------:R-:W-:Y:S01]  /*7080*/  I2FP.F32.S32 R3, R5 ;  /* 0x0000000500037245 */ /* 0x000fe20000201400 */
[----:B------:R-:W-:Y:S01]  /*7090*/  FFMA.FTZ R5, R6, -UR31, R47 ;  /* 0x8000001f06057c23 */ /* 0x000fe2000801002f */
[----:B------:R-:W-:-:S02]  /*70a0*/  ISETP.LT.OR P6, PT, R25, R198, P6 ;  /* 0x000000c61900720c */ /* 0x000fc400037c1670 */
[----:B------:R-:W-:Y:S01]  /*70b0*/  FSEL R66, R10, -INF , !P5 ;  /* 0xff8000000a427808 */ /* 0x000fe20006800000 */
[----:B-1----:R-:W-:Y:S01]  /*70c0*/  FFMA.FTZ R10, R4, -UR31, R46 ;  /* 0x8000001f040a7c23 */ /* 0x002fe2000801002e */
[----:B------:R-:W-:Y:S01]  /*70d0*/  ISETP.LT.OR P1, PT, R26, R196, P1 ;  /* 0x000000c41a00720c */ /* 0x000fe20000f21670 */
[----:B------:R-:W-:Y:S01]  /*70e0*/  FFMA.FTZ R9, R3, -UR31, R16 ;  /* 0x8000001f03097c23 */ /* 0x000fe20008010010 */
[C-C-:B------:R-:W-:Y:S01]  /*70f0*/  IMAD.IADD R4, R202.reuse, 0x1, -R29.reuse ;  /* 0x00000001ca047824 */ /* 0x140fe200078e0a1d */
[----:B------:R-:W-:Y:S01]  /*7100*/  FSEL R61, R11, -INF , !P6 ;  /* 0xff8000000b3d7808 */ /* 0x000fe20007000000 */
[----:B------:R-:W-:Y:S01]  /*7110*/  IMAD.IADD R3, R201, 0x1, -R29 ;  /* 0x00000001c9037824 */ /* 0x000fe200078e0a1d */
[----:B------:R-:W-:Y:S01]  /*7120*/  FSEL R129, R5, -INF , !P1 ;  /* 0xff80000005817808 */ /* 0x000fe20004800000 */
[----:B--2---:R-:W-:Y:S01]  /*7130*/  FFMA.FTZ R11, R7, -UR31, R13 ;  /* 0x8000001f070b7c23 */ /* 0x004fe2000801000d */
[----:B------:R-:W-:Y:S01]  /*7140*/  IMAD.IADD R5, R203, 0x1, -R29 ;  /* 0x00000001cb057824 */ /* 0x000fe200078e0a1d */
[----:B------:R-:W-:Y:S01]  /*7150*/  IABS R6, R4 ;  /* 0x0000000400067213 */ /* 0x000fe20000000000 */
[----:B------:R-:W-:Y:S01]  /*7160*/  IMAD.IADD R7, R202, 0x1, -R30 ;  /* 0x00000001ca077824 */ /* 0x000fe200078e0a1e */
[----:B------:R-:W-:Y:S01]  /*7170*/  IABS R4, R3 ;  /* 0x0000000300047213 */ /* 0x000fe20000000000 */
[----:B------:R-:W1:Y:S01]  /*7180*/  MUFU.TANH R16, R209 ;  /* 0x000000d100107308 */ /* 0x000e620000002400 */
        /* <DEDUP_REMOVED lines=8> */
[----:B------:R-:W-:Y:S01]  /*7210*/  ISETP.GE.AND P3, PT, R26, R205, PT ;  /* 0x000000cd1a00720c */ /* 0x000fe20003f66270 */
[----:B------:R-:W-:Y:S01]  /*7220*/  MUFU.TANH R25, R212 ;  /* 0x000000d400197308 */ /* 0x000fe20000002400 */
[----:B------:R-:W-:-:S02]  /*7230*/  FSEL R48, R85, -INF , !P6 ;  /* 0xff80000055307808 */ /* 0x000fc40007000000 */
[C---:B------:R-:W-:Y:S02]  /*7240*/  ISETP.LT.OR P0, PT, R28.reuse, R199, P0 ;  /* 0x000000c71c00720c */ /* 0x040fe40000701670 */
[----:B------:R-:W-:Y:S02]  /*7250*/  I2FP.F32.S32 R6, R6 ;  /* 0x0000000600067245 */ /* 0x000fe40000201400 */
[----:B------:R-:W-:Y:S02]  /*7260*/  ISETP.GE.AND P6, PT, R28, R204, PT ;  /* 0x000000cc1c00720c */ /* 0x000fe40003fc6270 */
[----:B------:R-:W-:Y:S01]  /*7270*/  ISETP.GE.AND P1, PT, R29, R205, PT ;  /* 0x000000cd1d00720c */ /* 0x000fe20003f26270 */
[----:B------:R-:W-:Y:S01]  /*7280*/  FFMA.FTZ R6, R6, -UR31, R60 ;  /* 0x8000001f06067c23 */ /* 0x000fe2000801003c */
[----:B------:R-:W-:Y:S02]  /*7290*/  I2FP.F32.S32 R5, R3 ;  /* 0x0000000300057245 */ /* 0x000fe40000201400 */
[----:B------:R-:W-:-:S02]  /*72a0*/  ISETP.LT.OR P3, PT, R26, R197, P3 ;  /* 0x000000c51a00720c */ /* 0x000fc40001f61670 */
[----:B------:R-:W-:Y:S01]  /*72b0*/  I2FP.F32.S32 R7, R7 ;  /* 0x0000000700077245 */ /* 0x000fe20000201400 */
[----:B------:R-:W-:Y:S01]  /*72c0*/  FFMA.FTZ R5, R5, -UR31, R43 ;  /* 0x8000001f05057c23 */ /* 0x000fe2000801002b */
[----:B------:R-:W-:Y:S01]  /*72d0*/  I2FP.F32.S32 R3, R4 ;  /* 0x0000000400037245 */ /* 0x000fe20000201400 */
[--C-:B------:R-:W-:Y:S01]  /*72e0*/  IMAD.IADD R4, R203, 0x1, -R30.reuse ;  /* 0x00000001cb047824 */ /* 0x100fe200078e0a1e */
[----:B------:R-:W-:Y:S02]  /*72f0*/  FSEL R46, R87, -INF , !P0 ;  /* 0xff800000572e7808 */ /* 0x000fe40004000000 */
[----:B------:R-:W-:Y:S01]  /*7300*/  ISETP.LT.OR P6, PT, R28, R196, P6 ;  /* 0x000000c41c00720c */ /* 0x000fe200037c1670 */
[----:B------:R-:W-:Y:S01]  /*7310*/  FFMA.FTZ R13, R3, -UR31, R15 ;  /* 0x8000001f030d7c23 */ /* 0x000fe2000801000f */
[----:B------:R-:W-:Y:S01]  /*7320*/  ISETP.GE.AND P0, PT, R29, R204, PT ;  /* 0x000000cc1d00720c */ /* 0x000fe20003f06270 */
[----:B------:R2:W4:Y:S01]  /*7330*/  MUFU.TANH R15, R90 ;  /* 0x0000005a000f7308 */ /* 0x0005220000002400 */
[----:B------:R-:W-:Y:S01]  /*7340*/  ISETP.GE.AND P5, PT, R26, R206, PT ;  /* 0x000000ce1a00720c */ /* 0x000fe20003fa6270 */
[----:B------:R-:W-:Y:S01]  /*7350*/  IMAD.IADD R3, R201, 0x1, -R30 ;  /* 0x00000001c9037824 */ /* 0x000fe200078e0a1e */
[----:B------:R-:W-:-:S02]  /*7360*/  ISETP.LT.OR P1, PT, R29, R197, P1 ;  /* 0x000000c51d00720c */ /* 0x000fc40000f21670 */
[----:B------:R-:W-:Y:S01]  /*7370*/  FSEL R79, R8, -INF , !P3 ;  /* 0xff800000084f7808 */ /* 0x000fe20005800000 */
[----:B------:R-:W-:Y:S01]  /*7380*/  FFMA.FTZ R8, R7, -UR31, R19 ;  /* 0x8000001f07087c23 */ /* 0x000fe20008010013 */
[----:B------:R-:W-:Y:S01]  /*7390*/  ISETP.LT.OR P0, PT, R29, R196, P0 ;  /* 0x000000c41d00720c */ /* 0x000fe20000701670 */
[--C-:B------:R-:W-:Y:S01]  /*73a0*/  IMAD.IADD R7, R202, 0x1, -R31.reuse ;  /* 0x00000001ca077824 */ /* 0x100fe200078e0a1f */
[----:B------:R-:W-:Y:S01]  /*73b0*/  FSEL R124, R9, -INF , !P6 ;  /* 0xff800000097c7808 */ /* 0x000fe20007000000 */
[----:B------:R-:W-:Y:S01]  /*73c0*/  IMAD.IADD R9, R201, 0x1, -R31 ;  /* 0x00000001c9097824 */ /* 0x000fe200078e0a1f */
[----:B------:R-:W-:Y:S01]  /*73d0*/  ISETP.LT.OR P5, PT, R26, R198, P5 ;  /* 0x000000c61a00720c */ /* 0x000fe20002fa1670 */
[----:B------:R-:W4:Y:S01]  /*73e0*/  MUFU.TANH R19, R213 ;  /* 0x000000d500137308 */ /* 0x000f220000002400 */
[----:B------:R-:W-:Y:S02]  /*73f0*/  ISETP.GE.AND P3, PT, R29, R206, PT ;  /* 0x000000ce1d00720c */ /* 0x000fe40003f66270 */
[----:B------:R-:W-:-:S02]  /*7400*/  IABS R4, R4 ;  /* 0x0000000400047213 */ /* 0x000fc40000000000 */
[----:B--2---:R-:W-:Y:S01]  /*7410*/  FSEL R90, R6, -INF , !P1 ;  /* 0xff800000065a7808 */ /* 0x004fe20004800000 */
[----:B------:R-:W-:Y:S01]  /*7420*/  IMAD.IADD R6, R203, 0x1, -R31 ;  /* 0x00000001cb067824 */ /* 0x000fe200078e0a1f */
[----:B------:R-:W-:Y:S02]  /*7430*/  FSEL R128, R5, -INF , !P0 ;  /* 0xff80000005807808 */ /* 0x000fe40004000000 */
[----:B------:R-:W-:Y:S02]  /*7440*/  FSEL R58, R12, -INF , !P5 ;  /* 0xff8000000c3a7808 */ /* 0x000fe40006800000 */
[C---:B------:R-:W-:Y:S02]  /*7450*/  ISETP.LT.OR P3, PT, R29.reuse, R198, P3 ;  /* 0x000000c61d00720c */ /* 0x040fe40001f61670 */
[----:B------:R-:W-:Y:S01]  /*7460*/  IABS R5, R7 ;  /* 0x0000000700057213 */ /* 0x000fe20000000000 */
[----:B------:R-:W-:Y:S01]  /*7470*/  IMAD.MOV.U32 R7, RZ, RZ, R4 ;  /* 0x000000ffff077224 */ /* 0x000fe200078e0004 */
[----:B------:R-:W-:-:S02]  /*7480*/  ISETP.GE.AND P5, PT, R29, R207, PT ;  /* 0x000000cf1d00720c */ /* 0x000fc40003fa6270 */
[----:B------:R-:W-:Y:S01]  /*7490*/  IABS R3, R3 ;  /* 0x0000000300037213 */ /* 0x000fe20000000000 */
[----:B------:R-:W-:Y:S01]  /*74a0*/  IMAD.MOV.U32 R4, RZ, RZ, R5 ;  /* 0x000000ffff047224 */ /* 0x000fe200078e0005 */
[----:B------:R-:W-:Y:S02]  /*74b0*/  IABS R9, R9 ;  /* 0x0000000900097213 */ /* 0x000fe40000000000 */
[----:B------:R-:W-:Y:S02]  /*74c0*/  IABS R6, R6 ;  /* 0x0000000600067213 */ /* 0x000fe40000000000 */
[----:B------:R-:W-:Y:S02]  /*74d0*/  FSEL R54, R8, -INF , !P3 ;  /* 0xff80000008367808 */ /* 0x000fe40005800000 */
[----:B------:R-:W-:Y:S01]  /*74e0*/  ISETP.LT.OR P5, PT, R29, R199, P5 ;  /* 0x000000c71d00720c */ /* 0x000fe20002fa1670 */
[----:B------:R-:W-:Y:S01]  /*74f0*/  IMAD.MOV.U32 R5, RZ, RZ, R6 ;  /* 0x000000ffff057224 */ /* 0x000fe200078e0006 */
[----:B------:R-:W-:Y:S01]  /*7500*/  I2FP.F32.S32 R8, R3 ;  /* 0x0000000300087245 */ /* 0x000fe20000201400 */
[----:B------:R-:W-:Y:S01]  /*7510*/  IMAD.MOV.U32 R3, RZ, RZ, R9 ;  /* 0x000000ffff037224 */ /* 0x000fe200078e0009 */
[----:B------:R-:W-:-:S02]  /*7520*/  ISETP.GE.AND P4, PT, R28, R206, PT ;  /* 0x000000ce1c00720c */ /* 0x000fc40003f86270 */
[----:B------:R-:W-:Y:S01]  /*7530*/  ISETP.GE.AND P2, PT, R28, R205, PT ;  /* 0x000000cd1c00720c */ /* 0x000fe20003f46270 */
[----:B------:R-:W-:Y:S01]  /*7540*/  FFMA.FTZ R8, R8, -UR31, R45 ;  /* 0x8000001f08087c23 */ /* 0x000fe2000801002d */
[----:B------:R-:W-:Y:S02]  /*7550*/  I2FP.F32.S32 R6, R7 ;  /* 0x0000000700067245 */ /* 0x000fe40000201400 */
[----:B------:R-:W-:Y:S02]  /*7560*/  FSEL R43, R88, -INF , !P5 ;  /* 0xff800000582b7808 */ /* 0x000fe40006800000 */
[----:B------:R-:W-:Y:S02]  /*7570*/  ISETP.GE.AND P5, PT, R30, R204, PT ;  /* 0x000000cc1e00720c */ /* 0x000fe40003fa6270 */
[----:B------:R-:W-:Y:S02]  /*7580*/  I2FP.F32.S32 R7, R4 ;  /* 0x0000000400077245 */ /* 0x000fe40000201400 */
[----:B------:R-:W-:-:S02]  /*7590*/  ISETP.LT.OR P4, PT, R28, R198, P4 ;  /* 0x000000c61c00720c */ /* 0x000fc40002781670 */
[----:B------:R-:W-:Y:S01]  /*75a0*/  I2FP.F32.S32 R4, R3 ;  /* 0x0000000300047245 */ /* 0x000fe20000201400 */
[----:B------:R-:W-:Y:S01]  /*75b0*/  FFMA.FTZ R12, R7, -UR31, R50 ;  /* 0x8000001f070c7c23 */ /* 0x000fe20008010032 */
[----:B------:R-:W-:Y:S01]  /*75c0*/  ISETP.LT.OR P2, PT, R28, R197, P2 ;  /* 0x000000c51c00720c */ /* 0x000fe20001741670 */
[--C-:B------:R-:W-:Y:S01]  /*75d0*/  IMAD.IADD R7, R201, 0x1, -R33.reuse ;  /* 0x00000001c9077824 */ /* 0x100fe200078e0a21 */
[----:B------:R-:W-:Y:S01]  /*75e0*/  I2FP.F32.S32 R3, R5 ;  /* 0x0000000500037245 */ /* 0x000fe20000201400 */
[----:B------:R-:W-:Y:S01]  /*75f0*/  FFMA.FTZ R5, R6, -UR31, R44 ;  /* 0x8000001f06057c23 */ /* 0x000fe2000801002c */
[----:B------:R-:W-:Y:S01]  /*7600*/  ISETP.GE.AND P6, PT, R30, R205, PT ;  /* 0x000000cd1e00720c */ /* 0x000fe20003fc6270 */
[----:B------:R-:W-:Y:S01]  /*7610*/  IMAD.IADD R6, R202, 0x1, -R33 ;  /* 0x00000001ca067824 */ /* 0x000fe200078e0a21 */
[----:B------:R-:W-:Y:S01]  /*7620*/  ISETP.LT.OR P5, PT, R30, R196, P5 ;  /* 0x000000c41e00720c */ /* 0x000fe20002fa1670 */
[----:B------:R-:W-:Y:S01]  /*7630*/  MUFU.TANH R28, R214 ;  /* 0x000000d6001c7308 */ /* 0x000fe20000002400 */
[----:B------:R-:W-:Y:S01]  /*7640*/  FSEL R52, R11, -INF , !P4 ;  /* 0xff8000000b347808 */ /* 0x000fe20006000000 */
[----:B------:R-:W-:Y:S01]  /*7650*/  FFMA.FTZ R11, R4, -UR31, R23 ;  /* 0x8000001f040b7c23 */ /* 0x000fe20008010017 */
[----:B------:R-:W-:Y:S01]  /*7660*/  FSEL R85, R10, -INF , !P2 ;  /* 0xff8000000a557808 */ /* 0x000fe20005000000 */
[----:B------:R-:W-:Y:S01]  /*7670*/  FFMA.FTZ R10, R3, -UR31, R20 ;  /* 0x8000001f030a7c23 */ /* 0x000fe20008010014 */
[----:B------:R-:W-:Y:S01]  /*7680*/  ISETP.LT.OR P6, PT, R30, R197, P6 ;  /* 0x000000c51e00720c */ /* 0x000fe200037c1670 */
[--C-:B------:R-:W-:Y:S01]  /*7690*/  IMAD.IADD R4, R202, 0x1, -R32.reuse ;  /* 0x00000001ca047824 */ /* 0x100fe200078e0a20 */
[----:B------:R-:W-:Y:S01]  /*76a0*/  FSEL R126, R5, -INF , !P5 ;  /* 0xff800000057e7808 */ /* 0x000fe20006800000 */
[--C-:B------:R-:W-:Y:S01]  /*76b0*/  IMAD.IADD R3, R201, 0x1, -R32.reuse ;  /* 0x00000001c9037824 */ /* 0x100fe200078e0a20 */
[----:B------:R-:W-:Y:S01]  /*76c0*/  FSEL R96, R8, -INF , !P6 ;  /* 0xff80000008607808 */ /* 0x000fe20007000000 */
[----:B------:R-:W-:Y:S01]  /*76d0*/  IMAD.IADD R5, R203, 0x1, -R32 ;  /* 0x00000001cb057824 */ /* 0x000fe200078e0a20 */
[----:B------:R-:W-:Y:S01]  /*76e0*/  IABS R8, R4 ;  /* 0x0000000400087213 */ /* 0x000fe20000000000 */
[----:B------:R-:W-:Y:S01]  /*76f0*/  MUFU.TANH R20, R185 ;  /* 0x000000b900147308 */ /* 0x000fe20000002400 */
[----:B------:R-:W-:-:S02]  /*7700*/  IABS R4, R3 ;  /* 0x0000000300047213 */ /* 0x000fc40000000000 */
[----:B------:R-:W-:Y:S01]  /*7710*/  IABS R3, R5 ;  /* 0x0000000500037213 */ /* 0x000fe20000000000 */
[----:B------:R-:W-:Y:S01]  /*7720*/  IMAD.MOV.U32 R9, RZ, RZ, R8 ;  /* 0x000000ffff097224 */ /* 0x000fe200078e0008 */
[----:B------:R-:W-:Y:S01]  /*7730*/  IABS R5, R6 ;  /* 0x0000000600057213 */ /* 0x000fe20000000000 */
[----:B------:R-:W-:Y:S01]  /*7740*/  IMAD.MOV.U32 R8, RZ, RZ, R4 ;  /* 0x000000ffff087224 */ /* 0x000fe200078e0004 */
[----:B------:R-:W-:Y:S01]  /*7750*/  IABS R7, R7 ;  /* 0x0000000700077213 */ /* 0x000fe20000000000 */
[----:B------:R-:W-:Y:S01]  /*7760*/  IMAD.MOV.U32 R6, RZ, RZ, R3 ;  /* 0x000000ffff067224 */ /* 0x000fe200078e0003 */
[-C--:B------:R-:W-:Y:S01]  /*7770*/  ISETP.GE.AND P3, PT, R31, R207.reuse, PT ;  /* 0x000000cf1f00720c */ /* 0x080fe20003f66270 */
[----:B------:R-:W-:Y:S01]  /*7780*/  IMAD.MOV.U32 R4, RZ, RZ, R5 ;  /* 0x000000ffff047224 */ /* 0x000fe200078e0005 */
[C---:B------:R-:W-:Y:S01]  /*7790*/  ISETP.GE.AND P4, PT, R30.reuse, R207, PT ;  /* 0x000000cf1e00720c */ /* 0x040fe20003f86270 */
[----:B------:R-:W-:Y:S01]  /*77a0*/  IMAD.MOV.U32 R3, RZ, RZ, R7 ;  /* 0x000000ffff037224 */ /* 0x000fe200078e0007 */
[----:B------:R-:W-:Y:S01]  /*77b0*/  ISETP.GE.AND P2, PT, R30, R206, PT ;  /* 0x000000ce1e00720c */ /* 0x000fe20003f46270 */
[----:B------:R-:W-:Y:S01]  /*77c0*/  IMAD.IADD R7, R201, 0x1, -R34 ;  /* 0x00000001c9077824 */ /* 0x000fe200078e0a22 */
[----:B------:R-:W-:Y:S01]  /*77d0*/  ISETP.LT.OR P3, PT, R31, R199, P3 ;  /* 0x000000c71f00720c */ /* 0x000fe20001f61670 */
[----:B------:R-:W-:Y:S01]  /*77e0*/  MUFU.TANH R50, R216 ;  /* 0x000000d800327308 */ /* 0x000fe20000002400 */
[----:B------:R-:W-:-:S02]  /*77f0*/  I2FP.F32.S32 R9, R9 ;  /* 0x0000000900097245 */ /* 0x000fc40000201400 */
[----:B------:R-:W-:Y:S02]  /*7800*/  ISETP.GE.AND P6, PT, R32, R206, PT ;  /* 0x000000ce2000720c */ /* 0x000fe40003fc6270 */
[C---:B------:R-:W-:Y:S01]  /*7810*/  ISETP.LT.OR P4, PT, R30.reuse, R199, P4 ;  /* 0x000000c71e00720c */ /* 0x040fe20002781670 */
[----:B-----5:R-:W-:Y:S01]  /*7820*/  FFMA.FTZ R9, R9, -UR31, R17 ;  /* 0x8000001f09097c23 */ /* 0x020fe20008010011 */
[----:B------:R-:W-:Y:S01]  /*7830*/  ISETP.LT.OR P2, PT, R30, R198, P2 ;  /* 0x000000c61e00720c */ /* 0x000fe20001741670 */
[----:B------:R-:W-:Y:S01]  /*7840*/  MUFU.TANH R17, R218 ;  /* 0x000000da00117308 */ /* 0x000fe20000002400 */
[----:B------:R-:W-:Y:S02]  /*7850*/  I2FP.F32.S32 R8, R8 ;  /* 0x0000000800087245 */ /* 0x000fe40000201400 */
[----:B------:R-:W-:Y:S01]  /*7860*/  I2FP.F32.S32 R5, R6 ;  /* 0x0000000600057245 */ /* 0x000fe20000201400 */
[----:B------:R-:W-:Y:S01]  /*7870*/  IMAD.IADD R6, R203, 0x1, -R34 ;  /* 0x00000001cb067824 */ /* 0x000fe200078e0a22 */
[----:B------:R-:W-:Y:S01]  /*7880*/  I2FP.F32.S32 R4, R4 ;  /* 0x0000000400047245 */ /* 0x000fe20000201400 */
[----:B---3--:R-:W-:Y:S01]  /*7890*/  FFMA.FTZ R8, R8, -UR31, R27 ;  /* 0x8000001f08087c23 */ /* 0x008fe2000801001b */
[----:B------:R-:W-:Y:S01]  /*78a0*/  I2FP.F32.S32 R3, R3 ;  /* 0x0000000300037245 */ /* 0x000fe20000201400 */
[----:B------:R-:W-:Y:S01]  /*78b0*/  FFMA.FTZ R5, R5, -UR31, R22 ;  /* 0x8000001f05057c23 */ /* 0x000fe20008010016 */
[----:B------:R-:W-:Y:S01]  /*78c0*/  FSEL R30, R91, -INF , !P3 ;  /* 0xff8000005b1e7808 */ /* 0x000fe20005800000 */
[----:B------:R-:W-:Y:S01]  /*78d0*/  FFMA.FTZ R14, R4, -UR31, R14 ;  /* 0x8000001f040e7c23 */ /* 0x000fe2000801000e */
[----:B------:R-:W-:Y:S01]  /*78e0*/  ISETP.GE.AND P5, PT, R32, R205, PT ;  /* 0x000000cd2000720c */ /* 0x000fe20003fa6270 */
[----:B------:R-:W-:Y:S01]  /*78f0*/  IMAD.IADD R4, R202, 0x1, -R34 ;  /* 0x00000001ca047824 */ /* 0x000fe200078e0a22 */
[----:B------:R-:W-:Y:S01]  /*7900*/  BAR.SYNC.DEFER_BLOCKING 0x0 ;  /* 0x0000000000007b1d */ /* 0x000fe20000010000 */
[----:B------:R-:W-:-:S02]  /*7910*/  ISETP.GE.AND P3, PT, R32, R204, PT ;  /* 0x000000cc2000720c */ /* 0x000fc40003f66270 */
[C---:B------:R-:W-:Y:S02]  /*7920*/  ISETP.LT.OR P6, PT, R32.reuse, R198, P6 ;  /* 0x000000c62000720c */ /* 0x040fe400037c1670 */
[----:B------:R-:W-:Y:S01]  /*7930*/  FSEL R47, R13, -INF , !P2 ;  /* 0xff8000000d2f7808 */ /* 0x000fe20005000000 */
[----:B------:R-:W-:Y:S01]  /*7940*/  FFMA.FTZ R13, R3, -UR31, R24 ;  /* 0x8000001f030d7c23 */ /* 0x000fe20008010018 */
[C---:B------:R-:W-:Y:S01]  /*7950*/  ISETP.LT.OR P5, PT, R32.reuse, R197, P5 ;  /* 0x000000c52000720c */ /* 0x040fe20002fa1670 */
[----:B------:R-:W-:Y:S01]  /*7960*/  IMAD.IADD R3, R203, 0x1, -R33 ;  /* 0x00000001cb037824 */ /* 0x000fe200078e0a21 */
[----:B------:R-:W-:Y:S02]  /*7970*/  ISETP.LT.OR P3, PT, R32, R196, P3 ;  /* 0x000000c42000720c */ /* 0x000fe40001f61670 */
        /* <DEDUP_REMOVED lines=11> */
[C---:B------:R-:W-:Y:S01]  /*7a30*/  ISETP.GE.AND P2, PT, R32.reuse, R207, PT ;  /* 0x000000cf2000720c */ /* 0x040fe20003f46270 */
[----:B------:R-:W-:Y:S01]  /*7a40*/  IMAD.MOV.U32 R9, RZ, RZ, R5 ;  /* 0x000000ffff097224 */ /* 0x000fe200078e0005 */
[----:B------:R-:W-:Y:S01]  /*7a50*/  ISETP.LT.OR P1, PT, R31, R198, P1 ;  /* 0x000000c61f00720c */ /* 0x000fe20000f21670 */
[----:B------:R-:W-:Y:S01]  /*7a60*/  IMAD.MOV.U32 R4, RZ, RZ, R6 ;  /* 0x000000ffff047224 */ /* 0x000fe200078e0006 */
[----:B------:R-:W-:Y:S02]  /*7a70*/  FSEL R42, R89, -INF , !P4 ;  /* 0xff800000592a7808 */ /* 0x000fe40006000000 */
[----:B------:R-:W-:Y:S02]  /*7a80*/  ISETP.GE.AND P4, PT, R31, R204, PT ;  /* 0x000000cc1f00720c */ /* 0x000fe40003f86270 */
[----:B------:R-:W-:-:S02]  /*7a90*/  ISETP.LT.OR P2, PT, R32, R199, P2 ;  /* 0x000000c72000720c */ /* 0x000fc40001741670 */
[----:B------:R-:W-:Y:S01]  /*7aa0*/  FSEL R45, R12, -INF , !P1 ;  /* 0xff8000000c2d7808 */ /* 0x000fe20004800000 */
[----:B------:R-:W-:Y:S01]  /*7ab0*/  MUFU.TANH R32, R217 ;  /* 0x000000d900207308 */ /* 0x000fe20000002400 */
[----:B------:R-:W-:Y:S02]  /*7ac0*/  ISETP.GE.AND P1, PT, R33, R207, PT ;  /* 0x000000cf2100720c */ /* 0x000fe40003f26270 */
[----:B------:R-:W-:Y:S01]  /*7ad0*/  I2FP.F32.S32 R5, R8 ;  /* 0x0000000800057245 */ /* 0x000fe20000201400 */
[----:B------:R-:W-:Y:S01]  /*7ae0*/  IMAD.IADD R8, R201, 0x1, -R35 ;  /* 0x00000001c9087824 */ /* 0x000fe200078e0a23 */
[----:B------:R-:W-:Y:S02]  /*7af0*/  ISETP.LT.OR P4, PT, R31, R196, P4 ;  /* 0x000000c41f00720c */ /* 0x000fe40002781670 */
[----:B------:R-:W-:Y:S01]  /*7b00*/  FSEL R27, R93, -INF , !P2 ;  /* 0xff8000005d1b7808 */ /* 0x000fe20005000000 */
[----:B------:R-:W-:Y:S01]  /*7b10*/  FFMA.FTZ R5, R5, -UR31, R51 ;  /* 0x8000001f05057c23 */ /* 0x000fe20008010033 */
[----:B------:R-:W-:-:S02]  /*7b20*/  I2FP.F32.S32 R7, R7 ;  /* 0x0000000700077245 */ /* 0x000fc40000201400 */
[----:B------:R-:W-:Y:S02]  /*7b30*/  ISETP.GE.AND P2, PT, R33, R204, PT ;  /* 0x000000cc2100720c */ /* 0x000fe40003f46270 */
[----:B------:R-:W-:Y:S01]  /*7b40*/  I2FP.F32.S32 R6, R4 ;  /* 0x0000000400067245 */ /* 0x000fe20000201400 */
[----:B-1----:R-:W-:Y:S01]  /*7b50*/  FFMA.FTZ R7, R7, -UR31, R16 ;  /* 0x8000001f07077c23 */ /* 0x002fe20008010010 */
[----:B------:R-:W-:Y:S01]  /*7b60*/  ISETP.LT.OR P1, PT, R33, R199, P1 ;  /* 0x000000c72100720c */ /* 0x000fe20000f21670 */
[----:B------:R-:W-:Y:S01]  /*7b70*/  MUFU.TANH R16, R227 ;  /* 0x000000e300107308 */ /* 0x000fe20000002400 */
[----:B------:R-:W-:Y:S01]  /*7b80*/  ISETP.GE.AND P3, PT, R34, R205, PT ;  /* 0x000000cd2200720c */ /* 0x000fe20003f66270 */
[----:B------:R-:W-:Y:S01]  /*7b90*/  FFMA.FTZ R12, R6, -UR31, R18 ;  /* 0x8000001f060c7c23 */ /* 0x000fe20008010012 */
[----:B------:R-:W-:Y:S01]  /*7ba0*/  I2FP.F32.S32 R3, R3 ;  /* 0x0000000300037245 */ /* 0x000fe20000201400 */
[----:B------:R-:W-:Y:S01]  /*7bb0*/  IMAD.IADD R6, R201, 0x1, -R36 ;  /* 0x00000001c9067824 */ /* 0x000fe200078e0a24 */
[----:B------:R-:W-:-:S02]  /*7bc0*/  ISETP.GE.AND P0, PT, R31, R205, PT ;  /* 0x000000cd1f00720c */ /* 0x000fc40003f06270 */
[----:B------:R-:W-:Y:S01]  /*7bd0*/  FSEL R118, R10, -INF , !P4 ;  /* 0xff8000000a767808 */ /* 0x000fe20006000000 */
[----:B----4-:R-:W-:Y:S01]  /*7be0*/  FFMA.FTZ R4, R3, -UR31, R15 ;  /* 0x8000001f03047c23 */ /* 0x010fe2000801000f */
[----:B------:R-:W-:Y:S01]  /*7bf0*/  ISETP.GE.AND P4, PT, R33, R205, PT ;  /* 0x000000cd2100720c */ /* 0x000fe20003f86270 */
[----:B------:R-:W-:Y:S01]  /*7c00*/  IMAD.IADD R3, R203, 0x1, -R36 ;  /* 0x00000001cb037824 */ /* 0x000fe200078e0a24 */
[----:B------:R-:W-:Y:S01]  /*7c10*/  ISETP.LT.OR P2, PT, R33, R196, P2 ;  /* 0x000000c42100720c */ /* 0x000fe20001741670 */
[----:B------:R-:W1:Y:S01]  /*7c20*/  MUFU.TANH R10, R219 ;  /* 0x000000db000a7308 */ /* 0x000e620000002400 */
[----:B------:R-:W-:Y:S02]  /*7c30*/  FSEL R26, R97, -INF , !P1 ;  /* 0xff800000611a7808 */ /* 0x000fe40004800000 */
[C---:B------:R-:W-:Y:S02]  /*7c40*/  ISETP.LT.OR P3, PT, R34.reuse, R197, P3 ;  /* 0x000000c52200720c */ /* 0x040fe40001f61670 */
[----:B------:R-:W-:-:S02]  /*7c50*/  ISETP.GE.AND P1, PT, R34, R204, PT ;  /* 0x000000cc2200720c */ /* 0x000fc40003f26270 */
[-C--:B------:R-:W-:Y:S01]  /*7c60*/  ISETP.LT.OR P0, PT, R31, R197.reuse, P0 ;  /* 0x000000c51f00720c */ /* 0x080fe20000701670 */
[----:B------:R-:W-:Y:S01]  /*7c70*/  MUFU.TANH R15, R221 ;  /* 0x000000dd000f7308 */ /* 0x000fe20000002400 */
[----:B------:R-:W-:Y:S02]  /*7c80*/  ISETP.LT.OR P4, PT, R33, R197, P4 ;  /* 0x000000c52100720c */ /* 0x000fe40002781670 */
[----:B------:R-:W-:Y:S02]  /*7c90*/  I2FP.F32.S32 R9, R9 ;  /* 0x0000000900097245 */ /* 0x000fe40000201400 */
[----:B------:R-:W-:Y:S01]  /*7ca0*/  FSEL R113, R5, -INF , !P2 ;  /* 0xff80000005717808 */ /* 0x000fe20005000000 */
[--C-:B------:R-:W-:Y:S01]  /*7cb0*/  IMAD.IADD R5, R202, 0x1, -R35.reuse ;  /* 0x00000001ca057824 */ /* 0x100fe200078e0a23 */
[----:B------:R-:W-:Y:S01]  /*7cc0*/  FSEL R93, R7, -INF , !P3 ;  /* 0xff800000075d7808 */ /* 0x000fe20005800000 */
[----:B------:R-:W-:Y:S01]  /*7cd0*/  IMAD.IADD R7, R203, 0x1, -R35 ;  /* 0x00000001cb077824 */ /* 0x000fe200078e0a23 */
[C---:B------:R-:W-:Y:S01]  /*7ce0*/  ISETP.GE.AND P5, PT, R34.reuse, R206, PT ;  /* 0x000000ce2200720c */ /* 0x040fe20003fa6270 */
[----:B------:R-:W-:Y:S01]  /*7cf0*/  FFMA.FTZ R9, R9, -UR31, R21 ;  /* 0x8000001f09097c23 */ /* 0x000fe20008010015 */
[----:B------:R-:W-:-:S02]  /*7d00*/  ISETP.LT.OR P1, PT, R34, R196, P1 ;  /* 0x000000c42200720c */ /* 0x000fc40000f21670 */
[----:B------:R-:W-:Y:S02]  /*7d10*/  FSEL R81, R11, -INF , !P0 ;  /* 0xff8000000b517808 */ /* 0x000fe40004000000 */
[----:B------:R-:W-:Y:S01]  /*7d20*/  IABS R6, R6 ;  /* 0x0000000600067213 */ /* 0x000fe20000000000 */
[----:B------:R-:W2:Y:S01]  /*7d30*/  MUFU.TANH R11, R220 ;  /* 0x000000dc000b7308 */ /* 0x000ea20000002400 */
[----:B------:R-:W-:Y:S02]  /*7d40*/  FSEL R91, R13, -INF , !P4 ;  /* 0xff8000000d5b7808 */ /* 0x000fe40006000000 */
[----:B------:R-:W-:Y:S02]  /*7d50*/  IABS R3, R3 ;  /* 0x0000000300037213 */ /* 0x000fe40000000000 */
[C---:B------:R-:W-:Y:S02]  /*7d60*/  ISETP.GE.AND P6, PT, R34.reuse, R207, PT ;  /* 0x000000cf2200720c */ /* 0x040fe40003fc6270 */
[----:B------:R-:W-:Y:S01]  /*7d70*/  ISETP.LT.OR P5, PT, R34, R198, P5 ;  /* 0x000000c62200720c */ /* 0x000fe20002fa1670 */
[----:B------:R-:W3:Y:S01]  /*7d80*/  MUFU.TANH R13, R222 ;  /* 0x000000de000d7308 */ /* 0x000ee20000002400 */
        /* <DEDUP_REMOVED lines=9> */
[----:B------:R-:W-:Y:S01]  /*7e20*/  I2FP.F32.S32 R5, R6 ;  /* 0x0000000600057245 */ /* 0x000fe20000201400 */
[----:B------:R-:W-:Y:S01]  /*7e30*/  IMAD.MOV.U32 R3, RZ, RZ, R7 ;  /* 0x000000ffff037224 */ /* 0x000fe200078e0007 */
[----:B------:R-:W-:Y:S01]  /*7e40*/  I2FP.F32.S32 R7, R8 ;  /* 0x0000000800077245 */ /* 0x000fe20000201400 */
[----:B------:R-:W-:Y:S01]  /*7e50*/  IMAD.IADD R8, R201, 0x1, -R38 ;  /* 0x00000001c9087824 */ /* 0x000fe200078e0a26 */
[----:B------:R-:W-:Y:S01]  /*7e60*/  I2FP.F32.S32 R6, R4 ;  /* 0x0000000400067245 */ /* 0x000fe20000201400 */
[----:B------:R-:W-:Y:S01]  /*7e70*/  FFMA.FTZ R4, R5, -UR31, R19 ;  /* 0x8000001f05047c23 */ /* 0x000fe20008010013 */
[----:B------:R-:W-:Y:S01]  /*7e80*/  I2FP.F32.S32 R9, R9 ;  /* 0x0000000900097245 */ /* 0x000fe20000201400 */
[----:B------:R-:W-:Y:S01]  /*7e90*/  FFMA.FTZ R7, R7, -UR31, R25 ;  /* 0x8000001f07077c23 */ /* 0x000fe20008010019 */
[----:B------:R-:W-:Y:S01]  /*7ea0*/  ISETP.GE.AND P4, PT, R36, R206, PT ;  /* 0x000000ce2400720c */ /* 0x000fe20003f86270 */
[----:B-1----:R-:W-:Y:S01]  /*7eb0*/  FFMA.FTZ R10, R6, -UR31, R10 ;  /* 0x8000001f060a7c23 */ /* 0x002fe2000801000a */
[----:B------:R-:W-:Y:S01]  /*7ec0*/  ISETP.GE.AND P2, PT, R36, R205, PT ;  /* 0x000000cd2400720c */ /* 0x000fe20003f46270 */
[----:B--2---:R-:W-:Y:S01]  /*7ed0*/  FFMA.FTZ R11, R9, -UR31, R11 ;  /* 0x8000001f090b7c23 */ /* 0x004fe2000801000b */
[----:B------:R-:W-:Y:S01]  /*7ee0*/  I2FP.F32.S32 R3, R3 ;  /* 0x0000000300037245 */ /* 0x000fe20000201400 */
[--C-:B------:R-:W-:Y:S01]  /*7ef0*/  IMAD.IADD R6, R202, 0x1, -R37.reuse ;  /* 0x00000001ca067824 */ /* 0x100fe200078e0a25 */
[C---:B------:R-:W-:Y:S01]  /*7f00*/  ISETP.LT.OR P4, PT, R36.reuse, R198, P4 ;  /* 0x000000c62400720c */ /* 0x040fe20002781670 */
[----:B------:R-:W-:Y:S01]  /*7f10*/  IMAD.IADD R5, R201, 0x1, -R37 ;  /* 0x00000001c9057824 */ /* 0x000fe200078e0a25 */
[C---:B------:R-:W-:Y:S01]  /*7f20*/  ISETP.LT.OR P2, PT, R36.reuse, R197, P2 ;  /* 0x000000c52400720c */ /* 0x040fe20001741670 */
[----:B---3--:R-:W-:Y:S01]  /*7f30*/  FFMA.FTZ R9, R3, -UR31, R13 ;  /* 0x8000001f03097c23 */ /* 0x008fe2000801000d */
[----:B------:R-:W-:Y:S01]  /*7f40*/  FSEL R24, R101, -INF , !P6 ;  /* 0xff80000065187808 */ /* 0x000fe20007000000 */
[----:B------:R-:W-:Y:S01]  /*7f50*/  IMAD.IADD R3, R203, 0x1, -R37 ;  /* 0x00000001cb037824 */ /* 0x000fe200078e0a25 */
[----:B------:R-:W-:Y:S01]  /*7f60*/  ISETP.GE.AND P6, PT, R36, R204, PT ;  /* 0x000000cc2400720c */ /* 0x000fe20003fc6270 */
[----:B------:R-:W-:Y:S01]  /*7f70*/  MUFU.TANH R13, R223 ;  /* 0x000000df000d7308 */ /* 0x000fe20000002400 */
[----:B------:R-:W-:-:S02]  /*7f80*/  FSEL R31, R12, -INF , !P4 ;  /* 0xff8000000c1f7808 */ /* 0x000fc40006000000 */
[----:B------:R-:W-:Y:S02]  /*7f90*/  FSEL R84, R7, -INF , !P2 ;  /* 0xff80000007547808 */ /* 0x000fe40005000000 */
[----:B------:R-:W-:Y:S02]  /*7fa0*/  IABS R7, R6 ;  /* 0x0000000600077213 */ /* 0x000fe40000000000 */
[----:B------:R-:W-:Y:S01]  /*7fb0*/  ISETP.LT.OR P6, PT, R36, R196, P6 ;  /* 0x000000c42400720c */ /* 0x000fe200037c1670 */
[----:B------:R-:W1:Y:S01]  /*7fc0*/  MUFU.TANH R12, R224 ;  /* 0x000000e0000c7308 */ /* 0x000e620000002400 */
[----:B------:R-:W-:Y:S02]  /*7fd0*/  IABS R5, R5 ;  /* 0x0000000500057213 */ /* 0x000fe40000000000 */
[----:B------:R-:W-:Y:S02]  /*7fe0*/  IABS R3, R3 ;  /* 0x0000000300037213 */ /* 0x000fe40000000000 */
[----:B------:R-:W-:Y:S01]  /*7ff0*/  IABS R6, R8 ;  /* 0x0000000800067213 */ /* 0x000fe20000000000 */
[----:B------:R-:W-:Y:S01]  /*8000*/  IMAD.MOV.U32 R8, RZ, RZ, R7 ;  /* 0x000000ffff087224 */ /* 0x000fe200078e0007 */
[C---:B------:R-:W-:Y:S01]  /*8010*/  ISETP.GE.AND P5, PT, R35.reuse, R207, PT ;  /* 0x000000cf2300720c */ /* 0x040fe20003fa6270 */
[----:B------:R-:W-:Y:S01]  /*8020*/  IMAD.MOV.U32 R7, RZ, RZ, R5 ;  /* 0x000000ffff077224 */ /* 0x000fe200078e0005 */
[----:B------:R-:W-:Y:S01]  /*8030*/  FSEL R112, R4, -INF , !P6 ;  /* 0xff80000004707808 */ /* 0x000fe20007000000 */
[----:B------:R-:W-:Y:S01]  /*8040*/  IMAD.IADD R4, R202, 0x1, -R38 ;  /* 0x00000001ca047824 */ /* 0x000fe200078e0a26 */
[----:B------:R-:W-:Y:S01]  /*8050*/  ISETP.LT.OR P5, PT, R35, R199, P5 ;  /* 0x000000c72300720c */ /* 0x000fe20002fa1670 */
[----:B------:R-:W-:Y:S01]  /*8060*/  IMAD.MOV.U32 R5, RZ, RZ, R3 ;  /* 0x000000ffff057224 */ /* 0x000fe200078e0003 */
[----:B------:R-:W-:Y:S01]  /*8070*/  ISETP.GE.AND P4, PT, R37, R207, PT ;  /* 0x000000cf2500720c */ /* 0x000fe20003f86270 */
[----:B------:R-:W-:Y:S01]  /*8080*/  IMAD.MOV.U32 R3, RZ, RZ, R6 ;  /* 0x000000ffff037224 */ /* 0x000fe200078e0006 */
[----:B------:R-:W-:Y:S01]  /*8090*/  IABS R4, R4 ;  /* 0x0000000400047213 */ /* 0x000fe20000000000 */
[----:B------:R-:W-:Y:S01]  /*80a0*/  IMAD.IADD R6, R201, 0x1, -R39 ;  /* 0x00000001c9067824 */ /* 0x000fe200078e0a27 */
[----:B------:R-:W-:-:S02]  /*80b0*/  I2FP.F32.S32 R5, R5 ;  /* 0x0000000500057245 */ /* 0x000fc40000201400 */
[----:B------:R-:W-:Y:S02]  /*80c0*/  FSEL R22, R106, -INF , !P5 ;  /* 0xff8000006a167808 */ /* 0x000fe40006800000 */
[----:B------:R-:W-:Y:S01]  /*80d0*/  I2FP.F32.S32 R8, R8 ;  /* 0x0000000800087245 */ /* 0x000fe20000201400 */
[----:B-1----:R-:W-:Y:S01]  /*80e0*/  FFMA.FTZ R5, R5, -UR31, R12 ;  /* 0x8000001f05057c23 */ /* 0x002fe2000801000c */
[----:B------:R-:W-:Y:S02]  /*80f0*/  ISETP.GE.AND P5, PT, R37, R204, PT ;  /* 0x000000cc2500720c */ /* 0x000fe40003fa6270 */
[-C--:B------:R-:W-:Y:S01]  /*8100*/  ISETP.GE.AND P0, PT, R33, R206.reuse, PT ;  /* 0x000000ce2100720c */ /* 0x080fe20003f06270 */
[----:B------:R-:W-:Y:S01]  /*8110*/  FFMA.FTZ R8, R8, -UR31, R13 ;  /* 0x8000001f08087c23 */ /* 0x000fe2000801000d */
[----:B------:R-:W-:Y:S02]  /*8120*/  ISETP.GE.AND P2, PT, R37, R206, PT ;  /* 0x000000ce2500720c */ /* 0x000fe40003f46270 */
[----:B------:R-:W-:-:S02]  /*8130*/  I2FP.F32.S32 R7, R7 ;  /* 0x0000000700077245 */ /* 0x000fc40000201400 */
[----:B------:R-:W-:Y:S02]  /*8140*/  I2FP.F32.S32 R4, R4 ;  /* 0x0000000400047245 */ /* 0x000fe40000201400 */
[----:B------:R-:W-:Y:S01]  /*8150*/  I2FP.F32.S32 R3, R3 ;  /* 0x0000000300037245 */ /* 0x000fe20000201400 */
[----:B------:R-:W-:Y:S01]  /*8160*/  FFMA.FTZ R7, R7, -UR31, R15 ;  /* 0x8000001f07077c23 */ /* 0x000fe2000801000f */
[C---:B------:R-:W-:Y:S01]  /*8170*/  ISETP.GE.AND P6, PT, R37.reuse, R205, PT ;  /* 0x000000cd2500720c */ /* 0x040fe20003fc6270 */
[----:B------:R-:W-:Y:S01]  /*8180*/  FFMA.FTZ R13, R4, -UR31, R28 ;  /* 0x8000001f040d7c23 */ /* 0x000fe2000801001c */
[----:B------:R-:W-:Y:S01]  /*8190*/  ISETP.LT.OR P4, PT, R37, R199, P4 ;  /* 0x000000c72500720c */ /* 0x000fe20002781670 */
[----:B------:R-:W-:Y:S01]  /*81a0*/  FFMA.FTZ R12, R3, -UR31, R20 ;  /* 0x8000001f030c7c23 */ /* 0x000fe20008010014 */
[----:B------:R-:W-:Y:S01]  /*81b0*/  ISETP.LT.OR P5, PT, R37, R196, P5 ;  /* 0x000000c42500720c */ /* 0x000fe20002fa1670 */
[----:B------:R-:W-:Y:S01]  /*81c0*/  IMAD.IADD R3, R203, 0x1, -R38 ;  /* 0x00000001cb037824 */ /* 0x000fe200078e0a26 */
[-C--:B------:R-:W-:Y:S01]  /*81d0*/  ISETP.LT.OR P0, PT, R33, R198.reuse, P0 ;  /* 0x000000c62100720c */ /* 0x080fe20000701670 */
[----:B------:R-:W-:Y:S01]  /*81e0*/  IMAD.IADD R4, R202, 0x1, -R39 ;  /* 0x00000001ca047824 */ /* 0x000fe200078e0a27 */
[C---:B------:R-:W-:Y:S01]  /*81f0*/  ISETP.LT.OR P2, PT, R37.reuse, R198, P2 ;  /* 0x000000c62500720c */ /* 0x040fe20001741670 */
[----:B------:R-:W-:Y:S01]  /*8200*/  MUFU.TANH R15, R226 ;  /* 0x000000e2000f7308 */ /* 0x000fe20000002400 */
[----:B------:R-:W-:-:S02]  /*8210*/  ISETP.LT.OR P6, PT, R37, R197, P6 ;  /* 0x000000c52500720c */ /* 0x000fc400037c1670 */
[----:B------:R-:W-:Y:S02]  /*8220*/  FSEL R21, R107, -INF , !P4 ;  /* 0xff8000006b157808 */ /* 0x000fe40006000000 */
[----:B------:R-:W-:Y:S01]  /*8230*/  FSEL R107, R5, -INF , !P5 ;  /* 0xff800000056b7808 */ /* 0x000fe20006800000 */
[----:B------:R-:W-:Y:S01]  /*8240*/  IMAD.IADD R5, R203, 0x1, -R39 ;  /* 0x00000001cb057824 */ /* 0x000fe200078e0a27 */
[----:B------:R-:W-:Y:S02]  /*8250*/  FSEL R33, R14, -INF , !P0 ;  /* 0xff8000000e217808 */ /* 0x000fe40004000000 */
[----:B------:R-:W-:Y:S01]  /*8260*/  ISETP.GE.AND P3, PT, R35, R206, PT ;  /* 0x000000ce2300720c */ /* 0x000fe20003f66270 */
[----:B------:R-:W-:Y:S01]  /*8270*/  MUFU.TANH R14, R229 ;  /* 0x000000e5000e7308 */ /* 0x000fe20000002400 */
[----:B------:R-:W-:Y:S01]  /*8280*/  FSEL R28, R8, -INF , !P2 ;  /* 0xff800000081c7808 */ /* 0x000fe20005000000 */
[----:B------:R-:W-:Y:S01]  /*8290*/  IMAD.IADD R8, R202, 0x1, -R41 ;  /* 0x00000001ca087824 */ /* 0x000fe200078e0a29 */
[----:B------:R-:W-:-:S02]  /*82a0*/  ISETP.GE.AND P0, PT, R36, R207, PT ;  /* 0x000000cf2400720c */ /* 0x000fc40003f06270 */
[----:B------:R-:W-:Y:S02]  /*82b0*/  FSEL R88, R7, -INF , !P6 ;  /* 0xff80000007587808 */ /* 0x000fe40007000000 */
[----:B------:R-:W-:Y:S02]  /*82c0*/  IABS R7, R3 ;  /* 0x0000000300077213 */ /* 0x000fe40000000000 */
[----:B------:R-:W-:Y:S02]  /*82d0*/  IABS R4, R4 ;  /* 0x0000000400047213 */ /* 0x000fe40000000000 */
[----:B------:R-:W-:Y:S02]  /*82e0*/  ISETP.LT.OR P3, PT, R35, R198, P3 ;  /* 0x000000c62300720c */ /* 0x000fe40001f61670 */
[----:B------:R-:W-:Y:S02]  /*82f0*/  IABS R3, R6 ;  /* 0x0000000600037213 */ /* 0x000fe40000000000 */
[----:B------:R-:W-:-:S02]  /*8300*/  ISETP.LT.OR P0, PT, R36, R199, P0 ;  /* 0x000000c72400720c */ /* 0x000fc40000701670 */
[----:B------:R-:W-:Y:S02]  /*8310*/  IABS R5, R5 ;  /* 0x0000000500057213 */ /* 0x000fe40000000000 */
[----:B------:R-:W-:Y:S01]  /*8320*/  IABS R6, R8 ;  /* 0x0000000800067213 */ /* 0x000fe20000000000 */
[----:B------:R-:W-:Y:S01]  /*8330*/  IMAD.MOV.U32 R8, RZ, RZ, R4 ;  /* 0x000000ffff087224 */ /* 0x000fe200078e0004 */
[----:B------:R-:W-:Y:S01]  /*8340*/  FSEL R29, R11, -INF , !P3 ;  /* 0xff8000000b1d7808 */ /* 0x000fe20005800000 */
[----:B------:R-:W-:Y:S01]  /*8350*/  IMAD.MOV.U32 R4, RZ, RZ, R3 ;  /* 0x000000ffff047224 */ /* 0x000fe200078e0003 */
[----:B------:R-:W-:Y:S01]  /*8360*/  FSEL R23, R104, -INF , !P0 ;  /* 0xff80000068177808 */ /* 0x000fe20004000000 */
[----:B------:R-:W1:Y:S01]  /*8370*/  MUFU.TANH R11, R225 ;  /* 0x000000e1000b7308 */ /* 0x000e620000002400 */
[C---:B------:R-:W-:Y:S01]  /*8380*/  ISETP.GE.AND P0, PT, R35.reuse, R204, PT ;  /* 0x000000cc2300720c */ /* 0x040fe20003f06270 */
[----:B------:R-:W-:Y:S01]  /*8390*/  IMAD.MOV.U32 R3, RZ, RZ, R5 ;  /* 0x000000ffff037224 */ /* 0x000fe200078e0005 */
[----:B------:R-:W-:Y:S01]  /*83a0*/  ISETP.GE.AND P1, PT, R35, R205, PT ;  /* 0x000000cd2300720c */ /* 0x000fe20003f26270 */
[----:B------:R-:W-:Y:S01]  /*83b0*/  IMAD.MOV.U32 R5, RZ, RZ, R6 ;  /* 0x000000ffff057224 */ /* 0x000fe200078e0006 */
[----:B------:R-:W-:-:S02]  /*83c0*/  I2FP.F32.S32 R6, R7 ;  /* 0x0000000700067245 */ /* 0x000fc40000201400 */
[C---:B------:R-:W-:Y:S02]  /*83d0*/  ISETP.LT.OR P0, PT, R35.reuse, R196, P0 ;  /* 0x000000c42300720c */ /* 0x040fe40000701670 */
[C---:B------:R-:W-:Y:S02]  /*83e0*/  ISETP.GE.AND P4, PT, R38.reuse, R204, PT ;  /* 0x000000cc2600720c */ /* 0x040fe40003f86270 */
[----:B------:R-:W-:Y:S02]  /*83f0*/  I2FP.F32.S32 R8, R8 ;  /* 0x0000000800087245 */ /* 0x000fe40000201400 */
[----:B------:R-:W-:Y:S02]  /*8400*/  I2FP.F32.S32 R7, R4 ;  /* 0x0000000400077245 */ /* 0x000fe40000201400 */
[----:B------:R-:W-:Y:S02]  /*8410*/  ISETP.LT.OR P1, PT, R35, R197, P1 ;  /* 0x000000c52300720c */ /* 0x000fe40000f21670 */
[----:B------:R-:W-:-:S02]  /*8420*/  ISETP.GE.AND P3, PT, R38, R207, PT ;  /* 0x000000cf2600720c */ /* 0x000fc40003f66270 */
[----:B------:R-:W-:Y:S02]  /*8430*/  I2FP.F32.S32 R3, R3 ;  /* 0x0000000300037245 */ /* 0x000fe40000201400 */
[----:B------:R-:W-:Y:S01]  /*8440*/  I2FP.F32.S32 R4, R5 ;  /* 0x0000000500047245 */ /* 0x000fe20000201400 */
[----:B------:R-:W-:Y:S01]  /*8450*/  FFMA.FTZ R5, R6, -UR31, R32 ;  /* 0x8000001f06057c23 */ /* 0x000fe20008010020 */
[----:B------:R-:W-:Y:S01]  /*8460*/  FSEL R104, R9, -INF , !P0 ;  /* 0xff80000009687808 */ /* 0x000fe20004000000 */
[----:B------:R-:W-:Y:S01]  /*8470*/  FFMA.FTZ R9, R8, -UR31, R55 ;  /* 0x8000001f08097c23 */ /* 0x000fe20008010037 */
[----:B------:R-:W-:Y:S01]  /*8480*/  ISETP.LT.OR P4, PT, R38, R196, P4 ;  /* 0x000000c42600720c */ /* 0x000fe20002781670 */
[----:B------:R-:W-:Y:S01]  /*8490*/  FFMA.FTZ R8, R7, -UR31, R50 ;  /* 0x8000001f07087c23 */ /* 0x000fe20008010032 */
[----:B------:R-:W-:Y:S01]  /*84a0*/  FSEL R87, R10, -INF , !P1 ;  /* 0xff8000000a577808 */ /* 0x000fe20004800000 */
[----:B------:R-:W-:Y:S01]  /*84b0*/  FFMA.FTZ R7, R3, -UR31, R17 ;  /* 0x8000001f03077c23 */ /* 0x000fe20008010011 */
[C---:B------:R-:W-:Y:S01]  /*84c0*/  ISETP.LT.OR P3, PT, R38.reuse, R199, P3 ;  /* 0x000000c72600720c */ /* 0x040fe20001f61670 */
[----:B------:R-:W-:Y:S01]  /*84d0*/  IMAD.IADD R3, R201, 0x1, -R41 ;  /* 0x00000001c9037824 */ /* 0x000fe200078e0a29 */
[-C--:B------:R-:W-:Y:S01]  /*84e0*/  ISETP.GE.AND P1, PT, R38, R206.reuse, PT ;  /* 0x000000ce2600720c */ /* 0x080fe20003f26270 */
[--C-:B------:R-:W-:Y:S01]  /*84f0*/  IMAD.IADD R6, R202, 0x1, -R40.reuse ;  /* 0x00000001ca067824 */ /* 0x100fe200078e0a28 */
[-C--:B------:R-:W-:Y:S01]  /*8500*/  ISETP.GE.AND P5, PT, R39, R205.reuse, PT ;  /* 0x000000cd2700720c */ /* 0x080fe20003fa6270 */
[----:B-1----:R-:W-:Y:S01]  /*8510*/  FFMA.FTZ R11, R4, -UR31, R11 ;  /* 0x8000001f040b7c23 */ /* 0x002fe2000801000b */
[----:B------:R-:W-:Y:S01]  /*8520*/  ISETP.GE.AND P0, PT, R38, R205, PT ;  /* 0x000000cd2600720c */ /* 0x000fe20003f06270 */
[----:B------:R-:W-:Y:S01]  /*8530*/  IMAD.IADD R10, R201, 0x1, -R40 ;  /* 0x00000001c90a7824 */ /* 0x000fe200078e0a28 */
[----:B------:R-:W-:Y:S01]  /*8540*/  FSEL R109, R5, -INF , !P4 ;  /* 0xff800000056d7808 */ /* 0x000fe20006000000 */
[----:B------:R-:W-:Y:S01]  /*8550*/  IMAD.IADD R5, R203, 0x1, -R41 ;  /* 0x00000001cb057824 */ /* 0x000fe200078e0a29 */
[----:B------:R-:W-:-:S02]  /*8560*/  ISETP.GE.AND P6, PT, R39, R206, PT ;  /* 0x000000ce2700720c */ /* 0x000fc40003fc6270 */
[----:B------:R-:W-:Y:S02]  /*8570*/  FSEL R20, R108, -INF , !P3 ;  /* 0xff8000006c147808 */ /* 0x000fe40005800000 */
[C---:B------:R-:W-:Y:S02]  /*8580*/  ISETP.LT.OR P1, PT, R38.reuse, R198, P1 ;  /* 0x000000c62600720c */ /* 0x040fe40000f21670 */
[C---:B------:R-:W-:Y:S02]  /*8590*/  ISETP.GE.AND P3, PT, R39.reuse, R204, PT ;  /* 0x000000cc2700720c */ /* 0x040fe40003f66270 */
[-C--:B------:R-:W-:Y:S02]  /*85a0*/  ISETP.LT.OR P5, PT, R39, R197.reuse, P5 ;  /* 0x000000c52700720c */ /* 0x080fe40002fa1670 */
[----:B------:R-:W-:Y:S02]  /*85b0*/  ISETP.LT.OR P0, PT, R38, R197, P0 ;  /* 0x000000c52600720c */ /* 0x000fe40000701670 */
[----:B------:R-:W-:-:S02]  /*85c0*/  IABS R4, R3 ;  /* 0x0000000300047213 */ /* 0x000fc40000000000 */
[C---:B------:R-:W-:Y:S02]  /*85d0*/  ISETP.LT.OR P6, PT, R39.reuse, R198, P6 ;  /* 0x000000c62700720c */ /* 0x040fe400037c1670 */
[----:B------:R-:W-:Y:S02]  /*85e0*/  IABS R3, R5 ;  /* 0x0000000500037213 */ /* 0x000fe40000000000 */
[----:B------:R-:W-:Y:S02]  /*85f0*/  ISETP.LT.OR P3, PT, R39, R196, P3 ;  /* 0x000000c42700720c */ /* 0x000fe40001f61670 */
[----:B------:R-:W-:Y:S02]  /*8600*/  FSEL R25, R13, -INF , !P1 ;  /* 0xff8000000d197808 */ /* 0x000fe40004800000 */
[----:B------:R-:W-:Y:S01]  /*8610*/  FSEL R97, R8, -INF , !P5 ;  /* 0xff80000008617808 */ /* 0x000fe20006800000 */
[----:B------:R-:W-:Y:S01]  /*8620*/  IMAD.IADD R8, R203, 0x1, -R40 ;  /* 0x00000001cb087824 */ /* 0x000fe200078e0a28 */
[----:B------:R-:W-:-:S02]  /*8630*/  IABS R5, R6 ;  /* 0x0000000600057213 */ /* 0x000fc40000000000 */
[C---:B------:R-:W-:Y:S02]  /*8640*/  ISETP.GE.AND P1, PT, R41.reuse, R207, PT ;  /* 0x000000cf2900720c */ /* 0x040fe40003f26270 */
[----:B------:R-:W-:Y:S02]  /*8650*/  FSEL R36, R12, -INF , !P0 ;  /* 0xff8000000c247808 */ /* 0x000fe40004000000 */
[----:B------:R-:W-:Y:S01]  /*8660*/  ISETP.GE.AND P0, PT, R41, R206, PT ;  /* 0x000000ce2900720c */ /* 0x000fe20003f06270 */
[----:B------:R-:W1:Y:S01]  /*8670*/  MUFU.TANH R12, R228 ;  /* 0x000000e4000c7308 */ /* 0x000e620000002400 */
[----:B------:R-:W-:Y:S02]  /*8680*/  FSEL R123, R9, -INF , !P6 ;  /* 0xff800000097b7808 */ /* 0x000fe40007000000 */
[----:B------:R-:W-:Y:S02]  /*8690*/  I2FP.F32.S32 R6, R4 ;  /* 0x0000000400067245 */ /* 0x000fe40000201400 */
[----:B------:R-:W-:Y:S01]  /*86a0*/  FSEL R108, R7, -INF , !P3 ;  /* 0xff800000076c7808 */ /* 0x000fe20005800000 */
[----:B------:R-:W-:Y:S01]  /*86b0*/  IMAD.MOV.U32 R7, RZ, RZ, R5 ;  /* 0x000000ffff077224 */ /* 0x000fe200078e0005 */
[----:B------:R-:W-:Y:S01]  /*86c0*/  I2FP.F32.S32 R4, R3 ;  /* 0x0000000300047245 */ /* 0x000fe20000201400 */
[----:B------:R-:W2:Y:S01]  /*86d0*/  MUFU.TANH R9, R230 ;  /* 0x000000e600097308 */ /* 0x000ea20000002400 */
[----:B------:R-:W-:-:S02]  /*86e0*/  ISETP.LT.OR P1, PT, R41, R199, P1 ;  /* 0x000000c72900720c */ /* 0x000fc40000f21670 */
[----:B------:R-:W-:Y:S02]  /*86f0*/  IABS R3, R10 ;  /* 0x0000000a00037213 */ /* 0x000fe40000000000 */
[----:B------:R-:W-:Y:S02]  /*8700*/  ISETP.LT.OR P0, PT, R41, R198, P0 ;  /* 0x000000c62900720c */ /* 0x000fe40000701670 */
[----:B------:R-:W-:Y:S01]  /*8710*/  IABS R5, R8 ;  /* 0x0000000800057213 */ /* 0x000fe20000000000 */
[----:B------:R-:W-:Y:S01]  /*8720*/  FFMA.FTZ R8, R6, -UR31, R15 ;  /* 0x8000001f06087c23 */ /* 0x000fe2000801000f */
[----:B------:R-:W-:Y:S01]  /*8730*/  ISETP.GE.AND P2, PT, R39, R207, PT ;  /* 0x000000cf2700720c */ /* 0x000fe20003f46270 */
[----:B------:R-:W-:Y:S01]  /*8740*/  FFMA.FTZ R6, R4, -UR31, R14 ;  /* 0x8000001f04067c23 */ /* 0x000fe2000801000e */
[----:B------:R-:W-:Y:S01]  /*8750*/  FSEL R18, R116, -INF , !P1 ;  /* 0xff80000074127808 */ /* 0x000fe20004800000 */
[----:B------:R-:W-:Y:S01]  /*8760*/  IMAD.MOV.U32 R4, RZ, RZ, R3 ;  /* 0x000000ffff047224 */ /* 0x000fe200078e0003 */
[----:B------:R-:W-:Y:S01]  /*8770*/  FSEL R116, R11, -INF , !P0 ;  /* 0xff8000000b747808 */ /* 0x000fe20004000000 */
[----:B------:R-:W-:Y:S01]  /*8780*/  IMAD.MOV.U32 R3, RZ, RZ, R5 ;  /* 0x000000ffff037224 */ /* 0x000fe200078e0005 */
[----:B------:R-:W-:-:S02]  /*8790*/  PLOP3.LUT P0, PT, PT, PT, UP0, 0x80, 0x0 ;  /* 0x000000000000781c */ /* 0x000fc40003f0f008 */
[----:B------:R-:W-:Y:S02]  /*87a0*/  ISETP.LT.OR P2, PT, R39, R199, P2 ;  /* 0x000000c72700720c */ /* 0x000fe40001741670 */
[----:B------:R-:W-:Y:S02]  /*87b0*/  I2FP.F32.S32 R7, R7 ;  /* 0x0000000700077245 */ /* 0x000fe40000201400 */
[----:B------:R-:W-:Y:S02]  /*87c0*/  I2FP.F32.S32 R4, R4 ;  /* 0x0000000400047245 */ /* 0x000fe40000201400 */
[----:B------:R-:W-:Y:S01]  /*87d0*/  I2FP.F32.S32 R3, R3 ;  /* 0x0000000300037245 */ /* 0x000fe20000201400 */
[----:B-1----:R-:W-:Y:S01]  /*87e0*/  FFMA.FTZ R7, R7, -UR31, R12 ;  /* 0x8000001f07077c23 */ /* 0x002fe2000801000c */
[----:B------:R-:W-:Y:S01]  /*87f0*/  FSEL R19, R114, -INF , !P2 ;  /* 0xff80000072137808 */ /* 0x000fe20005000000 */
[----:B------:R-:W-:Y:S01]  /*8800*/  FFMA.FTZ R4, R4, -UR31, R16 ;  /* 0x8000001f04047c23 */ /* 0x000fe20008010010 */
[----:B------:R-:W-:Y:S01]  /*8810*/  ISETP.GE.AND P4, PT, R41, R205, PT ;  /* 0x000000cd2900720c */ /* 0x000fe20003f86270 */
[----:B--2---:R-:W-:Y:S01]  /*8820*/  FFMA.FTZ R3, R3, -UR31, R9 ;  /* 0x8000001f03037c23 */ /* 0x004fe20008010009 */
[----:B------:R-:W-:-:S02]  /*8830*/  ISETP.GE.AND P2, PT, R41, R204, PT ;  /* 0x000000cc2900720c */ /* 0x000fc40003f46270 */
[C---:B------:R-:W-:Y:S02]  /*8840*/  ISETP.GE.AND P6, PT, R40.reuse, R207, PT ;  /* 0x000000cf2800720c */ /* 0x040fe40003fc6270 */
[C---:B------:R-:W-:Y:S02]  /*8850*/  ISETP.GE.AND P5, PT, R40.reuse, R206, PT ;  /* 0x000000ce2800720c */ /* 0x040fe40003fa6270 */
[C---:B------:R-:W-:Y:S02]  /*8860*/  ISETP.GE.AND P3, PT, R40.reuse, R205, PT ;  /* 0x000000cd2800720c */ /* 0x040fe40003f66270 */
[----:B------:R-:W-:Y:S02]  /*8870*/  ISETP.GE.AND P1, PT, R40, R204, PT ;  /* 0x000000cc2800720c */ /* 0x000fe40003f26270 */
[C---:B------:R-:W-:Y:S02]  /*8880*/  ISETP.LT.OR P4, PT, R41.reuse, R197, P4 ;  /* 0x000000c52900720c */ /* 0x040fe40002781670 */
[----:B------:R-:W-:-:S02]  /*8890*/  ISETP.LT.OR P2, PT, R41, R196, P2 ;  /* 0x000000c42900720c */ /* 0x000fc40001741670 */
[C---:B------:R-:W-:Y:S02]  /*88a0*/  ISETP.LT.OR P6, PT, R40.reuse, R199, P6 ;  /* 0x000000c72800720c */ /* 0x040fe400037c1670 */
[C---:B------:R-:W-:Y:S02]  /*88b0*/  ISETP.LT.OR P5, PT, R40.reuse, R198, P5 ;  /* 0x000000c62800720c */ /* 0x040fe40002fa1670 */
[C---:B------:R-:W-:Y:S02]  /*88c0*/  ISETP.LT.OR P3, PT, R40.reuse, R197, P3 ;  /* 0x000000c52800720c */ /* 0x040fe40001f61670 */
[----:B------:R-:W-:Y:S02]  /*88d0*/  ISETP.LT.OR P1, PT, R40, R196, P1 ;  /* 0x000000c42800720c */ /* 0x000fe40000f21670 */
[----:B------:R-:W-:Y:S02]  /*88e0*/  FSEL R15, R156, -INF , !P6 ;  /* 0xff8000009c0f7808 */ /* 0x000fe40007000000 */
[----:B------:R-:W-:-:S02]  /*88f0*/  FSEL R37, R8, -INF , !P4 ;  /* 0xff80000008257808 */ /* 0x000fc40006000000 */
        /* <DEDUP_REMOVED lines=62> */
.L_x_1282:
[----:B------:R-:W-:Y:S05]  /*8ce0*/  BSYNC B0 ;  /* 0x0000000000007941 */ /* 0x000fea0003800000 */
.L_x_1281:
[----:B------:R-:W0:Y:S02]  /*8cf0*/  LDGDEPBAR ;  /* 0x00000000000079af */ /* 0x000e240000000000 */
.L_x_1280:
        /* <DEDUP_REMOVED lines=144> */
[--C-:B--2---:R-:W-:Y:S01]  /*9600*/  FFMA.FTZ R4, R18, UR20, -R3.reuse ;  /* 0x0000001412047c23 */ /* 0x104fe20008010803 */
[----:B------:R-:W-:Y:S01]  /*9610*/  FFMA.FTZ R3, R15, UR20, -R3 ;  /* 0x000000140f037c23 */ /* 0x000fe20008010803 */
[----:B------:R-:W-:Y:S04]  /*9620*/  LDSM.16.MT88.4 R16, [R184+0x4000] ;  /* 0x00400000b810783b */ /* 0x000fe80000004200 */
        /* <DEDUP_REMOVED lines=26> */
[----:B---3--:R-:W-:-:S04]  /*97d0*/  FMNMX.FTZ R3, R152, R149, !PT ;  /* 0x0000009598037209 */ /* 0x008fc80007810000 */
        /* <DEDUP_REMOVED lines=19> */
[----:B--2---:R-:W-:Y:S02]  /*9910*/  FMNMX.FTZ R4, R79, R3, !PT ;  /* 0x000000034f047209 */ /* 0x004fe40007810000 */
        /* <DEDUP_REMOVED lines=14> */
[----:B--2---:R-:W-:Y:S01]  /*9a00*/  FFMA.FTZ R6, R63, UR20, -R5 ;  /* 0x000000143f067c23 */ /* 0x004fe20008010805 */
        /* <DEDUP_REMOVED lines=11> */
[----:B--2---:R-:W-:Y:S01]  /*9ac0*/  FFMA.FTZ R6, R61, UR20, -R5 ;  /* 0x000000143d067c23 */ /* 0x004fe20008010805 */
        /* <DEDUP_REMOVED lines=10> */
[----:B--2---:R-:W-:-:S02]  /*9b70*/  FFMA.FTZ R6, R62, UR20, -R5 ;  /* 0x000000143e067c23 */ /* 0x004fc40008010805 */
[----:B-1----:R-:W-:Y:S04]  /*9b80*/  HMMA.16816.F32.BF16 R60, R12, R20, RZ ;  /* 0x000000140c3c723c */ /* 0x002fe800000418ff */
[----:B------:R1:W-:Y:S01]  /*9b90*/  MUFU.EX2 R223, R6 ;  /* 0x0000000600df7308 */ /* 0x0003e20000000800 */
[----:B---3--:R-:W-:-:S07]  /*9ba0*/  FFMA.FTZ R3, R47, UR20, -R5 ;  /* 0x000000142f037c23 */ /* 0x008fce0008010805 */
        /* <DEDUP_REMOVED lines=40> */
[----:B------:R-:W-:Y:S01]  /*9e30*/  FSETP.NEU.FTZ.AND P1, PT, R39, -INF , PT ;  /* 0xff8000002700780b */ /* 0x000fe20003f3d000 */
[----:B-1----:R-:W-:Y:S02]  /*9e40*/  FFMA.FTZ R4, R29, UR20, -R5 ;  /* 0x000000141d047c23 */ /* 0x002fe40008010805 */
[----:B------:R-:W-:Y:S03]  /*9e50*/  LDSM.16.MT88.4 R28, [R185+0x4400] ;  /* 0x00440000b91c783b */ /* 0x000fe60000004200 */
[----:B------:R1:W-:Y:S01]  /*9e60*/  MUFU.EX2 R209, R4 ;  /* 0x0000000400d17308 */ /* 0x0003e20000000800 */
[----:B--2---:R-:W-:-:S05]  /*9e70*/  FMNMX.FTZ R38, R38, R6, !PT ;  /* 0x0000000626267209 */ /* 0x004fca0007810000 */
        /* <DEDUP_REMOVED lines=11> */
[--C-:B--2---:R-:W-:Y:S02]  /*9f30*/  FFMA.FTZ R6, R71, UR20, -R4.reuse ;  /* 0x0000001447067c23 */ /* 0x104fe40008010804 */
[----:B------:R-:W-:Y:S05]  /*9f40*/  HMMA.16816.F32.BF16 R68, R12, R18, RZ ;  /* 0x000000120c44723c */ /* 0x000fea00000418ff */
        /* <DEDUP_REMOVED lines=34> */
[----:B--2---:R-:W-:Y:S01]  /*a170*/  F2FP.BF16.F32.PACK_AB R11, R105, R102 ;  /* 0x00000066690b723e */ /* 0x004fe200000010ff */
[----:B------:R-:W-:Y:S04]  /*a180*/  HMMA.16816.F32.BF16 R72, R12, R16, RZ ;  /* 0x000000100c48723c */ /* 0x000fe800000418ff */
[----:B------:R1:W-:Y:S02]  /*a190*/  MUFU.EX2 R176, R0 ;  /* 0x0000000000b07308 */ /* 0x0003e40000000800 */
[C---:B------:R-:W-:Y:S06]  /*a1a0*/  HMMA.16816.F32.BF16 R44, R8.reuse, R20, RZ ;  /* 0x00000014082c723c */ /* 0x040fec00000418ff */
[C---:B------:R-:W-:Y:S06]  /*a1b0*/  HMMA.16816.F32.BF16 R52, R8.reuse, R22, RZ ;  /* 0x000000160834723c */ /* 0x040fec00000418ff */
        /* <DEDUP_REMOVED lines=41> */
[--C-:B-1----:R-:W-:Y:S01]  /*a450*/  FFMA.FTZ R0, R144, UR20, -R3.reuse ;  /* 0x0000001490007c23 */ /* 0x102fe20008010803 */
[----:B----4-:R-:W-:Y:S01]  /*a460*/  F2FP.BF16.F32.PACK_AB R9, R117, R111 ;  /* 0x0000006f7509723e */ /* 0x010fe200000010ff */
[----:B------:R-:W-:Y:S04]  /*a470*/  LDSM.16.MT88.4 R144, [R184+0x5c00] ;  /* 0x005c0000b890783b */ /* 0x000fe80000004200 */
        /* <DEDUP_REMOVED lines=44> */
[--C-:B-1----:R-:W-:Y:S01]  /*a740*/  FFMA.FTZ R0, R133, UR20, -R3.reuse ;  /* 0x0000001485007c23 */ /* 0x102fe20008010803 */
[----:B---3--:R-:W-:Y:S02]  /*a750*/  F2FP.BF16.F32.PACK_AB R9, R94, R95 ;  /* 0x0000005f5e09723e */ /* 0x008fe400000010ff */
[----:B------:R-:W-:Y:S01]  /*a760*/  MOV R133, R42 ;  /* 0x0000002a00857202 */ /* 0x000fe20000000f00 */
[----:B------:R1:W-:Y:S02]  /*a770*/  MUFU.EX2 R85, R0 ;  /* 0x0000000000557308 */ /* 0x0003e40000000800 */
[----:B--2---:R-:W-:Y:S01]  /*a780*/  HMMA.16816.F32.BF16 R140, R12, R20, R68 ;  /* 0x000000140c8c723c */ /* 0x004fe20000041844 */
[----:B-1----:R-:W-:Y:S01]  /*a790*/  FFMA.FTZ R0, R130, UR20, -R3 ;  /* 0x0000001482007c23 */ /* 0x002fe20008010803 */
[----:B------:R-:W-:-:S04]  /*a7a0*/  MOV R130, R92 ;  /* 0x0000005c00827202 */ /* 0x000fc80000000f00 */
        /* <DEDUP_REMOVED lines=16> */
[----:B--2---:R-:W-:Y:S01]  /*a8b0*/  FFMA.FTZ R0, R86, UR20, -R4 ;  /* 0x0000001456007c23 */ /* 0x004fe20008010804 */
[----:B------:R-:W-:-:S04]  /*a8c0*/  MOV R86, R83 ;  /* 0x0000005300567202 */ /* 0x000fc80000000f00 */
[----:B------:R-:W-:Y:S01]  /*a8d0*/  HMMA.16816.F32.BF16 R44, R12, R18, R32 ;  /* 0x000000120c2c723c */ /* 0x000fe20000041820 */
[----:B------:R2:W-:Y:S06]  /*a8e0*/  MUFU.EX2 R83, R0 ;  /* 0x0000000000537308 */ /* 0x0005ec0000000800 */
[----:B------:R-:W-:Y:S02]  /*a8f0*/  F2FP.BF16.F32.PACK_AB R12, R251, R250 ;  /* 0x000000fafb0c723e */ /* 0x000fe400000010ff */
[----:B------:R-:W-:Y:S02]  /*a900*/  F2FP.BF16.F32.PACK_AB R13, R216, R217 ;  /* 0x000000d9d80d723e */ /* 0x000fe400000010ff */
[----:B------:R-:W-:Y:S01]  /*a910*/  F2FP.BF16.F32.PACK_AB R15, R214, R215 ;  /* 0x000000d7d60f723e */ /* 0x000fe200000010ff */
[----:B--2---:R-:W-:Y:S01]  /*a920*/  FFMA.FTZ R0, R134, UR20, -R3 ;  /* 0x0000001486007c23 */ /* 0x004fe20008010803 */
[----:B------:R-:W-:-:S03]  /*a930*/  MOV R134, R82 ;  /* 0x0000005200867202 */ /* 0x000fc60000000f00 */
[----:B------:R2:W-:Y:S02]  /*a940*/  MUFU.EX2 R82, R0 ;  /* 0x0000000000527308 */ /* 0x0005e40000000800 */
[----:B--2---:R-:W-:Y:S01]  /*a950*/  FFMA.FTZ R0, R129, UR20, -R3 ;  /* 0x0000001481007c23 */ /* 0x004fe20008010803 */
[----:B------:R-:W-:-:S05]  /*a960*/  MOV R129, R43 ;  /* 0x0000002b00817202 */ /* 0x000fca0000000f00 */
[----:B------:R2:W4:Y:S02]  /*a970*/  MUFU.EX2 R81, R0 ;  /* 0x0000000000517308 */ /* 0x0005240000000800 */
[----:B--2---:R-:W-:Y:S01]  /*a980*/  FFMA.FTZ R0, R124, UR20, -R3 ;  /* 0x000000147c007c23 */ /* 0x004fe20008010803 */
[----:B----4-:R-:W-:Y:S02]  /*a990*/  F2FP.BF16.F32.PACK_AB R9, R81, R82 ;  /* 0x000000525109723e */ /* 0x010fe400000010ff */
        /* <DEDUP_REMOVED lines=8> */
[----:B------:R2:W4:Y:S02]  /*aa20*/  MUFU.EX2 R80, R0 ;  /* 0x0000000000507308 */ /* 0x0005240000000800 */
[C---:B------:R-:W-:Y:S06]  /*aa30*/  HMMA.16816.F32.BF16 R48, R8.reuse, R16, R48 ;  /* 0x000000100830723c */ /* 0x040fec0000041830 */
[C---:B------:R-:W-:Y:S06]  /*aa40*/  HMMA.16816.F32.BF16 R136, R8.reuse, R20, R136 ;  /* 0x000000140888723c */ /* 0x040fec0000041888 */
[----:B------:R-:W-:Y:S01]  /*aa50*/  HMMA.16816.F32.BF16 R148, R8, R22, R148 ;  /* 0x000000160894723c */ /* 0x000fe20000041894 */
[----:B--2---:R-:W-:Y:S01]  /*aa60*/  FFMA.FTZ R0, R93, UR20, -R4 ;  /* 0x000000145d007c23 */ /* 0x004fe20008010804 */
[----:B------:R-:W2:Y:S01]  /*aa70*/  LDSM.16.MT88.4 R20, [R184+0x5800] ;  /* 0x00580000b814783b */ /* 0x000ea20000004200 */
[----:B------:R-:W-:-:S02]  /*aa80*/  MOV R93, R164 ;  /* 0x000000a4005d7202 */ /* 0x000fc40000000f00 */
[----:B------:R5:W-:Y:S01]  /*aa90*/  MUFU.EX2 R77, R0 ;  /* 0x00000000004d7308 */ /* 0x000be20000000800 */
[----:B------:R-:W-:Y:S01]  /*aaa0*/  HMMA.16816.F32.BF16 R52, R8, R18, R52 ;  /* 0x000000120834723c */ /* 0x000fe20000041834 */
[----:B------:R-:W2:Y:S01]  /*aab0*/  LDSM.16.MT88.4 R16, [R185+0x5800] ;  /* 0x00580000b910783b */ /* 0x000ea20000004200 */
[----:B------:R-:W-:-:S05]  /*aac0*/  F2FP.BF16.F32.PACK_AB R14, R93, R252 ;  /* 0x000000fc5d0e723e */ /* 0x000fca00000010ff */
[----:B------:R-:W-:Y:S02]  /*aad0*/  F2FP.BF16.F32.PACK_AB R8, R92, R96 ;  /* 0x000000605c08723e */ /* 0x000fe400000010ff */
[----:B----4-:R-:W-:Y:S01]  /*aae0*/  F2FP.BF16.F32.PACK_AB R10, R80, R83 ;  /* 0x00000053500a723e */ /* 0x010fe200000010ff */
[----:B-1----:R-:W-:Y:S01]  /*aaf0*/  HMMA.16816.F32.BF16 R140, R12, R28, R140 ;  /* 0x0000001c0c8c723c */ /* 0x002fe2000004188c */
[----:B-----5:R-:W-:-:S05]  /*ab00*/  FFMA.FTZ R0, R84, UR20, -R4 ;  /* 0x0000001454007c23 */ /* 0x020fca0008010804 */
[C---:B------:R-:W-:Y:S01]  /*ab10*/  HMMA.16816.F32.BF16 R60, R12.reuse, R30, R60 ;  /* 0x0000001e0c3c723c */ /* 0x040fe2000004183c */
[----:B------:R1:W-:Y:S05]  /*ab20*/  MUFU.EX2 R76, R0 ;  /* 0x00000000004c7308 */ /* 0x0003ea0000000800 */
[C---:B---3--:R-:W-:Y:S06]  /*ab30*/  HMMA.16816.F32.BF16 R56, R12.reuse, R24, R56 ;  /* 0x000000180c38723c */ /* 0x048fec0000041838 */
[----:B------:R-:W-:Y:S01]  /*ab40*/  HMMA.16816.F32.BF16 R44, R12, R26, R44 ;  /* 0x0000001a0c2c723c */ /* 0x000fe2000004182c */
[----:B------:R-:W3:Y:S01]  /*ab50*/  LDSM.16.MT88.4 R12, [R185+0x5c00] ;  /* 0x005c0000b90c783b */ /* 0x000ee20000004200 */
        /* <DEDUP_REMOVED lines=16> */
[----:B------:R1:W4:Y:S01]  /*ac60*/  MUFU.EX2 R67, R0 ;  /* 0x0000000000437308 */ /* 0x0003220000000800 */
[----:B------:R-:W-:Y:S07]  /*ac70*/  HMMA.16816.F32.BF16 R48, R8, R26, R52 ;  /* 0x0000001a0830723c */ /* 0x000fee0000041834 */
[----:B------:R-:W-:Y:S01]  /*ac80*/  F2FP.BF16.F32.PACK_AB R8, R76, R77 ;  /* 0x0000004d4c08723e */ /* 0x000fe200000010ff */
[----:B-1----:R-:W-:Y:S01]  /*ac90*/  FFMA.FTZ R0, R36, UR20, -R4 ;  /* 0x0000001424007c23 */ /* 0x002fe20008010804 */
[----:B----4-:R-:W-:-:S03]  /*aca0*/  F2FP.BF16.F32.PACK_AB R10, R67, R68 ;  /* 0x00000044430a723e */ /* 0x010fc600000010ff */
        /* <DEDUP_REMOVED lines=13> */
[C---:B--2---:R-:W-:Y:S06]  /*ad80*/  HMMA.16816.F32.BF16 R136, R8.reuse, R20, R136 ;  /* 0x000000140888723c */ /* 0x044fec0000041888 */
[C---:B------:R-:W-:Y:S06]  /*ad90*/  HMMA.16816.F32.BF16 R148, R8.reuse, R22, R148 ;  /* 0x000000160894723c */ /* 0x040fec0000041894 */
[----:B------:R-:W-:Y:S01]  /*ada0*/  HMMA.16816.F32.BF16 R32, R8, R16, R32 ;  /* 0x000000100820723c */ /* 0x000fe20000041820 */
[----:B-1----:R-:W-:Y:S01]  /*adb0*/  FFMA.FTZ R0, R37, UR20, -R4 ;  /* 0x0000001425007c23 */ /* 0x002fe20008010804 */
[----:B----4-:R-:W-:-:S03]  /*adc0*/  F2FP.BF16.F32.PACK_AB R164, R42, R66 ;  /* 0x000000422aa4723e */ /* 0x010fc600000010ff */
        /* <DEDUP_REMOVED lines=21> */
[----:B------:R-:W-:Y:S01]  /*af20*/  FFMA.FTZ R3, R106, UR20, -R3 ;  /* 0x000000146a037c23 */ /* 0x000fe20008010803 */
[----:B--2---:R-:W-:-:S04]  /*af30*/  F2FP.BF16.F32.PACK_AB R165, R26, R27 ;  /* 0x0000001b1aa5723e */ /* 0x004fc800000010ff */
[----:B------:R1:W-:Y:S08]  /*af40*/  MUFU.EX2 R24, R0 ;  /* 0x0000000000187308 */ /* 0x0003f00000000800 */
[----:B------:R2:W4:Y:S01]  /*af50*/  MUFU.EX2 R25, R3 ;  /* 0x0000000300197308 */ /* 0x0005220000000800 */
[----:B-1----:R-:W-:-:S07]  /*af60*/  FFMA.FTZ R0, R123, UR20, -R5 ;  /* 0x000000147b007c23 */ /* 0x002fce0008010805 */
[----:B------:R1:W5:Y:S01]  /*af70*/  MUFU.EX2 R20, R0 ;  /* 0x0000000000147308 */ /* 0x0003620000000800 */
[----:B--2---:R-:W-:Y:S01]  /*af80*/  FADD.FTZ R3, R162, R161 ;  /* 0x000000a1a2037221 */ /* 0x004fe20000010000 */
[----:B----4-:R-:W-:Y:S02]  /*af90*/  F2FP.BF16.F32.PACK_AB R167, R25, R24 ;  /* 0x0000001819a7723e */ /* 0x010fe400000010ff */
[----:B------:R-:W-:Y:S01]  /*afa0*/  F2FP.BF16.F32.PACK_AB R162, R133, R130 ;  /* 0x0000008285a2723e */ /* 0x000fe200000010ff */
[----:B------:R-:W-:-:S04]  /*afb0*/  FADD.FTZ R3, R163, R3 ;  /* 0x00000003a3037221 */ /* 0x000fc80000010000 */
[----:B------:R-:W-:Y:S01]  /*afc0*/  HMMA.16816.F32.BF16 R136, R164, R144, R136 ;  /* 0x00000090a488723c */ /* 0x000fe20000041888 */
[----:B-1----:R-:W-:Y:S01]  /*afd0*/  FFMA.FTZ R0, R116, UR20, -R5 ;  /* 0x0000001474007c23 */ /* 0x002fe20008010805 */
[----:B------:R-:W-:Y:S01]  /*afe0*/  FADD.FTZ R5, R158, R157 ;  /* 0x0000009d9e057221 */ /* 0x000fe20000010000 */
[----:B-----5:R-:W-:-:S03]  /*aff0*/  F2FP.BF16.F32.PACK_AB R161, R20, R181 ;  /* 0x000000b514a1723e */ /* 0x020fc600000010ff */
[C---:B------:R-:W-:Y:S01]  /*b000*/  HMMA.16816.F32.BF16 R148, R164.reuse, R146, R148 ;  /* 0x00000092a494723c */ /* 0x040fe20000041894 */
[----:B------:R1:W2:Y:S01]  /*b010*/  MUFU.EX2 R16, R0 ;  /* 0x0000000000107308 */ /* 0x0002a20000000800 */
[----:B------:R-:W-:Y:S01]  /*b020*/  FADD.FTZ R2, R159, R5 ;  /* 0x000000059f027221 */ /* 0x000fe20000010000 */
[----:B-1----:R-:W-:Y:S01]  /*b030*/  FADD.FTZ R0, R152, R6 ;  /* 0x0000000698007221 */ /* 0x002fe20000010000 */
[----:B------:R-:W-:Y:S02]  /*b040*/  FADD.FTZ R6, R233, R3 ;  /* 0x00000003e9067221 */ /* 0x000fe40000010000 */
        /* <DEDUP_REMOVED lines=113> */
[----:B------:R-:W-:Y:S01]  /*b760*/  FADD.FTZ R3, R8, R3 ;  /* 0x0000000308037221 */ /* 0x000fe20000010000 */
[----:B------:R-:W-:Y:S01]  /*b770*/  FADD.FTZ R2, R28, R2 ;  /* 0x000000021c027221 */ /* 0x000fe20000010000 */
[----:B------:R-:W-:Y:S01]  /*b780*/  FADD.FTZ R0, R25, R0 ;  /* 0x0000000019007221 */ /* 0x000fe20000010000 */
[----:B------:R-:W-:Y:S01]  /*b790*/  F2FP.BF16.F32.PACK_AB R163, R8, R16 ;  /* 0x0000001008a3723e */ /* 0x000fe200000010ff */
[----:B------:R1:W-:Y:S01]  /*b7a0*/  STL [R1+0x1c], R4 ;  /* 0x00001c0401007387 */ /* 0x0003e20000100800 */
[----:B---3--:R-:W-:Y:S03]  /*b7b0*/  HMMA.16816.F32.BF16 R156, R164, R12, R32 ;  /* 0x0000000ca49c723c */ /* 0x008fe60000041820 */
[----:B------:R1:W-:Y:S03]  /*b7c0*/  STL [R1+0x20], R3 ;  /* 0x0000200301007387 */ /* 0x0003e60000100800 */
[C---:B------:R-:W-:Y:S01]  /*b7d0*/  HMMA.16816.F32.BF16 R140, R160.reuse, R144, R140 ;  /* 0x00000090a08c723c */ /* 0x040fe2000004188c */
[----:B------:R1:W-:Y:S04]  /*b7e0*/  STL [R1+0x24], R2 ;  /* 0x0000240201007387 */ /* 0x0003e80000100800 */
[----:B------:R1:W-:Y:S01]  /*b7f0*/  STL [R1+0x28], R0 ;  /* 0x0000280001007387 */ /* 0x0003e20000100800 */
[C---:B------:R-:W-:Y:S06]  /*b800*/  HMMA.16816.F32.BF16 R144, R160.reuse, R146, R60 ;  /* 0x00000092a090723c */ /* 0x040fec000004183c */
[----:B------:R-:W-:Y:S06]  /*b810*/  HMMA.16816.F32.BF16 R152, R160, R12, R56 ;  /* 0x0000000ca098723c */ /* 0x000fec0000041838 */
[-C--:B------:R-:W-:Y:S06]  /*b820*/  HMMA.16816.F32.BF16 R164, R164, R14.reuse, R48 ;  /* 0x0000000ea4a4723c */ /* 0x080fec0000041830 */
        /* <DEDUP_REMOVED lines=17> */
[----:B------:R-:W-:-:S06]  /*b940*/  VOTEU.ALL UP0, P1 ;  /* 0x00000000003f7886 */ /* 0x000fcc0000800000 */
[----:B------:R-:W3:Y:S08]  /*b950*/  @!P1 LDC.64 R14, c[0x0][0x220] ;  /* 0x00008800ff0e9b82 */ /* 0x000ef00000000a00 */
[----:B------:R-:W4:Y:S01]  /*b960*/  @!P1 LDC.64 R16, c[0x0][0x220] ;  /* 0x00008800ff109b82 */ /* 0x000f220000000a00 */
[----:B------:R-:W-:Y:S04]  /*b970*/  @P1 STS [R208+0x4000], RZ ;  /* 0x004000ffd0001388 */ /* 0x000fe80000000800 */
[----:B------:R-:W-:Y:S03]  /*b980*/  @P1 STS [R208+0x4004], RZ ;  /* 0x004004ffd0001388 */ /* 0x000fe60000000800 */
[----:B------:R-:W5:Y:S01]  /*b990*/  @!P1 LDC.64 R18, c[0x0][0x220] ;  /* 0x00008800ff129b82 */ /* 0x000f620000000a00 */
[----:B------:R-:W-:Y:S01]  /*b9a0*/  @P1 STS.64 [R208+0x4008], RZ ;  /* 0x004008ffd0001388 */ /* 0x000fe20000000a00 */
        /* <DEDUP_REMOVED lines=11> */
[C---:B---3--:R-:W-:Y:S01]  /*ba60*/  @!P1 LEA R8, P2, R0.reuse, R14, 0x1 ;  /* 0x0000000e00089211 */ /* 0x048fe200078408ff */
[----:B------:R-:W-:Y:S01]  /*ba70*/  @!PT LDS RZ, [RZ] ;  /* 0x00000000fffff984 */ /* 0x000fe20000000800 */
[----:B------:R-:W-:Y:S01]  /*ba80*/  @!PT LDS RZ, [RZ] ;  /* 0x00000000fffff984 */ /* 0x000fe20000000800 */
[----:B------:R-:W-:Y:S01]  /*ba90*/  @!PT LDS RZ, [RZ] ;  /* 0x00000000fffff984 */ /* 0x000fe20000000800 */
[----:B------:R-:W-:Y:S01]  /*baa0*/  @!P1 LDGSTS.E.BYPASS.LTC128B.128 [R208+0x4000], desc[UR24][R10.64] ;  /* 0x040000000ad09fae */ /* 0x000fe2000b901d58 */
[----:B----4-:R-:W-:Y:S02]  /*bab0*/  @!P1 LEA R6, P0, R7, R16, 0x1 ;  /* 0x0000001007069211 */ /* 0x010fe400078008ff */
[----:B------:R-:W-:Y:S01]  /*bac0*/  @!P1 LEA.HI.X R9, R0, R15, R9, 0x1, P2 ;  /* 0x0000000f00099211 */ /* 0x000fe200010f0c09 */
[----:B------:R-:W-:Y:S01]  /*bad0*/  @!P1 VIADD R0, R5, UR4 ;  /* 0x0000000405009c36 */ /* 0x000fe20008000000 */
[----:B------:R-:W-:Y:S01]  /*bae0*/  @!P1 LEA.HI.X R7, R7, R17, R12, 0x1, P0 ;  /* 0x0000001107079211 */ /* 0x000fe200000f0c0c */
[----:B------:R-:W-:Y:S01]  /*baf0*/  @P1 STS.128 [R208+0x4800], RZ ;  /* 0x004800ffd0001388 */ /* 0x000fe20000000c00 */
[----:B-----5:R-:W-:-:S03]  /*bb00*/  @!P1 LEA R2, P0, R4, R18, 0x1 ;  /* 0x0000001204029211 */ /* 0x020fc600078008ff */
[----:B------:R-:W-:Y:S01]  /*bb10*/  @!PT LDS RZ, [RZ] ;  /* 0x00000000fffff984 */ /* 0x000fe20000000800 */
[----:B------:R-:W-:Y:S01]  /*bb20*/  @!PT LDS RZ, [RZ] ;  /* 0x00000000fffff984 */ /* 0x000fe20000000800 */
[----:B------:R-:W-:Y:S01]  /*bb30*/  @!PT LDS RZ, [RZ] ;  /* 0x00000000fffff984 */ /* 0x000fe20000000800 */
[----:B------:R-:W-:Y:S01]  /*bb40*/  @!P1 LDGSTS.E.BYPASS.LTC128B.128 [R208+0x4800], desc[UR24][R8.64] ;  /* 0x0480000008d09fae */ /* 0x000fe2000b901d58 */
[----:B------:R-:W-:-:S03]  /*bb50*/  @!P1 LEA.HI.X R3, R4, R19, R0, 0x1, P0 ;  /* 0x0000001304039211 */ /* 0x000fc600000f0c00 */
        /* <DEDUP_REMOVED lines=10> */
[----:B------:R-:W-:Y:S04]  /*bc00*/  LDSM.16.M88.4 R72, [R135+0x2000] ;  /* 0x002000008748783b */ /* 0x000fe80000000200 */
[----:B------:R-:W-:Y:S04]  /*bc10*/  LDSM.16.M88.4 R68, [R135+0x2400] ;  /* 0x002400008744783b */ /* 0x000fe80000000200 */
[----:B------:R-:W-:Y:S04]  /*bc20*/  LDSM.16.M88.4 R64, [R135+0x2800] ;  /* 0x002800008740783b */ /* 0x000fe80000000200 */
[----:B------:R-:W-:Y:S04]  /*bc30*/  LDSM.16.M88.4 R32, [R188] ;  /* 0x00000000bc20783b */ /* 0x000fe80000000200 */
[----:B-1----:R-:W1:Y:S04]  /*bc40*/  LDSM.16.M88.4 R4, [R186+0x1000] ;  /* 0x00100000ba04783b */ /* 0x002e680000000200 */
[----:B------:R-:W3:Y:S04]  /*bc50*/  LDSM.16.M88.4 R8, [R187+0x1000] ;  /* 0x00100000bb08783b */ /* 0x000ee80000000200 */
[----:B------:R-:W4:Y:S04]  /*bc60*/  LDSM.16.M88.4 R60, [R135+0x2c00] ;  /* 0x002c0000873c783b */ /* 0x000f280000000200 */
[----:B------:R-:W5:Y:S04]  /*bc70*/  LDSM.16.M88.4 R56, [R135+0x3000] ;  /* 0x003000008738783b */ /* 0x000f680000000200 */
[----:B------:R-:W2:Y:S04]  /*bc80*/  LDSM.16.M88.4 R52, [R135+0x3400] ;  /* 0x003400008734783b */ /* 0x000ea80000000200 */
[----:B------:R-:W2:Y:S04]  /*bc90*/  LDSM.16.M88.4 R48, [R135+0x3800] ;  /* 0x003800008730783b */ /* 0x000ea80000000200 */
[----:B------:R-:W2:Y:S04]  /*bca0*/  LDSM.16.M88.4 R44, [R135+0x3c00] ;  /* 0x003c0000872c783b */ /* 0x000ea80000000200 */
        /* <DEDUP_REMOVED lines=14> */
[----:B------:R-:W-:Y:S06]  /*bd90*/  HMMA.16816.F32.BF16 R124, R4, R66, RZ ;  /* 0x00000042047c723c */ /* 0x000fec00000418ff */
[C---:B---3--:R-:W-:Y:S06]  /*bda0*/  HMMA.16816.F32.BF16 R220, R8.reuse, R32, R212 ;  /* 0x0000002008dc723c */ /* 0x048fec00000418d4 */
[----:B------:R-:W-:Y:S06]  /*bdb0*/  HMMA.16816.F32.BF16 R176, R8, R34, R176 ;  /* 0x0000002208b0723c */ /* 0x000fec00000418b0 */
[C---:B----4-:R-:W-:Y:S06]  /*bdc0*/  HMMA.16816.F32.BF16 R120, R4.reuse, R60, RZ ;  /* 0x0000003c0478723c */ /* 0x050fec00000418ff */
[C---:B------:R-:W-:Y:S06]  /*bdd0*/  HMMA.16816.F32.BF16 R116, R4.reuse, R62, RZ ;  /* 0x0000003e0474723c */ /* 0x040fec00000418ff */
[----:B-----5:R-:W-:Y:S01]  /*bde0*/  HMMA.16816.F32.BF16 R112, R4, R56, RZ ;  /* 0x000000380470723c */ /* 0x020fe200000418ff */
[----:B------:R-:W-:-:S02]  /*bdf0*/  IMAD.MOV.U32 R42, RZ, RZ, R220 ;  /* 0x000000ffff2a7224 */ /* 0x000fc400078e00dc */
[----:B------:R-:W-:Y:S02]  /*be00*/  IMAD.MOV.U32 R43, RZ, RZ, R222 ;  /* 0x000000ffff2b7224 */ /* 0x000fe400078e00de */
[----:B------:R-:W-:Y:S01]  /*be10*/  IMAD.MOV.U32 R209, RZ, RZ, R221 ;  /* 0x000000ffffd17224 */ /* 0x000fe200078e00dd */
[C---:B------:R-:W-:Y:S01]  /*be20*/  HMMA.16816.F32.BF16 R108, R4.reuse, R58, RZ ;  /* 0x0000003a046c723c */ /* 0x040fe200000418ff */
[----:B------:R-:W-:Y:S02]  /*be30*/  IMAD.MOV.U32 R134, RZ, RZ, R223 ;  /* 0x000000ffff867224 */ /* 0x000fe400078e00df */
[----:B------:R-:W-:Y:S01]  /*be40*/  FMUL.FTZ R42, R42, UR28 ;  /* 0x0000001c2a2a7c20 */ /* 0x000fe20008410000 */
[----:B------:R-:W-:Y:S02]  /*be50*/  IMAD.MOV.U32 R133, RZ, RZ, R176 ;  /* 0x000000ffff857224 */ /* 0x000fe400078e00b0 */
[----:B------:R-:W-:Y:S01]  /*be60*/  FMUL.FTZ R43, R43, UR28 ;  /* 0x0000001c2b2b7c20 */ /* 0x000fe20008410000 */
[----:B------:R-:W-:Y:S01]  /*be70*/  IMAD.MOV.U32 R132, RZ, RZ, R177 ;  /* 0x000000ffff847224 */ /* 0x000fe200078e00b1 */
[----:B--2---:R-:W-:Y:S01]  /*be80*/  HMMA.16816.F32.BF16 R104, R4, R52, RZ ;  /* 0x000000340468723c */ /* 0x004fe200000418ff */
[----:B------:R-:W-:-:S02]  /*be90*/  IMAD.MOV.U32 R2, RZ, RZ, R178 ;  /* 0x000000ffff027224 */ /* 0x000fc400078e00b2 */
[----:B------:R-:W-:-:S03]  /*bea0*/  IMAD.MOV.U32 R0, RZ, RZ, R179 ;  /* 0x000000ffff007224 */ /* 0x000fc600078e00b3 */
        /* <DEDUP_REMOVED lines=12> */
[----:B------:R-:W-:Y:S01]  /*bf70*/  FMUL.FTZ R248, R248, UR28 ;  /* 0x0000001cf8f87c20 */ /* 0x000fe20008410000 */
[----:B------:R-:W-:Y:S01]  /*bf80*/  FMUL.FTZ R250, R250, UR28 ;  /* 0x0000001cfafa7c20 */ /* 0x000fe20008410000 */
[----:B------:R-:W-:Y:S01]  /*bf90*/  FMUL.FTZ R249, R249, UR28 ;  /* 0x0000001cf9f97c20 */ /* 0x000fe20008410000 */
[----:B------:R-:W-:-:S02]  /*bfa0*/  FMUL.FTZ R251, R251, UR28 ;  /* 0x0000001cfbfb7c20 */ /* 0x000fc40008410000 */
[C---:B------:R-:W-:Y:S01]  /*bfb0*/  HMMA.16816.F32.BF16 R228, R8.reuse, R22, R116 ;  /* 0x0000001608e4723c */ /* 0x040fe20000041874 */
[----:B------:R-:W-:Y:S01]  /*bfc0*/  FMUL.FTZ R246, R246, UR28 ;  /* 0x0000001cf6f67c20 */ /* 0x000fe20008410000 */
[----:B------:R-:W-:Y:S01]  /*bfd0*/  FMUL.FTZ R244, R244, UR28 ;  /* 0x0000001cf4f47c20 */ /* 0x000fe20008410000 */
[----:B------:R-:W-:Y:S01]  /*bfe0*/  FMUL.FTZ R245, R245, UR28 ;  /* 0x0000001cf5f57c20 */ /* 0x000fe20008410000 */
[----:B------:R-:W-:Y:S02]  /*bff0*/  FMUL.FTZ R247, R247, UR28 ;  /* 0x0000001cf7f77c20 */ /* 0x000fe40008410000 */
[----:B-1----:R-:W-:Y:S01]  /*c000*/  HMMA.16816.F32.BF16 R224, R8, R16, R112 ;  /* 0x0000001008e0723c */ /* 0x002fe20000041870 */
        /* <DEDUP_REMOVED lines=44> */
[----:B------:R-:W-:Y:S06]  /*c2d0*/  HMMA.16816.F32.BF16 R24, R4, R18, R56 ;  /* 0x000000120418723c */ /* 0x000fec0000041838 */
[C---:B------:R-:W-:Y:S01]  /*c2e0*/  HMMA.16816.F32.BF16 R84, R12.reuse, R74, RZ ;  /* 0x0000004a0c54723c */ /* 0x040fe200000418ff */
[----:B------:R-:W-:Y:S01]  /*c2f0*/  FMUL.FTZ R59, R133, UR28 ;  /* 0x0000001c853b7c20 */ /* 0x000fe20008410000 */
[----:B------:R-:W-:Y:S01]  /*c300*/  FMUL.FTZ R57, R209, UR28 ;  /* 0x0000001cd1397c20 */ /* 0x000fe20008410000 */
[----:B------:R-:W1:Y:S01]  /*c310*/  S2R R133, SR_TID.X ;  /* 0x0000000000857919 */ /* 0x000e620000002100 */
[----:B------:R-:W-:Y:S01]  /*c320*/  FMUL.FTZ R58, R134, UR28 ;  /* 0x0000001c863a7c20 */ /* 0x000fe20008410000 */
[----:B------:R-:W-:Y:S01]  /*c330*/  FMUL.FTZ R209, R175, UR28 ;  /* 0x0000001cafd17c20 */ /* 0x000fe20008410000 */
[----:B------:R-:W-:Y:S01]  /*c340*/  HMMA.16816.F32.BF16 R72, R12, R68, RZ ;  /* 0x000000440c48723c */ /* 0x000fe200000418ff */
[----:B------:R-:W-:Y:S01]  /*c350*/  FMUL.FTZ R54, R54, UR28 ;  /* 0x0000001c36367c20 */ /* 0x000fe20008410000 */
[----:B------:R-:W-:Y:S01]  /*c360*/  FMUL.FTZ R52, R52, UR28 ;  /* 0x0000001c34347c20 */ /* 0x000fe20008410000 */
[----:B------:R-:W-:Y:S01]  /*c370*/  FMUL.FTZ R53, R53, UR28 ;  /* 0x0000001c35357c20 */ /* 0x000fe20008410000 */
[----:B------:R-:W-:-:S02]  /*c380*/  FMUL.FTZ R55, R55, UR28 ;  /* 0x0000001c37377c20 */ /* 0x000fc40008410000 */
[----:B------:R-:W-:Y:S01]  /*c390*/  HMMA.16816.F32.BF16 R88, R12, R60, RZ ;  /* 0x0000003c0c58723c */ /* 0x000fe200000418ff */
[----:B------:R-:W-:Y:S01]  /*c3a0*/  FMUL.FTZ R64, R64, UR28 ;  /* 0x0000001c40407c20 */ /* 0x000fe20008410000 */
[----:B------:R-:W-:-:S04]  /*c3b0*/  FMUL.FTZ R65, R65, UR28 ;  /* 0x0000001c41417c20 */ /* 0x000fc80008410000 */
[C---:B------:R-:W-:Y:S01]  /*c3c0*/  HMMA.16816.F32.BF16 R68, R12.reuse, R70, RZ ;  /* 0x000000460c44723c */ /* 0x040fe200000418ff */
[----:B------:R-:W-:Y:S01]  /*c3d0*/  FMUL.FTZ R26, R26, UR28 ;  /* 0x0000001c1a1a7c20 */ /* 0x000fe20008410000 */
[----:B------:R-:W-:Y:S01]  /*c3e0*/  FMUL.FTZ R24, R24, UR28 ;  /* 0x0000001c18187c20 */ /* 0x000fe20008410000 */
[----:B------:R-:W-:Y:S01]  /*c3f0*/  FMUL.FTZ R25, R25, UR28 ;  /* 0x0000001c19197c20 */ /* 0x000fe20008410000 */
[----:B------:R-:W-:Y:S02]  /*c400*/  FMUL.FTZ R27, R27, UR28 ;  /* 0x0000001c1b1b7c20 */ /* 0x000fe40008410000 */
[C---:B------:R-:W-:Y:S06]  /*c410*/  HMMA.16816.F32.BF16 R60, R12.reuse, R62, RZ ;  /* 0x0000003e0c3c723c */ /* 0x040fec00000418ff */
[----:B------:R-:W-:Y:S01]  /*c420*/  HMMA.16816.F32.BF16 R108, R12, R48, RZ ;  /* 0x000000300c6c723c */ /* 0x000fe200000418ff */
[----:B-1----:R-:W-:-:S05]  /*c430*/  IMAD.SHL.U32 R133, R133, 0x2, RZ ;  /* 0x0000000285857824 */ /* 0x002fca00078e00ff */
[----:B------:R-:W-:Y:S01]  /*c440*/  HMMA.16816.F32.BF16 R120, R12, R50, RZ ;  /* 0x000000320c78723c */ /* 0x000fe200000418ff */
[----:B------:R-:W-:-:S05]  /*c450*/  LOP3.LUT R133, R133, 0x6, RZ, 0xc0, !PT ;  /* 0x0000000685857812 */ /* 0x000fca00078ec0ff */
[C---:B------:R-:W-:Y:S06]  /*c460*/  HMMA.16816.F32.BF16 R104, R12.reuse, R44, RZ ;  /* 0x0000002c0c68723c */ /* 0x040fec00000418ff */
[----:B------:R-:W-:Y:S06]  /*c470*/  HMMA.16816.F32.BF16 R112, R12, R46, RZ ;  /* 0x0000002e0c70723c */ /* 0x000fec00000418ff */
[C---:B------:R-:W-:Y:S06]  /*c480*/  HMMA.16816.F32.BF16 R116, R4.reuse, R32, R216 ;  /* 0x000000200474723c */ /* 0x040fec00000418d8 */
[----:B------:R-:W-:Y:S01]  /*c490*/  HMMA.16816.F32.BF16 R84, R4, R34, R84 ;  /* 0x000000220454723c */ /* 0x000fe20000041854 */
[----:B------:R-:W-:Y:S01]  /*c4a0*/  FMUL.FTZ R219, R131, UR28 ;  /* 0x0000001c83db7c20 */ /* 0x000fe20008410000 */
[----:B------:R-:W-:-:S04]  /*c4b0*/  FMUL.FTZ R218, R129, UR28 ;  /* 0x0000001c81da7c20 */ /* 0x000fc80008410000 */
        /* <DEDUP_REMOVED lines=8> */
[----:B------:R-:W1:Y:S01]  /*c540*/  MUFU.TANH R3, R3 ;  /* 0x0000000300037308 */ /* 0x000e620000002400 */
[----:B------:R-:W-:Y:S01]  /*c550*/  FMUL.FTZ R84, R84, UR28 ;  /* 0x0000001c54547c20 */ /* 0x000fe20008410000 */
[----:B------:R-:W-:Y:S01]  /*c560*/  FMUL.FTZ R86, R86, UR28 ;  /* 0x0000001c56567c20 */ /* 0x000fe20008410000 */
[----:B------:R-:W-:Y:S01]  /*c570*/  FMUL.FTZ R87, R87, UR28 ;  /* 0x0000001c57577c20 */ /* 0x000fe20008410000 */
[----:B------:R-:W-:Y:S01]  /*c580*/  FMUL.FTZ R85, R85, UR28 ;  /* 0x0000001c55557c20 */ /* 0x000fe20008410000 */
[C---:B------:R-:W-:Y:S01]  /*c590*/  HMMA.16816.F32.BF16 R32, R4.reuse, R16, R92 ;  /* 0x000000100420723c */ /* 0x040fe2000004185c */
[----:B------:R-:W-:Y:S01]  /*c5a0*/  FMUL.FTZ R62, R0, UR28 ;  /* 0x0000001c003e7c20 */ /* 0x000fe20008410000 */
[----:B------:R-:W-:Y:S02]  /*c5b0*/  IMAD.U32 R0, RZ, RZ, UR18 ;  /* 0x00000012ff007e24 */ /* 0x000fe4000f8e00ff */
[----:B------:R-:W-:Y:S01]  /*c5c0*/  FMUL.FTZ R60, R2, UR28 ;  /* 0x0000001c023c7c20 */ /* 0x000fe20008410000 */
[----:B------:R-:W-:Y:S01]  /*c5d0*/  FMUL.FTZ R61, R132, UR28 ;  /* 0x0000001c843d7c20 */ /* 0x000fe20008410000 */
[----:B------:R-:W-:Y:S01]  /*c5e0*/  FMUL.FTZ R63, R66, UR28 ;  /* 0x0000001c423f7c20 */ /* 0x000fe20008410000 */
[----:B------:R-:W-:Y:S01]  /*c5f0*/  HMMA.16816.F32.BF16 R16, R4, R76, R96 ;  /* 0x0000004c0410723c */ /* 0x000fe20000041860 */
[----:B------:R-:W-:-:S02]  /*c600*/  IMAD R0, R0, 0x80, R133 ;  /* 0x0000008000007824 */ /* 0x000fc400078e0285 */
[----:B------:R-:W-:Y:S01]  /*c610*/  FMUL.FTZ R66, R168, UR28 ;  /* 0x0000001ca8427c20 */ /* 0x000fe20008410000 */
[----:B------:R-:W-:Y:S01]  /*c620*/  FMUL.FTZ R93, R177, UR28 ;  /* 0x0000001cb15d7c20 */ /* 0x000fe20008410000 */
[----:B------:R-:W-:Y:S01]  /*c630*/  FMUL.FTZ R72, R72, UR28 ;  /* 0x0000001c48487c20 */ /* 0x000fe20008410000 */
[--C-:B------:R-:W-:Y:S01]  /*c640*/  IMAD.IADD R2, R200, 0x1, -R0.reuse ;  /* 0x00000001c8027824 */ /* 0x100fe200078e0a00 */
[C---:B------:R-:W-:Y:S01]  /*c650*/  HMMA.16816.F32.BF16 R12, R4.reuse, R78, R100 ;  /* 0x0000004e040c723c */ /* 0x040fe20000041864 */
[C---:B------:R-:W-:Y:S01]  /*c660*/  ISETP.GE.AND P0, PT, R0.reuse, R207, PT ;  /* 0x000000cf0000720c */ /* 0x040fe20003f06270 */
[----:B------:R-:W-:Y:S01]  /*c670*/  FMUL.FTZ R98, R179, UR28 ;  /* 0x0000001cb3627c20 */ /* 0x000fe20008410000 */
[----:B------:R-:W-:Y:S01]  /*c680*/  ISETP.GE.AND P3, PT, R0, R206, PT ;  /* 0x000000ce0000720c */ /* 0x000fe20003f66270 */
[----:B------:R-:W-:Y:S01]  /*c690*/  FMUL.FTZ R74, R74, UR28 ;  /* 0x0000001c4a4a7c20 */ /* 0x000fe20008410000 */
[----:B------:R-:W-:Y:S01]  /*c6a0*/  IABS R2, R2 ;  /* 0x0000000200027213 */ /* 0x000fe20000000000 */
[C---:B------:R-:W-:Y:S01]  /*c6b0*/  HMMA.16816.F32.BF16 R8, R4.reuse, R80, R108 ;  /* 0x000000500408723c */ /* 0x040fe2000004186c */
[C---:B------:R-:W-:Y:S01]  /*c6c0*/  ISETP.LT.OR P0, PT, R0.reuse, R199, P0 ;  /* 0x000000c70000720c */ /* 0x040fe20000701670 */
[----:B------:R-:W-:Y:S01]  /*c6d0*/  FMUL.FTZ R73, R73, UR28 ;  /* 0x0000001c49497c20 */ /* 0x000fe20008410000 */
[----:B------:R-:W-:Y:S01]  /*c6e0*/  I2FP.F32.S32 R2, R2 ;  /* 0x0000000200027245 */ /* 0x000fe20000201400 */
[----:B------:R-:W-:Y:S01]  /*c6f0*/  FMUL.FTZ R75, R75, UR28 ;  /* 0x0000001c4b4b7c20 */ /* 0x000fe20008410000 */
[----:B------:R-:W-:Y:S01]  /*c700*/  ISETP.LT.OR P3, PT, R0, R198, P3 ;  /* 0x000000c60000720c */ /* 0x000fe20001f61670 */
[C---:B------:R-:W-:Y:S01]  /*c710*/  HMMA.16816.F32.BF16 R20, R4.reuse, R180, R104 ;  /* 0x000000b40414723c */ /* 0x040fe20000041868 */
        /* <DEDUP_REMOVED lines=11> */
[----:B------:R-:W-:Y:S01]  /*c7d0*/  HMMA.16816.F32.BF16 R4, R4, R182, R112 ;  /* 0x000000b60404723c */ /* 0x000fe20000041870 */
[----:B------:R-:W-:Y:S01]  /*c7e0*/  FMUL.FTZ R90, R14, UR28 ;  /* 0x0000001c0e5a7c20 */ /* 0x000fe20008410000 */
[----:B------:R-:W-:Y:S01]  /*c7f0*/  FMUL.FTZ R83, R13, UR28 ;  /* 0x0000001c0d537c20 */ /* 0x000fe20008410000 */
[----:B------:R-:W-:Y:S01]  /*c800*/  FMUL.FTZ R80, R12, UR28 ;  /* 0x0000001c0c507c20 */ /* 0x000fe20008410000 */
[----:B------:R-:W-:Y:S01]  /*c810*/  FMUL.FTZ R92, R15, UR28 ;  /* 0x0000001c0f5c7c20 */ /* 0x000fe20008410000 */
[----:B------:R-:W-:Y:S01]  /*c820*/  FMUL.FTZ R82, R178, UR28 ;  /* 0x0000001cb2527c20 */ /* 0x000fe20008410000 */
[----:B------:R-:W-:Y:S01]  /*c830*/  FMUL.FTZ R101, R10, UR28 ;  /* 0x0000001c0a657c20 */ /* 0x000fe20008410000 */
[----:B-1----:R-:W-:Y:S01]  /*c840*/  FFMA.FTZ R10, R2, -UR31, R3 ;  /* 0x8000001f020a7c23 */ /* 0x002fe20008010003 */
[----:B------:R-:W-:-:S02]  /*c850*/  IMAD.IADD R3, R201, 0x1, -R0 ;  /* 0x00000001c9037824 */ /* 0x000fc400078e0a00 */
[----:B------:R-:W-:Y:S01]  /*c860*/  FMUL.FTZ R181, R11, UR28 ;  /* 0x0000001c0bb57c20 */ /* 0x000fe20008410000 */
[----:B------:R-:W-:Y:S01]  /*c870*/  VIADD R2, R0, 0x1 ;  /* 0x0000000100027836 */ /* 0x000fe20000000000 */
[----:B------:R-:W-:Y:S01]  /*c880*/  MUFU.TANH R11, R42 ;  /* 0x0000002a000b7308 */ /* 0x000fe20000002400 */
[----:B------:R-:W-:Y:S01]  /*c890*/  FMUL.FTZ R97, R8, UR28 ;  /* 0x0000001c08617c20 */ /* 0x000fe20008410000 */
[----:B------:R-:W-:Y:S01]  /*c8a0*/  FMUL.FTZ R103, R9, UR28 ;  /* 0x0000001c09677c20 */ /* 0x000fe20008410000 */
[----:B------:R-:W-:Y:S01]  /*c8b0*/  IMAD.IADD R8, R202, 0x1, -R2 ;  /* 0x00000001ca087824 */ /* 0x000fe200078e0a02 */
[----:B------:R-:W-:Y:S01]  /*c8c0*/  ISETP.GE.AND P6, PT, R2, R207, PT ;  /* 0x000000cf0200720c */ /* 0x000fe20003fc6270 */
[----:B------:R-:W-:Y:S01]  /*c8d0*/  FMUL.FTZ R183, R174, UR28 ;  /* 0x0000001caeb77c20 */ /* 0x000fe20008410000 */
[C---:B------:R-:W-:Y:S01]  /*c8e0*/  ISETP.GE.AND P5, PT, R2.reuse, R206, PT ;  /* 0x000000ce0200720c */ /* 0x040fe20003fa6270 */
[----:B------:R-:W-:Y:S01]  /*c8f0*/  FMUL.FTZ R182, R173, UR28 ;  /* 0x0000001cadb67c20 */ /* 0x000fe20008410000 */
[----:B------:R-:W-:Y:S01]  /*c900*/  MUFU.TANH R14, R36 ;  /* 0x00000024000e7308 */ /* 0x000fe20000002400 */
[C---:B------:R-:W-:Y:S01]  /*c910*/  ISETP.GE.AND P4, PT, R2.reuse, R205, PT ;  /* 0x000000cd0200720c */ /* 0x040fe20003f86270 */
[----:B------:R-:W-:Y:S01]  /*c920*/  FMUL.FTZ R105, R127, UR28 ;  /* 0x0000001c7f697c20 */ /* 0x000fe20008410000 */
[----:B------:R-:W-:Y:S01]  /*c930*/  ISETP.GE.AND P2, PT, R2, R204, PT ;  /* 0x000000cc0200720c */ /* 0x000fe20003f46270 */
[----:B------:R-:W-:Y:S01]  /*c940*/  FMUL.FTZ R96, R169, UR28 ;  /* 0x0000001ca9607c20 */ /* 0x000fe20008410000 */
[----:B------:R-:W-:Y:S01]  /*c950*/  FMUL.FTZ R95, R4, UR28 ;  /* 0x0000001c045f7c20 */ /* 0x000fe20008410000 */
[----:B------:R-:W-:-:S02]  /*c960*/  IMAD.IADD R4, R202, 0x1, -R0 ;  /* 0x00000001ca047824 */ /* 0x000fc400078e0a00 */
[----:B------:R-:W-:Y:S01]  /*c970*/  FMUL.FTZ R107, R5, UR28 ;  /* 0x0000001c056b7c20 */ /* 0x000fe20008410000 */
[----:B------:R-:W-:Y:S02]  /*c980*/  IMAD.IADD R5, R203, 0x1, -R0 ;  /* 0x00000001cb057824 */ /* 0x000fe400078e0a00 */
[----:B------:R-:W-:Y:S01]  /*c990*/  FMUL.FTZ R18, R6, UR28 ;  /* 0x0000001c06127c20 */ /* 0x000fe20008410000 */
[----:B------:R-:W-:Y:S01]  /*c9a0*/  FMUL.FTZ R100, R7, UR28 ;  /* 0x0000001c07647c20 */ /* 0x000fe20008410000 */
[----:B------:R-:W-:Y:S01]  /*c9b0*/  IABS R6, R4 ;  /* 0x0000000400067213 */ /* 0x000fe20000000000 */
[----:B------:R-:W1:Y:S01]  /*c9c0*/  MUFU.TANH R9, R37 ;  /* 0x0000002500097308 */ /* 0x000e620000002400 */
[----:B------:R-:W-:Y:S01]  /*c9d0*/  IABS R4, R3 ;  /* 0x0000000300047213 */ /* 0x000fe20000000000 */
[----:B--2---:R-:W-:Y:S01]  /*c9e0*/  IMAD.MOV.U32 R60, RZ, RZ, R18 ;  /* 0x000000ffff3c7224 */ /* 0x004fe200078e0012 */
[----:B------:R-:W-:Y:S01]  /*c9f0*/  IABS R3, R5 ;  /* 0x0000000500037213 */ /* 0x000fe20000000000 */
[----:B------:R-:W-:Y:S01]  /*ca00*/  IMAD.IADD R5, R200, 0x1, -R2 ;  /* 0x00000001c8057824 */ /* 0x000fe200078e0a02 */
[C---:B------:R-:W-:Y:S01]  /*ca10*/  ISETP.LT.OR P6, PT, R2.reuse, R199, P6 ;  /* 0x000000c70200720c */ /* 0x040fe200037c1670 */
[----:B------:R-:W-:Y:S01]  /*ca20*/  IMAD.MOV.U32 R7, RZ, RZ, R6 ;  /* 0x000000ffff077224 */ /* 0x000fe200078e0006 */
[----:B------:R-:W-:Y:S01]  /*ca30*/  ISETP.LT.OR P5, PT, R2, R198, P5 ;  /* 0x000000c60200720c */ /* 0x000fe20002fa1670 */
[----:B------:R-:W-:Y:S01]  /*ca40*/  IMAD.MOV.U32 R6, RZ, RZ, R4 ;  /* 0x000000ffff067224 */ /* 0x000fe200078e0004 */
[----:B------:R-:W-:Y:S01]  /*ca50*/  IABS R5, R5 ;  /* 0x0000000500057213 */ /* 0x000fe20000000000 */
[----:B------:R-:W-:Y:S01]  /*ca60*/  IMAD.MOV.U32 R4, RZ, RZ, R3 ;  /* 0x000000ffff047224 */ /* 0x000fe200078e0003 */
[----:B------:R-:W-:Y:S01]  /*ca70*/  IABS R3, R8 ;  /* 0x0000000800037213 */ /* 0x000fe20000000000 */
[----:B------:R-:W2:Y:S01]  /*ca80*/  MUFU.TANH R13, R43 ;  /* 0x0000002b000d7308 */ /* 0x000ea20000002400 */
[----:B------:R-:W-:Y:S01]  /*ca90*/  I2FP.F32.S32 R8, R7 ;  /* 0x0000000700087245 */ /* 0x000fe20000201400 */
[----:B------:R-:W-:Y:S01]  /*caa0*/  FMUL.FTZ R109, R125, UR28 ;  /* 0x0000001c7d6d7c20 */ /* 0x000fe20008410000 */
[----:B------:R-:W-:Y:S01]  /*cab0*/  I2FP.F32.S32 R7, R6 ;  /* 0x0000000600077245 */ /* 0x000fe20000201400 */
[----:B------:R-:W-:Y:S01]  /*cac0*/  FMUL.FTZ R71, R71, UR28 ;  /* 0x0000001c47477c20 */ /* 0x000fe20008410000 */
[----:B------:R-:W-:Y:S01]  /*cad0*/  I2FP.F32.S32 R6, R4 ;  /* 0x0000000400067245 */ /* 0x000fe20000201400 */
[----:B-1----:R-:W-:Y:S01]  /*cae0*/  FFMA.FTZ R9, R8, -UR31, R9 ;  /* 0x8000001f08097c23 */ /* 0x002fe20008010009 */
[----:B------:R-:W-:Y:S01]  /*caf0*/  I2FP.F32.S32 R4, R5 ;  /* 0x0000000500047245 */ /* 0x000fe20000201400 */
[----:B------:R-:W1:Y:S01]  /*cb00*/  MUFU.TANH R12, R56 ;  /* 0x00000038000c7308 */ /* 0x000e620000002400 */
[----:B------:R-:W-:Y:S01]  /*cb10*/  FFMA.FTZ R11, R7, -UR31, R11 ;  /* 0x8000001f070b7c23 */ /* 0x000fe2000801000b */
[----:B------:R-:W-:Y:S01]  /*cb20*/  I2FP.F32.S32 R3, R3 ;  /* 0x0000000300037245 */ /* 0x000fe20000201400 */
[----:B------:R-:W-:Y:S01]  /*cb30*/  FMUL.FTZ R89, R21, UR28 ;  /* 0x0000001c15597c20 */ /* 0x000fe20008410000 */
[----:B------:R-:W-:Y:S01]  /*cb40*/  FFMA.FTZ R7, R4, -UR31, R14 ;  /* 0x8000001f04077c23 */ /* 0x000fe2000801000e */
[--C-:B------:R-:W-:Y:S01]  /*cb50*/  IMAD.IADD R4, R201, 0x1, -R2.reuse ;  /* 0x00000001c9047824 */ /* 0x100fe200078e0a02 */
[----:B------:R-:W-:Y:S01]  /*cb60*/  ISETP.LT.OR P4, PT, R2, R197, P4 ;  /* 0x000000c50200720c */ /* 0x000fe20002781670 */
[----:B------:R-:W-:Y:S01]  /*cb70*/  FMUL.FTZ R21, R130, UR28 ;  /* 0x0000001c82157c20 */ /* 0x000fe20008410000 */
[----:B------:R-:W3:Y:S01]  /*cb80*/  MUFU.TANH R15, R57 ;  /* 0x00000039000f7308 */ /* 0x000ee20000002400 */
[----:B--2---:R-:W-:Y:S01]  /*cb90*/  FFMA.FTZ R8, R6, -UR31, R13 ;  /* 0x8000001f06087c23 */ /* 0x004fe2000801000d */
[----:B------:R-:W-:Y:S01]  /*cba0*/  IABS R4, R4 ;  /* 0x0000000400047213 */ /* 0x000fe20000000000 */
[----:B------:R-:W-:Y:S01]  /*cbb0*/  FMUL.FTZ R76, R67, UR28 ;  /* 0x0000001c434c7c20 */ /* 0x000fe20008410000 */
[----:B------:R-:W-:Y:S01]  /*cbc0*/  ISETP.LT.OR P2, PT, R2, R196, P2 ;  /* 0x000000c40200720c */ /* 0x000fe20001741670 */
[----:B------:R-:W-:Y:S01]  /*cbd0*/  IMAD.IADD R2, R203, 0x1, -R2 ;  /* 0x00000001cb027824 */ /* 0x000fe200078e0a02 */
[----:B------:R-:W-:Y:S01]  /*cbe0*/  I2FP.F32.S32 R5, R4 ;  /* 0x0000000400057245 */ /* 0x000fe20000201400 */
[----:B------:R-:W-:Y:S01]  /*cbf0*/  FMUL.FTZ R67, R170, UR28 ;  /* 0x0000001caa437c20 */ /* 0x000fe20008410000 */
[----:B------:R-:W-:Y:S01]  /*cc00*/  FSEL R117, R10, -INF , !P0 ;  /* 0xff8000000a757808 */ /* 0x000fe20004000000 */
[----:B-1----:R-:W-:Y:S01]  /*cc10*/  FFMA.FTZ R6, R3, -UR31, R12 ;  /* 0x8000001f03067c23 */ /* 0x002fe2000801000c */
[----:B------:R-:W-:Y:S01]  /*cc20*/  VIADD R3, R0, 0x8 ;  /* 0x0000000800037836 */ /* 0x000fe20000000000 */
[----:B------:R-:W-:Y:S01]  /*cc30*/  FSEL R132, R9, -INF , !P3 ;  /* 0xff80000009847808 */ /* 0x000fe20005800000 */
[----:B------:R-:W-:Y:S01]  /*cc40*/  MUFU.TANH R13, R58 ;  /* 0x0000003a000d7308 */ /* 0x000fe20000002400 */
[----:B------:R-:W-:Y:S01]  /*cc50*/  IABS R12, R2 ;  /* 0x00000002000c7213 */ /* 0x000fe20000000000 */
[----:B------:R-:W-:Y:S01]  /*cc60*/  IMAD.IADD R4, R200, 0x1, -R3 ;  /* 0x00000001c8047824 */ /* 0x000fe200078e0a03 */
[----:B------:R-:W-:Y:S01]  /*cc70*/  ISETP.GE.AND P0, PT, R0, R205, PT ;  /* 0x000000cd0000720c */ /* 0x000fe20003f06270 */
[----:B------:R-:W-:Y:S01]  /*cc80*/  FMUL.FTZ R94, R124, UR28 ;  /* 0x0000001c7c5e7c20 */ /* 0x000fe20008410000 */
[----:B---3--:R-:W-:Y:S01]  /*cc90*/  FFMA.FTZ R15, R5, -UR31, R15 ;  /* 0x8000001f050f7c23 */ /* 0x008fe2000801000f */
[----:B------:R-:W-:Y:S01]  /*cca0*/  ISETP.GE.AND P3, PT, R0, R204, PT ;  /* 0x000000cc0000720c */ /* 0x000fe20003f66270 */
[----:B------:R-:W-:Y:S01]  /*ccb0*/  FMUL.FTZ R102, R172, UR28 ;  /* 0x0000001cac667c20 */ /* 0x000fe20008410000 */
[----:B------:R-:W1:Y:S01]  /*ccc0*/  MUFU.TANH R5, R84 ;  /* 0x0000005400057308 */ /* 0x000e620000002400 */
[----:B------:R-:W-:Y:S01]  /*ccd0*/  IABS R2, R4 ;  /* 0x0000000400027213 */ /* 0x000fe20000000000 */
[----:B------:R-:W-:Y:S01]  /*cce0*/  IMAD.MOV.U32 R4, RZ, RZ, R12 ;  /* 0x000000ffff047224 */ /* 0x000fe200078e000c */
[----:B------:R-:W-:Y:S01]  /*ccf0*/  ISETP.LT.OR P0, PT, R0, R197, P0 ;  /* 0x000000c50000720c */ /* 0x000fe20000701670 */
[----:B------:R-:W-:Y:S01]  /*cd00*/  FMUL.FTZ R48, R48, UR28 ;  /* 0x0000001c30307c20 */ /* 0x000fe20008410000 */
[----:B------:R-:W-:Y:S01]  /*cd10*/  ISETP.LT.OR P3, PT, R0, R196, P3 ;  /* 0x000000c40000720c */ /* 0x000fe20001f61670 */
[----:B------:R-:W-:Y:S01]  /*cd20*/  FMUL.FTZ R50, R50, UR28 ;  /* 0x0000001c32327c20 */ /* 0x000fe20008410000 */
[----:B------:R-:W-:Y:S01]  /*cd30*/  I2FP.F32.S32 R2, R2 ;  /* 0x0000000200027245 */ /* 0x000fe20000201400 */
[----:B------:R2:W-:Y:S01]  /*cd40*/  MUFU.TANH R12, R85 ;  /* 0x00000055000c7308 */ /* 0x0005e20000002400 */
[----:B------:R-:W-:Y:S01]  /*cd50*/  FSEL R178, R11, -INF , !P0 ;  /* 0xff8000000bb27808 */ /* 0x000fe20004000000 */
[----:B------:R-:W-:Y:S01]  /*cd60*/  FMUL.FTZ R51, R51, UR28 ;  /* 0x0000001c33337c20 */ /* 0x000fe20008410000 */
[----:B------:R-:W-:Y:S01]  /*cd70*/  FSEL R180, R8, -INF , !P3 ;  /* 0xff80000008b47808 */ /* 0x000fe20005800000 */
[----:B------:R-:W-:Y:S01]  /*cd80*/  FMUL.FTZ R49, R49, UR28 ;  /* 0x0000001c31317c20 */ /* 0x000fe20008410000 */
[----:B------:R-:W-:Y:S01]  /*cd90*/  FSEL R122, R7, -INF , !P6 ;  /* 0xff800000077a7808 */ /* 0x000fe20007000000 */
[----:B------:R-:W-:Y:S01]  /*cda0*/  IMAD.IADD R7, R202, 0x1, -R3 ;  /* 0x00000001ca077824 */ /* 0x000fe200078e0a03 */
[----:B------:R-:W-:Y:S01]  /*cdb0*/  FSEL R168, R6, -INF , !P5 ;  /* 0xff80000006a87808 */ /* 0x000fe20006800000 */
[----:B------:R-:W-:Y:S01]  /*cdc0*/  MUFU.TANH R8, R86 ;  /* 0x0000005600087308 */ /* 0x000fe20000002400 */
[C---:B------:R-:W-:Y:S01]  /*cdd0*/  ISETP.GE.AND P0, PT, R3.reuse, R207, PT ;  /* 0x000000cf0300720c */ /* 0x040fe20003f06270 */
[----:B-1----:R-:W-:Y:S01]  /*cde0*/  FFMA.FTZ R9, R2, -UR31, R5 ;  /* 0x8000001f02097c23 */ /* 0x002fe20008010005 */
[C---:B------:R-:W-:Y:S01]  /*cdf0*/  ISETP.GE.AND P3, PT, R3.reuse, R206, PT ;  /* 0x000000ce0300720c */ /* 0x040fe20003f66270 */
[----:B------:R-:W-:Y:S01]  /*ce00*/  VIADD R2, R0, 0x9 ;  /* 0x0000000900027836 */ /* 0x000fe20000000000 */
[----:B------:R-:W-:Y:S01]  /*ce10*/  ISETP.GE.AND P6, PT, R3, R205, PT ;  /* 0x000000cd0300720c */ /* 0x000fe20003fc6270 */
[----:B------:R-:W-:Y:S01]  /*ce20*/  IMAD.IADD R5, R201, 0x1, -R3 ;  /* 0x00000001c9057824 */ /* 0x000fe200078e0a03 */
[C---:B------:R-:W-:Y:S01]  /*ce30*/  ISETP.GE.AND P5, PT, R3.reuse, R204, PT ;  /* 0x000000cc0300720c */ /* 0x040fe20003fa6270 */
[--C-:B------:R-:W-:Y:S01]  /*ce40*/  IMAD.IADD R6, R202, 0x1, -R2.reuse ;  /* 0x00000001ca067824 */ /* 0x100fe200078e0a02 */
[----:B------:R-:W-:Y:S01]  /*ce50*/  I2FP.F32.S32 R4, R4 ;  /* 0x0000000400047245 */ /* 0x000fe20000201400 */
[----:B------:R-:W1:Y:S01]  /*ce60*/  MUFU.TANH R11, R87 ;  /* 0x00000057000b7308 */ /* 0x000e620000002400 */
[C---:B------:R-:W-:Y:S01]  /*ce70*/  ISETP.LT.OR P0, PT, R3.reuse, R199, P0 ;  /* 0x000000c70300720c */ /* 0x040fe20000701670 */
[----:B--2---:R-:W-:Y:S01]  /*ce80*/  IMAD.MOV.U32 R85, RZ, RZ, R105 ;  /* 0x000000ffff557224 */ /* 0x004fe200078e0069 */
[C---:B------:R-:W-:Y:S01]  /*ce90*/  ISETP.LT.OR P3, PT, R3.reuse, R198, P3 ;  /* 0x000000c60300720c */ /* 0x040fe20001f61670 */
[----:B------:R-:W-:Y:S01]  /*cea0*/  FFMA.FTZ R10, R4, -UR31, R13 ;  /* 0x8000001f040a7c23 */ /* 0x000fe2000801000d */
[C---:B------:R-:W-:Y:S01]  /*ceb0*/  ISETP.LT.OR P6, PT, R3.reuse, R197, P6 ;  /* 0x000000c50300720c */ /* 0x040fe200037c1670 */
[----:B------:R-:W-:Y:S01]  /*cec0*/  IMAD.IADD R4, R200, 0x1, -R2 ;  /* 0x00000001c8047824 */ /* 0x000fe200078e0a02 */
[----:B------:R-:W-:Y:S01]  /*ced0*/  ISETP.LT.OR P5, PT, R3, R196, P5 ;  /* 0x000000c40300720c */ /* 0x000fe20002fa1670 */
[----:B------:R-:W-:Y:S01]  /*cee0*/  IMAD.IADD R3, R203, 0x1, -R3 ;  /* 0x00000001cb037824 */ /* 0x000fe200078e0a03 */
[----:B------:R-:W-:Y:S01]  /*cef0*/  IABS R7, R7 ;  /* 0x0000000700077213 */ /* 0x000fe20000000000 */
[----:B------:R-:W2:Y:S01]  /*cf00*/  MUFU.TANH R17, R59 ;  /* 0x0000003b00117308 */ /* 0x000ea20000002400 */
[----:B------:R-:W-:Y:S01]  /*cf10*/  IABS R5, R5 ;  /* 0x0000000500057213 */ /* 0x000fe20000000000 */
[----:B------:R-:W-:Y:S01]  /*cf20*/  FMUL.FTZ R44, R44, UR28 ;  /* 0x0000001c2c2c7c20 */ /* 0x000fe20008410000 */
[----:B------:R-:W-:Y:S01]  /*cf30*/  IABS R13, R3 ;  /* 0x00000003000d7213 */ /* 0x000fe20000000000 */
[----:B------:R-:W-:Y:S01]  /*cf40*/  FMUL.FTZ R46, R46, UR28 ;  /* 0x0000001c2e2e7c20 */ /* 0x000fe20008410000 */
[----:B------:R-:W-:Y:S01]  /*cf50*/  IABS R3, R6 ;  /* 0x0000000600037213 */ /* 0x000fe20000000000 */
[----:B------:R-:W-:Y:S01]  /*cf60*/  IMAD.MOV.U32 R6, RZ, RZ, R7 ;  /* 0x000000ffff067224 */ /* 0x000fe200078e0007 */
[----:B------:R-:W-:Y:S01]  /*cf70*/  IABS R4, R4 ;  /* 0x0000000400047213 */ /* 0x000fe20000000000 */
[----:B------:R-:W-:Y:S01]  /*cf80*/  IMAD.MOV.U32 R14, RZ, RZ, R5 ;  /* 0x000000ffff0e7224 */ /* 0x000fe200078e0005 */
[----:B------:R-:W-:Y:S01]  /*cf90*/  I2FP.F32.S32 R3, R3 ;  /* 0x0000000300037245 */ /* 0x000fe20000201400 */
[----:B------:R-:W-:Y:S01]  /*cfa0*/  MUFU.TANH R18, R61 ;  /* 0x0000003d00127308 */ /* 0x000fe20000002400 */
[----:B------:R-:W-:Y:S01]  /*cfb0*/  I2FP.F32.S32 R6, R6 ;  /* 0x0000000600067245 */ /* 0x000fe20000201400 */
[----:B------:R-:W-:Y:S01]  /*cfc0*/  FMUL.FTZ R91, R23, UR28 ;  /* 0x0000001c175b7c20 */ /* 0x000fe20008410000 */
[----:B------:R-:W-:Y:S01]  /*cfd0*/  I2FP.F32.S32 R5, R4 ;  /* 0x0000000400057245 */ /* 0x000fe20000201400 */
[----:B-1----:R-:W-:Y:S01]  /*cfe0*/  FFMA.FTZ R11, R3, -UR31, R11 ;  /* 0x8000001f030b7c23 */ /* 0x002fe2000801000b */
[----:B------:R-:W-:Y:S01]  /*cff0*/  FSEL R177, R15, -INF , !P4 ;  /* 0xff8000000fb17808 */ /* 0x000fe20006000000 */
[----:B------:R-:W-:Y:S01]  /*d000*/  FFMA.FTZ R4, R6, -UR31, R8 ;  /* 0x8000001f06047c23 */ /* 0x000fe20008010008 */
[----:B------:R-:W-:Y:S01]  /*d010*/  FSEL R179, R10, -INF , !P2 ;  /* 0xff8000000ab37808 */ /* 0x000fe20005000000 */
[----:B------:R-:W-:Y:S01]  /*d020*/  VIADD R3, R0, 0x10 ;  /* 0x0000001000037836 */ /* 0x000fe20000000000 */
[----:B------:R-:W-:Y:S01]  /*d030*/  FSEL R112, R9, -INF , !P0 ;  /* 0xff80000009707808 */ /* 0x000fe20004000000 */
[----:B------:R-:W-:Y:S01]  /*d040*/  FFMA.FTZ R12, R5, -UR31, R12 ;  /* 0x8000001f050c7c23 */ /* 0x000fe2000801000c */
        /* <DEDUP_REMOVED lines=8> */
[----:B------:R-:W-:Y:S01]  /*d0d0*/  ISETP.GE.AND P3, PT, R2, R204, PT ;  /* 0x000000cc0200720c */ /* 0x000fe20003f66270 */
[----:B------:R1:W-:Y:S01]  /*d0e0*/  MUFU.TANH R10, R248 ;  /* 0x000000f8000a7308 */ /* 0x0003e20000002400 */
[----:B------:R-:W-:Y:S01]  /*d0f0*/  I2FP.F32.S32 R13, R13 ;  /* 0x0000000d000d7245 */ /* 0x000fe20000201400 */
[----:B------:R-:W-:Y:S01]  /*d100*/  FMUL.FTZ R252, R20, UR28 ;  /* 0x0000001c14fc7c20 */ /* 0x000fe20008410000 */
[----:B------:R-:W-:Y:S01]  /*d110*/  ISETP.LT.OR P4, PT, R2, R199, P4 ;  /* 0x000000c70200720c */ /* 0x000fe20002781670 */
[----:B------:R-:W-:Y:S01]  /*d120*/  FMUL.FTZ R20, R128, UR28 ;  /* 0x0000001c80147c20 */ /* 0x000fe20008410000 */
[C---:B------:R-:W-:Y:S01]  /*d130*/  ISETP.LT.OR P2, PT, R2.reuse, R198, P2 ;  /* 0x000000c60200720c */ /* 0x040fe20001741670 */
[----:B------:R-:W-:Y:S01]  /*d140*/  FFMA.FTZ R13, R13, -UR31, R16 ;  /* 0x8000001f0d0d7c23 */ /* 0x000fe20008010010 */
[C---:B------:R-:W-:Y:S01]  /*d150*/  ISETP.LT.OR P0, PT, R2.reuse, R197, P0 ;  /* 0x000000c50200720c */ /* 0x040fe20000701670 */
[----:B------:R-:W3:Y:S01]  /*d160*/  MUFU.TANH R16, R72 ;  /* 0x0000004800107308 */ /* 0x000ee20000002400 */
[----:B------:R-:W-:Y:S01]  /*d170*/  ISETP.LT.OR P3, PT, R2, R196, P3 ;  /* 0x000000c40200720c */ /* 0x000fe20001f61670 */
[----:B------:R-:W-:Y:S01]  /*d180*/  IMAD.IADD R2, R203, 0x1, -R2 ;  /* 0x00000001cb027824 */ /* 0x000fe200078e0a02 */
[----:B------:R-:W-:Y:S01]  /*d190*/  I2FP.F32.S32 R14, R14 ;  /* 0x0000000e000e7245 */ /* 0x000fe20000201400 */
[----:B------:R-:W-:Y:S01]  /*d1a0*/  FMUL.FTZ R45, R45, UR28 ;  /* 0x0000001c2d2d7c20 */ /* 0x000fe20008410000 */
[----:B------:R-:W-:Y:S01]  /*d1b0*/  IABS R4, R4 ;  /* 0x0000000400047213 */ /* 0x000fe20000000000 */
[----:B------:R-:W-:Y:S01]  /*d1c0*/  FMUL.FTZ R47, R47, UR28 ;  /* 0x0000001c2f2f7c20 */ /* 0x000fe20008410000 */
[----:B------:R-:W-:Y:S01]  /*d1d0*/  IABS R9, R2 ;  /* 0x0000000200097213 */ /* 0x000fe20000000000 */
[----:B------:R-:W4:Y:S01]  /*d1e0*/  MUFU.TANH R15, R74 ;  /* 0x0000004a000f7308 */ /* 0x000f220000002400 */
[----:B------:R-:W-:Y:S01]  /*d1f0*/  IABS R8, R5 ;  /* 0x0000000500087213 */ /* 0x000fe20000000000 */
[----:B--2---:R-:W-:Y:S01]  /*d200*/  FFMA.FTZ R14, R14, -UR31, R17 ;  /* 0x8000001f0e0e7c23 */ /* 0x004fe20008010011 */
[----:B------:R-:W-:Y:S01]  /*d210*/  IABS R2, R6 ;  /* 0x0000000600027213 */ /* 0x000fe20000000000 */
[----:B------:R-:W-:Y:S01]  /*d220*/  IMAD.MOV.U32 R6, RZ, RZ, R4 ;  /* 0x000000ffff067224 */ /* 0x000fe200078e0004 */
[----:B------:R-:W-:Y:S01]  /*d230*/  IABS R5, R7 ;  /* 0x0000000700057213 */ /* 0x000fe20000000000 */
[----:B------:R-:W-:Y:S01]  /*d240*/  IMAD.MOV.U32 R7, RZ, RZ, R9 ;  /* 0x000000ffff077224 */ /* 0x000fe200078e0009 */
[----:B------:R-:W-:Y:S01]  /*d250*/  FSEL R174, R14, -INF , !P6 ;  /* 0xff8000000eae7808 */ /* 0x000fe20007000000 */
[----:B------:R-:W2:Y:S01]  /*d260*/  MUFU.TANH R17, R62 ;  /* 0x0000003e00117308 */ /* 0x000ea20000002400 */
[----:B------:R-:W-:Y:S01]  /*d270*/  IMAD.MOV.U32 R4, RZ, RZ, R2 ;  /* 0x000000ffff047224 */ /* 0x000fe200078e0002 */
[----:B------:R-:W-:Y:S01]  /*d280*/  ISETP.GE.AND P6, PT, R3, R207, PT ;  /* 0x000000cf0300720c */ /* 0x000fe20003fc6270 */
[----:B------:R-:W-:Y:S01]  /*d290*/  IMAD.MOV.U32 R2, RZ, RZ, R5 ;  /* 0x000000ffff027224 */ /* 0x000fe200078e0005 */
[----:B------:R-:W-:Y:S01]  /*d2a0*/  I2FP.F32.S32 R5, R6 ;  /* 0x0000000600057245 */ /* 0x000fe20000201400 */
[----:B------:R-:W-:Y:S01]  /*d2b0*/  IMAD.IADD R6, R203, 0x1, -R3 ;  /* 0x00000001cb067824 */ /* 0x000fe200078e0a03 */
[----:B------:R-:W-:Y:S01]  /*d2c0*/  I2FP.F32.S32 R4, R4 ;  /* 0x0000000400047245 */ /* 0x000fe20000201400 */
[----:B-1----:R-:W-:Y:S01]  /*d2d0*/  IMAD.MOV.U32 R248, RZ, RZ, R100 ;  /* 0x000000fffff87224 */ /* 0x002fe200078e0064 */
[----:B------:R-:W-:Y:S01]  /*d2e0*/  I2FP.F32.S32 R2, R2 ;  /* 0x0000000200027245 */ /* 0x000fe20000201400 */
[----:B---3--:R-:W-:Y:S01]  /*d2f0*/  FFMA.FTZ R5, R5, -UR31, R16 ;  /* 0x8000001f05057c23 */ /* 0x008fe20008010010 */
[----:B------:R-:W-:Y:S01]  /*d300*/  FSEL R176, R13, -INF , !P5 ;  /* 0xff8000000db07808 */ /* 0x000fe20006800000 */
[----:B----4-:R-:W-:Y:S01]  /*d310*/  FFMA.FTZ R4, R4, -UR31, R15 ;  /* 0x8000001f04047c23 */ /* 0x010fe2000801000f */
[----:B------:R-:W-:Y:S01]  /*d320*/  I2FP.F32.S32 R7, R7 ;  /* 0x0000000700077245 */ /* 0x000fe20000201400 */
[----:B------:R-:W-:Y:S01]  /*d330*/  FFMA.FTZ R10, R2, -UR31, R10 ;  /* 0x8000001f020a7c23 */ /* 0x000fe2000801000a */
[----:B------:R-:W-:Y:S01]  /*d340*/  ISETP.GE.AND P5, PT, R3, R206, PT ;  /* 0x000000ce0300720c */ /* 0x000fe20003fa6270 */
[----:B------:R-:W-:Y:S01]  /*d350*/  VIADD R2, R0, 0x11 ;  /* 0x0000001100027836 */ /* 0x000fe20000000000 */
[----:B------:R-:W-:Y:S01]  /*d360*/  I2FP.F32.S32 R8, R8 ;  /* 0x0000000800087245 */ /* 0x000fe20000201400 */
[----:B--2---:R-:W-:Y:S01]  /*d370*/  FFMA.FTZ R7, R7, -UR31, R17 ;  /* 0x8000001f07077c23 */ /* 0x004fe20008010011 */
[C---:B------:R-:W-:Y:S01]  /*d380*/  ISETP.LT.OR P6, PT, R3.reuse, R199, P6 ;  /* 0x000000c70300720c */ /* 0x040fe200037c1670 */
[----:B------:R-:W-:Y:S01]  /*d390*/  MUFU.TANH R15, R73 ;  /* 0x00000049000f7308 */ /* 0x000fe20000002400 */
[----:B------:R-:W-:Y:S01]  /*d3a0*/  ISETP.LT.OR P5, PT, R3, R198, P5 ;  /* 0x000000c60300720c */ /* 0x000fe20002fa1670 */
[----:B------:R-:W-:Y:S01]  /*d3b0*/  FFMA.FTZ R8, R8, -UR31, R18 ;  /* 0x8000001f08087c23 */ /* 0x000fe20008010012 */
[----:B------:R-:W-:Y:S01]  /*d3c0*/  FSEL R104, R5, -INF , !P6 ;  /* 0xff80000005687808 */ /* 0x000fe20007000000 */
[--C-:B------:R-:W-:Y:S01]  /*d3d0*/  IMAD.IADD R5, R200, 0x1, -R2.reuse ;  /* 0x00000001c8057824 */ /* 0x100fe200078e0a02 */
[----:B------:R-:W-:Y:S01]  /*d3e0*/  FSEL R106, R12, -INF , !P4 ;  /* 0xff8000000c6a7808 */ /* 0x000fe20006000000 */
[----:B------:R-:W-:Y:S01]  /*d3f0*/  FMUL.FTZ R32, R32, UR28 ;  /* 0x0000001c20207c20 */ /* 0x000fe20008410000 */
[----:B------:R-:W-:Y:S01]  /*d400*/  FSEL R118, R4, -INF , !P5 ;  /* 0xff80000004767808 */ /* 0x000fe20006800000 */
[----:B------:R1:W-:Y:S01]  /*d410*/  MUFU.TANH R14, R75 ;  /* 0x0000004b000e7308 */ /* 0x0003e20000002400 */
[----:B------:R-:W-:Y:S01]  /*d420*/  IMAD.IADD R4, R202, 0x1, -R2 ;  /* 0x00000001ca047824 */ /* 0x000fe200078e0a02 */
[----:B------:R-:W-:Y:S01]  /*d430*/  FSEL R123, R11, -INF , !P2 ;  /* 0xff8000000b7b7808 */ /* 0x000fe20005000000 */
[----:B------:R-:W-:Y:S01]  /*d440*/  FMUL.FTZ R34, R34, UR28 ;  /* 0x0000001c22227c20 */ /* 0x000fe20008410000 */
[----:B------:R-:W-:Y:S01]  /*d450*/  FSEL R175, R7, -INF , !P3 ;  /* 0xff80000007af7808 */ /* 0x000fe20005800000 */
[----:B------:R-:W-:Y:S01]  /*d460*/  FMUL.FTZ R33, R33, UR28 ;  /* 0x0000001c21217c20 */ /* 0x000fe20008410000 */
[----:B------:R-:W-:Y:S01]  /*d470*/  IABS R6, R6 ;  /* 0x0000000600067213 */ /* 0x000fe20000000000 */
[----:B------:R-:W-:Y:S01]  /*d480*/  FMUL.FTZ R35, R35, UR28 ;  /* 0x0000001c23237c20 */ /* 0x000fe20008410000 */
[----:B------:R-:W2:Y:S01]  /*d490*/  MUFU.TANH R12, R250 ;  /* 0x000000fa000c7308 */ /* 0x000ea20000002400 */
[----:B------:R-:W-:Y:S01]  /*d4a0*/  ISETP.GE.AND P4, PT, R3, R205, PT ;  /* 0x000000cd0300720c */ /* 0x000fe20003f86270 */
[----:B------:R-:W-:Y:S01]  /*d4b0*/  FMUL.FTZ R19, R19, UR28 ;  /* 0x0000001c13137c20 */ /* 0x000fe20008410000 */
[----:B------:R-:W-:Y:S01]  /*d4c0*/  ISETP.GE.AND P2, PT, R3, R204, PT ;  /* 0x000000cc0300720c */ /* 0x000fe20003f46270 */
[----:B------:R-:W-:Y:S01]  /*d4d0*/  FMUL.FTZ R88, R22, UR28 ;  /* 0x0000001c16587c20 */ /* 0x000fe20008410000 */
[----:B------:R-:W-:Y:S01]  /*d4e0*/  FSEL R173, R8, -INF , !P0 ;  /* 0xff80000008ad7808 */ /* 0x000fe20004000000 */
[----:B------:R-:W-:Y:S01]  /*d4f0*/  FMUL.FTZ R23, R30, UR28 ;  /* 0x0000001c1e177c20 */ /* 0x000fe20008410000 */
[----:B------:R-:W-:Y:S01]  /*d500*/  IABS R7, R5 ;  /* 0x0000000500077213 */ /* 0x000fe20000000000 */
[----:B------:R3:W4:Y:S01]  /*d510*/  MUFU.TANH R13, R249 ;  /* 0x000000f9000d7308 */ /* 0x0007220000002400 */
[----:B------:R-:W-:Y:S01]  /*d520*/  ISETP.GE.AND P0, PT, R2, R207, PT ;  /* 0x000000cf0200720c */ /* 0x000fe20003f06270 */
[----:B------:R-:W-:Y:S01]  /*d530*/  FMUL.FTZ R22, R28, UR28 ;  /* 0x0000001c1c167c20 */ /* 0x000fe20008410000 */
[C---:B------:R-:W-:Y:S01]  /*d540*/  ISETP.GE.AND P3, PT, R2.reuse, R206, PT ;  /* 0x000000ce0200720c */ /* 0x040fe20003f66270 */
[----:B-1----:R-:W-:Y:S01]  /*d550*/  IMAD.MOV.U32 R75, RZ, RZ, R107 ;  /* 0x000000ffff4b7224 */ /* 0x002fe200078e006b */
[C---:B------:R-:W-:Y:S01]  /*d560*/  ISETP.GE.AND P6, PT, R2.reuse, R205, PT ;  /* 0x000000cd0200720c */ /* 0x040fe20003fc6270 */
[----:B------:R-:W-:Y:S01]  /*d570*/  FMUL.FTZ R217, R31, UR28 ;  /* 0x0000001c1fd97c20 */ /* 0x000fe20008410000 */
[C---:B------:R-:W-:Y:S01]  /*d580*/  ISETP.GE.AND P5, PT, R2.reuse, R204, PT ;  /* 0x000000cc0200720c */ /* 0x040fe20003fa6270 */
[----:B------:R1:W5:Y:S01]  /*d590*/  MUFU.TANH R11, R251 ;  /* 0x000000fb000b7308 */ /* 0x0003620000002400 */
[----:B------:R-:W-:Y:S01]  /*d5a0*/  IABS R5, R4 ;  /* 0x0000000400057213 */ /* 0x000fe20000000000 */
[----:B------:R-:W-:Y:S01]  /*d5b0*/  IMAD.MOV.U32 R4, RZ, RZ, R6 ;  /* 0x000000ffff047224 */ /* 0x000fe200078e0006 */
[C---:B------:R-:W-:Y:S01]  /*d5c0*/  ISETP.LT.OR P4, PT, R3.reuse, R197, P4 ;  /* 0x000000c50300720c */ /* 0x040fe20002781670 */
[----:B------:R-:W-:Y:S01]  /*d5d0*/  IMAD.MOV.U32 R6, RZ, RZ, R7 ;  /* 0x000000ffff067224 */ /* 0x000fe200078e0007 */
[----:B------:R-:W-:Y:S01]  /*d5e0*/  ISETP.LT.OR P2, PT, R3, R196, P2 ;  /* 0x000000c40300720c */ /* 0x000fe20001741670 */
[----:B------:R-:W-:Y:S01]  /*d5f0*/  IMAD.IADD R3, R201, 0x1, -R2 ;  /* 0x00000001c9037824 */ /* 0x000fe200078e0a02 */
[C---:B------:R-:W-:Y:S01]  /*d600*/  ISETP.LT.OR P0, PT, R2.reuse, R199, P0 ;  /* 0x000000c70200720c */ /* 0x040fe20000701670 */
[----:B------:R5:W-:Y:S01]  /*d610*/  MUFU.TANH R16, R244 ;  /* 0x000000f400107308 */ /* 0x000be20000002400 */
[C---:B------:R-:W-:Y:S01]  /*d620*/  ISETP.LT.OR P3, PT, R2.reuse, R198, P3 ;  /* 0x000000c60200720c */ /* 0x040fe20001f61670 */
[----:B---3--:R-:W-:Y:S01]  /*d630*/  IMAD.MOV.U32 R249, RZ, RZ, R108 ;  /* 0x000000fffff97224 */ /* 0x008fe200078e006c */
[C---:B------:R-:W-:Y:S01]  /*d640*/  ISETP.LT.OR P6, PT, R2.reuse, R197, P6 ;  /* 0x000000c50200720c */ /* 0x040fe200037c1670 */
[----:B------:R-:W-:Y:S01]  /*d650*/  IMAD.MOV.U32 R250, RZ, RZ, R109 ;  /* 0x000000fffffa7224 */ /* 0x000fe200078e006d */
[----:B------:R-:W-:Y:S01]  /*d660*/  ISETP.LT.OR P5, PT, R2, R196, P5 ;  /* 0x000000c40200720c */ /* 0x000fe20002fa1670 */
[----:B------:R-:W-:Y:S01]  /*d670*/  IMAD.IADD R2, R203, 0x1, -R2 ;  /* 0x00000001cb027824 */ /* 0x000fe200078e0a02 */
[----:B------:R-:W-:Y:S01]  /*d680*/  IABS R3, R3 ;  /* 0x0000000300037213 */ /* 0x000fe20000000000 */
[----:B------:R3:W-:Y:S01]  /*d690*/  MUFU.TANH R17, R245 ;  /* 0x000000f500117308 */ /* 0x0007e20000002400 */
[----:B------:R-:W-:Y:S01]  /*d6a0*/  I2FP.F32.S32 R4, R4 ;  /* 0x0000000400047245 */ /* 0x000fe20000201400 */
[----:B-1----:R-:W-:Y:S01]  /*d6b0*/  IMAD.MOV.U32 R251, RZ, RZ, R99 ;  /* 0x000000fffffb7224 */ /* 0x002fe200078e0063 */
[----:B------:R-:W-:Y:S01]  /*d6c0*/  I2FP.F32.S32 R6, R6 ;  /* 0x0000000600067245 */ /* 0x000fe20000201400 */
[----:B------:R-:W-:Y:S01]  /*d6d0*/  IMAD.MOV.U32 R9, RZ, RZ, R3 ;  /* 0x000000ffff097224 */ /* 0x000fe200078e0003 */
[----:B------:R-:W-:Y:S01]  /*d6e0*/  I2FP.F32.S32 R5, R5 ;  /* 0x0000000500057245 */ /* 0x000fe20000201400 */
[----:B--2---:R-:W-:Y:S01]  /*d6f0*/  FFMA.FTZ R4, R4, -UR31, R12 ;  /* 0x8000001f04047c23 */ /* 0x004fe2000801000c */
[----:B------:R-:W-:Y:S01]  /*d700*/  IABS R2, R2 ;  /* 0x0000000200027213 */ /* 0x000fe20000000000 */
[----:B------:R-:W-:Y:S01]  /*d710*/  FFMA.FTZ R6, R6, -UR31, R15 ;  /* 0x8000001f06067c23 */ /* 0x000fe2000801000f */
[----:B------:R-:W-:Y:S01]  /*d720*/  I2FP.F32.S32 R9, R9 ;  /* 0x0000000900097245 */ /* 0x000fe20000201400 */
[----:B------:R-:W-:Y:S01]  /*d730*/  FFMA.FTZ R5, R5, -UR31, R14 ;  /* 0x8000001f05057c23 */ /* 0x000fe2000801000e */
[----:B------:R-:W-:Y:S01]  /*d740*/  I2FP.F32.S32 R8, R2 ;  /* 0x0000000200087245 */ /* 0x000fe20000201400 */
        /* <DEDUP_REMOVED lines=8> */
[----:B----4-:R-:W-:Y:S01]  /*d7d0*/  FFMA.FTZ R9, R9, -UR31, R13 ;  /* 0x8000001f09097c23 */ /* 0x010fe2000801000d */
[C---:B------:R-:W-:Y:S01]  /*d7e0*/  ISETP.GE.AND P4, PT, R2.reuse, R207, PT ;  /* 0x000000cf0200720c */ /* 0x040fe20003f86270 */
[----:B------:R-:W-:Y:S01]  /*d7f0*/  IMAD.IADD R5, R201, 0x1, -R2 ;  /* 0x00000001c9057824 */ /* 0x000fe200078e0a02 */
[C---:B------:R-:W-:Y:S01]  /*d800*/  ISETP.GE.AND P2, PT, R2.reuse, R206, PT ;  /* 0x000000ce0200720c */ /* 0x040fe20003f46270 */
[----:B------:R-:W1:Y:S01]  /*d810*/  MUFU.TANH R14, R68 ;  /* 0x00000044000e7308 */ /* 0x000e620000002400 */
[----:B------:R-:W-:Y:S01]  /*d820*/  ISETP.GE.AND P0, PT, R2, R205, PT ;  /* 0x000000cd0200720c */ /* 0x000fe20003f06270 */
[----:B------:R-:W-:Y:S01]  /*d830*/  IMAD.IADD R4, R200, 0x1, -R3 ;  /* 0x00000001c8047824 */ /* 0x000fe200078e0a03 */
[----:B------:R-:W-:Y:S01]  /*d840*/  ISETP.GE.AND P3, PT, R2, R204, PT ;  /* 0x000000cc0200720c */ /* 0x000fe20003f66270 */
[----:B-----5:R-:W-:Y:S01]  /*d850*/  FFMA.FTZ R8, R8, -UR31, R11 ;  /* 0x8000001f08087c23 */ /* 0x020fe2000801000b */
[C---:B------:R-:W-:Y:S01]  /*d860*/  ISETP.LT.OR P4, PT, R2.reuse, R199, P4 ;  /* 0x000000c70200720c */ /* 0x040fe20002781670 */
[----:B------:R-:W-:Y:S01]  /*d870*/  IMAD.MOV.U32 R244, RZ, RZ, R95 ;  /* 0x000000fffff47224 */ /* 0x000fe200078e005f */
[C---:B------:R-:W-:Y:S01]  /*d880*/  ISETP.LT.OR P2, PT, R2.reuse, R198, P2 ;  /* 0x000000c60200720c */ /* 0x040fe20001741670 */
[----:B------:R-:W2:Y:S01]  /*d890*/  MUFU.TANH R13, R70 ;  /* 0x00000046000d7308 */ /* 0x000ea20000002400 */
[C---:B------:R-:W-:Y:S01]  /*d8a0*/  ISETP.LT.OR P0, PT, R2.reuse, R197, P0 ;  /* 0x000000c50200720c */ /* 0x040fe20000701670 */
[----:B---3--:R-:W-:Y:S01]  /*d8b0*/  IMAD.MOV.U32 R245, RZ, RZ, R96 ;  /* 0x000000fffff57224 */ /* 0x008fe200078e0060 */
[----:B------:R-:W-:Y:S01]  /*d8c0*/  ISETP.LT.OR P3, PT, R2, R196, P3 ;  /* 0x000000c40200720c */ /* 0x000fe20001f61670 */
[----:B------:R-:W-:Y:S01]  /*d8d0*/  IMAD.IADD R2, R203, 0x1, -R2 ;  /* 0x00000001cb027824 */ /* 0x000fe200078e0a02 */
[----:B------:R-:W-:Y:S01]  /*d8e0*/  IABS R7, R7 ;  /* 0x0000000700077213 */ /* 0x000fe20000000000 */
[----:B------:R-:W-:Y:S01]  /*d8f0*/  FMUL.FTZ R216, R29, UR28 ;  /* 0x0000001c1dd87c20 */ /* 0x000fe20008410000 */
[----:B------:R-:W-:Y:S01]  /*d900*/  IABS R6, R6 ;  /* 0x0000000600067213 */ /* 0x000fe20000000000 */
[----:B------:R-:W3:Y:S01]  /*d910*/  MUFU.TANH R10, R69 ;  /* 0x00000045000a7308 */ /* 0x000ee20000002400 */
[----:B------:R-:W-:-:S02]  /*d920*/  IABS R11, R2 ;  /* 0x00000002000b7213 */ /* 0x000fc40000000000 */
[----:B------:R-:W-:Y:S01]  /*d930*/  IABS R12, R5 ;  /* 0x00000005000c7213 */ /* 0x000fe20000000000 */
[----:B------:R-:W-:Y:S01]  /*d940*/  IMAD.MOV.U32 R5, RZ, RZ, R7 ;  /* 0x000000ffff057224 */ /* 0x000fe200078e0007 */
[----:B------:R-:W-:Y:S01]  /*d950*/  IABS R2, R4 ;  /* 0x0000000400027213 */ /* 0x000fe20000000000 */
[----:B------:R-:W-:Y:S01]  /*d960*/  IMAD.MOV.U32 R4, RZ, RZ, R6 ;  /* 0x000000ffff047224 */ /* 0x000fe200078e0006 */
[----:B------:R-:W-:Y:S01]  /*d970*/  FSEL R125, R9, -INF , !P6 ;  /* 0xff800000097d7808 */ /* 0x000fe20007000000 */
[----:B------:R4:W5:Y:S01]  /*d980*/  MUFU.TANH R15, R246 ;  /* 0x000000f6000f7308 */ /* 0x0009620000002400 */
[----:B------:R-:W-:Y:S01]  /*d990*/  I2FP.F32.S32 R5, R5 ;  /* 0x0000000500057245 */ /* 0x000fe20000201400 */
[----:B------:R-:W-:Y:S01]  /*d9a0*/  IMAD.IADD R7, R202, 0x1, -R3 ;  /* 0x00000001ca077824 */ /* 0x000fe200078e0a03 */
[----:B------:R-:W-:Y:S02]  /*d9b0*/  I2FP.F32.S32 R4, R4 ;  /* 0x0000000400047245 */ /* 0x000fe40000201400 */
[----:B------:R-:W-:Y:S01]  /*d9c0*/  I2FP.F32.S32 R2, R2 ;  /* 0x0000000200027245 */ /* 0x000fe20000201400 */
[----:B-1----:R-:W-:Y:S01]  /*d9d0*/  FFMA.FTZ R5, R5, -UR31, R14 ;  /* 0x8000001f05057c23 */ /* 0x002fe2000801000e */
[----:B------:R-:W-:Y:S01]  /*d9e0*/  FSEL R169, R8, -INF , !P5 ;  /* 0xff80000008a97808 */ /* 0x000fe20006800000 */
[----:B--2---:R-:W-:Y:S01]  /*d9f0*/  FFMA.FTZ R4, R4, -UR31, R13 ;  /* 0x8000001f04047c23 */ /* 0x004fe2000801000d */
[----:B------:R-:W-:Y:S01]  /*da00*/  ISETP.GE.AND P6, PT, R3, R207, PT ;  /* 0x000000cf0300720c */ /* 0x000fe20003fc6270 */
[----:B---3--:R-:W-:Y:S01]  /*da10*/  FFMA.FTZ R10, R2, -UR31, R10 ;  /* 0x8000001f020a7c23 */ /* 0x008fe2000801000a */
[----:B------:R-:W-:Y:S01]  /*da20*/  FSEL R73, R5, -INF , !P4 ;  /* 0xff80000005497808 */ /* 0x000fe20006000000 */
[----:B------:R-:W-:Y:S01]  /*da30*/  VIADD R2, R0, 0x20 ;  /* 0x0000002000027836 */ /* 0x000fe20000000000 */
[----:B------:R-:W-:Y:S01]  /*da40*/  FSEL R105, R4, -INF , !P2 ;  /* 0xff80000004697808 */ /* 0x000fe20005000000 */
[----:B------:R-:W-:Y:S01]  /*da50*/  IMAD.IADD R5, R201, 0x1, -R3 ;  /* 0x00000001c9057824 */ /* 0x000fe200078e0a03 */
[C---:B------:R-:W-:Y:S01]  /*da60*/  ISETP.GE.AND P5, PT, R3.reuse, R206, PT ;  /* 0x000000ce0300720c */ /* 0x040fe20003fa6270 */
[----:B------:R-:W1:Y:S01]  /*da70*/  MUFU.TANH R8, R71 ;  /* 0x0000004700087308 */ /* 0x000e620000002400 */
[C---:B------:R-:W-:Y:S01]  /*da80*/  ISETP.GE.AND P4, PT, R3.reuse, R205, PT ;  /* 0x000000cd0300720c */ /* 0x040fe20003f86270 */
[--C-:B------:R-:W-:Y:S01]  /*da90*/  IMAD.IADD R6, R202, 0x1, -R2.reuse ;  /* 0x00000001ca067824 */ /* 0x100fe200078e0a02 */
[C---:B------:R-:W-:Y:S01]  /*daa0*/  ISETP.GE.AND P2, PT, R3.reuse, R204, PT ;  /* 0x000000cc0300720c */ /* 0x040fe20003f46270 */
[----:B------:R-:W-:Y:S01]  /*dab0*/  IMAD.IADD R4, R200, 0x1, -R2 ;  /* 0x00000001c8047824 */ /* 0x000fe200078e0a02 */
[C---:B------:R-:W-:Y:S01]  /*dac0*/  ISETP.LT.OR P6, PT, R3.reuse, R199, P6 ;  /* 0x000000c70300720c */ /* 0x040fe200037c1670 */
[----:B----4-:R-:W-:Y:S01]  /*dad0*/  IMAD.MOV.U32 R246, RZ, RZ, R94 ;  /* 0x000000fffff67224 */ /* 0x010fe200078e005e */
[C---:B------:R-:W-:Y:S01]  /*dae0*/  ISETP.LT.OR P5, PT, R3.reuse, R198, P5 ;  /* 0x000000c60300720c */ /* 0x040fe20002fa1670 */
[----:B------:R-:W-:Y:S01]  /*daf0*/  MUFU.TANH R9, R54 ;  /* 0x0000003600097308 */ /* 0x000fe20000002400 */
[----:B------:R-:W-:-:S02]  /*db00*/  ISETP.LT.OR P4, PT, R3, R197, P4 ;  /* 0x000000c50300720c */ /* 0x000fc40002781670 */
[----:B------:R-:W-:Y:S01]  /*db10*/  ISETP.LT.OR P2, PT, R3, R196, P2 ;  /* 0x000000c40300720c */ /* 0x000fe20001741670 */
[----:B------:R-:W-:Y:S01]  /*db20*/  IMAD.IADD R3, R203, 0x1, -R3 ;  /* 0x00000001cb037824 */ /* 0x000fe200078e0a03 */
[----:B------:R-:W-:Y:S02]  /*db30*/  IABS R7, R7 ;  /* 0x0000000700077213 */ /* 0x000fe40000000000 */
[----:B------:R-:W-:Y:S01]  /*db40*/  I2FP.F32.S32 R11, R11 ;  /* 0x0000000b000b7245 */ /* 0x000fe20000201400 */
[----:B------:R-:W2:Y:S01]  /*db50*/  MUFU.TANH R13, R52 ;  /* 0x00000034000d7308 */ /* 0x000ea20000002400 */
[----:B------:R-:W-:Y:S02]  /*db60*/  IABS R14, R3 ;  /* 0x00000003000e7213 */ /* 0x000fe40000000000 */
[----:B------:R-:W-:Y:S01]  /*db70*/  IABS R3, R6 ;  /* 0x0000000600037213 */ /* 0x000fe20000000000 */
[----:B------:R-:W-:Y:S01]  /*db80*/  IMAD.MOV.U32 R6, RZ, RZ, R7 ;  /* 0x000000ffff067224 */ /* 0x000fe200078e0007 */
[----:B------:R-:W-:Y:S01]  /*db90*/  IABS R5, R5 ;  /* 0x0000000500057213 */ /* 0x000fe20000000000 */
[----:B-----5:R-:W-:Y:S01]  /*dba0*/  FFMA.FTZ R11, R11, -UR31, R15 ;  /* 0x8000001f0b0b7c23 */ /* 0x020fe2000801000f */
[----:B------:R-:W-:Y:S01]  /*dbb0*/  I2FP.F32.S32 R12, R12 ;  /* 0x0000000c000c7245 */ /* 0x000fe20000201400 */
[----:B------:R-:W-:Y:S01]  /*dbc0*/  MUFU.TANH R18, R53 ;  /* 0x0000003500127308 */ /* 0x000fe20000002400 */
[----:B------:R-:W-:Y:S01]  /*dbd0*/  IABS R4, R4 ;  /* 0x0000000400047213 */ /* 0x000fe20000000000 */
[----:B------:R-:W-:Y:S01]  /*dbe0*/  IMAD.MOV.U32 R15, RZ, RZ, R5 ;  /* 0x000000ffff0f7224 */ /* 0x000fe200078e0005 */
[----:B------:R-:W-:Y:S01]  /*dbf0*/  I2FP.F32.S32 R6, R6 ;  /* 0x0000000600067245 */ /* 0x000fe20000201400 */
[----:B------:R-:W-:Y:S01]  /*dc00*/  FFMA.FTZ R12, R12, -UR31, R16 ;  /* 0x8000001f0c0c7c23 */ /* 0x000fe20008010010 */
[----:B------:R-:W-:-:S02]  /*dc10*/  I2FP.F32.S32 R5, R4 ;  /* 0x0000000400057245 */ /* 0x000fc40000201400 */
[----:B------:R-:W-:Y:S01]  /*dc20*/  I2FP.F32.S32 R3, R3 ;  /* 0x0000000300037245 */ /* 0x000fe20000201400 */
[----:B-1----:R-:W-:Y:S01]  /*dc30*/  FFMA.FTZ R4, R6, -UR31, R8 ;  /* 0x8000001f06047c23 */ /* 0x002fe20008010008 */
[----:B------:R1:W3:Y:S01]  /*dc40*/  MUFU.TANH R16, R247 ;  /* 0x000000f700107308 */ /* 0x0002e20000002400 */
[----:B------:R-:W-:Y:S01]  /*dc50*/  FSEL R121, R12, -INF , !P0 ;  /* 0xff8000000c797808 */ /* 0x000fe20004000000 */
[----:B--2---:R-:W-:Y:S01]  /*dc60*/  FFMA.FTZ R13, R5, -UR31, R13 ;  /* 0x8000001f050d7c23 */ /* 0x004fe2000801000d */
        /* <DEDUP_REMOVED lines=12> */
[C---:B------:R-:W-:Y:S01]  /*dd30*/  ISETP.GE.AND P5, PT, R2.reuse, R204, PT ;  /* 0x000000cc0200720c */ /* 0x040fe20003fa6270 */
[----:B------:R-:W-:Y:S01]  /*dd40*/  MUFU.TANH R11, R241 ;  /* 0x000000f1000b7308 */ /* 0x000fe20000002400 */
[C---:B------:R-:W-:Y:S01]  /*dd50*/  ISETP.LT.OR P0, PT, R2.reuse, R199, P0 ;  /* 0x000000c70200720c */ /* 0x040fe20000701670 */
[----:B-1----:R-:W-:Y:S01]  /*dd60*/  IMAD.MOV.U32 R247, RZ, RZ, R91 ;  /* 0x000000fffff77224 */ /* 0x002fe200078e005b */
[----:B------:R-:W-:-:S02]  /*dd70*/  ISETP.LT.OR P3, PT, R2, R198, P3 ;  /* 0x000000c60200720c */ /* 0x000fc40001f61670 */
[C---:B------:R-:W-:Y:S02]  /*dd80*/  ISETP.LT.OR P6, PT, R2.reuse, R197, P6 ;  /* 0x000000c50200720c */ /* 0x040fe400037c1670 */
[----:B------:R-:W-:Y:S01]  /*dd90*/  ISETP.LT.OR P5, PT, R2, R196, P5 ;  /* 0x000000c40200720c */ /* 0x000fe20002fa1670 */
[----:B------:R-:W-:Y:S01]  /*dda0*/  IMAD.IADD R2, R203, 0x1, -R2 ;  /* 0x00000001cb027824 */ /* 0x000fe200078e0a02 */
[----:B------:R-:W-:Y:S01]  /*ddb0*/  I2FP.F32.S32 R15, R15 ;  /* 0x0000000f000f7245 */ /* 0x000fe20000201400 */
[----:B------:R1:W-:Y:S01]  /*ddc0*/  MUFU.TANH R12, R242 ;  /* 0x000000f2000c7308 */ /* 0x0003e20000002400 */
[----:B------:R-:W-:Y:S02]  /*ddd0*/  I2FP.F32.S32 R14, R14 ;  /* 0x0000000e000e7245 */ /* 0x000fe40000201400 */
[----:B------:R-:W-:Y:S01]  /*dde0*/  IABS R10, R2 ;  /* 0x00000002000a7213 */ /* 0x000fe20000000000 */
[----:B------:R-:W-:Y:S01]  /*ddf0*/  FFMA.FTZ R15, R15, -UR31, R17 ;  /* 0x8000001f0f0f7c23 */ /* 0x000fe20008010011 */
[----:B------:R-:W-:Y:S01]  /*de00*/  IABS R4, R4 ;  /* 0x0000000400047213 */ /* 0x000fe20000000000 */
[----:B---3--:R-:W-:Y:S01]  /*de10*/  FFMA.FTZ R14, R14, -UR31, R16 ;  /* 0x8000001f0e0e7c23 */ /* 0x008fe20008010010 */
[----:B------:R-:W-:Y:S01]  /*de20*/  IABS R8, R5 ;  /* 0x0000000500087213 */ /* 0x000fe20000000000 */
[----:B------:R-:W2:Y:S01]  /*de30*/  MUFU.TANH R17, R55 ;  /* 0x0000003700117308 */ /* 0x000ea20000002400 */
[----:B------:R-:W-:Y:S01]  /*de40*/  IABS R2, R6 ;  /* 0x0000000600027213 */ /* 0x000fe20000000000 */
[----:B------:R-:W-:Y:S01]  /*de50*/  IMAD.MOV.U32 R6, RZ, RZ, R4 ;  /* 0x000000ffff067224 */ /* 0x000fe200078e0004 */
[----:B------:R-:W-:Y:S01]  /*de60*/  IABS R5, R7 ;  /* 0x0000000700057213 */ /* 0x000fe20000000000 */
[----:B------:R-:W-:Y:S01]  /*de70*/  IMAD.MOV.U32 R7, RZ, RZ, R10 ;  /* 0x000000ffff077224 */ /* 0x000fe200078e000a */
[----:B------:R-:W-:Y:S01]  /*de80*/  FSEL R114, R15, -INF , !P4 ;  /* 0xff8000000f727808 */ /* 0x000fe20006000000 */
[----:B------:R-:W-:Y:S01]  /*de90*/  IMAD.MOV.U32 R4, RZ, RZ, R2 ;  /* 0x000000ffff047224 */ /* 0x000fe200078e0002 */
[----:B------:R-:W-:Y:S01]  /*dea0*/  ISETP.GE.AND P4, PT, R3, R207, PT ;  /* 0x000000cf0300720c */ /* 0x000fe20003f86270 */
[----:B------:R3:W4:Y:S01]  /*deb0*/  MUFU.TANH R16, R240 ;  /* 0x000000f000107308 */ /* 0x0007220000002400 */
[----:B------:R-:W-:Y:S01]  /*dec0*/  IMAD.MOV.U32 R2, RZ, RZ, R5 ;  /* 0x000000ffff027224 */ /* 0x000fe200078e0005 */
[----:B------:R-:W-:Y:S01]  /*ded0*/  I2FP.F32.S32 R5, R6 ;  /* 0x0000000600057245 */ /* 0x000fe20000201400 */
[----:B------:R-:W-:Y:S01]  /*dee0*/  IMAD.IADD R6, R203, 0x1, -R3 ;  /* 0x00000001cb067824 */ /* 0x000fe200078e0a03 */
[----:B------:R-:W-:Y:S01]  /*def0*/  I2FP.F32.S32 R4, R4 ;  /* 0x0000000400047245 */ /* 0x000fe20000201400 */
[----:B-1----:R-:W-:Y:S01]  /*df00*/  IMAD.MOV.U32 R242, RZ, RZ, R89 ;  /* 0x000000fffff27224 */ /* 0x002fe200078e0059 */
[----:B------:R-:W-:Y:S01]  /*df10*/  I2FP.F32.S32 R2, R2 ;  /* 0x0000000200027245 */ /* 0x000fe20000201400 */
[----:B------:R-:W-:Y:S01]  /*df20*/  FFMA.FTZ R5, R5, -UR31, R18 ;  /* 0x8000001f05057c23 */ /* 0x000fe20008010012 */
[----:B------:R-:W-:Y:S01]  /*df30*/  FSEL R131, R14, -INF , !P2 ;  /* 0xff8000000e837808 */ /* 0x000fe20005000000 */
[----:B--2---:R-:W-:Y:S01]  /*df40*/  FFMA.FTZ R4, R4, -UR31, R17 ;  /* 0x8000001f04047c23 */ /* 0x004fe20008010011 */
[----:B------:R-:W-:Y:S01]  /*df50*/  I2FP.F32.S32 R7, R7 ;  /* 0x0000000700077245 */ /* 0x000fe20000201400 */
[----:B------:R-:W-:Y:S01]  /*df60*/  FFMA.FTZ R10, R2, -UR31, R11 ;  /* 0x8000001f020a7c23 */ /* 0x000fe2000801000b */
[----:B------:R-:W-:Y:S01]  /*df70*/  ISETP.GE.AND P2, PT, R3, R206, PT ;  /* 0x000000ce0300720c */ /* 0x000fe20003f46270 */
[----:B------:R-:W-:Y:S01]  /*df80*/  VIADD R2, R0, 0x28 ;  /* 0x0000002800027836 */ /* 0x000fe20000000000 */
[----:B------:R-:W-:Y:S01]  /*df90*/  I2FP.F32.S32 R8, R8 ;  /* 0x0000000800087245 */ /* 0x000fe20000201400 */
[----:B------:R-:W-:Y:S01]  /*dfa0*/  FFMA.FTZ R7, R7, -UR31, R12 ;  /* 0x8000001f07077c23 */ /* 0x000fe2000801000c */
[C---:B------:R-:W-:Y:S01]  /*dfb0*/  ISETP.LT.OR P4, PT, R3.reuse, R199, P4 ;  /* 0x000000c70300720c */ /* 0x040fe20002781670 */
[----:B---3--:R-:W-:Y:S01]  /*dfc0*/  IMAD.MOV.U32 R240, RZ, RZ, R66 ;  /* 0x000000fffff07224 */ /* 0x008fe200078e0042 */
[----:B------:R-:W-:Y:S01]  /*dfd0*/  ISETP.LT.OR P2, PT, R3, R198, P2 ;  /* 0x000000c60300720c */ /* 0x000fe20001741670 */
[----:B----4-:R-:W-:Y:S01]  /*dfe0*/  FFMA.FTZ R8, R8, -UR31, R16 ;  /* 0x8000001f08087c23 */ /* 0x010fe20008010010 */
[----:B------:R-:W-:Y:S01]  /*dff0*/  FSEL R66, R5, -INF , !P4 ;  /* 0xff80000005427808 */ /* 0x000fe20006000000 */
[--C-:B------:R-:W-:Y:S01]  /*e000*/  IMAD.IADD R5, R200, 0x1, -R2.reuse ;  /* 0x00000001c8057824 */ /* 0x100fe200078e0a02 */
[----:B------:R-:W-:Y:S01]  /*e010*/  FSEL R94, R4, -INF , !P2 ;  /* 0xff800000045e7808 */ /* 0x000fe20005000000 */
[----:B------:R-:W-:Y:S01]  /*e020*/  IMAD.MOV.U32 R55, RZ, RZ, R67 ;  /* 0x000000ffff377224 */ /* 0x000fe200078e0043 */
[----:B------:R-:W-:Y:S01]  /*e030*/  FSEL R67, R13, -INF , !P0 ;  /* 0xff8000000d437808 */ /* 0x000fe20004000000 */
[----:B------:R-:W1:Y:S01]  /*e040*/  MUFU.TANH R14, R243 ;  /* 0x000000f3000e7308 */ /* 0x000e620000002400 */
[----:B------:R-:W-:Y:S01]  /*e050*/  IMAD.IADD R4, R202, 0x1, -R2 ;  /* 0x00000001ca047824 */ /* 0x000fe200078e0a02 */
[----:B------:R-:W-:Y:S01]  /*e060*/  FSEL R95, R9, -INF , !P3 ;  /* 0xff800000095f7808 */ /* 0x000fe20005800000 */
[----:B------:R-:W-:Y:S01]  /*e070*/  IMAD.MOV.U32 R241, RZ, RZ, R88 ;  /* 0x000000fffff17224 */ /* 0x000fe200078e0058 */
[----:B------:R-:W-:-:S02]  /*e080*/  FSEL R172, R7, -INF , !P5 ;  /* 0xff80000007ac7808 */ /* 0x000fc40006800000 */
[----:B------:R-:W-:Y:S02]  /*e090*/  IABS R6, R6 ;  /* 0x0000000600067213 */ /* 0x000fe40000000000 */
[----:B------:R-:W2:Y:S01]  /*e0a0*/  MUFU.TANH R13, R64 ;  /* 0x00000040000d7308 */ /* 0x000ea20000002400 */
[C---:B------:R-:W-:Y:S02]  /*e0b0*/  ISETP.GE.AND P0, PT, R3.reuse, R205, PT ;  /* 0x000000cd0300720c */ /* 0x040fe40003f06270 */
[----:B------:R-:W-:Y:S02]  /*e0c0*/  ISETP.GE.AND P3, PT, R3, R204, PT ;  /* 0x000000cc0300720c */ /* 0x000fe40003f66270 */
[----:B------:R-:W-:Y:S02]  /*e0d0*/  FSEL R113, R8, -INF , !P6 ;  /* 0xff80000008717808 */ /* 0x000fe40007000000 */
[----:B------:R-:W-:Y:S01]  /*e0e0*/  IABS R7, R5 ;  /* 0x0000000500077213 */ /* 0x000fe20000000000 */
[----:B------:R-:W3:Y:S01]  /*e0f0*/  MUFU.TANH R12, R63 ;  /* 0x0000003f000c7308 */ /* 0x000ee20000002400 */
[----:B------:R-:W-:-:S02]  /*e100*/  ISETP.GE.AND P6, PT, R2, R207, PT ;  /* 0x000000cf0200720c */ /* 0x000fc40003fc6270 */
[C---:B------:R-:W-:Y:S02]  /*e110*/  ISETP.GE.AND P5, PT, R2.reuse, R206, PT ;  /* 0x000000ce0200720c */ /* 0x040fe40003fa6270 */
[C---:B------:R-:W-:Y:S02]  /*e120*/  ISETP.GE.AND P4, PT, R2.reuse, R205, PT ;  /* 0x000000cd0200720c */ /* 0x040fe40003f86270 */
[C---:B------:R-:W-:Y:S01]  /*e130*/  ISETP.GE.AND P2, PT, R2.reuse, R204, PT ;  /* 0x000000cc0200720c */ /* 0x040fe20003f46270 */
[----:B------:R-:W4:Y:S01]  /*e140*/  MUFU.TANH R11, R238 ;  /* 0x000000ee000b7308 */ /* 0x000f220000002400 */
[----:B------:R-:W-:Y:S01]  /*e150*/  IABS R5, R4 ;  /* 0x0000000400057213 */ /* 0x000fe20000000000 */
[----:B------:R-:W-:Y:S01]  /*e160*/  IMAD.MOV.U32 R4, RZ, RZ, R6 ;  /* 0x000000ffff047224 */ /* 0x000fe200078e0006 */
[C---:B------:R-:W-:Y:S01]  /*e170*/  ISETP.LT.OR P0, PT, R3.reuse, R197, P0 ;  /* 0x000000c50300720c */ /* 0x040fe20000701670 */
[----:B------:R-:W-:Y:S01]  /*e180*/  IMAD.MOV.U32 R6, RZ, RZ, R7 ;  /* 0x000000ffff067224 */ /* 0x000fe200078e0007 */
[----:B------:R-:W-:Y:S01]  /*e190*/  ISETP.LT.OR P3, PT, R3, R196, P3 ;  /* 0x000000c40300720c */ /* 0x000fe20001f61670 */
[----:B------:R-:W-:Y:S01]  /*e1a0*/  IMAD.IADD R3, R201, 0x1, -R2 ;  /* 0x00000001c9037824 */ /* 0x000fe200078e0a02 */
[C---:B------:R-:W-:Y:S01]  /*e1b0*/  ISETP.LT.OR P6, PT, R2.reuse, R199, P6 ;  /* 0x000000c70200720c */ /* 0x040fe200037c1670 */
[----:B------:R-:W5:Y:S01]  /*e1c0*/  MUFU.TANH R15, R236 ;  /* 0x000000ec000f7308 */ /* 0x000f620000002400 */
[----:B------:R-:W-:-:S02]  /*e1d0*/  ISETP.LT.OR P5, PT, R2, R198, P5 ;  /* 0x000000c60200720c */ /* 0x000fc40002fa1670 */
[C---:B------:R-:W-:Y:S02]  /*e1e0*/  ISETP.LT.OR P4, PT, R2.reuse, R197, P4 ;  /* 0x000000c50200720c */ /* 0x040fe40002781670 */
[----:B------:R-:W-:Y:S01]  /*e1f0*/  ISETP.LT.OR P2, PT, R2, R196, P2 ;  /* 0x000000c40200720c */ /* 0x000fe20001741670 */
[----:B------:R-:W-:Y:S01]  /*e200*/  IMAD.IADD R2, R203, 0x1, -R2 ;  /* 0x00000001cb027824 */ /* 0x000fe200078e0a02 */
[----:B------:R-:W-:Y:S01]  /*e210*/  I2FP.F32.S32 R4, R4 ;  /* 0x0000000400047245 */ /* 0x000fe20000201400 */
[----:B------:R-:W-:Y:S01]  /*e220*/  MUFU.TANH R16, R237 ;  /* 0x000000ed00107308 */ /* 0x000fe20000002400 */
[----:B------:R-:W-:Y:S02]  /*e230*/  I2FP.F32.S32 R6, R6 ;  /* 0x0000000600067245 */ /* 0x000fe40000201400 */
[----:B------:R-:W-:Y:S01]  /*e240*/  I2FP.F32.S32 R5, R5 ;  /* 0x0000000500057245 */ /* 0x000fe20000201400 */
[----:B-1----:R-:W-:Y:S01]  /*e250*/  FFMA.FTZ R4, R4, -UR31, R14 ;  /* 0x8000001f04047c23 */ /* 0x002fe2000801000e */
[----:B------:R-:W-:Y:S01]  /*e260*/  IABS R2, R2 ;  /* 0x0000000200027213 */ /* 0x000fe20000000000 */
[----:B--2---:R-:W-:Y:S01]  /*e270*/  FFMA.FTZ R6, R6, -UR31, R13 ;  /* 0x8000001f06067c23 */ /* 0x004fe2000801000d */
[----:B------:R-:W-:Y:S01]  /*e280*/  IABS R3, R3 ;  /* 0x0000000300037213 */ /* 0x000fe20000000000 */
[----:B---3--:R-:W-:Y:S01]  /*e290*/  FFMA.FTZ R5, R5, -UR31, R12 ;  /* 0x8000001f05057c23 */ /* 0x008fe2000801000c */
[----:B------:R-:W-:Y:S01]  /*e2a0*/  I2FP.F32.S32 R8, R2 ;  /* 0x0000000200087245 */ /* 0x000fe20000201400 */
[----:B------:R-:W-:Y:S01]  /*e2b0*/  VIADD R2, R0, 0x29 ;  /* 0x0000002900027836 */ /* 0x000fe20000000000 */
        /* <DEDUP_REMOVED lines=8> */
[C---:B------:R-:W-:Y:S01]  /*e340*/  ISETP.GE.AND P0, PT, R2.reuse, R207, PT ;  /* 0x000000cf0200720c */ /* 0x040fe20003f06270 */
[----:B------:R-:W-:Y:S01]  /*e350*/  IMAD.IADD R5, R201, 0x1, -R2 ;  /* 0x00000001c9057824 */ /* 0x000fe200078e0a02 */
[C---:B------:R-:W-:Y:S01]  /*e360*/  ISETP.GE.AND P3, PT, R2.reuse, R206, PT ;  /* 0x000000ce0200720c */ /* 0x040fe20003f66270 */
[----:B------:R-:W1:Y:S01]  /*e370*/  MUFU.TANH R14, R65 ;  /* 0x00000041000e7308 */ /* 0x000e620000002400 */
[----:B------:R-:W-:Y:S01]  /*e380*/  ISETP.GE.AND P6, PT, R2, R205, PT ;  /* 0x000000cd0200720c */ /* 0x000fe20003fc6270 */
[----:B------:R-:W-:Y:S01]  /*e390*/  IMAD.IADD R4, R200, 0x1, -R3 ;  /* 0x00000001c8047824 */ /* 0x000fe200078e0a03 */
[----:B------:R-:W-:Y:S01]  /*e3a0*/  ISETP.GE.AND P5, PT, R2, R204, PT ;  /* 0x000000cc0200720c */ /* 0x000fe20003fa6270 */
[----:B----4-:R-:W-:Y:S01]  /*e3b0*/  FFMA.FTZ R8, R8, -UR31, R11 ;  /* 0x8000001f08087c23 */ /* 0x010fe2000801000b */
[----:B------:R-:W-:-:S02]  /*e3c0*/  ISETP.LT.OR P0, PT, R2, R199, P0 ;  /* 0x000000c70200720c */ /* 0x000fc40000701670 */
[C---:B------:R-:W-:Y:S01]  /*e3d0*/  ISETP.LT.OR P3, PT, R2.reuse, R198, P3 ;  /* 0x000000c60200720c */ /* 0x040fe20001f61670 */
[----:B------:R-:W2:Y:S01]  /*e3e0*/  MUFU.TANH R13, R76 ;  /* 0x0000004c000d7308 */ /* 0x000ea20000002400 */
[C---:B------:R-:W-:Y:S02]  /*e3f0*/  ISETP.LT.OR P6, PT, R2.reuse, R197, P6 ;  /* 0x000000c50200720c */ /* 0x040fe400037c1670 */
[----:B------:R-:W-:Y:S01]  /*e400*/  ISETP.LT.OR P5, PT, R2, R196, P5 ;  /* 0x000000c40200720c */ /* 0x000fe20002fa1670 */
[----:B------:R-:W-:Y:S01]  /*e410*/  IMAD.IADD R2, R203, 0x1, -R2 ;  /* 0x00000001cb027824 */ /* 0x000fe200078e0a02 */
[----:B------:R-:W-:Y:S02]  /*e420*/  IABS R7, R7 ;  /* 0x0000000700077213 */ /* 0x000fe40000000000 */
[----:B------:R-:W-:Y:S01]  /*e430*/  IABS R6, R6 ;  /* 0x0000000600067213 */ /* 0x000fe20000000000 */
[----:B------:R-:W3:Y:S01]  /*e440*/  MUFU.TANH R10, R48 ;  /* 0x00000030000a7308 */ /* 0x000ee20000002400 */
[----:B------:R-:W-:-:S02]  /*e450*/  IABS R11, R2 ;  /* 0x00000002000b7213 */ /* 0x000fc40000000000 */
[----:B------:R-:W-:Y:S01]  /*e460*/  IABS R12, R5 ;  /* 0x00000005000c7213 */ /* 0x000fe20000000000 */
[----:B------:R-:W-:Y:S01]  /*e470*/  IMAD.MOV.U32 R5, RZ, RZ, R7 ;  /* 0x000000ffff057224 */ /* 0x000fe200078e0007 */
[----:B------:R-:W-:Y:S01]  /*e480*/  IABS R2, R4 ;  /* 0x0000000400027213 */ /* 0x000fe20000000000 */
[----:B------:R-:W-:Y:S01]  /*e490*/  IMAD.MOV.U32 R4, RZ, RZ, R6 ;  /* 0x000000ffff047224 */ /* 0x000fe200078e0006 */
[----:B------:R-:W-:Y:S01]  /*e4a0*/  I2FP.F32.S32 R9, R9 ;  /* 0x0000000900097245 */ /* 0x000fe20000201400 */
[----:B------:R-:W-:Y:S01]  /*e4b0*/  IMAD.IADD R7, R202, 0x1, -R3 ;  /* 0x00000001ca077824 */ /* 0x000fe200078e0a03 */
[----:B------:R-:W-:Y:S01]  /*e4c0*/  I2FP.F32.S32 R5, R5 ;  /* 0x0000000500057245 */ /* 0x000fe20000201400 */
[----:B------:R-:W-:Y:S01]  /*e4d0*/  MUFU.TANH R17, R49 ;  /* 0x0000003100117308 */ /* 0x000fe20000002400 */
[----:B------:R-:W-:Y:S01]  /*e4e0*/  I2FP.F32.S32 R4, R4 ;  /* 0x0000000400047245 */ /* 0x000fe20000201400 */
[----:B-----5:R-:W-:Y:S01]  /*e4f0*/  FFMA.FTZ R9, R9, -UR31, R15 ;  /* 0x8000001f09097c23 */ /* 0x020fe2000801000f */
[----:B------:R-:W-:Y:S01]  /*e500*/  I2FP.F32.S32 R2, R2 ;  /* 0x0000000200027245 */ /* 0x000fe20000201400 */
[----:B-1----:R-:W-:Y:S01]  /*e510*/  FFMA.FTZ R5, R5, -UR31, R14 ;  /* 0x8000001f05057c23 */ /* 0x002fe2000801000e */
[----:B------:R-:W-:Y:S01]  /*e520*/  I2FP.F32.S32 R12, R12 ;  /* 0x0000000c000c7245 */ /* 0x000fe20000201400 */
[----:B--2---:R-:W-:Y:S01]  /*e530*/  FFMA.FTZ R4, R4, -UR31, R13 ;  /* 0x8000001f04047c23 */ /* 0x004fe2000801000d */
[----:B------:R-:W-:Y:S01]  /*e540*/  FSEL R100, R9, -INF , !P4 ;  /* 0xff80000009647808 */ /* 0x000fe20006000000 */
[----:B---3--:R-:W-:Y:S01]  /*e550*/  FFMA.FTZ R10, R2, -UR31, R10 ;  /* 0x8000001f020a7c23 */ /* 0x008fe2000801000a */
[----:B------:R-:W-:Y:S01]  /*e560*/  FSEL R133, R8, -INF , !P2 ;  /* 0xff80000008857808 */ /* 0x000fe20005000000 */
[----:B------:R-:W1:Y:S01]  /*e570*/  MUFU.TANH R15, R239 ;  /* 0x000000ef000f7308 */ /* 0x000e620000002400 */
[----:B------:R-:W-:Y:S01]  /*e580*/  FSEL R54, R5, -INF , !P0 ;  /* 0xff80000005367808 */ /* 0x000fe20004000000 */
[----:B------:R-:W-:Y:S01]  /*e590*/  VIADD R2, R0, 0x31 ;  /* 0x0000003100027836 */ /* 0x000fe20000000000 */
[----:B------:R-:W-:Y:S01]  /*e5a0*/  FSEL R68, R4, -INF , !P3 ;  /* 0xff80000004447808 */ /* 0x000fe20005800000 */
[----:B------:R-:W-:Y:S01]  /*e5b0*/  FFMA.FTZ R12, R12, -UR31, R16 ;  /* 0x8000001f0c0c7c23 */ /* 0x000fe20008010010 */
[----:B------:R-:W-:Y:S01]  /*e5c0*/  ISETP.GE.AND P4, PT, R3, R207, PT ;  /* 0x000000cf0300720c */ /* 0x000fe20003f86270 */
[----:B------:R-:W-:Y:S01]  /*e5d0*/  IMAD.IADD R5, R201, 0x1, -R3 ;  /* 0x00000001c9057824 */ /* 0x000fe200078e0a03 */
[C---:B------:R-:W-:Y:S01]  /*e5e0*/  ISETP.GE.AND P2, PT, R3.reuse, R206, PT ;  /* 0x000000ce0300720c */ /* 0x040fe20003f46270 */
[----:B------:R-:W2:Y:S01]  /*e5f0*/  MUFU.TANH R16, R50 ;  /* 0x0000003200107308 */ /* 0x000ea20000002400 */
[C---:B------:R-:W-:Y:S01]  /*e600*/  ISETP.GE.AND P0, PT, R3.reuse, R205, PT ;  /* 0x000000cd0300720c */ /* 0x040fe20003f06270 */
[--C-:B------:R-:W-:Y:S01]  /*e610*/  IMAD.IADD R6, R202, 0x1, -R2.reuse ;  /* 0x00000001ca067824 */ /* 0x100fe200078e0a02 */
[C---:B------:R-:W-:Y:S01]  /*e620*/  ISETP.GE.AND P3, PT, R3.reuse, R204, PT ;  /* 0x000000cc0300720c */ /* 0x040fe20003f66270 */
[----:B------:R-:W-:Y:S01]  /*e630*/  IMAD.IADD R4, R200, 0x1, -R2 ;  /* 0x00000001c8047824 */ /* 0x000fe200078e0a02 */
[----:B------:R-:W-:-:S02]  /*e640*/  ISETP.LT.OR P4, PT, R3, R199, P4 ;  /* 0x000000c70300720c */ /* 0x000fc40002781670 */
[C---:B------:R-:W-:Y:S01]  /*e650*/  ISETP.LT.OR P2, PT, R3.reuse, R198, P2 ;  /* 0x000000c60300720c */ /* 0x040fe20001741670 */
[----:B------:R-:W3:Y:S01]  /*e660*/  MUFU.TANH R9, R51 ;  /* 0x0000003300097308 */ /* 0x000ee20000002400 */
[C---:B------:R-:W-:Y:S02]  /*e670*/  ISETP.LT.OR P0, PT, R3.reuse, R197, P0 ;  /* 0x000000c50300720c */ /* 0x040fe40000701670 */
[----:B------:R-:W-:Y:S01]  /*e680*/  ISETP.LT.OR P3, PT, R3, R196, P3 ;  /* 0x000000c40300720c */ /* 0x000fe20001f61670 */
[----:B------:R-:W-:Y:S01]  /*e690*/  IMAD.IADD R3, R203, 0x1, -R3 ;  /* 0x00000001cb037824 */ /* 0x000fe200078e0a03 */
[----:B------:R-:W-:Y:S02]  /*e6a0*/  IABS R7, R7 ;  /* 0x0000000700077213 */ /* 0x000fe40000000000 */
[----:B------:R-:W-:Y:S01]  /*e6b0*/  I2FP.F32.S32 R11, R11 ;  /* 0x0000000b000b7245 */ /* 0x000fe20000201400 */
[----:B------:R-:W4:Y:S01]  /*e6c0*/  MUFU.TANH R13, R232 ;  /* 0x000000e8000d7308 */ /* 0x000f220000002400 */
[----:B------:R-:W-:-:S02]  /*e6d0*/  IABS R14, R3 ;  /* 0x00000003000e7213 */ /* 0x000fc40000000000 */
[----:B------:R-:W-:Y:S01]  /*e6e0*/  IABS R3, R6 ;  /* 0x0000000600037213 */ /* 0x000fe20000000000 */
[----:B------:R-:W-:Y:S01]  /*e6f0*/  IMAD.MOV.U32 R6, RZ, RZ, R7 ;  /* 0x000000ffff067224 */ /* 0x000fe200078e0007 */
[----:B------:R-:W-:Y:S01]  /*e700*/  IABS R5, R5 ;  /* 0x0000000500057213 */ /* 0x000fe20000000000 */
[----:B-1----:R-:W-:Y:S01]  /*e710*/  FFMA.FTZ R11, R11, -UR31, R15 ;  /* 0x8000001f0b0b7c23 */ /* 0x002fe2000801000f */
[----:B------:R-:W-:Y:S01]  /*e720*/  IABS R4, R4 ;  /* 0x0000000400047213 */ /* 0x000fe20000000000 */
[----:B------:R-:W1:Y:S01]  /*e730*/  MUFU.TANH R8, R234 ;  /* 0x000000ea00087308 */ /* 0x000e620000002400 */
[----:B------:R-:W-:Y:S01]  /*e740*/  I2FP.F32.S32 R6, R6 ;  /* 0x0000000600067245 */ /* 0x000fe20000201400 */
[----:B------:R-:W-:Y:S01]  /*e750*/  IMAD.MOV.U32 R15, RZ, RZ, R5 ;  /* 0x000000ffff0f7224 */ /* 0x000fe200078e0005 */
[----:B------:R-:W-:Y:S02]  /*e760*/  I2FP.F32.S32 R5, R4 ;  /* 0x0000000400057245 */ /* 0x000fe40000201400 */
[----:B------:R-:W-:Y:S01]  /*e770*/  I2FP.F32.S32 R3, R3 ;  /* 0x0000000300037245 */ /* 0x000fe20000201400 */
[----:B--2---:R-:W-:Y:S01]  /*e780*/  FFMA.FTZ R4, R6, -UR31, R16 ;  /* 0x8000001f06047c23 */ /* 0x004fe20008010010 */
[----:B------:R-:W-:Y:S01]  /*e790*/  I2FP.F32.S32 R15, R15 ;  /* 0x0000000f000f7245 */ /* 0x000fe20000201400 */
[----:B------:R-:W2:Y:S01]  /*e7a0*/  MUFU.TANH R16, R44 ;  /* 0x0000002c00107308 */ /* 0x000ea20000002400 */
[----:B------:R-:W-:Y:S01]  /*e7b0*/  FSEL R96, R12, -INF , !P6 ;  /* 0xff8000000c607808 */ /* 0x000fe20007000000 */
[----:B---3--:R-:W-:Y:S01]  /*e7c0*/  FFMA.FTZ R9, R3, -UR31, R9 ;  /* 0x8000001f03097c23 */ /* 0x008fe20008010009 */
[----:B------:R-:W-:Y:S01]  /*e7d0*/  FSEL R129, R11, -INF , !P5 ;  /* 0xff8000000b817808 */ /* 0x000fe20006800000 */
[----:B------:R-:W-:Y:S01]  /*e7e0*/  VIADD R3, R0, 0x38 ;  /* 0x0000003800037836 */ /* 0x000fe20000000000 */
[----:B------:R-:W-:Y:S01]  /*e7f0*/  FSEL R52, R10, -INF , !P4 ;  /* 0xff8000000a347808 */ /* 0x000fe20006000000 */
[----:B----4-:R-:W-:Y:S01]  /*e800*/  FFMA.FTZ R15, R15, -UR31, R13 ;  /* 0x8000001f0f0f7c23 */ /* 0x010fe2000801000d */
[----:B------:R-:W-:Y:S01]  /*e810*/  FSEL R64, R4, -INF , !P2 ;  /* 0xff80000004407808 */ /* 0x000fe20005000000 */
[----:B------:R-:W-:Y:S01]  /*e820*/  FFMA.FTZ R13, R5, -UR31, R17 ;  /* 0x8000001f050d7c23 */ /* 0x000fe20008010011 */
[C---:B------:R-:W-:Y:S01]  /*e830*/  ISETP.GE.AND P6, PT, R2.reuse, R207, PT ;  /* 0x000000cf0200720c */ /* 0x040fe20003fc6270 */
[C---:B------:R-:W-:Y:S01]  /*e840*/  IMAD.IADD R5, R201.reuse, 0x1, -R2 ;  /* 0x00000001c9057824 */ /* 0x040fe200078e0a02 */
[----:B------:R-:W-:Y:S01]  /*e850*/  ISETP.GE.AND P5, PT, R2, R206, PT ;  /* 0x000000ce0200720c */ /* 0x000fe20003fa6270 */
[--C-:B------:R-:W-:Y:S01]  /*e860*/  IMAD.IADD R4, R200, 0x1, -R3.reuse ;  /* 0x00000001c8047824 */ /* 0x100fe200078e0a03 */
[----:B------:R-:W-:Y:S01]  /*e870*/  ISETP.GE.AND P4, PT, R2, R205, PT ;  /* 0x000000cd0200720c */ /* 0x000fe20003f86270 */
[--C-:B------:R-:W-:Y:S01]  /*e880*/  IMAD.IADD R6, R202, 0x1, -R3.reuse ;  /* 0x00000001ca067824 */ /* 0x100fe200078e0a03 */
[C---:B------:R-:W-:Y:S01]  /*e890*/  ISETP.GE.AND P2, PT, R2.reuse, R204, PT ;  /* 0x000000cc0200720c */ /* 0x040fe20003f46270 */
[----:B------:R-:W-:Y:S01]  /*e8a0*/  IMAD.IADD R7, R201, 0x1, -R3 ;  /* 0x00000001c9077824 */ /* 0x000fe200078e0a03 */
[C---:B------:R-:W-:Y:S01]  /*e8b0*/  ISETP.LT.OR P6, PT, R2.reuse, R199, P6 ;  /* 0x000000c70200720c */ /* 0x040fe200037c1670 */
[----:B------:R-:W-:Y:S01]  /*e8c0*/  MUFU.TANH R11, R228 ;  /* 0x000000e4000b7308 */ /* 0x000fe20000002400 */
[----:B------:R-:W-:-:S02]  /*e8d0*/  ISETP.LT.OR P5, PT, R2, R198, P5 ;  /* 0x000000c60200720c */ /* 0x000fc40002fa1670 */
[C---:B------:R-:W-:Y:S02]  /*e8e0*/  ISETP.LT.OR P4, PT, R2.reuse, R197, P4 ;  /* 0x000000c50200720c */ /* 0x040fe40002781670 */
[----:B------:R-:W-:Y:S01]  /*e8f0*/  ISETP.LT.OR P2, PT, R2, R196, P2 ;  /* 0x000000c40200720c */ /* 0x000fe20001741670 */
[----:B------:R-:W-:Y:S01]  /*e900*/  IMAD.IADD R2, R203, 0x1, -R2 ;  /* 0x00000001cb027824 */ /* 0x000fe200078e0a02 */
[----:B------:R-:W-:Y:S01]  /*e910*/  I2FP.F32.S32 R14, R14 ;  /* 0x0000000e000e7245 */ /* 0x000fe20000201400 */
[----:B------:R-:W3:Y:S01]  /*e920*/  MUFU.TANH R12, R46 ;  /* 0x0000002e000c7308 */ /* 0x000ee20000002400 */
[----:B------:R-:W-:Y:S02]  /*e930*/  IABS R4, R4 ;  /* 0x0000000400047213 */ /* 0x000fe40000000000 */
[----:B------:R-:W-:Y:S01]  /*e940*/  IABS R10, R2 ;  /* 0x00000002000a7213 */ /* 0x000fe20000000000 */
[----:B-1----:R-:W-:Y:S01]  /*e950*/  FFMA.FTZ R14, R14, -UR31, R8 ;  /* 0x8000001f0e0e7c23 */ /* 0x002fe20008010008 */
[----:B------:R-:W-:-:S02]  /*e960*/  IABS R8, R5 ;  /* 0x0000000500087213 */ /* 0x000fc40000000000 */
[----:B------:R-:W-:Y:S01]  /*e970*/  IABS R2, R6 ;  /* 0x0000000600027213 */ /* 0x000fe20000000000 */
[----:B------:R-:W1:Y:S01]  /*e980*/  MUFU.TANH R17, R235 ;  /* 0x000000eb00117308 */ /* 0x000e620000002400 */
[----:B------:R-:W-:Y:S01]  /*e990*/  IABS R5, R7 ;  /* 0x0000000700057213 */ /* 0x000fe20000000000 */
[----:B------:R-:W-:Y:S01]  /*e9a0*/  IMAD.MOV.U32 R6, RZ, RZ, R4 ;  /* 0x000000ffff067224 */ /* 0x000fe200078e0004 */
[----:B------:R-:W-:Y:S01]  /*e9b0*/  FSEL R91, R15, -INF , !P0 ;  /* 0xff8000000f5b7808 */ /* 0x000fe20004000000 */
[----:B------:R-:W-:Y:S01]  /*e9c0*/  IMAD.MOV.U32 R4, RZ, RZ, R2 ;  /* 0x000000ffff047224 */ /* 0x000fe200078e0002 */
[----:B------:R-:W-:Y:S01]  /*e9d0*/  ISETP.GE.AND P0, PT, R3, R207, PT ;  /* 0x000000cf0300720c */ /* 0x000fe20003f06270 */
[----:B------:R-:W-:Y:S01]  /*e9e0*/  IMAD.MOV.U32 R2, RZ, RZ, R5 ;  /* 0x000000ffff027224 */ /* 0x000fe200078e0005 */
[----:B------:R-:W-:Y:S01]  /*e9f0*/  I2FP.F32.S32 R5, R6 ;  /* 0x0000000600057245 */ /* 0x000fe20000201400 */
[----:B------:R-:W4:Y:S01]  /*ea00*/  MUFU.TANH R18, R233 ;  /* 0x000000e900127308 */ /* 0x000f220000002400 */
[----:B------:R-:W-:Y:S01]  /*ea10*/  IMAD.MOV.U32 R7, RZ, RZ, R10 ;  /* 0x000000ffff077224 */ /* 0x000fe200078e000a */
[----:B------:R-:W-:Y:S01]  /*ea20*/  I2FP.F32.S32 R4, R4 ;  /* 0x0000000400047245 */ /* 0x000fe20000201400 */
[----:B------:R-:W-:Y:S01]  /*ea30*/  IMAD.IADD R6, R203, 0x1, -R3 ;  /* 0x00000001cb067824 */ /* 0x000fe200078e0a03 */
[----:B------:R-:W-:Y:S01]  /*ea40*/  I2FP.F32.S32 R2, R2 ;  /* 0x0000000200027245 */ /* 0x000fe20000201400 */
[----:B--2---:R-:W-:Y:S01]  /*ea50*/  FFMA.FTZ R5, R5, -UR31, R16 ;  /* 0x8000001f05057c23 */ /* 0x004fe20008010010 */
[----:B------:R-:W-:Y:S01]  /*ea60*/  FSEL R128, R14, -INF , !P3 ;  /* 0xff8000000e807808 */ /* 0x000fe20005800000 */
[----:B---3--:R-:W-:Y:S01]  /*ea70*/  FFMA.FTZ R4, R4, -UR31, R12 ;  /* 0x8000001f04047c23 */ /* 0x008fe2000801000c */
[----:B------:R-:W-:Y:S01]  /*ea80*/  I2FP.F32.S32 R7, R7 ;  /* 0x0000000700077245 */ /* 0x000fe20000201400 */
[----:B------:R-:W-:Y:S01]  /*ea90*/  FFMA.FTZ R10, R2, -UR31, R11 ;  /* 0x8000001f020a7c23 */ /* 0x000fe2000801000b */
[----:B------:R-:W-:Y:S01]  /*eaa0*/  ISETP.GE.AND P3, PT, R3, R206, PT ;  /* 0x000000ce0300720c */ /* 0x000fe20003f66270 */
[----:B------:R-:W-:Y:S01]  /*eab0*/  VIADD R2, R0, 0x39 ;  /* 0x0000003900027836 */ /* 0x000fe20000000000 */
[----:B------:R-:W-:Y:S01]  /*eac0*/  I2FP.F32.S32 R8, R8 ;  /* 0x0000000800087245 */ /* 0x000fe20000201400 */
[----:B-1----:R-:W-:Y:S01]  /*ead0*/  FFMA.FTZ R7, R7, -UR31, R17 ;  /* 0x8000001f07077c23 */ /* 0x002fe20008010011 */
[C---:B------:R-:W-:Y:S01]  /*eae0*/  ISETP.LT.OR P0, PT, R3.reuse, R199, P0 ;  /* 0x000000c70300720c */ /* 0x040fe20000701670 */
[----:B------:R-:W1:Y:S01]  /*eaf0*/  MUFU.TANH R14, R230 ;  /* 0x000000e6000e7308 */ /* 0x000e620000002400 */
[----:B------:R-:W-:Y:S01]  /*eb00*/  ISETP.LT.OR P3, PT, R3, R198, P3 ;  /* 0x000000c60300720c */ /* 0x000fe20001f61670 */
[----:B----4-:R-:W-:Y:S01]  /*eb10*/  FFMA.FTZ R8, R8, -UR31, R18 ;  /* 0x8000001f08087c23 */ /* 0x010fe20008010012 */
[----:B------:R-:W-:Y:S01]  /*eb20*/  FSEL R49, R5, -INF , !P0 ;  /* 0xff80000005317808 */ /* 0x000fe20004000000 */
[----:B------:R-:W-:Y:S01]  /*eb30*/  IMAD.IADD R5, R200, 0x1, -R2 ;  /* 0x00000001c8057824 */ /* 0x000fe200078e0a02 */
[----:B------:R-:W-:-:S02]  /*eb40*/  FSEL R50, R13, -INF , !P6 ;  /* 0xff8000000d327808 */ /* 0x000fc40007000000 */
[----:B------:R-:W-:Y:S01]  /*eb50*/  FSEL R56, R4, -INF , !P3 ;  /* 0xff80000004387808 */ /* 0x000fe20005800000 */
[----:B------:R-:W2:Y:S01]  /*eb60*/  MUFU.TANH R13, R45 ;  /* 0x0000002d000d7308 */ /* 0x000ea20000002400 */
[----:B------:R-:W-:Y:S01]  /*eb70*/  IMAD.IADD R4, R202, 0x1, -R2 ;  /* 0x00000001ca047824 */ /* 0x000fe200078e0a02 */
[----:B------:R-:W-:Y:S02]  /*eb80*/  FSEL R57, R9, -INF , !P5 ;  /* 0xff80000009397808 */ /* 0x000fe40006800000 */
[----:B------:R-:W-:Y:S02]  /*eb90*/  FSEL R127, R7, -INF , !P2 ;  /* 0xff800000077f7808 */ /* 0x000fe40005000000 */
[----:B------:R-:W-:Y:S02]  /*eba0*/  IABS R6, R6 ;  /* 0x0000000600067213 */ /* 0x000fe40000000000 */
[----:B------:R-:W3:Y:S01]  /*ebb0*/  MUFU.TANH R12, R47 ;  /* 0x0000002f000c7308 */ /* 0x000ee20000002400 */
[----:B------:R-:W-:-:S02]  /*ebc0*/  ISETP.GE.AND P6, PT, R3, R205, PT ;  /* 0x000000cd0300720c */ /* 0x000fc40003fc6270 */
[----:B------:R-:W-:Y:S02]  /*ebd0*/  ISETP.GE.AND P5, PT, R3, R204, PT ;  /* 0x000000cc0300720c */ /* 0x000fe40003fa6270 */
[----:B------:R-:W-:Y:S02]  /*ebe0*/  FSEL R72, R8, -INF , !P4 ;  /* 0xff80000008487808 */ /* 0x000fe40006000000 */
[----:B------:R-:W-:Y:S01]  /*ebf0*/  IABS R7, R5 ;  /* 0x0000000500077213 */ /* 0x000fe20000000000 */
[----:B------:R-:W4:Y:S01]  /*ec00*/  MUFU.TANH R15, R229 ;  /* 0x000000e5000f7308 */ /* 0x000f220000002400 */
[C---:B------:R-:W-:Y:S02]  /*ec10*/  ISETP.GE.AND P4, PT, R2.reuse, R207, PT ;  /* 0x000000cf0200720c */ /* 0x040fe40003f86270 */
[C---:B------:R-:W-:Y:S02]  /*ec20*/  ISETP.GE.AND P2, PT, R2.reuse, R206, PT ;  /* 0x000000ce0200720c */ /* 0x040fe40003f46270 */
[----:B------:R-:W-:-:S02]  /*ec30*/  ISETP.GE.AND P0, PT, R2, R205, PT ;  /* 0x000000cd0200720c */ /* 0x000fc40003f06270 */
[C---:B------:R-:W-:Y:S01]  /*ec40*/  ISETP.GE.AND P3, PT, R2.reuse, R204, PT ;  /* 0x000000cc0200720c */ /* 0x040fe20003f66270 */
[----:B------:R-:W5:Y:S01]  /*ec50*/  MUFU.TANH R11, R231 ;  /* 0x000000e7000b7308 */ /* 0x000f620000002400 */
        /* <DEDUP_REMOVED lines=12> */
[----:B------:R-:W-:Y:S01]  /*ed20*/  IABS R3, R3 ;  /* 0x0000000300037213 */ /* 0x000fe20000000000 */
[----:B------:R-:W-:Y:S01]  /*ed30*/  MUFU.TANH R17, R35 ;  /* 0x0000002300117308 */ /* 0x000fe20000002400 */
[----:B------:R-:W-:Y:S02]  /*ed40*/  I2FP.F32.S32 R4, R4 ;  /* 0x0000000400047245 */ /* 0x000fe40000201400 */
[----:B------:R-:W-:Y:S01]  /*ed50*/  I2FP.F32.S32 R6, R6 ;  /* 0x0000000600067245 */ /* 0x000fe20000201400 */
[----:B------:R-:W-:Y:S01]  /*ed60*/  IMAD.MOV.U32 R9, RZ, RZ, R3 ;  /* 0x000000ffff097224 */ /* 0x000fe200078e0003 */
[----:B------:R-:W-:Y:S01]  /*ed70*/  I2FP.F32.S32 R5, R5 ;  /* 0x0000000500057245 */ /* 0x000fe20000201400 */
[----:B-1----:R-:W-:Y:S01]  /*ed80*/  FFMA.FTZ R4, R4, -UR31, R14 ;  /* 0x8000001f04047c23 */ /* 0x002fe2000801000e */
[----:B------:R-:W-:Y:S01]  /*ed90*/  IABS R2, R2 ;  /* 0x0000000200027213 */ /* 0x000fe20000000000 */
[----:B--2---:R-:W-:Y:S01]  /*eda0*/  FFMA.FTZ R6, R6, -UR31, R13 ;  /* 0x8000001f06067c23 */ /* 0x004fe2000801000d */
[----:B------:R-:W-:Y:S01]  /*edb0*/  I2FP.F32.S32 R9, R9 ;  /* 0x0000000900097245 */ /* 0x000fe20000201400 */
[----:B---3--:R-:W-:Y:S01]  /*edc0*/  FFMA.FTZ R5, R5, -UR31, R12 ;  /* 0x8000001f05057c23 */ /* 0x008fe2000801000c */
        /* <DEDUP_REMOVED lines=33> */
[----:B------:R-:W4:Y:S01]  /*efe0*/  MUFU.TANH R13, R226 ;  /* 0x000000e2000d7308 */ /* 0x000f220000002400 */
[----:B------:R-:W-:Y:S01]  /*eff0*/  I2FP.F32.S32 R5, R5 ;  /* 0x0000000500057245 */ /* 0x000fe20000201400 */
[----:B------:R-:W-:Y:S01]  /*f000*/  IMAD.IADD R7, R202, 0x1, -R3 ;  /* 0x00000001ca077824 */ /* 0x000fe200078e0a03 */
[----:B------:R-:W-:Y:S02]  /*f010*/  I2FP.F32.S32 R4, R4 ;  /* 0x0000000400047245 */ /* 0x000fe40000201400 */
[----:B------:R-:W-:Y:S01]  /*f020*/  I2FP.F32.S32 R2, R2 ;  /* 0x0000000200027245 */ /* 0x000fe20000201400 */
[----:B------:R-:W-:Y:S01]  /*f030*/  FFMA.FTZ R5, R5, -UR31, R16 ;  /* 0x8000001f05057c23 */ /* 0x000fe20008010010 */
[----:B------:R-:W-:Y:S01]  /*f040*/  FSEL R120, R8, -INF , !P3 ;  /* 0xff80000008787808 */ /* 0x000fe20005800000 */
[----:B-1----:R-:W-:Y:S01]  /*f050*/  FFMA.FTZ R4, R4, -UR31, R15 ;  /* 0x8000001f04047c23 */ /* 0x002fe2000801000f */
[----:B------:R-:W-:Y:S01]  /*f060*/  ISETP.GE.AND P0, PT, R3, R207, PT ;  /* 0x000000cf0300720c */ /* 0x000fe20003f06270 */
[----:B--2---:R-:W-:Y:S01]  /*f070*/  FFMA.FTZ R10, R2, -UR31, R10 ;  /* 0x8000001f020a7c23 */ /* 0x004fe2000801000a */
[----:B------:R-:W-:Y:S01]  /*f080*/  FSEL R44, R5, -INF , !P6 ;  /* 0xff800000052c7808 */ /* 0x000fe20007000000 */
[----:B------:R-:W-:Y:S01]  /*f090*/  VIADD R2, R0, 0x48 ;  /* 0x0000004800027836 */ /* 0x000fe20000000000 */
[----:B------:R-:W-:Y:S01]  /*f0a0*/  FSEL R51, R4, -INF , !P5 ;  /* 0xff80000004337808 */ /* 0x000fe20006800000 */
[----:B------:R-:W-:Y:S01]  /*f0b0*/  IMAD.IADD R5, R201, 0x1, -R3 ;  /* 0x00000001c9057824 */ /* 0x000fe200078e0a03 */
[C---:B------:R-:W-:Y:S01]  /*f0c0*/  ISETP.GE.AND P3, PT, R3.reuse, R206, PT ;  /* 0x000000ce0300720c */ /* 0x040fe20003f66270 */
[--C-:B------:R-:W-:Y:S01]  /*f0d0*/  IMAD.IADD R6, R202, 0x1, -R2.reuse ;  /* 0x00000001ca067824 */ /* 0x100fe200078e0a02 */
[C---:B------:R-:W-:Y:S01]  /*f0e0*/  ISETP.GE.AND P6, PT, R3.reuse, R205, PT ;  /* 0x000000cd0300720c */ /* 0x040fe20003fc6270 */
[----:B------:R-:W1:Y:S01]  /*f0f0*/  MUFU.TANH R9, R26 ;  /* 0x0000001a00097308 */ /* 0x000e620000002400 */
[----:B------:R-:W-:Y:S01]  /*f100*/  ISETP.GE.AND P5, PT, R3, R204, PT ;  /* 0x000000cc0300720c */ /* 0x000fe20003fa6270 */
[----:B------:R-:W-:Y:S01]  /*f110*/  IMAD.IADD R4, R200, 0x1, -R2 ;  /* 0x00000001c8047824 */ /* 0x000fe200078e0a02 */
[----:B------:R-:W-:-:S02]  /*f120*/  I2FP.F32.S32 R12, R12 ;  /* 0x0000000c000c7245 */ /* 0x000fc40000201400 */
[C---:B------:R-:W-:Y:S02]  /*f130*/  ISETP.LT.OR P0, PT, R3.reuse, R199, P0 ;  /* 0x000000c70300720c */ /* 0x040fe40000701670 */
[C---:B------:R-:W-:Y:S01]  /*f140*/  ISETP.LT.OR P3, PT, R3.reuse, R198, P3 ;  /* 0x000000c60300720c */ /* 0x040fe20001f61670 */
[----:B---3--:R-:W-:Y:S01]  /*f150*/  FFMA.FTZ R12, R12, -UR31, R14 ;  /* 0x8000001f0c0c7c23 */ /* 0x008fe2000801000e */
[C---:B------:R-:W-:Y:S01]  /*f160*/  ISETP.LT.OR P6, PT, R3.reuse, R197, P6 ;  /* 0x000000c50300720c */ /* 0x040fe200037c1670 */
[----:B------:R-:W-:Y:S01]  /*f170*/  MUFU.TANH R16, R225 ;  /* 0x000000e100107308 */ /* 0x000fe20000002400 */
[----:B------:R-:W-:Y:S01]  /*f180*/  ISETP.LT.OR P5, PT, R3, R196, P5 ;  /* 0x000000c40300720c */ /* 0x000fe20002fa1670 */
[----:B------:R-:W-:Y:S01]  /*f190*/  IMAD.IADD R3, R203, 0x1, -R3 ;  /* 0x00000001cb037824 */ /* 0x000fe200078e0a03 */
[----:B------:R-:W-:Y:S02]  /*f1a0*/  IABS R7, R7 ;  /* 0x0000000700077213 */ /* 0x000fe40000000000 */
[----:B------:R-:W-:-:S02]  /*f1b0*/  I2FP.F32.S32 R11, R11 ;  /* 0x0000000b000b7245 */ /* 0x000fc40000201400 */
[----:B------:R-:W-:Y:S01]  /*f1c0*/  IABS R14, R3 ;  /* 0x00000003000e7213 */ /* 0x000fe20000000000 */
[----:B------:R-:W-:Y:S01]  /*f1d0*/  MUFU.TANH R8, R227 ;  /* 0x000000e300087308 */ /* 0x000fe20000002400 */
[----:B------:R-:W-:Y:S01]  /*f1e0*/  IABS R3, R6 ;  /* 0x0000000600037213 */ /* 0x000fe20000000000 */
[----:B------:R-:W-:Y:S02]  /*f1f0*/  IMAD.MOV.U32 R6, RZ, RZ, R7 ;  /* 0x000000ffff067224 */ /* 0x000fe400078e0007 */
[----:B----4-:R-:W-:Y:S01]  /*f200*/  FFMA.FTZ R11, R11, -UR31, R13 ;  /* 0x8000001f0b0b7c23 */ /* 0x010fe2000801000d */
[----:B------:R-:W-:Y:S02]  /*f210*/  IABS R5, R5 ;  /* 0x0000000500057213 */ /* 0x000fe40000000000 */
[----:B------:R-:W-:Y:S01]  /*f220*/  IABS R4, R4 ;  /* 0x0000000400047213 */ /* 0x000fe20000000000 */
[----:B------:R-:W2:Y:S01]  /*f230*/  MUFU.TANH R13, R24 ;  /* 0x00000018000d7308 */ /* 0x000ea20000002400 */
[----:B------:R-:W-:Y:S01]  /*f240*/  I2FP.F32.S32 R6, R6 ;  /* 0x0000000600067245 */ /* 0x000fe20000201400 */
[----:B------:R-:W-:Y:S01]  /*f250*/  IMAD.MOV.U32 R15, RZ, RZ, R5 ;  /* 0x000000ffff0f7224 */ /* 0x000fe200078e0005 */
[----:B------:R-:W-:-:S02]  /*f260*/  I2FP.F32.S32 R5, R4 ;  /* 0x0000000400057245 */ /* 0x000fc40000201400 */
[----:B------:R-:W-:Y:S01]  /*f270*/  I2FP.F32.S32 R3, R3 ;  /* 0x0000000300037245 */ /* 0x000fe20000201400 */
[----:B------:R-:W-:Y:S01]  /*f280*/  FFMA.FTZ R4, R6, -UR31, R17 ;  /* 0x8000001f06047c23 */ /* 0x000fe20008010011 */
[----:B------:R-:W-:Y:S01]  /*f290*/  FSEL R58, R12, -INF , !P4 ;  /* 0xff8000000c3a7808 */ /* 0x000fe20006000000 */
[----:B------:R-:W-:Y:S01]  /*f2a0*/  MUFU.TANH R17, R222 ;  /* 0x000000de00117308 */ /* 0x000fe20000002400 */
[----:B------:R-:W-:Y:S01]  /*f2b0*/  FSEL R119, R11, -INF , !P2 ;  /* 0xff8000000b777808 */ /* 0x000fe20005000000 */
[----:B-1----:R-:W-:Y:S01]  /*f2c0*/  FFMA.FTZ R9, R3, -UR31, R9 ;  /* 0x8000001f03097c23 */ /* 0x002fe20008010009 */
[----:B------:R-:W-:Y:S01]  /*f2d0*/  FSEL R42, R10, -INF , !P0 ;  /* 0xff8000000a2a7808 */ /* 0x000fe20004000000 */
[----:B------:R-:W-:Y:S01]  /*f2e0*/  VIADD R3, R0, 0x49 ;  /* 0x0000004900037836 */ /* 0x000fe20000000000 */
[----:B------:R-:W-:Y:S02]  /*f2f0*/  FSEL R48, R4, -INF , !P3 ;  /* 0xff80000004307808 */ /* 0x000fe40005800000 */
[----:B------:R-:W-:Y:S01]  /*f300*/  ISETP.GE.AND P4, PT, R2, R207, PT ;  /* 0x000000cf0200720c */ /* 0x000fe20003f86270 */
[----:B------:R-:W-:Y:S01]  /*f310*/  IMAD.IADD R4, R200, 0x1, -R3 ;  /* 0x00000001c8047824 */ /* 0x000fe200078e0a03 */
[C---:B------:R-:W-:Y:S01]  /*f320*/  ISETP.GE.AND P2, PT, R2.reuse, R206, PT ;  /* 0x000000ce0200720c */ /* 0x040fe20003f46270 */
[----:B--2---:R-:W-:Y:S01]  /*f330*/  FFMA.FTZ R13, R5, -UR31, R13 ;  /* 0x8000001f050d7c23 */ /* 0x004fe2000801000d */
[C---:B------:R-:W-:Y:S01]  /*f340*/  ISETP.GE.AND P0, PT, R2.reuse, R205, PT ;  /* 0x000000cd0200720c */ /* 0x040fe20003f06270 */
[C---:B------:R-:W-:Y:S01]  /*f350*/  IMAD.IADD R5, R201.reuse, 0x1, -R2 ;  /* 0x00000001c9057824 */ /* 0x040fe200078e0a02 */
[----:B------:R-:W-:Y:S01]  /*f360*/  ISETP.GE.AND P3, PT, R2, R204, PT ;  /* 0x000000cc0200720c */ /* 0x000fe20003f66270 */
[--C-:B------:R-:W-:Y:S01]  /*f370*/  IMAD.IADD R6, R202, 0x1, -R3.reuse ;  /* 0x00000001ca067824 */ /* 0x100fe200078e0a03 */
[----:B------:R-:W-:Y:S01]  /*f380*/  I2FP.F32.S32 R15, R15 ;  /* 0x0000000f000f7245 */ /* 0x000fe20000201400 */
[----:B------:R-:W-:Y:S01]  /*f390*/  IMAD.IADD R7, R201, 0x1, -R3 ;  /* 0x00000001c9077824 */ /* 0x000fe200078e0a03 */
[C---:B------:R-:W-:Y:S01]  /*f3a0*/  ISETP.LT.OR P4, PT, R2.reuse, R199, P4 ;  /* 0x000000c70200720c */ /* 0x040fe20002781670 */
[----:B------:R-:W-:Y:S01]  /*f3b0*/  MUFU.TANH R11, R221 ;  /* 0x000000dd000b7308 */ /* 0x000fe20000002400 */
[C---:B------:R-:W-:Y:S01]  /*f3c0*/  ISETP.LT.OR P2, PT, R2.reuse, R198, P2 ;  /* 0x000000c60200720c */ /* 0x040fe20001741670 */
[----:B------:R-:W-:Y:S01]  /*f3d0*/  FFMA.FTZ R15, R15, -UR31, R16 ;  /* 0x8000001f0f0f7c23 */ /* 0x000fe20008010010 */
[----:B------:R-:W-:-:S02]  /*f3e0*/  ISETP.LT.OR P0, PT, R2, R197, P0 ;  /* 0x000000c50200720c */ /* 0x000fc40000701670 */
[----:B------:R-:W-:Y:S01]  /*f3f0*/  ISETP.LT.OR P3, PT, R2, R196, P3 ;  /* 0x000000c40200720c */ /* 0x000fe20001f61670 */
[----:B------:R-:W-:Y:S01]  /*f400*/  IMAD.IADD R2, R203, 0x1, -R2 ;  /* 0x00000001cb027824 */ /* 0x000fe200078e0a02 */
[----:B------:R-:W-:Y:S01]  /*f410*/  I2FP.F32.S32 R14, R14 ;  /* 0x0000000e000e7245 */ /* 0x000fe20000201400 */
[----:B------:R-:W1:Y:S01]  /*f420*/  MUFU.TANH R16, R25 ;  /* 0x0000001900107308 */ /* 0x000e620000002400 */
[----:B------:R-:W-:Y:S02]  /*f430*/  IABS R4, R4 ;  /* 0x0000000400047213 */ /* 0x000fe40000000000 */
[----:B------:R-:W-:Y:S01]  /*f440*/  IABS R10, R2 ;  /* 0x00000002000a7213 */ /* 0x000fe20000000000 */
[----:B------:R-:W-:Y:S01]  /*f450*/  FFMA.FTZ R14, R14, -UR31, R8 ;  /* 0x8000001f0e0e7c23 */ /* 0x000fe20008010008 */
[----:B------:R-:W-:Y:S02]  /*f460*/  IABS R8, R5 ;  /* 0x0000000500087213 */ /* 0x000fe40000000000 */
[----:B------:R-:W-:Y:S01]  /*f470*/  IABS R2, R6 ;  /* 0x0000000600027213 */ /* 0x000fe20000000000 */
[----:B------:R-:W2:Y:S01]  /*f480*/  MUFU.TANH R12, R27 ;  /* 0x0000001b000c7308 */ /* 0x000ea20000002400 */
[----:B------:R-:W-:Y:S01]  /*f490*/  IABS R5, R7 ;  /* 0x0000000700057213 */ /* 0x000fe20000000000 */
[----:B------:R-:W-:Y:S01]  /*f4a0*/  IMAD.MOV.U32 R6, RZ, RZ, R4 ;  /* 0x000000ffff067224 */ /* 0x000fe200078e0004 */
[----:B------:R-:W-:Y:S01]  /*f4b0*/  FSEL R87, R15, -INF , !P6 ;  /* 0xff8000000f577808 */ /* 0x000fe20007000000 */
[----:B------:R-:W-:Y:S01]  /*f4c0*/  IMAD.MOV.U32 R4, RZ, RZ, R2 ;  /* 0x000000ffff047224 */ /* 0x000fe200078e0002 */
[----:B------:R-:W-:Y:S01]  /*f4d0*/  ISETP.GE.AND P6, PT, R3, R207, PT ;  /* 0x000000cf0300720c */ /* 0x000fe20003fc6270 */
[----:B------:R-:W-:Y:S01]  /*f4e0*/  IMAD.MOV.U32 R2, RZ, RZ, R5 ;  /* 0x000000ffff027224 */ /* 0x000fe200078e0005 */
[----:B------:R-:W-:Y:S01]  /*f4f0*/  I2FP.F32.S32 R5, R6 ;  /* 0x0000000600057245 */ /* 0x000fe20000201400 */
[----:B------:R-:W3:Y:S01]  /*f500*/  MUFU.TANH R18, R220 ;  /* 0x000000dc00127308 */ /* 0x000ee20000002400 */
[----:B------:R-:W-:Y:S01]  /*f510*/  IMAD.MOV.U32 R7, RZ, RZ, R10 ;  /* 0x000000ffff077224 */ /* 0x000fe200078e000a */
[----:B------:R-:W-:Y:S01]  /*f520*/  I2FP.F32.S32 R4, R4 ;  /* 0x0000000400047245 */ /* 0x000fe20000201400 */
[----:B------:R-:W-:Y:S01]  /*f530*/  IMAD.IADD R6, R203, 0x1, -R3 ;  /* 0x00000001cb067824 */ /* 0x000fe200078e0a03 */
[----:B------:R-:W-:Y:S01]  /*f540*/  I2FP.F32.S32 R2, R2 ;  /* 0x0000000200027245 */ /* 0x000fe20000201400 */
[----:B-1----:R-:W-:Y:S01]  /*f550*/  FFMA.FTZ R5, R5, -UR31, R16 ;  /* 0x8000001f05057c23 */ /* 0x002fe20008010010 */
[----:B------:R-:W-:-:S02]  /*f560*/  FSEL R115, R14, -INF , !P5 ;  /* 0xff8000000e737808 */ /* 0x000fc40006800000 */
[----:B------:R-:W-:Y:S01]  /*f570*/  I2FP.F32.S32 R7, R7 ;  /* 0x0000000700077245 */ /* 0x000fe20000201400 */
[----:B------:R-:W-:Y:S01]  /*f580*/  FFMA.FTZ R10, R2, -UR31, R11 ;  /* 0x8000001f020a7c23 */ /* 0x000fe2000801000b */
[C---:B------:R-:W-:Y:S01]  /*f590*/  ISETP.GE.AND P5, PT, R3.reuse, R206, PT ;  /* 0x000000ce0300720c */ /* 0x040fe20003fa6270 */
[----:B------:R-:W-:Y:S01]  /*f5a0*/  VIADD R2, R0, 0x50 ;  /* 0x0000005000027836 */ /* 0x000fe20000000000 */
[----:B------:R-:W-:Y:S01]  /*f5b0*/  I2FP.F32.S32 R8, R8 ;  /* 0x0000000800087245 */ /* 0x000fe20000201400 */
[----:B--2---:R-:W-:Y:S01]  /*f5c0*/  FFMA.FTZ R4, R4, -UR31, R12 ;  /* 0x8000001f04047c23 */ /* 0x004fe2000801000c */
[----:B------:R-:W-:Y:S01]  /*f5d0*/  ISETP.LT.OR P6, PT, R3, R199, P6 ;  /* 0x000000c70300720c */ /* 0x000fe200037c1670 */
[----:B------:R-:W-:Y:S01]  /*f5e0*/  FFMA.FTZ R7, R7, -UR31, R17 ;  /* 0x8000001f07077c23 */ /* 0x000fe20008010011 */
[----:B------:R-:W-:Y:S01]  /*f5f0*/  ISETP.LT.OR P5, PT, R3, R198, P5 ;  /* 0x000000c60300720c */ /* 0x000fe20002fa1670 */
[----:B---3--:R-:W-:Y:S01]  /*f600*/  FFMA.FTZ R8, R8, -UR31, R18 ;  /* 0x8000001f08087c23 */ /* 0x008fe20008010012 */
[----:B------:R-:W-:Y:S01]  /*f610*/  FSEL R35, R5, -INF , !P6 ;  /* 0xff80000005237808 */ /* 0x000fe20007000000 */
[--C-:B------:R-:W-:Y:S01]  /*f620*/  IMAD.IADD R5, R200, 0x1, -R2.reuse ;  /* 0x00000001c8057824 */ /* 0x100fe200078e0a02 */
[----:B------:R-:W-:Y:S01]  /*f630*/  FSEL R36, R13, -INF , !P4 ;  /* 0xff8000000d247808 */ /* 0x000fe20006000000 */
[----:B------:R-:W1:Y:S01]  /*f640*/  MUFU.TANH R15, R223 ;  /* 0x000000df000f7308 */ /* 0x000e620000002400 */
[----:B------:R-:W-:Y:S01]  /*f650*/  FSEL R45, R4, -INF , !P5 ;  /* 0xff800000042d7808 */ /* 0x000fe20006800000 */
[----:B------:R-:W-:Y:S01]  /*f660*/  IMAD.IADD R4, R202, 0x1, -R2 ;  /* 0x00000001ca047824 */ /* 0x000fe200078e0a02 */
[----:B------:R-:W-:-:S02]  /*f670*/  FSEL R46, R9, -INF , !P2 ;  /* 0xff800000092e7808 */ /* 0x000fc40005000000 */
[----:B------:R-:W-:Y:S02]  /*f680*/  FSEL R116, R7, -INF , !P3 ;  /* 0xff80000007747808 */ /* 0x000fe40005800000 */
[----:B------:R-:W-:Y:S01]  /*f690*/  IABS R6, R6 ;  /* 0x0000000600067213 */ /* 0x000fe20000000000 */
        /* <DEDUP_REMOVED lines=24> */
[----:B------:R-:W5:Y:S01]  /*f820*/  MUFU.TANH R16, R79 ;  /* 0x0000004f00107308 */ /* 0x000f620000002400 */
        /* <DEDUP_REMOVED lines=31> */
[----:B------:R-:W-:Y:S02]  /*fa20*/  I2FP.F32.S32 R9, R9 ;  /* 0x0000000900097245 */ /* 0x000fe40000201400 */
[----:B------:R-:W-:Y:S01]  /*fa30*/  IABS R7, R7 ;  /* 0x0000000700077213 */ /* 0x000fe20000000000 */
[----:B------:R-:W3:Y:S01]  /*fa40*/  MUFU.TANH R14, R213 ;  /* 0x000000d5000e7308 */ /* 0x000ee20000002400 */
[----:B------:R-:W-:Y:S01]  /*fa50*/  IABS R6, R6 ;  /* 0x0000000600067213 */ /* 0x000fe20000000000 */
[----:B-----5:R-:W-:Y:S01]  /*fa60*/  FFMA.FTZ R9, R9, -UR31, R12 ;  /* 0x8000001f09097c23 */ /* 0x020fe2000801000c */
[----:B------:R-:W-:-:S02]  /*fa70*/  IABS R11, R2 ;  /* 0x00000002000b7213 */ /* 0x000fc40000000000 */
[----:B------:R-:W-:Y:S01]  /*fa80*/  IABS R12, R5 ;  /* 0x00000005000c7213 */ /* 0x000fe20000000000 */
[----:B------:R-:W-:Y:S01]  /*fa90*/  IMAD.MOV.U32 R5, RZ, RZ, R7 ;  /* 0x000000ffff057224 */ /* 0x000fe200078e0007 */
[----:B------:R-:W-:Y:S01]  /*faa0*/  IABS R2, R4 ;  /* 0x0000000400027213 */ /* 0x000fe20000000000 */
[----:B------:R-:W-:Y:S01]  /*fab0*/  IMAD.MOV.U32 R4, RZ, RZ, R6 ;  /* 0x000000ffff047224 */ /* 0x000fe200078e0006 */
[----:B------:R-:W4:Y:S01]  /*fac0*/  MUFU.TANH R13, R215 ;  /* 0x000000d7000d7308 */ /* 0x000f220000002400 */
[----:B------:R-:W-:Y:S01]  /*fad0*/  FSEL R88, R9, -INF , !P6 ;  /* 0xff80000009587808 */ /* 0x000fe20007000000 */
[----:B------:R-:W-:Y:S01]  /*fae0*/  IMAD.IADD R7, R202, 0x1, -R3 ;  /* 0x00000001ca077824 */ /* 0x000fe200078e0a03 */
[----:B------:R-:W-:Y:S02]  /*faf0*/  I2FP.F32.S32 R5, R5 ;  /* 0x0000000500057245 */ /* 0x000fe40000201400 */
        /* <DEDUP_REMOVED lines=15> */
[----:B------:R-:W-:Y:S01]  /*fbf0*/  ISETP.GE.AND P2, PT, R3, R204, PT ;  /* 0x000000cc0300720c */ /* 0x000fe20003f46270 */
[----:B------:R-:W-:Y:S01]  /*fc00*/  IMAD.IADD R4, R200, 0x1, -R2 ;  /* 0x00000001c8047824 */ /* 0x000fe200078e0a02 */
[----:B------:R-:W-:-:S02]  /*fc10*/  I2FP.F32.S32 R12, R12 ;  /* 0x0000000c000c7245 */ /* 0x000fc40000201400 */
[C---:B------:R-:W-:Y:S01]  /*fc20*/  ISETP.LT.OR P6, PT, R3.reuse, R199, P6 ;  /* 0x000000c70300720c */ /* 0x040fe200037c1670 */
[----:B------:R-:W2:Y:S01]  /*fc30*/  MUFU.TANH R9, R92 ;  /* 0x0000005c00097308 */ /* 0x000ea20000002400 */
[C---:B------:R-:W-:Y:S01]  /*fc40*/  ISETP.LT.OR P5, PT, R3.reuse, R198, P5 ;  /* 0x000000c60300720c */ /* 0x040fe20002fa1670 */
[----:B---3--:R-:W-:Y:S01]  /*fc50*/  FFMA.FTZ R12, R12, -UR31, R14 ;  /* 0x8000001f0c0c7c23 */ /* 0x008fe2000801000e */
[C---:B------:R-:W-:Y:S02]  /*fc60*/  ISETP.LT.OR P4, PT, R3.reuse, R197, P4 ;  /* 0x000000c50300720c */ /* 0x040fe40002781670 */
[----:B------:R-:W-:Y:S01]  /*fc70*/  ISETP.LT.OR P2, PT, R3, R196, P2 ;  /* 0x000000c40300720c */ /* 0x000fe20001741670 */
[----:B------:R-:W-:Y:S01]  /*fc80*/  IMAD.IADD R3, R203, 0x1, -R3 ;  /* 0x00000001cb037824 */ /* 0x000fe200078e0a03 */
[----:B------:R-:W-:Y:S01]  /*fc90*/  IABS R7, R7 ;  /* 0x0000000700077213 */ /* 0x000fe20000000000 */
[----:B------:R3:W-:Y:S01]  /*fca0*/  MUFU.TANH R16, R82 ;  /* 0x0000005200107308 */ /* 0x0007e20000002400 */
[----:B------:R-:W-:-:S02]  /*fcb0*/  I2FP.F32.S32 R11, R11 ;  /* 0x0000000b000b7245 */ /* 0x000fc40000201400 */
[----:B------:R-:W-:Y:S02]  /*fcc0*/  IABS R14, R3 ;  /* 0x00000003000e7213 */ /* 0x000fe40000000000 */
[----:B------:R-:W-:Y:S01]  /*fcd0*/  IABS R3, R6 ;  /* 0x0000000600037213 */ /* 0x000fe20000000000 */
[----:B------:R-:W-:Y:S02]  /*fce0*/  IMAD.MOV.U32 R6, RZ, RZ, R7 ;  /* 0x000000ffff067224 */ /* 0x000fe400078e0007 */
[----:B----4-:R-:W-:Y:S01]  /*fcf0*/  FFMA.FTZ R11, R11, -UR31, R13 ;  /* 0x8000001f0b0b7c23 */ /* 0x010fe2000801000d */
[----:B------:R-:W-:Y:S01]  /*fd00*/  IABS R5, R5 ;  /* 0x0000000500057213 */ /* 0x000fe20000000000 */
[----:B------:R-:W4:Y:S01]  /*fd10*/  MUFU.TANH R13, R83 ;  /* 0x00000053000d7308 */ /* 0x000f220000002400 */
[----:B------:R-:W-:Y:S02]  /*fd20*/  IABS R4, R4 ;  /* 0x0000000400047213 */ /* 0x000fe40000000000 */
[----:B------:R-:W-:Y:S01]  /*fd30*/  I2FP.F32.S32 R6, R6 ;  /* 0x0000000600067245 */ /* 0x000fe20000201400 */
[----:B------:R-:W-:Y:S01]  /*fd40*/  IMAD.MOV.U32 R15, RZ, RZ, R5 ;  /* 0x000000ffff0f7224 */ /* 0x000fe200078e0005 */
[----:B------:R-:W-:-:S02]  /*fd50*/  I2FP.F32.S32 R5, R4 ;  /* 0x0000000400057245 */ /* 0x000fc40000201400 */
[----:B------:R-:W-:Y:S01]  /*fd60*/  I2FP.F32.S32 R3, R3 ;  /* 0x0000000300037245 */ /* 0x000fe20000201400 */
[----:B-1----:R-:W-:Y:S01]  /*fd70*/  FFMA.FTZ R4, R6, -UR31, R8 ;  /* 0x8000001f06047c23 */ /* 0x002fe20008010008 */
[----:B------:R-:W1:Y:S01]  /*fd80*/  MUFU.TANH R17, R81 ;  /* 0x0000005100117308 */ /* 0x000e620000002400 */
[----:B---3--:R-:W-:Y:S02]  /*fd90*/  FSEL R82, R12, -INF , !P0 ;  /* 0xff8000000c527808 */ /* 0x008fe40004000000 */
[----:B------:R-:W-:Y:S01]  /*fda0*/  FSEL R107, R11, -INF , !P3 ;  /* 0xff8000000b6b7808 */ /* 0x000fe20005800000 */
[----:B--2---:R-:W-:Y:S01]  /*fdb0*/  FFMA.FTZ R9, R3, -UR31, R9 ;  /* 0x8000001f03097c23 */ /* 0x004fe20008010009 */
[----:B------:R-:W-:Y:S01]  /*fdc0*/  FSEL R28, R10, -INF , !P6 ;  /* 0xff8000000a1c7808 */ /* 0x000fe20007000000 */
[----:B------:R-:W-:Y:S01]  /*fdd0*/  VIADD R3, R0, 0x60 ;  /* 0x0000006000037836 */ /* 0x000fe20000000000 */
[----:B------:R-:W-:Y:S01]  /*fde0*/  FSEL R34, R4, -INF , !P5 ;  /* 0xff80000004227808 */ /* 0x000fe20006800000 */
[----:B----4-:R-:W-:Y:S01]  /*fdf0*/  FFMA.FTZ R13, R5, -UR31, R13 ;  /* 0x8000001f050d7c23 */ /* 0x010fe2000801000d */
        /* <DEDUP_REMOVED lines=8> */
[----:B------:R-:W-:Y:S01]  /*fe80*/  I2FP.F32.S32 R14, R14 ;  /* 0x0000000e000e7245 */ /* 0x000fe20000201400 */
[----:B------:R-:W-:Y:S01]  /*fe90*/  MUFU.TANH R11, R102 ;  /* 0x00000066000b7308 */ /* 0x000fe20000002400 */
[----:B------:R-:W-:-:S02]  /*fea0*/  ISETP.LT.OR P0, PT, R2, R199, P0 ;  /* 0x000000c70200720c */ /* 0x000fc40000701670 */
[----:B------:R-:W-:Y:S01]  /*feb0*/  ISETP.LT.OR P3, PT, R2, R198, P3 ;  /* 0x000000c60200720c */ /* 0x000fe20001f61670 */
[----:B------:R-:W-:Y:S01]  /*fec0*/  FFMA.FTZ R14, R14, -UR31, R16 ;  /* 0x8000001f0e0e7c23 */ /* 0x000fe20008010010 */
[C---:B------:R-:W-:Y:S02]  /*fed0*/  ISETP.LT.OR P6, PT, R2.reuse, R197, P6 ;  /* 0x000000c50200720c */ /* 0x040fe400037c1670 */
[----:B------:R-:W-:Y:S01]  /*fee0*/  ISETP.LT.OR P5, PT, R2, R196, P5 ;  /* 0x000000c40200720c */ /* 0x000fe20002fa1670 */
[----:B------:R-:W-:Y:S01]  /*fef0*/  IMAD.IADD R2, R203, 0x1, -R2 ;  /* 0x00000001cb027824 */ /* 0x000fe200078e0a02 */
[----:B------:R-:W-:Y:S01]  /*ff00*/  I2FP.F32.S32 R15, R15 ;  /* 0x0000000f000f7245 */ /* 0x000fe20000201400 */
[----:B------:R-:W2:Y:S01]  /*ff10*/  MUFU.TANH R16, R97 ;  /* 0x0000006100107308 */ /* 0x000ea20000002400 */
[----:B------:R-:W-:Y:S02]  /*ff20*/  IABS R4, R4 ;  /* 0x0000000400047213 */ /* 0x000fe40000000000 */
[----:B------:R-:W-:Y:S01]  /*ff30*/  IABS R10, R2 ;  /* 0x00000002000a7213 */ /* 0x000fe20000000000 */
[----:B-1----:R-:W-:Y:S01]  /*ff40*/  FFMA.FTZ R15, R15, -UR31, R17 ;  /* 0x8000001f0f0f7c23 */ /* 0x002fe20008010011 */
[----:B------:R-:W-:-:S02]  /*ff50*/  IABS R8, R5 ;  /* 0x0000000500087213 */ /* 0x000fc40000000000 */
[----:B------:R-:W-:Y:S01]  /*ff60*/  IABS R2, R6 ;  /* 0x0000000600027213 */ /* 0x000fe20000000000 */
[----:B------:R1:W3:Y:S01]  /*ff70*/  MUFU.TANH R12, R101 ;  /* 0x00000065000c7308 */ /* 0x0002e20000002400 */
        /* <DEDUP_REMOVED lines=13> */
[----:B------:R-:W-:-:S02]  /*10050*/  I2FP.F32.S32 R7, R7 ;  /* 0x0000000700077245 */ /* 0x000fc40000201400 */
[----:B------:R-:W2:Y:S01]  /*10060*/  MUFU.TANH R18, R93 ;  /* 0x0000005d00127308 */ /* 0x000ea20000002400 */
[----:B-1----:R-:W-:Y:S01]  /*10070*/  FSEL R101, R14, -INF , !P2 ;  /* 0xff8000000e657808 */ /* 0x002fe20005000000 */
[----:B------:R-:W-:Y:S01]  /*10080*/  FFMA.FTZ R10, R2, -UR31, R11 ;  /* 0x8000001f020a7c23 */ /* 0x000fe2000801000b */
[C---:B------:R-:W-:Y:S01]  /*10090*/  ISETP.GE.AND P2, PT, R3.reuse, R206, PT ;  /* 0x000000ce0300720c */ /* 0x040fe20003f46270 */
[----:B------:R-:W-:Y:S01]  /*100a0*/  VIADD R2, R0, 0x61 ;  /* 0x0000006100027836 */ /* 0x000fe20000000000 */
[----:B------:R-:W-:Y:S01]  /*100b0*/  I2FP.F32.S32 R8, R8 ;  /* 0x0000000800087245 */ /* 0x000fe20000201400 */
[----:B---3--:R-:W-:Y:S01]  /*100c0*/  FFMA.FTZ R4, R4, -UR31, R12 ;  /* 0x8000001f04047c23 */ /* 0x008fe2000801000c */
[C---:B------:R-:W-:Y:S01]  /*100d0*/  ISETP.LT.OR P4, PT, R3.reuse, R199, P4 ;  /* 0x000000c70300720c */ /* 0x040fe20002781670 */
[----:B------:R1:W-:Y:S01]  /*100e0*/  MUFU.TANH R15, R103 ;  /* 0x00000067000f7308 */ /* 0x0003e20000002400 */
[----:B------:R-:W-:Y:S01]  /*100f0*/  ISETP.LT.OR P2, PT, R3, R198, P2 ;  /* 0x000000c60300720c */ /* 0x000fe20001741670 */
[----:B----4-:R-:W-:Y:S01]  /*10100*/  FFMA.FTZ R7, R7, -UR31, R17 ;  /* 0x8000001f07077c23 */ /* 0x010fe20008010011 */
[----:B------:R-:W-:Y:S01]  /*10110*/  FSEL R24, R5, -INF , !P4 ;  /* 0xff80000005187808 */ /* 0x000fe20006000000 */
[--C-:B------:R-:W-:Y:S01]  /*10120*/  IMAD.IADD R5, R200, 0x1, -R2.reuse ;  /* 0x00000001c8057824 */ /* 0x100fe200078e0a02 */
[----:B------:R-:W-:Y:S01]  /*10130*/  FSEL R31, R4, -INF , !P2 ;  /* 0xff800000041f7808 */ /* 0x000fe20005000000 */
[----:B------:R-:W-:Y:S01]  /*10140*/  IMAD.IADD R4, R202, 0x1, -R2 ;  /* 0x00000001ca047824 */ /* 0x000fe200078e0a02 */
[----:B------:R-:W-:Y:S01]  /*10150*/  FSEL R26, R13, -INF , !P0 ;  /* 0xff8000000d1a7808 */ /* 0x000fe20004000000 */
[----:B------:R-:W-:Y:S01]  /*10160*/  MUFU.TANH R14, R181 ;  /* 0x000000b5000e7308 */ /* 0x000fe20000002400 */
[----:B--2---:R-:W-:Y:S01]  /*10170*/  FFMA.FTZ R8, R8, -UR31, R18 ;  /* 0x8000001f08087c23 */ /* 0x004fe20008010012 */
[----:B------:R-:W-:-:S02]  /*10180*/  FSEL R32, R9, -INF , !P3 ;  /* 0xff80000009207808 */ /* 0x000fc40005800000 */
[----:B------:R-:W-:Y:S02]  /*10190*/  IABS R6, R6 ;  /* 0x0000000600067213 */ /* 0x000fe40000000000 */
[----:B------:R-:W-:Y:S02]  /*101a0*/  ISETP.GE.AND P0, PT, R3, R205, PT ;  /* 0x000000cd0300720c */ /* 0x000fe40003f06270 */
[----:B------:R-:W2:Y:S01]  /*101b0*/  MUFU.TANH R12, R183 ;  /* 0x000000b7000c7308 */ /* 0x000ea20000002400 */
[----:B-1----:R-:W-:Y:S02]  /*101c0*/  FSEL R103, R7, -INF , !P5 ;  /* 0xff80000007677808 */ /* 0x002fe40006800000 */
[----:B------:R-:W-:Y:S02]  /*101d0*/  ISETP.GE.AND P3, PT, R3, R204, PT ;  /* 0x000000cc0300720c */ /* 0x000fe40003f66270 */
[----:B------:R-:W-:Y:S02]  /*101e0*/  FSEL R84, R8, -INF , !P6 ;  /* 0xff80000008547808 */ /* 0x000fe40007000000 */
[----:B------:R-:W-:Y:S01]  /*101f0*/  IABS R7, R5 ;  /* 0x0000000500077213 */ /* 0x000fe20000000000 */
[----:B------:R-:W1:Y:S01]  /*10200*/  MUFU.TANH R13, R182 ;  /* 0x000000b6000d7308 */ /* 0x000e620000002400 */
[----:B------:R-:W-:-:S02]  /*10210*/  ISETP.GE.AND P6, PT, R2, R207, PT ;  /* 0x000000cf0200720c */ /* 0x000fc40003fc6270 */
[C---:B------:R-:W-:Y:S02]  /*10220*/  ISETP.GE.AND P5, PT, R2.reuse, R206, PT ;  /* 0x000000ce0200720c */ /* 0x040fe40003fa6270 */
[C---:B------:R-:W-:Y:S02]  /*10230*/  ISETP.GE.AND P4, PT, R2.reuse, R205, PT ;  /* 0x000000cd0200720c */ /* 0x040fe40003f86270 */
[C---:B------:R-:W-:Y:S01]  /*10240*/  ISETP.GE.AND P2, PT, R2.reuse, R204, PT ;  /* 0x000000cc0200720c */ /* 0x040fe20003f46270 */
[----:B------:R-:W3:Y:S01]  /*10250*/  MUFU.TANH R11, R209 ;  /* 0x000000d1000b7308 */ /* 0x000ee20000002400 */
[----:B------:R-:W-:Y:S01]  /*10260*/  IABS R5, R4 ;  /* 0x0000000400057213 */ /* 0x000fe20000000000 */
[----:B------:R-:W-:Y:S01]  /*10270*/  IMAD.MOV.U32 R4, RZ, RZ, R6 ;  /* 0x000000ffff047224 */ /* 0x000fe200078e0006 */
[C---:B------:R-:W-:Y:S01]  /*10280*/  ISETP.LT.OR P0, PT, R3.reuse, R197, P0 ;  /* 0x000000c50300720c */ /* 0x040fe20000701670 */
[----:B------:R-:W-:Y:S01]  /*10290*/  IMAD.MOV.U32 R6, RZ, RZ, R7 ;  /* 0x000000ffff067224 */ /* 0x000fe200078e0007 */
[----:B------:R-:W-:Y:S01]  /*102a0*/  ISETP.LT.OR P3, PT, R3, R196, P3 ;  /* 0x000000c40300720c */ /* 0x000fe20001f61670 */
[----:B------:R-:W-:Y:S01]  /*102b0*/  IMAD.IADD R3, R201, 0x1, -R2 ;  /* 0x00000001c9037824 */ /* 0x000fe200078e0a02 */
[C---:B------:R-:W-:Y:S01]  /*102c0*/  ISETP.LT.OR P6, PT, R2.reuse, R199, P6 ;  /* 0x000000c70200720c */ /* 0x040fe200037c1670 */
[----:B------:R-:W-:Y:S01]  /*102d0*/  MUFU.TANH R16, R20 ;  /* 0x0000001400107308 */ /* 0x000fe20000002400 */
        /* <DEDUP_REMOVED lines=17> */
[----:B------:R2:W-:Y:S01]  /*103f0*/  MUFU.TANH R15, R21 ;  /* 0x00000015000f7308 */ /* 0x0005e20000002400 */
[----:B------:R-:W-:Y:S01]  /*10400*/  FSEL R63, R10, -INF , !P0 ;  /* 0xff8000000a3f7808 */ /* 0x000fe20004000000 */
[----:B------:R-:W-:Y:S01]  /*10410*/  VIADD R3, R0, 0x69 ;  /* 0x0000006900037836 */ /* 0x000fe20000000000 */
[----:B------:R-:W-:Y:S01]  /*10420*/  FSEL R102, R4, -INF , !P3 ;  /* 0xff80000004667808 */ /* 0x000fe20005800000 */
[--C-:B------:R-:W-:Y:S01]  /*10430*/  IMAD.IADD R7, R200, 0x1, -R2.reuse ;  /* 0x00000001c8077824 */ /* 0x100fe200078e0a02 */
[----:B------:R-:W-:Y:S01]  /*10440*/  FSEL R29, R5, -INF , !P5 ;  /* 0xff800000051d7808 */ /* 0x000fe20006800000 */
[----:B-1----:R-:W-:Y:S01]  /*10450*/  FFMA.FTZ R9, R9, -UR31, R13 ;  /* 0x8000001f09097c23 */ /* 0x002fe2000801000d */
[C---:B------:R-:W-:Y:S01]  /*10460*/  ISETP.GE.AND P0, PT, R2.reuse, R207, PT ;  /* 0x000000cf0200720c */ /* 0x040fe20003f06270 */
[----:B------:R-:W-:Y:S01]  /*10470*/  IMAD.IADD R5, R201, 0x1, -R2 ;  /* 0x00000001c9057824 */ /* 0x000fe200078e0a02 */
[C---:B------:R-:W-:Y:S01]  /*10480*/  ISETP.GE.AND P3, PT, R2.reuse, R206, PT ;  /* 0x000000ce0200720c */ /* 0x040fe20003f66270 */
[----:B------:R-:W1:Y:S01]  /*10490*/  MUFU.TANH R14, R22 ;  /* 0x00000016000e7308 */ /* 0x000e620000002400 */
[----:B------:R-:W-:Y:S01]  /*104a0*/  ISETP.GE.AND P5, PT, R2, R204, PT ;  /* 0x000000cc0200720c */ /* 0x000fe20003fa6270 */
[----:B------:R-:W-:Y:S01]  /*104b0*/  IMAD.IADD R4, R200, 0x1, -R3 ;  /* 0x00000001c8047824 */ /* 0x000fe200078e0a03 */
[----:B------:R-:W-:Y:S01]  /*104c0*/  ISETP.LT.OR P0, PT, R2, R199, P0 ;  /* 0x000000c70200720c */ /* 0x000fe20000701670 */
[----:B---3--:R-:W-:Y:S01]  /*104d0*/  FFMA.FTZ R8, R8, -UR31, R11 ;  /* 0x8000001f08087c23 */ /* 0x008fe2000801000b */
[----:B------:R-:W-:-:S02]  /*104e0*/  ISETP.LT.OR P3, PT, R2, R198, P3 ;  /* 0x000000c60200720c */ /* 0x000fc40001f61670 */
[----:B--2---:R-:W-:Y:S01]  /*104f0*/  FSEL R21, R6, -INF , !P6 ;  /* 0xff80000006157808 */ /* 0x004fe20007000000 */
[--C-:B------:R-:W-:Y:S01]  /*10500*/  IMAD.IADD R6, R202, 0x1, -R2.reuse ;  /* 0x00000001ca067824 */ /* 0x100fe200078e0a02 */
[C---:B------:R-:W-:Y:S01]  /*10510*/  ISETP.GE.AND P6, PT, R2.reuse, R205, PT ;  /* 0x000000cd0200720c */ /* 0x040fe20003fc6270 */
        /* <DEDUP_REMOVED lines=13> */
[----:B------:R-:W-:Y:S01]  /*105f0*/  IMAD.IADD R7, R202, 0x1, -R3 ;  /* 0x00000001ca077824 */ /* 0x000fe200078e0a03 */
[----:B------:R-:W-:Y:S01]  /*10600*/  I2FP.F32.S32 R5, R5 ;  /* 0x0000000500057245 */ /* 0x000fe20000201400 */
[----:B------:R-:W-:Y:S01]  /*10610*/  MUFU.TANH R9, R219 ;  /* 0x000000db00097308 */ /* 0x000fe20000002400 */
        /* <DEDUP_REMOVED lines=8> */
[----:B------:R-:W-:Y:S01]  /*106a0*/  IMAD.IADD R5, R201, 0x1, -R3 ;  /* 0x00000001c9057824 */ /* 0x000fe200078e0a03 */
[----:B------:R-:W-:Y:S01]  /*106b0*/  FSEL R27, R4, -INF , !P3 ;  /* 0xff800000041b7808 */ /* 0x000fe20005800000 */
[----:B------:R-:W-:Y:S01]  /*106c0*/  VIADD R2, R0, 0x70 ;  /* 0x0000007000027836 */ /* 0x000fe20000000000 */
        /* <DEDUP_REMOVED lines=9> */
[----:B------:R-:W-:Y:S01]  /*10760*/  ISETP.LT.OR P2, PT, R3, R198, P2 ;  /* 0x000000c60300720c */ /* 0x000fe20001741670 */
[----:B------:R-:W-:Y:S01]  /*10770*/  FFMA.FTZ R11, R11, -UR31, R15 ;  /* 0x8000001f0b0b7c23 */ /* 0x000fe2000801000f */
[C---:B------:R-:W-:Y:S02]  /*10780*/  ISETP.LT.OR P0, PT, R3.reuse, R197, P0 ;  /* 0x000000c50300720c */ /* 0x040fe40000701670 */
[----:B------:R-:W-:Y:S01]  /*10790*/  ISETP.LT.OR P3, PT, R3, R196, P3 ;  /* 0x000000c40300720c */ /* 0x000fe20001f61670 */
[----:B------:R-:W-:Y:S01]  /*107a0*/  IMAD.IADD R3, R203, 0x1, -R3 ;  /* 0x00000001cb037824 */ /* 0x000fe200078e0a03 */
[----:B------:R-:W-:Y:S01]  /*107b0*/  I2FP.F32.S32 R12, R12 ;  /* 0x0000000c000c7245 */ /* 0x000fe20000201400 */
[----:B------:R-:W3:Y:S01]  /*107c0*/  MUFU.TANH R13, R241 ;  /* 0x000000f1000d7308 */ /* 0x000ee20000002400 */
[----:B------:R-:W-:-:S02]  /*107d0*/  IABS R5, R5 ;  /* 0x0000000500057213 */ /* 0x000fc40000000000 */
[----:B------:R-:W-:Y:S01]  /*107e0*/  IABS R7, R7 ;  /* 0x0000000700077213 */ /* 0x000fe20000000000 */
[----:B------:R-:W-:Y:S01]  /*107f0*/  FFMA.FTZ R12, R12, -UR31, R16 ;  /* 0x8000001f0c0c7c23 */ /* 0x000fe20008010010 */
[----:B------:R-:W-:Y:S01]  /*10800*/  IABS R15, R3 ;  /* 0x00000003000f7213 */ /* 0x000fe20000000000 */
[----:B------:R-:W-:Y:S01]  /*10810*/  IMAD.MOV.U32 R16, RZ, RZ, R5 ;  /* 0x000000ffff107224 */ /* 0x000fe200078e0005 */
[----:B------:R-:W-:Y:S01]  /*10820*/  IABS R3, R6 ;  /* 0x0000000600037213 */ /* 0x000fe20000000000 */
[----:B------:R-:W-:Y:S01]  /*10830*/  IMAD.MOV.U32 R6, RZ, RZ, R7 ;  /* 0x000000ffff067224 */ /* 0x000fe200078e0007 */
[----:B------:R-:W-:Y:S01]  /*10840*/  IABS R4, R4 ;  /* 0x0000000400047213 */ /* 0x000fe20000000000 */
[----:B------:R-:W-:Y:S01]  /*10850*/  MUFU.TANH R18, R242 ;  /* 0x000000f200127308 */ /* 0x000fe20000002400 */
[----:B------:R-:W-:Y:S02]  /*10860*/  I2FP.F32.S32 R16, R16 ;  /* 0x0000001000107245 */ /* 0x000fe40000201400 */
[----:B------:R-:W-:-:S02]  /*10870*/  I2FP.F32.S32 R6, R6 ;  /* 0x0000000600067245 */ /* 0x000fc40000201400 */
[----:B------:R-:W-:Y:S01]  /*10880*/  I2FP.F32.S32 R5, R4 ;  /* 0x0000000400057245 */ /* 0x000fe20000201400 */
[----:B-1----:R-:W-:Y:S01]  /*10890*/  FFMA.FTZ R16, R16, -UR31, R14 ;  /* 0x8000001f10107c23 */ /* 0x002fe2000801000e */
[----:B------:R-:W-:Y:S01]  /*108a0*/  I2FP.F32.S32 R3, R3 ;  /* 0x0000000300037245 */ /* 0x000fe20000201400 */
[----:B--2---:R-:W-:Y:S01]  /*108b0*/  FFMA.FTZ R4, R6, -UR31, R8 ;  /* 0x8000001f06047c23 */ /* 0x004fe20008010008 */
[----:B------:R-:W-:Y:S01]  /*108c0*/  FSEL R97, R11, -INF , !P5 ;  /* 0xff8000000b617808 */ /* 0x000fe20006800000 */
[----:B------:R-:W-:Y:S01]  /*108d0*/  FFMA.FTZ R14, R5, -UR31, R17 ;  /* 0x8000001f050e7c23 */ /* 0x000fe20008010011 */
[----:B------:R-:W-:Y:S01]  /*108e0*/  FSEL R19, R10, -INF , !P4 ;  /* 0xff8000000a137808 */ /* 0x000fe20006000000 */
[----:B------:R1:W-:Y:S01]  /*108f0*/  MUFU.TANH R17, R247 ;  /* 0x000000f700117308 */ /* 0x0003e20000002400 */
[----:B------:R-:W-:Y:S01]  /*10900*/  FSEL R25, R4, -INF , !P2 ;  /* 0xff80000004197808 */ /* 0x000fe20005000000 */
[----:B---3--:R-:W-:Y:S01]  /*10910*/  FFMA.FTZ R13, R3, -UR31, R13 ;  /* 0x8000001f030d7c23 */ /* 0x008fe2000801000d */
[----:B------:R-:W-:Y:S01]  /*10920*/  ISETP.GE.AND P5, PT, R2, R206, PT ;  /* 0x000000ce0200720c */ /* 0x000fe20003fa6270 */
[----:B------:R-:W-:Y:S01]  /*10930*/  VIADD R3, R0, 0x71 ;  /* 0x0000007100037836 */ /* 0x000fe20000000000 */
[C---:B------:R-:W-:Y:S01]  /*10940*/  ISETP.GE.AND P4, PT, R2.reuse, R205, PT ;  /* 0x000000cd0200720c */ /* 0x040fe20003f86270 */
[C---:B------:R-:W-:Y:S01]  /*10950*/  IMAD.IADD R5, R201.reuse, 0x1, -R2 ;  /* 0x00000001c9057824 */ /* 0x040fe200078e0a02 */
[----:B------:R-:W-:Y:S01]  /*10960*/  ISETP.GE.AND P2, PT, R2, R204, PT ;  /* 0x000000cc0200720c */ /* 0x000fe20003f46270 */
[--C-:B------:R-:W-:Y:S01]  /*10970*/  IMAD.IADD R4, R200, 0x1, -R3.reuse ;  /* 0x00000001c8047824 */ /* 0x100fe200078e0a03 */
[----:B------:R-:W-:Y:S01]  /*10980*/  I2FP.F32.S32 R15, R15 ;  /* 0x0000000f000f7245 */ /* 0x000fe20000201400 */
[--C-:B------:R-:W-:Y:S01]  /*10990*/  IMAD.IADD R6, R202, 0x1, -R3.reuse ;  /* 0x00000001ca067824 */ /* 0x100fe200078e0a03 */
[C---:B------:R-:W-:Y:S01]  /*109a0*/  ISETP.LT.OR P5, PT, R2.reuse, R198, P5 ;  /* 0x000000c60200720c */ /* 0x040fe20002fa1670 */
[----:B------:R-:W-:Y:S01]  /*109b0*/  IMAD.IADD R7, R201, 0x1, -R3 ;  /* 0x00000001c9077824 */ /* 0x000fe200078e0a03 */
[C---:B------:R-:W-:Y:S01]  /*109c0*/  ISETP.LT.OR P4, PT, R2.reuse, R197, P4 ;  /* 0x000000c50200720c */ /* 0x040fe20002781670 */
[----:B------:R-:W-:Y:S01]  /*109d0*/  FFMA.FTZ R15, R15, -UR31, R9 ;  /* 0x8000001f0f0f7c23 */ /* 0x000fe20008010009 */
[----:B------:R-:W-:Y:S01]  /*109e0*/  BAR.SYNC.DEFER_BLOCKING 0x0 ;  /* 0x0000000000007b1d */ /* 0x000fe20000010000 */
[----:B------:R-:W-:Y:S01]  /*109f0*/  ISETP.LT.OR P2, PT, R2, R196, P2 ;  /* 0x000000c40200720c */ /* 0x000fe20001741670 */
[----:B-1----:R-:W-:Y:S01]  /*10a00*/  IMAD.MOV.U32 R247, RZ, RZ, R245 ;  /* 0x000000fffff77224 */ /* 0x002fe200078e00f5 */
[----:B------:R-:W-:Y:S01]  /*10a10*/  IABS R4, R4 ;  /* 0x0000000400047213 */ /* 0x000fe20000000000 */
[----:B------:R-:W-:Y:S01]  /*10a20*/  IMAD.MOV.U32 R245, RZ, RZ, R251 ;  /* 0x000000fffff57224 */ /* 0x000fe200078e00fb */
[----:B------:R-:W-:Y:S01]  /*10a30*/  IABS R8, R5 ;  /* 0x0000000500087213 */ /* 0x000fe20000000000 */
[----:B------:R-:W-:Y:S01]  /*10a40*/  IMAD.MOV.U32 R251, RZ, RZ, R60 ;  /* 0x000000fffffb7224 */ /* 0x000fe200078e003c */
[----:B------:R-:W-:Y:S01]  /*10a50*/  FSEL R60, R12, -INF , !P6 ;  /* 0xff8000000c3c7808 */ /* 0x000fe20007000000 */
[----:B------:R-:W-:Y:S01]  /*10a60*/  MUFU.TANH R10, R247 ;  /* 0x000000f7000a7308 */ /* 0x000fe20000002400 */
[----:B------:R-:W-:-:S02]  /*10a70*/  ISETP.GE.AND P6, PT, R2, R207, PT ;  /* 0x000000cf0200720c */ /* 0x000fc40003fc6270 */
[----:B------:R-:W-:Y:S02]  /*10a80*/  IABS R5, R7 ;  /* 0x0000000700057213 */ /* 0x000fe40000000000 */
[----:B------:R-:W-:Y:S01]  /*10a90*/  ISETP.LT.OR P6, PT, R2, R199, P6 ;  /* 0x000000c70200720c */ /* 0x000fe200037c1670 */
[----:B------:R-:W-:Y:S01]  /*10aa0*/  IMAD.IADD R2, R203, 0x1, -R2 ;  /* 0x00000001cb027824 */ /* 0x000fe200078e0a02 */
[----:B------:R-:W-:Y:S01]  /*10ab0*/  I2FP.F32.S32 R8, R8 ;  /* 0x0000000800087245 */ /* 0x000fe20000201400 */
[----:B------:R-:W1:Y:S01]  /*10ac0*/  MUFU.TANH R12, R240 ;  /* 0x000000f0000c7308 */ /* 0x000e620000002400 */
[----:B------:R-:W-:Y:S02]  /*10ad0*/  FSEL R92, R15, -INF , !P3 ;  /* 0xff8000000f5c7808 */ /* 0x000fe40005800000 */
[----:B------:R-:W-:Y:S02]  /*10ae0*/  IABS R9, R2 ;  /* 0x0000000200097213 */ /* 0x000fe40000000000 */
[----:B------:R-:W-:Y:S01]  /*10af0*/  IABS R2, R6 ;  /* 0x0000000600027213 */ /* 0x000fe20000000000 */
[----:B------:R-:W-:Y:S01]  /*10b00*/  IMAD.MOV.U32 R6, RZ, RZ, R4 ;  /* 0x000000ffff067224 */ /* 0x000fe200078e0004 */
[----:B------:R-:W-:Y:S01]  /*10b10*/  ISETP.GE.AND P3, PT, R3, R206, PT ;  /* 0x000000ce0300720c */ /* 0x000fe20003f66270 */
[----:B------:R2:W3:Y:S01]  /*10b20*/  MUFU.TANH R11, R55 ;  /* 0x00000037000b7308 */ /* 0x0004e20000002400 */
[----:B------:R-:W-:Y:S01]  /*10b30*/  IMAD.MOV.U32 R7, RZ, RZ, R9 ;  /* 0x000000ffff077224 */ /* 0x000fe200078e0009 */
[----:B------:R-:W-:Y:S01]  /*10b40*/  FSEL R23, R13, -INF , !P5 ;  /* 0xff8000000d177808 */ /* 0x000fe20006800000 */
[----:B------:R-:W-:Y:S01]  /*10b50*/  IMAD.MOV.U32 R4, RZ, RZ, R2 ;  /* 0x000000ffff047224 */ /* 0x000fe200078e0002 */
[----:B------:R-:W-:Y:S01]  /*10b60*/  ISETP.GE.AND P5, PT, R3, R204, PT ;  /* 0x000000cc0300720c */ /* 0x000fe20003fa6270 */
[----:B------:R-:W-:Y:S01]  /*10b70*/  IMAD.MOV.U32 R2, RZ, RZ, R5 ;  /* 0x000000ffff027224 */ /* 0x000fe200078e0005 */
[----:B------:R-:W-:Y:S01]  /*10b80*/  I2FP.F32.S32 R5, R6 ;  /* 0x0000000600057245 */ /* 0x000fe20000201400 */
[----:B------:R-:W-:Y:S01]  /*10b90*/  IMAD.IADD R6, R203, 0x1, -R3 ;  /* 0x00000001cb067824 */ /* 0x000fe200078e0a03 */
[----:B------:R-:W-:Y:S01]  /*10ba0*/  I2FP.F32.S32 R7, R7 ;  /* 0x0000000700077245 */ /* 0x000fe20000201400 */
[----:B-1----:R-:W-:Y:S01]  /*10bb0*/  FFMA.FTZ R8, R8, -UR31, R12 ;  /* 0x8000001f08087c23 */ /* 0x002fe2000801000c */
[----:B------:R-:W-:Y:S01]  /*10bc0*/  I2FP.F32.S32 R2, R2 ;  /* 0x0000000200027245 */ /* 0x000fe20000201400 */
[----:B------:R-:W-:Y:S01]  /*10bd0*/  FFMA.FTZ R5, R5, -UR31, R18 ;  /* 0x8000001f05057c23 */ /* 0x000fe20008010012 */
[----:B------:R-:W-:Y:S01]  /*10be0*/  I2FP.F32.S32 R4, R4 ;  /* 0x0000000400047245 */ /* 0x000fe20000201400 */
[----:B------:R-:W1:Y:S01]  /*10bf0*/  MUFU.TANH R15, R245 ;  /* 0x000000f5000f7308 */ /* 0x000e620000002400 */
[----:B------:R-:W-:Y:S01]  /*10c00*/  FSEL R18, R14, -INF , !P6 ;  /* 0xff8000000e127808 */ /* 0x000fe20007000000 */
[----:B------:R-:W-:Y:S01]  /*10c10*/  FFMA.FTZ R9, R2, -UR31, R10 ;  /* 0x8000001f02097c23 */ /* 0x000fe2000801000a */
[----:B------:R-:W-:Y:S01]  /*10c20*/  VIADD R2, R0, 0x78 ;  /* 0x0000007800027836 */ /* 0x000fe20000000000 */
[----:B--2---:R-:W-:Y:S01]  /*10c30*/  FSEL R55, R16, -INF , !P0 ;  /* 0xff80000010377808 */ /* 0x004fe20004000000 */
[----:B---3--:R-:W-:Y:S01]  /*10c40*/  FFMA.FTZ R7, R7, -UR31, R11 ;  /* 0x8000001f07077c23 */ /* 0x008fe2000801000b */
[C---:B------:R-:W-:Y:S01]  /*10c50*/  ISETP.GE.AND P0, PT, R3.reuse, R207, PT ;  /* 0x000000cf0300720c */ /* 0x040fe20003f06270 */
[----:B------:R-:W-:Y:S01]  /*10c60*/  FFMA.FTZ R4, R4, -UR31, R17 ;  /* 0x8000001f04047c23 */ /* 0x000fe20008010011 */
[C---:B------:R-:W-:Y:S01]  /*10c70*/  ISETP.GE.AND P6, PT, R3.reuse, R205, PT ;  /* 0x000000cd0300720c */ /* 0x040fe20003fc6270 */
[----:B------:R-:W2:Y:S01]  /*10c80*/  MUFU.TANH R13, R244 ;  /* 0x000000f4000d7308 */ /* 0x000ea20000002400 */
[C---:B------:R-:W-:Y:S01]  /*10c90*/  ISETP.LT.OR P0, PT, R3.reuse, R199, P0 ;  /* 0x000000c70300720c */ /* 0x040fe20000701670 */
[----:B------:R-:W-:Y:S01]  /*10ca0*/  VIADD R0, R0, 0x79 ;  /* 0x0000007900007836 */ /* 0x000fe20000000000 */
[----:B------:R-:W-:-:S02]  /*10cb0*/  ISETP.LT.OR P3, PT, R3, R198, P3 ;  /* 0x000000c60300720c */ /* 0x000fc40001f61670 */
[----:B------:R-:W-:Y:S01]  /*10cc0*/  FSEL R17, R5, -INF , !P0 ;  /* 0xff80000005117808 */ /* 0x000fe20004000000 */
[--C-:B------:R-:W-:Y:S01]  /*10cd0*/  IMAD.IADD R5, R200, 0x1, -R2.reuse ;  /* 0x00000001c8057824 */ /* 0x100fe200078e0a02 */
[C---:B------:R-:W-:Y:S01]  /*10ce0*/  ISETP.LT.OR P6, PT, R3.reuse, R197, P6 ;  /* 0x000000c50300720c */ /* 0x040fe200037c1670 */
[----:B------:R-:W3:Y:S01]  /*10cf0*/  MUFU.TANH R12, R251 ;  /* 0x000000fb000c7308 */ /* 0x000ee20000002400 */
[----:B------:R-:W-:Y:S01]  /*10d00*/  ISETP.LT.OR P5, PT, R3, R196, P5 ;  /* 0x000000c40300720c */ /* 0x000fe20002fa1670 */
[--C-:B------:R-:W-:Y:S01]  /*10d10*/  IMAD.IADD R3, R201, 0x1, -R2.reuse ;  /* 0x00000001c9037824 */ /* 0x100fe200078e0a02 */
[----:B------:R-:W-:Y:S02]  /*10d20*/  FSEL R78, R8, -INF , !P4 ;  /* 0xff800000084e7808 */ /* 0x000fe40006000000 */
[----:B------:R-:W-:Y:S02]  /*10d30*/  FSEL R93, R7, -INF , !P2 ;  /* 0xff800000075d7808 */ /* 0x000fe40005000000 */
[----:B------:R-:W-:Y:S01]  /*10d40*/  FSEL R22, R4, -INF , !P3 ;  /* 0xff80000004167808 */ /* 0x000fe20005800000 */
[----:B------:R-:W-:Y:S01]  /*10d50*/  IMAD.IADD R4, R202, 0x1, -R2 ;  /* 0x00000001ca047824 */ /* 0x000fe200078e0a02 */
[C---:B------:R-:W-:Y:S01]  /*10d60*/  ISETP.GE.AND P4, PT, R2.reuse, R207, PT ;  /* 0x000000cf0200720c */ /* 0x040fe20003f86270 */
[----:B------:R-:W4:Y:S01]  /*10d70*/  MUFU.TANH R14, R246 ;  /* 0x000000f6000e7308 */ /* 0x000f220000002400 */
[----:B------:R-:W-:-:S02]  /*10d80*/  ISETP.GE.AND P2, PT, R2, R206, PT ;  /* 0x000000ce0200720c */ /* 0x000fc40003f46270 */
[C---:B------:R-:W-:Y:S02]  /*10d90*/  ISETP.GE.AND P0, PT, R2.reuse, R205, PT ;  /* 0x000000cd0200720c */ /* 0x040fe40003f06270 */
[C---:B------:R-:W-:Y:S02]  /*10da0*/  ISETP.GE.AND P3, PT, R2.reuse, R204, PT ;  /* 0x000000cc0200720c */ /* 0x040fe40003f66270 */
[----:B------:R-:W-:Y:S01]  /*10db0*/  IABS R6, R6 ;  /* 0x0000000600067213 */ /* 0x000fe20000000000 */
[----:B------:R-:W5:Y:S01]  /*10dc0*/  MUFU.TANH R11, R249 ;  /* 0x000000f9000b7308 */ /* 0x000f620000002400 */
[----:B------:R-:W-:Y:S02]  /*10dd0*/  IABS R8, R5 ;  /* 0x0000000500087213 */ /* 0x000fe40000000000 */
[C---:B------:R-:W-:Y:S02]  /*10de0*/  ISETP.LT.OR P4, PT, R2.reuse, R199, P4 ;  /* 0x000000c70200720c */ /* 0x040fe40002781670 */
[----:B------:R-:W-:-:S02]  /*10df0*/  ISETP.LT.OR P2, PT, R2, R198, P2 ;  /* 0x000000c60200720c */ /* 0x000fc40001741670 */
        /* <DEDUP_REMOVED lines=10> */
[----:B------:R-:W-:Y:S01]  /*10ea0*/  MUFU.TANH R10, R250 ;  /* 0x000000fa000a7308 */ /* 0x000fe20000002400 */
[----:B------:R-:W-:-:S02]  /*10eb0*/  I2FP.F32.S32 R4, R4 ;  /* 0x0000000400047245 */ /* 0x000fc40000201400 */
        /* <DEDUP_REMOVED lines=9> */
[----:B----4-:R-:W-:Y:S01]  /*10f50*/  FFMA.FTZ R5, R5, -UR31, R14 ;  /* 0x8000001f05057c23 */ /* 0x010fe2000801000e */
[----:B------:R-:W-:Y:S01]  /*10f60*/  FSEL R81, R3, -INF , !P2 ;  /* 0xff80000003517808 */ /* 0x000fe20005000000 */
[--C-:B------:R-:W-:Y:S01]  /*10f70*/  IMAD.IADD R4, R200, 0x1, -R0.reuse ;  /* 0x00000001c8047824 */ /* 0x100fe200078e0a00 */
[----:B------:R-:W-:Y:S01]  /*10f80*/  ISETP.GE.AND P6, PT, R0, R207, PT ;  /* 0x000000cf0000720c */ /* 0x000fe20003fc6270 */
[--C-:B------:R-:W-:Y:S01]  /*10f90*/  IMAD.IADD R3, R202, 0x1, -R0.reuse ;  /* 0x00000001ca037824 */ /* 0x100fe200078e0a00 */
[C---:B------:R-:W-:Y:S01]  /*10fa0*/  ISETP.GE.AND P5, PT, R0.reuse, R206, PT ;  /* 0x000000ce0000720c */ /* 0x040fe20003fa6270 */
[----:B------:R-:W2:Y:S01]  /*10fb0*/  MUFU.TANH R9, R248 ;  /* 0x000000f800097308 */ /* 0x000ea20000002400 */
[C---:B------:R-:W-:Y:S01]  /*10fc0*/  ISETP.GE.AND P4, PT, R0.reuse, R205, PT ;  /* 0x000000cd0000720c */ /* 0x040fe20003f86270 */
[----:B------:R-:W-:Y:S01]  /*10fd0*/  IMAD.IADD R2, R201, 0x1, -R0 ;  /* 0x00000001c9027824 */ /* 0x000fe200078e0a00 */
[----:B------:R-:W-:-:S02]  /*10fe0*/  ISETP.GE.AND P2, PT, R0, R204, PT ;  /* 0x000000cc0000720c */ /* 0x000fc40003f46270 */
[----:B------:R-:W-:Y:S02]  /*10ff0*/  I2FP.F32.S32 R6, R7 ;  /* 0x0000000700067245 */ /* 0x000fe40000201400 */
[C---:B------:R-:W-:Y:S01]  /*11000*/  ISETP.LT.OR P6, PT, R0.reuse, R199, P6 ;  /* 0x000000c70000720c */ /* 0x040fe200037c1670 */
[----:B------:R3:W4:Y:S01]  /*11010*/  MUFU.TANH R7, R85 ;  /* 0x0000005500077308 */ /* 0x0007220000002400 */
[----:B------:R-:W-:Y:S01]  /*11020*/  ISETP.LT.OR P5, PT, R0, R198, P5 ;  /* 0x000000c60000720c */ /* 0x000fe20002fa1670 */
[----:B-----5:R-:W-:Y:S01]  /*11030*/  FFMA.FTZ R6, R6, -UR31, R11 ;  /* 0x8000001f06067c23 */ /* 0x020fe2000801000b */
        /* <DEDUP_REMOVED lines=12> */
[----:B-1----:R-:W-:Y:S01]  /*11100*/  FFMA.FTZ R4, R4, -UR31, R8 ;  /* 0x8000001f04047c23 */ /* 0x002fe20008010008 */
[----:B------:R-:W-:Y:S01]  /*11110*/  I2FP.F32.S32 R0, R0 ;  /* 0x0000000000007245 */ /* 0x000fe20000201400 */
[----:B--2---:R-:W-:Y:S01]  /*11120*/  FFMA.FTZ R3, R3, -UR31, R9 ;  /* 0x8000001f03037c23 */ /* 0x004fe20008010009 */
[----:B---3--:R-:W-:Y:S01]  /*11130*/  FSEL R85, R6, -INF , !P3 ;  /* 0xff80000006557808 */ /* 0x008fe20005800000 */
[----:B------:R-:W-:Y:S01]  /*11140*/  FFMA.FTZ R2, R2, -UR31, R10 ;  /* 0x8000001f02027c23 */ /* 0x000fe2000801000a */
[----:B------:R-:W-:Y:S01]  /*11150*/  FSEL R11, R4, -INF , !P6 ;  /* 0xff800000040b7808 */ /* 0x000fe20007000000 */
[----:B----4-:R-:W-:Y:S01]  /*11160*/  FFMA.FTZ R0, R0, -UR31, R7 ;  /* 0x8000001f00007c23 */ /* 0x010fe20008010007 */
        /* <DEDUP_REMOVED lines=64> */
.L_x_1286:
[----:B------:R-:W-:Y:S05]  /*11570*/  BSYNC B0 ;  /* 0x0000000000007941 */ /* 0x000fea0003800000 */
.L_x_1285:
[----:B------:R-:W0:Y:S02]  /*11580*/  LDGDEPBAR ;  /* 0x00000000000079af */ /* 0x000e240000000000 */
.L_x_1284:
        /* <DEDUP_REMOVED lines=101> */
[----:B------:R2:W-:Y:S02]  /*11be0*/  MUFU.EX2 R181, R3 ;  /* 0x0000000300b57308 */ /* 0x0005e40000000800 */
[----:B--2---:R-:W-:Y:S01]  /*11bf0*/  FFMA.FTZ R3, R49, UR20, -R0 ;  /* 0x0000001431037c23 */ /* 0x004fe20008010800 */
[----:B---3--:R-:W-:-:S05]  /*11c00*/  MOV R49, R14 ;  /* 0x0000000e00317202 */ /* 0x008fca0000000f00 */
[----:B------:R2:W3:Y:S01]  /*11c10*/  MUFU.EX2 R15, R3 ;  /* 0x00000003000f7308 */ /* 0x0004e20000000800 */
[----:B-1----:R-:W-:Y:S01]  /*11c20*/  FMNMX.FTZ R74, R2, R4, !PT ;  /* 0x00000004024a7209 */ /* 0x002fe20007810000 */
[----:B------:R-:W-:-:S03]  /*11c30*/  FFMA.FTZ R2, R16, UR20, -R0 ;  /* 0x0000001410027c23 */ /* 0x000fc60008010800 */
[----:B------:R-:W-:Y:S01]  /*11c40*/  FSETP.NEU.FTZ.AND P2, PT, R74, -INF , PT ;  /* 0xff8000004a00780b */ /* 0x000fe20003f5d000 */
[----:B--2---:R-:W-:Y:S01]  /*11c50*/  FFMA.FTZ R3, R47, UR20, -R0 ;  /* 0x000000142f037c23 */ /* 0x004fe20008010800 */
[----:B------:R-:W-:-:S03]  /*11c60*/  MOV R47, R5 ;  /* 0x00000005002f7202 */ /* 0x000fc60000000f00 */
        /* <DEDUP_REMOVED lines=8> */
[----:B---3--:R-:W-:-:S05]  /*11cf0*/  MOV R35, R15 ;  /* 0x0000000f00237202 */ /* 0x008fca0000000f00 */
[----:B------:R1:W-:Y:S02]  /*11d00*/  MUFU.EX2 R182, R3 ;  /* 0x0000000300b67308 */ /* 0x0003e40000000800 */
[----:B-1----:R-:W-:Y:S01]  /*11d10*/  FFMA.FTZ R3, R33, UR20, -R0 ;  /* 0x0000001421037c23 */ /* 0x002fe20008010800 */
[----:B------:R-:W-:-:S05]  /*11d20*/  MOV R33, R181 ;  /* 0x000000b500217202 */ /* 0x000fca0000000f00 */
[----:B------:R1:W-:Y:S02]  /*11d30*/  MUFU.EX2 R50, R3 ;  /* 0x0000000300327308 */ /* 0x0003e40000000800 */
[----:B-1----:R-:W-:-:S06]  /*11d40*/  FFMA.FTZ R3, R30, UR20, -R0 ;  /* 0x000000141e037c23 */ /* 0x002fcc0008010800 */
[----:B------:R1:W-:Y:S02]  /*11d50*/  MUFU.EX2 R106, R3 ;  /* 0x00000003006a7308 */ /* 0x0003e40000000800 */
[----:B-1----:R-:W-:-:S06]  /*11d60*/  FFMA.FTZ R3, R28, UR20, -R0 ;  /* 0x000000141c037c23 */ /* 0x002fcc0008010800 */
[----:B------:R1:W-:Y:S08]  /*11d70*/  MUFU.EX2 R28, R2 ;  /* 0x00000002001c7308 */ /* 0x0003f00000000800 */
[----:B------:R2:W-:Y:S01]  /*11d80*/  MUFU.EX2 R209, R3 ;  /* 0x0000000300d17308 */ /* 0x0005e20000000800 */
[----:B-1----:R-:W-:Y:S01]  /*11d90*/  FMNMX.FTZ R2, R39, R178, !PT ;  /* 0x000000b227027209 */ /* 0x002fe20007810000 */
[----:B--2---:R-:W-:-:S06]  /*11da0*/  FFMA.FTZ R3, R26, UR20, -R0 ;  /* 0x000000141a037c23 */ /* 0x004fcc0008010800 */
[----:B------:R1:W2:Y:S02]  /*11db0*/  MUFU.EX2 R214, R3 ;  /* 0x0000000300d67308 */ /* 0x0002a40000000800 */
[----:B-1----:R-:W-:Y:S01]  /*11dc0*/  FFMA.FTZ R3, R24, UR20, -R0 ;  /* 0x0000001418037c23 */ /* 0x002fe20008010800 */
[----:B--2---:R-:W-:-:S05]  /*11dd0*/  MOV R24, R214 ;  /* 0x000000d600187202 */ /* 0x004fca0000000f00 */
[----:B------:R1:W-:Y:S02]  /*11de0*/  MUFU.EX2 R104, R3 ;  /* 0x0000000300687308 */ /* 0x0003e40000000800 */
[----:B-1----:R-:W-:Y:S01]  /*11df0*/  FFMA.FTZ R3, R21, UR20, -R0 ;  /* 0x0000001415037c23 */ /* 0x002fe20008010800 */
[----:B------:R-:W-:-:S05]  /*11e00*/  MOV R21, R213 ;  /* 0x000000d500157202 */ /* 0x000fca0000000f00 */
[----:B------:R1:W-:Y:S02]  /*11e10*/  MUFU.EX2 R67, R3 ;  /* 0x0000000300437308 */ /* 0x0003e40000000800 */
[----:B-1----:R-:W-:Y:S01]  /*11e20*/  FFMA.FTZ R3, R20, UR20, -R0 ;  /* 0x0000001414037c23 */ /* 0x002fe20008010800 */
[----:B------:R-:W-:-:S05]  /*11e30*/  MOV R20, R212 ;  /* 0x000000d400147202 */ /* 0x000fca0000000f00 */
[----:B------:R1:W2:Y:S02]  /*11e40*/  MUFU.EX2 R66, R3 ;  /* 0x0000000300427308 */ /* 0x0002a40000000800 */
[----:B-1----:R-:W-:-:S06]  /*11e50*/  FFMA.FTZ R3, R19, UR20, -R0 ;  /* 0x0000001413037c23 */ /* 0x002fcc0008010800 */
[----:B------:R1:W3:Y:S02]  /*11e60*/  MUFU.EX2 R26, R3 ;  /* 0x00000003001a7308 */ /* 0x0002e40000000800 */
[----:B-1----:R-:W-:-:S06]  /*11e70*/  FFMA.FTZ R3, R18, UR20, -R0 ;  /* 0x0000001412037c23 */ /* 0x002fcc0008010800 */
[----:B------:R1:W-:Y:S02]  /*11e80*/  MUFU.EX2 R54, R3 ;  /* 0x0000000300367308 */ /* 0x0003e40000000800 */
[--C-:B-1----:R-:W-:Y:S01]  /*11e90*/  FFMA.FTZ R3, R17, UR20, -R0.reuse ;  /* 0x0000001411037c23 */ /* 0x102fe20008010800 */
[----:B------:R-:W-:Y:S01]  /*11ea0*/  FFMA.FTZ R0, R11, UR20, -R0 ;  /* 0x000000140b007c23 */ /* 0x000fe20008010800 */
[----:B------:R-:W-:Y:S04]  /*11eb0*/  LDSM.16.MT88.4 R16, [R185+0x4000] ;  /* 0x00400000b910783b */ /* 0x000fe80000004200 */
[----:B------:R1:W-:Y:S08]  /*11ec0*/  MUFU.EX2 R52, R3 ;  /* 0x0000000300347308 */ /* 0x0003f00000000800 */
[----:B------:R4:W-:Y:S01]  /*11ed0*/  MUFU.EX2 R11, R0 ;  /* 0x00000000000b7308 */ /* 0x0009e20000000800 */
[----:B-1----:R-:W-:-:S05]  /*11ee0*/  FMUL.FTZ R3, R74, UR20 ;  /* 0x000000144a037c20 */ /* 0x002fca0008410000 */
[----:B------:R-:W-:-:S05]  /*11ef0*/  FSEL R3, R3, RZ, P2 ;  /* 0x000000ff03037208 */ /* 0x000fca0001000000 */
[--C-:B----4-:R-:W-:Y:S01]  /*11f00*/  FFMA.FTZ R0, R132, UR20, -R3.reuse ;  /* 0x0000001484007c23 */ /* 0x110fe20008010803 */
[--C-:B------:R-:W-:Y:S01]  /*11f10*/  FFMA.FTZ R4, R48, UR20, -R3.reuse ;  /* 0x0000001430047c23 */ /* 0x100fe20008010803 */
[----:B------:R-:W-:Y:S02]  /*11f20*/  MOV R48, R112 ;  /* 0x0000007000307202 */ /* 0x000fe40000000f00 */
[----:B------:R1:W-:Y:S08]  /*11f30*/  MUFU.EX2 R215, R0 ;  /* 0x0000000000d77308 */ /* 0x0003f00000000800 */
[----:B------:R4:W-:Y:S01]  /*11f40*/  MUFU.EX2 R239, R4 ;  /* 0x0000000400ef7308 */ /* 0x0009e20000000800 */
[----:B-1----:R-:W-:-:S07]  /*11f50*/  FFMA.FTZ R0, R168, UR20, -R3 ;  /* 0x00000014a8007c23 */ /* 0x002fce0008010803 */
[----:B------:R1:W-:Y:S01]  /*11f60*/  MUFU.EX2 R222, R0 ;  /* 0x0000000000de7308 */ /* 0x0003e20000000800 */
[----:B----4-:R-:W-:-:S07]  /*11f70*/  FFMA.FTZ R4, R46, UR20, -R3 ;  /* 0x000000142e047c23 */ /* 0x010fce0008010803 */
[----:B------:R4:W-:Y:S01]  /*11f80*/  MUFU.EX2 R238, R4 ;  /* 0x0000000400ee7308 */ /* 0x0009e20000000800 */
[----:B-1----:R-:W-:Y:S01]  /*11f90*/  FFMA.FTZ R0, R126, UR20, -R3 ;  /* 0x000000147e007c23 */ /* 0x002fe20008010803 */
[----:B------:R-:W-:-:S06]  /*11fa0*/  MOV R126, R182 ;  /* 0x000000b6007e7202 */ /* 0x000fcc0000000f00 */
[----:B------:R1:W-:Y:S01]  /*11fb0*/  MUFU.EX2 R223, R0 ;  /* 0x0000000000df7308 */ /* 0x0003e20000000800 */
[----:B----4-:R-:W-:-:S07]  /*11fc0*/  FFMA.FTZ R4, R45, UR20, -R3 ;  /* 0x000000142d047c23 */ /* 0x010fce0008010803 */
[----:B------:R-:W-:Y:S01]  /*11fd0*/  MUFU.EX2 R237, R4 ;  /* 0x0000000400ed7308 */ /* 0x000fe20000000800 */
[----:B-1----:R-:W-:Y:S01]  /*11fe0*/  FFMA.FTZ R0, R123, UR20, -R3 ;  /* 0x000000147b007c23 */ /* 0x002fe20008010803 */
[----:B------:R-:W-:-:S06]  /*11ff0*/  MOV R123, R183 ;  /* 0x000000b7007b7202 */ /* 0x000fcc0000000f00 */
[----:B------:R1:W-:Y:S02]  /*12000*/  MUFU.EX2 R224, R0 ;  /* 0x0000000000e07308 */ /* 0x0003e40000000800 */
[----:B-1----:R-:W-:Y:S01]  /*12010*/  FFMA.FTZ R0, R118, UR20, -R3 ;  /* 0x0000001476007c23 */ /* 0x002fe20008010803 */
[----:B------:R-:W-:-:S05]  /*12020*/  MOV R118, R28 ;  /* 0x0000001c00767202 */ /* 0x000fca0000000f00 */
[----:B------:R1:W-:Y:S02]  /*12030*/  MUFU.EX2 R236, R0 ;  /* 0x0000000000ec7308 */ /* 0x0003e40000000800 */
[----:B-1----:R-:W-:Y:S01]  /*12040*/  FFMA.FTZ R0, R110, UR20, -R3 ;  /* 0x000000146e007c23 */ /* 0x002fe20008010803 */
[----:B------:R-:W-:-:S05]  /*12050*/  MOV R110, R209 ;  /* 0x000000d1006e7202 */ /* 0x000fca0000000f00 */
        /* <DEDUP_REMOVED lines=10> */
[----:B-1----:R-:W-:Y:S01]  /*12100*/  FFMA.FTZ R2, R99, UR20, -R3 ;  /* 0x0000001463027c23 */ /* 0x002fe20008010803 */
[----:B------:R-:W-:Y:S02]  /*12110*/  MOV R99, R12 ;  /* 0x0000000c00637202 */ /* 0x000fe40000000f00 */
[----:B------:R-:W-:Y:S01]  /*12120*/  FMNMX.FTZ R0, R114, R0, !PT ;  /* 0x0000000072007209 */ /* 0x000fe20007810000 */
[----:B------:R1:W-:Y:S01]  /*12130*/  MUFU.EX2 R249, R2 ;  /* 0x0000000200f97308 */ /* 0x0003e20000000800 */
[----:B------:R-:W-:Y:S02]  /*12140*/  LDSM.16.MT88.4 R12, [R184+0x4000] ;  /* 0x00400000b80c783b */ /* 0x000fe40000004200 */
        /* <DEDUP_REMOVED lines=35> */
[----:B--2---:R-:W-:-:S05]  /*12380*/  MOV R53, R66 ;  /* 0x0000004200357202 */ /* 0x004fca0000000f00 */
[----:B------:R1:W-:Y:S02]  /*12390*/  MUFU.EX2 R241, R2 ;  /* 0x0000000200f17308 */ /* 0x0003e40000000800 */
[----:B-1----:R-:W-:Y:S01]  /*123a0*/  FFMA.FTZ R2, R51, UR20, -R3 ;  /* 0x0000001433027c23 */ /* 0x002fe20008010803 */
[----:B---3--:R-:W-:-:S05]  /*123b0*/  IMAD.MOV.U32 R51, RZ, RZ, R26 ;  /* 0x000000ffff337224 */ /* 0x008fca00078e001a */
        /* <DEDUP_REMOVED lines=90> */
[--C-:B------:R-:W-:Y:S01]  /*12960*/  FFMA.FTZ R6, R171, UR20, -R0.reuse ;  /* 0x00000014ab067c23 */ /* 0x100fe20008010800 */
[----:B-1----:R-:W-:Y:S01]  /*12970*/  FSEL R5, R75, RZ, P3 ;  /* 0x000000ff4b057208 */ /* 0x002fe20001800000 */
[-C--:B---3--:R-:W-:Y:S01]  /*12980*/  FMUL.FTZ R156, R156, R70.reuse ;  /* 0x000000469c9c7220 */ /* 0x088fe20000410000 */
[-C--:B------:R-:W-:Y:S01]  /*12990*/  FMUL.FTZ R157, R157, R70.reuse ;  /* 0x000000469d9d7220 */ /* 0x080fe20000410000 */
[-C--:B------:R-:W-:Y:S01]  /*129a0*/  FMUL.FTZ R164, R164, R70.reuse ;  /* 0x00000046a4a47220 */ /* 0x080fe20000410000 */
[-C--:B------:R-:W-:Y:S01]  /*129b0*/  FMUL.FTZ R165, R165, R70.reuse ;  /* 0x00000046a5a57220 */ /* 0x080fe20000410000 */
[----:B------:R-:W-:Y:S01]  /*129c0*/  FADD.FTZ R5, R41, -R5 ;  /* 0x8000000529057221 */ /* 0x000fe20000010000 */
[----:B------:R-:W-:Y:S01]  /*129d0*/  FFMA.FTZ R8, R130, UR20, -R0 ;  /* 0x0000001482087c23 */ /* 0x000fe20008010800 */
[----:B--2---:R-:W-:Y:S01]  /*129e0*/  FFMA.FTZ R4, R174, UR20, -R2 ;  /* 0x00000014ae047c23 */ /* 0x004fe20008010802 */
[-C--:B------:R-:W-:Y:S01]  /*129f0*/  FMUL.FTZ R136, R136, R70.reuse ;  /* 0x0000004688887220 */ /* 0x080fe20000410000 */
[----:B------:R-:W-:Y:S01]  /*12a00*/  FMUL.FTZ R5, R5, UR20 ;  /* 0x0000001405057c20 */ /* 0x000fe20008410000 */
[-C--:B------:R-:W-:Y:S01]  /*12a10*/  FMUL.FTZ R137, R137, R70.reuse ;  /* 0x0000004689897220 */ /* 0x080fe20000410000 */
[----:B------:R1:W-:Y:S01]  /*12a20*/  MUFU.EX2 R177, R4 ;  /* 0x0000000400b17308 */ /* 0x0003e20000000800 */
[-C--:B------:R-:W-:Y:S01]  /*12a30*/  FMUL.FTZ R148, R148, R70.reuse ;  /* 0x0000004694947220 */ /* 0x080fe20000410000 */
[----:B------:R-:W-:-:S06]  /*12a40*/  FMUL.FTZ R149, R149, R70 ;  /* 0x0000004695957220 */ /* 0x000fcc0000410000 */
        /* <DEDUP_REMOVED lines=13> */
[----:B--2---:R-:W-:Y:S02]  /*12b20*/  FFMA.FTZ R4, R134, UR20, -R2 ;  /* 0x0000001486047c23 */ /* 0x004fe40008010802 */
[----:B------:R1:W-:Y:S08]  /*12b30*/  MUFU.EX2 R134, R8 ;  /* 0x0000000800867308 */ /* 0x0003f00000000800 */
[----:B------:R2:W-:Y:S01]  /*12b40*/  MUFU.EX2 R181, R4 ;  /* 0x0000000400b57308 */ /* 0x0005e20000000800 */
[----:B-1----:R-:W-:-:S07]  /*12b50*/  FFMA.FTZ R8, R131, UR20, -R0 ;  /* 0x0000001483087c23 */ /* 0x002fce0008010800 */
[----:B------:R1:W-:Y:S01]  /*12b60*/  MUFU.EX2 R130, R8 ;  /* 0x0000000800827308 */ /* 0x0003e20000000800 */
[----:B--2---:R-:W-:-:S07]  /*12b70*/  FFMA.FTZ R4, R125, UR20, -R2 ;  /* 0x000000147d047c23 */ /* 0x004fce0008010802 */
[----:B------:R2:W-:Y:S01]  /*12b80*/  MUFU.EX2 R182, R4 ;  /* 0x0000000400b67308 */ /* 0x0005e20000000800 */
[----:B-1----:R-:W-:Y:S01]  /*12b90*/  F2FP.BF16.F32.PACK_AB R8, R252, R225 ;  /* 0x000000e1fc08723e */ /* 0x002fe200000010ff */
[----:B--2---:R-:W-:-:S06]  /*12ba0*/  FFMA.FTZ R4, R121, UR20, -R2 ;  /* 0x0000001479047c23 */ /* 0x004fcc0008010802 */
[----:B------:R1:W-:Y:S02]  /*12bb0*/  MUFU.EX2 R183, R4 ;  /* 0x0000000400b77308 */ /* 0x0003e40000000800 */
[----:B-1----:R-:W-:-:S06]  /*12bc0*/  FFMA.FTZ R4, R114, UR20, -R2 ;  /* 0x0000001472047c23 */ /* 0x002fcc0008010802 */
[----:B------:R1:W-:Y:S02]  /*12bd0*/  MUFU.EX2 R212, R4 ;  /* 0x0000000400d47308 */ /* 0x0003e40000000800 */
[----:B-1----:R-:W-:Y:S01]  /*12be0*/  FFMA.FTZ R4, R108, UR20, -R2 ;  /* 0x000000146c047c23 */ /* 0x002fe20008010802 */
[----:B------:R-:W-:-:S05]  /*12bf0*/  MOV R108, R51 ;  /* 0x00000033006c7202 */ /* 0x000fca0000000f00 */
        /* <DEDUP_REMOVED lines=27> */
[----:B-1----:R-:W-:-:S06]  /*12db0*/  FFMA.FTZ R4, R175, UR20, -R0 ;  /* 0x00000014af047c23 */ /* 0x002fcc0008010800 */
        /* <DEDUP_REMOVED lines=27> */
[----:B------:R-:W2:Y:S01]  /*12f70*/  LDSM.16.MT88.4 R24, [R184+0x4400] ;  /* 0x00440000b818783b */ /* 0x000ea20000004200 */
[----:B------:R-:W-:Y:S01]  /*12f80*/  IMAD.MOV.U32 R139, RZ, RZ, R94 ;  /* 0x000000ffff8b7224 */ /* 0x000fe200078e005e */
[----:B------:R-:W-:Y:S01]  /*12f90*/  MOV R94, R11 ;  /* 0x0000000b005e7202 */ /* 0x000fe20000000f00 */
[-C--:B-1----:R-:W-:Y:S01]  /*12fa0*/  FMUL.FTZ R142, R142, R68.reuse ;  /* 0x000000448e8e7220 */ /* 0x082fe20000410000 */
[----:B------:R-:W-:Y:S01]  /*12fb0*/  F2FP.BF16.F32.PACK_AB R9, R222, R215 ;  /* 0x000000d7de09723e */ /* 0x000fe200000010ff */
[-C--:B------:R-:W-:Y:S01]  /*12fc0*/  FMUL.FTZ R143, R143, R68.reuse ;  /* 0x000000448f8f7220 */ /* 0x080fe20000410000 */
[----:B------:R-:W-:Y:S01]  /*12fd0*/  MOV R164, R57 ;  /* 0x0000003900a47202 */ /* 0x000fe20000000f00 */
[-C--:B------:R-:W-:Y:S01]  /*12fe0*/  FMUL.FTZ R146, R146, R68.reuse ;  /* 0x0000004492927220 */ /* 0x080fe20000410000 */
[----:B------:R-:W-:Y:S01]  /*12ff0*/  F2FP.BF16.F32.PACK_AB R11, R224, R223 ;  /* 0x000000dfe00b723e */ /* 0x000fe200000010ff */
[-C--:B------:R-:W-:Y:S01]  /*13000*/  FMUL.FTZ R147, R147, R68.reuse ;  /* 0x0000004493937220 */ /* 0x080fe20000410000 */
[----:B------:R-:W-:Y:S01]  /*13010*/  F2FP.BF16.F32.PACK_AB R10, R164, R159 ;  /* 0x0000009fa40a723e */ /* 0x000fe200000010ff */
[-C--:B------:R-:W-:Y:S01]  /*13020*/  FMUL.FTZ R154, R154, R68.reuse ;  /* 0x000000449a9a7220 */ /* 0x080fe20000410000 */
[-C--:B------:R-:W-:Y:S01]  /*13030*/  FMUL.FTZ R155, R155, R68.reuse ;  /* 0x000000449b9b7220 */ /* 0x080fe20000410000 */
[-C--:B------:R-:W-:Y:S01]  /*13040*/  FMUL.FTZ R162, R162, R68.reuse ;  /* 0x00000044a2a27220 */ /* 0x080fe20000410000 */
[----:B------:R-:W-:Y:S01]  /*13050*/  FMUL.FTZ R163, R163, R68 ;  /* 0x00000044a3a37220 */ /* 0x000fe20000410000 */
[----:B------:R-:W-:Y:S01]  /*13060*/  MOV R138, R95 ;  /* 0x0000005f008a7202 */ /* 0x000fe20000000f00 */
[----:B------:R-:W-:Y:S01]  /*13070*/  HMMA.16816.F32.BF16 R36, R4, R14, R148 ;  /* 0x0000000e0424723c */ /* 0x000fe20000041894 */
[----:B------:R-:W-:-:S02]  /*13080*/  MOV R95, R118 ;  /* 0x00000076005f7202 */ /* 0x000fc40000000f00 */
[----:B------:R-:W-:Y:S02]  /*13090*/  MOV R167, R64 ;  /* 0x0000004000a77202 */ /* 0x000fe40000000f00 */
[----:B------:R-:W-:Y:S01]  /*130a0*/  MOV R57, R20 ;  /* 0x0000001400397202 */ /* 0x000fe20000000f00 */
[C---:B------:R-:W-:Y:S01]  /*130b0*/  HMMA.16816.F32.BF16 R140, R8.reuse, R12, R140 ;  /* 0x0000000c088c723c */ /* 0x040fe2000004188c */
[----:B------:R-:W-:Y:S01]  /*130c0*/  MOV R136, R99 ;  /* 0x0000006300887202 */ /* 0x000fe20000000f00 */
[----:B------:R-:W1:Y:S01]  /*130d0*/  LDSM.16.MT88.4 R20, [R185+0x4400] ;  /* 0x00440000b914783b */ /* 0x000e620000004200 */
[----:B------:R-:W-:Y:S01]  /*130e0*/  MOV R99, R110 ;  /* 0x0000006e00637202 */ /* 0x000fe20000000f00 */
[----:B------:R-:W-:Y:S01]  /*130f0*/  FFMA.FTZ R4, R87, UR20, -R2 ;  /* 0x0000001457047c23 */ /* 0x000fe20008010802 */
[----:B------:R-:W-:Y:S01]  /*13100*/  MOV R56, R57 ;  /* 0x0000003900387202 */ /* 0x000fe20000000f00 */
[C---:B------:R-:W-:Y:S01]  /*13110*/  HMMA.16816.F32.BF16 R144, R8.reuse, R14, R144 ;  /* 0x0000000e0890723c */ /* 0x040fe20000041890 */
[----:B------:R-:W-:Y:S01]  /*13120*/  MOV R110, R67 ;  /* 0x00000043006e7202 */ /* 0x000fe20000000f00 */
[----:B------:R3:W-:Y:S01]  /*13130*/  MUFU.EX2 R175, R4 ;  /* 0x0000000400af7308 */ /* 0x0007e20000000800 */
[----:B------:R-:W-:Y:S01]  /*13140*/  MOV R57, R94 ;  /* 0x0000005e00397202 */ /* 0x000fe20000000f00 */
[----:B------:R-:W-:Y:S01]  /*13150*/  LDSM.16.MT88.4 R12, [R185+0x4800] ;  /* 0x00480000b90c783b */ /* 0x000fe20000004200 */
[----:B------:R-:W-:Y:S01]  /*13160*/  MOV R94, R95 ;  /* 0x0000005f005e7202 */ /* 0x000fe20000000f00 */
[----:B------:R-:W-:Y:S01]  /*13170*/  HMMA.16816.F32.BF16 R152, R8, R16, R152 ;  /* 0x000000100898723c */ /* 0x000fe20000041898 */
[----:B------:R-:W-:-:S02]  /*13180*/  MOV R95, R50 ;  /* 0x00000032005f7202 */ /* 0x000fc40000000f00 */
[----:B------:R-:W-:Y:S02]  /*13190*/  F2FP.BF16.F32.PACK_AB R5, R171, R173 ;  /* 0x000000adab05723e */ /* 0x000fe400000010ff */
[----:B------:R-:W-:Y:S01]  /*131a0*/  F2FP.BF16.F32.PACK_AB R6, R212, R183 ;  /* 0x000000b7d406723e */ /* 0x000fe200000010ff */
[----:B------:R-:W-:Y:S01]  /*131b0*/  HMMA.16816.F32.BF16 R160, R8, R18, R160 ;  /* 0x0000001208a0723c */ /* 0x000fe200000418a0 */
[----:B------:R-:W4:Y:S01]  /*131c0*/  LDSM.16.MT88.4 R16, [R184+0x4800] ;  /* 0x00480000b810783b */ /* 0x000f220000004200 */
[----:B------:R-:W-:Y:S02]  /*131d0*/  F2FP.BF16.F32.PACK_AB R7, R130, R134 ;  /* 0x000000868207723e */ /* 0x000fe400000010ff */
[----:B------:R-:W-:Y:S02]  /*131e0*/  MOV R165, R58 ;  /* 0x0000003a00a57202 */ /* 0x000fe40000000f00 */
[----:B------:R-:W-:Y:S01]  /*131f0*/  MOV R137, R96 ;  /* 0x0000006000897202 */ /* 0x000fe20000000f00 */
[--C-:B------:R-:W-:Y:S01]  /*13200*/  FFMA.FTZ R8, R86, UR20, -R2.reuse ;  /* 0x0000001456087c23 */ /* 0x100fe20008010802 */
[----:B------:R-:W-:Y:S01]  /*13210*/  F2FP.BF16.F32.PACK_AB R9, R251, R236 ;  /* 0x000000ecfb09723e */ /* 0x000fe200000010ff */
[----:B---3--:R-:W-:Y:S01]  /*13220*/  FFMA.FTZ R4, R89, UR20, -R2 ;  /* 0x0000001459047c23 */ /* 0x008fe20008010802 */
[----:B------:R-:W-:Y:S01]  /*13230*/  F2FP.BF16.F32.PACK_AB R10, R138, R167 ;  /* 0x000000a78a0a723e */ /* 0x000fe200000010ff */
[----:B------:R3:W-:Y:S01]  /*13240*/  MUFU.EX2 R131, R8 ;  /* 0x0000000800837308 */ /* 0x0007e20000000800 */
[----:B------:R-:W-:-:S02]  /*13250*/  F2FP.BF16.F32.PACK_AB R11, R249, R250 ;  /* 0x000000faf90b723e */ /* 0x000fc400000010ff */
[----:B------:R-:W-:Y:S01]  /*13260*/  MOV R58, R53 ;  /* 0x00000035003a7202 */ /* 0x000fe20000000f00 */
[----:B------:R-:W-:Y:S01]  /*13270*/  IMAD.MOV.U32 R53, RZ, RZ, R104 ;  /* 0x000000ffff357224 */ /* 0x000fe200078e0068 */
[----:B------:R-:W-:Y:S02]  /*13280*/  MOV R96, R110 ;  /* 0x0000006e00607202 */ /* 0x000fe40000000f00 */
[----:B------:R-:W-:Y:S01]  /*13290*/  MOV R166, R180 ;  /* 0x000000b400a67202 */ /* 0x000fe20000000f00 */
[----:B------:R5:W-:Y:S01]  /*132a0*/  MUFU.EX2 R169, R4 ;  /* 0x0000000400a97308 */ /* 0x000be20000000800 */
[----:B------:R-:W-:Y:S02]  /*132b0*/  MOV R180, R108 ;  /* 0x0000006c00b47202 */ /* 0x000fe40000000f00 */
[----:B------:R-:W-:Y:S02]  /*132c0*/  MOV R150, R58 ;  /* 0x0000003a00967202 */ /* 0x000fe40000000f00 */
[----:B------:R-:W-:-:S02]  /*132d0*/  MOV R151, R180 ;  /* 0x000000b400977202 */ /* 0x000fc40000000f00 */
[----:B------:R-:W-:Y:S01]  /*132e0*/  MOV R156, R56 ;  /* 0x00000038009c7202 */ /* 0x000fe20000000f00 */
[----:B---3--:R-:W-:Y:S01]  /*132f0*/  FFMA.FTZ R8, R172, UR20, -R0 ;  /* 0x00000014ac087c23 */ /* 0x008fe20008010800 */
[----:B------:R-:W-:Y:S02]  /*13300*/  MOV R180, R57 ;  /* 0x0000003900b47202 */ /* 0x000fe40000000f00 */
[----:B------:R-:W-:Y:S01]  /*13310*/  MOV R149, R96 ;  /* 0x0000006000957202 */ /* 0x000fe20000000f00 */
[----:B------:R3:W-:Y:S01]  /*13320*/  MUFU.EX2 R122, R8 ;  /* 0x00000008007a7308 */ /* 0x0007e20000000800 */
[----:B------:R-:W-:Y:S02]  /*13330*/  MOV R148, R53 ;  /* 0x0000003500947202 */ /* 0x000fe40000000f00 */
[----:B------:R-:W-:Y:S02]  /*13340*/  MOV R172, R149 ;  /* 0x0000009500ac7202 */ /* 0x000fe40000000f00 */
[----:B-----5:R-:W-:-:S02]  /*13350*/  F2FP.BF16.F32.PACK_AB R4, R182, R181 ;  /* 0x000000b5b604723e */ /* 0x020fc400000010ff */
[----:B------:R-:W-:-:S05]  /*13360*/  MOV R158, R54 ;  /* 0x00000036009e7202 */ /* 0x000fca0000000f00 */
[----:B--2---:R-:W-:Y:S01]  /*13370*/  HMMA.16816.F32.BF16 R28, R4, R24, R28 ;  /* 0x00000018041c723c */ /* 0x004fe2000004181c */
[----:B---3--:R-:W-:-:S05]  /*13380*/  FFMA.FTZ R8, R170, UR20, -R0 ;  /* 0x00000014aa087c23 */ /* 0x008fca0008010800 */
[C---:B------:R-:W-:Y:S01]  /*13390*/  HMMA.16816.F32.BF16 R36, R4.reuse, R26, R36 ;  /* 0x0000001a0424723c */ /* 0x040fe20000041824 */
[----:B------:R-:W-:Y:S01]  /*133a0*/  MOV R170, R151 ;  /* 0x0000009700aa7202 */ /* 0x000fe20000000f00 */
[----:B------:R2:W3:Y:S04]  /*133b0*/  MUFU.EX2 R118, R8 ;  /* 0x0000000800767308 */ /* 0x0004e80000000800 */
[C---:B-1----:R-:W-:Y:S06]  /*133c0*/  HMMA.16816.F32.BF16 R40, R4.reuse, R20, R40 ;  /* 0x000000140428723c */ /* 0x042fec0000041828 */
[----:B------:R-:W-:Y:S07]  /*133d0*/  HMMA.16816.F32.BF16 R44, R4, R22, R44 ;  /* 0x00000016042c723c */ /* 0x000fee000004182c */
[--C-:B------:R-:W-:Y:S01]  /*133e0*/  FFMA.FTZ R4, R129, UR20, -R0.reuse ;  /* 0x0000001481047c23 */ /* 0x100fe20008010800 */
[----:B--2---:R-:W-:Y:S01]  /*133f0*/  FFMA.FTZ R8, R133, UR20, -R0 ;  /* 0x0000001485087c23 */ /* 0x004fe20008010800 */
[----:B---3--:R-:W-:-:S02]  /*13400*/  F2FP.BF16.F32.PACK_AB R5, R118, R122 ;  /* 0x0000007a7605723e */ /* 0x008fc400000010ff */
[----:B------:R1:W-:Y:S01]  /*13410*/  MUFU.EX2 R113, R4 ;  /* 0x0000000400717308 */ /* 0x0003e20000000800 */
[----:B------:R-:W-:Y:S02]  /*13420*/  F2FP.BF16.F32.PACK_AB R6, R216, R214 ;  /* 0x000000d6d806723e */ /* 0x000fe400000010ff */
[----:B------:R-:W-:-:S05]  /*13430*/  MOV R133, R150 ;  /* 0x0000009600857202 */ /* 0x000fca0000000f00 */
[----:B------:R2:W3:Y:S01]  /*13440*/  MUFU.EX2 R112, R8 ;  /* 0x0000000800707308 */ /* 0x0004e20000000800 */
[----:B-1----:R-:W-:-:S07]  /*13450*/  FFMA.FTZ R4, R88, UR20, -R2 ;  /* 0x0000001458047c23 */ /* 0x002fce0008010802 */
[----:B------:R1:W-:Y:S01]  /*13460*/  MUFU.EX2 R126, R4 ;  /* 0x00000004007e7308 */ /* 0x0003e20000000800 */
[----:B--2---:R-:W-:Y:S02]  /*13470*/  F2FP.BF16.F32.PACK_AB R8, R157, R139 ;  /* 0x0000008b9d08723e */ /* 0x004fe400000010ff */
[----:B---3--:R-:W-:-:S05]  /*13480*/  F2FP.BF16.F32.PACK_AB R7, R113, R112 ;  /* 0x000000707107723e */ /* 0x008fca00000010ff */
[C---:B------:R-:W-:Y:S06]  /*13490*/  HMMA.16816.F32.BF16 R64, R8.reuse, R24, R140 ;  /* 0x000000180840723c */ /* 0x040fec000004188c */
[C---:B------:R-:W-:Y:S01]  /*134a0*/  HMMA.16816.F32.BF16 R152, R8.reuse, R20, R152 ;  /* 0x000000140898723c */ /* 0x040fe20000041898 */
[----:B------:R-:W-:Y:S01]  /*134b0*/  MOV R143, R48 ;  /* 0x00000030008f7202 */ /* 0x000fe20000000f00 */
[----:B-1----:R-:W-:Y:S01]  /*134c0*/  FFMA.FTZ R4, R82, UR20, -R2 ;  /* 0x0000001452047c23 */ /* 0x002fe20008010802 */
[----:B------:R-:W-:Y:S02]  /*134d0*/  MOV R142, R32 ;  /* 0x00000020008e7202 */ /* 0x000fe40000000f00 */
[----:B------:R-:W-:Y:S01]  /*134e0*/  MOV R141, R34 ;  /* 0x00000022008d7202 */ /* 0x000fe20000000f00 */
[----:B------:R-:W-:Y:S01]  /*134f0*/  HMMA.16816.F32.BF16 R48, R8, R26, R144 ;  /* 0x0000001a0830723c */ /* 0x000fe20000041890 */
[----:B------:R-:W2:Y:S01]  /*13500*/  LDL.LU R146, [R1+0x1c] ;  /* 0x00001c0001927983 */ /* 0x000ea20000300800 */
[----:B------:R1:W-:Y:S01]  /*13510*/  MUFU.EX2 R123, R4 ;  /* 0x00000004007b7308 */ /* 0x0003e20000000800 */
[----:B------:R-:W-:-:S02]  /*13520*/  MOV R140, R179 ;  /* 0x000000b3008c7202 */ /* 0x000fc40000000f00 */
[----:B------:R-:W3:Y:S01]  /*13530*/  LDL.LU R147, [R1+0x20] ;  /* 0x0000200001937983 */ /* 0x000ee20000300800 */
[----:B------:R-:W-:Y:S01]  /*13540*/  HMMA.16816.F32.BF16 R160, R8, R22, R160 ;  /* 0x0000001608a0723c */ /* 0x000fe200000418a0 */
[----:B------:R-:W-:Y:S02]  /*13550*/  MOV R179, R100 ;  /* 0x0000006400b37202 */ /* 0x000fe40000000f00 */
[----:B------:R-:W5:Y:S04]  /*13560*/  LDSM.16.MT88.4 R24, [R184+0x4c00] ;  /* 0x004c0000b818783b */ /* 0x000f680000004200 */
[----:B------:R-:W-:Y:S01]  /*13570*/  FFMA.FTZ R8, R62, UR20, -R2 ;  /* 0x000000143e087c23 */ /* 0x000fe20008010802 */
[----:B------:R-:W5:Y:S01]  /*13580*/  LDSM.16.MT88.4 R20, [R185+0x4c00] ;  /* 0x004c0000b914783b */ /* 0x000f620000004200 */
[----:B------:R-:W-:-:S02]  /*13590*/  F2FP.BF16.F32.PACK_AB R9, R247, R248 ;  /* 0x000000f8f709723e */ /* 0x000fc400000010ff */
[----:B------:R4:W-:Y:S01]  /*135a0*/  MUFU.EX2 R121, R8 ;  /* 0x0000000800797308 */ /* 0x0009e20000000800 */
[----:B------:R-:W-:Y:S01]  /*135b0*/  F2FP.BF16.F32.PACK_AB R10, R141, R143 ;  /* 0x0000008f8d0a723e */ /* 0x000fe200000010ff */
[----:B------:R-:W2:Y:S01]  /*135c0*/  LDL.LU R129, [R1+0x24] ;  /* 0x0000240001817983 */ /* 0x000ea20000300800 */
[----:B-1----:R-:W-:Y:S02]  /*135d0*/  F2FP.BF16.F32.PACK_AB R4, R213, R209 ;  /* 0x000000d1d504723e */ /* 0x002fe400000010ff */
[----:B------:R-:W-:-:S05]  /*135e0*/  F2FP.BF16.F32.PACK_AB R11, R245, R246 ;  /* 0x000000f6f50b723e */ /* 0x000fca00000010ff */
[C---:B----4-:R-:W-:Y:S06]  /*135f0*/  HMMA.16816.F32.BF16 R32, R4.reuse, R16, R28 ;  /* 0x000000100420723c */ /* 0x050fec000004181c */
[----:B------:R-:W-:Y:S01]  /*13600*/  HMMA.16816.F32.BF16 R28, R4, R18, R36 ;  /* 0x00000012041c723c */ /* 0x000fe20000041824 */
[----:B------:R-:W-:-:S04]  /*13610*/  FFMA.FTZ R8, R128, UR20, -R0 ;  /* 0x0000001480087c23 */ /* 0x000fc80008010800 */
[----:B------:R1:W-:Y:S01]  /*13620*/  MUFU.EX2 R106, R8 ;  /* 0x00000008006a7308 */ /* 0x0003e20000000800 */
[C---:B------:R-:W-:Y:S06]  /*13630*/  HMMA.16816.F32.BF16 R36, R4.reuse, R12, R40 ;  /* 0x0000000c0424723c */ /* 0x040fec0000041828 */
[----:B------:R-:W-:Y:S07]  /*13640*/  HMMA.16816.F32.BF16 R44, R4, R14, R44 ;  /* 0x0000000e042c723c */ /* 0x000fee000004182c */
[--C-:B------:R-:W-:Y:S01]  /*13650*/  FFMA.FTZ R4, R120, UR20, -R0.reuse ;  /* 0x0000001478047c23 */ /* 0x100fe20008010800 */
[----:B------:R-:W-:Y:S01]  /*13660*/  F2FP.BF16.F32.PACK_AB R6, R220, R218 ;  /* 0x000000dadc06723e */ /* 0x000fe200000010ff */
[----:B-1----:R-:W-:Y:S01]  /*13670*/  FFMA.FTZ R8, R127, UR20, -R0 ;  /* 0x000000147f087c23 */ /* 0x002fe20008010800 */
[----:B------:R-:W-:Y:S01]  /*13680*/  IMAD.MOV.U32 R127, RZ, RZ, R105 ;  /* 0x000000ffff7f7224 */ /* 0x000fe200078e0069 */
[----:B------:R1:W-:Y:S01]  /*13690*/  MUFU.EX2 R100, R4 ;  /* 0x0000000400647308 */ /* 0x0003e20000000800 */
[----:B------:R-:W-:Y:S01]  /*136a0*/  MOV R120, R176 ;  /* 0x000000b000787202 */ /* 0x000fe20000000f00 */
[----:B------:R-:W-:-:S06]  /*136b0*/  IMAD.MOV.U32 R176, RZ, RZ, R52 ;  /* 0x000000ffffb07224 */ /* 0x000fcc00078e0034 */
[----:B------:R4:W5:Y:S01]  /*136c0*/  MUFU.EX2 R105, R8 ;  /* 0x0000000800697308 */ /* 0x0009620000000800 */
[----:B-1----:R-:W-:-:S07]  /*136d0*/  FFMA.FTZ R4, R84, UR20, -R2 ;  /* 0x0000001454047c23 */ /* 0x002fce0008010802 */
[----:B------:R1:W-:Y:S01]  /*136e0*/  MUFU.EX2 R110, R4 ;  /* 0x00000004006e7308 */ /* 0x0003e20000000800 */
[----:B----4-:R-:W-:Y:S01]  /*136f0*/  FFMA.FTZ R8, R124, UR20, -R0 ;  /* 0x000000147c087c23 */ /* 0x010fe20008010800 */
[----:B------:R-:W-:Y:S02]  /*13700*/  MOV R124, R99 ;  /* 0x00000063007c7202 */ /* 0x000fe40000000f00 */
[----:B-----5:R-:W-:-:S04]  /*13710*/  F2FP.BF16.F32.PACK_AB R5, R105, R106 ;  /* 0x0000006a6905723e */ /* 0x020fc800000010ff */
[----:B------:R4:W5:Y:S01]  /*13720*/  MUFU.EX2 R99, R8 ;  /* 0x0000000800637308 */ /* 0x0009620000000800 */
[----:B-1----:R-:W-:-:S07]  /*13730*/  FFMA.FTZ R4, R63, UR20, -R2 ;  /* 0x000000143f047c23 */ /* 0x002fce0008010802 */
[----:B------:R1:W-:Y:S01]  /*13740*/  MUFU.EX2 R108, R4 ;  /* 0x00000004006c7308 */ /* 0x0003e20000000800 */
[----:B----4-:R-:W-:Y:S02]  /*13750*/  F2FP.BF16.F32.PACK_AB R8, R142, R136 ;  /* 0x000000888e08723e */ /* 0x010fe400000010ff */
[----:B-----5:R-:W-:-:S05]  /*13760*/  F2FP.BF16.F32.PACK_AB R7, R100, R99 ;  /* 0x000000636407723e */ /* 0x020fca00000010ff */
[C---:B------:R-:W-:Y:S06]  /*13770*/  HMMA.16816.F32.BF16 R64, R8.reuse, R16, R64 ;  /* 0x000000100840723c */ /* 0x040fec0000041840 */
[C---:B------:R-:W-:Y:S01]  /*13780*/  HMMA.16816.F32.BF16 R48, R8.reuse, R18, R48 ;  /* 0x000000120830723c */ /* 0x040fe20000041830 */
[----:B-1----:R-:W-:Y:S01]  /*13790*/  F2FP.BF16.F32.PACK_AB R4, R219, R217 ;  /* 0x000000d9db04723e */ /* 0x002fe200000010ff */
[----:B------:R-:W1:Y:S04]  /*137a0*/  LDSM.16.MT88.4 R16, [R184+0x5000] ;  /* 0x00500000b810783b */ /* 0x000e680000004200 */
[C---:B------:R-:W-:Y:S06]  /*137b0*/  HMMA.16816.F32.BF16 R152, R8.reuse, R12, R152 ;  /* 0x0000000c0898723c */ /* 0x040fec0000041898 */
[----:B------:R-:W-:Y:S01]  /*137c0*/  HMMA.16816.F32.BF16 R160, R8, R14, R160 ;  /* 0x0000000e08a0723c */ /* 0x000fe200000418a0 */
[----:B------:R-:W-:Y:S05]  /*137d0*/  LDSM.16.MT88.4 R12, [R185+0x5000] ;  /* 0x00500000b90c783b */ /* 0x000fea0000004200 */
[----:B------:R-:W-:Y:S01]  /*137e0*/  HMMA.16816.F32.BF16 R40, R4, R24, R32 ;  /* 0x000000180428723c */ /* 0x000fe20000041820 */
[----:B------:R-:W-:Y:S01]  /*137f0*/  FFMA.FTZ R8, R59, UR20, -R2 ;  /* 0x000000143b087c23 */ /* 0x000fe20008010802 */
[----:B------:R-:W-:-:S02]  /*13800*/  F2FP.BF16.F32.PACK_AB R9, R243, R244 ;  /* 0x000000f4f309723e */ /* 0x000fc400000010ff */
[----:B------:R-:W-:Y:S01]  /*13810*/  F2FP.BF16.F32.PACK_AB R10, R137, R166 ;  /* 0x000000a6890a723e */ /* 0x000fe200000010ff */
[----:B------:R4:W-:Y:S01]  /*13820*/  MUFU.EX2 R104, R8 ;  /* 0x0000000800687308 */ /* 0x0009e20000000800 */
[----:B------:R-:W-:Y:S01]  /*13830*/  HMMA.16816.F32.BF16 R32, R4, R26, R28 ;  /* 0x0000001a0420723c */ /* 0x000fe2000004181c */
[----:B------:R-:W-:-:S05]  /*13840*/  F2FP.BF16.F32.PACK_AB R11, R241, R242 ;  /* 0x000000f2f10b723e */ /* 0x000fca00000010ff */
[C---:B------:R-:W-:Y:S06]  /*13850*/  HMMA.16816.F32.BF16 R28, R4.reuse, R20, R36 ;  /* 0x00000014041c723c */ /* 0x040fec0000041824 */
        /* <DEDUP_REMOVED lines=8> */
[----:B----4-:R-:W-:Y:S01]  /*138e0*/  FFMA.FTZ R8, R115, UR20, -R0 ;  /* 0x0000001473087c23 */ /* 0x010fe20008010800 */
[----:B------:R-:W-:-:S06]  /*138f0*/  MOV R115, R91 ;  /* 0x0000005b00737202 */ /* 0x000fcc0000000f00 */
[----:B------:R4:W1:Y:S01]  /*13900*/  MUFU.EX2 R91, R8 ;  /* 0x00000008005b7308 */ /* 0x0008620000000800 */
[----:B-----5:R-:W-:-:S07]  /*13910*/  FFMA.FTZ R4, R60, UR20, -R2 ;  /* 0x000000143c047c23 */ /* 0x020fce0008010802 */
[----:B------:R5:W-:Y:S01]  /*13920*/  MUFU.EX2 R96, R4 ;  /* 0x0000000400607308 */ /* 0x000be20000000800 */
[----:B----4-:R-:W-:Y:S01]  /*13930*/  FFMA.FTZ R8, R116, UR20, -R0 ;  /* 0x0000001474087c23 */ /* 0x010fe20008010800 */
[----:B------:R-:W-:Y:S02]  /*13940*/  MOV R116, R179 ;  /* 0x000000b300747202 */ /* 0x000fe40000000f00 */
[----:B------:R-:W-:-:S04]  /*13950*/  MOV R179, R94 ;  /* 0x0000005e00b37202 */ /* 0x000fc80000000f00 */
[----:B------:R4:W4:Y:S01]  /*13960*/  MUFU.EX2 R87, R8 ;  /* 0x0000000800577308 */ /* 0x0009220000000800 */
[----:B-1----:R-:W-:Y:S01]  /*13970*/  F2FP.BF16.F32.PACK_AB R5, R91, R95 ;  /* 0x0000005f5b05723e */ /* 0x002fe200000010ff */
[----:B-----5:R-:W-:-:S06]  /*13980*/  FFMA.FTZ R4, R55, UR20, -R2 ;  /* 0x0000001437047c23 */ /* 0x020fcc0008010802 */
[----:B------:R1:W-:Y:S01]  /*13990*/  MUFU.EX2 R94, R4 ;  /* 0x00000004005e7308 */ /* 0x0003e20000000800 */
[----:B----4-:R-:W-:Y:S02]  /*139a0*/  F2FP.BF16.F32.PACK_AB R8, R165, R140 ;  /* 0x0000008ca508723e */ /* 0x010fe400000010ff */
[----:B------:R-:W-:-:S05]  /*139b0*/  F2FP.BF16.F32.PACK_AB R7, R88, R87 ;  /* 0x000000575807723e */ /* 0x000fca00000010ff */
[----:B------:R-:W-:Y:S01]  /*139c0*/  HMMA.16816.F32.BF16 R64, R8, R24, R64 ;  /* 0x000000180840723c */ /* 0x000fe20000041840 */
[----:B-1----:R-:W-:-:S05]  /*139d0*/  F2FP.BF16.F32.PACK_AB R4, R175, R221 ;  /* 0x000000ddaf04723e */ /* 0x002fca00000010ff */
[C---:B------:R-:W-:Y:S01]  /*139e0*/  HMMA.16816.F32.BF16 R60, R8.reuse, R26, R48 ;  /* 0x0000001a083c723c */ /* 0x040fe20000041830 */
[----:B------:R-:W-:Y:S05]  /*139f0*/  LDSM.16.MT88.4 R24, [R185+0x5400] ;  /* 0x00540000b918783b */ /* 0x000fea0000004200 */
[C---:B------:R-:W-:Y:S06]  /*13a00*/  HMMA.16816.F32.BF16 R56, R8.reuse, R20, R152 ;  /* 0x000000140838723c */ /* 0x040fec0000041898 */
[----:B------:R-:W-:Y:S01]  /*13a10*/  HMMA.16816.F32.BF16 R160, R8, R22, R160 ;  /* 0x0000001608a0723c */ /* 0x000fe200000418a0 */
[----:B------:R-:W1:Y:S05]  /*13a20*/  LDSM.16.MT88.4 R20, [R184+0x5400] ;  /* 0x00540000b814783b */ /* 0x000e6a0000004200 */
[----:B------:R-:W-:Y:S01]  /*13a30*/  HMMA.16816.F32.BF16 R52, R4, R16, R40 ;  /* 0x000000100434723c */ /* 0x000fe20000041828 */
[----:B------:R-:W-:-:S04]  /*13a40*/  FFMA.FTZ R8, R78, UR20, -R2 ;  /* 0x000000144e087c23 */ /* 0x000fc80008010802 */
[----:B------:R4:W-:Y:S02]  /*13a50*/  MUFU.EX2 R89, R8 ;  /* 0x0000000800597308 */ /* 0x0009e40000000800 */
[----:B----4-:R-:W-:Y:S01]  /*13a60*/  FFMA.FTZ R8, R109, UR20, -R0 ;  /* 0x000000146d087c23 */ /* 0x010fe20008010800 */
[----:B------:R-:W-:Y:S01]  /*13a70*/  HMMA.16816.F32.BF16 R48, R4, R18, R32 ;  /* 0x000000120430723c */ /* 0x000fe20000041820 */
[----:B------:R-:W-:-:S04]  /*13a80*/  F2FP.BF16.F32.PACK_AB R10, R110, R121 ;  /* 0x000000796e0a723e */ /* 0x000fc800000010ff */
[----:B------:R4:W-:Y:S01]  /*13a90*/  MUFU.EX2 R86, R8 ;  /* 0x0000000800567308 */ /* 0x0009e20000000800 */
[----:B------:R-:W-:Y:S02]  /*13aa0*/  MOV R109, R156 ;  /* 0x0000009c006d7202 */ /* 0x000fe40000000f00 */
[----:B------:R-:W-:Y:S01]  /*13ab0*/  MOV R156, R148 ;  /* 0x00000094009c7202 */ /* 0x000fe20000000f00 */
[----:B----4-:R-:W-:-:S04]  /*13ac0*/  FFMA.FTZ R8, R107, UR20, -R0 ;  /* 0x000000146b087c23 */ /* 0x010fc80008010800 */
[----:B------:R4:W5:Y:S02]  /*13ad0*/  MUFU.EX2 R84, R8 ;  /* 0x0000000800547308 */ /* 0x0009640000000800 */
[----:B----4-:R-:W-:-:S06]  /*13ae0*/  FFMA.FTZ R8, R101, UR20, -R0 ;  /* 0x0000001465087c23 */ /* 0x010fcc0008010800 */
[----:B------:R4:W-:Y:S02]  /*13af0*/  MUFU.EX2 R78, R8 ;  /* 0x00000008004e7308 */ /* 0x0009e40000000800 */
[----:B----4-:R-:W-:-:S06]  /*13b00*/  FFMA.FTZ R8, R103, UR20, -R0 ;  /* 0x0000001467087c23 */ /* 0x010fcc0008010800 */
[----:B------:R4:W1:Y:S01]  /*13b10*/  MUFU.EX2 R82, R8 ;  /* 0x0000000800527308 */ /* 0x0008620000000800 */
[----:B-----5:R-:W-:Y:S01]  /*13b20*/  F2FP.BF16.F32.PACK_AB R9, R84, R86 ;  /* 0x000000565409723e */ /* 0x020fe200000010ff */
[----:B----4-:R-:W-:-:S06]  /*13b30*/  FFMA.FTZ R8, R80, UR20, -R2 ;  /* 0x0000001450087c23 */ /* 0x010fcc0008010802 */
[----:B------:R4:W-:Y:S01]  /*13b40*/  MUFU.EX2 R80, R8 ;  /* 0x0000000800507308 */ /* 0x0009e20000000800 */
[----:B-1----:R-:W-:Y:S01]  /*13b50*/  F2FP.BF16.F32.PACK_AB R11, R82, R78 ;  /* 0x0000004e520b723e */ /* 0x002fe200000010ff */
[----:B----4-:R-:W-:-:S06]  /*13b60*/  FFMA.FTZ R8, R76, UR20, -R2 ;  /* 0x000000144c087c23 */ /* 0x010fcc0008010802 */
[----:B------:R1:W-:Y:S02]  /*13b70*/  MUFU.EX2 R76, R8 ;  /* 0x00000008004c7308 */ /* 0x0003e40000000800 */
[----:B-1----:R-:W-:-:S07]  /*13b80*/  F2FP.BF16.F32.PACK_AB R8, R123, R126 ;  /* 0x0000007e7b08723e */ /* 0x002fce00000010ff */
[----:B------:R-:W-:Y:S07]  /*13b90*/  HMMA.16816.F32.BF16 R148, R8, R22, R48 ;  /* 0x000000160894723c */ /* 0x000fee0000041830 */
[----:B---3--:R-:W-:Y:S02]  /*13ba0*/  FFMA.FTZ R50, R147, R68, R215 ;  /* 0x0000004493327223 */ /* 0x008fe400000100d7 */
[----:B------:R-:W3:Y:S01]  /*13bb0*/  LDL.LU R147, [R1+0x28] ;  /* 0x0000280001937983 */ /* 0x000ee20000300800 */
[----:B------:R-:W-:Y:S01]  /*13bc0*/  HMMA.16816.F32.BF16 R44, R4, R12, R28 ;  /* 0x0000000c042c723c */ /* 0x000fe2000004181c */
[----:B------:R-:W-:-:S05]  /*13bd0*/  FFMA.FTZ R2, R77, UR20, -R2 ;  /* 0x000000144d027c23 */ /* 0x000fca0008010802 */
[----:B------:R-:W-:Y:S07]  /*13be0*/  HMMA.16816.F32.BF16 R36, R4, R14, R36 ;  /* 0x0000000e0424723c */ /* 0x000fee0000041824 */
[----:B------:R-:W-:Y:S02]  /*13bf0*/  F2FP.BF16.F32.PACK_AB R4, R111, R109 ;  /* 0x0000006d6f04723e */ /* 0x000fe400000010ff */
[----:B------:R-:W-:Y:S02]  /*13c00*/  F2FP.BF16.F32.PACK_AB R5, R239, R240 ;  /* 0x000000f0ef05723e */ /* 0x000fe400000010ff */
[----:B------:R-:W-:-:S02]  /*13c10*/  F2FP.BF16.F32.PACK_AB R6, R115, R116 ;  /* 0x000000747306723e */ /* 0x000fc400000010ff */
[----:B------:R-:W-:-:S07]  /*13c20*/  F2FP.BF16.F32.PACK_AB R7, R237, R238 ;  /* 0x000000eeed07723e */ /* 0x000fce00000010ff */
[C---:B------:R-:W-:Y:S01]  /*13c30*/  HMMA.16816.F32.BF16 R28, R4.reuse, R16, R64 ;  /* 0x00000010041c723c */ /* 0x040fe20000041840 */
[----:B------:R1:W-:Y:S05]  /*13c40*/  MUFU.EX2 R67, R2 ;  /* 0x0000000200437308 */ /* 0x0003ea0000000800 */
[C---:B------:R-:W-:Y:S01]  /*13c50*/  HMMA.16816.F32.BF16 R32, R4.reuse, R18, R60 ;  /* 0x000000120420723c */ /* 0x040fe2000004183c */
[----:B------:R-:W4:Y:S05]  /*13c60*/  LDSM.16.MT88.4 R16, [R184+0x5800] ;  /* 0x00580000b810783b */ /* 0x000f2a0000004200 */
[----:B------:R-:W-:Y:S01]  /*13c70*/  HMMA.16816.F32.BF16 R56, R4, R12, R56 ;  /* 0x0000000c0438723c */ /* 0x000fe20000041838 */
[----:B-1----:R-:W-:-:S05]  /*13c80*/  FFMA.FTZ R2, R102, UR20, -R0 ;  /* 0x0000001466027c23 */ /* 0x002fca0008010800 */
[----:B------:R-:W-:Y:S01]  /*13c90*/  HMMA.16816.F32.BF16 R40, R4, R14, R160 ;  /* 0x0000000e0428723c */ /* 0x000fe200000418a0 */
[----:B------:R-:W1:Y:S01]  /*13ca0*/  LDSM.16.MT88.4 R12, [R185+0x5800] ;  /* 0x00580000b90c783b */ /* 0x000e620000004200 */
[----:B------:R5:W-:Y:S01]  /*13cb0*/  MUFU.EX2 R66, R2 ;  /* 0x0000000200427308 */ /* 0x000be20000000800 */
[----:B--2---:R-:W-:Y:S01]  /*13cc0*/  FFMA.FTZ R49, R129, R70, R117 ;  /* 0x0000004681317223 */ /* 0x004fe20000010075 */
[----:B------:R-:W-:Y:S01]  /*13cd0*/  MOV R129, R172 ;  /* 0x000000ac00817202 */ /* 0x000fe20000000f00 */
[----:B------:R-:W-:Y:S01]  /*13ce0*/  IMAD.MOV.U32 R172, RZ, RZ, R158 ;  /* 0x000000ffffac7224 */ /* 0x000fe200078e009e */
[----:B------:R-:W-:Y:S01]  /*13cf0*/  MOV R128, R156 ;  /* 0x0000009c00807202 */ /* 0x000fe20000000f00 */
[----:B-----5:R-:W-:-:S04]  /*13d00*/  FFMA.FTZ R2, R98, UR20, -R0 ;  /* 0x0000001462027c23 */ /* 0x020fc80008010800 */
[----:B------:R2:W5:Y:S01]  /*13d10*/  MUFU.EX2 R65, R2 ;  /* 0x0000000200417308 */ /* 0x0005620000000800 */
[----:B------:R-:W-:Y:S02]  /*13d20*/  MOV R155, R157 ;  /* 0x0000009d009b7202 */ /* 0x000fe40000000f00 */
[----:B------:R-:W-:Y:S01]  /*13d30*/  MOV R154, R159 ;  /* 0x0000009f009a7202 */ /* 0x000fe20000000f00 */
[----:B------:R-:W-:Y:S01]  /*13d40*/  HMMA.16816.F32.BF16 R52, R8, R20, R52 ;  /* 0x000000140834723c */ /* 0x000fe20000041834 */
[----:B--2---:R-:W-:-:S04]  /*13d50*/  FFMA.FTZ R2, R97, UR20, -R0 ;  /* 0x0000001461027c23 */ /* 0x004fc80008010800 */
[----:B------:R2:W-:Y:S01]  /*13d60*/  MUFU.EX2 R64, R2 ;  /* 0x0000000200407308 */ /* 0x0005e20000000800 */
[C---:B------:R-:W-:Y:S06]  /*13d70*/  HMMA.16816.F32.BF16 R156, R8.reuse, R24, R44 ;  /* 0x00000018089c723c */ /* 0x040fec000004182c */
[----:B------:R-:W-:Y:S01]  /*13d80*/  HMMA.16816.F32.BF16 R44, R8, R26, R36 ;  /* 0x0000001a082c723c */ /* 0x000fe20000041824 */
[----:B--2---:R-:W-:-:S04]  /*13d90*/  FFMA.FTZ R2, R92, UR20, -R0 ;  /* 0x000000145c027c23 */ /* 0x004fc80008010800 */
[----:B------:R2:W4:Y:S01]  /*13da0*/  MUFU.EX2 R63, R2 ;  /* 0x00000002003f7308 */ /* 0x0005220000000800 */
[----:B------:R-:W-:Y:S02]  /*13db0*/  F2FP.BF16.F32.PACK_AB R4, R120, R119 ;  /* 0x000000777804723e */ /* 0x000fe400000010ff */
[----:B------:R-:W-:Y:S02]  /*13dc0*/  F2FP.BF16.F32.PACK_AB R5, R234, R235 ;  /* 0x000000ebea05723e */ /* 0x000fe400000010ff */
[----:B------:R-:W-:Y:S02]  /*13dd0*/  F2FP.BF16.F32.PACK_AB R6, R127, R124 ;  /* 0x0000007c7f06723e */ /* 0x000fe400000010ff */
[----:B------:R-:W-:Y:S01]  /*13de0*/  F2FP.BF16.F32.PACK_AB R7, R232, R233 ;  /* 0x000000e9e807723e */ /* 0x000fe200000010ff */
[----:B------:R-:W-:Y:S01]  /*13df0*/  FFMA.FTZ R48, R146, R69, R225 ;  /* 0x0000004592307223 */ /* 0x000fe200000100e1 */
[--C-:B------:R-:W-:Y:S01]  /*13e00*/  FFMA.FTZ R60, R81, UR20, -R3.reuse ;  /* 0x00000014513c7c23 */ /* 0x100fe20008010803 */
[----:B------:R-:W-:Y:S01]  /*13e10*/  FFMA.FTZ R61, R79, UR20, -R3 ;  /* 0x000000144f3d7c23 */ /* 0x000fe20008010803 */
[----:B--2---:R-:W-:-:S03]  /*13e20*/  FFMA.FTZ R2, R93, UR20, -R0 ;  /* 0x000000145d027c23 */ /* 0x004fc60008010800 */
[----:B------:R-:W-:Y:S01]  /*13e30*/  HMMA.16816.F32.BF16 R36, R4, R20, R28 ;  /* 0x000000140424723c */ /* 0x000fe2000004181c */
[----:B------:R2:W3:Y:S01]  /*13e40*/  MUFU.EX2 R62, R2 ;  /* 0x00000002003e7308 */ /* 0x0004e20000000800 */
[--C-:B------:R-:W-:Y:S01]  /*13e50*/  FFMA.FTZ R8, R85, UR20, -R0.reuse ;  /* 0x0000001455087c23 */ /* 0x100fe20008010800 */
[----:B------:R-:W-:-:S03]  /*13e60*/  FFMA.FTZ R3, R83, UR20, -R0 ;  /* 0x0000001453037c23 */ /* 0x000fc60008010800 */
[----:B------:R-:W-:Y:S01]  /*13e70*/  HMMA.16816.F32.BF16 R28, R4, R24, R56 ;  /* 0x00000018041c723c */ /* 0x000fe20000041838 */
[----:B------:R-:W-:Y:S01]  /*13e80*/  FADD.FTZ R50, R222, R50 ;  /* 0x00000032de327221 */ /* 0x000fe20000010000 */
[----:B------:R-:W-:-:S04]  /*13e90*/  FADD.FTZ R49, R168, R49 ;  /* 0x00000031a8317221 */ /* 0x000fc80000010000 */
[----:B------:R-:W-:Y:S01]  /*13ea0*/  HMMA.16816.F32.BF16 R32, R4, R22, R32 ;  /* 0x000000160420723c */ /* 0x000fe20000041820 */
[----:B------:R-:W-:Y:S01]  /*13eb0*/  MOV R101, R136 ;  /* 0x0000008800657202 */ /* 0x000fe20000000f00 */
[----:B------:R-:W-:Y:S01]  /*13ec0*/  LDSM.16.MT88.4 R20, [R185+0x5c00] ;  /* 0x005c0000b914783b */ /* 0x000fe20000004200 */
[----:B--2---:R-:W-:-:S03]  /*13ed0*/  FFMA.FTZ R2, R90, UR20, -R0 ;  /* 0x000000145a027c23 */ /* 0x004fc60008010800 */
[----:B------:R-:W-:Y:S01]  /*13ee0*/  HMMA.16816.F32.BF16 R24, R4, R26, R40 ;  /* 0x0000001a0418723c */ /* 0x000fe20000041828 */
[----:B------:R2:W3:Y:S06]  /*13ef0*/  MUFU.EX2 R51, R2 ;  /* 0x0000000200337308 */ /* 0x0004ec0000000800 */
[----:B------:R-:W-:Y:S02]  /*13f00*/  F2FP.BF16.F32.PACK_AB R4, R104, R108 ;  /* 0x0000006c6804723e */ /* 0x000fe400000010ff */
[----:B-----5:R-:W-:Y:S02]  /*13f10*/  F2FP.BF16.F32.PACK_AB R5, R65, R66 ;  /* 0x000000424105723e */ /* 0x020fe400000010ff */
[----:B------:R-:W-:-:S02]  /*13f20*/  F2FP.BF16.F32.PACK_AB R6, R94, R96 ;  /* 0x000000605e06723e */ /* 0x000fc400000010ff */
[----:B----4-:R-:W-:Y:S01]  /*13f30*/  F2FP.BF16.F32.PACK_AB R7, R63, R64 ;  /* 0x000000403f07723e */ /* 0x010fe200000010ff */
[----:B------:R4:W-:Y:S01]  /*13f40*/  MUFU.EX2 R41, R3 ;  /* 0x0000000300297308 */ /* 0x0009e20000000800 */
[----:B------:R-:W-:Y:S01]  /*13f50*/  MOV R107, R137 ;  /* 0x00000089006b7202 */ /* 0x000fe20000000f00 */
[----:B--2---:R-:W-:Y:S01]  /*13f60*/  FADD.FTZ R2, R252, R48 ;  /* 0x00000030fc027221 */ /* 0x004fe20000010000 */
[----:B------:R-:W-:-:S03]  /*13f70*/  MOV R103, R138 ;  /* 0x0000008a00677202 */ /* 0x000fc60000000f00 */
[----:B------:R-:W-:Y:S01]  /*13f80*/  HMMA.16816.F32.BF16 R148, R4, R18, R148 ;  /* 0x000000120494723c */ /* 0x000fe20000041894 */
[----:B------:R-:W-:Y:S01]  /*13f90*/  MOV R163, R139 ;  /* 0x0000008b00a37202 */ /* 0x000fe20000000f00 */
[----:B------:R-:W-:-:S04]  /*13fa0*/  FADD.FTZ R2, R154, R2 ;  /* 0x000000029a027221 */ /* 0x000fc80000010000 */
[----:B------:R-:W-:Y:S01]  /*13fb0*/  HMMA.16816.F32.BF16 R136, R4, R16, R52 ;  /* 0x000000100488723c */ /* 0x000fe20000041834 */
[----:B------:R-:W-:Y:S01]  /*13fc0*/  FADD.FTZ R2, R164, R2 ;  /* 0x00000002a4027221 */ /* 0x000fe20000010000 */
[----:B----4-:R-:W-:-:S04]  /*13fd0*/  FADD.FTZ R3, R177, R49 ;  /* 0x00000031b1037221 */ /* 0x010fc80000010000 */
[----:B-1----:R-:W-:Y:S01]  /*13fe0*/  HMMA.16816.F32.BF16 R156, R4, R12, R156 ;  /* 0x0000000c049c723c */ /* 0x002fe2000004189c */
[----:B------:R-:W-:-:S05]  /*13ff0*/  MOV R152, R155 ;  /* 0x0000009b00987202 */ /* 0x000fca0000000f00 */
[----:B------:R-:W-:Y:S01]  /*14000*/  HMMA.16816.F32.BF16 R44, R4, R14, R44 ;  /* 0x0000000e042c723c */ /* 0x000fe2000004182c */
[----:B------:R-:W-:Y:S01]  /*14010*/  FADD.FTZ R2, R163, R2 ;  /* 0x00000002a3027221 */ /* 0x000fe20000010000 */
[----:B------:R-:W-:Y:S02]  /*14020*/  MOV R153, R167 ;  /* 0x000000a700997202 */ /* 0x000fe40000000f00 */
[----:B------:R-:W-:Y:S01]  /*14030*/  MOV R69, R103 ;  /* 0x0000006700457202 */ /* 0x000fe20000000f00 */
[----:B------:R-:W-:Y:S01]  /*14040*/  IMAD.MOV.U32 R225, RZ, RZ, R101 ;  /* 0x000000ffffe17224 */ /* 0x000fe200078e0065 */
[----:B------:R-:W-:Y:S02]  /*14050*/  MOV R79, R142 ;  /* 0x0000008e004f7202 */ /* 0x000fe40000000f00 */
[----:B------:R-:W-:Y:S02]  /*14060*/  MOV R81, R143 ;  /* 0x0000008f00517202 */ /* 0x000fe40000000f00 */
[----:B------:R-:W-:-:S02]  /*14070*/  MOV R102, R141 ;  /* 0x0000008d00667202 */ /* 0x000fc40000000f00 */
[----:B------:R-:W-:Y:S02]  /*14080*/  MOV R155, R165 ;  /* 0x000000a5009b7202 */ /* 0x000fe40000000f00 */
[----:B------:R-:W-:Y:S02]  /*14090*/  MOV R77, R140 ;  /* 0x0000008c004d7202 */ /* 0x000fe40000000f00 */
[----:B------:R-:W-:Y:S02]  /*140a0*/  MOV R154, R166 ;  /* 0x000000a6009a7202 */ /* 0x000fe40000000f00 */
[----:B------:R-:W-:Y:S02]  /*140b0*/  MOV R103, R155 ;  /* 0x0000009b00677202 */ /* 0x000fe40000000f00 */
[----:B------:R-:W-:Y:S01]  /*140c0*/  MOV R101, R154 ;  /* 0x0000009a00657202 */ /* 0x000fe20000000f00 */
[----:B---3--:R-:W-:Y:S02]  /*140d0*/  FFMA.FTZ R0, R147, R72, R114 ;  /* 0x0000004893007223 */ /* 0x008fe40000010072 */
        /* <DEDUP_REMOVED lines=154> */
.L_x_1283:
        /* <DEDUP_REMOVED lines=21> */
[----:B------:R-:W-:Y:S01]  /*14bd0*/  ULDC UR4, c[0x0][0x2ec] ;  /* 0x0000bb0000047ab9 */ /* 0x000fe20000000800 */
[----:B------:R-:W-:-:S06]  /*14be0*/  ULDC.64 UR6, c[0x0][0x248] ;  /* 0x0000920000067ab9 */ /* 0x000fcc0000000a00 */
        /* <DEDUP_REMOVED lines=12> */
.L_x_1290:
        /* <DEDUP_REMOVED lines=55> */
.L_x_1288:
[----:B--2---:R-:W2:Y:S01]  /*15020*/  LDL.64 R12, [R1+0x30] ;  /* 0x00003000010c7983 */ /* 0x004ea20000100a00 */
[----:B------:R-:W-:Y:S04]  /*15030*/  DEPBAR.LE SB0, 0x0 ;  /* 0x000080000000791a */ /* 0x000fe80000000000 */
[----:B------:R-:W-:Y:S01]  /*15040*/  UIADD3 UR13, UR18, -0x1, URZ ;  /* 0xffffffff120d7890 */ /* 0x000fe2000fffe03f */
[----:B------:R-:W3:Y:S03]  /*15050*/  LDL R9, [R1+0x50] ;  /* 0x0000500001097983 */ /* 0x000ee60000100800 */
[----:B------:R-:W-:Y:S01]  /*15060*/  USHF.R.S32.HI UR28, URZ, 0x1f, UR13 ;  /* 0x0000001f3f1c7899 */ /* 0x000fe2000801140d */
[----:B------:R-:W4:Y:S01]  /*15070*/  LDL R19, [R1+0x54] ;  /* 0x0000540001137983 */ /* 0x000f220000100800 */
[----:B------:R-:W-:Y:S01]  /*15080*/  UIMAD UR21, UR8, UR13, URZ ;  /* 0x0000000d081572a4 */ /* 0x000fe2000f8e023f */
[----:B-1----:R-:W-:Y:S01]  /*15090*/  IMAD.U32 R4, RZ, RZ, UR13 ;  /* 0x0000000dff047e24 */ /* 0x002fe2000f8e00ff */
[----:B------:R-:W-:Y:S01]  /*150a0*/  UISETP.GT.AND UP0, UPT, UR13, UR14, UPT ;  /* 0x0000000e0d00728c */ /* 0x000fe2000bf04270 */
[----:B------:R-:W5:Y:S01]  /*150b0*/  LDL R10, [R1+0x48] ;  /* 0x00004800010a7983 */ /* 0x000f620000100800 */
[----:B------:R-:W-:Y:S03]  /*150c0*/  UIMAD UR21, UR28, UR9, UR21 ;  /* 0x000000091c1572a4 */ /* 0x000fe6000f8e0215 */
        /* <DEDUP_REMOVED lines=67> */
[C---:B------:R-:W-:Y:S01]  /*15500*/  HMMA.16816.F32.BF16 R40, R124.reuse, R48, RZ ;  /* 0x000000307c28723c */ /* 0x040fe200000418ff */
[----:B------:R-:W1:Y:S05]  /*15510*/  S2R R0, SR_TID.X ;  /* 0x0000000000007919 */ /* 0x000e6a0000002100 */
[-C--:B------:R-:W-:Y:S06]  /*15520*/  HMMA.16816.F32.BF16 R44, R124, R50.reuse, RZ ;  /* 0x000000327c2c723c */ /* 0x080fec00000418ff */
[C---:B------:R-:W-:Y:S06]  /*15530*/  HMMA.16816.F32.BF16 R48, R128.reuse, R50, RZ ;  /* 0x000000328030723c */ /* 0x040fec00000418ff */
[-C--:B-----5:R-:W-:Y:S06]  /*15540*/  HMMA.16816.F32.BF16 R52, R128, R64.reuse, RZ ;  /* 0x000000408034723c */ /* 0x0a0fec00000418ff */
[C---:B------:R-:W-:Y:S06]  /*15550*/  HMMA.16816.F32.BF16 R56, R124.reuse, R64, RZ ;  /* 0x000000407c38723c */ /* 0x040fec00000418ff */
[-C--:B------:R-:W-:Y:S01]  /*15560*/  HMMA.16816.F32.BF16 R60, R124, R66.reuse, RZ ;  /* 0x000000427c3c723c */ /* 0x080fe200000418ff */
[----:B-1----:R-:W-:Y:S05]  /*15570*/  IMAD.SHL.U32 R0, R0, 0x2, RZ ;  /* 0x0000000200007824 */ /* 0x002fea00078e00ff */
[C---:B------:R-:W-:Y:S02]  /*15580*/  HMMA.16816.F32.BF16 R64, R128.reuse, R66, RZ ;  /* 0x000000428040723c */ /* 0x040fe400000418ff */
[----:B------:R-:W-:Y:S04]  /*15590*/  LOP3.LUT R0, R0, 0x6, RZ, 0xc0, !PT ;  /* 0x0000000600007812 */ /* 0x000fe800078ec0ff */
[-C--:B------:R-:W-:Y:S06]  /*155a0*/  HMMA.16816.F32.BF16 R68, R128, R80.reuse, RZ ;  /* 0x000000508044723c */ /* 0x080fec00000418ff */
        /* <DEDUP_REMOVED lines=13> */
[-C--:B------:R-:W-:Y:S01]  /*15680*/  HMMA.16816.F32.BF16 R124, R124, R170.reuse, RZ ;  /* 0x000000aa7c7c723c */ /* 0x080fe200000418ff */
[----:B------:R-:W-:Y:S04]  /*15690*/  IMAD.U32 R168, RZ, RZ, UR13 ;  /* 0x0000000dffa87e24 */ /* 0x000fe8000f8e00ff */
[----:B------:R-:W-:Y:S01]  /*156a0*/  IMAD R168, R168, 0x80, R0 ;  /* 0x00000080a8a87824 */ /* 0x000fe200078e0200 */
[----:B------:R-:W-:Y:S04]  /*156b0*/  HMMA.16816.F32.BF16 R128, R128, R170, RZ ;  /* 0x000000aa8080723c */ /* 0x000fe800000418ff */
[CC--:B------:R-:W-:Y:S01]  /*156c0*/  ISETP.GE.AND P1, PT, R168.reuse, R199.reuse, PT ;  /* 0x000000c7a800720c */ /* 0x0c0fe20003f26270 */
[C---:B------:R-:W-:Y:S01]  /*156d0*/  VIADD R0, R168.reuse, 0x1 ;  /* 0x00000001a8007836 */ /* 0x040fe20000000000 */
[-C--:B------:R-:W-:Y:S01]  /*156e0*/  ISETP.GE.AND P2, PT, R168, R198.reuse, PT ;  /* 0x000000c6a800720c */ /* 0x080fe20003f46270 */
[-C--:B------:R-:W-:Y:S05]  /*156f0*/  HMMA.16816.F32.BF16 R4, R172, R176.reuse, R4 ;  /* 0x000000b0ac04723c */ /* 0x080fea0000041804 */
[----:B------:R-:W-:Y:S01]  /*15700*/  ISETP.GE.AND P5, PT, R0, R199, PT ;  /* 0x000000c70000720c */ /* 0x000fe20003fa6270 */
[--C-:B------:R-:W-:Y:S01]  /*15710*/  IMAD.IADD R2, R200, 0x1, -R0.reuse ;  /* 0x00000001c8027824 */ /* 0x100fe200078e0a00 */
[C---:B------:R-:W-:Y:S01]  /*15720*/  ISETP.GE.AND P3, PT, R0.reuse, R198, PT ;  /* 0x000000c60000720c */ /* 0x040fe20003f66270 */
[C---:B----4-:R-:W-:Y:S04]  /*15730*/  HMMA.16816.F32.BF16 R8, R180.reuse, R176, R8 ;  /* 0x000000b0b408723c */ /* 0x050fe80000041808 */
[C---:B------:R-:W-:Y:S02]  /*15740*/  ISETP.GE.AND P6, PT, R0.reuse, R197, PT ;  /* 0x000000c50000720c */ /* 0x040fe40003fc6270 */
[C---:B------:R-:W-:Y:S01]  /*15750*/  ISETP.GE.AND P0, PT, R0.reuse, R196, PT ;  /* 0x000000c40000720c */ /* 0x040fe20003f06270 */
[-C--:B------:R-:W-:Y:S03]  /*15760*/  HMMA.16816.F32.BF16 R12, R180, R178.reuse, R12 ;  /* 0x000000b2b40c723c */ /* 0x080fe6000004180c */
[C---:B------:R-:W-:Y:S02]  /*15770*/  ISETP.GE.OR P5, PT, R0.reuse, R207, !P5 ;  /* 0x000000cf0000720c */ /* 0x040fe40006fa6670 */
[C---:B------:R-:W-:Y:S01]  /*15780*/  ISETP.GE.OR P3, PT, R0.reuse, R206, !P3 ;  /* 0x000000ce0000720c */ /* 0x040fe20005f66670 */
[C---:B------:R-:W-:Y:S04]  /*15790*/  HMMA.16816.F32.BF16 R16, R172.reuse, R178, R16 ;  /* 0x000000b2ac10723c */ /* 0x040fe80000041810 */
[----:B------:R-:W-:Y:S01]  /*157a0*/  ISETP.GE.OR P6, PT, R0, R205, !P6 ;  /* 0x000000cd0000720c */ /* 0x000fe200077c6670 */
[----:B------:R-:W-:Y:S01]  /*157b0*/  FMUL.FTZ R6, R6, UR12 ;  /* 0x0000000c06067c20 */ /* 0x000fe20008410000 */
[----:B------:R-:W-:Y:S01]  /*157c0*/  ISETP.GE.OR P0, PT, R0, R204, !P0 ;  /* 0x000000cc0000720c */ /* 0x000fe20004706670 */
[----:B------:R-:W-:Y:S01]  /*157d0*/  FMUL.FTZ R4, R4, UR12 ;  /* 0x0000000c04047c20 */ /* 0x000fe20008410000 */
[C---:B------:R-:W-:Y:S01]  /*157e0*/  ISETP.GE.OR P1, PT, R168.reuse, R207, !P1 ;  /* 0x000000cfa800720c */ /* 0x040fe20004f26670 */
[----:B------:R1:W-:Y:S01]  /*157f0*/  MUFU.TANH R176, R6 ;  /* 0x0000000600b07308 */ /* 0x0003e20000002400 */
[----:B------:R-:W-:Y:S01]  /*15800*/  ISETP.GE.OR P2, PT, R168, R206, !P2 ;  /* 0x000000cea800720c */ /* 0x000fe20005746670 */
[----:B------:R-:W-:Y:S01]  /*15810*/  FMUL.FTZ R7, R7, UR12 ;  /* 0x0000000c07077c20 */ /* 0x000fe20008410000 */
[----:B------:R-:W-:Y:S01]  /*15820*/  FMUL.FTZ R5, R5, UR12 ;  /* 0x0000000c05057c20 */ /* 0x000fe20008410000 */
[----:B------:R-:W-:Y:S01]  /*15830*/  FMUL.FTZ R170, R8, UR12 ;  /* 0x0000000c08aa7c20 */ /* 0x000fe20008410000 */
[--C-:B------:R-:W-:Y:S02]  /*15840*/  IMAD.IADD R8, R202, 0x1, -R0.reuse ;  /* 0x00000001ca087824 */ /* 0x100fe400078e0a00 */
[----:B------:R-:W-:Y:S01]  /*15850*/  FMUL.FTZ R209, R9, UR12 ;  /* 0x0000000c09d17c20 */ /* 0x000fe20008410000 */
[----:B------:R-:W-:Y:S02]  /*15860*/  FMUL.FTZ R210, R10, UR12 ;  /* 0x0000000c0ad27c20 */ /* 0x000fe40008410000 */
[----:B------:R2:W3:Y:S01]  /*15870*/  MUFU.TANH R169, R4 ;  /* 0x0000000400a97308 */ /* 0x0004e20000002400 */
[----:B------:R-:W-:Y:S01]  /*15880*/  FMUL.FTZ R12, R12, UR12 ;  /* 0x0000000c0c0c7c20 */ /* 0x000fe20008410000 */
[----:B------:R-:W-:Y:S01]  /*15890*/  FMUL.FTZ R211, R15, UR12 ;  /* 0x0000000c0fd37c20 */ /* 0x000fe20008410000 */
[----:B------:R-:W-:Y:S01]  /*158a0*/  FMUL.FTZ R11, R11, UR12 ;  /* 0x0000000c0b0b7c20 */ /* 0x000fe20008410000 */
[----:B------:R-:W-:Y:S02]  /*158b0*/  IMAD.IADD R10, R201, 0x1, -R0 ;  /* 0x00000001c90a7824 */ /* 0x000fe400078e0a00 */
[--C-:B------:R-:W-:Y:S02]  /*158c0*/  IMAD.IADD R9, R203, 0x1, -R168.reuse ;  /* 0x00000001cb097824 */ /* 0x100fe400078e0aa8 */
[----:B------:R-:W-:Y:S02]  /*158d0*/  FMUL.FTZ R18, R18, UR12 ;  /* 0x0000000c12127c20 */ /* 0x000fe40008410000 */
[----:B------:R4:W5:Y:S01]  /*158e0*/  MUFU.TANH R171, R7 ;  /* 0x0000000700ab7308 */ /* 0x0009620000002400 */
[----:B------:R-:W-:Y:S01]  /*158f0*/  IABS R10, R10 ;  /* 0x0000000a000a7213 */ /* 0x000fe20000000000 */
[--C-:B-1----:R-:W-:Y:S02]  /*15900*/  IMAD.IADD R6, R202, 0x1, -R168.reuse ;  /* 0x00000001ca067824 */ /* 0x102fe400078e0aa8 */
[----:B------:R-:W-:Y:S06]  /*15910*/  FMUL.FTZ R19, R19, UR12 ;  /* 0x0000000c13137c20 */ /* 0x000fec0008410000 */
[----:B------:R1:W5:Y:S01]  /*15920*/  MUFU.TANH R177, R5 ;  /* 0x0000000500b17308 */ /* 0x0003620000002400 */
[----:B--2---:R-:W-:Y:S09]  /*15930*/  IMAD.IADD R4, R200, 0x1, -R168 ;  /* 0x00000001c8047824 */ /* 0x004ff200078e0aa8 */
[----:B------:R-:W-:Y:S01]  /*15940*/  MUFU.TANH R179, R170 ;  /* 0x000000aa00b37308 */ /* 0x000fe20000002400 */
[----:B----4-:R-:W-:Y:S02]  /*15950*/  IABS R7, R4 ;  /* 0x0000000400077213 */ /* 0x010fe40000000000 */
[----:B------:R-:W-:Y:S01]  /*15960*/  IABS R4, R8 ;  /* 0x0000000800047213 */ /* 0x000fe20000000000 */
[----:B------:R-:W-:Y:S01]  /*15970*/  IMAD.IADD R8, R203, 0x1, -R0 ;  /* 0x00000001cb087824 */ /* 0x000fe200078e0a00 */
[----:B------:R-:W-:Y:S02]  /*15980*/  I2FP.F32.S32 R7, R7 ;  /* 0x0000000700077245 */ /* 0x000fe40000201400 */
[----:B------:R-:W-:Y:S03]  /*15990*/  I2FP.F32.S32 R4, R4 ;  /* 0x0000000400047245 */ /* 0x000fe60000201400 */
[----:B------:R2:W-:Y:S01]  /*159a0*/  MUFU.TANH R170, R210 ;  /* 0x000000d200aa7308 */ /* 0x0005e20000002400 */
[----:B-1----:R-:W-:Y:S01]  /*159b0*/  IABS R5, R2 ;  /* 0x0000000200057213 */ /* 0x002fe20000000000 */
[----:B---3--:R-:W-:Y:S01]  /*159c0*/  FFMA.FTZ R178, R7, -UR31, R169 ;  /* 0x8000001f07b27c23 */ /* 0x008fe200080100a9 */
[----:B------:R-:W-:Y:S01]  /*159d0*/  IABS R2, R6 ;  /* 0x0000000600027213 */ /* 0x000fe20000000000 */
[----:B-----5:R-:W-:Y:S01]  /*159e0*/  FFMA.FTZ R171, R4, -UR31, R171 ;  /* 0x8000001f04ab7c23 */ /* 0x020fe200080100ab */
[----:B------:R-:W-:Y:S02]  /*159f0*/  I2FP.F32.S32 R5, R5 ;  /* 0x0000000500057245 */ /* 0x000fe40000201400 */
[----:B------:R-:W-:Y:S03]  /*15a00*/  I2FP.F32.S32 R2, R2 ;  /* 0x0000000200027245 */ /* 0x000fe60000201400 */
[----:B------:R-:W1:Y:S01]  /*15a10*/  MUFU.TANH R169, R209 ;  /* 0x000000d100a97308 */ /* 0x000e620000002400 */
[----:B------:R-:W-:Y:S01]  /*15a20*/  IABS R0, R9 ;  /* 0x0000000900007213 */ /* 0x000fe20000000000 */
[----:B------:R-:W-:Y:S01]  /*15a30*/  FFMA.FTZ R177, R5, -UR31, R177 ;  /* 0x8000001f05b17c23 */ /* 0x000fe200080100b1 */
[----:B------:R-:W-:Y:S01]  /*15a40*/  IABS R9, R8 ;  /* 0x0000000800097213 */ /* 0x000fe20000000000 */
[----:B------:R-:W3:Y:S01]  /*15a50*/  LDSM.16.M88.4 R4, [R195] ;  /* 0x00000000c304783b */ /* 0x000ee20000000200 */
[----:B------:R-:W-:Y:S01]  /*15a60*/  I2FP.F32.S32 R0, R0 ;  /* 0x0000000000007245 */ /* 0x000fe20000201400 */
[----:B------:R-:W-:Y:S01]  /*15a70*/  IMAD.MOV.U32 R8, RZ, RZ, R10 ;  /* 0x000000ffff087224 */ /* 0x000fe200078e000a */
[----:B------:R-:W-:Y:S03]  /*15a80*/  FSEL R178, R178, -INF , !P1 ;  /* 0xff800000b2b27808 */ /* 0x000fe60004800000 */
[----:B------:R4:W-:Y:S01]  /*15a90*/  MUFU.TANH R209, R12 ;  /* 0x0000000c00d17308 */ /* 0x0009e20000002400 */
[----:B------:R-:W-:Y:S01]  /*15aa0*/  ISETP.GE.AND P1, PT, R168, R197, PT ;  /* 0x000000c5a800720c */ /* 0x000fe20003f26270 */
[----:B------:R-:W-:Y:S01]  /*15ab0*/  FMUL.FTZ R10, R13, UR12 ;  /* 0x0000000c0d0a7c20 */ /* 0x000fe20008410000 */
[----:B------:R-:W-:Y:S01]  /*15ac0*/  I2FP.F32.S32 R8, R8 ;  /* 0x0000000800087245 */ /* 0x000fe20000201400 */
[----:B--2---:R-:W-:Y:S01]  /*15ad0*/  FMUL.FTZ R210, R14, UR12 ;  /* 0x0000000c0ed27c20 */ /* 0x004fe20008410000 */
[----:B------:R-:W-:Y:S01]  /*15ae0*/  ISETP.GE.OR P1, PT, R168, R205, !P1 ;  /* 0x000000cda800720c */ /* 0x000fe20004f26670 */
[----:B------:R-:W-:Y:S01]  /*15af0*/  FFMA.FTZ R176, R2, -UR31, R176 ;  /* 0x8000001f02b07c23 */ /* 0x000fe200080100b0 */
[----:B------:R-:W-:Y:S03]  /*15b00*/  FSEL R177, R177, -INF , !P5 ;  /* 0xff800000b1b17808 */ /* 0x000fe60006800000 */
[----:B------:R2:W-:Y:S01]  /*15b10*/  MUFU.TANH R15, R10 ;  /* 0x0000000a000f7308 */ /* 0x0005e20000002400 */
[----:B------:R-:W-:Y:S01]  /*15b20*/  ISETP.GE.AND P5, PT, R168, R196, PT ;  /* 0x000000c4a800720c */ /* 0x000fe20003fa6270 */
[----:B-1----:R-:W-:Y:S01]  /*15b30*/  FFMA.FTZ R13, R8, -UR31, R169 ;  /* 0x8000001f080d7c23 */ /* 0x002fe200080100a9 */
[----:B------:R-:W-:Y:S01]  /*15b40*/  I2FP.F32.S32 R9, R9 ;  /* 0x0000000900097245 */ /* 0x000fe20000201400 */
[----:B------:R-:W-:Y:S01]  /*15b50*/  IMAD.IADD R2, R201, 0x1, -R168 ;  /* 0x00000001c9027824 */ /* 0x000fe200078e0aa8 */
[----:B------:R-:W-:Y:S02]  /*15b60*/  ISETP.GE.OR P5, PT, R168, R204, !P5 ;  /* 0x000000cca800720c */ /* 0x000fe40006fa6670 */
[----:B------:R-:W-:Y:S03]  /*15b70*/  FSEL R176, R176, -INF , !P2 ;  /* 0xff800000b0b07808 */ /* 0x000fe60005000000 */
[----:B------:R-:W-:Y:S01]  /*15b80*/  MUFU.TANH R169, R211 ;  /* 0x000000d300a97308 */ /* 0x000fe20000002400 */
[----:B------:R-:W-:Y:S01]  /*15b90*/  IABS R2, R2 ;  /* 0x0000000200027213 */ /* 0x000fe20000000000 */
[----:B----4-:R-:W-:Y:S01]  /*15ba0*/  FFMA.FTZ R12, R0, -UR31, R170 ;  /* 0x8000001f000c7c23 */ /* 0x010fe200080100aa */
[----:B------:R-:W-:Y:S01]  /*15bb0*/  FSEL R171, R171, -INF , !P3 ;  /* 0xff800000abab7808 */ /* 0x000fe20005800000 */
[----:B------:R-:W-:Y:S01]  /*15bc0*/  VIADD R0, R168, 0x9 ;  /* 0x00000009a8007836 */ /* 0x000fe20000000000 */
[----:B------:R-:W-:Y:S05]  /*15bd0*/  I2FP.F32.S32 R2, R2 ;  /* 0x0000000200027245 */ /* 0x000fea0000201400 */
[----:B------:R-:W-:Y:S01]  /*15be0*/  MUFU.TANH R170, R210 ;  /* 0x000000d200aa7308 */ /* 0x000fe20000002400 */
[----:B------:R-:W-:Y:S01]  /*15bf0*/  ISETP.GE.AND P3, PT, R0, R197, PT ;  /* 0x000000c50000720c */ /* 0x000fe20003f66270 */
[----:B------:R-:W-:Y:S01]  /*15c00*/  FFMA.FTZ R14, R2, -UR31, R179 ;  /* 0x8000001f020e7c23 */ /* 0x000fe200080100b3 */
[----:B------:R-:W-:Y:S02]  /*15c10*/  VIADD R2, R168, 0x8 ;  /* 0x00000008a8027836 */ /* 0x000fe40000000000 */
[----:B------:R-:W-:Y:S01]  /*15c20*/  FMUL.FTZ R179, R16, UR12 ;  /* 0x0000000c10b37c20 */ /* 0x000fe20008410000 */
[----:B------:R-:W-:Y:S01]  /*15c30*/  ISETP.GE.OR P3, PT, R0, R205, !P3 ;  /* 0x000000cd0000720c */ /* 0x000fe20005f66670 */
[----:B--2---:R-:W-:Y:S02]  /*15c40*/  IMAD.IADD R10, R203, 0x1, -R0 ;  /* 0x00000001cb0a7824 */ /* 0x004fe400078e0a00 */
[----:B------:R-:W-:Y:S01]  /*15c50*/  FMUL.FTZ R16, R17, UR12 ;  /* 0x0000000c11107c20 */ /* 0x000fe20008410000 */
[C---:B------:R-:W-:Y:S01]  /*15c60*/  ISETP.GE.AND P2, PT, R2.reuse, R197, PT ;  /* 0x000000c50200720c */ /* 0x040fe20003f46270 */
[----:B------:R-:W1:Y:S01]  /*15c70*/  MUFU.TANH R11, R11 ;  /* 0x0000000b000b7308 */ /* 0x000e620000002400 */
[----:B------:R-:W-:Y:S02]  /*15c80*/  IMAD.IADD R8, R203, 0x1, -R2 ;  /* 0x00000001cb087824 */ /* 0x000fe400078e0a02 */
[----:B------:R-:W-:Y:S01]  /*15c90*/  ISETP.GE.OR P2, PT, R2, R205, !P2 ;  /* 0x000000cd0200720c */ /* 0x000fe20005746670 */
[-C--:B---3--:R-:W-:Y:S06]  /*15ca0*/  HMMA.16816.F32.BF16 R20, R172, R4.reuse, R20 ;  /* 0x00000004ac14723c */ /* 0x088fec0000041814 */
[----:B------:R-:W-:Y:S01]  /*15cb0*/  MUFU.TANH R17, R179 ;  /* 0x000000b300117308 */ /* 0x000fe20000002400 */
[C---:B------:R-:W-:Y:S06]  /*15cc0*/  HMMA.16816.F32.BF16 R24, R180.reuse, R4, R24 ;  /* 0x00000004b418723c */ /* 0x040fec0000041818 */
[-C--:B------:R-:W-:Y:S03]  /*15cd0*/  HMMA.16816.F32.BF16 R28, R180, R6.reuse, R28 ;  /* 0x00000006b41c723c */ /* 0x080fe6000004181c */
[----:B------:R-:W-:Y:S02]  /*15ce0*/  MUFU.TANH R16, R16 ;  /* 0x0000001000107308 */ /* 0x000fe40000002400 */
[----:B-1----:R-:W-:Y:S01]  /*15cf0*/  FFMA.FTZ R11, R9, -UR31, R11 ;  /* 0x8000001f090b7c23 */ /* 0x002fe2000801000b */
[C---:B------:R-:W-:Y:S05]  /*15d00*/  HMMA.16816.F32.BF16 R32, R172.reuse, R6, R32 ;  /* 0x00000006ac20723c */ /* 0x040fea0000041820 */
[C---:B------:R-:W-:Y:S02]  /*15d10*/  IMAD.IADD R4, R201.reuse, 0x1, -R0 ;  /* 0x00000001c9047824 */ /* 0x040fe400078e0a00 */
[----:B------:R-:W-:Y:S04]  /*15d20*/  IMAD.IADD R9, R201, 0x1, -R2 ;  /* 0x00000001c9097824 */ /* 0x000fe800078e0a02 */
[----:B------:R-:W-:Y:S01]  /*15d30*/  IABS R5, R4 ;  /* 0x0000000400057213 */ /* 0x000fe20000000000 */
[----:B------:R-:W-:Y:S01]  /*15d40*/  FMUL.FTZ R24, R24, UR12 ;  /* 0x0000000c18187c20 */ /* 0x000fe20008410000 */
[----:B------:R-:W-:Y:S01]  /*15d50*/  IABS R4, R8 ;  /* 0x0000000800047213 */ /* 0x000fe20000000000 */
[----:B------:R-:W-:Y:S01]  /*15d60*/  FMUL.FTZ R26, R26, UR12 ;  /* 0x0000000c1a1a7c20 */ /* 0x000fe20008410000 */
[----:B------:R-:W-:Y:S01]  /*15d70*/  IABS R9, R9 ;  /* 0x0000000900097213 */ /* 0x000fe20000000000 */
[----:B------:R-:W-:Y:S01]  /*15d80*/  FMUL.FTZ R27, R27, UR12 ;  /* 0x0000000c1b1b7c20 */ /* 0x000fe20008410000 */
[----:B------:R-:W-:Y:S01]  /*15d90*/  I2FP.F32.S32 R5, R5 ;  /* 0x0000000500057245 */ /* 0x000fe20000201400 */
[----:B------:R-:W-:Y:S01]  /*15da0*/  IMAD.MOV.U32 R8, RZ, RZ, R4 ;  /* 0x000000ffff087224 */ /* 0x000fe200078e0004 */
[----:B------:R-:W-:Y:S01]  /*15db0*/  IABS R4, R10 ;  /* 0x0000000a00047213 */ /* 0x000fe20000000000 */
[----:B------:R-:W-:Y:S01]  /*15dc0*/  FMUL.FTZ R28, R28, UR12 ;  /* 0x0000000c1c1c7c20 */ /* 0x000fe20008410000 */
[----:B------:R-:W-:Y:S01]  /*15dd0*/  I2FP.F32.S32 R9, R9 ;  /* 0x0000000900097245 */ /* 0x000fe20000201400 */
[----:B------:R-:W-:Y:S01]  /*15de0*/  FFMA.FTZ R5, R5, -UR31, R15 ;  /* 0x8000001f05057c23 */ /* 0x000fe2000801000f */
[----:B------:R-:W-:Y:S01]  /*15df0*/  I2FP.F32.S32 R4, R4 ;  /* 0x0000000400047245 */ /* 0x000fe20000201400 */
[----:B------:R1:W2:Y:S01]  /*15e00*/  MUFU.TANH R15, R18 ;  /* 0x00000012000f7308 */ /* 0x0002a20000002400 */
[----:B------:R-:W-:Y:S01]  /*15e10*/  I2FP.F32.S32 R8, R8 ;  /* 0x0000000800087245 */ /* 0x000fe20000201400 */
[----:B------:R-:W-:Y:S01]  /*15e20*/  FFMA.FTZ R9, R9, -UR31, R209 ;  /* 0x8000001f09097c23 */ /* 0x000fe200080100d1 */
[----:B------:R-:W-:Y:S01]  /*15e30*/  FMUL.FTZ R32, R32, UR12 ;  /* 0x0000000c20207c20 */ /* 0x000fe20008410000 */
[----:B------:R-:W-:Y:S01]  /*15e40*/  FFMA.FTZ R169, R4, -UR31, R169 ;  /* 0x8000001f04a97c23 */ /* 0x000fe200080100a9 */
[----:B------:R-:W-:Y:S01]  /*15e50*/  FSEL R4, R14, -INF , !P1 ;  /* 0xff8000000e047808 */ /* 0x000fe20004800000 */
[----:B------:R-:W-:Y:S01]  /*15e60*/  FFMA.FTZ R170, R8, -UR31, R170 ;  /* 0x8000001f08aa7c23 */ /* 0x000fe200080100aa */
[----:B------:R-:W-:Y:S03]  /*15e70*/  FSEL R8, R13, -INF , !P6 ;  /* 0xff8000000d087808 */ /* 0x000fe60007000000 */
[----:B------:R-:W-:Y:S01]  /*15e80*/  MUFU.TANH R28, R28 ;  /* 0x0000001c001c7308 */ /* 0x000fe20000002400 */
[C---:B------:R-:W-:Y:S01]  /*15e90*/  ISETP.GE.AND P1, PT, R2.reuse, R196, PT ;  /* 0x000000c40200720c */ /* 0x040fe20003f26270 */
[----:B------:R3:W-:Y:S01]  /*15ea0*/  STL [R1+0x4], R4 ;  /* 0x0000040401007387 */ /* 0x0007e20000100800 */
[----:B------:R-:W-:Y:S01]  /*15eb0*/  ISETP.GE.AND P6, PT, R2, R199, PT ;  /* 0x000000c70200720c */ /* 0x000fe20003fc6270 */
[----:B------:R-:W-:Y:S01]  /*15ec0*/  FMUL.FTZ R34, R34, UR12 ;  /* 0x0000000c22227c20 */ /* 0x000fe20008410000 */
[C---:B------:R-:W-:Y:S01]  /*15ed0*/  ISETP.GE.OR P1, PT, R2.reuse, R204, !P1 ;  /* 0x000000cc0200720c */ /* 0x040fe20004f26670 */
[----:B------:R4:W-:Y:S01]  /*15ee0*/  STL [R1+0x10], R8 ;  /* 0x0000100801007387 */ /* 0x0009e20000100800 */
[----:B------:R-:W-:Y:S03]  /*15ef0*/  ISETP.GE.OR P6, PT, R2, R207, !P6 ;  /* 0x000000cf0200720c */ /* 0x000fe600077c6670 */
[----:B------:R5:W2:Y:S01]  /*15f00*/  MUFU.TANH R14, R19 ;  /* 0x00000013000e7308 */ /* 0x000aa20000002400 */
[----:B------:R-:W-:Y:S01]  /*15f10*/  FSEL R6, R170, -INF , !P1 ;  /* 0xff800000aa067808 */ /* 0x000fe20004800000 */
[----:B------:R-:W-:Y:S01]  /*15f20*/  FMUL.FTZ R29, R29, UR12 ;  /* 0x0000000c1d1d7c20 */ /* 0x000fe20008410000 */
[----:B------:R-:W-:Y:S01]  /*15f30*/  FMUL.FTZ R35, R35, UR12 ;  /* 0x0000000c23237c20 */ /* 0x000fe20008410000 */
[----:B-1----:R-:W-:Y:S01]  /*15f40*/  FMUL.FTZ R18, R23, UR12 ;  /* 0x0000000c17127c20 */ /* 0x002fe20008410000 */
[----:B------:R-:W-:Y:S02]  /*15f50*/  IMAD.MOV.U32 R23, RZ, RZ, R177 ;  /* 0x000000ffff177224 */ /* 0x000fe400078e00b1 */
[----:B------:R-:W-:Y:S01]  /*15f60*/  FMUL.FTZ R33, R33, UR12 ;  /* 0x0000000c21217c20 */ /* 0x000fe20008410000 */
[----:B------:R-:W-:Y:S02]  /*15f70*/  FMUL.FTZ R25, R25, UR12 ;  /* 0x0000000c19197c20 */ /* 0x000fe40008410000 */
[----:B------:R-:W-:Y:S10]  /*15f80*/  MUFU.TANH R29, R29 ;  /* 0x0000001d001d7308 */ /* 0x000ff40000002400 */
[----:B------:R-:W-:Y:S01]  /*15f90*/  MUFU.TANH R18, R18 ;  /* 0x0000001200127308 */ /* 0x000fe20000002400 */
[----:B-----5:R-:W-:Y:S01]  /*15fa0*/  FMUL.FTZ R19, R22, UR12 ;  /* 0x0000000c16137c20 */ /* 0x020fe20008410000 */
[----:B------:R-:W-:Y:S01]  /*15fb0*/  IMAD.MOV.U32 R22, RZ, RZ, R178 ;  /* 0x000000ffff167224 */ /* 0x000fe200078e00b2 */
[----:B---3--:R-:W-:Y:S02]  /*15fc0*/  FSEL R4, R12, -INF , !P5 ;  /* 0xff8000000c047808 */ /* 0x008fe40006800000 */
[----:B------:R-:W-:Y:S02]  /*15fd0*/  ISETP.GE.AND P5, PT, R2, R198, PT ;  /* 0x000000c60200720c */ /* 0x000fe40003fa6270 */
[----:B----4-:R-:W-:Y:S01]  /*15fe0*/  FSEL R8, R9, -INF , !P2 ;  /* 0xff80000009087808 */ /* 0x010fe20005000000 */
[----:B------:R1:W-:Y:S01]  /*15ff0*/  STL [R1+0x8], R4 ;  /* 0x0000080401007387 */ /* 0x0003e20000100800 */
[----:B------:R-:W-:Y:S01]  /*16000*/  ISETP.GE.AND P2, PT, R0, R199, PT ;  /* 0x000000c70000720c */ /* 0x000fe20003f46270 */
[----:B------:R-:W-:Y:S01]  /*16010*/  MUFU.TANH R19, R19 ;  /* 0x0000001300137308 */ /* 0x000fe20000002400 */
[----:B------:R-:W-:Y:S02]  /*16020*/  ISETP.GE.OR P5, PT, R2, R206, !P5 ;  /* 0x000000ce0200720c */ /* 0x000fe40006fa6670 */
[C---:B------:R-:W-:Y:S02]  /*16030*/  ISETP.GE.OR P2, PT, R0.reuse, R207, !P2 ;  /* 0x000000cf0000720c */ /* 0x040fe40005746670 */
[----:B-1----:R-:W-:Y:S02]  /*16040*/  FSEL R4, R11, -INF , !P0 ;  /* 0xff8000000b047808 */ /* 0x002fe40004000000 */
[C---:B------:R-:W-:Y:S03]  /*16050*/  ISETP.GE.AND P0, PT, R0.reuse, R196, PT ;  /* 0x000000c40000720c */ /* 0x040fe60003f06270 */
[----:B------:R1:W-:Y:S01]  /*16060*/  STL [R1+0x18], R4 ;  /* 0x0000180401007387 */ /* 0x0003e20000100800 */
[----:B------:R-:W-:Y:S03]  /*16070*/  ISETP.GE.OR P0, PT, R0, R204, !P0 ;  /* 0x000000cc0000720c */ /* 0x000fe60004706670 */
[----:B------:R-:W-:Y:S01]  /*16080*/  STL [R1+0xc], R8 ;  /* 0x00000c0801007387 */ /* 0x000fe20000100800 */
[----:B------:R-:W-:Y:S02]  /*16090*/  FSEL R252, R169, -INF , !P0 ;  /* 0xff800000a9fc7808 */ /* 0x000fe40004000000 */
[----:B-1----:R-:W-:Y:S01]  /*160a0*/  FSEL R4, R5, -INF , !P3 ;  /* 0xff80000005047808 */ /* 0x002fe20005800000 */
[--C-:B------:R-:W-:Y:S01]  /*160b0*/  IMAD.IADD R5, R200, 0x1, -R2.reuse ;  /* 0x00000001c8057824 */ /* 0x100fe200078e0a02 */
[----:B------:R-:W-:Y:S01]  /*160c0*/  ISETP.GE.AND P3, PT, R0, R198, PT ;  /* 0x000000c60000720c */ /* 0x000fe20003f66270 */
[----:B------:R-:W-:Y:S02]  /*160d0*/  IMAD.IADD R2, R202, 0x1, -R2 ;  /* 0x00000001ca027824 */ /* 0x000fe400078e0a02 */
[----:B------:R1:W-:Y:S01]  /*160e0*/  STL [R1+0x14], R4 ;  /* 0x0000140401007387 */ /* 0x0003e20000100800 */
[----:B------:R-:W-:Y:S02]  /*160f0*/  ISETP.GE.OR P3, PT, R0, R206, !P3 ;  /* 0x000000ce0000720c */ /* 0x000fe40005f66670 */
[----:B------:R-:W-:Y:S01]  /*16100*/  IABS R10, R5 ;  /* 0x00000005000a7213 */ /* 0x000fe20000000000 */
[----:B------:R-:W-:Y:S01]  /*16110*/  STL [R1], R6 ;  /* 0x0000000601007387 */ /* 0x000fe20000100800 */
[----:B------:R-:W-:Y:S01]  /*16120*/  IABS R2, R2 ;  /* 0x0000000200027213 */ /* 0x000fe20000000000 */
[----:B------:R-:W-:Y:S01]  /*16130*/  FMUL.FTZ R5, R20, UR12 ;  /* 0x0000000c14057c20 */ /* 0x000fe20008410000 */
[----:B------:R-:W-:Y:S02]  /*16140*/  FMUL.FTZ R20, R31, UR12 ;  /* 0x0000000c1f147c20 */ /* 0x000fe40008410000 */
[----:B------:R-:W-:Y:S03]  /*16150*/  I2FP.F32.S32 R2, R2 ;  /* 0x0000000200027245 */ /* 0x000fe60000201400 */
[----:B------:R-:W3:Y:S02]  /*16160*/  MUFU.TANH R5, R5 ;  /* 0x0000000500057308 */ /* 0x000ee40000002400 */
[----:B--2---:R-:W-:Y:S01]  /*16170*/  FFMA.FTZ R15, R2, -UR31, R15 ;  /* 0x8000001f020f7c23 */ /* 0x004fe2000801000f */
[----:B------:R-:W-:Y:S04]  /*16180*/  VIADD R2, R168, 0x10 ;  /* 0x00000010a8027836 */ /* 0x000fe80000000000 */
[----:B------:R-:W-:Y:S01]  /*16190*/  FSEL R247, R15, -INF , !P5 ;  /* 0xff8000000ff77808 */ /* 0x000fe20006800000 */
[----:B------:R-:W-:Y:S01]  /*161a0*/  IMAD.IADD R12, R202, 0x1, -R2 ;  /* 0x00000001ca0c7824 */ /* 0x000fe200078e0a02 */
[C---:B------:R-:W-:Y:S01]  /*161b0*/  ISETP.GE.AND P1, PT, R2.reuse, R199, PT ;  /* 0x000000c70200720c */ /* 0x040fe20003f26270 */
[----:B------:R-:W-:Y:S01]  /*161c0*/  MUFU.TANH R15, R26 ;  /* 0x0000001a000f7308 */ /* 0x000fe20000002400 */
[C---:B------:R-:W-:Y:S02]  /*161d0*/  ISETP.GE.AND P5, PT, R2.reuse, R196, PT ;  /* 0x000000c40200720c */ /* 0x040fe40003fa6270 */
[----:B------:R-:W-:Y:S01]  /*161e0*/  ISETP.GE.OR P1, PT, R2, R207, !P1 ;  /* 0x000000cf0200720c */ /* 0x000fe20004f26670 */
[--C-:B-1----:R-:W-:Y:S01]  /*161f0*/  IMAD.IADD R4, R200, 0x1, -R0.reuse ;  /* 0x00000001c8047824 */ /* 0x102fe200078e0a00 */
[----:B------:R-:W-:Y:S01]  /*16200*/  ISETP.GE.OR P5, PT, R2, R204, !P5 ;  /* 0x000000cc0200720c */ /* 0x000fe20006fa6670 */
[----:B------:R-:W-:Y:S04]  /*16210*/  IMAD.IADD R0, R202, 0x1, -R0 ;  /* 0x00000001ca007824 */ /* 0x000fe800078e0a00 */
[----:B------:R-:W-:Y:S01]  /*16220*/  MUFU.TANH R20, R20 ;  /* 0x0000001400147308 */ /* 0x000fe20000002400 */
[----:B------:R-:W-:Y:S01]  /*16230*/  IABS R8, R4 ;  /* 0x0000000400087213 */ /* 0x000fe20000000000 */
[----:B------:R-:W-:Y:S01]  /*16240*/  FMUL.FTZ R4, R21, UR12 ;  /* 0x0000000c15047c20 */ /* 0x000fe20008410000 */
[----:B------:R-:W-:Y:S01]  /*16250*/  IABS R9, R0 ;  /* 0x0000000000097213 */ /* 0x000fe20000000000 */
[----:B------:R-:W-:Y:S01]  /*16260*/  IMAD.MOV.U32 R0, RZ, RZ, R10 ;  /* 0x000000ffff007224 */ /* 0x000fe200078e000a */
[----:B------:R-:W-:Y:S01]  /*16270*/  I2FP.F32.S32 R8, R8 ;  /* 0x0000000800087245 */ /* 0x000fe20000201400 */
[----:B------:R-:W-:Y:S01]  /*16280*/  FMUL.FTZ R21, R30, UR12 ;  /* 0x0000000c1e157c20 */ /* 0x000fe20008410000 */
[----:B------:R-:W-:Y:S03]  /*16290*/  I2FP.F32.S32 R9, R9 ;  /* 0x0000000900097245 */ /* 0x000fe60000201400 */
[----:B------:R-:W1:Y:S01]  /*162a0*/  MUFU.TANH R4, R4 ;  /* 0x0000000400047308 */ /* 0x000e620000002400 */
[----:B------:R-:W-:Y:S01]  /*162b0*/  I2FP.F32.S32 R0, R0 ;  /* 0x0000000000007245 */ /* 0x000fe20000201400 */
[----:B------:R-:W-:Y:S01]  /*162c0*/  FFMA.FTZ R16, R8, -UR31, R16 ;  /* 0x8000001f08107c23 */ /* 0x000fe20008010010 */
[----:B------:R-:W-:Y:S01]  /*162d0*/  FFMA.FTZ R14, R9, -UR31, R14 ;  /* 0x8000001f090e7c23 */ /* 0x000fe2000801000e */
[----:B------:R-:W-:Y:S02]  /*162e0*/  IMAD.IADD R9, R200, 0x1, -R2 ;  /* 0x00000001c8097824 */ /* 0x000fe400078e0a02 */
[----:B------:R-:W-:Y:S01]  /*162f0*/  FFMA.FTZ R17, R0, -UR31, R17 ;  /* 0x8000001f00117c23 */ /* 0x000fe20008010011 */
[----:B------:R-:W-:Y:S01]  /*16300*/  FSEL R248, R16, -INF , !P2 ;  /* 0xff80000010f87808 */ /* 0x000fe20005000000 */
[----:B------:R-:W-:Y:S01]  /*16310*/  VIADD R0, R168, 0x11 ;  /* 0x00000011a8007836 */ /* 0x000fe20000000000 */
[----:B------:R-:W-:Y:S01]  /*16320*/  ISETP.GE.AND P2, PT, R2, R197, PT ;  /* 0x000000c50200720c */ /* 0x000fe20003f46270 */
[----:B------:R-:W-:Y:S01]  /*16330*/  MUFU.TANH R21, R21 ;  /* 0x0000001500157308 */ /* 0x000fe20000002400 */
[----:B------:R-:W-:Y:S01]  /*16340*/  IABS R11, R9 ;  /* 0x00000009000b7213 */ /* 0x000fe20000000000 */
[--C-:B------:R-:W-:Y:S01]  /*16350*/  IMAD.IADD R8, R200, 0x1, -R0.reuse ;  /* 0x00000001c8087824 */ /* 0x100fe200078e0a00 */
[----:B------:R-:W-:Y:S01]  /*16360*/  ISETP.GE.AND P0, PT, R0, R199, PT ;  /* 0x000000c70000720c */ /* 0x000fe20003f06270 */
[----:B------:R-:W-:Y:S01]  /*16370*/  IMAD.IADD R13, R202, 0x1, -R0 ;  /* 0x00000001ca0d7824 */ /* 0x000fe200078e0a00 */
[----:B------:R-:W-:Y:S02]  /*16380*/  I2FP.F32.S32 R11, R11 ;  /* 0x0000000b000b7245 */ /* 0x000fe40000201400 */
[----:B------:R-:W-:Y:S03]  /*16390*/  IABS R10, R8 ;  /* 0x00000008000a7213 */ /* 0x000fe60000000000 */
[----:B------:R-:W-:Y:S01]  /*163a0*/  MUFU.TANH R16, R25 ;  /* 0x0000001900107308 */ /* 0x000fe20000002400 */
[----:B------:R-:W-:Y:S01]  /*163b0*/  ISETP.GE.OR P0, PT, R0, R207, !P0 ;  /* 0x000000cf0000720c */ /* 0x000fe20004706670 */
[----:B---3--:R-:W-:Y:S01]  /*163c0*/  FFMA.FTZ R5, R11, -UR31, R5 ;  /* 0x8000001f0b057c23 */ /* 0x008fe20008010005 */
[----:B------:R-:W-:Y:S02]  /*163d0*/  I2FP.F32.S32 R10, R10 ;  /* 0x0000000a000a7245 */ /* 0x000fe40000201400 */
[----:B------:R-:W-:Y:S02]  /*163e0*/  IABS R8, R12 ;  /* 0x0000000c00087213 */ /* 0x000fe40000000000 */
[----:B------:R-:W-:Y:S01]  /*163f0*/  FSEL R251, R5, -INF , !P1 ;  /* 0xff80000005fb7808 */ /* 0x000fe20004800000 */
[----:B-1----:R-:W-:Y:S01]  /*16400*/  FFMA.FTZ R4, R10, -UR31, R4 ;  /* 0x8000001f0a047c23 */ /* 0x002fe20008010004 */
[----:B------:R-:W-:Y:S02]  /*16410*/  I2FP.F32.S32 R8, R8 ;  /* 0x0000000800087245 */ /* 0x000fe40000201400 */
[----:B------:R-:W-:Y:S02]  /*16420*/  FSEL R246, R17, -INF , !P6 ;  /* 0xff80000011f67808 */ /* 0x000fe40007000000 */
[----:B------:R-:W-:Y:S01]  /*16430*/  FSEL R250, R4, -INF , !P0 ;  /* 0xff80000004fa7808 */ /* 0x000fe20004000000 */
[--C-:B------:R-:W-:Y:S01]  /*16440*/  IMAD.IADD R4, R201, 0x1, -R2.reuse ;  /* 0x00000001c9047824 */ /* 0x100fe200078e0a02 */
[----:B------:R-:W-:Y:S01]  /*16450*/  ISETP.GE.AND P6, PT, R2, R198, PT ;  /* 0x000000c60200720c */ /* 0x000fe20003fc6270 */
[----:B------:R1:W2:Y:S01]  /*16460*/  MUFU.TANH R17, R24 ;  /* 0x0000001800117308 */ /* 0x0002a20000002400 */
[----:B------:R-:W-:Y:S01]  /*16470*/  FSEL R249, R14, -INF , !P3 ;  /* 0xff8000000ef97808 */ /* 0x000fe20005800000 */
[----:B------:R-:W-:Y:S01]  /*16480*/  FFMA.FTZ R19, R8, -UR31, R19 ;  /* 0x8000001f08137c23 */ /* 0x000fe20008010013 */
[----:B------:R-:W-:Y:S01]  /*16490*/  IABS R11, R4 ;  /* 0x00000004000b7213 */ /* 0x000fe20000000000 */
[----:B------:R-:W-:Y:S01]  /*164a0*/  IMAD.IADD R8, R203, 0x1, -R2 ;  /* 0x00000001cb087824 */ /* 0x000fe200078e0a02 */
[----:B------:R-:W-:Y:S01]  /*164b0*/  IABS R9, R13 ;  /* 0x0000000d00097213 */ /* 0x000fe20000000000 */
[----:B------:R-:W3:Y:S01]  /*164c0*/  LDSM.16.M88.4 R4, [R194] ;  /* 0x00000000c204783b */ /* 0x000ee20000000200 */
[C---:B------:R-:W-:Y:S03]  /*164d0*/  ISETP.GE.AND P3, PT, R0.reuse, R198, PT ;  /* 0x000000c60000720c */ /* 0x040fe60003f66270 */
[----:B------:R-:W4:Y:S01]  /*164e0*/  MUFU.TANH R14, R27 ;  /* 0x0000001b000e7308 */ /* 0x000f220000002400 */
[C---:B------:R-:W-:Y:S02]  /*164f0*/  ISETP.GE.AND P1, PT, R0.reuse, R197, PT ;  /* 0x000000c50000720c */ /* 0x040fe40003f26270 */
[----:B------:R-:W-:Y:S02]  /*16500*/  ISETP.GE.AND P0, PT, R0, R196, PT ;  /* 0x000000c40000720c */ /* 0x000fe40003f06270 */
[CC--:B------:R-:W-:Y:S02]  /*16510*/  ISETP.GE.OR P6, PT, R2.reuse, R206.reuse, !P6 ;  /* 0x000000ce0200720c */ /* 0x0c0fe400077c6670 */
[----:B------:R-:W-:Y:S01]  /*16520*/  ISETP.GE.OR P2, PT, R2, R205, !P2 ;  /* 0x000000cd0200720c */ /* 0x000fe20005746670 */
[----:B------:R-:W-:Y:S01]  /*16530*/  IMAD.IADD R2, R201, 0x1, -R0 ;  /* 0x00000001c9027824 */ /* 0x000fe200078e0a00 */
[----:B------:R-:W-:Y:S01]  /*16540*/  I2FP.F32.S32 R9, R9 ;  /* 0x0000000900097245 */ /* 0x000fe20000201400 */
[----:B-1----:R-:W-:Y:S01]  /*16550*/  IMAD.MOV.U32 R24, RZ, RZ, R176 ;  /* 0x000000ffff187224 */ /* 0x002fe200078e00b0 */
        /* <DEDUP_REMOVED lines=15> */
[----:B------:R-:W-:Y:S01]  /*16650*/  VIADD R2, R168, 0x18 ;  /* 0x00000018a8027836 */ /* 0x000fe20000000000 */
[----:B------:R-:W-:Y:S01]  /*16660*/  FSEL R241, R19, -INF , !P6 ;  /* 0xff80000013f17808 */ /* 0x000fe20007000000 */
[----:B--2---:R-:W-:Y:S01]  /*16670*/  FFMA.FTZ R17, R0, -UR31, R17 ;  /* 0x8000001f00117c23 */ /* 0x004fe20008010011 */
[----:B------:R-:W-:Y:S01]  /*16680*/  FSEL R240, R18, -INF , !P3 ;  /* 0xff80000012f07808 */ /* 0x000fe20005800000 */
[----:B------:R-:W-:Y:S01]  /*16690*/  VIADD R0, R168, 0x19 ;  /* 0x00000019a8007836 */ /* 0x000fe20000000000 */
[-C--:B------:R-:W-:Y:S01]  /*166a0*/  ISETP.GE.AND P6, PT, R2, R197.reuse, PT ;  /* 0x000000c50200720c */ /* 0x080fe20003fc6270 */
[----:B------:R-:W-:Y:S01]  /*166b0*/  IMAD.IADD R12, R203, 0x1, -R2 ;  /* 0x00000001cb0c7824 */ /* 0x000fe200078e0a02 */
[----:B------:R-:W-:Y:S01]  /*166c0*/  FSEL R243, R17, -INF , !P2 ;  /* 0xff80000011f37808 */ /* 0x000fe20005000000 */
[-C--:B---3--:R-:W-:Y:S01]  /*166d0*/  HMMA.16816.F32.BF16 R36, R172, R4.reuse, R36 ;  /* 0x00000004ac24723c */ /* 0x088fe20000041824 */
[----:B------:R-:W1:Y:S02]  /*166e0*/  MUFU.TANH R17, R32 ;  /* 0x0000002000117308 */ /* 0x000e640000002400 */
[----:B------:R-:W-:Y:S01]  /*166f0*/  ISETP.GE.AND P3, PT, R0, R197, PT ;  /* 0x000000c50000720c */ /* 0x000fe20003f66270 */
[----:B----4-:R-:W-:Y:S01]  /*16700*/  FFMA.FTZ R14, R9, -UR31, R14 ;  /* 0x8000001f090e7c23 */ /* 0x010fe2000801000e */
[-C--:B------:R-:W-:Y:S01]  /*16710*/  ISETP.GE.OR P6, PT, R2, R205.reuse, !P6 ;  /* 0x000000cd0200720c */ /* 0x080fe200077c6670 */
[C---:B------:R-:W-:Y:S04]  /*16720*/  HMMA.16816.F32.BF16 R40, R180.reuse, R4, R40 ;  /* 0x00000004b428723c */ /* 0x040fe80000041828 */
[----:B------:R-:W-:Y:S01]  /*16730*/  ISETP.GE.OR P3, PT, R0, R205, !P3 ;  /* 0x000000cd0000720c */ /* 0x000fe20005f66670 */
[----:B------:R-:W-:Y:S01]  /*16740*/  IMAD.IADD R9, R201, 0x1, -R2 ;  /* 0x00000001c9097824 */ /* 0x000fe200078e0a02 */
[----:B------:R-:W-:Y:S01]  /*16750*/  FSEL R244, R14, -INF , !P0 ;  /* 0xff8000000ef47808 */ /* 0x000fe20004000000 */
[-C--:B------:R-:W-:Y:S01]  /*16760*/  HMMA.16816.F32.BF16 R44, R180, R6.reuse, R44 ;  /* 0x00000006b42c723c */ /* 0x080fe2000004182c */
[----:B------:R-:W-:Y:S02]  /*16770*/  MUFU.TANH R14, R35 ;  /* 0x00000023000e7308 */ /* 0x000fe40000002400 */
[C---:B------:R-:W-:Y:S01]  /*16780*/  ISETP.GE.AND P0, PT, R0.reuse, R196, PT ;  /* 0x000000c40000720c */ /* 0x040fe20003f06270 */
[----:B------:R-:W-:Y:S01]  /*16790*/  IMAD.IADD R13, R203, 0x1, -R0 ;  /* 0x00000001cb0d7824 */ /* 0x000fe200078e0a00 */
[----:B------:R-:W-:Y:S01]  /*167a0*/  IABS R11, R9 ;  /* 0x00000009000b7213 */ /* 0x000fe20000000000 */
[C---:B------:R-:W-:Y:S04]  /*167b0*/  HMMA.16816.F32.BF16 R48, R172.reuse, R6, R48 ;  /* 0x00000006ac30723c */ /* 0x040fe80000041830 */
[----:B------:R-:W-:Y:S01]  /*167c0*/  ISETP.GE.OR P0, PT, R0, R204, !P0 ;  /* 0x000000cc0000720c */ /* 0x000fe20004706670 */
[----:B------:R-:W-:Y:S01]  /*167d0*/  FFMA.FTZ R16, R8, -UR31, R16 ;  /* 0x8000001f08107c23 */ /* 0x000fe20008010010 */
[----:B------:R-:W-:Y:S01]  /*167e0*/  I2FP.F32.S32 R11, R11 ;  /* 0x0000000b000b7245 */ /* 0x000fe20000201400 */
[----:B------:R-:W-:Y:S01]  /*167f0*/  IMAD.IADD R8, R201, 0x1, -R0 ;  /* 0x00000001c9087824 */ /* 0x000fe200078e0a00 */
[----:B------:R-:W-:Y:S02]  /*16800*/  IABS R9, R13 ;  /* 0x0000000d00097213 */ /* 0x000fe40000000000 */
[----:B------:R-:W-:Y:S01]  /*16810*/  ISETP.GE.AND P2, PT, R2, R196, PT ;  /* 0x000000c40200720c */ /* 0x000fe20003f46270 */
[----:B------:R-:W-:Y:S01]  /*16820*/  FFMA.FTZ R5, R11, -UR31, R28 ;  /* 0x8000001f0b057c23 */ /* 0x000fe2000801001c */
[----:B------:R-:W-:Y:S01]  /*16830*/  IABS R10, R8 ;  /* 0x00000008000a7213 */ /* 0x000fe20000000000 */
[----:B------:R-:W-:Y:S01]  /*16840*/  FMUL.FTZ R42, R42, UR12 ;  /* 0x0000000c2a2a7c20 */ /* 0x000fe20008410000 */
[----:B------:R-:W-:Y:S01]  /*16850*/  I2FP.F32.S32 R9, R9 ;  /* 0x0000000900097245 */ /* 0x000fe20000201400 */
[----:B------:R-:W-:Y:S01]  /*16860*/  FMUL.FTZ R43, R43, UR12 ;  /* 0x0000000c2b2b7c20 */ /* 0x000fe20008410000 */
[----:B------:R-:W-:Y:S01]  /*16870*/  I2FP.F32.S32 R10, R10 ;  /* 0x0000000a000a7245 */ /* 0x000fe20000201400 */
[----:B------:R-:W-:Y:S01]  /*16880*/  FMUL.FTZ R19, R38, UR12 ;  /* 0x0000000c26137c20 */ /* 0x000fe20008410000 */
[----:B------:R-:W-:Y:S01]  /*16890*/  FSEL R239, R5, -INF , !P6 ;  /* 0xff80000005ef7808 */ /* 0x000fe20007000000 */
[----:B------:R-:W-:Y:S01]  /*168a0*/  FMUL.FTZ R44, R44, UR12 ;  /* 0x0000000c2c2c7c20 */ /* 0x000fe20008410000 */
[----:B------:R-:W-:Y:S01]  /*168b0*/  ISETP.GE.AND P6, PT, R0, R199, PT ;  /* 0x000000c70000720c */ /* 0x000fe20003fc6270 */
[----:B------:R-:W-:Y:S01]  /*168c0*/  IMAD.IADD R5, R200, 0x1, -R2 ;  /* 0x00000001c8057824 */ /* 0x000fe200078e0a02 */
[----:B------:R-:W-:Y:S01]  /*168d0*/  IABS R8, R12 ;  /* 0x0000000c00087213 */ /* 0x000fe20000000000 */
[----:B------:R-:W-:Y:S01]  /*168e0*/  FFMA.FTZ R4, R10, -UR31, R29 ;  /* 0x8000001f0a047c23 */ /* 0x000fe2000801001d */
[----:B------:R-:W-:Y:S01]  /*168f0*/  ISETP.GE.OR P6, PT, R0, R207, !P6 ;  /* 0x000000cf0000720c */ /* 0x000fe200077c6670 */
[----:B------:R-:W-:Y:S01]  /*16900*/  MUFU.TANH R44, R44 ;  /* 0x0000002c002c7308 */ /* 0x000fe20000002400 */
[----:B------:R-:W-:Y:S01]  /*16910*/  FSEL R242, R16, -INF , !P1 ;  /* 0xff80000010f27808 */ /* 0x000fe20004800000 */
[----:B------:R-:W-:Y:S01]  /*16920*/  FMUL.FTZ R50, R50, UR12 ;  /* 0x0000000c32327c20 */ /* 0x000fe20008410000 */
[----:B------:R-:W-:Y:S01]  /*16930*/  FSEL R238, R4, -INF , !P3 ;  /* 0xff80000004ee7808 */ /* 0x000fe20005800000 */
[----:B------:R-:W-:Y:S01]  /*16940*/  IMAD.IADD R4, R200, 0x1, -R0 ;  /* 0x00000001c8047824 */ /* 0x000fe200078e0a00 */
[----:B------:R-:W-:Y:S01]  /*16950*/  ISETP.GE.AND P3, PT, R0, R198, PT ;  /* 0x000000c60000720c */ /* 0x000fe20003f66270 */
[----:B------:R-:W-:Y:S01]  /*16960*/  FFMA.FTZ R20, R9, -UR31, R20 ;  /* 0x8000001f09147c23 */ /* 0x000fe20008010014 */
[----:B------:R-:W-:Y:S01]  /*16970*/  IABS R10, R5 ;  /* 0x00000005000a7213 */ /* 0x000fe20000000000 */
[----:B------:R-:W-:Y:S01]  /*16980*/  FMUL.FTZ R5, R36, UR12 ;  /* 0x0000000c24057c20 */ /* 0x000fe20008410000 */
[----:B------:R-:W-:Y:S01]  /*16990*/  ISETP.GE.OR P3, PT, R0, R206, !P3 ;  /* 0x000000ce0000720c */ /* 0x000fe20005f66670 */
[----:B------:R-:W-:Y:S01]  /*169a0*/  IMAD.IADD R0, R202, 0x1, -R0 ;  /* 0x00000001ca007824 */ /* 0x000fe200078e0a00 */
[----:B------:R-:W-:Y:S01]  /*169b0*/  FSEL R245, R15, -INF , !P5 ;  /* 0xff8000000ff57808 */ /* 0x000fe20006800000 */
[----:B------:R-:W-:Y:S01]  /*169c0*/  FMUL.FTZ R48, R48, UR12 ;  /* 0x0000000c30307c20 */ /* 0x000fe20008410000 */
[C---:B------:R-:W-:Y:S01]  /*169d0*/  ISETP.GE.AND P1, PT, R2.reuse, R199, PT ;  /* 0x000000c70200720c */ /* 0x040fe20003f26270 */
[----:B------:R-:W-:Y:S01]  /*169e0*/  MUFU.TANH R5, R5 ;  /* 0x0000000500057308 */ /* 0x000fe20000002400 */
[C---:B------:R-:W-:Y:S01]  /*169f0*/  ISETP.GE.AND P5, PT, R2.reuse, R198, PT ;  /* 0x000000c60200720c */ /* 0x040fe20003fa6270 */
[----:B------:R-:W-:Y:S01]  /*16a00*/  FMUL.FTZ R51, R51, UR12 ;  /* 0x0000000c33337c20 */ /* 0x000fe20008410000 */
[----:B------:R-:W-:Y:S01]  /*16a10*/  I2FP.F32.S32 R8, R8 ;  /* 0x0000000800087245 */ /* 0x000fe20000201400 */
[----:B------:R-:W-:Y:S01]  /*16a20*/  FMUL.FTZ R45, R45, UR12 ;  /* 0x0000000c2d2d7c20 */ /* 0x000fe20008410000 */
[----:B------:R-:W-:Y:S01]  /*16a30*/  IABS R9, R0 ;  /* 0x0000000000097213 */ /* 0x000fe20000000000 */
[----:B------:R-:W-:Y:S01]  /*16a40*/  IMAD.MOV.U32 R0, RZ, RZ, R10 ;  /* 0x000000ffff007224 */ /* 0x000fe200078e000a */
[C---:B------:R-:W-:Y:S03]  /*16a50*/  ISETP.GE.OR P2, PT, R2.reuse, R204, !P2 ;  /* 0x000000cc0200720c */ /* 0x040fe60005746670 */
[----:B------:R-:W2:Y:S01]  /*16a60*/  MUFU.TANH R15, R34 ;  /* 0x00000022000f7308 */ /* 0x000ea20000002400 */
[----:B------:R-:W-:Y:S01]  /*16a70*/  ISETP.GE.OR P1, PT, R2, R207, !P1 ;  /* 0x000000cf0200720c */ /* 0x000fe20004f26670 */
[----:B------:R-:W-:Y:S01]  /*16a80*/  FFMA.FTZ R21, R8, -UR31, R21 ;  /* 0x8000001f08157c23 */ /* 0x000fe20008010015 */
[----:B------:R-:W-:Y:S01]  /*16a90*/  ISETP.GE.OR P5, PT, R2, R206, !P5 ;  /* 0x000000ce0200720c */ /* 0x000fe20006fa6670 */
[----:B------:R-:W-:Y:S01]  /*16aa0*/  IMAD.IADD R2, R202, 0x1, -R2 ;  /* 0x00000001ca027824 */ /* 0x000fe200078e0a02 */
[----:B------:R-:W-:Y:S01]  /*16ab0*/  IABS R8, R4 ;  /* 0x0000000400087213 */ /* 0x000fe20000000000 */
[----:B------:R-:W-:Y:S01]  /*16ac0*/  FMUL.FTZ R4, R37, UR12 ;  /* 0x0000000c25047c20 */ /* 0x000fe20008410000 */
[----:B------:R-:W-:Y:S03]  /*16ad0*/  I2FP.F32.S32 R0, R0 ;  /* 0x0000000000007245 */ /* 0x000fe60000201400 */
[----:B------:R-:W-:Y:S01]  /*16ae0*/  MUFU.TANH R45, R45 ;  /* 0x0000002d002d7308 */ /* 0x000fe20000002400 */
[----:B------:R-:W-:Y:S01]  /*16af0*/  IABS R2, R2 ;  /* 0x0000000200027213 */ /* 0x000fe20000000000 */
[----:B------:R-:W-:Y:S01]  /*16b00*/  FMUL.FTZ R49, R49, UR12 ;  /* 0x0000000c31317c20 */ /* 0x000fe20008410000 */
[----:B------:R-:W-:Y:S01]  /*16b10*/  I2FP.F32.S32 R8, R8 ;  /* 0x0000000800087245 */ /* 0x000fe20000201400 */
[----:B-1----:R-:W-:Y:S01]  /*16b20*/  FFMA.FTZ R17, R0, -UR31, R17 ;  /* 0x8000001f00117c23 */ /* 0x002fe20008010011 */
[----:B------:R-:W-:Y:S01]  /*16b30*/  I2FP.F32.S32 R2, R2 ;  /* 0x0000000200027245 */ /* 0x000fe20000201400 */
[----:B------:R-:W-:Y:S01]  /*16b40*/  VIADD R0, R168, 0x21 ;  /* 0x00000021a8007836 */ /* 0x000fe20000000000 */
[----:B------:R-:W-:Y:S03]  /*16b50*/  I2FP.F32.S32 R9, R9 ;  /* 0x0000000900097245 */ /* 0x000fe60000201400 */
[----:B------:R-:W-:Y:S01]  /*16b60*/  MUFU.TANH R4, R4 ;  /* 0x0000000400047308 */ /* 0x000fe20000002400 */
[----:B------:R-:W-:Y:S01]  /*16b70*/  FSEL R236, R20, -INF , !P0 ;  /* 0xff80000014ec7808 */ /* 0x000fe20004000000 */
[----:B--2---:R-:W-:Y:S01]  /*16b80*/  FFMA.FTZ R15, R2, -UR31, R15 ;  /* 0x8000001f020f7c23 */ /* 0x004fe2000801000f */
[----:B------:R-:W-:Y:S01]  /*16b90*/  ISETP.GE.AND P0, PT, R0, R199, PT ;  /* 0x000000c70000720c */ /* 0x000fe20003f06270 */
[----:B------:R-:W-:Y:S01]  /*16ba0*/  VIADD R2, R168, 0x20 ;  /* 0x00000020a8027836 */ /* 0x000fe20000000000 */
[----:B------:R-:W-:Y:S01]  /*16bb0*/  FSEL R237, R21, -INF , !P2 ;  /* 0xff80000015ed7808 */ /* 0x000fe20005000000 */
[----:B------:R-:W-:Y:S01]  /*16bc0*/  FFMA.FTZ R14, R9, -UR31, R14 ;  /* 0x8000001f090e7c23 */ /* 0x000fe2000801000e */
[----:B------:R-:W-:Y:S01]  /*16bd0*/  ISETP.GE.OR P0, PT, R0, R207, !P0 ;  /* 0x000000cf0000720c */ /* 0x000fe20004706670 */
[--C-:B------:R-:W-:Y:S01]  /*16be0*/  IMAD.IADD R9, R200, 0x1, -R2.reuse ;  /* 0x00000001c8097824 */ /* 0x100fe200078e0a02 */
[----:B------:R-:W-:Y:S01]  /*16bf0*/  ISETP.GE.AND P2, PT, R2, R199, PT ;  /* 0x000000c70200720c */ /* 0x000fe20003f46270 */
[----:B------:R-:W-:Y:S01]  /*16c00*/  FMUL.FTZ R21, R46, UR12 ;  /* 0x0000000c2e157c20 */ /* 0x000fe20008410000 */
[----:B------:R-:W-:Y:S01]  /*16c10*/  FSEL R233, R17, -INF , !P1 ;  /* 0xff80000011e97808 */ /* 0x000fe20004800000 */
[----:B------:R-:W1:Y:S01]  /*16c20*/  MUFU.TANH R16, R33 ;  /* 0x0000002100107308 */ /* 0x000e620000002400 */
[----:B------:R-:W-:Y:S01]  /*16c30*/  IABS R11, R9 ;  /* 0x00000009000b7213 */ /* 0x000fe20000000000 */
[----:B------:R-:W-:Y:S01]  /*16c40*/  IMAD.IADD R12, R202, 0x1, -R2 ;  /* 0x00000001ca0c7824 */ /* 0x000fe200078e0a02 */
[----:B------:R-:W-:Y:S01]  /*16c50*/  ISETP.GE.OR P2, PT, R2, R207, !P2 ;  /* 0x000000cf0200720c */ /* 0x000fe20005746670 */
[----:B------:R-:W-:Y:S01]  /*16c60*/  IMAD.IADD R13, R202, 0x1, -R0 ;  /* 0x00000001ca0d7824 */ /* 0x000fe200078e0a00 */
[----:B------:R-:W-:Y:S01]  /*16c70*/  I2FP.F32.S32 R11, R11 ;  /* 0x0000000b000b7245 */ /* 0x000fe20000201400 */
[----:B------:R-:W-:Y:S01]  /*16c80*/  FMUL.FTZ R20, R47, UR12 ;  /* 0x0000000c2f147c20 */ /* 0x000fe20008410000 */
[----:B------:R-:W-:Y:S03]  /*16c90*/  FSEL R231, R15, -INF , !P5 ;  /* 0xff8000000fe77808 */ /* 0x000fe60006800000 */
[----:B------:R-:W-:Y:S01]  /*16ca0*/  MUFU.TANH R21, R21 ;  /* 0x0000001500157308 */ /* 0x000fe20000002400 */
[C---:B------:R-:W-:Y:S01]  /*16cb0*/  ISETP.GE.AND P1, PT, R2.reuse, R198, PT ;  /* 0x000000c60200720c */ /* 0x040fe20003f26270 */
[----:B------:R-:W-:Y:S01]  /*16cc0*/  FFMA.FTZ R5, R11, -UR31, R5 ;  /* 0x8000001f0b057c23 */ /* 0x000fe20008010005 */
[----:B------:R-:W-:Y:S01]  /*16cd0*/  ISETP.GE.AND P5, PT, R2, R196, PT ;  /* 0x000000c40200720c */ /* 0x000fe20003fa6270 */
[----:B------:R-:W-:Y:S01]  /*16ce0*/  FMUL.FTZ R18, R39, UR12 ;  /* 0x0000000c27127c20 */ /* 0x000fe20008410000 */
[----:B------:R-:W-:Y:S01]  /*16cf0*/  FSEL R230, R14, -INF , !P3 ;  /* 0xff8000000ee67808 */ /* 0x000fe20005800000 */
[----:B------:R-:W-:Y:S01]  /*16d00*/  FMUL.FTZ R40, R40, UR12 ;  /* 0x0000000c28287c20 */ /* 0x000fe20008410000 */
[----:B------:R-:W-:Y:S03]  /*16d10*/  FSEL R235, R5, -INF , !P2 ;  /* 0xff80000005eb7808 */ /* 0x000fe60005000000 */
[----:B------:R-:W-:Y:S01]  /*16d20*/  MUFU.TANH R15, R42 ;  /* 0x0000002a000f7308 */ /* 0x000fe20000002400 */
[----:B------:R-:W-:Y:S01]  /*16d30*/  IABS R9, R13 ;  /* 0x0000000d00097213 */ /* 0x000fe20000000000 */
[----:B-1----:R-:W-:Y:S01]  /*16d40*/  FFMA.FTZ R16, R8, -UR31, R16 ;  /* 0x8000001f08107c23 */ /* 0x002fe20008010010 */
[----:B------:R-:W-:Y:S01]  /*16d50*/  ISETP.GE.AND P3, PT, R0, R198, PT ;  /* 0x000000c60000720c */ /* 0x000fe20003f66270 */
[----:B------:R-:W-:Y:S01]  /*16d60*/  IMAD.IADD R8, R200, 0x1, -R0 ;  /* 0x00000001c8087824 */ /* 0x000fe200078e0a00 */
[-C--:B------:R-:W-:Y:S01]  /*16d70*/  ISETP.GE.AND P2, PT, R0, R197.reuse, PT ;  /* 0x000000c50000720c */ /* 0x080fe20003f46270 */
[----:B------:R-:W-:Y:S01]  /*16d80*/  FMUL.FTZ R41, R41, UR12 ;  /* 0x0000000c29297c20 */ /* 0x000fe20008410000 */
[----:B------:R-:W-:Y:S03]  /*16d90*/  FSEL R232, R16, -INF , !P6 ;  /* 0xff80000010e87808 */ /* 0x000fe60007000000 */
[----:B------:R-:W-:Y:S01]  /*16da0*/  MUFU.TANH R14, R43 ;  /* 0x0000002b000e7308 */ /* 0x000fe20000002400 */
[----:B------:R-:W-:Y:S01]  /*16db0*/  IABS R10, R8 ;  /* 0x00000008000a7213 */ /* 0x000fe20000000000 */
[----:B------:R-:W-:Y:S01]  /*16dc0*/  IMAD.MOV.U32 R39, RZ, RZ, R22 ;  /* 0x000000ffff277224 */ /* 0x000fe200078e0016 */
[----:B------:R-:W-:Y:S02]  /*16dd0*/  IABS R8, R12 ;  /* 0x0000000c00087213 */ /* 0x000fe40000000000 */
[----:B------:R-:W-:Y:S02]  /*16de0*/  I2FP.F32.S32 R10, R10 ;  /* 0x0000000a000a7245 */ /* 0x000fe40000201400 */
[----:B------:R-:W-:Y:S03]  /*16df0*/  I2FP.F32.S32 R8, R8 ;  /* 0x0000000800087245 */ /* 0x000fe60000201400 */
[----:B------:R-:W-:Y:S01]  /*16e00*/  MUFU.TANH R20, R20 ;  /* 0x0000001400147308 */ /* 0x000fe20000002400 */
[----:B------:R-:W-:Y:S01]  /*16e10*/  ISETP.GE.AND P6, PT, R2, R197, PT ;  /* 0x000000c50200720c */ /* 0x000fe20003fc6270 */
[----:B------:R-:W-:Y:S01]  /*16e20*/  FFMA.FTZ R4, R10, -UR31, R4 ;  /* 0x8000001f0a047c23 */ /* 0x000fe20008010004 */
[C---:B------:R-:W-:Y:S02]  /*16e30*/  ISETP.GE.OR P1, PT, R2.reuse, R206, !P1 ;  /* 0x000000ce0200720c */ /* 0x040fe40004f26670 */
[----:B------:R-:W-:Y:S02]  /*16e40*/  ISETP.GE.OR P6, PT, R2, R205, !P6 ;  /* 0x000000cd0200720c */ /* 0x000fe400077c6670 */
[----:B------:R-:W-:Y:S01]  /*16e50*/  FSEL R234, R4, -INF , !P0 ;  /* 0xff80000004ea7808 */ /* 0x000fe20004000000 */
[--C-:B------:R-:W-:Y:S01]  /*16e60*/  IMAD.IADD R4, R201, 0x1, -R2.reuse ;  /* 0x00000001c9047824 */ /* 0x100fe200078e0a02 */
[----:B------:R-:W-:Y:S01]  /*16e70*/  ISETP.GE.AND P0, PT, R0, R196, PT ;  /* 0x000000c40000720c */ /* 0x000fe20003f06270 */
[----:B------:R-:W1:Y:S01]  /*16e80*/  MUFU.TANH R19, R19 ;  /* 0x0000001300137308 */ /* 0x000e620000002400 */
[----:B------:R-:W-:Y:S02]  /*16e90*/  ISETP.GE.OR P5, PT, R2, R204, !P5 ;  /* 0x000000cc0200720c */ /* 0x000fe40006fa6670 */
[----:B------:R-:W-:Y:S02]  /*16ea0*/  IABS R11, R4 ;  /* 0x00000004000b7213 */ /* 0x000fe40000000000 */
[----:B------:R-:W-:Y:S01]  /*16eb0*/  I2FP.F32.S32 R9, R9 ;  /* 0x0000000900097245 */ /* 0x000fe20000201400 */
[----:B------:R-:W2:Y:S01]  /*16ec0*/  LDSM.16.M88.4 R4, [R193] ;  /* 0x00000000c104783b */ /* 0x000ea20000000200 */
[C---:B------:R-:W-:Y:S03]  /*16ed0*/  ISETP.GE.OR P3, PT, R0.reuse, R206, !P3 ;  /* 0x000000ce0000720c */ /* 0x040fe60005f66670 */
[----:B------:R-:W3:Y:S01]  /*16ee0*/  MUFU.TANH R18, R18 ;  /* 0x0000001200127308 */ /* 0x000ee20000002400 */
[C---:B------:R-:W-:Y:S02]  /*16ef0*/  ISETP.GE.OR P2, PT, R0.reuse, R205, !P2 ;  /* 0x000000cd0000720c */ /* 0x040fe40005746670 */
[----:B------:R-:W-:Y:S07]  /*16f00*/  ISETP.GE.OR P0, PT, R0, R204, !P0 ;  /* 0x000000cc0000720c */ /* 0x000fee0004706670 */
[----:B------:R-:W4:Y:S01]  /*16f10*/  MUFU.TANH R17, R40 ;  /* 0x0000002800117308 */ /* 0x000f220000002400 */
[----:B-1----:R-:W-:Y:S01]  /*16f20*/  FFMA.FTZ R19, R8, -UR31, R19 ;  /* 0x8000001f08137c23 */ /* 0x002fe20008010013 */
[----:B------:R-:W-:Y:S02]  /*16f30*/  IMAD.IADD R8, R203, 0x1, -R2 ;  /* 0x00000001cb087824 */ /* 0x000fe400078e0a02 */
[--C-:B------:R-:W-:Y:S02]  /*16f40*/  IMAD.IADD R2, R201, 0x1, -R0.reuse ;  /* 0x00000001c9027824 */ /* 0x100fe400078e0a00 */
[----:B------:R-:W-:Y:S01]  /*16f50*/  FSEL R225, R19, -INF , !P1 ;  /* 0xff80000013e17808 */ /* 0x000fe20004800000 */
[----:B------:R-:W-:Y:S03]  /*16f60*/  IMAD.IADD R0, R203, 0x1, -R0 ;  /* 0x00000001cb007824 */ /* 0x000fe600078e0a00 */
[----:B------:R-:W1:Y:S01]  /*16f70*/  MUFU.TANH R16, R41 ;  /* 0x0000002900107308 */ /* 0x000e620000002400 */
[----:B------:R-:W-:Y:S01]  /*16f80*/  IABS R10, R2 ;  /* 0x00000002000a7213 */ /* 0x000fe20000000000 */
[----:B---3--:R-:W-:Y:S01]  /*16f90*/  FFMA.FTZ R18, R9, -UR31, R18 ;  /* 0x8000001f09127c23 */ /* 0x008fe20008010012 */
        /* <DEDUP_REMOVED lines=13> */
[--C-:B------:R-:W-:Y:S01]  /*17070*/  IMAD.IADD R9, R201, 0x1, -R2.reuse ;  /* 0x00000001c9097824 */ /* 0x100fe200078e0a02 */
[----:B------:R-:W-:Y:S01]  /*17080*/  ISETP.GE.AND P1, PT, R2, R197, PT ;  /* 0x000000c50200720c */ /* 0x000fe20003f26270 */
[----:B------:R-:W-:Y:S01]  /*17090*/  MUFU.TANH R15, R50 ;  /* 0x00000032000f7308 */ /* 0x000fe20000002400 */
[----:B------:R-:W-:Y:S01]  /*170a0*/  FSEL R228, R14, -INF , !P0 ;  /* 0xff8000000ee47808 */ /* 0x000fe20004000000 */
[-C--:B--2---:R-:W-:Y:S03]  /*170b0*/  HMMA.16816.F32.BF16 R52, R172, R4.reuse, R52 ;  /* 0x00000004ac34723c */ /* 0x084fe60000041834 */
[----:B------:R-:W-:Y:S01]  /*170c0*/  IABS R11, R9 ;  /* 0x00000009000b7213 */ /* 0x000fe20000000000 */
[----:B------:R-:W-:Y:S01]  /*170d0*/  IMAD.IADD R12, R203, 0x1, -R2 ;  /* 0x00000001cb0c7824 */ /* 0x000fe200078e0a02 */
[C---:B------:R-:W-:Y:S01]  /*170e0*/  ISETP.GE.OR P1, PT, R2.reuse, R205, !P1 ;  /* 0x000000cd0200720c */ /* 0x040fe20004f26670 */
[C---:B------:R-:W-:Y:S02]  /*170f0*/  HMMA.16816.F32.BF16 R56, R180.reuse, R4, R56 ;  /* 0x00000004b438723c */ /* 0x040fe40000041838 */
[----:B------:R-:W-:Y:S02]  /*17100*/  MUFU.TANH R14, R51 ;  /* 0x00000033000e7308 */ /* 0x000fe40000002400 */
[----:B------:R-:W-:Y:S01]  /*17110*/  ISETP.GE.AND P5, PT, R2, R198, PT ;  /* 0x000000c60200720c */ /* 0x000fe20003fa6270 */
[----:B----4-:R-:W-:Y:S01]  /*17120*/  FFMA.FTZ R17, R0, -UR31, R17 ;  /* 0x8000001f00117c23 */ /* 0x010fe20008010011 */
[----:B------:R-:W-:Y:S01]  /*17130*/  I2FP.F32.S32 R11, R11 ;  /* 0x0000000b000b7245 */ /* 0x000fe20000201400 */
[-C--:B------:R-:W-:Y:S03]  /*17140*/  HMMA.16816.F32.BF16 R60, R180, R6.reuse, R60 ;  /* 0x00000006b43c723c */ /* 0x080fe6000004183c */
[C---:B------:R-:W-:Y:S01]  /*17150*/  ISETP.GE.OR P5, PT, R2.reuse, R206, !P5 ;  /* 0x000000ce0200720c */ /* 0x040fe20006fa6670 */
[----:B------:R-:W-:Y:S01]  /*17160*/  FFMA.FTZ R5, R11, -UR31, R44 ;  /* 0x8000001f0b057c23 */ /* 0x000fe2000801002c */
[----:B------:R-:W-:Y:S01]  /*17170*/  FSEL R227, R17, -INF , !P6 ;  /* 0xff80000011e37808 */ /* 0x000fe20007000000 */
[C---:B------:R-:W-:Y:S01]  /*17180*/  HMMA.16816.F32.BF16 R64, R172.reuse, R6, R64 ;  /* 0x00000006ac40723c */ /* 0x040fe20000041840 */
[----:B------:R-:W-:Y:S03]  /*17190*/  MUFU.TANH R17, R48 ;  /* 0x0000003000117308 */ /* 0x000fe60000002400 */
[----:B------:R-:W-:Y:S01]  /*171a0*/  ISETP.GE.AND P6, PT, R2, R196, PT ;  /* 0x000000c40200720c */ /* 0x000fe20003fc6270 */
[----:B------:R-:W-:Y:S01]  /*171b0*/  VIADD R0, R168, 0x29 ;  /* 0x00000029a8007836 */ /* 0x000fe20000000000 */
[----:B------:R-:W-:Y:S01]  /*171c0*/  FSEL R223, R5, -INF , !P1 ;  /* 0xff80000005df7808 */ /* 0x000fe20004800000 */
[----:B------:R-:W-:Y:S01]  /*171d0*/  IMAD.IADD R5, R200, 0x1, -R2 ;  /* 0x00000001c8057824 */ /* 0x000fe200078e0a02 */
[----:B------:R-:W-:Y:S02]  /*171e0*/  ISETP.GE.OR P6, PT, R2, R204, !P6 ;  /* 0x000000cc0200720c */ /* 0x000fe400077c6670 */
[C---:B------:R-:W-:Y:S01]  /*171f0*/  ISETP.GE.AND P3, PT, R0.reuse, R197, PT ;  /* 0x000000c50000720c */ /* 0x040fe20003f66270 */
[----:B------:R-:W-:Y:S01]  /*17200*/  FMUL.FTZ R59, R59, UR12 ;  /* 0x0000000c3b3b7c20 */ /* 0x000fe20008410000 */
[----:B------:R-:W-:Y:S01]  /*17210*/  ISETP.GE.AND P0, PT, R0, R196, PT ;  /* 0x000000c40000720c */ /* 0x000fe20003f06270 */
[----:B------:R-:W-:Y:S01]  /*17220*/  FMUL.FTZ R19, R54, UR12 ;  /* 0x0000000c36137c20 */ /* 0x000fe20008410000 */
[----:B------:R-:W-:Y:S01]  /*17230*/  ISETP.GE.OR P3, PT, R0, R205, !P3 ;  /* 0x000000cd0000720c */ /* 0x000fe20005f66670 */
[----:B-1----:R-:W-:Y:S01]  /*17240*/  FFMA.FTZ R16, R8, -UR31, R16 ;  /* 0x8000001f08107c23 */ /* 0x002fe20008010010 */
[C---:B------:R-:W-:Y:S01]  /*17250*/  ISETP.GE.AND P1, PT, R0.reuse, R199, PT ;  /* 0x000000c70000720c */ /* 0x040fe20003f26270 */
[--C-:B------:R-:W-:Y:S01]  /*17260*/  IMAD.IADD R8, R201, 0x1, -R0.reuse ;  /* 0x00000001c9087824 */ /* 0x100fe200078e0a00 */
[----:B------:R-:W-:Y:S01]  /*17270*/  ISETP.GE.OR P0, PT, R0, R204, !P0 ;  /* 0x000000cc0000720c */ /* 0x000fe20004706670 */
[----:B------:R-:W-:Y:S01]  /*17280*/  FMUL.FTZ R60, R60, UR12 ;  /* 0x0000000c3c3c7c20 */ /* 0x000fe20008410000 */
[----:B------:R-:W-:Y:S01]  /*17290*/  ISETP.GE.OR P1, PT, R0, R207, !P1 ;  /* 0x000000cf0000720c */ /* 0x000fe20004f26670 */
[--C-:B------:R-:W-:Y:S01]  /*172a0*/  IMAD.IADD R13, R203, 0x1, -R0.reuse ;  /* 0x00000001cb0d7824 */ /* 0x100fe200078e0a00 */
[----:B------:R-:W-:Y:S01]  /*172b0*/  IABS R10, R8 ;  /* 0x00000008000a7213 */ /* 0x000fe20000000000 */
[----:B------:R-:W-:Y:S01]  /*172c0*/  FMUL.FTZ R58, R58, UR12 ;  /* 0x0000000c3a3a7c20 */ /* 0x000fe20008410000 */
[----:B------:R-:W-:Y:S01]  /*172d0*/  IABS R8, R12 ;  /* 0x0000000c00087213 */ /* 0x000fe20000000000 */
[----:B------:R-:W-:Y:S01]  /*172e0*/  MUFU.TANH R60, R60 ;  /* 0x0000003c003c7308 */ /* 0x000fe20000002400 */
[----:B------:R-:W-:Y:S01]  /*172f0*/  I2FP.F32.S32 R10, R10 ;  /* 0x0000000a000a7245 */ /* 0x000fe20000201400 */
[----:B------:R-:W-:Y:S01]  /*17300*/  FMUL.FTZ R66, R66, UR12 ;  /* 0x0000000c42427c20 */ /* 0x000fe20008410000 */
[----:B------:R-:W-:Y:S01]  /*17310*/  IABS R9, R13 ;  /* 0x0000000d00097213 */ /* 0x000fe20000000000 */
[----:B------:R-:W-:Y:S01]  /*17320*/  FMUL.FTZ R61, R61, UR12 ;  /* 0x0000000c3d3d7c20 */ /* 0x000fe20008410000 */
[----:B------:R-:W-:Y:S01]  /*17330*/  FSEL R226, R16, -INF , !P2 ;  /* 0xff80000010e27808 */ /* 0x000fe20005000000 */
[----:B------:R-:W-:Y:S01]  /*17340*/  FFMA.FTZ R4, R10, -UR31, R45 ;  /* 0x8000001f0a047c23 */ /* 0x000fe2000801002d */
[----:B------:R-:W-:Y:S03]  /*17350*/  I2FP.F32.S32 R9, R9 ;  /* 0x0000000900097245 */ /* 0x000fe60000201400 */
[----:B------:R-:W1:Y:S01]  /*17360*/  MUFU.TANH R16, R49 ;  /* 0x0000003100107308 */ /* 0x000e620000002400 */
[----:B------:R-:W-:Y:S01]  /*17370*/  IABS R10, R5 ;  /* 0x00000005000a7213 */ /* 0x000fe20000000000 */
[----:B------:R-:W-:Y:S01]  /*17380*/  FMUL.FTZ R5, R52, UR12 ;  /* 0x0000000c34057c20 */ /* 0x000fe20008410000 */
[----:B------:R-:W-:Y:S01]  /*17390*/  FSEL R222, R4, -INF , !P3 ;  /* 0xff80000004de7808 */ /* 0x000fe20005800000 */
[----:B------:R-:W-:Y:S01]  /*173a0*/  IMAD.IADD R4, R200, 0x1, -R0 ;  /* 0x00000001c8047824 */ /* 0x000fe200078e0a00 */
[----:B------:R-:W-:Y:S01]  /*173b0*/  ISETP.GE.AND P3, PT, R0, R198, PT ;  /* 0x000000c60000720c */ /* 0x000fe20003f66270 */
[----:B------:R-:W-:Y:S01]  /*173c0*/  FFMA.FTZ R20, R9, -UR31, R20 ;  /* 0x8000001f09147c23 */ /* 0x000fe20008010014 */
[----:B------:R-:W-:Y:S03]  /*173d0*/  ISETP.GE.AND P2, PT, R2, R199, PT ;  /* 0x000000c70200720c */ /* 0x000fe60003f46270 */
[----:B------:R-:W2:Y:S01]  /*173e0*/  MUFU.TANH R5, R5 ;  /* 0x0000000500057308 */ /* 0x000ea20000002400 */
[----:B------:R-:W-:Y:S01]  /*173f0*/  ISETP.GE.OR P3, PT, R0, R206, !P3 ;  /* 0x000000ce0000720c */ /* 0x000fe20005f66670 */
[----:B------:R-:W-:Y:S01]  /*17400*/  IMAD.IADD R0, R202, 0x1, -R0 ;  /* 0x00000001ca007824 */ /* 0x000fe200078e0a00 */
[----:B------:R-:W-:Y:S01]  /*17410*/  I2FP.F32.S32 R8, R8 ;  /* 0x0000000800087245 */ /* 0x000fe20000201400 */
[----:B------:R-:W-:Y:S01]  /*17420*/  FMUL.FTZ R64, R64, UR12 ;  /* 0x0000000c40407c20 */ /* 0x000fe20008410000 */
[----:B------:R-:W-:Y:S01]  /*17430*/  ISETP.GE.OR P2, PT, R2, R207, !P2 ;  /* 0x000000cf0200720c */ /* 0x000fe20005746670 */
[----:B------:R-:W-:Y:S01]  /*17440*/  IMAD.IADD R2, R202, 0x1, -R2 ;  /* 0x00000001ca027824 */ /* 0x000fe200078e0a02 */
[----:B------:R-:W-:Y:S01]  /*17450*/  IABS R9, R0 ;  /* 0x0000000000097213 */ /* 0x000fe20000000000 */
[----:B------:R-:W-:Y:S01]  /*17460*/  FFMA.FTZ R21, R8, -UR31, R21 ;  /* 0x8000001f08157c23 */ /* 0x000fe20008010015 */
[----:B------:R-:W-:Y:S01]  /*17470*/  IABS R8, R4 ;  /* 0x0000000400087213 */ /* 0x000fe20000000000 */
[----:B------:R-:W-:Y:S01]  /*17480*/  FMUL.FTZ R4, R53, UR12 ;  /* 0x0000000c35047c20 */ /* 0x000fe20008410000 */
        /* <DEDUP_REMOVED lines=8> */
[----:B------:R-:W-:Y:S01]  /*17510*/  I2FP.F32.S32 R9, R9 ;  /* 0x0000000900097245 */ /* 0x000fe20000201400 */
[----:B------:R-:W-:Y:S01]  /*17520*/  FFMA.FTZ R15, R2, -UR31, R15 ;  /* 0x8000001f020f7c23 */ /* 0x000fe2000801000f */
[----:B------:R-:W-:Y:S01]  /*17530*/  FSEL R220, R20, -INF , !P0 ;  /* 0xff80000014dc7808 */ /* 0x000fe20004000000 */
[----:B------:R-:W-:Y:S01]  /*17540*/  VIADD R2, R168, 0x30 ;  /* 0x00000030a8027836 */ /* 0x000fe20000000000 */
[----:B------:R-:W-:Y:S01]  /*17550*/  FSEL R221, R21, -INF , !P6 ;  /* 0xff80000015dd7808 */ /* 0x000fe20007000000 */
[----:B------:R-:W-:Y:S01]  /*17560*/  FMUL.FTZ R21, R62, UR12 ;  /* 0x0000000c3e157c20 */ /* 0x000fe20008410000 */
[----:B------:R-:W-:Y:S01]  /*17570*/  FSEL R216, R16, -INF , !P1 ;  /* 0xff80000010d87808 */ /* 0x000fe20004800000 */
[----:B------:R-:W1:Y:S01]  /*17580*/  MUFU.TANH R4, R4 ;  /* 0x0000000400047308 */ /* 0x000e620000002400 */
[----:B------:R-:W-:Y:S01]  /*17590*/  ISETP.GE.AND P6, PT, R2, R199, PT ;  /* 0x000000c70200720c */ /* 0x000fe20003fc6270 */
[----:B------:R-:W-:Y:S01]  /*175a0*/  FFMA.FTZ R14, R9, -UR31, R14 ;  /* 0x8000001f090e7c23 */ /* 0x000fe2000801000e */
[----:B------:R-:W-:Y:S01]  /*175b0*/  FSEL R215, R15, -INF , !P5 ;  /* 0xff8000000fd77808 */ /* 0x000fe20006800000 */
[----:B------:R-:W-:Y:S01]  /*175c0*/  IMAD.IADD R9, R200, 0x1, -R2 ;  /* 0x00000001c8097824 */ /* 0x000fe200078e0a02 */
[----:B------:R-:W-:Y:S01]  /*175d0*/  ISETP.GE.OR P6, PT, R2, R207, !P6 ;  /* 0x000000cf0200720c */ /* 0x000fe200077c6670 */
[----:B------:R-:W-:Y:S01]  /*175e0*/  FFMA.FTZ R17, R0, -UR31, R17 ;  /* 0x8000001f00117c23 */ /* 0x000fe20008010011 */
[----:B------:R-:W-:Y:S01]  /*175f0*/  ISETP.GE.AND P1, PT, R2, R197, PT ;  /* 0x000000c50200720c */ /* 0x000fe20003f26270 */
[----:B------:R-:W-:Y:S01]  /*17600*/  VIADD R0, R168, 0x31 ;  /* 0x00000031a8007836 */ /* 0x000fe20000000000 */
[----:B------:R-:W-:Y:S01]  /*17610*/  IABS R11, R9 ;  /* 0x00000009000b7213 */ /* 0x000fe20000000000 */
[----:B------:R-:W-:Y:S01]  /*17620*/  MUFU.TANH R15, R58 ;  /* 0x0000003a000f7308 */ /* 0x000fe20000002400 */
[----:B------:R-:W-:Y:S01]  /*17630*/  FSEL R217, R17, -INF , !P2 ;  /* 0xff80000011d97808 */ /* 0x000fe20005000000 */
[----:B------:R-:W-:Y:S01]  /*17640*/  IMAD.IADD R8, R200, 0x1, -R0 ;  /* 0x00000001c8087824 */ /* 0x000fe200078e0a00 */
[----:B------:R-:W-:Y:S01]  /*17650*/  ISETP.GE.AND P0, PT, R0, R199, PT ;  /* 0x000000c70000720c */ /* 0x000fe20003f06270 */
[----:B------:R-:W-:Y:S01]  /*17660*/  FMUL.FTZ R20, R63, UR12 ;  /* 0x0000000c3f147c20 */ /* 0x000fe20008410000 */
[----:B------:R-:W-:Y:S01]  /*17670*/  I2FP.F32.S32 R11, R11 ;  /* 0x0000000b000b7245 */ /* 0x000fe20000201400 */
[----:B------:R-:W-:Y:S01]  /*17680*/  IMAD.IADD R12, R202, 0x1, -R2 ;  /* 0x00000001ca0c7824 */ /* 0x000fe200078e0a02 */
[----:B------:R-:W-:Y:S03]  /*17690*/  IABS R10, R8 ;  /* 0x00000008000a7213 */ /* 0x000fe60000000000 */
[----:B------:R-:W-:Y:S01]  /*176a0*/  MUFU.TANH R21, R21 ;  /* 0x0000001500157308 */ /* 0x000fe20000002400 */
[----:B------:R-:W-:Y:S01]  /*176b0*/  ISETP.GE.OR P0, PT, R0, R207, !P0 ;  /* 0x000000cf0000720c */ /* 0x000fe20004706670 */
[----:B--2---:R-:W-:Y:S01]  /*176c0*/  FFMA.FTZ R5, R11, -UR31, R5 ;  /* 0x8000001f0b057c23 */ /* 0x004fe20008010005 */
[----:B------:R-:W-:Y:S01]  /*176d0*/  I2FP.F32.S32 R10, R10 ;  /* 0x0000000a000a7245 */ /* 0x000fe20000201400 */
[----:B------:R-:W-:Y:S01]  /*176e0*/  IMAD.IADD R13, R202, 0x1, -R0 ;  /* 0x00000001ca0d7824 */ /* 0x000fe200078e0a00 */
[----:B------:R-:W-:Y:S01]  /*176f0*/  IABS R8, R12 ;  /* 0x0000000c00087213 */ /* 0x000fe20000000000 */
[----:B------:R-:W-:Y:S01]  /*17700*/  FMUL.FTZ R56, R56, UR12 ;  /* 0x0000000c38387c20 */ /* 0x000fe20008410000 */
[----:B------:R-:W-:Y:S01]  /*17710*/  FSEL R219, R5, -INF , !P6 ;  /* 0xff80000005db7808 */ /* 0x000fe20007000000 */
[----:B-1----:R-:W-:Y:S01]  /*17720*/  FFMA.FTZ R4, R10, -UR31, R4 ;  /* 0x8000001f0a047c23 */ /* 0x002fe20008010004 */
[----:B------:R-:W-:Y:S01]  /*17730*/  I2FP.F32.S32 R8, R8 ;  /* 0x0000000800087245 */ /* 0x000fe20000201400 */
[----:B------:R-:W-:Y:S01]  /*17740*/  MUFU.TANH R20, R20 ;  /* 0x0000001400147308 */ /* 0x000fe20000002400 */
[----:B------:R-:W-:Y:S01]  /*17750*/  ISETP.GE.AND P2, PT, R2, R198, PT ;  /* 0x000000c60200720c */ /* 0x000fe20003f46270 */
[----:B------:R-:W-:Y:S01]  /*17760*/  FMUL.FTZ R65, R65, UR12 ;  /* 0x0000000c41417c20 */ /* 0x000fe20008410000 */
[----:B------:R-:W-:Y:S01]  /*17770*/  FSEL R218, R4, -INF , !P0 ;  /* 0xff80000004da7808 */ /* 0x000fe20004000000 */
[--C-:B------:R-:W-:Y:S01]  /*17780*/  IMAD.IADD R4, R201, 0x1, -R2.reuse ;  /* 0x00000001c9047824 */ /* 0x100fe200078e0a02 */
[----:B------:R-:W-:Y:S01]  /*17790*/  ISETP.GE.AND P5, PT, R2, R196, PT ;  /* 0x000000c40200720c */ /* 0x000fe20003fa6270 */
[----:B------:R-:W-:Y:S01]  /*177a0*/  FMUL.FTZ R57, R57, UR12 ;  /* 0x0000000c39397c20 */ /* 0x000fe20008410000 */
[----:B------:R-:W-:Y:S03]  /*177b0*/  FSEL R214, R14, -INF , !P3 ;  /* 0xff8000000ed67808 */ /* 0x000fe60005800000 */
[----:B------:R-:W-:Y:S01]  /*177c0*/  MUFU.TANH R17, R56 ;  /* 0x0000003800117308 */ /* 0x000fe20000002400 */
[----:B------:R-:W-:Y:S01]  /*177d0*/  IABS R11, R4 ;  /* 0x00000004000b7213 */ /* 0x000fe20000000000 */
[----:B------:R-:W-:Y:S01]  /*177e0*/  FMUL.FTZ R18, R55, UR12 ;  /* 0x0000000c37127c20 */ /* 0x000fe20008410000 */
[----:B------:R-:W-:Y:S01]  /*177f0*/  IABS R9, R13 ;  /* 0x0000000d00097213 */ /* 0x000fe20000000000 */
[----:B------:R-:W1:Y:S01]  /*17800*/  LDSM.16.M88.4 R4, [R192] ;  /* 0x00000000c004783b */ /* 0x000e620000000200 */
[C---:B------:R-:W-:Y:S02]  /*17810*/  ISETP.GE.AND P3, PT, R0.reuse, R198, PT ;  /* 0x000000c60000720c */ /* 0x040fe40003f66270 */
[C---:B------:R-:W-:Y:S03]  /*17820*/  ISETP.GE.AND P6, PT, R0.reuse, R197, PT ;  /* 0x000000c50000720c */ /* 0x040fe60003fc6270 */
[----:B------:R-:W-:Y:S01]  /*17830*/  MUFU.TANH R14, R59 ;  /* 0x0000003b000e7308 */ /* 0x000fe20000002400 */
[----:B------:R-:W-:Y:S02]  /*17840*/  ISETP.GE.AND P0, PT, R0, R196, PT ;  /* 0x000000c40000720c */ /* 0x000fe40003f06270 */
[C---:B------:R-:W-:Y:S02]  /*17850*/  ISETP.GE.OR P2, PT, R2.reuse, R206, !P2 ;  /* 0x000000ce0200720c */ /* 0x040fe40005746670 */
[C---:B------:R-:W-:Y:S02]  /*17860*/  ISETP.GE.OR P1, PT, R2.reuse, R205, !P1 ;  /* 0x000000cd0200720c */ /* 0x040fe40004f26670 */
[----:B------:R-:W-:Y:S03]  /*17870*/  ISETP.GE.OR P5, PT, R2, R204, !P5 ;  /* 0x000000cc0200720c */ /* 0x000fe60006fa6670 */
[----:B------:R-:W2:Y:S01]  /*17880*/  MUFU.TANH R19, R19 ;  /* 0x0000001300137308 */ /* 0x000ea20000002400 */
[----:B------:R-:W-:Y:S02]  /*17890*/  I2FP.F32.S32 R9, R9 ;  /* 0x0000000900097245 */ /* 0x000fe40000201400 */
[C---:B------:R-:W-:Y:S02]  /*178a0*/  ISETP.GE.OR P3, PT, R0.reuse, R206, !P3 ;  /* 0x000000ce0000720c */ /* 0x040fe40005f66670 */
[C---:B------:R-:W-:Y:S02]  /*178b0*/  ISETP.GE.OR P6, PT, R0.reuse, R205, !P6 ;  /* 0x000000cd0000720c */ /* 0x040fe400077c6670 */
[----:B------:R-:W-:Y:S03]  /*178c0*/  ISETP.GE.OR P0, PT, R0, R204, !P0 ;  /* 0x000000cc0000720c */ /* 0x000fe60004706670 */
[----:B------:R-:W3:Y:S10]  /*178d0*/  MUFU.TANH R18, R18 ;  /* 0x0000001200127308 */ /* 0x000ef40000002400 */
[----:B------:R-:W4:Y:S01]  /*178e0*/  MUFU.TANH R16, R57 ;  /* 0x0000003900107308 */ /* 0x000f220000002400 */
[----:B--2---:R-:W-:Y:S01]  /*178f0*/  FFMA.FTZ R19, R8, -UR31, R19 ;  /* 0x8000001f08137c23 */ /* 0x004fe20008010013 */
[----:B------:R-:W-:Y:S02]  /*17900*/  IMAD.IADD R8, R203, 0x1, -R2 ;  /* 0x00000001cb087824 */ /* 0x000fe400078e0a02 */
[--C-:B------:R-:W-:Y:S02]  /*17910*/  IMAD.IADD R2, R201, 0x1, -R0.reuse ;  /* 0x00000001c9027824 */ /* 0x100fe400078e0a00 */
[----:B------:R-:W-:Y:S01]  /*17920*/  FSEL R209, R19, -INF , !P2 ;  /* 0xff80000013d17808 */ /* 0x000fe20005000000 */
[----:B------:R-:W-:Y:S02]  /*17930*/  IMAD.IADD R0, R203, 0x1, -R0 ;  /* 0x00000001cb007824 */ /* 0x000fe400078e0a00 */
[----:B------:R-:W-:Y:S01]  /*17940*/  IABS R10, R2 ;  /* 0x00000002000a7213 */ /* 0x000fe20000000000 */
[----:B---3--:R-:W-:Y:S01]  /*17950*/  FFMA.FTZ R18, R9, -UR31, R18 ;  /* 0x8000001f09127c23 */ /* 0x008fe20008010012 */
[----:B------:R-:W-:Y:S01]  /*17960*/  IABS R2, R8 ;  /* 0x0000000800027213 */ /* 0x000fe20000000000 */
[-C--:B-1----:R-:W-:Y:S03]  /*17970*/  HMMA.16816.F32.BF16 R68, R172, R4.reuse, R68 ;  /* 0x00000004ac44723c */ /* 0x082fe60000041844 */
[----:B------:R-:W-:Y:S01]  /*17980*/  IABS R9, R0 ;  /* 0x0000000000097213 */ /* 0x000fe20000000000 */
[----:B------:R-:W-:Y:S01]  /*17990*/  IMAD.MOV.U32 R0, RZ, RZ, R11 ;  /* 0x000000ffff007224 */ /* 0x000fe200078e000b */
[----:B------:R-:W-:Y:S01]  /*179a0*/  I2FP.F32.S32 R2, R2 ;  /* 0x0000000200027245 */ /* 0x000fe20000201400 */
[C---:B------:R-:W-:Y:S05]  /*179b0*/  HMMA.16816.F32.BF16 R72, R180.reuse, R4, R72 ;  /* 0x00000004b448723c */ /* 0x040fea0000041848 */
[----:B------:R-:W-:Y:S01]  /*179c0*/  I2FP.F32.S32 R0, R0 ;  /* 0x0000000000007245 */ /* 0x000fe20000201400 */
[-C--:B------:R-:W-:Y:S05]  /*179d0*/  HMMA.16816.F32.BF16 R76, R180, R6.reuse, R76 ;  /* 0x00000006b44c723c */ /* 0x080fea000004184c */
[----:B------:R-:W-:Y:S01]  /*179e0*/  I2FP.F32.S32 R9, R9 ;  /* 0x0000000900097245 */ /* 0x000fe20000201400 */
[C---:B------:R-:W-:Y:S05]  /*179f0*/  HMMA.16816.F32.BF16 R80, R172.reuse, R6, R80 ;  /* 0x00000006ac50723c */ /* 0x040fea0000041850 */
[----:B------:R-:W-:Y:S01]  /*17a00*/  FSEL R179, R18, -INF , !P3 ;  /* 0xff80000012b37808 */ /* 0x000fe20005800000 */
[----:B------:R-:W-:Y:S01]  /*17a10*/  FFMA.FTZ R15, R2, -UR31, R15 ;  /* 0x8000001f020f7c23 */ /* 0x000fe2000801000f */
[----:B------:R-:W-:Y:S04]  /*17a20*/  VIADD R2, R168, 0x38 ;  /* 0x00000038a8027836 */ /* 0x000fe80000000000 */
[----:B------:R-:W-:Y:S01]  /*17a30*/  FFMA.FTZ R17, R0, -UR31, R17 ;  /* 0x8000001f00117c23 */ /* 0x000fe20008010011 */
[----:B------:R-:W-:Y:S01]  /*17a40*/  FSEL R213, R15, -INF , !P5 ;  /* 0xff8000000fd57808 */ /* 0x000fe20006800000 */
[----:B------:R-:W-:Y:S01]  /*17a50*/  VIADD R0, R168, 0x39 ;  /* 0x00000039a8007836 */ /* 0x000fe20000000000 */
[-C--:B------:R-:W-:Y:S01]  /*17a60*/  ISETP.GE.AND P2, PT, R2, R197.reuse, PT ;  /* 0x000000c50200720c */ /* 0x080fe20003f46270 */
[----:B------:R-:W1:Y:S01]  /*17a70*/  MUFU.TANH R15, R66 ;  /* 0x00000042000f7308 */ /* 0x000e620000002400 */
[----:B------:R-:W-:Y:S01]  /*17a80*/  FSEL R211, R17, -INF , !P1 ;  /* 0xff80000011d37808 */ /* 0x000fe20004800000 */
[----:B------:R-:W-:Y:S01]  /*17a90*/  IMAD.IADD R12, R203, 0x1, -R2 ;  /* 0x00000001cb0c7824 */ /* 0x000fe200078e0a02 */
[----:B------:R-:W-:Y:S01]  /*17aa0*/  ISETP.GE.AND P3, PT, R0, R197, PT ;  /* 0x000000c50000720c */ /* 0x000fe20003f66270 */
[----:B------:R-:W-:Y:S01]  /*17ab0*/  FMUL.FTZ R76, R76, UR12 ;  /* 0x0000000c4c4c7c20 */ /* 0x000fe20008410000 */
[-C--:B------:R-:W-:Y:S01]  /*17ac0*/  ISETP.GE.OR P2, PT, R2, R205.reuse, !P2 ;  /* 0x000000cd0200720c */ /* 0x080fe20005746670 */
[----:B------:R-:W-:Y:S01]  /*17ad0*/  IMAD.MOV.U32 R8, RZ, RZ, R10 ;  /* 0x000000ffff087224 */ /* 0x000fe200078e000a */
[----:B------:R-:W-:Y:S03]  /*17ae0*/  ISETP.GE.OR P3, PT, R0, R205, !P3 ;  /* 0x000000cd0000720c */ /* 0x000fe60005f66670 */
[----:B------:R-:W-:Y:S01]  /*17af0*/  MUFU.TANH R17, R64 ;  /* 0x0000004000117308 */ /* 0x000fe20000002400 */
[----:B------:R-:W-:Y:S01]  /*17b00*/  ISETP.GE.AND P1, PT, R2, R196, PT ;  /* 0x000000c40200720c */ /* 0x000fe20003f26270 */
[----:B------:R-:W-:Y:S01]  /*17b10*/  FMUL.FTZ R82, R82, UR12 ;  /* 0x0000000c52527c20 */ /* 0x000fe20008410000 */
[----:B------:R-:W-:Y:S01]  /*17b20*/  I2FP.F32.S32 R8, R8 ;  /* 0x0000000800087245 */ /* 0x000fe20000201400 */
[----:B------:R-:W-:Y:S01]  /*17b30*/  FFMA.FTZ R14, R9, -UR31, R14 ;  /* 0x8000001f090e7c23 */ /* 0x000fe2000801000e */
[C---:B------:R-:W-:Y:S01]  /*17b40*/  ISETP.GE.AND P5, PT, R2.reuse, R198, PT ;  /* 0x000000c60200720c */ /* 0x040fe20003fa6270 */
[----:B------:R-:W-:Y:S01]  /*17b50*/  IMAD.IADD R9, R201, 0x1, -R2 ;  /* 0x00000001c9097824 */ /* 0x000fe200078e0a02 */
[----:B------:R-:W-:Y:S03]  /*17b60*/  ISETP.GE.OR P1, PT, R2, R204, !P1 ;  /* 0x000000cc0200720c */ /* 0x000fe60004f26670 */
[----:B------:R-:W-:Y:S01]  /*17b70*/  MUFU.TANH R76, R76 ;  /* 0x0000004c004c7308 */ /* 0x000fe20000002400 */
[----:B------:R-:W-:Y:S01]  /*17b80*/  FSEL R212, R14, -INF , !P0 ;  /* 0xff8000000ed47808 */ /* 0x000fe20004000000 */
[----:B------:R-:W-:Y:S01]  /*17b90*/  IMAD.IADD R13, R203, 0x1, -R0 ;  /* 0x00000001cb0d7824 */ /* 0x000fe200078e0a00 */
[----:B------:R-:W-:Y:S01]  /*17ba0*/  IABS R11, R9 ;  /* 0x00000009000b7213 */ /* 0x000fe20000000000 */
[----:B------:R-:W-:Y:S01]  /*17bb0*/  FMUL.FTZ R74, R74, UR12 ;  /* 0x0000000c4a4a7c20 */ /* 0x000fe20008410000 */
[----:B------:R-:W-:Y:S01]  /*17bc0*/  ISETP.GE.AND P0, PT, R0, R196, PT ;  /* 0x000000c40000720c */ /* 0x000fe20003f06270 */
[----:B------:R-:W-:Y:S01]  /*17bd0*/  FMUL.FTZ R77, R77, UR12 ;  /* 0x0000000c4d4d7c20 */ /* 0x000fe20008410000 */
[----:B------:R-:W-:Y:S03]  /*17be0*/  I2FP.F32.S32 R11, R11 ;  /* 0x0000000b000b7245 */ /* 0x000fe60000201400 */
[----:B------:R-:W-:Y:S01]  /*17bf0*/  MUFU.TANH R14, R67 ;  /* 0x00000043000e7308 */ /* 0x000fe20000002400 */
[----:B------:R-:W-:Y:S01]  /*17c00*/  IABS R9, R13 ;  /* 0x0000000d00097213 */ /* 0x000fe20000000000 */
[----:B------:R-:W-:Y:S01]  /*17c10*/  FMUL.FTZ R80, R80, UR12 ;  /* 0x0000000c50507c20 */ /* 0x000fe20008410000 */
[----:B------:R-:W-:Y:S01]  /*17c20*/  ISETP.GE.OR P0, PT, R0, R204, !P0 ;  /* 0x000000cc0000720c */ /* 0x000fe20004706670 */
[----:B------:R-:W-:Y:S01]  /*17c30*/  FFMA.FTZ R5, R11, -UR31, R60 ;  /* 0x8000001f0b057c23 */ /* 0x000fe2000801003c */
[----:B------:R-:W-:Y:S01]  /*17c40*/  I2FP.F32.S32 R9, R9 ;  /* 0x0000000900097245 */ /* 0x000fe20000201400 */
[----:B------:R-:W-:Y:S01]  /*17c50*/  FMUL.FTZ R83, R83, UR12 ;  /* 0x0000000c53537c20 */ /* 0x000fe20008410000 */
[----:B------:R-:W-:Y:S03]  /*17c60*/  ISETP.GE.OR P5, PT, R2, R206, !P5 ;  /* 0x000000ce0200720c */ /* 0x000fe60006fa6670 */
[----:B------:R-:W-:Y:S01]  /*17c70*/  MUFU.TANH R77, R77 ;  /* 0x0000004d004d7308 */ /* 0x000fe20000002400 */
[----:B------:R-:W-:Y:S01]  /*17c80*/  FSEL R178, R5, -INF , !P2 ;  /* 0xff80000005b27808 */ /* 0x000fe20005000000 */
[----:B------:R-:W-:Y:S01]  /*17c90*/  IMAD.IADD R5, R200, 0x1, -R2 ;  /* 0x00000001c8057824 */ /* 0x000fe200078e0a02 */
[----:B------:R-:W-:Y:S01]  /*17ca0*/  ISETP.GE.AND P2, PT, R0, R199, PT ;  /* 0x000000c70000720c */ /* 0x000fe20003f46270 */
[----:B------:R-:W-:Y:S01]  /*17cb0*/  FFMA.FTZ R20, R9, -UR31, R20 ;  /* 0x8000001f09147c23 */ /* 0x000fe20008010014 */
[----:B----4-:R-:W-:Y:S01]  /*17cc0*/  FFMA.FTZ R16, R8, -UR31, R16 ;  /* 0x8000001f08107c23 */ /* 0x010fe20008010010 */
[--C-:B------:R-:W-:Y:S01]  /*17cd0*/  IMAD.IADD R8, R201, 0x1, -R0.reuse ;  /* 0x00000001c9087824 */ /* 0x100fe200078e0a00 */
[----:B------:R-:W-:Y:S01]  /*17ce0*/  ISETP.GE.OR P2, PT, R0, R207, !P2 ;  /* 0x000000cf0000720c */ /* 0x000fe20005746670 */
[----:B------:R-:W-:Y:S01]  /*17cf0*/  FMUL.FTZ R81, R81, UR12 ;  /* 0x0000000c51517c20 */ /* 0x000fe20008410000 */
[----:B------:R-:W-:Y:S01]  /*17d00*/  FSEL R63, R20, -INF , !P0 ;  /* 0xff800000143f7808 */ /* 0x000fe20004000000 */
[----:B------:R-:W-:Y:S01]  /*17d10*/  FMUL.FTZ R20, R79, UR12 ;  /* 0x0000000c4f147c20 */ /* 0x000fe20008410000 */
[----:B------:R-:W-:Y:S01]  /*17d20*/  IABS R10, R8 ;  /* 0x00000008000a7213 */ /* 0x000fe20000000000 */
[----:B------:R-:W-:Y:S01]  /*17d30*/  FMUL.FTZ R18, R71, UR12 ;  /* 0x0000000c47127c20 */ /* 0x000fe20008410000 */
[----:B------:R-:W-:Y:S01]  /*17d40*/  IABS R8, R12 ;  /* 0x0000000c00087213 */ /* 0x000fe20000000000 */
[----:B------:R-:W-:Y:S01]  /*17d50*/  FMUL.FTZ R72, R72, UR12 ;  /* 0x0000000c48487c20 */ /* 0x000fe20008410000 */
[----:B------:R-:W-:Y:S01]  /*17d60*/  I2FP.F32.S32 R10, R10 ;  /* 0x0000000a000a7245 */ /* 0x000fe20000201400 */
[----:B------:R-:W-:Y:S01]  /*17d70*/  MUFU.TANH R20, R20 ;  /* 0x0000001400147308 */ /* 0x000fe20000002400 */
[----:B------:R-:W-:Y:S01]  /*17d80*/  FSEL R210, R16, -INF , !P6 ;  /* 0xff80000010d27808 */ /* 0x000fe20007000000 */
[----:B------:R-:W-:Y:S01]  /*17d90*/  FMUL.FTZ R75, R75, UR12 ;  /* 0x0000000c4b4b7c20 */ /* 0x000fe20008410000 */
[----:B------:R-:W-:Y:S01]  /*17da0*/  ISETP.GE.AND P6, PT, R2, R199, PT ;  /* 0x000000c70200720c */ /* 0x000fe20003fc6270 */
[----:B------:R-:W-:Y:S01]  /*17db0*/  FFMA.FTZ R4, R10, -UR31, R61 ;  /* 0x8000001f0a047c23 */ /* 0x000fe2000801003d */
[----:B------:R-:W-:Y:S01]  /*17dc0*/  IABS R10, R5 ;  /* 0x00000005000a7213 */ /* 0x000fe20000000000 */
[----:B------:R-:W-:Y:S01]  /*17dd0*/  FMUL.FTZ R5, R68, UR12 ;  /* 0x0000000c44057c20 */ /* 0x000fe20008410000 */
[----:B------:R-:W-:Y:S03]  /*17de0*/  I2FP.F32.S32 R8, R8 ;  /* 0x0000000800087245 */ /* 0x000fe60000201400 */
[----:B------:R-:W2:Y:S01]  /*17df0*/  MUFU.TANH R16, R65 ;  /* 0x0000004100107308 */ /* 0x000ea20000002400 */
[----:B------:R-:W-:Y:S01]  /*17e00*/  FSEL R177, R4, -INF , !P3 ;  /* 0xff80000004b17808 */ /* 0x000fe20005800000 */
[----:B------:R-:W-:Y:S01]  /*17e10*/  IMAD.IADD R4, R200, 0x1, -R0 ;  /* 0x00000001c8047824 */ /* 0x000fe200078e0a00 */
[----:B------:R-:W-:Y:S01]  /*17e20*/  ISETP.GE.AND P3, PT, R0, R198, PT ;  /* 0x000000c60000720c */ /* 0x000fe20003f66270 */
[----:B------:R-:W-:Y:S01]  /*17e30*/  FFMA.FTZ R21, R8, -UR31, R21 ;  /* 0x8000001f08157c23 */ /* 0x000fe20008010015 */
[----:B------:R-:W-:Y:S01]  /*17e40*/  ISETP.GE.OR P6, PT, R2, R207, !P6 ;  /* 0x000000cf0200720c */ /* 0x000fe200077c6670 */
[----:B------:R-:W-:Y:S01]  /*17e50*/  IMAD.IADD R2, R202, 0x1, -R2 ;  /* 0x00000001ca027824 */ /* 0x000fe200078e0a02 */
[----:B------:R-:W-:Y:S03]  /*17e60*/  ISETP.GE.OR P3, PT, R0, R206, !P3 ;  /* 0x000000ce0000720c */ /* 0x000fe60005f66670 */
[----:B------:R-:W3:Y:S01]  /*17e70*/  MUFU.TANH R5, R5 ;  /* 0x0000000500057308 */ /* 0x000ee20000002400 */
[----:B------:R-:W-:Y:S01]  /*17e80*/  IABS R8, R4 ;  /* 0x0000000400087213 */ /* 0x000fe20000000000 */
[----:B------:R-:W-:Y:S01]  /*17e90*/  FMUL.FTZ R4, R69, UR12 ;  /* 0x0000000c45047c20 */ /* 0x000fe20008410000 */
[----:B------:R-:W-:Y:S01]  /*17ea0*/  IABS R2, R2 ;  /* 0x0000000200027213 */ /* 0x000fe20000000000 */
[----:B------:R-:W-:Y:S01]  /*17eb0*/  IMAD.IADD R0, R202, 0x1, -R0 ;  /* 0x00000001ca007824 */ /* 0x000fe200078e0a00 */
[----:B------:R-:W-:Y:S01]  /*17ec0*/  I2FP.F32.S32 R8, R8 ;  /* 0x0000000800087245 */ /* 0x000fe20000201400 */
[----:B------:R-:W-:Y:S01]  /*17ed0*/  FMUL.FTZ R19, R70, UR12 ;  /* 0x0000000c46137c20 */ /* 0x000fe20008410000 */
[----:B------:R-:W-:Y:S03]  /*17ee0*/  I2FP.F32.S32 R2, R2 ;  /* 0x0000000200027245 */ /* 0x000fe60000201400 */
[----:B------:R-:W4:Y:S01]  /*17ef0*/  MUFU.TANH R4, R4 ;  /* 0x0000000400047308 */ /* 0x000f220000002400 */
[----:B------:R-:W-:Y:S01]  /*17f00*/  IABS R9, R0 ;  /* 0x0000000000097213 */ /* 0x000fe20000000000 */
[----:B------:R-:W-:Y:S01]  /*17f10*/  IMAD.MOV.U32 R0, RZ, RZ, R10 ;  /* 0x000000ffff007224 */ /* 0x000fe200078e000a */
[----:B------:R-:W-:Y:S01]  /*17f20*/  FSEL R176, R21, -INF , !P1 ;  /* 0xff80000015b07808 */ /* 0x000fe20004800000 */
[----:B-1----:R-:W-:Y:S01]  /*17f30*/  FFMA.FTZ R15, R2, -UR31, R15 ;  /* 0x8000001f020f7c23 */ /* 0x002fe2000801000f */
[----:B------:R-:W-:Y:S01]  /*17f40*/  I2FP.F32.S32 R9, R9 ;  /* 0x0000000900097245 */ /* 0x000fe20000201400 */
[----:B------:R-:W-:Y:S01]  /*17f50*/  VIADD R2, R168, 0x40 ;  /* 0x00000040a8027836 */ /* 0x000fe20000000000 */
[----:B------:R-:W-:Y:S01]  /*17f60*/  I2FP.F32.S32 R0, R0 ;  /* 0x0000000000007245 */ /* 0x000fe20000201400 */
[----:B--2---:R-:W-:Y:S01]  /*17f70*/  FFMA.FTZ R16, R8, -UR31, R16 ;  /* 0x8000001f08107c23 */ /* 0x004fe20008010010 */
[----:B------:R-:W-:Y:S01]  /*17f80*/  FSEL R56, R15, -INF , !P5 ;  /* 0xff8000000f387808 */ /* 0x000fe20006800000 */
[----:B------:R-:W-:Y:S01]  /*17f90*/  FFMA.FTZ R14, R9, -UR31, R14 ;  /* 0x8000001f090e7c23 */ /* 0x000fe2000801000e */
[----:B------:R-:W-:Y:S01]  /*17fa0*/  ISETP.GE.AND P1, PT, R2, R199, PT ;  /* 0x000000c70200720c */ /* 0x000fe20003f26270 */
[----:B------:R-:W-:Y:S01]  /*17fb0*/  IMAD.IADD R9, R200, 0x1, -R2 ;  /* 0x00000001c8097824 */ /* 0x000fe200078e0a02 */
[----:B------:R-:W-:Y:S01]  /*17fc0*/  FSEL R57, R16, -INF , !P2 ;  /* 0xff80000010397808 */ /* 0x000fe20005000000 */
[----:B------:R-:W-:Y:S01]  /*17fd0*/  FFMA.FTZ R17, R0, -UR31, R17 ;  /* 0x8000001f00117c23 */ /* 0x000fe20008010011 */
[----:B------:R-:W-:Y:S01]  /*17fe0*/  ISETP.GE.OR P1, PT, R2, R207, !P1 ;  /* 0x000000cf0200720c */ /* 0x000fe20004f26670 */
[----:B------:R-:W-:Y:S01]  /*17ff0*/  VIADD R0, R168, 0x41 ;  /* 0x00000041a8007836 */ /* 0x000fe20000000000 */
[----:B------:R-:W-:Y:S01]  /*18000*/  IABS R11, R9 ;  /* 0x00000009000b7213 */ /* 0x000fe20000000000 */
[----:B------:R-:W-:Y:S01]  /*18010*/  MUFU.TANH R15, R74 ;  /* 0x0000004a000f7308 */ /* 0x000fe20000002400 */
[----:B------:R-:W-:Y:S01]  /*18020*/  FSEL R58, R17, -INF , !P6 ;  /* 0xff800000113a7808 */ /* 0x000fe20007000000 */
[----:B------:R-:W-:Y:S01]  /*18030*/  IMAD.IADD R8, R200, 0x1, -R0 ;  /* 0x00000001c8087824 */ /* 0x000fe200078e0a00 */
[----:B------:R-:W-:Y:S01]  /*18040*/  ISETP.GE.AND P0, PT, R0, R199, PT ;  /* 0x000000c70000720c */ /* 0x000fe20003f06270 */
[----:B------:R-:W-:Y:S01]  /*18050*/  IMAD.IADD R12, R202, 0x1, -R2 ;  /* 0x00000001ca0c7824 */ /* 0x000fe200078e0a02 */
[----:B------:R-:W-:Y:S01]  /*18060*/  I2FP.F32.S32 R11, R11 ;  /* 0x0000000b000b7245 */ /* 0x000fe20000201400 */
[----:B------:R-:W-:Y:S01]  /*18070*/  FMUL.FTZ R21, R78, UR12 ;  /* 0x0000000c4e157c20 */ /* 0x000fe20008410000 */
[----:B------:R-:W-:Y:S01]  /*18080*/  IABS R10, R8 ;  /* 0x00000008000a7213 */ /* 0x000fe20000000000 */
[----:B------:R-:W-:Y:S01]  /*18090*/  IMAD.MOV.U32 R65, RZ, RZ, R171 ;  /* 0x000000ffff417224 */ /* 0x000fe200078e00ab */
[----:B------:R-:W-:Y:S01]  /*180a0*/  ISETP.GE.OR P0, PT, R0, R207, !P0 ;  /* 0x000000cf0000720c */ /* 0x000fe20004706670 */
[----:B---3--:R-:W-:Y:S01]  /*180b0*/  FFMA.FTZ R5, R11, -UR31, R5 ;  /* 0x8000001f0b057c23 */ /* 0x008fe20008010005 */
[----:B------:R-:W-:Y:S01]  /*180c0*/  I2FP.F32.S32 R10, R10 ;  /* 0x0000000a000a7245 */ /* 0x000fe20000201400 */
[----:B------:R-:W-:Y:S01]  /*180d0*/  MUFU.TANH R21, R21 ;  /* 0x0000001500157308 */ /* 0x000fe20000002400 */
[----:B------:R-:W-:Y:S01]  /*180e0*/  IABS R8, R12 ;  /* 0x0000000c00087213 */ /* 0x000fe20000000000 */
[----:B------:R-:W-:Y:S01]  /*180f0*/  IMAD.IADD R13, R202, 0x1, -R0 ;  /* 0x00000001ca0d7824 */ /* 0x000fe200078e0a00 */
[----:B------:R-:W-:Y:S01]  /*18100*/  FSEL R62, R5, -INF , !P1 ;  /* 0xff800000053e7808 */ /* 0x000fe20004800000 */
[----:B----4-:R-:W-:Y:S01]  /*18110*/  FFMA.FTZ R4, R10, -UR31, R4 ;  /* 0x8000001f0a047c23 */ /* 0x010fe20008010004 */
[----:B------:R-:W-:Y:S01]  /*18120*/  I2FP.F32.S32 R8, R8 ;  /* 0x0000000800087245 */ /* 0x000fe20000201400 */
[----:B------:R-:W-:Y:S01]  /*18130*/  FMUL.FTZ R73, R73, UR12 ;  /* 0x0000000c49497c20 */ /* 0x000fe20008410000 */
[----:B------:R-:W-:Y:S03]  /*18140*/  ISETP.GE.AND P6, PT, R2, R198, PT ;  /* 0x000000c60200720c */ /* 0x000fe60003fc6270 */
[----:B------:R-:W1:Y:S01]  /*18150*/  MUFU.TANH R18, R18 ;  /* 0x0000001200127308 */ /* 0x000e620000002400 */
[----:B------:R-:W-:Y:S01]  /*18160*/  FSEL R59, R4, -INF , !P0 ;  /* 0xff800000043b7808 */ /* 0x000fe20004000000 */
[----:B------:R-:W-:Y:S01]  /*18170*/  IMAD.IADD R4, R201, 0x1, -R2 ;  /* 0x00000001c9047824 */ /* 0x000fe200078e0a02 */
[C---:B------:R-:W-:Y:S02]  /*18180*/  ISETP.GE.AND P2, PT, R2.reuse, R197, PT ;  /* 0x000000c50200720c */ /* 0x040fe40003f46270 */
[----:B------:R-:W-:Y:S02]  /*18190*/  ISETP.GE.AND P5, PT, R2, R196, PT ;  /* 0x000000c40200720c */ /* 0x000fe40003fa6270 */
[----:B------:R-:W-:Y:S03]  /*181a0*/  IABS R11, R4 ;  /* 0x00000004000b7213 */ /* 0x000fe60000000000 */
[----:B------:R-:W-:Y:S01]  /*181b0*/  MUFU.TANH R17, R72 ;  /* 0x0000004800117308 */ /* 0x000fe20000002400 */
[----:B------:R-:W-:Y:S01]  /*181c0*/  FSEL R55, R14, -INF , !P3 ;  /* 0xff8000000e377808 */ /* 0x000fe20005800000 */
[----:B------:R-:W2:Y:S01]  /*181d0*/  LDSM.16.M88.4 R4, [R191] ;  /* 0x00000000bf04783b */ /* 0x000ea20000000200 */
[----:B------:R-:W-:Y:S02]  /*181e0*/  IABS R9, R13 ;  /* 0x0000000d00097213 */ /* 0x000fe40000000000 */
[C---:B------:R-:W-:Y:S02]  /*181f0*/  ISETP.GE.AND P3, PT, R0.reuse, R198, PT ;  /* 0x000000c60000720c */ /* 0x040fe40003f66270 */
[C---:B------:R-:W-:Y:S03]  /*18200*/  ISETP.GE.AND P1, PT, R0.reuse, R197, PT ;  /* 0x000000c50000720c */ /* 0x040fe60003f26270 */
[----:B------:R-:W-:Y:S01]  /*18210*/  MUFU.TANH R14, R75 ;  /* 0x0000004b000e7308 */ /* 0x000fe20000002400 */
[----:B------:R-:W-:Y:S02]  /*18220*/  ISETP.GE.AND P0, PT, R0, R196, PT ;  /* 0x000000c40000720c */ /* 0x000fe40003f06270 */
[C---:B------:R-:W-:Y:S02]  /*18230*/  ISETP.GE.OR P6, PT, R2.reuse, R206, !P6 ;  /* 0x000000ce0200720c */ /* 0x040fe400077c6670 */
[C---:B------:R-:W-:Y:S02]  /*18240*/  ISETP.GE.OR P2, PT, R2.reuse, R205, !P2 ;  /* 0x000000cd0200720c */ /* 0x040fe40005746670 */
[----:B------:R-:W-:Y:S03]  /*18250*/  ISETP.GE.OR P5, PT, R2, R204, !P5 ;  /* 0x000000cc0200720c */ /* 0x000fe60006fa6670 */
[----:B------:R-:W3:Y:S01]  /*18260*/  MUFU.TANH R19, R19 ;  /* 0x0000001300137308 */ /* 0x000ee20000002400 */
[----:B------:R-:W-:Y:S02]  /*18270*/  I2FP.F32.S32 R9, R9 ;  /* 0x0000000900097245 */ /* 0x000fe40000201400 */
[C---:B------:R-:W-:Y:S02]  /*18280*/  ISETP.GE.OR P3, PT, R0.reuse, R206, !P3 ;  /* 0x000000ce0000720c */ /* 0x040fe40005f66670 */
[C---:B------:R-:W-:Y:S01]  /*18290*/  ISETP.GE.OR P1, PT, R0.reuse, R205, !P1 ;  /* 0x000000cd0000720c */ /* 0x040fe20004f26670 */
[----:B-1----:R-:W-:Y:S01]  /*182a0*/  FFMA.FTZ R18, R9, -UR31, R18 ;  /* 0x8000001f09127c23 */ /* 0x002fe20008010012 */
[----:B------:R-:W-:Y:S03]  /*182b0*/  ISETP.GE.OR P0, PT, R0, R204, !P0 ;  /* 0x000000cc0000720c */ /* 0x000fe60004706670 */
[----:B------:R-:W1:Y:S01]  /*182c0*/  MUFU.TANH R16, R73 ;  /* 0x0000004900107308 */ /* 0x000e620000002400 */
[----:B------:R-:W-:Y:S01]  /*182d0*/  FSEL R49, R18, -INF , !P3 ;  /* 0xff80000012317808 */ /* 0x000fe20005800000 */
[----:B---3--:R-:W-:Y:S01]  /*182e0*/  FFMA.FTZ R19, R8, -UR31, R19 ;  /* 0x8000001f08137c23 */ /* 0x008fe20008010013 */
[----:B------:R-:W-:Y:S02]  /*182f0*/  IMAD.IADD R8, R203, 0x1, -R2 ;  /* 0x00000001cb087824 */ /* 0x000fe400078e0a02 */
[--C-:B------:R-:W-:Y:S02]  /*18300*/  IMAD.IADD R2, R201, 0x1, -R0.reuse ;  /* 0x00000001c9027824 */ /* 0x100fe400078e0a00 */
[----:B------:R-:W-:Y:S01]  /*18310*/  FSEL R50, R19, -INF , !P6 ;  /* 0xff80000013327808 */ /* 0x000fe20007000000 */
[----:B------:R-:W-:Y:S02]  /*18320*/  IMAD.IADD R0, R203, 0x1, -R0 ;  /* 0x00000001cb007824 */ /* 0x000fe400078e0a00 */
[----:B------:R-:W-:Y:S01]  /*18330*/  IABS R10, R2 ;  /* 0x00000002000a7213 */ /* 0x000fe20000000000 */
[-C--:B--2---:R-:W-:Y:S03]  /*18340*/  HMMA.16816.F32.BF16 R84, R172, R4.reuse, R84 ;  /* 0x00000004ac54723c */ /* 0x084fe60000041854 */
[----:B------:R-:W-:Y:S01]  /*18350*/  IABS R9, R0 ;  /* 0x0000000000097213 */ /* 0x000fe20000000000 */
[----:B------:R-:W-:Y:S01]  /*18360*/  IMAD.MOV.U32 R0, RZ, RZ, R11 ;  /* 0x000000ffff007224 */ /* 0x000fe200078e000b */
[----:B------:R-:W-:Y:S01]  /*18370*/  IABS R2, R8 ;  /* 0x0000000800027213 */ /* 0x000fe20000000000 */
[C---:B------:R-:W-:Y:S05]  /*18380*/  HMMA.16816.F32.BF16 R88, R180.reuse, R4, R88 ;  /* 0x00000004b458723c */ /* 0x040fea0000041858 */
[----:B------:R-:W-:Y:S01]  /*18390*/  I2FP.F32.S32 R0, R0 ;  /* 0x0000000000007245 */ /* 0x000fe20000201400 */
[-C--:B------:R-:W-:Y:S05]  /*183a0*/  HMMA.16816.F32.BF16 R92, R180, R6.reuse, R92 ;  /* 0x00000006b45c723c */ /* 0x080fea000004185c */
[----:B------:R-:W-:Y:S01]  /*183b0*/  I2FP.F32.S32 R2, R2 ;  /* 0x0000000200027245 */ /* 0x000fe20000201400 */
[C---:B------:R-:W-:Y:S05]  /*183c0*/  HMMA.16816.F32.BF16 R96, R172.reuse, R6, R96 ;  /* 0x00000006ac60723c */ /* 0x040fea0000041860 */
[----:B------:R-:W-:Y:S01]  /*183d0*/  I2FP.F32.S32 R9, R9 ;  /* 0x0000000900097245 */ /* 0x000fe20000201400 */
[----:B------:R-:W-:Y:S01]  /*183e0*/  FFMA.FTZ R15, R2, -UR31, R15 ;  /* 0x8000001f020f7c23 */ /* 0x000fe2000801000f */
[----:B------:R-:W-:Y:S04]  /*183f0*/  VIADD R2, R168, 0x48 ;  /* 0x00000048a8027836 */ /* 0x000fe80000000000 */
[----:B------:R-:W-:Y:S01]  /*18400*/  FMUL.FTZ R18, R87, UR12 ;  /* 0x0000000c57127c20 */ /* 0x000fe20008410000 */
[----:B------:R-:W-:Y:S01]  /*18410*/  FSEL R54, R15, -INF , !P5 ;  /* 0xff8000000f367808 */ /* 0x000fe20006800000 */
[----:B------:R-:W-:Y:S01]  /*18420*/  FMUL.FTZ R90, R90, UR12 ;  /* 0x0000000c5a5a7c20 */ /* 0x000fe20008410000 */
[C---:B------:R-:W-:Y:S01]  /*18430*/  ISETP.GE.AND P6, PT, R2.reuse, R197, PT ;  /* 0x000000c50200720c */ /* 0x040fe20003fc6270 */
[----:B------:R-:W-:Y:S01]  /*18440*/  MUFU.TANH R15, R82 ;  /* 0x00000052000f7308 */ /* 0x000fe20000002400 */
[C---:B------:R-:W-:Y:S01]  /*18450*/  ISETP.GE.AND P5, PT, R2.reuse, R198, PT ;  /* 0x000000c60200720c */ /* 0x040fe20003fa6270 */
[----:B------:R-:W-:Y:S01]  /*18460*/  IMAD.IADD R12, R203, 0x1, -R2 ;  /* 0x00000001cb0c7824 */ /* 0x000fe200078e0a02 */
[----:B------:R-:W-:Y:S01]  /*18470*/  ISETP.GE.OR P6, PT, R2, R205, !P6 ;  /* 0x000000cd0200720c */ /* 0x000fe200077c6670 */
[----:B------:R-:W-:Y:S01]  /*18480*/  FMUL.FTZ R92, R92, UR12 ;  /* 0x0000000c5c5c7c20 */ /* 0x000fe20008410000 */
[----:B------:R-:W-:Y:S01]  /*18490*/  ISETP.GE.OR P5, PT, R2, R206, !P5 ;  /* 0x000000ce0200720c */ /* 0x000fe20006fa6670 */
[----:B------:R-:W-:Y:S01]  /*184a0*/  FMUL.FTZ R93, R93, UR12 ;  /* 0x0000000c5d5d7c20 */ /* 0x000fe20008410000 */
[----:B------:R-:W-:Y:S03]  /*184b0*/  IMAD.MOV.U32 R8, RZ, RZ, R10 ;  /* 0x000000ffff087224 */ /* 0x000fe600078e000a */
[----:B------:R-:W-:Y:S01]  /*184c0*/  MUFU.TANH R18, R18 ;  /* 0x0000001200127308 */ /* 0x000fe20000002400 */
[----:B------:R-:W-:Y:S01]  /*184d0*/  FFMA.FTZ R17, R0, -UR31, R17 ;  /* 0x8000001f00117c23 */ /* 0x000fe20008010011 */
[----:B------:R-:W-:Y:S02]  /*184e0*/  VIADD R0, R168, 0x49 ;  /* 0x00000049a8007836 */ /* 0x000fe40000000000 */
[----:B------:R-:W-:Y:S01]  /*184f0*/  FMUL.FTZ R97, R97, UR12 ;  /* 0x0000000c61617c20 */ /* 0x000fe20008410000 */
[----:B------:R-:W-:Y:S01]  /*18500*/  I2FP.F32.S32 R8, R8 ;  /* 0x0000000800087245 */ /* 0x000fe20000201400 */
[----:B------:R-:W-:Y:S01]  /*18510*/  FMUL.FTZ R98, R98, UR12 ;  /* 0x0000000c62627c20 */ /* 0x000fe20008410000 */
[----:B------:R-:W-:Y:S01]  /*18520*/  FSEL R52, R17, -INF , !P2 ;  /* 0xff80000011347808 */ /* 0x000fe20005000000 */
[----:B------:R-:W-:Y:S01]  /*18530*/  FMUL.FTZ R99, R99, UR12 ;  /* 0x0000000c63637c20 */ /* 0x000fe20008410000 */
[----:B------:R-:W-:Y:S01]  /*18540*/  ISETP.GE.AND P3, PT, R0, R197, PT ;  /* 0x000000c50000720c */ /* 0x000fe20003f66270 */
[----:B------:R-:W-:Y:S01]  /*18550*/  MUFU.TANH R92, R92 ;  /* 0x0000005c005c7308 */ /* 0x000fe20000002400 */
[----:B------:R-:W-:Y:S01]  /*18560*/  ISETP.GE.AND P2, PT, R2, R196, PT ;  /* 0x000000c40200720c */ /* 0x000fe20003f46270 */
[----:B------:R-:W-:Y:S01]  /*18570*/  FFMA.FTZ R14, R9, -UR31, R14 ;  /* 0x8000001f090e7c23 */ /* 0x000fe2000801000e */
[----:B------:R-:W-:Y:S01]  /*18580*/  ISETP.GE.OR P3, PT, R0, R205, !P3 ;  /* 0x000000cd0000720c */ /* 0x000fe20005f66670 */
[----:B------:R-:W-:Y:S01]  /*18590*/  IMAD.IADD R9, R201, 0x1, -R2 ;  /* 0x00000001c9097824 */ /* 0x000fe200078e0a02 */
[----:B------:R-:W-:Y:S01]  /*185a0*/  ISETP.GE.OR P2, PT, R2, R204, !P2 ;  /* 0x000000cc0200720c */ /* 0x000fe20005746670 */
[----:B------:R-:W-:Y:S01]  /*185b0*/  IMAD.IADD R13, R203, 0x1, -R0 ;  /* 0x00000001cb0d7824 */ /* 0x000fe200078e0a00 */
[----:B------:R-:W-:Y:S03]  /*185c0*/  FSEL R53, R14, -INF , !P0 ;  /* 0xff8000000e357808 */ /* 0x000fe60004000000 */
[----:B------:R-:W-:Y:S01]  /*185d0*/  MUFU.TANH R93, R93 ;  /* 0x0000005d005d7308 */ /* 0x000fe20000002400 */
[----:B------:R-:W-:Y:S01]  /*185e0*/  IABS R11, R9 ;  /* 0x00000009000b7213 */ /* 0x000fe20000000000 */
[----:B------:R-:W-:Y:S01]  /*185f0*/  FMUL.FTZ R96, R96, UR12 ;  /* 0x0000000c60607c20 */ /* 0x000fe20008410000 */
[----:B------:R-:W-:Y:S01]  /*18600*/  IABS R9, R13 ;  /* 0x0000000d00097213 */ /* 0x000fe20000000000 */
[----:B-1----:R-:W-:Y:S01]  /*18610*/  FFMA.FTZ R16, R8, -UR31, R16 ;  /* 0x8000001f08107c23 */ /* 0x002fe20008010010 */
[----:B------:R-:W-:Y:S01]  /*18620*/  I2FP.F32.S32 R11, R11 ;  /* 0x0000000b000b7245 */ /* 0x000fe20000201400 */
[----:B------:R-:W-:Y:S01]  /*18630*/  IMAD.IADD R8, R201, 0x1, -R0 ;  /* 0x00000001c9087824 */ /* 0x000fe200078e0a00 */
[----:B------:R-:W-:Y:S03]  /*18640*/  ISETP.GE.AND P0, PT, R0, R196, PT ;  /* 0x000000c40000720c */ /* 0x000fe60003f06270 */
[----:B------:R-:W1:Y:S01]  /*18650*/  MUFU.TANH R17, R80 ;  /* 0x0000005000117308 */ /* 0x000e620000002400 */
[----:B------:R-:W-:Y:S01]  /*18660*/  I2FP.F32.S32 R9, R9 ;  /* 0x0000000900097245 */ /* 0x000fe20000201400 */
[----:B------:R-:W-:Y:S01]  /*18670*/  FFMA.FTZ R5, R11, -UR31, R76 ;  /* 0x8000001f0b057c23 */ /* 0x000fe2000801004c */
[----:B------:R-:W-:Y:S01]  /*18680*/  IABS R10, R8 ;  /* 0x00000008000a7213 */ /* 0x000fe20000000000 */
[----:B------:R-:W-:Y:S01]  /*18690*/  FMUL.FTZ R88, R88, UR12 ;  /* 0x0000000c58587c20 */ /* 0x000fe20008410000 */
[----:B------:R-:W-:Y:S01]  /*186a0*/  ISETP.GE.OR P0, PT, R0, R204, !P0 ;  /* 0x000000cc0000720c */ /* 0x000fe20004706670 */
[----:B------:R-:W-:Y:S01]  /*186b0*/  FFMA.FTZ R20, R9, -UR31, R20 ;  /* 0x8000001f09147c23 */ /* 0x000fe20008010014 */
[----:B------:R-:W-:Y:S03]  /*186c0*/  I2FP.F32.S32 R10, R10 ;  /* 0x0000000a000a7245 */ /* 0x000fe60000201400 */
[----:B------:R-:W2:Y:S01]  /*186d0*/  MUFU.TANH R14, R83 ;  /* 0x00000053000e7308 */ /* 0x000ea20000002400 */
[----:B------:R-:W-:Y:S01]  /*186e0*/  FSEL R48, R5, -INF , !P6 ;  /* 0xff80000005307808 */ /* 0x000fe20007000000 */
[----:B------:R-:W-:Y:S01]  /*186f0*/  IMAD.IADD R5, R200, 0x1, -R2 ;  /* 0x00000001c8057824 */ /* 0x000fe200078e0a02 */
[----:B------:R-:W-:Y:S01]  /*18700*/  ISETP.GE.AND P6, PT, R0, R199, PT ;  /* 0x000000c70000720c */ /* 0x000fe20003fc6270 */
[----:B------:R-:W-:Y:S01]  /*18710*/  FFMA.FTZ R4, R10, -UR31, R77 ;  /* 0x8000001f0a047c23 */ /* 0x000fe2000801004d */
[----:B------:R-:W-:Y:S01]  /*18720*/  IABS R8, R12 ;  /* 0x0000000c00087213 */ /* 0x000fe20000000000 */
[----:B------:R-:W-:Y:S01]  /*18730*/  FMUL.FTZ R89, R89, UR12 ;  /* 0x0000000c59597c20 */ /* 0x000fe20008410000 */
[----:B------:R-:W-:Y:S01]  /*18740*/  ISETP.GE.OR P6, PT, R0, R207, !P6 ;  /* 0x000000cf0000720c */ /* 0x000fe200077c6670 */
[----:B------:R-:W-:Y:S01]  /*18750*/  FMUL.FTZ R91, R91, UR12 ;  /* 0x0000000c5b5b7c20 */ /* 0x000fe20008410000 */
[----:B------:R-:W-:Y:S01]  /*18760*/  FSEL R47, R4, -INF , !P3 ;  /* 0xff800000042f7808 */ /* 0x000fe20005800000 */
[--C-:B------:R-:W-:Y:S01]  /*18770*/  IMAD.IADD R4, R200, 0x1, -R0.reuse ;  /* 0x00000001c8047824 */ /* 0x100fe200078e0a00 */
[----:B------:R-:W-:Y:S01]  /*18780*/  ISETP.GE.AND P3, PT, R0, R198, PT ;  /* 0x000000c60000720c */ /* 0x000fe20003f66270 */
[----:B------:R-:W-:Y:S01]  /*18790*/  FMUL.FTZ R19, R86, UR12 ;  /* 0x0000000c56137c20 */ /* 0x000fe20008410000 */
[----:B------:R-:W-:Y:S02]  /*187a0*/  FSEL R51, R16, -INF , !P1 ;  /* 0xff80000010337808 */ /* 0x000fe40004800000 */
[----:B------:R-:W-:Y:S01]  /*187b0*/  ISETP.GE.OR P3, PT, R0, R206, !P3 ;  /* 0x000000ce0000720c */ /* 0x000fe20005f66670 */
[----:B------:R-:W-:Y:S01]  /*187c0*/  IMAD.IADD R0, R202, 0x1, -R0 ;  /* 0x00000001ca007824 */ /* 0x000fe200078e0a00 */
[----:B------:R-:W-:Y:S01]  /*187d0*/  IABS R10, R5 ;  /* 0x00000005000a7213 */ /* 0x000fe20000000000 */
[----:B------:R-:W-:Y:S01]  /*187e0*/  FMUL.FTZ R5, R84, UR12 ;  /* 0x0000000c54057c20 */ /* 0x000fe20008410000 */
[C---:B------:R-:W-:Y:S01]  /*187f0*/  ISETP.GE.AND P1, PT, R2.reuse, R199, PT ;  /* 0x000000c70200720c */ /* 0x040fe20003f26270 */
[----:B------:R-:W3:Y:S01]  /*18800*/  MUFU.TANH R16, R81 ;  /* 0x0000005100107308 */ /* 0x000ee20000002400 */
[----:B------:R-:W-:Y:S02]  /*18810*/  I2FP.F32.S32 R8, R8 ;  /* 0x0000000800087245 */ /* 0x000fe40000201400 */
[----:B------:R-:W-:Y:S01]  /*18820*/  IABS R9, R0 ;  /* 0x0000000000097213 */ /* 0x000fe20000000000 */
[----:B------:R-:W-:Y:S01]  /*18830*/  IMAD.MOV.U32 R0, RZ, RZ, R10 ;  /* 0x000000ffff007224 */ /* 0x000fe200078e000a */
[----:B------:R-:W-:Y:S01]  /*18840*/  ISETP.GE.OR P1, PT, R2, R207, !P1 ;  /* 0x000000cf0200720c */ /* 0x000fe20004f26670 */
[----:B------:R-:W-:Y:S01]  /*18850*/  IMAD.IADD R2, R202, 0x1, -R2 ;  /* 0x00000001ca027824 */ /* 0x000fe200078e0a02 */
[----:B------:R-:W-:Y:S03]  /*18860*/  I2FP.F32.S32 R9, R9 ;  /* 0x0000000900097245 */ /* 0x000fe60000201400 */
[----:B------:R-:W4:Y:S01]  /*18870*/  MUFU.TANH R5, R5 ;  /* 0x0000000500057308 */ /* 0x000f220000002400 */
[----:B------:R-:W-:Y:S01]  /*18880*/  I2FP.F32.S32 R0, R0 ;  /* 0x0000000000007245 */ /* 0x000fe20000201400 */
[----:B------:R-:W-:Y:S01]  /*18890*/  FFMA.FTZ R21, R8, -UR31, R21 ;  /* 0x8000001f08157c23 */ /* 0x000fe20008010015 */
[----:B------:R-:W-:Y:S01]  /*188a0*/  IABS R8, R4 ;  /* 0x0000000400087213 */ /* 0x000fe20000000000 */
[----:B------:R-:W-:Y:S01]  /*188b0*/  FMUL.FTZ R4, R85, UR12 ;  /* 0x0000000c55047c20 */ /* 0x000fe20008410000 */
[----:B------:R-:W-:Y:S01]  /*188c0*/  IABS R2, R2 ;  /* 0x0000000200027213 */ /* 0x000fe20000000000 */
[----:B-1----:R-:W-:Y:S01]  /*188d0*/  FFMA.FTZ R17, R0, -UR31, R17 ;  /* 0x8000001f00117c23 */ /* 0x002fe20008010011 */
[----:B------:R-:W-:Y:S01]  /*188e0*/  I2FP.F32.S32 R8, R8 ;  /* 0x0000000800087245 */ /* 0x000fe20000201400 */
[----:B------:R-:W-:Y:S01]  /*188f0*/  VIADD R0, R168, 0x51 ;  /* 0x00000051a8007836 */ /* 0x000fe20000000000 */
[----:B------:R-:W-:Y:S01]  /*18900*/  I2FP.F32.S32 R2, R2 ;  /* 0x0000000200027245 */ /* 0x000fe20000201400 */
[----:B------:R-:W1:Y:S01]  /*18910*/  MUFU.TANH R4, R4 ;  /* 0x0000000400047308 */ /* 0x000e620000002400 */
[----:B------:R-:W-:Y:S01]  /*18920*/  FSEL R45, R20, -INF , !P0 ;  /* 0xff800000142d7808 */ /* 0x000fe20004000000 */
[----:B--2---:R-:W-:Y:S01]  /*18930*/  FFMA.FTZ R14, R9, -UR31, R14 ;  /* 0x8000001f090e7c23 */ /* 0x004fe2000801000e */
[----:B------:R-:W-:Y:S01]  /*18940*/  ISETP.GE.AND P0, PT, R0, R199, PT ;  /* 0x000000c70000720c */ /* 0x000fe20003f06270 */
[----:B------:R-:W-:Y:S01]  /*18950*/  FFMA.FTZ R15, R2, -UR31, R15 ;  /* 0x8000001f020f7c23 */ /* 0x000fe2000801000f */
[----:B------:R-:W-:Y:S01]  /*18960*/  FSEL R46, R21, -INF , !P2 ;  /* 0xff800000152e7808 */ /* 0x000fe20005000000 */
[----:B------:R-:W-:Y:S01]  /*18970*/  VIADD R2, R168, 0x50 ;  /* 0x00000050a8027836 */ /* 0x000fe20000000000 */
[----:B------:R-:W-:Y:S01]  /*18980*/  ISETP.GE.OR P0, PT, R0, R207, !P0 ;  /* 0x000000cf0000720c */ /* 0x000fe20004706670 */
[----:B---3--:R-:W-:Y:S01]  /*18990*/  FFMA.FTZ R16, R8, -UR31, R16 ;  /* 0x8000001f08107c23 */ /* 0x008fe20008010010 */
[----:B------:R-:W-:Y:S01]  /*189a0*/  FSEL R36, R17, -INF , !P1 ;  /* 0xff80000011247808 */ /* 0x000fe20004800000 */
[----:B------:R-:W-:Y:S01]  /*189b0*/  IMAD.IADD R9, R200, 0x1, -R2 ;  /* 0x00000001c8097824 */ /* 0x000fe200078e0a02 */
[----:B------:R-:W-:Y:S01]  /*189c0*/  ISETP.GE.AND P2, PT, R2, R199, PT ;  /* 0x000000c70200720c */ /* 0x000fe20003f46270 */
[----:B------:R-:W-:Y:S01]  /*189d0*/  IMAD.IADD R8, R200, 0x1, -R0 ;  /* 0x00000001c8087824 */ /* 0x000fe200078e0a00 */
[----:B------:R-:W-:Y:S01]  /*189e0*/  FSEL R35, R16, -INF , !P6 ;  /* 0xff80000010237808 */ /* 0x000fe20007000000 */
[C---:B------:R-:W-:Y:S01]  /*189f0*/  IMAD.IADD R12, R202.reuse, 0x1, -R2 ;  /* 0x00000001ca0c7824 */ /* 0x040fe200078e0a02 */
[----:B------:R-:W-:Y:S01]  /*18a00*/  IABS R11, R9 ;  /* 0x00000009000b7213 */ /* 0x000fe20000000000 */
[----:B------:R-:W-:Y:S01]  /*18a10*/  IMAD.IADD R13, R202, 0x1, -R0 ;  /* 0x00000001ca0d7824 */ /* 0x000fe200078e0a00 */
[----:B------:R-:W-:Y:S01]  /*18a20*/  IABS R10, R8 ;  /* 0x00000008000a7213 */ /* 0x000fe20000000000 */
[----:B------:R-:W-:Y:S01]  /*18a30*/  MUFU.TANH R16, R88 ;  /* 0x0000005800107308 */ /* 0x000fe20000002400 */
[----:B------:R-:W-:Y:S01]  /*18a40*/  I2FP.F32.S32 R11, R11 ;  /* 0x0000000b000b7245 */ /* 0x000fe20000201400 */
[----:B------:R-:W-:Y:S01]  /*18a50*/  FMUL.FTZ R20, R95, UR12 ;  /* 0x0000000c5f147c20 */ /* 0x000fe20008410000 */
[----:B------:R-:W-:Y:S01]  /*18a60*/  I2FP.F32.S32 R10, R10 ;  /* 0x0000000a000a7245 */ /* 0x000fe20000201400 */
[----:B------:R-:W-:Y:S01]  /*18a70*/  FMUL.FTZ R21, R94, UR12 ;  /* 0x0000000c5e157c20 */ /* 0x000fe20008410000 */
[----:B------:R-:W-:Y:S01]  /*18a80*/  ISETP.GE.OR P2, PT, R2, R207, !P2 ;  /* 0x000000cf0200720c */ /* 0x000fe20005746670 */
[----:B----4-:R-:W-:Y:S01]  /*18a90*/  FFMA.FTZ R5, R11, -UR31, R5 ;  /* 0x8000001f0b057c23 */ /* 0x010fe20008010005 */
[----:B------:R-:W-:Y:S01]  /*18aa0*/  IABS R8, R12 ;  /* 0x0000000c00087213 */ /* 0x000fe20000000000 */
[----:B-1----:R-:W-:Y:S01]  /*18ab0*/  FFMA.FTZ R4, R10, -UR31, R4 ;  /* 0x8000001f0a047c23 */ /* 0x002fe20008010004 */
[----:B------:R-:W-:Y:S01]  /*18ac0*/  FSEL R34, R15, -INF , !P5 ;  /* 0xff8000000f227808 */ /* 0x000fe20006800000 */
[----:B------:R-:W-:Y:S01]  /*18ad0*/  MUFU.TANH R20, R20 ;  /* 0x0000001400147308 */ /* 0x000fe20000002400 */
[----:B------:R-:W-:Y:S02]  /*18ae0*/  FSEL R44, R5, -INF , !P2 ;  /* 0xff800000052c7808 */ /* 0x000fe40005000000 */
[----:B------:R-:W-:Y:S01]  /*18af0*/  FSEL R37, R4, -INF , !P0 ;  /* 0xff80000004257808 */ /* 0x000fe20004000000 */
[----:B------:R-:W-:Y:S01]  /*18b00*/  IMAD.IADD R4, R201, 0x1, -R2 ;  /* 0x00000001c9047824 */ /* 0x000fe200078e0a02 */
[----:B------:R-:W-:Y:S02]  /*18b10*/  I2FP.F32.S32 R8, R8 ;  /* 0x0000000800087245 */ /* 0x000fe40000201400 */
[C---:B------:R-:W-:Y:S03]  /*18b20*/  ISETP.GE.AND P1, PT, R2.reuse, R198, PT ;  /* 0x000000c60200720c */ /* 0x040fe60003f26270 */
[----:B------:R-:W-:Y:S01]  /*18b30*/  MUFU.TANH R15, R90 ;  /* 0x0000005a000f7308 */ /* 0x000fe20000002400 */
[----:B------:R-:W-:Y:S02]  /*18b40*/  IABS R11, R4 ;  /* 0x00000004000b7213 */ /* 0x000fe40000000000 */
[C---:B------:R-:W-:Y:S01]  /*18b50*/  ISETP.GE.AND P6, PT, R2.reuse, R197, PT ;  /* 0x000000c50200720c */ /* 0x040fe20003fc6270 */
[----:B------:R-:W1:Y:S01]  /*18b60*/  LDSM.16.M88.4 R4, [R190] ;  /* 0x00000000be04783b */ /* 0x000e620000000200 */
[----:B------:R-:W-:Y:S02]  /*18b70*/  ISETP.GE.AND P5, PT, R2, R196, PT ;  /* 0x000000c40200720c */ /* 0x000fe40003fa6270 */
[----:B------:R-:W-:Y:S03]  /*18b80*/  FSEL R33, R14, -INF , !P3 ;  /* 0xff8000000e217808 */ /* 0x000fe60005800000 */
[----:B------:R-:W-:Y:S01]  /*18b90*/  MUFU.TANH R21, R21 ;  /* 0x0000001500157308 */ /* 0x000fe20000002400 */
[----:B------:R-:W-:Y:S02]  /*18ba0*/  IABS R9, R13 ;  /* 0x0000000d00097213 */ /* 0x000fe40000000000 */
[C---:B------:R-:W-:Y:S02]  /*18bb0*/  ISETP.GE.AND P3, PT, R0.reuse, R198, PT ;  /* 0x000000c60000720c */ /* 0x040fe40003f66270 */
[C---:B------:R-:W-:Y:S02]  /*18bc0*/  ISETP.GE.AND P2, PT, R0.reuse, R197, PT ;  /* 0x000000c50000720c */ /* 0x040fe40003f46270 */
[----:B------:R-:W-:Y:S03]  /*18bd0*/  ISETP.GE.AND P0, PT, R0, R196, PT ;  /* 0x000000c40000720c */ /* 0x000fe60003f06270 */
[----:B------:R-:W-:Y:S01]  /*18be0*/  MUFU.TANH R17, R89 ;  /* 0x0000005900117308 */ /* 0x000fe20000002400 */
[C---:B------:R-:W-:Y:S02]  /*18bf0*/  ISETP.GE.OR P1, PT, R2.reuse, R206, !P1 ;  /* 0x000000ce0200720c */ /* 0x040fe40004f26670 */
[C---:B------:R-:W-:Y:S02]  /*18c00*/  ISETP.GE.OR P6, PT, R2.reuse, R205, !P6 ;  /* 0x000000cd0200720c */ /* 0x040fe400077c6670 */
[----:B------:R-:W-:Y:S02]  /*18c10*/  ISETP.GE.OR P5, PT, R2, R204, !P5 ;  /* 0x000000cc0200720c */ /* 0x000fe40006fa6670 */
[----:B------:R-:W-:Y:S03]  /*18c20*/  I2FP.F32.S32 R9, R9 ;  /* 0x0000000900097245 */ /* 0x000fe60000201400 */
[----:B------:R-:W-:Y:S01]  /*18c30*/  MUFU.TANH R14, R91 ;  /* 0x0000005b000e7308 */ /* 0x000fe20000002400 */
[C---:B------:R-:W-:Y:S02]  /*18c40*/  ISETP.GE.OR P3, PT, R0.reuse, R206, !P3 ;  /* 0x000000ce0000720c */ /* 0x040fe40005f66670 */
[C---:B------:R-:W-:Y:S01]  /*18c50*/  ISETP.GE.OR P2, PT, R0.reuse, R205, !P2 ;  /* 0x000000cd0000720c */ /* 0x040fe20005746670 */
[----:B------:R-:W-:Y:S01]  /*18c60*/  FFMA.FTZ R18, R9, -UR31, R18 ;  /* 0x8000001f09127c23 */ /* 0x000fe20008010012 */
[----:B------:R-:W-:Y:S05]  /*18c70*/  ISETP.GE.OR P0, PT, R0, R204, !P0 ;  /* 0x000000cc0000720c */ /* 0x000fea0004706670 */
[----:B------:R-:W2:Y:S01]  /*18c80*/  MUFU.TANH R19, R19 ;  /* 0x0000001300137308 */ /* 0x000ea20000002400 */
[----:B------:R-:W-:Y:S01]  /*18c90*/  FSEL R32, R18, -INF , !P3 ;  /* 0xff80000012207808 */ /* 0x000fe20005800000 */
[-C--:B-1----:R-:W-:Y:S03]  /*18ca0*/  HMMA.16816.F32.BF16 R100, R172, R4.reuse, R100 ;  /* 0x00000004ac64723c */ /* 0x082fe60000041864 */
[----:B--2---:R-:W-:Y:S03]  /*18cb0*/  FFMA.FTZ R19, R8, -UR31, R19 ;  /* 0x8000001f08137c23 */ /* 0x004fe60008010013 */
[C---:B------:R-:W-:Y:S05]  /*18cc0*/  HMMA.16816.F32.BF16 R104, R180.reuse, R4, R104 ;  /* 0x00000004b468723c */ /* 0x040fea0000041868 */
[----:B------:R-:W-:Y:S01]  /*18cd0*/  FSEL R27, R19, -INF , !P1 ;  /* 0xff800000131b7808 */ /* 0x000fe20004800000 */
[-C--:B------:R-:W-:Y:S05]  /*18ce0*/  HMMA.16816.F32.BF16 R108, R180, R6.reuse, R108 ;  /* 0x00000006b46c723c */ /* 0x080fea000004186c */
[----:B------:R-:W-:Y:S01]  /*18cf0*/  IMAD.IADD R8, R203, 0x1, -R2 ;  /* 0x00000001cb087824 */ /* 0x000fe200078e0a02 */
[C---:B------:R-:W-:Y:S05]  /*18d00*/  HMMA.16816.F32.BF16 R112, R172.reuse, R6, R112 ;  /* 0x00000006ac70723c */ /* 0x040fea0000041870 */
[--C-:B------:R-:W-:Y:S02]  /*18d10*/  IMAD.IADD R2, R201, 0x1, -R0.reuse ;  /* 0x00000001c9027824 */ /* 0x100fe400078e0a00 */
[----:B------:R-:W-:Y:S01]  /*18d20*/  FMUL.FTZ R18, R103, UR12 ;  /* 0x0000000c67127c20 */ /* 0x000fe20008410000 */
[----:B------:R-:W-:Y:S03]  /*18d30*/  IMAD.IADD R0, R203, 0x1, -R0 ;  /* 0x00000001cb007824 */ /* 0x000fe600078e0a00 */
[----:B------:R-:W-:Y:S01]  /*18d40*/  FMUL.FTZ R101, R101, UR12 ;  /* 0x0000000c65657c20 */ /* 0x000fe20008410000 */
[----:B------:R-:W-:Y:S01]  /*18d50*/  IABS R10, R2 ;  /* 0x00000002000a7213 */ /* 0x000fe20000000000 */
[----:B------:R-:W-:Y:S01]  /*18d60*/  MUFU.TANH R18, R18 ;  /* 0x0000001200127308 */ /* 0x000fe20000002400 */
[----:B------:R-:W-:Y:S01]  /*18d70*/  IABS R9, R0 ;  /* 0x0000000000097213 */ /* 0x000fe20000000000 */
[----:B------:R-:W-:Y:S01]  /*18d80*/  IMAD.MOV.U32 R0, RZ, RZ, R11 ;  /* 0x000000ffff007224 */ /* 0x000fe200078e000b */
[----:B------:R-:W-:Y:S01]  /*18d90*/  IABS R2, R8 ;  /* 0x0000000800027213 */ /* 0x000fe20000000000 */
[----:B------:R-:W-:Y:S01]  /*18da0*/  IMAD.MOV.U32 R8, RZ, RZ, R10 ;  /* 0x000000ffff087224 */ /* 0x000fe200078e000a */
[----:B------:R-:W-:Y:S01]  /*18db0*/  I2FP.F32.S32 R9, R9 ;  /* 0x0000000900097245 */ /* 0x000fe20000201400 */
[----:B------:R-:W-:Y:S01]  /*18dc0*/  FMUL.FTZ R19, R102, UR12 ;  /* 0x0000000c66137c20 */ /* 0x000fe20008410000 */
[----:B------:R-:W-:Y:S03]  /*18dd0*/  I2FP.F32.S32 R0, R0 ;  /* 0x0000000000007245 */ /* 0x000fe60000201400 */
[----:B------:R-:W-:Y:S01]  /*18de0*/  MUFU.TANH R101, R101 ;  /* 0x0000006500657308 */ /* 0x000fe20000002400 */
[----:B------:R-:W-:Y:S01]  /*18df0*/  I2FP.F32.S32 R2, R2 ;  /* 0x0000000200027245 */ /* 0x000fe20000201400 */
[----:B------:R-:W-:Y:S01]  /*18e00*/  FFMA.FTZ R14, R9, -UR31, R14 ;  /* 0x8000001f090e7c23 */ /* 0x000fe2000801000e */
[----:B------:R-:W-:Y:S01]  /*18e10*/  I2FP.F32.S32 R8, R8 ;  /* 0x0000000800087245 */ /* 0x000fe20000201400 */
[----:B------:R-:W-:Y:S01]  /*18e20*/  FFMA.FTZ R16, R0, -UR31, R16 ;  /* 0x8000001f00107c23 */ /* 0x000fe20008010010 */
[----:B------:R-:W-:Y:S02]  /*18e30*/  VIADD R0, R168, 0x59 ;  /* 0x00000059a8007836 */ /* 0x000fe40000000000 */
[----:B------:R-:W-:Y:S01]  /*18e40*/  FFMA.FTZ R15, R2, -UR31, R15 ;  /* 0x8000001f020f7c23 */ /* 0x000fe2000801000f */
[----:B------:R-:W-:Y:S01]  /*18e50*/  FSEL R171, R14, -INF , !P0 ;  /* 0xff8000000eab7808 */ /* 0x000fe20004000000 */
[----:B------:R-:W-:Y:S01]  /*18e60*/  VIADD R2, R168, 0x58 ;  /* 0x00000058a8027836 */ /* 0x000fe20000000000 */
[----:B------:R-:W-:Y:S01]  /*18e70*/  FSEL R60, R16, -INF , !P6 ;  /* 0xff800000103c7808 */ /* 0x000fe20007000000 */
[----:B------:R-:W1:Y:S01]  /*18e80*/  MUFU.TANH R14, R98 ;  /* 0x00000062000e7308 */ /* 0x000e620000002400 */
[----:B------:R-:W-:Y:S01]  /*18e90*/  FSEL R170, R15, -INF , !P5 ;  /* 0xff8000000faa7808 */ /* 0x000fe20006800000 */
[--C-:B------:R-:W-:Y:S01]  /*18ea0*/  IMAD.IADD R12, R203, 0x1, -R2.reuse ;  /* 0x00000001cb0c7824 */ /* 0x100fe200078e0a02 */
[-C--:B------:R-:W-:Y:S01]  /*18eb0*/  ISETP.GE.AND P1, PT, R2, R197.reuse, PT ;  /* 0x000000c50200720c */ /* 0x080fe20003f26270 */
[C---:B------:R-:W-:Y:S01]  /*18ec0*/  IMAD.IADD R9, R201.reuse, 0x1, -R2 ;  /* 0x00000001c9097824 */ /* 0x040fe200078e0a02 */
[----:B------:R-:W-:Y:S01]  /*18ed0*/  ISETP.GE.AND P3, PT, R0, R197, PT ;  /* 0x000000c50000720c */ /* 0x000fe20003f66270 */
[----:B------:R-:W-:Y:S01]  /*18ee0*/  FFMA.FTZ R17, R8, -UR31, R17 ;  /* 0x8000001f08117c23 */ /* 0x000fe20008010011 */
[----:B------:R-:W-:Y:S01]  /*18ef0*/  ISETP.GE.OR P1, PT, R2, R205, !P1 ;  /* 0x000000cd0200720c */ /* 0x000fe20004f26670 */
[--C-:B------:R-:W-:Y:S01]  /*18f00*/  IMAD.IADD R8, R201, 0x1, -R0.reuse ;  /* 0x00000001c9087824 */ /* 0x100fe200078e0a00 */
[----:B------:R-:W-:Y:S01]  /*18f10*/  IABS R11, R9 ;  /* 0x00000009000b7213 */ /* 0x000fe20000000000 */
[----:B------:R2:W-:Y:S01]  /*18f20*/  MUFU.TANH R15, R97 ;  /* 0x00000061000f7308 */ /* 0x0005e20000002400 */
[----:B------:R-:W-:Y:S01]  /*18f30*/  ISETP.GE.OR P3, PT, R0, R205, !P3 ;  /* 0x000000cd0000720c */ /* 0x000fe20005f66670 */
[----:B------:R-:W-:Y:S01]  /*18f40*/  IMAD.IADD R13, R203, 0x1, -R0 ;  /* 0x00000001cb0d7824 */ /* 0x000fe200078e0a00 */
[----:B------:R-:W-:Y:S01]  /*18f50*/  IABS R10, R8 ;  /* 0x00000008000a7213 */ /* 0x000fe20000000000 */
[----:B------:R-:W-:Y:S01]  /*18f60*/  FMUL.FTZ R106, R106, UR12 ;  /* 0x0000000c6a6a7c20 */ /* 0x000fe20008410000 */
[----:B------:R-:W-:Y:S01]  /*18f70*/  I2FP.F32.S32 R11, R11 ;  /* 0x0000000b000b7245 */ /* 0x000fe20000201400 */
[----:B------:R-:W-:Y:S01]  /*18f80*/  FMUL.FTZ R105, R105, UR12 ;  /* 0x0000000c69697c20 */ /* 0x000fe20008410000 */
[----:B------:R-:W-:Y:S03]  /*18f90*/  I2FP.F32.S32 R10, R10 ;  /* 0x0000000a000a7245 */ /* 0x000fe60000201400 */
[----:B------:R-:W-:Y:S01]  /*18fa0*/  MUFU.TANH R16, R96 ;  /* 0x0000006000107308 */ /* 0x000fe20000002400 */
[----:B------:R-:W-:Y:S01]  /*18fb0*/  IABS R9, R13 ;  /* 0x0000000d00097213 */ /* 0x000fe20000000000 */
[----:B------:R-:W-:Y:S01]  /*18fc0*/  FFMA.FTZ R5, R11, -UR31, R92 ;  /* 0x8000001f0b057c23 */ /* 0x000fe2000801005c */
[----:B------:R-:W-:Y:S01]  /*18fd0*/  FSEL R61, R17, -INF , !P2 ;  /* 0xff800000113d7808 */ /* 0x000fe20005000000 */
[----:B------:R-:W-:Y:S01]  /*18fe0*/  FFMA.FTZ R4, R10, -UR31, R93 ;  /* 0x8000001f0a047c23 */ /* 0x000fe2000801005d */
[----:B------:R-:W-:Y:S01]  /*18ff0*/  IABS R8, R12 ;  /* 0x0000000c00087213 */ /* 0x000fe20000000000 */
[----:B------:R-:W-:Y:S01]  /*19000*/  FMUL.FTZ R17, R104, UR12 ;  /* 0x0000000c68117c20 */ /* 0x000fe20008410000 */
[----:B------:R-:W-:Y:S03]  /*19010*/  I2FP.F32.S32 R9, R9 ;  /* 0x0000000900097245 */ /* 0x000fe60000201400 */
[----:B------:R-:W3:Y:S01]  /*19020*/  MUFU.TANH R13, R99 ;  /* 0x00000063000d7308 */ /* 0x000ee20000002400 */
[----:B--2---:R-:W-:Y:S01]  /*19030*/  FSEL R97, R5, -INF , !P1 ;  /* 0xff80000005617808 */ /* 0x004fe20004800000 */
[----:B------:R-:W-:Y:S01]  /*19040*/  IMAD.IADD R5, R200, 0x1, -R2 ;  /* 0x00000001c8057824 */ /* 0x000fe200078e0a02 */
[----:B------:R-:W-:Y:S01]  /*19050*/  FSEL R169, R4, -INF , !P3 ;  /* 0xff80000004a97808 */ /* 0x000fe20005800000 */
[----:B------:R-:W-:Y:S01]  /*19060*/  IMAD.IADD R4, R200, 0x1, -R0 ;  /* 0x00000001c8047824 */ /* 0x000fe200078e0a00 */
[C---:B------:R-:W-:Y:S01]  /*19070*/  ISETP.GE.AND P6, PT, R2.reuse, R196, PT ;  /* 0x000000c40200720c */ /* 0x040fe20003fc6270 */
[----:B------:R-:W-:Y:S01]  /*19080*/  FFMA.FTZ R20, R9, -UR31, R20 ;  /* 0x8000001f09147c23 */ /* 0x000fe20008010014 */
[CC--:B------:R-:W-:Y:S03]  /*19090*/  ISETP.GE.AND P2, PT, R2.reuse, R199.reuse, PT ;  /* 0x000000c70200720c */ /* 0x0c0fe60003f46270 */
[----:B------:R-:W-:Y:S01]  /*190a0*/  MUFU.TANH R19, R19 ;  /* 0x0000001300137308 */ /* 0x000fe20000002400 */
[----:B------:R-:W-:Y:S01]  /*190b0*/  ISETP.GE.AND P5, PT, R2, R198, PT ;  /* 0x000000c60200720c */ /* 0x000fe20003fa6270 */
[----:B------:R-:W-:Y:S01]  /*190c0*/  FMUL.FTZ R107, R107, UR12 ;  /* 0x0000000c6b6b7c20 */ /* 0x000fe20008410000 */
[----:B------:R-:W-:Y:S01]  /*190d0*/  ISETP.GE.AND P0, PT, R0, R196, PT ;  /* 0x000000c40000720c */ /* 0x000fe20003f06270 */
[----:B------:R-:W-:Y:S01]  /*190e0*/  FMUL.FTZ R108, R108, UR12 ;  /* 0x0000000c6c6c7c20 */ /* 0x000fe20008410000 */
[C---:B------:R-:W-:Y:S01]  /*190f0*/  ISETP.GE.AND P1, PT, R0.reuse, R199, PT ;  /* 0x000000c70000720c */ /* 0x040fe20003f26270 */
[----:B------:R-:W-:Y:S01]  /*19100*/  FMUL.FTZ R109, R109, UR12 ;  /* 0x0000000c6d6d7c20 */ /* 0x000fe20008410000 */
[----:B------:R-:W-:Y:S03]  /*19110*/  ISETP.GE.AND P3, PT, R0, R198, PT ;  /* 0x000000c60000720c */ /* 0x000fe60003f66270 */
[----:B------:R-:W-:Y:S01]  /*19120*/  MUFU.TANH R17, R17 ;  /* 0x0000001100117308 */ /* 0x000fe20000002400 */
[----:B------:R-:W-:Y:S01]  /*19130*/  I2FP.F32.S32 R8, R8 ;  /* 0x0000000800087245 */ /* 0x000fe20000201400 */
[----:B------:R-:W-:Y:S01]  /*19140*/  FMUL.FTZ R110, R110, UR12 ;  /* 0x0000000c6e6e7c20 */ /* 0x000fe20008410000 */
[C---:B------:R-:W-:Y:S01]  /*19150*/  ISETP.GE.OR P6, PT, R2.reuse, R204, !P6 ;  /* 0x000000cc0200720c */ /* 0x040fe200077c6670 */
[----:B------:R-:W-:Y:S01]  /*19160*/  FMUL.FTZ R113, R113, UR12 ;  /* 0x0000000c71717c20 */ /* 0x000fe20008410000 */
[-C--:B------:R-:W-:Y:S01]  /*19170*/  ISETP.GE.OR P2, PT, R2, R207.reuse, !P2 ;  /* 0x000000cf0200720c */ /* 0x080fe20005746670 */
[----:B------:R-:W-:Y:S01]  /*19180*/  FFMA.FTZ R21, R8, -UR31, R21 ;  /* 0x8000001f08157c23 */ /* 0x000fe20008010015 */
[----:B------:R-:W-:Y:S01]  /*19190*/  ISETP.GE.OR P5, PT, R2, R206, !P5 ;  /* 0x000000ce0200720c */ /* 0x000fe20006fa6670 */
[----:B------:R-:W-:Y:S01]  /*191a0*/  IMAD.IADD R2, R202, 0x1, -R2 ;  /* 0x00000001ca027824 */ /* 0x000fe200078e0a02 */
[C---:B------:R-:W-:Y:S01]  /*191b0*/  ISETP.GE.OR P0, PT, R0.reuse, R204, !P0 ;  /* 0x000000cc0000720c */ /* 0x040fe20004706670 */
[----:B------:R-:W-:Y:S01]  /*191c0*/  FMUL.FTZ R115, R115, UR12 ;  /* 0x0000000c73737c20 */ /* 0x000fe20008410000 */
[C---:B------:R-:W-:Y:S01]  /*191d0*/  ISETP.GE.OR P1, PT, R0.reuse, R207, !P1 ;  /* 0x000000cf0000720c */ /* 0x040fe20004f26670 */
[----:B------:R-:W-:Y:S01]  /*191e0*/  MUFU.TANH R108, R108 ;  /* 0x0000006c006c7308 */ /* 0x000fe20000002400 */
[----:B------:R-:W-:Y:S01]  /*191f0*/  ISETP.GE.OR P3, PT, R0, R206, !P3 ;  /* 0x000000ce0000720c */ /* 0x000fe20005f66670 */
[----:B------:R-:W-:Y:S01]  /*19200*/  IMAD.IADD R0, R202, 0x1, -R0 ;  /* 0x00000001ca007824 */ /* 0x000fe200078e0a00 */
[----:B------:R-:W-:Y:S01]  /*19210*/  IABS R9, R5 ;  /* 0x0000000500097213 */ /* 0x000fe20000000000 */
[----:B------:R-:W-:Y:S01]  /*19220*/  FMUL.FTZ R112, R112, UR12 ;  /* 0x0000000c70707c20 */ /* 0x000fe20008410000 */
[----:B------:R-:W-:Y:S01]  /*19230*/  IABS R2, R2 ;  /* 0x0000000200027213 */ /* 0x000fe20000000000 */
[----:B------:R-:W-:Y:S01]  /*19240*/  FMUL.FTZ R114, R114, UR12 ;  /* 0x0000000c72727c20 */ /* 0x000fe20008410000 */
[----:B------:R-:W-:Y:S01]  /*19250*/  IABS R8, R0 ;  /* 0x0000000000087213 */ /* 0x000fe20000000000 */
[----:B------:R-:W-:Y:S01]  /*19260*/  IMAD.MOV.U32 R0, RZ, RZ, R9 ;  /* 0x000000ffff007224 */ /* 0x000fe200078e0009 */
[----:B------:R-:W-:Y:S01]  /*19270*/  IABS R5, R4 ;  /* 0x0000000400057213 */ /* 0x000fe20000000000 */
[----:B------:R-:W-:Y:S01]  /*19280*/  FMUL.FTZ R4, R100, UR12 ;  /* 0x0000000c64047c20 */ /* 0x000fe20008410000 */
[----:B------:R-:W-:Y:S01]  /*19290*/  I2FP.F32.S32 R2, R2 ;  /* 0x0000000200027245 */ /* 0x000fe20000201400 */
[----:B------:R-:W-:Y:S01]  /*192a0*/  MUFU.TANH R109, R109 ;  /* 0x0000006d006d7308 */ /* 0x000fe20000002400 */
[----:B------:R-:W-:Y:S02]  /*192b0*/  I2FP.F32.S32 R0, R0 ;  /* 0x0000000000007245 */ /* 0x000fe40000201400 */
[----:B------:R-:W-:Y:S01]  /*192c0*/  I2FP.F32.S32 R8, R8 ;  /* 0x0000000800087245 */ /* 0x000fe20000201400 */
[----:B-1----:R-:W-:Y:S01]  /*192d0*/  FFMA.FTZ R14, R2, -UR31, R14 ;  /* 0x8000001f020e7c23 */ /* 0x002fe2000801000e */
[----:B------:R-:W-:Y:S01]  /*192e0*/  I2FP.F32.S32 R5, R5 ;  /* 0x0000000500057245 */ /* 0x000fe20000201400 */
[----:B------:R-:W-:Y:S01]  /*192f0*/  VIADD R2, R168, 0x60 ;  /* 0x00000060a8027836 */ /* 0x000fe20000000000 */
[----:B------:R-:W-:Y:S03]  /*19300*/  FSEL R90, R21, -INF , !P6 ;  /* 0xff800000155a7808 */ /* 0x000fe60007000000 */
[----:B------:R-:W1:Y:S01]  /*19310*/  MUFU.TANH R4, R4 ;  /* 0x0000000400047308 */ /* 0x000e620000002400 */
[----:B------:R-:W-:Y:S01]  /*19320*/  FSEL R93, R20, -INF , !P0 ;  /* 0xff800000145d7808 */ /* 0x000fe20004000000 */
[--C-:B------:R-:W-:Y:S01]  /*19330*/  IMAD.IADD R11, R202, 0x1, -R2.reuse ;  /* 0x00000001ca0b7824 */ /* 0x100fe200078e0a02 */
[----:B------:R-:W-:Y:S01]  /*19340*/  ISETP.GE.AND P6, PT, R2, R199, PT ;  /* 0x000000c70200720c */ /* 0x000fe20003fc6270 */
[----:B---3--:R-:W-:Y:S01]  /*19350*/  FFMA.FTZ R13, R8, -UR31, R13 ;  /* 0x8000001f080d7c23 */ /* 0x008fe2000801000d */
[----:B------:R-:W-:Y:S01]  /*19360*/  FSEL R30, R14, -INF , !P5 ;  /* 0xff8000000e1e7808 */ /* 0x000fe20006800000 */
[----:B------:R-:W-:Y:S01]  /*19370*/  IMAD.IADD R8, R200, 0x1, -R2 ;  /* 0x00000001c8087824 */ /* 0x000fe200078e0a02 */
[----:B------:R-:W-:Y:S01]  /*19380*/  ISETP.GE.OR P6, PT, R2, R207, !P6 ;  /* 0x000000cf0200720c */ /* 0x000fe200077c6670 */
[----:B------:R-:W-:Y:S01]  /*19390*/  FFMA.FTZ R15, R5, -UR31, R15 ;  /* 0x8000001f050f7c23 */ /* 0x000fe2000801000f */
[----:B------:R-:W-:Y:S01]  /*193a0*/  FSEL R31, R13, -INF , !P3 ;  /* 0xff8000000d1f7808 */ /* 0x000fe20005800000 */
[----:B------:R-:W-:Y:S01]  /*193b0*/  FFMA.FTZ R16, R0, -UR31, R16 ;  /* 0x8000001f00107c23 */ /* 0x000fe20008010010 */
[----:B------:R-:W-:Y:S01]  /*193c0*/  IABS R10, R8 ;  /* 0x00000008000a7213 */ /* 0x000fe20000000000 */
[----:B------:R-:W-:Y:S01]  /*193d0*/  VIADD R0, R168, 0x61 ;  /* 0x00000061a8007836 */ /* 0x000fe20000000000 */
[----:B------:R-:W-:Y:S01]  /*193e0*/  FSEL R29, R15, -INF , !P1 ;  /* 0xff8000000f1d7808 */ /* 0x000fe20004800000 */
[----:B------:R-:W-:Y:S01]  /*193f0*/  MUFU.TANH R14, R107 ;  /* 0x0000006b000e7308 */ /* 0x000fe20000002400 */
[----:B------:R-:W-:Y:S01]  /*19400*/  FSEL R28, R16, -INF , !P2 ;  /* 0xff800000101c7808 */ /* 0x000fe20005000000 */
[--C-:B------:R-:W-:Y:S01]  /*19410*/  IMAD.IADD R5, R200, 0x1, -R0.reuse ;  /* 0x00000001c8057824 */ /* 0x100fe200078e0a00 */
[----:B------:R-:W-:Y:S01]  /*19420*/  ISETP.GE.AND P0, PT, R0, R199, PT ;  /* 0x000000c70000720c */ /* 0x000fe20003f06270 */
[----:B------:R-:W-:Y:S01]  /*19430*/  IMAD.IADD R12, R202, 0x1, -R0 ;  /* 0x00000001ca0c7824 */ /* 0x000fe200078e0a00 */
[----:B------:R-:W-:Y:S01]  /*19440*/  ISETP.GE.AND P3, PT, R0, R198, PT ;  /* 0x000000c60000720c */ /* 0x000fe20003f66270 */
[----:B------:R-:W-:Y:S01]  /*19450*/  FMUL.FTZ R20, R111, UR12 ;  /* 0x0000000c6f147c20 */ /* 0x000fe20008410000 */
[----:B------:R-:W-:Y:S03]  /*19460*/  IABS R9, R5 ;  /* 0x0000000500097213 */ /* 0x000fe60000000000 */
[----:B------:R2:W3:Y:S01]  /*19470*/  MUFU.TANH R15, R106 ;  /* 0x0000006a000f7308 */ /* 0x0004e20000002400 */
[----:B------:R-:W-:Y:S02]  /*19480*/  IABS R5, R11 ;  /* 0x0000000b00057213 */ /* 0x000fe40000000000 */
[----:B------:R-:W-:Y:S02]  /*19490*/  I2FP.F32.S32 R11, R10 ;  /* 0x0000000a000b7245 */ /* 0x000fe40000201400 */
[----:B------:R-:W-:Y:S02]  /*194a0*/  IABS R8, R12 ;  /* 0x0000000c00087213 */ /* 0x000fe40000000000 */
[----:B------:R-:W-:Y:S01]  /*194b0*/  I2FP.F32.S32 R10, R9 ;  /* 0x00000009000a7245 */ /* 0x000fe20000201400 */
[----:B-1----:R-:W-:Y:S01]  /*194c0*/  FFMA.FTZ R4, R11, -UR31, R4 ;  /* 0x8000001f0b047c23 */ /* 0x002fe20008010004 */
[----:B------:R-:W-:Y:S01]  /*194d0*/  I2FP.F32.S32 R9, R5 ;  /* 0x0000000500097245 */ /* 0x000fe20000201400 */
[----:B------:R1:W4:Y:S01]  /*194e0*/  MUFU.TANH R16, R105 ;  /* 0x0000006900107308 */ /* 0x0003220000002400 */
[----:B------:R-:W-:Y:S01]  /*194f0*/  I2FP.F32.S32 R5, R8 ;  /* 0x0000000800057245 */ /* 0x000fe20000201400 */
[----:B------:R-:W-:Y:S01]  /*19500*/  FFMA.FTZ R8, R10, -UR31, R101 ;  /* 0x8000001f0a087c23 */ /* 0x000fe20008010065 */
[----:B------:R-:W-:Y:S01]  /*19510*/  FSEL R92, R4, -INF , !P6 ;  /* 0xff800000045c7808 */ /* 0x000fe20007000000 */
[----:B------:R-:W-:Y:S01]  /*19520*/  FFMA.FTZ R19, R9, -UR31, R19 ;  /* 0x8000001f09137c23 */ /* 0x000fe20008010013 */
[C---:B------:R-:W-:Y:S01]  /*19530*/  ISETP.GE.OR P0, PT, R0.reuse, R207, !P0 ;  /* 0x000000cf0000720c */ /* 0x040fe20004706670 */
[----:B------:R-:W-:Y:S01]  /*19540*/  FFMA.FTZ R18, R5, -UR31, R18 ;  /* 0x8000001f05127c23 */ /* 0x000fe20008010012 */
[-C--:B------:R-:W-:Y:S01]  /*19550*/  ISETP.GE.AND P6, PT, R0, R197.reuse, PT ;  /* 0x000000c50000720c */ /* 0x080fe20003fc6270 */
[----:B------:R-:W5:Y:S01]  /*19560*/  LDSM.16.M88.4 R4, [R189] ;  /* 0x00000000bd04783b */ /* 0x000f620000000200 */
[----:B------:R-:W-:Y:S01]  /*19570*/  FSEL R95, R8, -INF , !P0 ;  /* 0xff800000085f7808 */ /* 0x000fe20004000000 */
[----:B------:R-:W-:Y:S04]  /*19580*/  DEPBAR.LE SB0, 0x0 ;  /* 0x000080000000791a */ /* 0x000fe80000000000 */
[----:B------:R-:W-:Y:S01]  /*19590*/  ISETP.GE.AND P0, PT, R0, R196, PT ;  /* 0x000000c40000720c */ /* 0x000fe20003f06270 */
[C---:B------:R-:W-:Y:S01]  /*195a0*/  IMAD.IADD R9, R201.reuse, 0x1, -R2 ;  /* 0x00000001c9097824 */ /* 0x040fe200078e0a02 */
[C---:B------:R-:W-:Y:S01]  /*195b0*/  ISETP.GE.AND P2, PT, R2.reuse, R198, PT ;  /* 0x000000c60200720c */ /* 0x040fe20003f46270 */
[----:B------:R-:W-:Y:S01]  /*195c0*/  BAR.SYNC.DEFER_BLOCKING 0x0 ;  /* 0x0000000000007b1d */ /* 0x000fe20000010000 */
[C---:B------:R-:W-:Y:S01]  /*195d0*/  ISETP.GE.AND P1, PT, R2.reuse, R197, PT ;  /* 0x000000c50200720c */ /* 0x040fe20003f26270 */
[----:B------:R-:W-:Y:S01]  /*195e0*/  IMAD.IADD R8, R201, 0x1, -R0 ;  /* 0x00000001c9087824 */ /* 0x000fe200078e0a00 */
[----:B------:R-:W-:Y:S01]  /*195f0*/  ISETP.GE.AND P5, PT, R2, R196, PT ;  /* 0x000000c40200720c */ /* 0x000fe20003fa6270 */
[----:B--2---:R-:W-:Y:S01]  /*19600*/  IMAD.MOV.U32 R106, RZ, RZ, R23 ;  /* 0x000000ffff6a7224 */ /* 0x004fe200078e0017 */
[C---:B------:R-:W-:Y:S01]  /*19610*/  ISETP.GE.OR P3, PT, R0.reuse, R206, !P3 ;  /* 0x000000ce0000720c */ /* 0x040fe20005f66670 */
[----:B-1----:R-:W-:Y:S01]  /*19620*/  IMAD.MOV.U32 R105, RZ, RZ, R24 ;  /* 0x000000ffff697224 */ /* 0x002fe200078e0018 */
[CC--:B------:R-:W-:Y:S02]  /*19630*/  ISETP.GE.OR P6, PT, R0.reuse, R205.reuse, !P6 ;  /* 0x000000cd0000720c */ /* 0x0c0fe400077c6670 */
[----:B------:R-:W-:Y:S01]  /*19640*/  ISETP.GE.OR P0, PT, R0, R204, !P0 ;  /* 0x000000cc0000720c */ /* 0x000fe20004706670 */
[C---:B------:R-:W-:Y:S01]  /*19650*/  IMAD.IADD R0, R203.reuse, 0x1, -R0 ;  /* 0x00000001cb007824 */ /* 0x040fe200078e0a00 */
        /* <DEDUP_REMOVED lines=9> */
[----:B------:R-:W1:Y:S01]  /*196f0*/  MUFU.TANH R20, R20 ;  /* 0x0000001400147308 */ /* 0x000e620000002400 */
[----:B------:R-:W-:Y:S02]  /*19700*/  I2FP.F32.S32 R2, R2 ;  /* 0x0000000200027245 */ /* 0x000fe40000201400 */
[----:B------:R-:W-:Y:S02]  /*19710*/  I2FP.F32.S32 R0, R0 ;  /* 0x0000000000007245 */ /* 0x000fe40000201400 */
[----:B------:R-:W-:Y:S01]  /*19720*/  I2FP.F32.S32 R8, R8 ;  /* 0x0000000800087245 */ /* 0x000fe20000201400 */
[----:B---3--:R-:W-:Y:S01]  /*19730*/  FFMA.FTZ R15, R2, -UR31, R15 ;  /* 0x8000001f020f7c23 */ /* 0x008fe2000801000f */
[----:B------:R-:W-:Y:S01]  /*19740*/  I2FP.F32.S32 R9, R9 ;  /* 0x0000000900097245 */ /* 0x000fe20000201400 */
[-C--:B-----5:R-:W-:Y:S02]  /*19750*/  HMMA.16816.F32.BF16 R116, R172, R4.reuse, R116 ;  /* 0x00000004ac74723c */ /* 0x0a0fe40000041874 */
[----:B------:R-:W2:Y:S03]  /*19760*/  MUFU.TANH R110, R110 ;  /* 0x0000006e006e7308 */ /* 0x000ea60000002400 */
[----:B------:R-:W-:Y:S01]  /*19770*/  FSEL R85, R19, -INF , !P2 ;  /* 0xff80000013557808 */ /* 0x000fe20005000000 */
[----:B------:R-:W-:Y:S01]  /*19780*/  FFMA.FTZ R17, R0, -UR31, R17 ;  /* 0x8000001f00117c23 */ /* 0x000fe20008010011 */
[----:B------:R-:W-:Y:S01]  /*19790*/  FSEL R86, R18, -INF , !P3 ;  /* 0xff80000012567808 */ /* 0x000fe20005800000 */
[----:B------:R-:W-:Y:S01]  /*197a0*/  VIADD R2, R168, 0x68 ;  /* 0x00000068a8027836 */ /* 0x000fe20000000000 */
[C---:B------:R-:W-:Y:S04]  /*197b0*/  HMMA.16816.F32.BF16 R120, R180.reuse, R4, R120 ;  /* 0x00000004b478723c */ /* 0x040fe80000041878 */
[----:B------:R-:W-:Y:S01]  /*197c0*/  ISETP.GE.AND P2, PT, R2, R197, PT ;  /* 0x000000c50200720c */ /* 0x000fe20003f46270 */
[----:B------:R-:W-:Y:S01]  /*197d0*/  VIADD R0, R168, 0x69 ;  /* 0x00000069a8007836 */ /* 0x000fe20000000000 */
[----:B------:R-:W-:Y:S01]  /*197e0*/  FSEL R89, R17, -INF , !P1 ;  /* 0xff80000011597808 */ /* 0x000fe20004800000 */
[----:B----4-:R-:W-:Y:S01]  /*197f0*/  FFMA.FTZ R16, R8, -UR31, R16 ;  /* 0x8000001f08107c23 */ /* 0x010fe20008010010 */
[----:B------:R-:W-:Y:S01]  /*19800*/  ISETP.GE.OR P2, PT, R2, R205, !P2 ;  /* 0x000000cd0200720c */ /* 0x000fe20005746670 */
[-C--:B------:R-:W-:Y:S03]  /*19810*/  HMMA.16816.F32.BF16 R124, R180, R6.reuse, R124 ;  /* 0x00000006b47c723c */ /* 0x080fe6000004187c */
[----:B------:R-:W-:Y:S01]  /*19820*/  ISETP.GE.AND P3, PT, R0, R197, PT ;  /* 0x000000c50000720c */ /* 0x000fe20003f66270 */
[----:B------:R-:W-:Y:S01]  /*19830*/  FFMA.FTZ R14, R9, -UR31, R14 ;  /* 0x8000001f090e7c23 */ /* 0x000fe2000801000e */
[----:B------:R-:W-:Y:S01]  /*19840*/  FSEL R91, R16, -INF , !P6 ;  /* 0xff800000105b7808 */ /* 0x000fe20007000000 */
[C---:B------:R-:W-:Y:S01]  /*19850*/  IMAD.IADD R9, R201.reuse, 0x1, -R2 ;  /* 0x00000001c9097824 */ /* 0x040fe200078e0a02 */
[----:B------:R-:W-:Y:S01]  /*19860*/  ISETP.GE.OR P3, PT, R0, R205, !P3 ;  /* 0x000000cd0000720c */ /* 0x000fe20005f66670 */
[--C-:B------:R-:W-:Y:S01]  /*19870*/  IMAD.IADD R8, R201, 0x1, -R0.reuse ;  /* 0x00000001c9087824 */ /* 0x100fe200078e0a00 */
[----:B------:R-:W-:Y:S01]  /*19880*/  ISETP.GE.AND P1, PT, R2, R199, PT ;  /* 0x000000c70200720c */ /* 0x000fe20003f26270 */
[----:B------:R-:W3:Y:S01]  /*19890*/  MUFU.TANH R16, R112 ;  /* 0x0000007000107308 */ /* 0x000ee20000002400 */
[----:B------:R-:W-:Y:S01]  /*198a0*/  IABS R12, R9 ;  /* 0x00000009000c7213 */ /* 0x000fe20000000000 */
[C---:B------:R-:W-:Y:S01]  /*198b0*/  IMAD.IADD R13, R203.reuse, 0x1, -R0 ;  /* 0x00000001cb0d7824 */ /* 0x040fe200078e0a00 */
[----:B------:R-:W-:Y:S01]  /*198c0*/  IABS R10, R8 ;  /* 0x00000008000a7213 */ /* 0x000fe20000000000 */
[----:B------:R-:W-:Y:S01]  /*198d0*/  IMAD.IADD R11, R203, 0x1, -R2 ;  /* 0x00000001cb0b7824 */ /* 0x000fe200078e0a02 */
[----:B------:R-:W-:Y:S01]  /*198e0*/  I2FP.F32.S32 R12, R12 ;  /* 0x0000000c000c7245 */ /* 0x000fe20000201400 */
[----:B------:R-:W-:Y:S04]  /*198f0*/  HMMA.16816.F32.BF16 R128, R172, R6, R128 ;  /* 0x00000006ac80723c */ /* 0x000fe80000041880 */
[----:B------:R-:W-:Y:S01]  /*19900*/  I2FP.F32.S32 R10, R10 ;  /* 0x0000000a000a7245 */ /* 0x000fe20000201400 */
[----:B------:R-:W-:Y:S01]  /*19910*/  FFMA.FTZ R5, R12, -UR31, R108 ;  /* 0x8000001f0c057c23 */ /* 0x000fe2000801006c */
[----:B------:R-:W-:Y:S01]  /*19920*/  IABS R9, R13 ;  /* 0x0000000d00097213 */ /* 0x000fe20000000000 */
[----:B------:R-:W-:Y:S01]  /*19930*/  FMUL.FTZ R12, R117, UR12 ;  /* 0x0000000c750c7c20 */ /* 0x000fe20008410000 */
[----:B------:R-:W-:Y:S01]  /*19940*/  FSEL R99, R15, -INF , !P5 ;  /* 0xff8000000f637808 */ /* 0x000fe20006800000 */
[----:B------:R-:W-:Y:S01]  /*19950*/  MUFU.TANH R13, R115 ;  /* 0x00000073000d7308 */ /* 0x000fe20000002400 */
[----:B------:R-:W-:Y:S01]  /*19960*/  ISETP.GE.AND P6, PT, R2, R198, PT ;  /* 0x000000c60200720c */ /* 0x000fe20003fc6270 */
[----:B------:R-:W-:Y:S01]  /*19970*/  FFMA.FTZ R4, R10, -UR31, R109 ;  /* 0x8000001f0a047c23 */ /* 0x000fe2000801006d */
[----:B------:R-:W-:Y:S01]  /*19980*/  IABS R8, R11 ;  /* 0x0000000b00087213 */ /* 0x000fe20000000000 */
[----:B------:R-:W-:Y:S01]  /*19990*/  FMUL.FTZ R118, R118, UR12 ;  /* 0x0000000c76767c20 */ /* 0x000fe20008410000 */
[----:B------:R-:W-:Y:S01]  /*199a0*/  ISETP.GE.AND P5, PT, R2, R196, PT ;  /* 0x000000c40200720c */ /* 0x000fe20003fa6270 */
[----:B------:R-:W-:Y:S01]  /*199b0*/  FMUL.FTZ R120, R120, UR12 ;  /* 0x0000000c78787c20 */ /* 0x000fe20008410000 */
[----:B------:R-:W-:Y:S03]  /*199c0*/  FSEL R98, R14, -INF , !P0 ;  /* 0xff8000000e627808 */ /* 0x000fe60004000000 */
[----:B------:R-:W4:Y:S01]  /*199d0*/  MUFU.TANH R15, R113 ;  /* 0x00000071000f7308 */ /* 0x000f220000002400 */
[----:B------:R-:W-:Y:S01]  /*199e0*/  FSEL R94, R5, -INF , !P2 ;  /* 0xff800000055e7808 */ /* 0x000fe20005000000 */
[----:B------:R-:W-:Y:S01]  /*199f0*/  IMAD.IADD R5, R200, 0x1, -R2 ;  /* 0x00000001c8057824 */ /* 0x000fe200078e0a02 */
[----:B------:R-:W-:Y:S01]  /*19a00*/  FSEL R96, R4, -INF , !P3 ;  /* 0xff80000004607808 */ /* 0x000fe20005800000 */
[----:B------:R-:W-:Y:S01]  /*19a10*/  IMAD.IADD R4, R200, 0x1, -R0 ;  /* 0x00000001c8047824 */ /* 0x000fe200078e0a00 */
[C---:B------:R-:W-:Y:S01]  /*19a20*/  ISETP.GE.AND P0, PT, R0.reuse, R199, PT ;  /* 0x000000c70000720c */ /* 0x040fe20003f06270 */
[----:B------:R-:W-:Y:S01]  /*19a30*/  FMUL.FTZ R119, R119, UR12 ;  /* 0x0000000c77777c20 */ /* 0x000fe20008410000 */
[C---:B------:R-:W-:Y:S03]  /*19a40*/  ISETP.GE.AND P2, PT, R0.reuse, R198, PT ;  /* 0x000000c60000720c */ /* 0x040fe60003f46270 */
[----:B------:R-:W5:Y:S01]  /*19a50*/  MUFU.TANH R14, R114 ;  /* 0x00000072000e7308 */ /* 0x000f620000002400 */
[----:B------:R-:W-:Y:S01]  /*19a60*/  ISETP.GE.AND P3, PT, R0, R196, PT ;  /* 0x000000c40000720c */ /* 0x000fe20003f66270 */
[----:B------:R-:W-:Y:S01]  /*19a70*/  FMUL.FTZ R11, R116, UR12 ;  /* 0x0000000c740b7c20 */ /* 0x000fe20008410000 */
[----:B------:R-:W-:Y:S01]  /*19a80*/  I2FP.F32.S32 R9, R9 ;  /* 0x0000000900097245 */ /* 0x000fe20000201400 */
[----:B------:R-:W-:Y:S01]  /*19a90*/  FMUL.FTZ R19, R121, UR12 ;  /* 0x0000000c79137c20 */ /* 0x000fe20008410000 */
[----:B------:R-:W-:Y:S01]  /*19aa0*/  I2FP.F32.S32 R8, R8 ;  /* 0x0000000800087245 */ /* 0x000fe20000201400 */
[----:B------:R-:W-:Y:S01]  /*19ab0*/  FMUL.FTZ R129, R129, UR12 ;  /* 0x0000000c81817c20 */ /* 0x000fe20008410000 */
[CC--:B------:R-:W-:Y:S01]  /*19ac0*/  ISETP.GE.OR P1, PT, R2.reuse, R207.reuse, !P1 ;  /* 0x000000cf0200720c */ /* 0x0c0fe20004f26670 */
[----:B-1----:R-:W-:Y:S01]  /*19ad0*/  FFMA.FTZ R68, R9, -UR31, R20 ;  /* 0x8000001f09447c23 */ /* 0x002fe20008010014 */
[----:B------:R-:W-:Y:S01]  /*19ae0*/  ISETP.GE.OR P6, PT, R2, R206, !P6 ;  /* 0x000000ce0200720c */ /* 0x000fe200077c6670 */
[----:B--2---:R-:W-:Y:S01]  /*19af0*/  FFMA.FTZ R110, R8, -UR31, R110 ;  /* 0x8000001f086e7c23 */ /* 0x004fe2000801006e */
[----:B------:R-:W-:Y:S01]  /*19b00*/  ISETP.GE.OR P5, PT, R2, R204, !P5 ;  /* 0x000000cc0200720c */ /* 0x000fe20006fa6670 */
[----:B------:R-:W-:Y:S01]  /*19b10*/  IMAD.IADD R2, R202, 0x1, -R2 ;  /* 0x00000001ca027824 */ /* 0x000fe200078e0a02 */
[C---:B------:R-:W-:Y:S01]  /*19b20*/  ISETP.GE.OR P0, PT, R0.reuse, R207, !P0 ;  /* 0x000000cf0000720c */ /* 0x040fe20004706670 */
[----:B------:R-:W1:Y:S01]  /*19b30*/  MUFU.TANH R17, R118 ;  /* 0x0000007600117308 */ /* 0x000e620000002400 */
[----:B------:R-:W-:Y:S01]  /*19b40*/  ISETP.GE.OR P2, PT, R0, R206, !P2 ;  /* 0x000000ce0000720c */ /* 0x000fe20005746670 */
[----:B------:R-:W-:Y:S01]  /*19b50*/  FMUL.FTZ R130, R130, UR12 ;  /* 0x0000000c82827c20 */ /* 0x000fe20008410000 */
[----:B------:R-:W-:Y:S01]  /*19b60*/  ISETP.GE.OR P3, PT, R0, R204, !P3 ;  /* 0x000000cc0000720c */ /* 0x000fe20005f66670 */
[----:B------:R-:W-:Y:S01]  /*19b70*/  IMAD.IADD R0, R202, 0x1, -R0 ;  /* 0x00000001ca007824 */ /* 0x000fe200078e0a00 */
[----:B------:R-:W-:Y:S01]  /*19b80*/  IABS R10, R5 ;  /* 0x00000005000a7213 */ /* 0x000fe20000000000 */
[----:B------:R-:W-:Y:S01]  /*19b90*/  FMUL.FTZ R128, R128, UR12 ;  /* 0x0000000c80807c20 */ /* 0x000fe20008410000 */
[----:B------:R-:W-:Y:S03]  /*19ba0*/  IABS R9, R4 ;  /* 0x0000000400097213 */ /* 0x000fe60000000000 */
[----:B------:R-:W2:Y:S01]  /*19bb0*/  MUFU.TANH R12, R12 ;  /* 0x0000000c000c7308 */ /* 0x000ea20000002400 */
[----:B------:R-:W-:Y:S01]  /*19bc0*/  IABS R8, R2 ;  /* 0x0000000200087213 */ /* 0x000fe20000000000 */
[----:B------:R-:W-:Y:S01]  /*19bd0*/  IMAD.MOV.U32 R4, RZ, RZ, R10 ;  /* 0x000000ffff047224 */ /* 0x000fe200078e000a */
[----:B------:R-:W-:Y:S01]  /*19be0*/  IABS R5, R0 ;  /* 0x0000000000057213 */ /* 0x000fe20000000000 */
[----:B------:R-:W-:Y:S02]  /*19bf0*/  IMAD.MOV.U32 R2, RZ, RZ, R9 ;  /* 0x000000ffff027224 */ /* 0x000fe400078e0009 */
[----:B------:R-:W-:Y:S01]  /*19c00*/  FMUL.FTZ R20, R131, UR12 ;  /* 0x0000000c83147c20 */ /* 0x000fe20008410000 */
[----:B------:R-:W-:Y:S02]  /*19c10*/  IMAD.MOV.U32 R0, RZ, RZ, R8 ;  /* 0x000000ffff007224 */ /* 0x000fe400078e0008 */
[----:B------:R-:W-:Y:S01]  /*19c20*/  FMUL.FTZ R122, R122, UR12 ;  /* 0x0000000c7a7a7c20 */ /* 0x000fe20008410000 */
[----:B------:R-:W-:Y:S01]  /*19c30*/  IMAD.MOV.U32 R8, RZ, RZ, R5 ;  /* 0x000000ffff087224 */ /* 0x000fe200078e0005 */
[----:B------:R-:W-:Y:S01]  /*19c40*/  I2FP.F32.S32 R5, R4 ;  /* 0x0000000400057245 */ /* 0x000fe20000201400 */
[----:B------:R-:W-:Y:S01]  /*19c50*/  MUFU.TANH R18, R119 ;  /* 0x0000007700127308 */ /* 0x000fe20000002400 */
[----:B------:R-:W-:Y:S01]  /*19c60*/  I2FP.F32.S32 R4, R2 ;  /* 0x0000000200047245 */ /* 0x000fe20000201400 */
[----:B------:R-:W-:Y:S01]  /*19c70*/  FMUL.FTZ R123, R123, UR12 ;  /* 0x0000000c7b7b7c20 */ /* 0x000fe20008410000 */
[----:B------:R-:W-:Y:S01]  /*19c80*/  I2FP.F32.S32 R2, R0 ;  /* 0x0000000000027245 */ /* 0x000fe20000201400 */
[----:B---3--:R-:W-:Y:S01]  /*19c90*/  FFMA.FTZ R16, R5, -UR31, R16 ;  /* 0x8000001f05107c23 */ /* 0x008fe20008010010 */
[----:B------:R-:W-:Y:S01]  /*19ca0*/  I2FP.F32.S32 R0, R8 ;  /* 0x0000000800007245 */ /* 0x000fe20000201400 */
[----:B----4-:R-:W-:Y:S01]  /*19cb0*/  FFMA.FTZ R15, R4, -UR31, R15 ;  /* 0x8000001f040f7c23 */ /* 0x010fe2000801000f */
[----:B------:R-:W-:Y:S02]  /*19cc0*/  VIADD R4, R168, 0x71 ;  /* 0x00000071a8047836 */ /* 0x000fe40000000000 */
[----:B-----5:R-:W-:Y:S01]  /*19cd0*/  FFMA.FTZ R14, R2, -UR31, R14 ;  /* 0x8000001f020e7c23 */ /* 0x020fe2000801000e */
[----:B------:R-:W-:Y:S01]  /*19ce0*/  FSEL R81, R16, -INF , !P1 ;  /* 0xff80000010517808 */ /* 0x000fe20004800000 */
[----:B------:R-:W-:Y:S01]  /*19cf0*/  FFMA.FTZ R13, R0, -UR31, R13 ;  /* 0x8000001f000d7c23 */ /* 0x000fe2000801000d */
[----:B------:R-:W-:Y:S01]  /*19d00*/  FSEL R82, R15, -INF , !P0 ;  /* 0xff8000000f527808 */ /* 0x000fe20004000000 */
[--C-:B------:R-:W-:Y:S01]  /*19d10*/  IMAD.IADD R0, R200, 0x1, -R4.reuse ;  /* 0x00000001c8007824 */ /* 0x100fe200078e0a04 */
[----:B------:R-:W-:Y:S01]  /*19d20*/  FSEL R83, R14, -INF , !P6 ;  /* 0xff8000000e537808 */ /* 0x000fe20007000000 */
[----:B------:R-:W-:Y:S01]  /*19d30*/  IMAD.IADD R9, R202, 0x1, -R4 ;  /* 0x00000001ca097824 */ /* 0x000fe200078e0a04 */
[----:B------:R-:W-:Y:S01]  /*19d40*/  FSEL R84, R13, -INF , !P2 ;  /* 0xff8000000d547808 */ /* 0x000fe20005000000 */
[----:B------:R-:W-:Y:S01]  /*19d50*/  VIADD R5, R168, 0x70 ;  /* 0x00000070a8057836 */ /* 0x000fe20000000000 */
[----:B------:R-:W-:Y:S01]  /*19d60*/  IABS R6, R0 ;  /* 0x0000000000067213 */ /* 0x000fe20000000000 */
[----:B------:R-:W-:Y:S01]  /*19d70*/  MUFU.TANH R11, R11 ;  /* 0x0000000b000b7308 */ /* 0x000fe20000002400 */
[----:B------:R-:W-:Y:S01]  /*19d80*/  IABS R0, R9 ;  /* 0x0000000900007213 */ /* 0x000fe20000000000 */
[--C-:B------:R-:W-:Y:S01]  /*19d90*/  IMAD.IADD R2, R200, 0x1, -R5.reuse ;  /* 0x00000001c8027824 */ /* 0x100fe200078e0a05 */
[C---:B------:R-:W-:Y:S01]  /*19da0*/  ISETP.GE.AND P1, PT, R5.reuse, R199, PT ;  /* 0x000000c70500720c */ /* 0x040fe20003f26270 */
[--C-:B------:R-:W-:Y:S01]  /*19db0*/  IMAD.IADD R7, R202, 0x1, -R5.reuse ;  /* 0x00000001ca077824 */ /* 0x100fe200078e0a05 */
[----:B------:R-:W-:Y:S01]  /*19dc0*/  ISETP.GE.AND P0, PT, R5, R198, PT ;  /* 0x000000c60500720c */ /* 0x000fe20003f06270 */
[----:B------:R-:W-:Y:S01]  /*19dd0*/  IMAD.IADD R10, R201, 0x1, -R5 ;  /* 0x00000001c90a7824 */ /* 0x000fe200078e0a05 */
[----:B------:R-:W-:Y:S03]  /*19de0*/  IABS R8, R2 ;  /* 0x0000000200087213 */ /* 0x000fe60000000000 */
[----:B------:R-:W3:Y:S01]  /*19df0*/  MUFU.TANH R9, R120 ;  /* 0x0000007800097308 */ /* 0x000ee20000002400 */
[----:B------:R-:W-:Y:S01]  /*19e00*/  IABS R2, R7 ;  /* 0x0000000700027213 */ /* 0x000fe20000000000 */
[----:B------:R-:W-:Y:S01]  /*19e10*/  IMAD.MOV.U32 R7, RZ, RZ, R6 ;  /* 0x000000ffff077224 */ /* 0x000fe200078e0006 */
[----:B------:R-:W-:Y:S01]  /*19e20*/  ISETP.GE.AND P6, PT, R5, R197, PT ;  /* 0x000000c50500720c */ /* 0x000fe20003fc6270 */
[----:B------:R-:W-:Y:S01]  /*19e30*/  IMAD.MOV.U32 R6, RZ, RZ, R0 ;  /* 0x000000ffff067224 */ /* 0x000fe200078e0000 */
[----:B------:R-:W-:Y:S01]  /*19e40*/  IABS R0, R10 ;  /* 0x0000000a00007213 */ /* 0x000fe20000000000 */
[----:B------:R-:W-:Y:S01]  /*19e50*/  FMUL.FTZ R124, R124, UR12 ;  /* 0x0000000c7c7c7c20 */ /* 0x000fe20008410000 */
[----:B------:R-:W-:Y:S03]  /*19e60*/  I2FP.F32.S32 R2, R2 ;  /* 0x0000000200027245 */ /* 0x000fe60000201400 */
[----:B------:R-:W4:Y:S01]  /*19e70*/  MUFU.TANH R19, R19 ;  /* 0x0000001300137308 */ /* 0x000f220000002400 */
[----:B------:R-:W-:Y:S01]  /*19e80*/  I2FP.F32.S32 R7, R7 ;  /* 0x0000000700077245 */ /* 0x000fe20000201400 */
[----:B------:R-:W-:Y:S01]  /*19e90*/  FMUL.FTZ R125, R125, UR12 ;  /* 0x0000000c7d7d7c20 */ /* 0x000fe20008410000 */
[----:B------:R-:W-:Y:S01]  /*19ea0*/  I2FP.F32.S32 R0, R0 ;  /* 0x0000000000007245 */ /* 0x000fe20000201400 */
[----:B-1----:R-:W-:Y:S01]  /*19eb0*/  FFMA.FTZ R17, R2, -UR31, R17 ;  /* 0x8000001f02117c23 */ /* 0x002fe20008010011 */
[----:B------:R-:W-:Y:S01]  /*19ec0*/  I2FP.F32.S32 R6, R6 ;  /* 0x0000000600067245 */ /* 0x000fe20000201400 */
[----:B--2---:R-:W-:Y:S01]  /*19ed0*/  FFMA.FTZ R12, R7, -UR31, R12 ;  /* 0x8000001f070c7c23 */ /* 0x004fe2000801000c */
[C---:B------:R-:W-:Y:S01]  /*19ee0*/  ISETP.GE.AND P2, PT, R5.reuse, R196, PT ;  /* 0x000000c40500720c */ /* 0x040fe20003f46270 */
[----:B------:R-:W-:Y:S01]  /*19ef0*/  VIADD R2, R168, 0x78 ;  /* 0x00000078a8027836 */ /* 0x000fe20000000000 */
[C---:B------:R-:W-:Y:S01]  /*19f00*/  ISETP.GE.OR P1, PT, R5.reuse, R207, !P1 ;  /* 0x000000cf0500720c */ /* 0x040fe20004f26670 */
[----:B---3--:R-:W-:Y:S01]  /*19f10*/  FFMA.FTZ R25, R0, -UR31, R9 ;  /* 0x8000001f00197c23 */ /* 0x008fe20008010009 */
[C---:B------:R-:W-:Y:S01]  /*19f20*/  ISETP.GE.OR P0, PT, R5.reuse, R206, !P0 ;  /* 0x000000ce0500720c */ /* 0x040fe20004706670 */
[----:B------:R-:W-:Y:S01]  /*19f30*/  VIADD R0, R168, 0x79 ;  /* 0x00000079a8007836 */ /* 0x000fe20000000000 */
[----:B------:R-:W-:Y:S01]  /*19f40*/  ISETP.GE.OR P6, PT, R5, R205, !P6 ;  /* 0x000000cd0500720c */ /* 0x000fe200077c6670 */
[----:B------:R-:W-:Y:S01]  /*19f50*/  IMAD.IADD R7, R203, 0x1, -R5 ;  /* 0x00000001cb077824 */ /* 0x000fe200078e0a05 */
[----:B------:R-:W-:Y:S01]  /*19f60*/  ISETP.GE.OR P2, PT, R5, R204, !P2 ;  /* 0x000000cc0500720c */ /* 0x000fe20005746670 */
[----:B------:R-:W-:Y:S01]  /*19f70*/  FFMA.FTZ R18, R6, -UR31, R18 ;  /* 0x8000001f06127c23 */ /* 0x000fe20008010012 */
[----:B------:R-:W-:Y:S01]  /*19f80*/  I2FP.F32.S32 R8, R8 ;  /* 0x0000000800087245 */ /* 0x000fe20000201400 */
[----:B------:R-:W-:Y:S01]  /*19f90*/  IMAD.IADD R5, R201, 0x1, -R4 ;  /* 0x00000001c9057824 */ /* 0x000fe200078e0a04 */
[----:B------:R-:W-:Y:S01]  /*19fa0*/  IABS R7, R7 ;  /* 0x0000000700077213 */ /* 0x000fe20000000000 */
[C---:B------:R-:W-:Y:S01]  /*19fb0*/  IMAD.IADD R6, R200.reuse, 0x1, -R2 ;  /* 0x00000001c8067824 */ /* 0x040fe200078e0a02 */
[----:B------:R-:W-:Y:S01]  /*19fc0*/  FSEL R80, R17, -INF , !P0 ;  /* 0xff80000011507808 */ /* 0x000fe20004000000 */
[----:B------:R-:W-:Y:S01]  /*19fd0*/  IMAD.IADD R9, R200, 0x1, -R0 ;  /* 0x00000001c8097824 */ /* 0x000fe200078e0a00 */
[----:B------:R-:W-:Y:S01]  /*19fe0*/  IABS R5, R5 ;  /* 0x0000000500057213 */ /* 0x000fe20000000000 */
[----:B------:R-:W1:Y:S01]  /*19ff0*/  MUFU.TANH R22, R129 ;  /* 0x0000008100167308 */ /* 0x000e620000002400 */
[----:B------:R-:W-:Y:S01]  /*1a000*/  PLOP3.LUT P0, PT, PT, PT, UP0, 0x80, 0x0 ;  /* 0x000000000000781c */ /* 0x000fe20003f0f008 */
[----:B------:R-:W-:Y:S01]  /*1a010*/  FFMA.FTZ R11, R8, -UR31, R11 ;  /* 0x8000001f080b7c23 */ /* 0x000fe2000801000b */
[----:B------:R-:W-:Y:S01]  /*1a020*/  IABS R8, R6 ;  /* 0x0000000600087213 */ /* 0x000fe20000000000 */
[----:B------:R-:W-:Y:S01]  /*1a030*/  IMAD.IADD R10, R202, 0x1, -R2 ;  /* 0x00000001ca0a7824 */ /* 0x000fe200078e0a02 */
[----:B------:R-:W-:Y:S01]  /*1a040*/  IABS R6, R9 ;  /* 0x0000000900067213 */ /* 0x000fe20000000000 */
[----:B------:R-:W-:Y:S01]  /*1a050*/  IMAD.MOV.U32 R9, RZ, RZ, R7 ;  /* 0x000000ffff097224 */ /* 0x000fe200078e0007 */
[----:B------:R-:W-:Y:S03]  /*1a060*/  I2FP.F32.S32 R7, R5 ;  /* 0x0000000500077245 */ /* 0x000fe60000201400 */
[----:B------:R-:W2:Y:S01]  /*1a070*/  MUFU.TANH R23, R130 ;  /* 0x0000008200177308 */ /* 0x000ea20000002400 */
[----:B------:R-:W-:Y:S01]  /*1a080*/  IABS R5, R10 ;  /* 0x0000000a00057213 */ /* 0x000fe20000000000 */
[----:B------:R-:W-:Y:S01]  /*1a090*/  FMUL.FTZ R126, R126, UR12 ;  /* 0x0000000c7e7e7c20 */ /* 0x000fe20008410000 */
[----:B------:R-:W-:Y:S01]  /*1a0a0*/  I2FP.F32.S32 R8, R8 ;  /* 0x0000000800087245 */ /* 0x000fe20000201400 */
[----:B----4-:R-:W-:Y:S01]  /*1a0b0*/  FFMA.FTZ R24, R7, -UR31, R19 ;  /* 0x8000001f07187c23 */ /* 0x010fe20008010013 */
[----:B------:R-:W-:Y:S01]  /*1a0c0*/  I2FP.F32.S32 R7, R6 ;  /* 0x0000000600077245 */ /* 0x000fe20000201400 */
[----:B------:R-:W-:Y:S01]  /*1a0d0*/  FMUL.FTZ R42, R127, UR12 ;  /* 0x0000000c7f2a7c20 */ /* 0x000fe20008410000 */
[----:B------:R-:W-:Y:S03]  /*1a0e0*/  I2FP.F32.S32 R6, R5 ;  /* 0x0000000500067245 */ /* 0x000fe60000201400 */
[----:B------:R-:W3:Y:S01]  /*1a0f0*/  MUFU.TANH R21, R128 ;  /* 0x0000008000157308 */ /* 0x000ee20000002400 */
[----:B------:R-:W-:Y:S01]  /*1a100*/  FSEL R69, R11, -INF , !P1 ;  /* 0xff8000000b457808 */ /* 0x000fe20004800000 */
[----:B-1----:R-:W-:Y:S01]  /*1a110*/  FFMA.FTZ R22, R7, -UR31, R22 ;  /* 0x8000001f07167c23 */ /* 0x002fe20008010016 */
[----:B------:R-:W-:Y:S01]  /*1a120*/  FMNMX.FTZ R7, R39, R3, !PT ;  /* 0x0000000327077209 */ /* 0x000fe20007810000 */
[----:B------:R-:W-:Y:S01]  /*1a130*/  IMAD.IADD R5, R202, 0x1, -R0 ;  /* 0x00000001ca057824 */ /* 0x000fe200078e0a00 */
[----:B------:R-:W-:Y:S02]  /*1a140*/  ISETP.GE.AND P1, PT, R4, R199, PT ;  /* 0x000000c70400720c */ /* 0x000fe40003f26270 */
[----:B------:R-:W-:Y:S03]  /*1a150*/  I2FP.F32.S32 R9, R9 ;  /* 0x0000000900097245 */ /* 0x000fe60000201400 */
[----:B------:R-:W1:Y:S01]  /*1a160*/  MUFU.TANH R15, R122 ;  /* 0x0000007a000f7308 */ /* 0x000e620000002400 */
[----:B------:R-:W-:Y:S01]  /*1a170*/  IABS R5, R5 ;  /* 0x0000000500057213 */ /* 0x000fe20000000000 */
[----:B--2---:R-:W-:Y:S01]  /*1a180*/  FFMA.FTZ R23, R6, -UR31, R23 ;  /* 0x8000001f06177c23 */ /* 0x004fe20008010017 */
[----:B------:R-:W-:Y:S02]  /*1a190*/  FMNMX.FTZ R6, R106, R7, !PT ;  /* 0x000000076a067209 */ /* 0x000fe40007810000 */
[----:B------:R-:W-:Y:S02]  /*1a1a0*/  FMNMX.FTZ R7, R105, R132, !PT ;  /* 0x0000008469077209 */ /* 0x000fe40007810000 */
[----:B------:R-:W-:Y:S03]  /*1a1b0*/  ISETP.GE.OR P1, PT, R4, R207, !P1 ;  /* 0x000000cf0400720c */ /* 0x000fe60004f26670 */
[----:B------:R-:W2:Y:S01]  /*1a1c0*/  MUFU.TANH R20, R20 ;  /* 0x0000001400147308 */ /* 0x000ea20000002400 */
[----:B---3--:R-:W-:Y:S01]  /*1a1d0*/  FFMA.FTZ R21, R8, -UR31, R21 ;  /* 0x8000001f08157c23 */ /* 0x008fe20008010015 */
[----:B------:R-:W-:Y:S02]  /*1a1e0*/  FMNMX.FTZ R8, R246, R6, !PT ;  /* 0x00000006f6087209 */ /* 0x000fe40007810000 */
[----:B------:R-:W-:Y:S02]  /*1a1f0*/  FMNMX.FTZ R6, R65, R7, !PT ;  /* 0x0000000741067209 */ /* 0x000fe40007810000 */
[----:B------:R-:W-:Y:S02]  /*1a200*/  FMNMX.FTZ R7, R248, R8, !PT ;  /* 0x00000008f8077209 */ /* 0x000fe40007810000 */
[----:B------:R-:W-:Y:S01]  /*1a210*/  I2FP.F32.S32 R8, R5 ;  /* 0x0000000500087245 */ /* 0x000fe20000201400 */
[----:B-1----:R-:W-:Y:S01]  /*1a220*/  FFMA.FTZ R26, R9, -UR31, R15 ;  /* 0x8000001f091a7c23 */ /* 0x002fe2000801000f */
[----:B------:R-:W-:Y:S02]  /*1a230*/  FMNMX.FTZ R5, R247, R6, !PT ;  /* 0x00000006f7057209 */ /* 0x000fe40007810000 */
[----:B------:R-:W-:Y:S02]  /*1a240*/  FMNMX.FTZ R6, R251, R7, !PT ;  /* 0x00000007fb067209 */ /* 0x000fe40007810000 */
[----:B------:R-:W-:Y:S02]  /*1a250*/  FMNMX.FTZ R5, R249, R5, !PT ;  /* 0x00000005f9057209 */ /* 0x000fe40007810000 */
[----:B------:R-:W-:Y:S01]  /*1a260*/  FMNMX.FTZ R6, R250, R6, !PT ;  /* 0x00000006fa067209 */ /* 0x000fe20007810000 */
[----:B--2---:R-:W-:Y:S01]  /*1a270*/  FFMA.FTZ R20, R8, -UR31, R20 ;  /* 0x8000001f08147c23 */ /* 0x004fe20008010014 */
        /* <DEDUP_REMOVED lines=14> */
.L_x_1289:
[----:B-1----:R-:W1:Y:S01]  /*1a360*/  MUFU.TANH R12, R123 ;  /* 0x0000007b000c7308 */ /* 0x002e620000002400 */
[----:B------:R-:W2:Y:S01]  /*1a370*/  LDL.LU R100, [R1] ;  /* 0x0000000001647983 */ /* 0x000ea20000300800 */
[----:B------:R-:W-:Y:S01]  /*1a380*/  FMNMX.FTZ R5, R225, R18, !PT ;  /* 0x00000012e1057209 */ /* 0x000fe20007810000 */
[----:B------:R-:W-:Y:S01]  /*1a390*/  UISETP.GT.AND UP0, UPT, UR13, UR14, UPT ;  /* 0x0000000e0d00728c */ /* 0x000fe2000bf04270 */
[----:B------:R-:W-:Y:S01]  /*1a3a0*/  FMNMX.FTZ R6, R217, R19, !PT ;  /* 0x00000013d9067209 */ /* 0x000fe20007810000 */
[----:B------:R-:W3:Y:S01]  /*1a3b0*/  LDL.LU R101, [R1+0x18] ;  /* 0x0000180001657983 */ /* 0x000ee20000300800 */
[----:B------:R-:W-:Y:S01]  /*1a3c0*/  FMNMX.FTZ R5, R224, R5, !PT ;  /* 0x00000005e0057209 */ /* 0x000fe20007810000 */
[----:B------:R-:W-:Y:S03]  /*1a3d0*/  UMOV UR18, UR13 ;  /* 0x0000000d00127c82 */ /* 0x000fe60008000000 */
[----:B------:R-:W-:Y:S01]  /*1a3e0*/  MUFU.TANH R42, R42 ;  /* 0x0000002a002a7308 */ /* 0x000fe20000002400 */
[----:B------:R-:W4:Y:S01]  /*1a3f0*/  LDL.LU R102, [R1+0x8] ;  /* 0x0000080001667983 */ /* 0x000f220000300800 */
[----:B------:R-:W-:Y:S02]  /*1a400*/  ISETP.GE.AND P0, PT, R0, R199, PT ;  /* 0x000000c70000720c */ /* 0x000fe40003f06270 */
[----:B------:R-:W-:Y:S01]  /*1a410*/  FMNMX.FTZ R6, R216, R6, !PT ;  /* 0x00000006d8067209 */ /* 0x000fe20007810000 */
[----:B------:R-:W5:Y:S01]  /*1a420*/  LDL.LU R103, [R1+0x14] ;  /* 0x0000140001677983 */ /* 0x000f620000300800 */
[----:B------:R-:W-:Y:S02]  /*1a430*/  FMNMX.FTZ R5, R215, R5, !PT ;  /* 0x00000005d7057209 */ /* 0x000fe40007810000 */
[-C--:B------:R-:W-:Y:S01]  /*1a440*/  ISETP.GE.OR P1, PT, R2, R207.reuse, !P1 ;  /* 0x000000cf0200720c */ /* 0x080fe20004f26670 */
[----:B------:R-:W2:Y:S01]  /*1a450*/  LDL.LU R104, [R1+0xc] ;  /* 0x00000c0001687983 */ /* 0x000ea20000300800 */
[----:B------:R-:W-:Y:S02]  /*1a460*/  ISETP.GE.OR P0, PT, R0, R207, !P0 ;  /* 0x000000cf0000720c */ /* 0x000fe40004706670 */
[----:B------:R-:W-:Y:S01]  /*1a470*/  FMNMX.FTZ R6, R219, R6, !PT ;  /* 0x00000006db067209 */ /* 0x000fe20007810000 */
[----:B------:R-:W3:Y:S01]  /*1a480*/  LDL.LU R66, [R1+0x10] ;  /* 0x0000100001427983 */ /* 0x000ee20000300800 */
[----:B------:R-:W-:Y:S02]  /*1a490*/  FMNMX.FTZ R5, R214, R5, !PT ;  /* 0x00000005d6057209 */ /* 0x000fe40007810000 */
[----:B------:R-:W-:Y:S01]  /*1a4a0*/  FSEL R73, R21, -INF , !P1 ;  /* 0xff80000015497808 */ /* 0x000fe20004800000 */
[----:B------:R-:W4:Y:S01]  /*1a4b0*/  LDL.LU R38, [R1+0x4] ;  /* 0x0000040001267983 */ /* 0x000f220000300800 */
[----:B------:R-:W-:Y:S02]  /*1a4c0*/  FSEL R71, R22, -INF , !P0 ;  /* 0xff80000016477808 */ /* 0x000fe40004000000 */
[-C--:B------:R-:W-:Y:S02]  /*1a4d0*/  ISETP.GE.AND P1, PT, R2, R198.reuse, PT ;  /* 0x000000c60200720c */ /* 0x080fe40003f26270 */
[----:B------:R-:W-:Y:S02]  /*1a4e0*/  ISETP.GE.AND P0, PT, R0, R198, PT ;  /* 0x000000c60000720c */ /* 0x000fe40003f06270 */
[----:B------:R-:W-:Y:S02]  /*1a4f0*/  FMNMX.FTZ R6, R218, R6, !PT ;  /* 0x00000006da067209 */ /* 0x000fe40007810000 */
[----:B------:R-:W-:Y:S02]  /*1a500*/  FMNMX.FTZ R5, R209, R5, !PT ;  /* 0x00000005d1057209 */ /* 0x000fe40007810000 */
[-C--:B------:R-:W-:Y:S02]  /*1a510*/  ISETP.GE.OR P1, PT, R2, R206.reuse, !P1 ;  /* 0x000000ce0200720c */ /* 0x080fe40004f26670 */
[----:B------:R-:W-:Y:S02]  /*1a520*/  ISETP.GE.OR P0, PT, R0, R206, !P0 ;  /* 0x000000ce0000720c */ /* 0x000fe40004706670 */
[----:B------:R-:W-:Y:S02]  /*1a530*/  FMNMX.FTZ R6, R58, R6, !PT ;  /* 0x000000063a067209 */ /* 0x000fe40007810000 */
[----:B------:R-:W-:Y:S02]  /*1a540*/  FMNMX.FTZ R5, R179, R5, !PT ;  /* 0x00000005b3057209 */ /* 0x000fe40007810000 */
[----:B------:R-:W-:Y:S02]  /*1a550*/  FSEL R74, R23, -INF , !P1 ;  /* 0xff800000174a7808 */ /* 0x000fe40004800000 */
[----:B------:R-:W-:Y:S02]  /*1a560*/  FSEL R77, R20, -INF , !P0 ;  /* 0xff800000144d7808 */ /* 0x000fe40004000000 */
[----:B------:R-:W-:Y:S02]  /*1a570*/  FMNMX.FTZ R6, R57, R6, !PT ;  /* 0x0000000639067209 */ /* 0x000fe40007810000 */
[C---:B------:R-:W-:Y:S02]  /*1a580*/  ISETP.GE.AND P1, PT, R4.reuse, R197, PT ;  /* 0x000000c50400720c */ /* 0x040fe40003f26270 */
[----:B------:R-:W-:Y:S02]  /*1a590*/  ISETP.GE.AND P0, PT, R4, R196, PT ;  /* 0x000000c40400720c */ /* 0x000fe40003f06270 */
        /* <DEDUP_REMOVED lines=37> */
[----:B------:R-:W-:Y:S02]  /*1a7f0*/  IABS R15, R9 ;  /* 0x00000009000f7213 */ /* 0x000fe40000000000 */
[----:B------:R-:W-:Y:S01]  /*1a800*/  MUFU.TANH R9, R124 ;  /* 0x0000007c00097308 */ /* 0x000fe20000002400 */
[----:B------:R-:W-:Y:S02]  /*1a810*/  FMNMX.FTZ R6, R72, R6, !PT ;  /* 0x0000000648067209 */ /* 0x000fe40007810000 */
[----:B------:R-:W-:Y:S02]  /*1a820*/  FMNMX.FTZ R13, R71, R13, !PT ;  /* 0x0000000d470d7209 */ /* 0x000fe40007810000 */
[----:B------:R-:W-:Y:S02]  /*1a830*/  FMNMX.FTZ R6, R74, R6, !PT ;  /* 0x000000064a067209 */ /* 0x000fe40007810000 */
[----:B------:R-:W-:Y:S01]  /*1a840*/  FSEL R76, R25, -INF , !P6 ;  /* 0xff800000194c7808 */ /* 0x000fe20007000000 */
[----:B------:R-:W1:Y:S01]  /*1a850*/  SHFL.BFLY PT, R10, R13, 0x2, 0x1f ;  /* 0x0c401f000d0a7f89 */ /* 0x000e6200000e0000 */
[----:B------:R-:W-:Y:S02]  /*1a860*/  FMNMX.FTZ R14, R77, R6, !PT ;  /* 0x000000064d0e7209 */ /* 0x000fe40007810000 */
[----:B------:R-:W-:Y:S02]  /*1a870*/  MOV R6, R15 ;  /* 0x0000000f00067202 */ /* 0x000fe40000000f00 */
[C---:B------:R-:W-:Y:S03]  /*1a880*/  ISETP.GE.AND P6, PT, R2.reuse, R197, PT ;  /* 0x000000c50200720c */ /* 0x040fe60003fc6270 */
[----:B------:R-:W2:Y:S01]  /*1a890*/  SHFL.BFLY PT, R11, R14, 0x2, 0x1f ;  /* 0x0c401f000e0b7f89 */ /* 0x000ea200000e0000 */
[----:B------:R-:W-:Y:S02]  /*1a8a0*/  I2FP.F32.S32 R6, R6 ;  /* 0x0000000600067245 */ /* 0x000fe40000201400 */
[----:B------:R-:W-:Y:S02]  /*1a8b0*/  ISETP.GE.OR P6, PT, R2, R205, !P6 ;  /* 0x000000cd0200720c */ /* 0x000fe400077c6670 */
[----:B------:R-:W-:Y:S02]  /*1a8c0*/  FSEL R78, R24, -INF , !P1 ;  /* 0xff800000184e7808 */ /* 0x000fe40004800000 */
[----:B------:R-:W-:Y:S02]  /*1a8d0*/  ISETP.GE.AND P1, PT, R0, R197, PT ;  /* 0x000000c50000720c */ /* 0x000fe40003f26270 */
[----:B------:R-:W-:Y:S02]  /*1a8e0*/  FSEL R110, R110, -INF , !P5 ;  /* 0xff8000006e6e7808 */ /* 0x000fe40006800000 */
[----:B------:R-:W-:Y:S02]  /*1a8f0*/  ISETP.GE.OR P1, PT, R0, R205, !P1 ;  /* 0x000000cd0000720c */ /* 0x000fe40004f26670 */
[----:B------:R-:W-:Y:S02]  /*1a900*/  FSEL R68, R68, -INF , !P3 ;  /* 0xff80000044447808 */ /* 0x000fe40005800000 */
[----:B------:R-:W-:Y:S02]  /*1a910*/  I2FP.F32.S32 R15, R17 ;  /* 0x00000011000f7245 */ /* 0x000fe40000201400 */
[----:B------:R-:W-:Y:S02]  /*1a920*/  FSEL R75, R26, -INF , !P2 ;  /* 0xff8000001a4b7808 */ /* 0x000fe40005000000 */
[----:B----4-:R-:W-:Y:S01]  /*1a930*/  FMNMX.FTZ R4, R38, R133, !PT ;  /* 0x0000008526047209 */ /* 0x010fe20007810000 */
[----:B-1----:R-:W-:Y:S01]  /*1a940*/  FFMA.FTZ R12, R15, -UR31, R12 ;  /* 0x8000001f0f0c7c23 */ /* 0x002fe2000801000c */
[----:B------:R-:W-:Y:S02]  /*1a950*/  FMNMX.FTZ R10, R13, R10, !PT ;  /* 0x0000000a0d0a7209 */ /* 0x000fe40007810000 */
[----:B---3--:R-:W-:Y:S02]  /*1a960*/  FMNMX.FTZ R4, R66, R4, !PT ;  /* 0x0000000442047209 */ /* 0x008fe40007810000 */
[----:B------:R-:W-:Y:S01]  /*1a970*/  FSEL R88, R12, -INF , !P0 ;  /* 0xff8000000c587808 */ /* 0x000fe20004000000 */
[----:B------:R-:W1:Y:S01]  /*1a980*/  SHFL.BFLY PT, R41, R10, 0x1, 0x1f ;  /* 0x0c201f000a297f89 */ /* 0x000e6200000e0000 */
[----:B--2---:R-:W-:Y:S02]  /*1a990*/  FMNMX.FTZ R4, R104, R4, !PT ;  /* 0x0000000468047209 */ /* 0x004fe40007810000 */
[----:B------:R-:W-:Y:S02]  /*1a9a0*/  FMNMX.FTZ R11, R14, R11, !PT ;  /* 0x0000000b0e0b7209 */ /* 0x000fe40007810000 */
[----:B-----5:R-:W-:Y:S02]  /*1a9b0*/  FMNMX.FTZ R5, R103, R4, !PT ;  /* 0x0000000467057209 */ /* 0x020fe40007810000 */
[----:B------:R-:W-:Y:S01]  /*1a9c0*/  FMNMX.FTZ R4, R102, R134, !PT ;  /* 0x0000008666047209 */ /* 0x000fe20007810000 */
        /* <DEDUP_REMOVED lines=17> */
[----:B------:R-:W3:Y:S01]  /*1aae0*/  MUFU.TANH R8, R125 ;  /* 0x0000007d00087308 */ /* 0x000ee20000002400 */
[----:B------:R-:W-:Y:S02]  /*1aaf0*/  FMNMX.FTZ R4, R211, R4, !PT ;  /* 0x00000004d3047209 */ /* 0x000fe40007810000 */
[----:B-1----:R-:W-:Y:S02]  /*1ab00*/  FMNMX.FTZ R41, R10, R41, !PT ;  /* 0x000000290a297209 */ /* 0x002fe40007810000 */
[----:B------:R-:W-:Y:S02]  /*1ab10*/  FMNMX.FTZ R5, R210, R4, !PT ;  /* 0x00000004d2057209 */ /* 0x000fe40007810000 */
[----:B------:R-:W-:Y:S01]  /*1ab20*/  FMNMX.FTZ R4, R228, R7, !PT ;  /* 0x00000007e4047209 */ /* 0x000fe20007810000 */
[----:B------:R-:W-:Y:S01]  /*1ab30*/  FMUL.FTZ R43, R41, UR4 ;  /* 0x00000004292b7c20 */ /* 0x000fe20008410000 */
[----:B------:R-:W-:Y:S02]  /*1ab40*/  FMNMX.FTZ R5, R178, R5, !PT ;  /* 0x00000005b2057209 */ /* 0x000fe40007810000 */
[----:B------:R-:W-:Y:S02]  /*1ab50*/  FMNMX.FTZ R4, R221, R4, !PT ;  /* 0x00000004dd047209 */ /* 0x000fe40007810000 */
[----:B------:R-:W-:Y:S02]  /*1ab60*/  FMNMX.FTZ R5, R177, R5, !PT ;  /* 0x00000005b1057209 */ /* 0x000fe40007810000 */
[----:B------:R-:W-:Y:S02]  /*1ab70*/  FMNMX.FTZ R4, R220, R4, !PT ;  /* 0x00000004dc047209 */ /* 0x000fe40007810000 */
[----:B------:R-:W-:Y:S01]  /*1ab80*/  FMNMX.FTZ R5, R52, R5, !PT ;  /* 0x0000000534057209 */ /* 0x000fe20007810000 */
[----:B---3--:R-:W-:Y:S01]  /*1ab90*/  FFMA.FTZ R8, R6, -UR31, R8 ;  /* 0x8000001f06087c23 */ /* 0x008fe20008010008 */
        /* <DEDUP_REMOVED lines=8> */
[----:B------:R-:W-:Y:S02]  /*1ac20*/  MOV R7, R16 ;  /* 0x0000001000077202 */ /* 0x000fe40000000f00 */
[----:B------:R-:W-:Y:S02]  /*1ac30*/  FMNMX.FTZ R4, R54, R4, !PT ;  /* 0x0000000436047209 */ /* 0x000fe40007810000 */
[----:B------:R-:W-:Y:S02]  /*1ac40*/  FMNMX.FTZ R5, R61, R5, !PT ;  /* 0x000000053d057209 */ /* 0x000fe40007810000 */
[----:B------:R-:W-:Y:S02]  /*1ac50*/  I2FP.F32.S32 R7, R7 ;  /* 0x0000000700077245 */ /* 0x000fe40000201400 */
[----:B------:R-:W-:Y:S02]  /*1ac60*/  FMNMX.FTZ R4, R53, R4, !PT ;  /* 0x0000000435047209 */ /* 0x000fe40007810000 */
[----:B------:R-:W-:Y:S01]  /*1ac70*/  FMNMX.FTZ R5, R97, R5, !PT ;  /* 0x0000000561057209 */ /* 0x000fe20007810000 */
[----:B------:R-:W-:Y:S01]  /*1ac80*/  FFMA.FTZ R7, R7, -UR31, R9 ;  /* 0x8000001f07077c23 */ /* 0x000fe20008010009 */
[----:B------:R-:W-:Y:S02]  /*1ac90*/  FMNMX.FTZ R6, R46, R4, !PT ;  /* 0x000000042e067209 */ /* 0x000fe40007810000 */
[----:B------:R-:W-:Y:S02]  /*1aca0*/  FMNMX.FTZ R4, R169, R5, !PT ;  /* 0x00000005a9047209 */ /* 0x000fe40007810000 */
[----:B------:R-:W-:Y:S02]  /*1acb0*/  FSEL R79, R7, -INF , !P6 ;  /* 0xff800000074f7808 */ /* 0x000fe40007000000 */
[----:B------:R-:W-:Y:S02]  /*1acc0*/  FMNMX.FTZ R4, R89, R4, !PT ;  /* 0x0000000459047209 */ /* 0x000fe40007810000 */
[C---:B------:R-:W-:Y:S02]  /*1acd0*/  ISETP.GE.AND P6, PT, R2.reuse, R196, PT ;  /* 0x000000c40200720c */ /* 0x040fe40003fc6270 */
[----:B------:R-:W-:Y:S02]  /*1ace0*/  FMNMX.FTZ R5, R45, R6, !PT ;  /* 0x000000062d057209 */ /* 0x000fe40007810000 */
[----:B------:R-:W-:Y:S02]  /*1acf0*/  FMNMX.FTZ R4, R91, R4, !PT ;  /* 0x000000045b047209 */ /* 0x000fe40007810000 */
[----:B------:R-:W-:Y:S02]  /*1ad00*/  IADD3 R6, R203, -R2, RZ ;  /* 0x80000002cb067210 */ /* 0x000fe40007ffe0ff */
        /* <DEDUP_REMOVED lines=11> */
[----:B------:R-:W-:Y:S02]  /*1adc0*/  FSEL R67, R8, -INF , !P1 ;  /* 0xff80000008437808 */ /* 0x000fe40004800000 */
[----:B------:R-:W-:Y:S02]  /*1add0*/  FMNMX.FTZ R4, R79, R4, !PT ;  /* 0x000000044f047209 */ /* 0x000fe40007810000 */
[----:B------:R-:W-:Y:S02]  /*1ade0*/  FMNMX.FTZ R2, R98, R2, !PT ;  /* 0x0000000262027209 */ /* 0x000fe40007810000 */
[----:B------:R-:W-:Y:S02]  /*1adf0*/  IABS R5, R5 ;  /* 0x0000000500057213 */ /* 0x000fe40000000000 */
[----:B------:R-:W-:Y:S02]  /*1ae00*/  FMNMX.FTZ R4, R67, R4, !PT ;  /* 0x0000000443047209 */ /* 0x000fe40007810000 */
[----:B------:R-:W-:Y:S02]  /*1ae10*/  FMNMX.FTZ R7, R110, R2, !PT ;  /* 0x000000026e077209 */ /* 0x000fe40007810000 */
[----:B------:R-:W-:Y:S02]  /*1ae20*/  I2FP.F32.S32 R2, R5 ;  /* 0x0000000500027245 */ /* 0x000fe40000201400 */
[----:B------:R-:W1:Y:S01]  /*1ae30*/  SHFL.BFLY PT, R5, R4, 0x2, 0x1f ;  /* 0x0c401f0004057f89 */ /* 0x000e6200000e0000 */
[----:B------:R-:W-:Y:S02]  /*1ae40*/  IABS R8, R6 ;  /* 0x0000000600087213 */ /* 0x000fe40000000000 */
[----:B------:R-:W3:Y:S01]  /*1ae50*/  MUFU.TANH R6, R126 ;  /* 0x0000007e00067308 */ /* 0x000ee20000002400 */
[----:B------:R-:W-:Y:S01]  /*1ae60*/  FSETP.NEU.FTZ.AND P3, PT, R41, -INF , PT ;  /* 0xff8000002900780b */ /* 0x000fe20003f7d000 */
[----:B------:R-:W-:Y:S01]  /*1ae70*/  FFMA.FTZ R42, R2, -UR31, R42 ;  /* 0x8000001f022a7c23 */ /* 0x000fe2000801002a */
[----:B------:R-:W-:Y:S02]  /*1ae80*/  I2FP.F32.S32 R8, R8 ;  /* 0x0000000800087245 */ /* 0x000fe40000201400 */
[----:B------:R-:W-:Y:S02]  /*1ae90*/  FSEL R43, R43, RZ, P3 ;  /* 0x000000ff2b2b7208 */ /* 0x000fe40001800000 */
[----:B------:R-:W-:Y:S02]  /*1aea0*/  ISETP.GE.AND P1, PT, R0, R196, PT ;  /* 0x000000c40000720c */ /* 0x000fe40003f26270 */
[----:B------:R-:W-:Y:S01]  /*1aeb0*/  FMNMX.FTZ R7, R68, R7, !PT ;  /* 0x0000000744077209 */ /* 0x000fe20007810000 */
[--C-:B------:R-:W-:Y:S01]  /*1aec0*/  FFMA.FTZ R69, R69, UR4, -R43.reuse ;  /* 0x0000000445457c23 */ /* 0x100fe2000801082b */
[----:B------:R-:W-:Y:S01]  /*1aed0*/  ISETP.GE.OR P1, PT, R0, R204, !P1 ;  /* 0x000000cc0000720c */ /* 0x000fe20004f26670 */
[--C-:B------:R-:W-:Y:S01]  /*1aee0*/  FFMA.FTZ R70, R70, UR4, -R43.reuse ;  /* 0x0000000446467c23 */ /* 0x100fe2000801082b */
[----:B--2---:R-:W-:Y:S01]  /*1aef0*/  FMNMX.FTZ R40, R11, R40, !PT ;  /* 0x000000280b287209 */ /* 0x004fe20007810000 */
[--C-:B------:R-:W-:Y:S01]  /*1af00*/  FFMA.FTZ R73, R73, UR4, -R43.reuse ;  /* 0x0000000449497c23 */ /* 0x100fe2000801082b */
[----:B------:R-:W-:Y:S01]  /*1af10*/  FSEL R42, R42, -INF , !P1 ;  /* 0xff8000002a2a7808 */ /* 0x000fe20004800000 */
[----:B---3--:R-:W-:Y:S01]  /*1af20*/  FFMA.FTZ R0, R8, -UR31, R6 ;  /* 0x8000001f08007c23 */ /* 0x008fe20008010006 */
[----:B------:R-:W-:Y:S01]  /*1af30*/  FMNMX.FTZ R6, R75, R7, !PT ;  /* 0x000000074b067209 */ /* 0x000fe20007810000 */
[----:B------:R-:W-:Y:S02]  /*1af40*/  FMUL.FTZ R64, R40, UR4 ;  /* 0x0000000428407c20 */ /* 0x000fe40008410000 */
[----:B------:R-:W-:Y:S01]  /*1af50*/  MUFU.EX2 R73, R73 ;  /* 0x0000004900497308 */ /* 0x000fe20000000800 */
[----:B-1----:R-:W-:Y:S01]  /*1af60*/  FMNMX.FTZ R4, R4, R5, !PT ;  /* 0x0000000504047209 */ /* 0x002fe20007810000 */
[--C-:B------:R-:W-:Y:S01]  /*1af70*/  FFMA.FTZ R5, R39, UR4, -R43.reuse ;  /* 0x0000000427057c23 */ /* 0x100fe2000801082b */
[----:B------:R-:W-:Y:S01]  /*1af80*/  FSEL R87, R0, -INF , !P6 ;  /* 0xff80000000577808 */ /* 0x000fe20007000000 */
[--C-:B------:R-:W-:Y:S01]  /*1af90*/  FFMA.FTZ R7, R251, UR4, -R43.reuse ;  /* 0x00000004fb077c23 */ /* 0x100fe2000801082b */
[----:B------:R-:W-:Y:S01]  /*1afa0*/  FMNMX.FTZ R0, R88, R6, !PT ;  /* 0x0000000658007209 */ /* 0x000fe20007810000 */
[----:B------:R-:W1:Y:S01]  /*1afb0*/  SHFL.BFLY PT, R39, R4, 0x1, 0x1f ;  /* 0x0c201f0004277f89 */ /* 0x000e6200000e0000 */
[----:B------:R-:W-:Y:S03]  /*1afc0*/  FSETP.NEU.FTZ.AND P2, PT, R40, -INF , PT ;  /* 0xff8000002800780b */ /* 0x000fe60003f5d000 */
[----:B------:R2:W-:Y:S01]  /*1afd0*/  MUFU.EX2 R116, R5 ;  /* 0x0000000500747308 */ /* 0x0005e20000000800 */
[----:B------:R-:W-:Y:S01]  /*1afe0*/  FMNMX.FTZ R0, R87, R0, !PT ;  /* 0x0000000057007209 */ /* 0x000fe20007810000 */
[--C-:B------:R-:W-:Y:S01]  /*1aff0*/  FFMA.FTZ R6, R250, UR4, -R43.reuse ;  /* 0x00000004fa067c23 */ /* 0x100fe2000801082b */
[----:B------:R-:W-:Y:S02]  /*1b000*/  FSEL R64, R64, RZ, P2 ;  /* 0x000000ff40407208 */ /* 0x000fe40001000000 */
[----:B------:R-:W-:Y:S05]  /*1b010*/  FMNMX.FTZ R0, R42, R0, !PT ;  /* 0x000000002a007209 */ /* 0x000fea0007810000 */
[----:B------:R3:W-:Y:S01]  /*1b020*/  MUFU.EX2 R182, R6 ;  /* 0x0000000600b67308 */ /* 0x0007e20000000800 */
[--C-:B------:R-:W-:Y:S01]  /*1b030*/  FFMA.FTZ R72, R72, UR4, -R64.reuse ;  /* 0x0000000448487c23 */ /* 0x100fe20008010840 */
[----:B------:R-:W4:Y:S01]  /*1b040*/  SHFL.BFLY PT, R2, R0, 0x2, 0x1f ;  /* 0x0c401f0000027f89 */ /* 0x000f2200000e0000 */
[--C-:B------:R-:W-:Y:S07]  /*1b050*/  FFMA.FTZ R74, R74, UR4, -R64.reuse ;  /* 0x000000044a4a7c23 */ /* 0x100fee0008010840 */
[----:B------:R5:W-:Y:S01]  /*1b060*/  MUFU.EX2 R168, R7 ;  /* 0x0000000700a87308 */ /* 0x000be20000000800 */
[--C-:B--2---:R-:W-:Y:S01]  /*1b070*/  FFMA.FTZ R5, R106, UR4, -R43.reuse ;  /* 0x000000046a057c23 */ /* 0x104fe2000801082b */
[----:B-1----:R-:W-:Y:S01]  /*1b080*/  FMNMX.FTZ R39, R4, R39, !PT ;  /* 0x0000002704277209 */ /* 0x002fe20007810000 */
[--C-:B------:R-:W-:Y:S07]  /*1b090*/  FFMA.FTZ R4, R248, UR4, -R43.reuse ;  /* 0x00000004f8047c23 */ /* 0x100fee000801082b */
[----:B------:R1:W-:Y:S01]  /*1b0a0*/  MUFU.EX2 R117, R5 ;  /* 0x0000000500757308 */ /* 0x0003e20000000800 */
[--C-:B---3--:R-:W-:Y:S01]  /*1b0b0*/  FFMA.FTZ R6, R234, UR4, -R43.reuse ;  /* 0x00000004ea067c23 */ /* 0x108fe2000801082b */
[----:B------:R-:W-:Y:S08]  /*1b0c0*/  FSETP.NEU.FTZ.AND P1, PT, R39, -INF , PT ;  /* 0xff8000002700780b */ /* 0x000ff00003f3d000 */
[----:B------:R2:W-:Y:S01]  /*1b0d0*/  MUFU.EX2 R248, R4 ;  /* 0x0000000400f87308 */ /* 0x0005e20000000800 */
[--C-:B-----5:R-:W-:Y:S01]  /*1b0e0*/  FFMA.FTZ R7, R235, UR4, -R43.reuse ;  /* 0x00000004eb077c23 */ /* 0x120fe2000801082b */
[----:B----4-:R-:W-:Y:S01]  /*1b0f0*/  FMNMX.FTZ R0, R0, R2, !PT ;  /* 0x0000000200007209 */ /* 0x010fe20007810000 */
[----:B------:R-:W-:Y:S07]  /*1b100*/  FFMA.FTZ R2, R246, UR4, -R43 ;  /* 0x00000004f6027c23 */ /* 0x000fee000801082b */
[----:B------:R3:W-:Y:S01]  /*1b110*/  MUFU.EX2 R246, R2 ;  /* 0x0000000200f67308 */ /* 0x0007e20000000800 */
[--C-:B-1----:R-:W-:Y:S09]  /*1b120*/  FFMA.FTZ R5, R105, UR4, -R64.reuse ;  /* 0x0000000469057c23 */ /* 0x102ff20008010840 */
[----:B------:R1:W-:Y:S01]  /*1b130*/  MUFU.EX2 R114, R5 ;  /* 0x0000000500727308 */ /* 0x0003e20000000800 */
[--C-:B--2---:R-:W-:Y:S09]  /*1b140*/  FFMA.FTZ R4, R247, UR4, -R64.reuse ;  /* 0x00000004f7047c23 */ /* 0x104ff20008010840 */
[----:B------:R2:W-:Y:S01]  /*1b150*/  MUFU.EX2 R174, R4 ;  /* 0x0000000400ae7308 */ /* 0x0005e20000000800 */
[----:B---3--:R-:W3:Y:S09]  /*1b160*/  SHFL.BFLY PT, R2, R0, 0x1, 0x1f ;  /* 0x0c201f0000027f89 */ /* 0x008ef200000e0000 */
[----:B------:R4:W-:Y:S01]  /*1b170*/  MUFU.EX2 R234, R6 ;  /* 0x0000000600ea7308 */ /* 0x0009e20000000800 */
[--C-:B-1----:R-:W-:Y:S01]  /*1b180*/  FFMA.FTZ R5, R65, UR4, -R64.reuse ;  /* 0x0000000441057c23 */ /* 0x102fe20008010840 */
[----:B------:R-:W-:Y:S05]  /*1b190*/  FMUL.FTZ R65, R39, UR4 ;  /* 0x0000000427417c20 */ /* 0x000fea0008410000 */
[----:B------:R-:W-:Y:S03]  /*1b1a0*/  FSEL R65, R65, RZ, P1 ;  /* 0x000000ff41417208 */ /* 0x000fe60000800000 */
[----:B------:R1:W-:Y:S01]  /*1b1b0*/  MUFU.EX2 R118, R5 ;  /* 0x0000000500767308 */ /* 0x0003e20000000800 */
[----:B--2---:R-:W-:Y:S01]  /*1b1c0*/  FFMA.FTZ R4, R249, UR4, -R64 ;  /* 0x00000004f9047c23 */ /* 0x004fe20008010840 */
[--C-:B------:R-:W-:Y:S01]  /*1b1d0*/  FFMA.FTZ R76, R76, UR4, -R65.reuse ;  /* 0x000000044c4c7c23 */ /* 0x100fe20008010841 */
[--C-:B------:R-:W-:Y:S01]  /*1b1e0*/  FFMA.FTZ R78, R78, UR4, -R65.reuse ;  /* 0x000000044e4e7c23 */ /* 0x100fe20008010841 */
[----:B------:R-:W-:Y:S06]  /*1b1f0*/  FFMA.FTZ R79, R79, UR4, -R65 ;  /* 0x000000044f4f7c23 */ /* 0x000fec0008010841 */
[----:B------:R2:W-:Y:S01]  /*1b200*/  MUFU.EX2 R247, R4 ;  /* 0x0000000400f77308 */ /* 0x0005e20000000800 */
[--C-:B----4-:R-:W-:Y:S09]  /*1b210*/  FFMA.FTZ R6, R218, UR4, -R43.reuse ;  /* 0x00000004da067c23 */ /* 0x110ff2000801082b */
[----:B------:R4:W-:Y:S01]  /*1b220*/  MUFU.EX2 R235, R7 ;  /* 0x0000000700eb7308 */ /* 0x0009e20000000800 */
[----:B-1----:R-:W-:Y:S09]  /*1b230*/  FFMA.FTZ R5, R233, UR4, -R43 ;  /* 0x00000004e9057c23 */ /* 0x002ff2000801082b */
[----:B------:R1:W-:Y:S01]  /*1b240*/  MUFU.EX2 R233, R5 ;  /* 0x0000000500e97308 */ /* 0x0003e20000000800 */
[--C-:B--2---:R-:W-:Y:S01]  /*1b250*/  FFMA.FTZ R4, R38, UR4, -R65.reuse ;  /* 0x0000000426047c23 */ /* 0x104fe20008010841 */
[----:B---3--:R-:W-:Y:S01]  /*1b260*/  FMNMX.FTZ R38, R0, R2, !PT ;  /* 0x0000000200267209 */ /* 0x008fe20007810000 */
[--C-:B------:R-:W-:Y:S01]  /*1b270*/  FFMA.FTZ R0, R66, UR4, -R65.reuse ;  /* 0x0000000442007c23 */ /* 0x100fe20008010841 */
[----:B------:R-:W-:Y:S02]  /*1b280*/  FFMA.FTZ R2, R103, UR4, -R65 ;  /* 0x0000000467027c23 */ /* 0x000fe40008010841 */
[C---:B------:R-:W-:Y:S01]  /*1b290*/  FSETP.NEU.FTZ.AND P0, PT, R38.reuse, -INF , PT ;  /* 0xff8000002600780b */ /* 0x040fe20003f1d000 */
[----:B------:R-:W-:Y:S03]  /*1b2a0*/  FMUL.FTZ R66, R38, UR4 ;  /* 0x0000000426427c20 */ /* 0x000fe60008410000 */
[----:B------:R2:W-:Y:S01]  /*1b2b0*/  MUFU.EX2 R113, R0 ;  /* 0x0000000000717308 */ /* 0x0005e20000000800 */
[--C-:B----4-:R-:W-:Y:S01]  /*1b2c0*/  FFMA.FTZ R7, R219, UR4, -R43.reuse ;  /* 0x00000004db077c23 */ /* 0x110fe2000801082b */
[----:B------:R-:W-:Y:S08]  /*1b2d0*/  FSEL R66, R66, RZ, P0 ;  /* 0x000000ff42427208 */ /* 0x000ff00000000000 */
[----:B------:R3:W-:Y:S01]  /*1b2e0*/  MUFU.EX2 R106, R4 ;  /* 0x00000004006a7308 */ /* 0x0007e20000000800 */
[----:B-1----:R-:W-:Y:S01]  /*1b2f0*/  FFMA.FTZ R5, R217, UR4, -R43 ;  /* 0x00000004d9057c23 */ /* 0x002fe2000801082b */
[----:B------:R-:W-:Y:S08]  /*1b300*/  FFMA.FTZ R68, R68, UR4, -R66 ;  /* 0x0000000444447c23 */ /* 0x000ff00008010842 */
        /* <DEDUP_REMOVED lines=14> */
[----:B------:R2:W5:Y:S01]  /*1b3f0*/  MUFU.EX2 R115, R0 ;  /* 0x0000000000737308 */ /* 0x0005620000000800 */
[----:B---3--:R-:W-:Y:S09]  /*1b400*/  FFMA.FTZ R7, R62, UR4, -R43 ;  /* 0x000000043e077c23 */ /* 0x008ff2000801082b */
[----:B------:R-:W-:Y:S01]  /*1b410*/  MUFU.EX2 R72, R72 ;  /* 0x0000004800487308 */ /* 0x000fe20000000800 */
[----:B-1----:R-:W-:Y:S09]  /*1b420*/  FFMA.FTZ R2, R209, UR4, -R64 ;  /* 0x00000004d1027c23 */ /* 0x002ff20008010840 */
[----:B------:R1:W-:Y:S01]  /*1b430*/  MUFU.EX2 R218, R2 ;  /* 0x0000000200da7308 */ /* 0x0003e20000000800 */
[----:B--2---:R-:W-:Y:S09]  /*1b440*/  FFMA.FTZ R0, R100, UR4, -R66 ;  /* 0x0000000464007c23 */ /* 0x004ff20008010842 */
[----:B------:R2:W-:Y:S01]  /*1b450*/  MUFU.EX2 R123, R0 ;  /* 0x00000000007b7308 */ /* 0x0005e20000000800 */
[----:B-1----:R-:W-:Y:S01]  /*1b460*/  FFMA.FTZ R2, R50, UR4, -R64 ;  /* 0x0000000432027c23 */ /* 0x002fe20008010840 */
[----:B----4-:R-:W-:Y:S01]  /*1b470*/  F2FP.BF16.F32.PACK_AB R50, R173, R125 ;  /* 0x0000007dad32723e */ /* 0x010fe200000010ff */
[----:B--2---:R-:W-:Y:S07]  /*1b480*/  FFMA.FTZ R0, R252, UR4, -R66 ;  /* 0x00000004fc007c23 */ /* 0x004fee0008010842 */
[----:B------:R1:W2:Y:S02]  /*1b490*/  MUFU.EX2 R172, R0 ;  /* 0x0000000000ac7308 */ /* 0x0002a40000000800 */
[--C-:B-1----:R-:W-:Y:S08]  /*1b4a0*/  FFMA.FTZ R0, R240, UR4, -R64.reuse ;  /* 0x00000004f0007c23 */ /* 0x102ff00008010840 */
[----:B------:R1:W-:Y:S10]  /*1b4b0*/  MUFU.EX2 R240, R2 ;  /* 0x0000000200f07308 */ /* 0x0003f40000000800 */
[----:B------:R3:W-:Y:S01]  /*1b4c0*/  MUFU.EX2 R180, R0 ;  /* 0x0000000000b47308 */ /* 0x0007e20000000800 */
[--C-:B-1----:R-:W-:Y:S02]  /*1b4d0*/  FFMA.FTZ R2, R27, UR4, -R64.reuse ;  /* 0x000000041b027c23 */ /* 0x102fe40008010840 */
[----:B------:R-:W1:Y:S07]  /*1b4e0*/  LDSM.16.MT88.4 R24, [R184+0x4000] ;  /* 0x00400000b818783b */ /* 0x000e6e0000004200 */
[----:B------:R-:W-:Y:S01]  /*1b4f0*/  MUFU.EX2 R252, R2 ;  /* 0x0000000200fc7308 */ /* 0x000fe20000000800 */
[--C-:B---3--:R-:W-:Y:S09]  /*1b500*/  FFMA.FTZ R0, R231, UR4, -R64.reuse ;  /* 0x00000004e7007c23 */ /* 0x108ff20008010840 */
[----:B------:R3:W-:Y:S02]  /*1b510*/  MUFU.EX2 R181, R0 ;  /* 0x0000000000b57308 */ /* 0x0007e40000000800 */
[----:B---3--:R-:W-:Y:S08]  /*1b520*/  FFMA.FTZ R0, R230, UR4, -R64 ;  /* 0x00000004e6007c23 */ /* 0x008ff00008010840 */
[----:B------:R3:W-:Y:S02]  /*1b530*/  MUFU.EX2 R231, R0 ;  /* 0x0000000000e77308 */ /* 0x0007e40000000800 */
[--C-:B---3--:R-:W-:Y:S08]  /*1b540*/  FFMA.FTZ R0, R243, UR4, -R65.reuse ;  /* 0x00000004f3007c23 */ /* 0x108ff00008010841 */
[----:B------:R-:W-:Y:S10]  /*1b550*/  MUFU.EX2 R243, R7 ;  /* 0x0000000700f37308 */ /* 0x000ff40000000800 */
[----:B------:R3:W-:Y:S02]  /*1b560*/  MUFU.EX2 R124, R0 ;  /* 0x00000000007c7308 */ /* 0x0007e40000000800 */
[--C-:B---3--:R-:W-:Y:S08]  /*1b570*/  FFMA.FTZ R0, R242, UR4, -R65.reuse ;  /* 0x00000004f2007c23 */ /* 0x108ff00008010841 */
[----:B------:R3:W-:Y:S02]  /*1b580*/  MUFU.EX2 R127, R0 ;  /* 0x00000000007f7308 */ /* 0x0007e40000000800 */
[----:B---3--:R-:W-:Y:S08]  /*1b590*/  FFMA.FTZ R0, R239, UR4, -R65 ;  /* 0x00000004ef007c23 */ /* 0x008ff00008010841 */
[----:B------:R3:W-:Y:S10]  /*1b5a0*/  MUFU.EX2 R239, R4 ;  /* 0x0000000400ef7308 */ /* 0x0007f40000000800 */
[----:B------:R4:W-:Y:S01]  /*1b5b0*/  MUFU.EX2 R131, R0 ;  /* 0x0000000000837308 */ /* 0x0009e20000000800 */
[----:B---3--:R-:W-:Y:S09]  /*1b5c0*/  FFMA.FTZ R4, R57, UR4, -R43 ;  /* 0x0000000439047c23 */ /* 0x008ff2000801082b */
[----:B------:R3:W-:Y:S01]  /*1b5d0*/  MUFU.EX2 R17, R4 ;  /* 0x0000000400117308 */ /* 0x0007e20000000800 */
[----:B----4-:R-:W-:Y:S09]  /*1b5e0*/  FFMA.FTZ R0, R238, UR4, -R65 ;  /* 0x00000004ee007c23 */ /* 0x010ff20008010841 */
[----:B------:R4:W-:Y:S01]  /*1b5f0*/  MUFU.EX2 R230, R0 ;  /* 0x0000000000e67308 */ /* 0x0009e20000000800 */
[--C-:B---3--:R-:W-:Y:S09]  /*1b600*/  FFMA.FTZ R4, R35, UR4, -R43.reuse ;  /* 0x0000000423047c23 */ /* 0x108ff2000801082b */
[----:B------:R3:W-:Y:S01]  /*1b610*/  MUFU.EX2 R9, R4 ;  /* 0x0000000400097308 */ /* 0x0007e20000000800 */
[--C-:B----4-:R-:W-:Y:S09]  /*1b620*/  FFMA.FTZ R0, R245, UR4, -R66.reuse ;  /* 0x00000004f5007c23 */ /* 0x110ff20008010842 */
[----:B------:R4:W-:Y:S01]  /*1b630*/  MUFU.EX2 R119, R0 ;  /* 0x0000000000777308 */ /* 0x0009e20000000800 */
[--C-:B---3--:R-:W-:Y:S09]  /*1b640*/  FFMA.FTZ R4, R37, UR4, -R43.reuse ;  /* 0x0000000425047c23 */ /* 0x108ff2000801082b */
[----:B------:R3:W-:Y:S01]  /*1b650*/  MUFU.EX2 R16, R4 ;  /* 0x0000000400107308 */ /* 0x0007e20000000800 */
[----:B----4-:R-:W-:Y:S09]  /*1b660*/  FFMA.FTZ R0, R244, UR4, -R66 ;  /* 0x00000004f4007c23 */ /* 0x010ff20008010842 */
[----:B------:R4:W-:Y:S01]  /*1b670*/  MUFU.EX2 R122, R0 ;  /* 0x00000000007a7308 */ /* 0x0009e20000000800 */
[----:B---3--:R-:W-:Y:S09]  /*1b680*/  FFMA.FTZ R4, R32, UR4, -R64 ;  /* 0x0000000420047c23 */ /* 0x008ff20008010840 */
[----:B------:R-:W-:Y:S01]  /*1b690*/  MUFU.EX2 R15, R4 ;  /* 0x00000004000f7308 */ /* 0x000fe20000000800 */
[--C-:B----4-:R-:W-:Y:S09]  /*1b6a0*/  FFMA.FTZ R0, R237, UR4, -R66.reuse ;  /* 0x00000004ed007c23 */ /* 0x110ff20008010842 */
[----:B------:R3:W-:Y:S10]  /*1b6b0*/  MUFU.EX2 R126, R0 ;  /* 0x00000000007e7308 */ /* 0x0007f40000000800 */
[----:B------:R4:W-:Y:S01]  /*1b6c0*/  MUFU.EX2 R237, R5 ;  /* 0x0000000500ed7308 */ /* 0x0009e20000000800 */
[----:B---3--:R-:W-:Y:S09]  /*1b6d0*/  FFMA.FTZ R0, R236, UR4, -R66 ;  /* 0x00000004ec007c23 */ /* 0x008ff20008010842 */
[----:B------:R3:W-:Y:S01]  /*1b6e0*/  MUFU.EX2 R183, R0 ;  /* 0x0000000000b77308 */ /* 0x0007e20000000800 */
[--C-:B----4-:R-:W-:Y:S09]  /*1b6f0*/  FFMA.FTZ R5, R58, UR4, -R43.reuse ;  /* 0x000000043a057c23 */ /* 0x110ff2000801082b */
[----:B------:R4:W-:Y:S01]  /*1b700*/  MUFU.EX2 R249, R5 ;  /* 0x0000000500f97308 */ /* 0x0009e20000000800 */
[--C-:B---3--:R-:W-:Y:S09]  /*1b710*/  FFMA.FTZ R0, R224, UR4, -R64.reuse ;  /* 0x00000004e0007c23 */ /* 0x108ff20008010840 */
[----:B------:R3:W-:Y:S01]  /*1b720*/  MUFU.EX2 R224, R0 ;  /* 0x0000000000e07308 */ /* 0x0007e20000000800 */
[--C-:B----4-:R-:W-:Y:S09]  /*1b730*/  FFMA.FTZ R5, R36, UR4, -R43.reuse ;  /* 0x0000000424057c23 */ /* 0x110ff2000801082b */
[----:B------:R4:W-:Y:S01]  /*1b740*/  MUFU.EX2 R11, R5 ;  /* 0x00000005000b7308 */ /* 0x0009e20000000800 */
[--C-:B---3--:R-:W-:Y:S09]  /*1b750*/  FFMA.FTZ R0, R215, UR4, -R64.reuse ;  /* 0x00000004d7007c23 */ /* 0x108ff20008010840 */
[----:B------:R3:W-:Y:S01]  /*1b760*/  MUFU.EX2 R236, R0 ;  /* 0x0000000000ec7308 */ /* 0x0007e20000000800 */
[----:B----4-:R-:W-:Y:S01]  /*1b770*/  FFMA.FTZ R5, R44, UR4, -R43 ;  /* 0x000000042c057c23 */ /* 0x010fe2000801082b */
[----:B------:R-:W-:Y:S08]  /*1b780*/  F2FP.BF16.F32.PACK_AB R44, R117, R116 ;  /* 0x00000074752c723e */ /* 0x000ff000000010ff */
[----:B------:R-:W-:Y:S01]  /*1b790*/  MUFU.EX2 R245, R5 ;  /* 0x0000000500f57308 */ /* 0x000fe20000000800 */
[----:B---3--:R-:W-:Y:S09]  /*1b7a0*/  FFMA.FTZ R0, R214, UR4, -R64 ;  /* 0x00000004d6007c23 */ /* 0x008ff20008010840 */
        /* <DEDUP_REMOVED lines=14> */
[----:B------:R3:W-:Y:S10]  /*1b890*/  MUFU.EX2 R221, R6 ;  /* 0x0000000600dd7308 */ /* 0x0007f40000000800 */
[----:B------:R4:W-:Y:S01]  /*1b8a0*/  MUFU.EX2 R216, R0 ;  /* 0x0000000000d87308 */ /* 0x0009e20000000800 */
[----:B---3--:R-:W-:Y:S09]  /*1b8b0*/  FFMA.FTZ R6, R59, UR4, -R43 ;  /* 0x000000043b067c23 */ /* 0x008ff2000801082b */
[----:B------:R-:W-:Y:S01]  /*1b8c0*/  MUFU.EX2 R13, R6 ;  /* 0x00000006000d7308 */ /* 0x000fe20000000800 */
[----:B----4-:R-:W-:Y:S09]  /*1b8d0*/  FFMA.FTZ R0, R220, UR4, -R66 ;  /* 0x00000004dc007c23 */ /* 0x010ff20008010842 */
[----:B------:R3:W-:Y:S02]  /*1b8e0*/  MUFU.EX2 R220, R0 ;  /* 0x0000000000dc7308 */ /* 0x0007e40000000800 */
[--C-:B---3--:R-:W-:Y:S08]  /*1b8f0*/  FFMA.FTZ R0, R179, UR4, -R64.reuse ;  /* 0x00000004b3007c23 */ /* 0x108ff00008010840 */
[----:B------:R3:W-:Y:S02]  /*1b900*/  MUFU.EX2 R226, R0 ;  /* 0x0000000000e27308 */ /* 0x0007e40000000800 */
[--C-:B---3--:R-:W-:Y:S02]  /*1b910*/  FFMA.FTZ R0, R56, UR4, -R64.reuse ;  /* 0x0000000438007c23 */ /* 0x108fe40008010840 */
[----:B------:R-:W-:Y:S06]  /*1b920*/  LDSM.16.MT88.4 R56, [R184+0x4400] ;  /* 0x00440000b838783b */ /* 0x000fec0000004200 */
        /* <DEDUP_REMOVED lines=19> */
[--C-:B---3--:R-:W-:Y:S01]  /*1ba60*/  FFMA.FTZ R0, R49, UR4, -R64.reuse ;  /* 0x0000000431007c23 */ /* 0x108fe20008010840 */
[----:B-----5:R-:W-:Y:S07]  /*1ba70*/  F2FP.BF16.F32.PACK_AB R49, R115, R105 ;  /* 0x000000697331723e */ /* 0x020fee00000010ff */
[----:B------:R3:W-:Y:S02]  /*1ba80*/  MUFU.EX2 R12, R0 ;  /* 0x00000000000c7308 */ /* 0x0007e40000000800 */
[--C-:B---3--:R-:W-:Y:S08]  /*1ba90*/  FFMA.FTZ R0, R34, UR4, -R64.reuse ;  /* 0x0000000422007c23 */ /* 0x108ff00008010840 */
[----:B------:R3:W-:Y:S02]  /*1baa0*/  MUFU.EX2 R8, R0 ;  /* 0x0000000000087308 */ /* 0x0007e40000000800 */
[----:B---3--:R-:W-:Y:S08]  /*1bab0*/  FFMA.FTZ R0, R33, UR4, -R64 ;  /* 0x0000000421007c23 */ /* 0x008ff00008010840 */
[----:B------:R3:W-:Y:S02]  /*1bac0*/  MUFU.EX2 R10, R0 ;  /* 0x00000000000a7308 */ /* 0x0007e40000000800 */
[--C-:B---3--:R-:W-:Y:S08]  /*1bad0*/  FFMA.FTZ R0, R52, UR4, -R65.reuse ;  /* 0x0000000434007c23 */ /* 0x108ff00008010841 */
[----:B------:R3:W-:Y:S02]  /*1bae0*/  MUFU.EX2 R212, R0 ;  /* 0x0000000000d47308 */ /* 0x0007e40000000800 */
[--C-:B---3--:R-:W-:Y:S01]  /*1baf0*/  FFMA.FTZ R0, R51, UR4, -R65.reuse ;  /* 0x0000000433007c23 */ /* 0x108fe20008010841 */
[----:B--2---:R-:W-:Y:S07]  /*1bb00*/  F2FP.BF16.F32.PACK_AB R51, R172, R123 ;  /* 0x0000007bac33723e */ /* 0x004fee00000010ff */
[----:B------:R2:W-:Y:S02]  /*1bb10*/  MUFU.EX2 R227, R0 ;  /* 0x0000000000e37308 */ /* 0x0005e40000000800 */
[--C-:B--2---:R-:W-:Y:S01]  /*1bb20*/  FFMA.FTZ R0, R48, UR4, -R65.reuse ;  /* 0x0000000430007c23 */ /* 0x104fe20008010841 */
[----:B------:R-:W-:Y:S07]  /*1bb30*/  F2FP.BF16.F32.PACK_AB R48, R113, R106 ;  /* 0x0000006a7130723e */ /* 0x000fee00000010ff */
[----:B------:R2:W-:Y:S02]  /*1bb40*/  MUFU.EX2 R241, R0 ;  /* 0x0000000000f17308 */ /* 0x0005e40000000800 */
[----:B--2---:R-:W-:Y:S01]  /*1bb50*/  FFMA.FTZ R0, R47, UR4, -R65 ;  /* 0x000000042f007c23 */ /* 0x004fe20008010841 */
[----:B------:R-:W-:Y:S07]  /*1bb60*/  F2FP.BF16.F32.PACK_AB R47, R247, R174 ;  /* 0x000000aef72f723e */ /* 0x000fee00000010ff */
[----:B------:R2:W-:Y:S02]  /*1bb70*/  MUFU.EX2 R18, R0 ;  /* 0x0000000000127308 */ /* 0x0005e40000000800 */
[--C-:B--2---:R-:W-:Y:S08]  /*1bb80*/  FFMA.FTZ R0, R54, UR4, -R66.reuse ;  /* 0x0000000436007c23 */ /* 0x104ff00008010842 */
[----:B------:R2:W-:Y:S02]  /*1bb90*/  MUFU.EX2 R176, R0 ;  /* 0x0000000000b07308 */ /* 0x0005e40000000800 */
[--C-:B--2---:R-:W-:Y:S02]  /*1bba0*/  FFMA.FTZ R0, R53, UR4, -R66.reuse ;  /* 0x0000000435007c23 */ /* 0x104fe40008010842 */
[----:B------:R-:W2:Y:S06]  /*1bbb0*/  LDSM.16.MT88.4 R52, [R185+0x4000] ;  /* 0x00400000b934783b */ /* 0x000eac0000004200 */
[----:B------:R3:W-:Y:S02]  /*1bbc0*/  MUFU.EX2 R210, R0 ;  /* 0x0000000000d27308 */ /* 0x0007e40000000800 */
[--C-:B---3--:R-:W-:Y:S01]  /*1bbd0*/  FFMA.FTZ R0, R46, UR4, -R66.reuse ;  /* 0x000000042e007c23 */ /* 0x108fe20008010842 */
[----:B------:R-:W-:Y:S07]  /*1bbe0*/  F2FP.BF16.F32.PACK_AB R46, R248, R246 ;  /* 0x000000f6f82e723e */ /* 0x000fee00000010ff */
[----:B------:R3:W-:Y:S02]  /*1bbf0*/  MUFU.EX2 R213, R0 ;  /* 0x0000000000d57308 */ /* 0x0007e40000000800 */
[----:B---3--:R-:W-:Y:S01]  /*1bc00*/  FFMA.FTZ R0, R45, UR4, -R66 ;  /* 0x000000042d007c23 */ /* 0x008fe20008010842 */
[----:B------:R-:W-:Y:S07]  /*1bc10*/  F2FP.BF16.F32.PACK_AB R45, R118, R114 ;  /* 0x00000072762d723e */ /* 0x000fee00000010ff */
        /* <DEDUP_REMOVED lines=10> */
[----:B------:R-:W-:Y:S01]  /*1bcc0*/  FSEL R0, R38, RZ, P0 ;  /* 0x000000ff26007208 */ /* 0x000fe20000000000 */
[C---:B----4-:R-:W-:Y:S01]  /*1bcd0*/  FMUL.FTZ R5, R37.reuse, R141 ;  /* 0x0000008d25057220 */ /* 0x050fe20000410000 */
[----:B------:R-:W-:Y:S05]  /*1bce0*/  MOV R141, R10 ;  /* 0x0000000a008d7202 */ /* 0x000fea0000000f00 */
[----:B------:R3:W4:Y:S01]  /*1bcf0*/  MUFU.EX2 R36, R2 ;  /* 0x0000000200247308 */ /* 0x0007220000000800 */
[C---:B------:R-:W-:Y:S01]  /*1bd00*/  FMUL.FTZ R4, R37.reuse, R140 ;  /* 0x0000008c25047220 */ /* 0x040fe20000410000 */
[----:B------:R-:W-:Y:S01]  /*1bd10*/  FADD.FTZ R0, -R0, R134 ;  /* 0x0000008600007221 */ /* 0x000fe20000010100 */
[----:B------:R-:W-:Y:S01]  /*1bd20*/  MOV R140, R18 ;  /* 0x00000012008c7202 */ /* 0x000fe20000000f00 */
[C---:B------:R-:W-:Y:S01]  /*1bd30*/  FMUL.FTZ R20, R37.reuse, R152 ;  /* 0x0000009825147220 */ /* 0x040fe20000410000 */
[C---:B------:R-:W-:Y:S01]  /*1bd40*/  FMUL.FTZ R21, R37.reuse, R153 ;  /* 0x0000009925157220 */ /* 0x040fe20000410000 */
[----:B------:R-:W-:Y:S01]  /*1bd50*/  FMUL.FTZ R0, R0, UR4 ;  /* 0x0000000400007c20 */ /* 0x000fe20008410000 */
[C---:B------:R-:W-:Y:S01]  /*1bd60*/  FMUL.FTZ R32, R37.reuse, R160 ;  /* 0x000000a025207220 */ /* 0x040fe20000410000 */
[----:B------:R-:W-:Y:S01]  /*1bd70*/  FMUL.FTZ R33, R37, R161 ;  /* 0x000000a125217220 */ /* 0x000fe20000410000 */
[----:B------:R-:W-:Y:S03]  /*1bd80*/  PLOP3.LUT P0, PT, PT, PT, UP0, 0x80, 0x0 ;  /* 0x000000000000781c */ /* 0x000fe60003f0f008 */
[----:B------:R-:W5:Y:S01]  /*1bd90*/  MUFU.EX2 R0, R0 ;  /* 0x0000000000007308 */ /* 0x000f620000000800 */
[----:B---3--:R-:W-:Y:S01]  /*1bda0*/  FMUL.FTZ R2, R3, UR4 ;  /* 0x0000000403027c20 */ /* 0x008fe20008410000 */
[--C-:B------:R-:W-:Y:S01]  /*1bdb0*/  FFMA.FTZ R3, R28, UR4, -R43.reuse ;  /* 0x000000041c037c23 */ /* 0x100fe2000801082b */
[C---:B----4-:R-:W-:Y:S01]  /*1bdc0*/  FMUL.FTZ R7, R36.reuse, R143 ;  /* 0x0000008f24077220 */ /* 0x050fe20000410000 */
[----:B------:R-:W-:Y:S01]  /*1bdd0*/  MOV R143, R8 ;  /* 0x00000008008f7202 */ /* 0x000fe20000000f00 */
[C---:B------:R-:W-:Y:S05]  /*1bde0*/  FMUL.FTZ R6, R36.reuse, R142 ;  /* 0x0000008e24067220 */ /* 0x040fea0000410000 */
[----:B------:R3:W-:Y:S01]  /*1bdf0*/  MUFU.EX2 R244, R3 ;  /* 0x0000000300f47308 */ /* 0x0007e20000000800 */
[----:B------:R-:W-:Y:S01]  /*1be00*/  MOV R142, R9 ;  /* 0x00000009008e7202 */ /* 0x000fe20000000f00 */
[C---:B------:R-:W-:Y:S01]  /*1be10*/  FMUL.FTZ R18, R36.reuse, R146 ;  /* 0x0000009224127220 */ /* 0x040fe20000410000 */
[C---:B------:R-:W-:Y:S01]  /*1be20*/  FMUL.FTZ R19, R36.reuse, R147 ;  /* 0x0000009324137220 */ /* 0x040fe20000410000 */
[C---:B------:R-:W-:Y:S01]  /*1be30*/  FMUL.FTZ R22, R36.reuse, R154 ;  /* 0x0000009a24167220 */ /* 0x040fe20000410000 */
[----:B------:R-:W-:Y:S01]  /*1be40*/  FMUL.FTZ R23, R36, R155 ;  /* 0x0000009b24177220 */ /* 0x000fe20000410000 */
[-C--:B-1----:R-:W-:Y:S04]  /*1be50*/  HMMA.16816.F32.BF16 R4, R44, R24.reuse, R4 ;  /* 0x000000182c04723c */ /* 0x082fe80000041804 */
[----:B------:R-:W1:Y:S01]  /*1be60*/  MUFU.EX2 R2, R2 ;  /* 0x0000000200027308 */ /* 0x000e620000000800 */
[C---:B-----5:R-:W-:Y:S01]  /*1be70*/  FMUL.FTZ R10, R0.reuse, R138 ;  /* 0x0000008a000a7220 */ /* 0x060fe20000410000 */
[----:B------:R-:W-:Y:S01]  /*1be80*/  MOV R138, R11 ;  /* 0x0000000b008a7202 */ /* 0x000fe20000000f00 */
[----:B------:R-:W-:Y:S01]  /*1be90*/  FMUL.FTZ R11, R0, R139 ;  /* 0x0000008b000b7220 */ /* 0x000fe20000410000 */
[----:B------:R-:W-:Y:S03]  /*1bea0*/  MOV R139, R12 ;  /* 0x0000000c008b7202 */ /* 0x000fe60000000f00 */
[----:B---3--:R-:W-:Y:S01]  /*1beb0*/  FFMA.FTZ R3, R29, UR4, -R43 ;  /* 0x000000041d037c23 */ /* 0x008fe2000801082b */
[C---:B------:R-:W-:Y:S01]  /*1bec0*/  FMUL.FTZ R34, R36.reuse, R162 ;  /* 0x000000a224227220 */ /* 0x040fe20000410000 */
[----:B------:R-:W-:Y:S02]  /*1bed0*/  FMUL.FTZ R35, R36, R163 ;  /* 0x000000a324237220 */ /* 0x000fe40000410000 */
[----:B------:R3:W4:Y:S01]  /*1bee0*/  MUFU.EX2 R134, R3 ;  /* 0x0000000300867308 */ /* 0x0007220000000800 */
[----:B-1----:R-:W-:Y:S01]  /*1bef0*/  FMUL.FTZ R8, R2, R136 ;  /* 0x0000008802087220 */ /* 0x002fe20000410000 */
[----:B------:R-:W-:Y:S01]  /*1bf00*/  MOV R136, R15 ;  /* 0x0000000f00887202 */ /* 0x000fe20000000f00 */
[----:B------:R-:W-:Y:S01]  /*1bf10*/  FMUL.FTZ R15, R0, R151 ;  /* 0x00000097000f7220 */ /* 0x000fe20000410000 */
[C---:B------:R-:W-:Y:S01]  /*1bf20*/  FMUL.FTZ R9, R2.reuse, R137 ;  /* 0x0000008902097220 */ /* 0x040fe20000410000 */
[----:B------:R-:W5:Y:S01]  /*1bf30*/  LDL.LU R151, [R1+0x28] ;  /* 0x0000280001977983 */ /* 0x000f620000300800 */
[C---:B------:R-:W-:Y:S01]  /*1bf40*/  FMUL.FTZ R12, R2.reuse, R148 ;  /* 0x00000094020c7220 */ /* 0x040fe20000410000 */
[----:B------:R-:W-:Y:S01]  /*1bf50*/  MOV R137, R16 ;  /* 0x0000001000897202 */ /* 0x000fe20000000f00 */
[C---:B------:R-:W-:Y:S01]  /*1bf60*/  FMUL.FTZ R16, R37.reuse, R144 ;  /* 0x0000009025107220 */ /* 0x040fe20000410000 */
[----:B------:R-:W-:Y:S01]  /*1bf70*/  MOV R148, R13 ;  /* 0x0000000d00947202 */ /* 0x000fe20000000f00 */
[----:B------:R-:W-:Y:S01]  /*1bf80*/  FMUL.FTZ R13, R2, R149 ;  /* 0x00000095020d7220 */ /* 0x000fe20000410000 */
[C---:B------:R-:W-:Y:S01]  /*1bf90*/  HMMA.16816.F32.BF16 R8, R48.reuse, R24, R8 ;  /* 0x000000183008723c */ /* 0x040fe20000041808 */
[----:B------:R-:W4:Y:S03]  /*1bfa0*/  LDL.LU R144, [R1+0x24] ;  /* 0x0000240001907983 */ /* 0x000f260000300800 */
[--C-:B---3--:R-:W-:Y:S01]  /*1bfb0*/  FFMA.FTZ R3, R30, UR4, -R64.reuse ;  /* 0x000000041e037c23 */ /* 0x108fe20008010840 */
[----:B------:R-:W-:Y:S01]  /*1bfc0*/  MOV R149, R14 ;  /* 0x0000000e00957202 */ /* 0x000fe20000000f00 */
[----:B------:R-:W-:Y:S01]  /*1bfd0*/  FMUL.FTZ R14, R0, R150 ;  /* 0x00000096000e7220 */ /* 0x000fe20000410000 */
[----:B------:R-:W-:Y:S01]  /*1bfe0*/  MOV R150, R17 ;  /* 0x0000001100967202 */ /* 0x000fe20000000f00 */
[----:B------:R1:W-:Y:S03]  /*1bff0*/  MUFU.EX2 R133, R3 ;  /* 0x0000000300857308 */ /* 0x0003e60000000800 */
[----:B------:R-:W-:Y:S01]  /*1c000*/  FMUL.FTZ R17, R37, R145 ;  /* 0x0000009125117220 */ /* 0x000fe20000410000 */
[C---:B------:R-:W-:Y:S01]  /*1c010*/  FMUL.FTZ R24, R2.reuse, R156 ;  /* 0x0000009c02187220 */ /* 0x040fe20000410000 */
[-C--:B------:R-:W-:Y:S01]  /*1c020*/  HMMA.16816.F32.BF16 R12, R48, R26.reuse, R12 ;  /* 0x0000001a300c723c */ /* 0x080fe2000004180c */
[----:B------:R-:W3:Y:S02]  /*1c030*/  LDL.LU R145, [R1+0x20] ;  /* 0x0000200001917983 */ /* 0x000ee40000300800 */
[C---:B------:R-:W-:Y:S01]  /*1c040*/  FMUL.FTZ R25, R2.reuse, R157 ;  /* 0x0000009d02197220 */ /* 0x040fe20000410000 */
[C---:B------:R-:W-:Y:S01]  /*1c050*/  FMUL.FTZ R28, R2.reuse, R164 ;  /* 0x000000a4021c7220 */ /* 0x040fe20000410000 */
[----:B------:R-:W3:Y:S01]  /*1c060*/  LDL.LU R146, [R1+0x1c] ;  /* 0x00001c0001927983 */ /* 0x000ee20000300800 */
[C---:B------:R-:W-:Y:S05]  /*1c070*/  HMMA.16816.F32.BF16 R16, R44.reuse, R26, R16 ;  /* 0x0000001a2c10723c */ /* 0x040fea0000041810 */
[----:B------:R-:W-:Y:S01]  /*1c080*/  FMUL.FTZ R29, R2, R165 ;  /* 0x000000a5021d7220 */ /* 0x000fe20000410000 */
[-C--:B--2---:R-:W-:Y:S05]  /*1c090*/  HMMA.16816.F32.BF16 R20, R44, R52.reuse, R20 ;  /* 0x000000342c14723c */ /* 0x084fea0000041814 */
[----:B-1----:R-:W-:Y:S01]  /*1c0a0*/  FFMA.FTZ R3, R31, UR4, -R64 ;  /* 0x000000041f037c23 */ /* 0x002fe20008010840 */
[C---:B------:R-:W-:Y:S01]  /*1c0b0*/  FMUL.FTZ R26, R0.reuse, R158 ;  /* 0x0000009e001a7220 */ /* 0x040fe20000410000 */
[C---:B------:R-:W-:Y:S01]  /*1c0c0*/  FMUL.FTZ R27, R0.reuse, R159 ;  /* 0x0000009f001b7220 */ /* 0x040fe20000410000 */
[C---:B------:R-:W-:Y:S01]  /*1c0d0*/  FMUL.FTZ R30, R0.reuse, R166 ;  /* 0x000000a6001e7220 */ /* 0x040fe20000410000 */
[----:B------:R1:W2:Y:S02]  /*1c0e0*/  MUFU.EX2 R132, R3 ;  /* 0x0000000300847308 */ /* 0x0002a40000000800 */
[----:B------:R-:W-:Y:S03]  /*1c0f0*/  FMUL.FTZ R31, R0, R167 ;  /* 0x000000a7001f7220 */ /* 0x000fe60000410000 */
[C---:B------:R-:W-:Y:S06]  /*1c100*/  HMMA.16816.F32.BF16 R24, R48.reuse, R52, R24 ;  /* 0x000000343018723c */ /* 0x040fec0000041818 */
[-C--:B------:R-:W-:Y:S06]  /*1c110*/  HMMA.16816.F32.BF16 R28, R48, R54.reuse, R28 ;  /* 0x00000036301c723c */ /* 0x080fec000004181c */
[----:B------:R-:W-:Y:S01]  /*1c120*/  HMMA.16816.F32.BF16 R32, R44, R54, R32 ;  /* 0x000000362c20723c */ /* 0x000fe20000041820 */
[----:B------:R-:W-:Y:S04]  /*1c130*/  LDSM.16.MT88.4 R52, [R184+0x4800] ;  /* 0x00480000b834783b */ /* 0x000fe80000004200 */
        /* <DEDUP_REMOVED lines=11> */
[--C-:B-1----:R-:W-:Y:S02]  /*1c1f0*/  FFMA.FTZ R3, R61, UR4, -R65.reuse ;  /* 0x000000043d037c23 */ /* 0x102fe40008010841 */
[----:B------:R-:W1:Y:S02]  /*1c200*/  LDSM.16.MT88.4 R60, [R185+0x4400] ;  /* 0x00440000b93c783b */ /* 0x000e640000004200 */
[----:B------:R2:W3:Y:S02]  /*1c210*/  MUFU.EX2 R128, R3 ;  /* 0x0000000300807308 */ /* 0x0004e40000000800 */
[C---:B------:R-:W-:Y:S06]  /*1c220*/  HMMA.16816.F32.BF16 R8, R44.reuse, R56, R8 ;  /* 0x000000382c08723c */ /* 0x040fec0000041808 */
[-C--:B------:R-:W-:Y:S06]  /*1c230*/  HMMA.16816.F32.BF16 R12, R44, R58.reuse, R12 ;  /* 0x0000003a2c0c723c */ /* 0x080fec000004180c */
[C---:B------:R-:W-:Y:S01]  /*1c240*/  HMMA.16816.F32.BF16 R16, R48.reuse, R58, R16 ;  /* 0x0000003a3010723c */ /* 0x040fe20000041810 */
[----:B------:R-:W1:Y:S04]  /*1c250*/  LDSM.16.MT88.4 R56, [R185+0x4800] ;  /* 0x00480000b938783b */ /* 0x000e680000004200 */
[--C-:B--2---:R-:W-:Y:S04]  /*1c260*/  FFMA.FTZ R3, R97, UR4, -R65.reuse ;  /* 0x0000000461037c23 */ /* 0x104fe80008010841 */
[----:B------:R2:W-:Y:S01]  /*1c270*/  MUFU.EX2 R120, R3 ;  /* 0x0000000300787308 */ /* 0x0005e20000000800 */
[-C--:B-1----:R-:W-:Y:S03]  /*1c280*/  HMMA.16816.F32.BF16 R20, R48, R60.reuse, R20 ;  /* 0x0000003c3014723c */ /* 0x082fe60000041814 */
[----:B--2---:R-:W-:Y:S03]  /*1c290*/  FFMA.FTZ R3, R169, UR4, -R65 ;  /* 0x00000004a9037c23 */ /* 0x004fe60008010841 */
[C---:B------:R-:W-:Y:S03]  /*1c2a0*/  HMMA.16816.F32.BF16 R24, R44.reuse, R60, R24 ;  /* 0x0000003c2c18723c */ /* 0x040fe60000041818 */
[----:B------:R1:W2:Y:S03]  /*1c2b0*/  MUFU.EX2 R121, R3 ;  /* 0x0000000300797308 */ /* 0x0002a60000000800 */
[-C--:B------:R-:W-:Y:S06]  /*1c2c0*/  HMMA.16816.F32.BF16 R28, R44, R62.reuse, R28 ;  /* 0x0000003e2c1c723c */ /* 0x080fec000004181c */
[----:B------:R-:W-:Y:S01]  /*1c2d0*/  HMMA.16816.F32.BF16 R32, R48, R62, R32 ;  /* 0x0000003e3020723c */ /* 0x000fe20000041820 */
[----:B------:R-:W2:Y:S04]  /*1c2e0*/  LDSM.16.MT88.4 R60, [R184+0x4c00] ;  /* 0x004c0000b83c783b */ /* 0x000ea80000004200 */
[----:B------:R-:W-:Y:S01]  /*1c2f0*/  F2FP.BF16.F32.PACK_AB R44, R234, R235 ;  /* 0x000000ebea2c723e */ /* 0x000fe200000010ff */
[--C-:B-1----:R-:W-:Y:S01]  /*1c300*/  FFMA.FTZ R3, R170, UR4, -R66.reuse ;  /* 0x00000004aa037c23 */ /* 0x102fe20008010842 */
[----:B------:R-:W-:Y:S03]  /*1c310*/  F2FP.BF16.F32.PACK_AB R45, R224, R225 ;  /* 0x000000e1e02d723e */ /* 0x000fe600000010ff */
        /* <DEDUP_REMOVED lines=8> */
[--C-:B-1----:R-:W-:Y:S04]  /*1c3a0*/  FFMA.FTZ R3, R171, UR4, -R66.reuse ;  /* 0x00000004ab037c23 */ /* 0x102fe80008010842 */
[----:B------:R1:W3:Y:S02]  /*1c3b0*/  MUFU.EX2 R109, R3 ;  /* 0x00000003006d7308 */ /* 0x0002e40000000800 */
[C---:B------:R-:W-:Y:S06]  /*1c3c0*/  HMMA.16816.F32.BF16 R8, R48.reuse, R52, R8 ;  /* 0x000000343008723c */ /* 0x040fec0000041808 */
[-C--:B------:R-:W-:Y:S06]  /*1c3d0*/  HMMA.16816.F32.BF16 R12, R48, R54.reuse, R12 ;  /* 0x00000036300c723c */ /* 0x080fec000004180c */
[C---:B------:R-:W-:Y:S01]  /*1c3e0*/  HMMA.16816.F32.BF16 R16, R44.reuse, R54, R16 ;  /* 0x000000362c10723c */ /* 0x040fe20000041810 */
[----:B------:R-:W2:Y:S04]  /*1c3f0*/  LDSM.16.MT88.4 R52, [R185+0x4c00] ;  /* 0x004c0000b934783b */ /* 0x000ea80000004200 */
        /* <DEDUP_REMOVED lines=17> */
[-C--:B--2---:R-:W-:Y:S03]  /*1c510*/  HMMA.16816.F32.BF16 R4, R44, R60.reuse, R4 ;  /* 0x0000003c2c04723c */ /* 0x084fe60000041804 */
[--C-:B-1----:R-:W-:Y:S03]  /*1c520*/  FFMA.FTZ R3, R92, UR4, -R43.reuse ;  /* 0x000000045c037c23 */ /* 0x102fe6000801082b */
[C---:B------:R-:W-:Y:S01]  /*1c530*/  HMMA.16816.F32.BF16 R8, R48.reuse, R60, R8 ;  /* 0x0000003c3008723c */ /* 0x040fe20000041808 */
[----:B------:R1:W-:Y:S05]  /*1c540*/  MUFU.EX2 R107, R3 ;  /* 0x00000003006b7308 */ /* 0x0003ea0000000800 */
[-C--:B------:R-:W-:Y:S05]  /*1c550*/  HMMA.16816.F32.BF16 R12, R48, R62.reuse, R12 ;  /* 0x0000003e300c723c */ /* 0x080fea000004180c */
[----:B------:R-:W-:Y:S01]  /*1c560*/  FFMA.FTZ R60, R98, UR4, -R66 ;  /* 0x00000004623c7c23 */ /* 0x000fe20008010842 */
[C---:B------:R-:W-:Y:S06]  /*1c570*/  HMMA.16816.F32.BF16 R16, R44.reuse, R62, R16 ;  /* 0x0000003e2c10723c */ /* 0x040fec0000041810 */
[-C--:B------:R-:W-:Y:S05]  /*1c580*/  HMMA.16816.F32.BF16 R20, R44, R52.reuse, R20 ;  /* 0x000000342c14723c */ /* 0x080fea0000041814 */
        /* <DEDUP_REMOVED lines=8> */
[--C-:B-1----:R-:W-:Y:S02]  /*1c610*/  FFMA.FTZ R3, R85, UR4, -R64.reuse ;  /* 0x0000000455037c23 */ /* 0x102fe40008010840 */
[----:B------:R-:W-:Y:S01]  /*1c620*/  MUFU.EX2 R85, R69 ;  /* 0x0000004500557308 */ /* 0x000fe20000000800 */
[----:B------:R-:W-:Y:S02]  /*1c630*/  F2FP.BF16.F32.PACK_AB R50, R142, R138 ;  /* 0x0000008a8e32723e */ /* 0x000fe400000010ff */
[----:B------:R-:W-:Y:S02]  /*1c640*/  F2FP.BF16.F32.PACK_AB R51, R141, R143 ;  /* 0x0000008f8d33723e */ /* 0x000fe400000010ff */
[----:B------:R-:W-:Y:S02]  /*1c650*/  F2FP.BF16.F32.PACK_AB R44, R227, R212 ;  /* 0x000000d4e32c723e */ /* 0x000fe400000010ff */
[----:B------:R-:W-:Y:S03]  /*1c660*/  F2FP.BF16.F32.PACK_AB R46, R140, R241 ;  /* 0x000000f18c2e723e */ /* 0x000fe600000010ff */
[----:B------:R1:W-:Y:S01]  /*1c670*/  MUFU.EX2 R101, R3 ;  /* 0x0000000300657308 */ /* 0x0003e20000000800 */
[----:B------:R-:W-:Y:S01]  /*1c680*/  F2FP.BF16.F32.PACK_AB R45, R210, R176 ;  /* 0x000000b0d22d723e */ /* 0x000fe200000010ff */
[-C--:B-----5:R-:W-:Y:S05]  /*1c690*/  HMMA.16816.F32.BF16 R4, R48, R56.reuse, R4 ;  /* 0x000000383004723c */ /* 0x0a0fea0000041804 */
[----:B------:R-:W-:Y:S01]  /*1c6a0*/  F2FP.BF16.F32.PACK_AB R47, R250, R213 ;  /* 0x000000d5fa2f723e */ /* 0x000fe200000010ff */
[----:B------:R-:W-:Y:S06]  /*1c6b0*/  FFMA.FTZ R0, R0, R151, R105 ;  /* 0x0000009700007223 */ /* 0x000fec0000010069 */
[C---:B------:R-:W-:Y:S04]  /*1c6c0*/  HMMA.16816.F32.BF16 R8, R44.reuse, R56, R8 ;  /* 0x000000382c08723c */ /* 0x040fe80000041808 */
[----:B-1----:R-:W-:Y:S01]  /*1c6d0*/  FFMA.FTZ R3, R86, UR4, -R64 ;  /* 0x0000000456037c23 */ /* 0x002fe20008010840 */
[----:B----4-:R-:W-:Y:S01]  /*1c6e0*/  FFMA.FTZ R2, R2, R144, R106 ;  /* 0x0000009002027223 */ /* 0x010fe2000001006a */
[----:B------:R1:W-:Y:S01]  /*1c6f0*/  MUFU.EX2 R86, R60 ;  /* 0x0000003c00567308 */ /* 0x0003e20000000800 */
[-C--:B------:R-:W-:Y:S04]  /*1c700*/  HMMA.16816.F32.BF16 R12, R44, R58.reuse, R12 ;  /* 0x0000003a2c0c723c */ /* 0x080fe8000004180c */
[----:B------:R-:W-:Y:S01]  /*1c710*/  FADD.FTZ R2, R113, R2 ;  /* 0x0000000271027221 */ /* 0x000fe20000010000 */
[----:B---3--:R-:W-:Y:S04]  /*1c720*/  FFMA.FTZ R36, R36, R145, R114 ;  /* 0x0000009124247223 */ /* 0x008fe80000010072 */
[----:B------:R2:W-:Y:S01]  /*1c730*/  MUFU.EX2 R100, R3 ;  /* 0x0000000300647308 */ /* 0x0005e20000000800 */
[C---:B------:R-:W-:Y:S01]  /*1c740*/  HMMA.16816.F32.BF16 R16, R48.reuse, R58, R16 ;  /* 0x0000003a3010723c */ /* 0x040fe20000041810 */
[----:B------:R-:W-:Y:S03]  /*1c750*/  LDSM.16.MT88.4 R56, [R185+0x5400] ;  /* 0x00540000b938783b */ /* 0x000fe60000004200 */
[----:B------:R-:W-:Y:S01]  /*1c760*/  FFMA.FTZ R37, R37, R146, R116 ;  /* 0x0000009225257223 */ /* 0x000fe20000010074 */
[----:B------:R-:W-:Y:S03]  /*1c770*/  FADD.FTZ R2, R125, R2 ;  /* 0x000000027d027221 */ /* 0x000fe60000010000 */
[----:B------:R-:W-:Y:S01]  /*1c780*/  FADD.FTZ R37, R117, R37 ;  /* 0x0000002575257221 */ /* 0x000fe20000010000 */
[----:B-1----:R-:W1:Y:S02]  /*1c790*/  LDSM.16.MT88.4 R60, [R185+0x5000] ;  /* 0x00500000b93c783b */ /* 0x002e640000004200 */
[----:B------:R-:W-:Y:S01]  /*1c7a0*/  FADD.FTZ R2, R173, R2 ;  /* 0x00000002ad027221 */ /* 0x000fe20000010000 */
[--C-:B--2---:R-:W-:Y:S05]  /*1c7b0*/  FFMA.FTZ R3, R81, UR4, -R43.reuse ;  /* 0x0000000451037c23 */ /* 0x104fea000801082b */
[----:B------:R-:W-:Y:S01]  /*1c7c0*/  LDSM.16.MT88.4 R144, [R184+0x5c00] ;  /* 0x005c0000b890783b */ /* 0x000fe20000004200 */
[----:B------:R-:W-:Y:S01]  /*1c7d0*/  FFMA.FTZ R81, R88, UR4, -R66 ;  /* 0x0000000458517c23 */ /* 0x000fe20008010842 */
[----:B------:R2:W-:Y:S02]  /*1c7e0*/  MUFU.EX2 R103, R3 ;  /* 0x0000000300677308 */ /* 0x0005e40000000800 */
[--C-:B--2---:R-:W-:Y:S01]  /*1c7f0*/  FFMA.FTZ R3, R82, UR4, -R43.reuse ;  /* 0x0000000452037c23 */ /* 0x104fe2000801082b */
[----:B------:R-:W-:Y:S01]  /*1c800*/  FFMA.FTZ R43, R71, UR4, -R43 ;  /* 0x00000004472b7c23 */ /* 0x000fe2000801082b */
[----:B------:R-:W-:Y:S01]  /*1c810*/  FFMA.FTZ R71, R80, UR4, -R64 ;  /* 0x0000000450477c23 */ /* 0x000fe20008010840 */
[--C-:B------:R-:W-:Y:S05]  /*1c820*/  FFMA.FTZ R80, R75, UR4, -R66.reuse ;  /* 0x000000044b507c23 */ /* 0x100fea0008010842 */
[----:B------:R2:W-:Y:S01]  /*1c830*/  MUFU.EX2 R102, R3 ;  /* 0x0000000300667308 */ /* 0x0005e20000000800 */
[----:B------:R-:W-:Y:S09]  /*1c840*/  FFMA.FTZ R82, R87, UR4, -R66 ;  /* 0x0000000457527c23 */ /* 0x000ff20008010842 */
[----:B------:R-:W-:Y:S01]  /*1c850*/  MUFU.EX2 R75, R68 ;  /* 0x00000044004b7308 */ /* 0x000fe20000000800 */
[-C--:B-1----:R-:W-:Y:S06]  /*1c860*/  HMMA.16816.F32.BF16 R20, R48, R60.reuse, R20 ;  /* 0x0000003c3014723c */ /* 0x082fec0000041814 */
[C---:B------:R-:W-:Y:S03]  /*1c870*/  HMMA.16816.F32.BF16 R24, R44.reuse, R60, R24 ;  /* 0x0000003c2c18723c */ /* 0x040fe60000041818 */
[----:B------:R-:W-:Y:S02]  /*1c880*/  MUFU.EX2 R68, R76 ;  /* 0x0000004c00447308 */ /* 0x000fe40000000800 */
[--C-:B--2---:R-:W-:Y:S01]  /*1c890*/  FFMA.FTZ R3, R83, UR4, -R64.reuse ;  /* 0x0000000453037c23 */ /* 0x104fe20008010840 */
[-C--:B------:R-:W-:Y:S07]  /*1c8a0*/  HMMA.16816.F32.BF16 R28, R44, R62.reuse, R28 ;  /* 0x0000003e2c1c723c */ /* 0x080fee000004181c */
[----:B------:R1:W-:Y:S01]  /*1c8b0*/  MUFU.EX2 R97, R3 ;  /* 0x0000000300617308 */ /* 0x0003e20000000800 */
[----:B------:R-:W-:Y:S01]  /*1c8c0*/  HMMA.16816.F32.BF16 R32, R48, R62, R32 ;  /* 0x0000003e3020723c */ /* 0x000fe20000041820 */
[----:B------:R-:W2:Y:S08]  /*1c8d0*/  LDSM.16.MT88.4 R60, [R184+0x5800] ;  /* 0x00580000b83c783b */ /* 0x000eb00000004200 */
[----:B------:R-:W3:Y:S02]  /*1c8e0*/  MUFU.EX2 R83, R71 ;  /* 0x0000004700537308 */ /* 0x000ee40000000800 */
[----:B------:R-:W-:Y:S02]  /*1c8f0*/  F2FP.BF16.F32.PACK_AB R44, R137, R245 ;  /* 0x000000f5892c723e */ /* 0x000fe400000010ff */
[----:B------:R-:W-:Y:S02]  /*1c900*/  F2FP.BF16.F32.PACK_AB R45, R136, R252 ;  /* 0x000000fc882d723e */ /* 0x000fe400000010ff */
[----:B------:R-:W-:Y:S04]  /*1c910*/  F2FP.BF16.F32.PACK_AB R46, R134, R244 ;  /* 0x000000f4862e723e */ /* 0x000fe800000010ff */
[----:B------:R-:W4:Y:S01]  /*1c920*/  MUFU.EX2 R71, R43 ;  /* 0x0000002b00477308 */ /* 0x000f220000000800 */
[--C-:B-1----:R-:W-:Y:S01]  /*1c930*/  FFMA.FTZ R3, R84, UR4, -R64.reuse ;  /* 0x0000000454037c23 */ /* 0x102fe20008010840 */
[----:B------:R-:W-:Y:S01]  /*1c940*/  F2FP.BF16.F32.PACK_AB R47, R132, R133 ;  /* 0x00000085842f723e */ /* 0x000fe200000010ff */
[----:B------:R-:W-:Y:S01]  /*1c950*/  FFMA.FTZ R64, R77, UR4, -R64 ;  /* 0x000000044d407c23 */ /* 0x000fe20008010840 */
[----:B------:R-:W-:Y:S02]  /*1c960*/  F2FP.BF16.F32.PACK_AB R48, R128, R129 ;  /* 0x000000818030723e */ /* 0x000fe400000010ff */
[----:B------:R-:W-:Y:S04]  /*1c970*/  F2FP.BF16.F32.PACK_AB R50, R121, R120 ;  /* 0x000000787932723e */ /* 0x000fe800000010ff */
[----:B------:R1:W5:Y:S01]  /*1c980*/  MUFU.EX2 R95, R3 ;  /* 0x00000003005f7308 */ /* 0x0003620000000800 */
[-C--:B------:R-:W-:Y:S05]  /*1c990*/  HMMA.16816.F32.BF16 R4, R44, R52.reuse, R4 ;  /* 0x000000342c04723c */ /* 0x080fea0000041804 */
[----:B------:R-:W-:Y:S02]  /*1c9a0*/  F2FP.BF16.F32.PACK_AB R49, R109, R112 ;  /* 0x000000706d31723e */ /* 0x000fe400000010ff */
[----:B------:R-:W-:Y:S02]  /*1c9b0*/  F2FP.BF16.F32.PACK_AB R51, R111, R108 ;  /* 0x0000006c6f33723e */ /* 0x000fe400000010ff */
[----:B------:R-:W-:Y:S02]  /*1c9c0*/  MUFU.EX2 R69, R64 ;  /* 0x0000004000457308 */ /* 0x000fe40000000800 */
[----:B---3--:R-:W-:Y:S02]  /*1c9d0*/  F2FP.BF16.F32.PACK_AB R161, R72, R83 ;  /* 0x0000005348a1723e */ /* 0x008fe400000010ff */
[----:B----4-:R-:W-:Y:S01]  /*1c9e0*/  F2FP.BF16.F32.PACK_AB R162, R71, R73 ;  /* 0x0000004947a2723e */ /* 0x010fe200000010ff */
[C---:B------:R-:W-:Y:S05]  /*1c9f0*/  HMMA.16816.F32.BF16 R8, R48.reuse, R52, R8 ;  /* 0x000000343008723c */ /* 0x040fea0000041808 */
[----:B------:R-:W-:Y:S01]  /*1ca00*/  MUFU.EX2 R64, R79 ;  /* 0x0000004f00407308 */ /* 0x000fe20000000800 */
[--C-:B-1----:R-:W-:Y:S01]  /*1ca10*/  FFMA.FTZ R3, R89, UR4, -R65.reuse ;  /* 0x0000000459037c23 */ /* 0x102fe20008010841 */
[-C--:B------:R-:W-:Y:S08]  /*1ca20*/  HMMA.16816.F32.BF16 R12, R48, R54.reuse, R12 ;  /* 0x00000036300c723c */ /* 0x080ff0000004180c */
[----:B------:R1:W-:Y:S01]  /*1ca30*/  MUFU.EX2 R93, R3 ;  /* 0x00000003005d7308 */ /* 0x0003e20000000800 */
[C---:B------:R-:W-:Y:S01]  /*1ca40*/  HMMA.16816.F32.BF16 R16, R44.reuse, R54, R16 ;  /* 0x000000362c10723c */ /* 0x040fe20000041810 */
[----:B------:R-:W3:Y:S05]  /*1ca50*/  LDSM.16.MT88.4 R52, [R185+0x5800] ;  /* 0x00580000b934783b */ /* 0x000eea0000004200 */
[-C--:B------:R-:W-:Y:S03]  /*1ca60*/  HMMA.16816.F32.BF16 R20, R44, R56.reuse, R20 ;  /* 0x000000382c14723c */ /* 0x080fe60000041814 */
[----:B------:R-:W-:Y:S03]  /*1ca70*/  MUFU.EX2 R43, R82 ;  /* 0x00000052002b7308 */ /* 0x000fe60000000800 */
[C---:B------:R-:W-:Y:S07]  /*1ca80*/  HMMA.16816.F32.BF16 R24, R48.reuse, R56, R24 ;  /* 0x000000383018723c */ /* 0x040fee0000041818 */
[----:B------:R-:W4:Y:S01]  /*1ca90*/  MUFU.EX2 R84, R70 ;  /* 0x0000004600547308 */ /* 0x000f220000000800 */
[--C-:B-1----:R-:W-:Y:S01]  /*1caa0*/  FFMA.FTZ R3, R91, UR4, -R65.reuse ;  /* 0x000000045b037c23 */ /* 0x102fe20008010841 */
[-C--:B------:R-:W-:Y:S08]  /*1cab0*/  HMMA.16816.F32.BF16 R28, R48, R58.reuse, R28 ;  /* 0x0000003a301c723c */ /* 0x080ff0000004181c */
[----:B------:R1:W2:Y:S01]  /*1cac0*/  MUFU.EX2 R92, R3 ;  /* 0x00000003005c7308 */ /* 0x0002a20000000800 */
[----:B------:R-:W-:Y:S01]  /*1cad0*/  HMMA.16816.F32.BF16 R32, R44, R58, R32 ;  /* 0x0000003a2c20723c */ /* 0x000fe20000041820 */
[----:B------:R-:W3:Y:S03]  /*1cae0*/  LDSM.16.MT88.4 R56, [R185+0x5c00] ;  /* 0x005c0000b938783b */ /* 0x000ee60000004200 */
[----:B------:R-:W-:Y:S05]  /*1caf0*/  F2FP.BF16.F32.PACK_AB R48, R104, R107 ;  /* 0x0000006b6830723e */ /* 0x000fea00000010ff */
[----:B------:R-:W2:Y:S02]  /*1cb00*/  MUFU.EX2 R70, R74 ;  /* 0x0000004a00467308 */ /* 0x000ea40000000800 */
[----:B------:R-:W-:Y:S02]  /*1cb10*/  F2FP.BF16.F32.PACK_AB R49, R100, R101 ;  /* 0x000000656431723e */ /* 0x000fe400000010ff */
[----:B------:R-:W-:Y:S02]  /*1cb20*/  F2FP.BF16.F32.PACK_AB R50, R102, R103 ;  /* 0x000000676632723e */ /* 0x000fe400000010ff */
[----:B-----5:R-:W-:Y:S02]  /*1cb30*/  F2FP.BF16.F32.PACK_AB R51, R95, R97 ;  /* 0x000000615f33723e */ /* 0x020fe400000010ff */
[----:B----4-:R-:W-:Y:S01]  /*1cb40*/  F2FP.BF16.F32.PACK_AB R160, R84, R85 ;  /* 0x0000005554a0723e */ /* 0x010fe200000010ff */
[--C-:B-1----:R-:W-:Y:S01]  /*1cb50*/  FFMA.FTZ R3, R94, UR4, -R65.reuse ;  /* 0x000000045e037c23 */ /* 0x102fe20008010841 */
[----:B--2---:R-:W-:Y:S03]  /*1cb60*/  F2FP.BF16.F32.PACK_AB R44, R92, R93 ;  /* 0x0000005d5c2c723e */ /* 0x004fe600000010ff */
[----:B------:R1:W-:Y:S01]  /*1cb70*/  MUFU.EX2 R91, R3 ;  /* 0x00000003005b7308 */ /* 0x0003e20000000800 */
[-C--:B------:R-:W-:Y:S05]  /*1cb80*/  HMMA.16816.F32.BF16 R4, R48, R60.reuse, R4 ;  /* 0x0000003c3004723c */ /* 0x080fea0000041804 */
[----:B------:R-:W-:Y:S01]  /*1cb90*/  F2FP.BF16.F32.PACK_AB R163, R69, R70 ;  /* 0x0000004645a3723e */ /* 0x000fe200000010ff */
[--C-:B-1----:R-:W-:Y:S01]  /*1cba0*/  FFMA.FTZ R3, R96, UR4, -R65.reuse ;  /* 0x0000000460037c23 */ /* 0x102fe20008010841 */
[----:B------:R-:W-:Y:S01]  /*1cbb0*/  FFMA.FTZ R65, R67, UR4, -R65 ;  /* 0x0000000443417c23 */ /* 0x000fe20008010841 */
[--C-:B------:R-:W-:Y:S02]  /*1cbc0*/  FFMA.FTZ R67, R110, UR4, -R66.reuse ;  /* 0x000000046e437c23 */ /* 0x100fe40008010842 */
[----:B------:R1:W2:Y:S10]  /*1cbd0*/  MUFU.EX2 R90, R3 ;  /* 0x00000003005a7308 */ /* 0x0002b40000000800 */
[----:B------:R-:W4:Y:S10]  /*1cbe0*/  MUFU.EX2 R65, R65 ;  /* 0x0000004100417308 */ /* 0x000f340000000800 */
[----:B------:R-:W5:Y:S01]  /*1cbf0*/  MUFU.EX2 R77, R67 ;  /* 0x00000043004d7308 */ /* 0x000f620000000800 */
[--C-:B-1----:R-:W-:Y:S01]  /*1cc00*/  FFMA.FTZ R3, R99, UR4, -R66.reuse ;  /* 0x0000000463037c23 */ /* 0x102fe20008010842 */
[----:B------:R-:W-:Y:S01]  /*1cc10*/  FFMA.FTZ R66, R42, UR4, -R66 ;  /* 0x000000042a427c23 */ /* 0x000fe20008010842 */
[----:B--2---:R-:W-:Y:S07]  /*1cc20*/  F2FP.BF16.F32.PACK_AB R46, R90, R91 ;  /* 0x0000005b5a2e723e */ /* 0x004fee00000010ff */
[----:B------:R-:W1:Y:S01]  /*1cc30*/  MUFU.EX2 R89, R3 ;  /* 0x0000000300597308 */ /* 0x000e620000000800 */
[----:B----4-:R-:W-:Y:S09]  /*1cc40*/  F2FP.BF16.F32.PACK_AB R166, R65, R64 ;  /* 0x0000004041a6723e */ /* 0x010ff200000010ff */
[----:B------:R-:W-:Y:S01]  /*1cc50*/  MUFU.EX2 R66, R66 ;  /* 0x0000004200427308 */ /* 0x000fe20000000800 */
[----:B-----5:R-:W-:Y:S09]  /*1cc60*/  F2FP.BF16.F32.PACK_AB R47, R75, R77 ;  /* 0x0000004d4b2f723e */ /* 0x020ff200000010ff */
[----:B------:R-:W2:Y:S01]  /*1cc70*/  MUFU.EX2 R67, R78 ;  /* 0x0000004e00437308 */ /* 0x000ea20000000800 */
[----:B-1----:R-:W-:Y:S01]  /*1cc80*/  F2FP.BF16.F32.PACK_AB R45, R86, R89 ;  /* 0x00000059562d723e */ /* 0x002fe200000010ff */
[----:B------:R-:W-:Y:S01]  /*1cc90*/  FADD.FTZ R3, R118, R36 ;  /* 0x0000002476037221 */ /* 0x000fe20000010000 */
[----:B------:R-:W-:Y:S01]  /*1cca0*/  FADD.FTZ R36, R115, R0 ;  /* 0x0000000073247221 */ /* 0x000fe20000010000 */
[----:B------:R-:W-:Y:S02]  /*1ccb0*/  FADD.FTZ R0, R246, R37 ;  /* 0x00000025f6007221 */ /* 0x000fe40000010000 */
[----:B------:R-:W-:Y:S01]  /*1ccc0*/  FADD.FTZ R3, R174, R3 ;  /* 0x00000003ae037221 */ /* 0x000fe20000010000 */
[----:B------:R-:W-:Y:S01]  /*1ccd0*/  FADD.FTZ R37, R123, R36 ;  /* 0x000000247b257221 */ /* 0x000fe20000010000 */
[C---:B------:R-:W-:Y:S02]  /*1cce0*/  HMMA.16816.F32.BF16 R8, R44.reuse, R60, R8 ;  /* 0x0000003c2c08723c */ /* 0x040fe40000041808 */
[----:B------:R-:W-:Y:S02]  /*1ccf0*/  MUFU.EX2 R61, R80 ;  /* 0x00000050003d7308 */ /* 0x000fe40000000800 */
[----:B------:R-:W-:Y:S01]  /*1cd00*/  FADD.FTZ R36, R248, R0 ;  /* 0x00000000f8247221 */ /* 0x000fe20000010000 */
[----:B------:R-:W-:Y:S01]  /*1cd10*/  FADD.FTZ R0, R172, R37 ;  /* 0x00000025ac007221 */ /* 0x000fe20000010000 */
[----:B------:R-:W-:Y:S01]  /*1cd20*/  FADD.FTZ R3, R247, R3 ;  /* 0x00000003f7037221 */ /* 0x000fe20000010000 */
[-C--:B------:R-:W-:Y:S05]  /*1cd30*/  HMMA.16816.F32.BF16 R12, R44, R62.reuse, R12 ;  /* 0x0000003e2c0c723c */ /* 0x080fea000004180c */
[----:B------:R-:W1:Y:S01]  /*1cd40*/  MUFU.EX2 R60, R81 ;  /* 0x00000051003c7308 */ /* 0x000e620000000800 */
[----:B------:R-:W-:Y:S01]  /*1cd50*/  FADD.FTZ R37, R168, R36 ;  /* 0x00000024a8257221 */ /* 0x000fe20000010000 */
[----:B------:R-:W-:Y:S01]  /*1cd60*/  FADD.FTZ R36, R130, R3 ;  /* 0x0000000382247221 */ /* 0x000fe20000010000 */
[----:B------:R-:W-:Y:S03]  /*1cd70*/  FADD.FTZ R3, R124, R2 ;  /* 0x000000027c037221 */ /* 0x000fe60000010000 */
[----:B------:R-:W-:Y:S01]  /*1cd80*/  FADD.FTZ R2, R119, R0 ;  /* 0x0000000077027221 */ /* 0x000fe20000010000 */
[----:B------:R-:W-:Y:S01]  /*1cd90*/  FADD.FTZ R0, R182, R37 ;  /* 0x00000025b6007221 */ /* 0x000fe20000010000 */
[C---:B------:R-:W-:Y:S04]  /*1cda0*/  HMMA.16816.F32.BF16 R16, R48.reuse, R62, R16 ;  /* 0x0000003e3010723c */ /* 0x040fe80000041810 */
[----:B------:R-:W-:Y:S01]  /*1cdb0*/  FADD.FTZ R36, R180, R36 ;  /* 0x00000024b4247221 */ /* 0x000fe20000010000 */
[----:B------:R-:W-:Y:S01]  /*1cdc0*/  FADD.FTZ R3, R127, R3 ;  /* 0x000000037f037221 */ /* 0x000fe20000010000 */
[-C--:B---3--:R-:W-:Y:S05]  /*1cdd0*/  HMMA.16816.F32.BF16 R20, R48, R52.reuse, R20 ;  /* 0x000000343014723c */ /* 0x088fea0000041814 */
[----:B------:R-:W-:Y:S01]  /*1cde0*/  FADD.FTZ R36, R181, R36 ;  /* 0x00000024b5247221 */ /* 0x000fe20000010000 */
[----:B------:R-:W-:Y:S01]  /*1cdf0*/  FADD.FTZ R3, R131, R3 ;  /* 0x0000000383037221 */ /* 0x000fe20000010000 */
[C---:B------:R-:W-:Y:S04]  /*1ce00*/  HMMA.16816.F32.BF16 R24, R44.reuse, R52, R24 ;  /* 0x000000342c18723c */ /* 0x040fe80000041818 */
[----:B------:R-:W-:Y:S01]  /*1ce10*/  FADD.FTZ R42, R231, R36 ;  /* 0x00000024e72a7221 */ /* 0x000fe20000010000 */
[----:B------:R-:W-:Y:S01]  /*1ce20*/  FADD.FTZ R37, R230, R3 ;  /* 0x00000003e6257221 */ /* 0x000fe20000010000 */
[-C--:B------:R-:W-:Y:S05]  /*1ce30*/  HMMA.16816.F32.BF16 R28, R44, R54.reuse, R28 ;  /* 0x000000362c1c723c */ /* 0x080fea000004181c */
[----:B------:R-:W-:Y:S01]  /*1ce40*/  FADD.FTZ R3, R225, R42 ;  /* 0x0000002ae1037221 */ /* 0x000fe20000010000 */
[----:B------:R-:W-:Y:S05]  /*1ce50*/  HMMA.16816.F32.BF16 R32, R48, R54, R32 ;  /* 0x000000363020723c */ /* 0x000fea0000041820 */
[----:B------:R-:W-:Y:S01]  /*1ce60*/  FADD.FTZ R3, R224, R3 ;  /* 0x00000003e0037221 */ /* 0x000fe20000010000 */
[----:B------:R-:W-:Y:S01]  /*1ce70*/  FADD.FTZ R2, R122, R2 ;  /* 0x000000027a027221 */ /* 0x000fe20000010000 */
[----:B------:R-:W-:Y:S01]  /*1ce80*/  FADD.FTZ R0, R233, R0 ;  /* 0x00000000e9007221 */ /* 0x000fe20000010000 */
[----:B--2---:R-:W-:Y:S03]  /*1ce90*/  F2FP.BF16.F32.PACK_AB R164, R67, R68 ;  /* 0x0000004443a4723e */ /* 0x004fe600000010ff */
[----:B------:R-:W-:Y:S01]  /*1cea0*/  FADD.FTZ R2, R126, R2 ;  /* 0x000000027e027221 */ /* 0x000fe20000010000 */
[----:B------:R-:W-:Y:S01]  /*1ceb0*/  FADD.FTZ R0, R232, R0 ;  /* 0x00000000e8007221 */ /* 0x000fe20000010000 */
[----:B-1----:R-:W-:Y:S02]  /*1cec0*/  F2FP.BF16.F32.PACK_AB R165, R60, R61 ;  /* 0x0000003d3ca5723e */ /* 0x002fe400000010ff */
[----:B------:R-:W-:Y:S01]  /*1ced0*/  FADD.FTZ R36, R183, R2 ;  /* 0x00000002b7247221 */ /* 0x000fe20000010000 */
[----:B------:R-:W-:Y:S01]  /*1cee0*/  FADD.FTZ R0, R235, R0 ;  /* 0x00000000eb007221 */ /* 0x000fe20000010000 */
[----:B------:R-:W-:Y:S01]  /*1cef0*/  FADD.FTZ R2, R214, R37 ;  /* 0x00000025d6027221 */ /* 0x000fe20000010000 */
[----:B------:R-:W-:Y:S01]  /*1cf00*/  F2FP.BF16.F32.PACK_AB R167, R66, R43 ;  /* 0x0000002b42a7723e */ /* 0x000fe200000010ff */
        /* <DEDUP_REMOVED lines=101> */
[----:B------:R-:W-:Y:S01]  /*1d560*/  FADD.FTZ R0, R66, R0 ;  /* 0x0000000042007221 */ /* 0x000fe20000010000 */
[----:B------:R-:W-:Y:S02]  /*1d570*/  MOV R132, R40 ;  /* 0x0000002800847202 */ /* 0x000fe40000000f00 */
[----:B------:R1:W-:Y:S01]  /*1d580*/  STL [R1+0x20], R3 ;  /* 0x0000200301007387 */ /* 0x0003e20000100800 */
[----:B------:R-:W-:Y:S03]  /*1d590*/  MOV R133, R39 ;  /* 0x0000002700857202 */ /* 0x000fe60000000f00 */
[----:B------:R2:W-:Y:S04]  /*1d5a0*/  STL [R1+0x24], R2 ;  /* 0x0000240201007387 */ /* 0x0005e80000100800 */
[----:B------:R2:W-:Y:S01]  /*1d5b0*/  STL [R1+0x28], R0 ;  /* 0x0000280001007387 */ /* 0x0005e20000100800 */
[----:B-1----:R-:W-:Y:S01]  /*1d5c0*/  MOV R3, R41 ;  /* 0x0000002900037202 */ /* 0x002fe20000000f00 */
[----:B------:R-:W-:Y:S06]  /*1d5d0*/  @P0 BRA `(.L_x_1288) ;  /* 0xffffff7800900947 */ /* 0x000fec000383ffff */
.L_x_1287:
[----:B------:R-:W3:Y:S04]  /*1d5e0*/  LDL.LU R5, [R1+0x1c] ;  /* 0x00001c0001057983 */ /* 0x000ee80000300800 */
        /* <DEDUP_REMOVED lines=59> */
.L_x_1291:
        /* <DEDUP_REMOVED lines=21> */
.L_x_1292:
        /* <DEDUP_REMOVED lines=186> */
.L_x_1294:
[----:B------:R-:W-:Y:S05]  /*1e690*/  BSYNC B0 ;  /* 0x0000000000007941 */ /* 0x000fea0003800000 */
.L_x_1293:
        /* <DEDUP_REMOVED lines=36> */
.L_x_1296:
[----:B------:R-:W-:Y:S05]  /*1e8e0*/  BSYNC B0 ;  /* 0x0000000000007941 */ /* 0x000fea0003800000 */
.L_x_1295:
        /* <DEDUP_REMOVED lines=16> */
.L_x_1298:
[----:B------:R-:W-:Y:S05]  /*1e9f0*/  BSYNC B0 ;  /* 0x0000000000007941 */ /* 0x000fea0003800000 */
.L_x_1297:
        /* <DEDUP_REMOVED lines=16> */
.L_x_1300:
[----:B------:R-:W-:Y:S05]  /*1eb00*/  BSYNC B0 ;  /* 0x0000000000007941 */ /* 0x000fea0003800000 */
.L_x_1299:
        /* <DEDUP_REMOVED lines=15> */
.L_x_1301:
        /* <DEDUP_REMOVED lines=16> */
.L_x_1328:


//--------------------- .nv.shared._ZN5flash16flash_fwd_kernelI23Flash_fwd_kernel_traitsILi32ELi128ELi128ELi4ELb0ELb0EN7cutlass10bfloat16_tE19Flash_kernel_traitsILi32ELi128ELi128ELi4ES3_EELb0ELb0ELb0ELb0ELb0ELb1ELb0ELb0EEEvNS_16Flash_fwd_paramsE --------------------------
	.section	.nv.shared._ZN5flash16flash_fwd_kernelI23Flash_fwd_kernel_traitsILi32ELi128ELi128ELi4ELb0ELb0EN7cutlass10bfloat16_tE19Flash_kernel_traitsILi32ELi128ELi128ELi4ES3_EELb0ELb0ELb0ELb0ELb0ELb1ELb0ELb0EEEvNS_16Flash_fwd_paramsE,"aw",@nobits
	.sectionflags	@""
	.align	16
	.zero		1024


//--------------------- .nv.shared.reserved.0     --------------------------
	.section	.nv.shared.reserved.0,"aw",@nobits
	.weak		__nv_reservedSMEM_offset_0_alias
	.size		__nv_reservedSMEM_offset_0_alias, 0, 0
	.other		__nv_reservedSMEM_offset_0_alias,@"STO_CUDA_RESERVED_SHARED STV_DEFAULT"
__nv_reservedSMEM_offset_0_alias:
	.zero		0


//--------------------- .nv.global                --------------------------
	.section	.nv.global,"aw",@nobits
.nv.global:
	.type		_ZN65_INTERNAL_e8fd3175_29_flash_fwd_hdim32_bf16_sm80_cu_9949e2e8_34864cute1_E,@object
	.size		_ZN65_INTERNAL_e8fd3175_29_flash_fwd_hdim32_bf16_sm80_cu_9949e2e8_34864cute1_E,(_ZN65_INTERNAL_e8fd3175_29_flash_fwd_hdim32_bf16_sm80_cu_9949e2e8_34864cuda3std3__45__cpo6cbeginE - _ZN65_INTERNAL_e8fd3175_29_flash_fwd_hdim32_bf16_sm80_cu_9949e2e8_34864cute1_E)
_ZN65_INTERNAL_e8fd3175_29_flash_fwd_hdim32_bf16_sm80_cu_9949e2e8_34864cute1_E:
	.zero		1
	.type		_ZN65_INTERNAL_e8fd3175_29_flash_fwd_hdim32_bf16_sm80_cu_9949e2e8_34864cuda3std3__45__cpo6cbeginE,@object
	.size		_ZN65_INTERNAL_e8fd3175_29_flash_fwd_hdim32_bf16_sm80_cu_9949e2e8_34864cuda3std3__45__cpo6cbeginE,(_ZN65_INTERNAL_e8fd3175_29_flash_fwd_hdim32_bf16_sm80_cu_9949e2e8_34864cuda3std3__48in_placeE - _ZN65_INTERNAL_e8fd3175_29_flash_fwd_hdim32_bf16_sm80_cu_9949e2e8_34864cuda3std3__45__cpo6cbeginE)
_ZN65_INTERNAL_e8fd3175_29_flash_fwd_hdim32_bf16_sm80_cu_9949e2e8_34864cuda3std3__45__cpo6cbeginE:
	.zero		1
	.type		_ZN65_INTERNAL_e8fd3175_29_flash_fwd_hdim32_bf16_sm80_cu_9949e2e8_34864cuda3std3__48in_placeE,@object
	.size		_ZN65_INTERNAL_e8fd3175_29_flash_fwd_hdim32_bf16_sm80_cu_9949e2e8_34864cuda3std3__48in_placeE,(_ZN65_INTERNAL_e8fd3175_29_flash_fwd_hdim32_bf16_sm80_cu_9949e2e8_34864cuda3std6ranges3__45__cpo9iter_moveE - _ZN65_INTERNAL_e8fd3175_29_flash_fwd_hdim32_bf16_sm80_cu_9949e2e8_34864cuda3std3__48in_placeE)
_ZN65_INTERNAL_e8fd3175_29_flash_fwd_hdim32_bf16_sm80_cu_9949e2e8_34864cuda3std3__48in_placeE:
	.zero		1
	.type		_ZN65_INTERNAL_e8fd3175_29_flash_fwd_hdim32_bf16_sm80_cu_9949e2e8_34864cuda3std6ranges3__45__cpo9iter_moveE,@object
	.size		_ZN65_INTERNAL_e8fd3175_29_flash_fwd_hdim32_bf16_sm80_cu_9949e2e8_34864cuda3std6ranges3__45__cpo9iter_moveE,(_ZN65_INTERNAL_e8fd3175_29_flash_fwd_hdim32_bf16_sm80_cu_9949e2e8_34864cuda3std3__45__cpo5beginE - _ZN65_INTERNAL_e8fd3175_29_flash_fwd_hdim32_bf16_sm80_cu_9949e2e8_34864cuda3std6ranges3__45__cpo9iter_moveE)
_ZN65_INTERNAL_e8fd3175_29_flash_fwd_hdim32_bf16_sm80_cu_9949e2e8_34864cuda3std6ranges3__45__cpo9iter_moveE:
	.zero		1
	.type		_ZN65_INTERNAL_e8fd3175_29_flash_fwd_hdim32_bf16_sm80_cu_9949e2e8_34864cuda3std3__45__cpo5beginE,@object
	.size		_ZN65_INTERNAL_e8fd3175_29_flash_fwd_hdim32_bf16_sm80_cu_9949e2e8_34864cuda3std3__45__cpo5beginE,(_ZN65_INTERNAL_e8fd3175_29_flash_fwd_hdim32_bf16_sm80_cu_9949e2e8_34864cuda3std3__467_GLOBAL__N__e8fd3175_29_flash_fwd_hdim32_bf16_sm80_cu_9949e2e8_34866ignoreE - _ZN65_INTERNAL_e8fd3175_29_flash_fwd_hdim32_bf16_sm80_cu_9949e2e8_34864cuda3std3__45__cpo5beginE)
_ZN65_INTERNAL_e8fd3175_29_flash_fwd_hdim32_bf16_sm80_cu_9949e2e8_34864cuda3std3__45__cpo5beginE:
	.zero		1
	.type		_ZN65_INTERNAL_e8fd3175_29_flash_fwd_hdim32_bf16_sm80_cu_9949e2e8_34864cuda3std3__467_GLOBAL__N__e8fd3175_29_flash_fwd_hdim32_bf16_sm80_cu_9949e2e8_34866ignoreE,@object
	.size		_ZN65_INTERNAL_e8fd3175_29_flash_fwd_hdim32_bf16_sm80_cu_9949e2e8_34864cuda3std3__467_GLOBAL__N__e8fd3175_29_flash_fwd_hdim32_bf16_sm80_cu_9949e2e8_34866ignoreE,(_ZN65_INTERNAL_e8fd3175_29_flash_fwd_hdim32_bf16_sm80_cu_9949e2e8_34864cute7productE - _ZN65_INTERNAL_e8fd3175_29_flash_fwd_hdim32_bf16_sm80_cu_9949e2e8_34864cuda3std3__467_GLOBAL__N__e8fd3175_29_flash_fwd_hdim32_bf16_sm80_cu_9949e2e8_34866ignoreE)
_ZN65_INTERNAL_e8fd3175_29_flash_fwd_hdim32_bf16_sm80_cu_9949e2e8_34864cuda3std3__467_GLOBAL__N__e8fd3175_29_flash_fwd_hdim32_bf16_sm80_cu_9949e2e8_34866ignoreE:
	.zero		1
	.type		_ZN65_INTERNAL_e8fd3175_29_flash_fwd_hdim32_bf16_sm80_cu_9949e2e8_34864cute7productE,@object
	.size		_ZN65_INTERNAL_e8fd3175_29_flash_fwd_hdim32_bf16_sm80_cu_9949e2e8_34864cute7productE,(_ZN65_INTERNAL_e8fd3175_29_flash_fwd_hdim32_bf16_sm80_cu_9949e2e8_34864cuda3std3__45__cpo3endE - _ZN65_INTERNAL_e8fd3175_29_flash_fwd_hdim32_bf16_sm80_cu_9949e2e8_34864cute7productE)
_ZN65_INTERNAL_e8fd3175_29_flash_fwd_hdim32_bf16_sm80_cu_9949e2e8_34864cute7productE:
	.zero		1
	.type		_ZN65_INTERNAL_e8fd3175_29_flash_fwd_hdim32_bf16_sm80_cu_9949e2e8_34864cuda3std3__45__cpo3endE,@object
	.size		_ZN65_INTERNAL_e8fd3175_29_flash_fwd_hdim32_bf16_sm80_cu_9949e2e8_34864cuda3std3__45__cpo3endE,(_ZN65_INTERNAL_e8fd3175_29_flash_fwd_hdim32_bf16_sm80_cu_9949e2e8_34864cuda3std3__419piecewise_constructE - _ZN65_INTERNAL_e8fd3175_29_flash_fwd_hdim32_bf16_sm80_cu_9949e2e8_34864cuda3std3__45__cpo3endE)
_ZN65_INTERNAL_e8fd3175_29_flash_fwd_hdim32_bf16_sm80_cu_9949e2e8_34864cuda3std3__45__cpo3endE:
	.zero		1
	.type		_ZN65_INTERNAL_e8fd3175_29_flash_fwd_hdim32_bf16_sm80_cu_9949e2e8_34864cuda3std3__419piecewise_constructE,@object
	.size		_ZN65_INTERNAL_e8fd3175_29_flash_fwd_hdim32_bf16_sm80_cu_9949e2e8_34864cuda3std3__419piecewise_constructE,(_ZN65_INTERNAL_e8fd3175_29_flash_fwd_hdim32_bf16_sm80_cu_9949e2e8_34864cuda3std3__45__cpo4cendE - _ZN65_INTERNAL_e8fd3175_29_flash_fwd_hdim32_bf16_sm80_cu_9949e2e8_34864cuda3std3__419piecewise_constructE)
_ZN65_INTERNAL_e8fd3175_29_flash_fwd_hdim32_bf16_sm80_cu_9949e2e8_34864cuda3std3__419piecewise_constructE:
	.zero		1
	.type		_ZN65_INTERNAL_e8fd3175_29_flash_fwd_hdim32_bf16_sm80_cu_9949e2e8_34864cuda3std3__45__cpo4cendE,@object
	.size		_ZN65_INTERNAL_e8fd3175_29_flash_fwd_hdim32_bf16_sm80_cu_9949e2e8_34864cuda3std3__45__cpo4cendE,(_ZN65_INTERNAL_e8fd3175_29_flash_fwd_hdim32_bf16_sm80_cu_9949e2e8_34864cuda3std6ranges3__45__cpo4swapE - _ZN65_INTERNAL_e8fd3175_29_flash_fwd_hdim32_bf16_sm80_cu_9949e2e8_34864cuda3std3__45__cpo4cendE)
_ZN65_INTERNAL_e8fd3175_29_flash_fwd_hdim32_bf16_sm80_cu_9949e2e8_34864cuda3std3__45__cpo4cendE:
	.zero		1
	.type		_ZN65_INTERNAL_e8fd3175_29_flash_fwd_hdim32_bf16_sm80_cu_9949e2e8_34864cuda3std6ranges3__45__cpo4swapE,@object
	.size		_ZN65_INTERNAL_e8fd3175_29_flash_fwd_hdim32_bf16_sm80_cu_9949e2e8_34864cuda3std6ranges3__45__cpo4swapE,(.L_7 - _ZN65_INTERNAL_e8fd3175_29_flash_fwd_hdim32_bf16_sm80_cu_9949e2e8_34864cuda3std6ranges3__45__cpo4swapE)
_ZN65_INTERNAL_e8fd3175_29_flash_fwd_hdim32_bf16_sm80_cu_9949e2e8_34864cuda3std6ranges3__45__cpo4swapE:
	.zero		1
.L_7:


//--------------------- .nv.shared._ZN5flash16flash_fwd_kernelI23Flash_fwd_kernel_traitsILi32ELi128ELi128ELi4ELb0ELb0EN7cutlass10bfloat16_tE19Flash_kernel_traitsILi32ELi128ELi128ELi4ES3_EELb0ELb0ELb0ELb0ELb1ELb1ELb0ELb0EEEvNS_16Flash_fwd_paramsE --------------------------
	.section	.nv.shared._ZN5flash16flash_fwd_kernelI23Flash_fwd_kernel_traitsILi32ELi128ELi128ELi4ELb0ELb0EN7cutlass10bfloat16_tE19Flash_kernel_traitsILi32ELi128ELi128ELi4ES3_EELb0ELb0ELb0ELb0ELb1ELb1ELb0ELb0EEEvNS_16Flash_fwd_paramsE,"aw",@nobits
	.sectionflags	@""
	.align	16
	.zero		1024


//--------------------- .nv.shared._ZN5flash16flash_fwd_kernelI23Flash_fwd_kernel_traitsILi32ELi128ELi128ELi4ELb0ELb0EN7cutlass10bfloat16_tE19Flash_kernel_traitsILi32ELi128ELi128ELi4ES3_EELb0ELb0ELb0ELb0ELb0ELb0ELb0ELb0EEEvNS_16Flash_fwd_paramsE --------------------------
	.section	.nv.shared._ZN5flash16flash_fwd_kernelI23Flash_fwd_kernel_traitsILi32ELi128ELi128ELi4ELb0ELb0EN7cutlass10bfloat16_tE19Flash_kernel_traitsILi32ELi128ELi128ELi4ES3_EELb0ELb0ELb0ELb0ELb0ELb0ELb0ELb0EEEvNS_16Flash_fwd_paramsE,"aw",@nobits
	.sectionflags	@""
	.align	16
	.zero		1024


//--------------------- .nv.shared._ZN5flash16flash_fwd_kernelI23Flash_fwd_kernel_traitsILi32ELi128ELi128ELi4ELb0ELb0EN7cutlass10bfloat16_tE19Flash_kernel_traitsILi32ELi128ELi128ELi4ES3_EELb0ELb0ELb0ELb1ELb0ELb0ELb0ELb0EEEvNS_16Flash_fwd_paramsE --------------------------
	.section	.nv.shared._ZN5flash16flash_fwd_kernelI23Flash_fwd_kernel_traitsILi32ELi128ELi128ELi4ELb0ELb0EN7cutlass10bfloat16_tE19Flash_kernel_traitsILi32ELi128ELi128ELi4ES3_EELb0ELb0ELb0ELb1ELb0ELb0ELb0ELb0EEEvNS_16Flash_fwd_paramsE,"aw",@nobits
	.sectionflags	@""
	.align	16
	.zero		1024


//--------------------- .nv.shared._ZN5flash16flash_fwd_kernelI23Flash_fwd_kernel_traitsILi32ELi128ELi128ELi4ELb0ELb0EN7cutlass10bfloat16_tE19Flash_kernel_traitsILi32ELi128ELi128ELi4ES3_EELb0ELb0ELb1ELb0ELb0ELb1ELb0ELb0EEEvNS_16Flash_fwd_paramsE --------------------------
	.section	.nv.shared._ZN5flash16flash_fwd_kernelI23Flash_fwd_kernel_traitsILi32ELi128ELi128ELi4ELb0ELb0EN7cutlass10bfloat16_tE19Flash_kernel_traitsILi32ELi128ELi128ELi4ES3_EELb0ELb0ELb1ELb0ELb0ELb1ELb0ELb0EEEvNS_16Flash_fwd_paramsE,"aw",@nobits
	.sectionflags	@""
	.align	16
	.zero		1024


//--------------------- .nv.shared._ZN5flash16flash_fwd_kernelI23Flash_fwd_kernel_traitsILi32ELi128ELi128ELi4ELb0ELb0EN7cutlass10bfloat16_tE19Flash_kernel_traitsILi32ELi128ELi128ELi4ES3_EELb0ELb0ELb1ELb0ELb0ELb0ELb0ELb0EEEvNS_16Flash_fwd_paramsE --------------------------
	.section	.nv.shared._ZN5flash16flash_fwd_kernelI23Flash_fwd_kernel_traitsILi32ELi128ELi128ELi4ELb0ELb0EN7cutlass10bfloat16_tE19Flash_kernel_traitsILi32ELi128ELi128ELi4ES3_EELb0ELb0ELb1ELb0ELb0ELb0ELb0ELb0EEEvNS_16Flash_fwd_paramsE,"aw",@nobits
	.sectionflags	@""
	.align	16
	.zero		1024


//--------------------- .nv.shared._ZN5flash16flash_fwd_kernelI23Flash_fwd_kernel_traitsILi32ELi128ELi128ELi4ELb0ELb0EN7cutlass10bfloat16_tE19Flash_kernel_traitsILi32ELi128ELi128ELi4ES3_EELb0ELb0ELb1ELb1ELb0ELb0ELb0ELb0EEEvNS_16Flash_fwd_paramsE --------------------------
	.section	.nv.shared._ZN5flash16flash_fwd_kernelI23Flash_fwd_kernel_traitsILi32ELi128ELi128ELi4ELb0ELb0EN7cutlass10bfloat16_tE19Flash_kernel_traitsILi32ELi128ELi128ELi4ES3_EELb0ELb0ELb1ELb1ELb0ELb0ELb0ELb0EEEvNS_16Flash_fwd_paramsE,"aw",@nobits
	.sectionflags	@""
	.align	16
	.zero		1024


//--------------------- .nv.shared._ZN5flash16flash_fwd_kernelI23Flash_fwd_kernel_traitsILi32ELi128ELi128ELi4ELb0ELb0EN7cutlass10bfloat16_tE19Flash_kernel_traitsILi32ELi128ELi128ELi4ES3_EELb1ELb0ELb0ELb0ELb0ELb1ELb0ELb0EEEvNS_16Flash_fwd_paramsE --------------------------
	.section	.nv.shared._ZN5flash16flash_fwd_kernelI23Flash_fwd_kernel_traitsILi32ELi128ELi128ELi4ELb0ELb0EN7cutlass10bfloat16_tE19Flash_kernel_traitsILi32ELi128ELi128ELi4ES3_EELb1ELb0ELb0ELb0ELb0ELb1ELb0ELb0EEEvNS_16Flash_fwd_paramsE,"aw",@nobits
	.sectionflags	@""
	.align	16
	.zero		1024


//--------------------- .nv.shared._ZN5flash16flash_fwd_kernelI23Flash_fwd_kernel_traitsILi32ELi128ELi128ELi4ELb0ELb0EN7cutlass10bfloat16_tE19Flash_kernel_traitsILi32ELi128ELi128ELi4ES3_EELb0ELb0ELb0ELb0ELb0ELb1ELb1ELb0EEEvNS_16Flash_fwd_paramsE --------------------------
	.section	.nv.shared._ZN5flash16flash_fwd_kernelI23Flash_fwd_kernel_traitsILi32ELi128ELi128ELi4ELb0ELb0EN7cutlass10bfloat16_tE19Flash_kernel_traitsILi32ELi128ELi128ELi4ES3_EELb0ELb0ELb0ELb0ELb0ELb1ELb1ELb0EEEvNS_16Flash_fwd_paramsE,"aw",@nobits
	.sectionflags	@""
	.align	16
	.zero		1024


//--------------------- .nv.shared._ZN5flash16flash_fwd_kernelI23Flash_fwd_kernel_traitsILi32ELi128ELi128ELi4ELb0ELb0EN7cutlass10bfloat16_tE19Flash_kernel_traitsILi32ELi128ELi128ELi4ES3_EELb1ELb0ELb0ELb0ELb0ELb0ELb0ELb0EEEvNS_16Flash_fwd_paramsE --------------------------
	.section	.nv.shared._ZN5flash16flash_fwd_kernelI23Flash_fwd_kernel_traitsILi32ELi128ELi128ELi4ELb0ELb0EN7cutlass10bfloat16_tE19Flash_kernel_traitsILi32ELi128ELi128ELi4ES3_EELb1ELb0ELb0ELb0ELb0ELb0ELb0ELb0EEEvNS_16Flash_fwd_paramsE,"aw",@nobits
	.sectionflags	@""
	.align	16
	.zero		1024


//--------------------- .nv.shared._ZN5flash16flash_fwd_kernelI23Flash_fwd_kernel_traitsILi32ELi128ELi128ELi4ELb0ELb0EN7cutlass10bfloat16_tE19Flash_kernel_traitsILi32ELi128ELi128ELi4ES3_EELb1ELb0ELb1ELb0ELb0ELb0ELb0ELb0EEEvNS_16Flash_fwd_paramsE --------------------------
	.section	.nv.shared._ZN5flash16flash_fwd_kernelI23Flash_fwd_kernel_traitsILi32ELi128ELi128ELi4ELb0ELb0EN7cutlass10bfloat16_tE19Flash_kernel_traitsILi32ELi128ELi128ELi4ES3_EELb1ELb0ELb1ELb0ELb0ELb0ELb0ELb0EEEvNS_16Flash_fwd_paramsE,"aw",@nobits
	.sectionflags	@""
	.align	16
	.zero		1024


//--------------------- .nv.shared._ZN5flash16flash_fwd_kernelI23Flash_fwd_kernel_traitsILi32ELi128ELi128ELi4ELb0ELb0EN7cutlass10bfloat16_tE19Flash_kernel_traitsILi32ELi128ELi128ELi4ES3_EELb1ELb0ELb0ELb0ELb1ELb1ELb0ELb0EEEvNS_16Flash_fwd_paramsE --------------------------
	.section	.nv.shared._ZN5flash16flash_fwd_kernelI23Flash_fwd_kernel_traitsILi32ELi128ELi128ELi4ELb0ELb0EN7cutlass10bfloat16_tE19Flash_kernel_traitsILi32ELi128ELi128ELi4ES3_EELb1ELb0ELb0ELb0ELb1ELb1ELb0ELb0EEEvNS_16Flash_fwd_paramsE,"aw",@nobits
	.sectionflags	@""
	.align	16
	.zero		1024


//--------------------- .nv.shared._ZN5flash16flash_fwd_kernelI23Flash_fwd_kernel_traitsILi32ELi128ELi128ELi4ELb0ELb0EN7cutlass10bfloat16_tE19Flash_kernel_traitsILi32ELi128ELi128ELi4ES3_EELb0ELb0ELb0ELb0ELb1ELb1ELb1ELb0EEEvNS_16Flash_fwd_paramsE --------------------------
	.section	.nv.shared._ZN5flash16flash_fwd_kernelI23Flash_fwd_kernel_traitsILi32ELi128ELi128ELi4ELb0ELb0EN7cutlass10bfloat16_tE19Flash_kernel_traitsILi32ELi128ELi128ELi4ES3_EELb0ELb0ELb0ELb0ELb1ELb1ELb1ELb0EEEvNS_16Flash_fwd_paramsE,"aw",@nobits
	.sectionflags	@""
	.align	16
	.zero		1024


//--------------------- .nv.shared._ZN5flash16flash_fwd_kernelI23Flash_fwd_kernel_traitsILi32ELi128ELi128ELi4ELb0ELb0EN7cutlass10bfloat16_tE19Flash_kernel_traitsILi32ELi128ELi128ELi4ES3_EELb1ELb0ELb0ELb1ELb0ELb0ELb0ELb0EEEvNS_16Flash_fwd_paramsE --------------------------
	.section	.nv.shared._ZN5flash16flash_fwd_kernelI23Flash_fwd_kernel_traitsILi32ELi128ELi128ELi4ELb0ELb0EN7cutlass10bfloat16_tE19Flash_kernel_traitsILi32ELi128ELi128ELi4ES3_EELb1ELb0ELb0ELb1ELb0ELb0ELb0ELb0EEEvNS_16Flash_fwd_paramsE,"aw",@nobits
	.sectionflags	@""
	.align	16
	.zero		1024


//--------------------- .nv.shared._ZN5flash16flash_fwd_kernelI23Flash_fwd_kernel_traitsILi32ELi128ELi128ELi4ELb0ELb0EN7cutlass10bfloat16_tE19Flash_kernel_traitsILi32ELi128ELi128ELi4ES3_EELb1ELb0ELb0ELb0ELb0ELb0ELb0ELb1EEEvNS_16Flash_fwd_paramsE --------------------------
	.section	.nv.shared._ZN5flash16flash_fwd_kernelI23Flash_fwd_kernel_traitsILi32ELi128ELi128ELi4ELb0ELb0EN7cutlass10bfloat16_tE19Flash_kernel_traitsILi32ELi128ELi128ELi4ES3_EELb1ELb0ELb0ELb0ELb0ELb0ELb0ELb1EEEvNS_16Flash_fwd_paramsE,"aw",@nobits
	.sectionflags	@""
	.align	16
	.zero		1024


//--------------------- .nv.shared._ZN5flash16flash_fwd_kernelI23Flash_fwd_kernel_traitsILi32ELi128ELi128ELi4ELb0ELb0EN7cutlass10bfloat16_tE19Flash_kernel_traitsILi32ELi128ELi128ELi4ES3_EELb0ELb0ELb0ELb0ELb0ELb0ELb1ELb0EEEvNS_16Flash_fwd_paramsE --------------------------
	.section	.nv.shared._ZN5flash16flash_fwd_kernelI23Flash_fwd_kernel_traitsILi32ELi128ELi128ELi4ELb0ELb0EN7cutlass10bfloat16_tE19Flash_kernel_traitsILi32ELi128ELi128ELi4ES3_EELb0ELb0ELb0ELb0ELb0ELb0ELb1ELb0EEEvNS_16Flash_fwd_paramsE,"aw",@nobits
	.sectionflags	@""
	.align	16
	.zero		1024


//--------------------- .nv.shared._ZN5flash16flash_fwd_kernelI23Flash_fwd_kernel_traitsILi32ELi128ELi128ELi4ELb0ELb0EN7cutlass10bfloat16_tE19Flash_kernel_traitsILi32ELi128ELi128ELi4ES3_EELb1ELb0ELb0ELb1ELb0ELb0ELb0ELb1EEEvNS_16Flash_fwd_paramsE --------------------------
	.section	.nv.shared._ZN5flash16flash_fwd_kernelI23Flash_fwd_kernel_traitsILi32ELi128ELi128ELi4ELb0ELb0EN7cutlass10bfloat16_tE19Flash_kernel_traitsILi32ELi128ELi128ELi4ES3_EELb1ELb0ELb0ELb1ELb0ELb0ELb0ELb1EEEvNS_16Flash_fwd_paramsE,"aw",@nobits
	.sectionflags	@""
	.align	16
	.zero		1024


//--------------------- .nv.shared._ZN5flash16flash_fwd_kernelI23Flash_fwd_kernel_traitsILi32ELi128ELi128ELi4ELb0ELb0EN7cutlass10bfloat16_tE19Flash_kernel_traitsILi32ELi128ELi128ELi4ES3_EELb0ELb0ELb0ELb1ELb0ELb0ELb1ELb0EEEvNS_16Flash_fwd_paramsE --------------------------
	.section	.nv.shared._ZN5flash16flash_fwd_kernelI23Flash_fwd_kernel_traitsILi32ELi128ELi128ELi4ELb0ELb0EN7cutlass10bfloat16_tE19Flash_kernel_traitsILi32ELi128ELi128ELi4ES3_EELb0ELb0ELb0ELb1ELb0ELb0ELb1ELb0EEEvNS_16Flash_fwd_paramsE,"aw",@nobits
	.sectionflags	@""
	.align	16
	.zero		1024


//--------------------- .nv.shared._ZN5flash16flash_fwd_kernelI23Flash_fwd_kernel_traitsILi32ELi128ELi128ELi4ELb0ELb0EN7cutlass10bfloat16_tE19Flash_kernel_traitsILi32ELi128ELi128ELi4ES3_EELb1ELb0ELb1ELb0ELb0ELb1ELb0ELb0EEEvNS_16Flash_fwd_paramsE --------------------------
	.section	.nv.shared._ZN5flash16flash_fwd_kernelI23Flash_fwd_kernel_traitsILi32ELi128ELi128ELi4ELb0ELb0EN7cutlass10bfloat16_tE19Flash_kernel_traitsILi32ELi128ELi128ELi4ES3_EELb1ELb0ELb1ELb0ELb0ELb1ELb0ELb0EEEvNS_16Flash_fwd_paramsE,"aw",@nobits
	.sectionflags	@""
	.align	16
	.zero		1024


//--------------------- .nv.shared._ZN5flash16flash_fwd_kernelI23Flash_fwd_kernel_traitsILi32ELi128ELi128ELi4ELb0ELb0EN7cutlass10bfloat16_tE19Flash_kernel_traitsILi32ELi128ELi128ELi4ES3_EELb0ELb0ELb1ELb0ELb0ELb1ELb1ELb0EEEvNS_16Flash_fwd_paramsE --------------------------
	.section	.nv.shared._ZN5flash16flash_fwd_kernelI23Flash_fwd_kernel_traitsILi32ELi128ELi128ELi4ELb0ELb0EN7cutlass10bfloat16_tE19Flash_kernel_traitsILi32ELi128ELi128ELi4ES3_EELb0ELb0ELb1ELb0ELb0ELb1ELb1ELb0EEEvNS_16Flash_fwd_paramsE,"aw",@nobits
	.sectionflags	@""
	.align	16
	.zero		1024


//--------------------- .nv.shared._ZN5flash16flash_fwd_kernelI23Flash_fwd_kernel_traitsILi32ELi128ELi128ELi4ELb0ELb0EN7cutlass10bfloat16_tE19Flash_kernel_traitsILi32ELi128ELi128ELi4ES3_EELb1ELb0ELb1ELb1ELb0ELb0ELb0ELb0EEEvNS_16Flash_fwd_paramsE --------------------------
	.section	.nv.shared._ZN5flash16flash_fwd_kernelI23Flash_fwd_kernel_traitsILi32ELi128ELi128ELi4ELb0ELb0EN7cutlass10bfloat16_tE19Flash_kernel_traitsILi32ELi128ELi128ELi4ES3_EELb1ELb0ELb1ELb1ELb0ELb0ELb0ELb0EEEvNS_16Flash_fwd_paramsE,"aw",@nobits
	.sectionflags	@""
	.align	16
	.zero		1024


//--------------------- .nv.shared._ZN5flash16flash_fwd_kernelI23Flash_fwd_kernel_traitsILi32ELi128ELi128ELi4ELb0ELb0EN7cutlass10bfloat16_tE19Flash_kernel_traitsILi32ELi128ELi128ELi4ES3_EELb1ELb0ELb1ELb0ELb0ELb0ELb0ELb1EEEvNS_16Flash_fwd_paramsE --------------------------
	.section	.nv.shared._ZN5flash16flash_fwd_kernelI23Flash_fwd_kernel_traitsILi32ELi128ELi128ELi4ELb0ELb0EN7cutlass10bfloat16_tE19Flash_kernel_traitsILi32ELi128ELi128ELi4ES3_EELb1ELb0ELb1ELb0ELb0ELb0ELb0ELb1EEEvNS_16Flash_fwd_paramsE,"aw",@nobits
	.sectionflags	@""
	.align	16
	.zero		1024


//--------------------- .nv.shared._ZN5flash16flash_fwd_kernelI23Flash_fwd_kernel_traitsILi32ELi128ELi128ELi4ELb0ELb0EN7cutlass10bfloat16_tE19Flash_kernel_traitsILi32ELi128ELi128ELi4ES3_EELb0ELb0ELb1ELb0ELb0ELb0ELb1ELb0EEEvNS_16Flash_fwd_paramsE --------------------------
	.section	.nv.shared._ZN5flash16flash_fwd_kernelI23Flash_fwd_kernel_traitsILi32ELi128ELi128ELi4ELb0ELb0EN7cutlass10bfloat16_tE19Flash_kernel_traitsILi32ELi128ELi128ELi4ES3_EELb0ELb0ELb1ELb0ELb0ELb0ELb1ELb0EEEvNS_16Flash_fwd_paramsE,"aw",@nobits
	.sectionflags	@""
	.align	16
	.zero		1024


//--------------------- .nv.shared._ZN5flash16flash_fwd_kernelI23Flash_fwd_kernel_traitsILi32ELi128ELi128ELi4ELb0ELb0EN7cutlass10bfloat16_tE19Flash_kernel_traitsILi32ELi128ELi128ELi4ES3_EELb1ELb0ELb1ELb1ELb0ELb0ELb0ELb1EEEvNS_16Flash_fwd_paramsE --------------------------
	.section	.nv.shared._ZN5flash16flash_fwd_kernelI23Flash_fwd_kernel_traitsILi32ELi128ELi128ELi4ELb0ELb0EN7cutlass10bfloat16_tE19Flash_kernel_traitsILi32ELi128ELi128ELi4ES3_EELb1ELb0ELb1ELb1ELb0ELb0ELb0ELb1EEEvNS_16Flash_fwd_paramsE,"aw",@nobits
	.sectionflags	@""
	.align	16
	.zero		1024


//--------------------- .nv.shared._ZN5flash16flash_fwd_kernelI23Flash_fwd_kernel_traitsILi32ELi128ELi128ELi4ELb0ELb0EN7cutlass10bfloat16_tE19Flash_kernel_traitsILi32ELi128ELi128ELi4ES3_EELb0ELb0ELb1ELb1ELb0ELb0ELb1ELb0EEEvNS_16Flash_fwd_paramsE --------------------------
	.section	.nv.shared._ZN5flash16flash_fwd_kernelI23Flash_fwd_kernel_traitsILi32ELi128ELi128ELi4ELb0ELb0EN7cutlass10bfloat16_tE19Flash_kernel_traitsILi32ELi128ELi128ELi4ES3_EELb0ELb0ELb1ELb1ELb0ELb0ELb1ELb0EEEvNS_16Flash_fwd_paramsE,"aw",@nobits
	.sectionflags	@""
	.align	16
	.zero		1024


//--------------------- .nv.constant0._ZN5flash16flash_fwd_kernelI23Flash_fwd_kernel_traitsILi32ELi128ELi128ELi4ELb0ELb0EN7cutlass10bfloat16_tE19Flash_kernel_traitsILi32ELi128ELi128ELi4ES3_EELb0ELb0ELb0ELb0ELb0ELb1ELb0ELb0EEEvNS_16Flash_fwd_paramsE --------------------------
	.section	.nv.constant0._ZN5flash16flash_fwd_kernelI23Flash_fwd_kernel_traitsILi32ELi128ELi128ELi4ELb0ELb0EN7cutlass10bfloat16_tE19Flash_kernel_traitsILi32ELi128ELi128ELi4ES3_EELb0ELb0ELb0ELb0ELb0ELb1ELb0ELb0EEEvNS_16Flash_fwd_paramsE,"a",@progbits
	.sectionflags	@""
	.align	4
.nv.constant0._ZN5flash16flash_fwd_kernelI23Flash_fwd_kernel_traitsILi32ELi128ELi128ELi4ELb0ELb0EN7cutlass10bfloat16_tE19Flash_kernel_traitsILi32ELi128ELi128ELi4ES3_EELb0ELb0ELb0ELb0ELb0ELb1ELb0ELb0EEEvNS_16Flash_fwd_paramsE:
	.zero		992


//--------------------- .nv.constant0._ZN5flash16flash_fwd_kernelI23Flash_fwd_kernel_traitsILi32ELi128ELi128ELi4ELb0ELb0EN7cutlass10bfloat16_tE19Flash_kernel_traitsILi32ELi128ELi128ELi4ES3_EELb0ELb0ELb0ELb0ELb1ELb1ELb0ELb0EEEvNS_16Flash_fwd_paramsE --------------------------
	.section	.nv.constant0._ZN5flash16flash_fwd_kernelI23Flash_fwd_kernel_traitsILi32ELi128ELi128ELi4ELb0ELb0EN7cutlass10bfloat16_tE19Flash_kernel_traitsILi32ELi128ELi128ELi4ES3_EELb0ELb0ELb0ELb0ELb1ELb1ELb0ELb0EEEvNS_16Flash_fwd_paramsE,"a",@progbits
	.sectionflags	@""
	.align	4
.nv.constant0._ZN5flash16flash_fwd_kernelI23Flash_fwd_kernel_traitsILi32ELi128ELi128ELi4ELb0ELb0EN7cutlass10bfloat16_tE19Flash_kernel_traitsILi32ELi128ELi128ELi4ES3_EELb0ELb0ELb0ELb0ELb1ELb1ELb0ELb0EEEvNS_16Flash_fwd_paramsE:
	.zero		992


//--------------------- .nv.constant0._ZN5flash16flash_fwd_kernelI23Flash_fwd_kernel_traitsILi32ELi128ELi128ELi4ELb0ELb0EN7cutlass10bfloat16_tE19Flash_kernel_traitsILi32ELi128ELi128ELi4ES3_EELb0ELb0ELb0ELb0ELb0ELb0ELb0ELb0EEEvNS_16Flash_fwd_paramsE --------------------------
	.section	.nv.constant0._ZN5flash16flash_fwd_kernelI23Flash_fwd_kernel_traitsILi32ELi128ELi128ELi4ELb0ELb0EN7cutlass10bfloat16_tE19Flash_kernel_traitsILi32ELi128ELi128ELi4ES3_EELb0ELb0ELb0ELb0ELb0ELb0ELb0ELb0EEEvNS_16Flash_fwd_paramsE,"a",@progbits
	.sectionflags	@""
	.align	4
.nv.constant0._ZN5flash16flash_fwd_kernelI23Flash_fwd_kernel_traitsILi32ELi128ELi128ELi4ELb0ELb0EN7cutlass10bfloat16_tE19Flash_kernel_traitsILi32ELi128ELi128ELi4ES3_EELb0ELb0ELb0ELb0ELb0ELb0ELb0ELb0EEEvNS_16Flash_fwd_paramsE:
	.zero		992


//--------------------- .nv.constant0._ZN5flash16flash_fwd_kernelI23Flash_fwd_kernel_traitsILi32ELi128ELi128ELi4ELb0ELb0EN7cutlass10bfloat16_tE19Flash_kernel_traitsILi32ELi128ELi128ELi4ES3_EELb0ELb0ELb0ELb1ELb0ELb0ELb0ELb0EEEvNS_16Flash_fwd_paramsE --------------------------
	.section	.nv.constant0._ZN5flash16flash_fwd_kernelI23Flash_fwd_kernel_traitsILi32ELi128ELi128ELi4ELb0ELb0EN7cutlass10bfloat16_tE19Flash_kernel_traitsILi32ELi128ELi128ELi4ES3_EELb0ELb0ELb0ELb1ELb0ELb0ELb0ELb0EEEvNS_16Flash_fwd_paramsE,"a",@progbits
	.sectionflags	@""
	.align	4
.nv.constant0._ZN5flash16flash_fwd_kernelI23Flash_fwd_kernel_traitsILi32ELi128ELi128ELi4ELb0ELb0EN7cutlass10bfloat16_tE19Flash_kernel_traitsILi32ELi128ELi128ELi4ES3_EELb0ELb0ELb0ELb1ELb0ELb0ELb0ELb0EEEvNS_16Flash_fwd_paramsE:
	.zero		992


//--------------------- .nv.constant0._ZN5flash16flash_fwd_kernelI23Flash_fwd_kernel_traitsILi32ELi128ELi128ELi4ELb0ELb0EN7cutlass10bfloat16_tE19Flash_kernel_traitsILi32ELi128ELi128ELi4ES3_EELb0ELb0ELb1ELb0ELb0ELb1ELb0ELb0EEEvNS_16Flash_fwd_paramsE --------------------------
	.section	.nv.constant0._ZN5flash16flash_fwd_kernelI23Flash_fwd_kernel_traitsILi32ELi128ELi128ELi4ELb0ELb0EN7cutlass10bfloat16_tE19Flash_kernel_traitsILi32ELi128ELi128ELi4ES3_EELb0ELb0ELb1ELb0ELb0ELb1ELb0ELb0EEEvNS_16Flash_fwd_paramsE,"a",@progbits
	.sectionflags	@""
	.align	4
.nv.constant0._ZN5flash16flash_fwd_kernelI23Flash_fwd_kernel_traitsILi32ELi128ELi128ELi4ELb0ELb0EN7cutlass10bfloat16_tE19Flash_kernel_traitsILi32ELi128ELi128ELi4ES3_EELb0ELb0ELb1ELb0ELb0ELb1ELb0ELb0EEEvNS_16Flash_fwd_paramsE:
	.zero		992


//--------------------- .nv.constant0._ZN5flash16flash_fwd_kernelI23Flash_fwd_kernel_traitsILi32ELi128ELi128ELi4ELb0ELb0EN7cutlass10bfloat16_tE19Flash_kernel_traitsILi32ELi128ELi128ELi4ES3_EELb0ELb0ELb1ELb0ELb0ELb0ELb0ELb0EEEvNS_16Flash_fwd_paramsE --------------------------
	.section	.nv.constant0._ZN5flash16flash_fwd_kernelI23Flash_fwd_kernel_traitsILi32ELi128ELi128ELi4ELb0ELb0EN7cutlass10bfloat16_tE19Flash_kernel_traitsILi32ELi128ELi128ELi4ES3_EELb0ELb0ELb1ELb0ELb0ELb0ELb0ELb0EEEvNS_16Flash_fwd_paramsE,"a",@progbits
	.sectionflags	@""
	.align	4
.nv.constant0._ZN5flash16flash_fwd_kernelI23Flash_fwd_kernel_traitsILi32ELi128ELi128ELi4ELb0ELb0EN7cutlass10bfloat16_tE19Flash_kernel_traitsILi32ELi128ELi128ELi4ES3_EELb0ELb0ELb1ELb0ELb0ELb0ELb0ELb0EEEvNS_16Flash_fwd_paramsE:
	.zero		992


//--------------------- .nv.constant0._ZN5flash16flash_fwd_kernelI23Flash_fwd_kernel_traitsILi32ELi128ELi128ELi4ELb0ELb0EN7cutlass10bfloat16_tE19Flash_kernel_traitsILi32ELi128ELi128ELi4ES3_EELb0ELb0ELb1ELb1ELb0ELb0ELb0ELb0EEEvNS_16Flash_fwd_paramsE --------------------------
	.section	.nv.constant0._ZN5flash16flash_fwd_kernelI23Flash_fwd_kernel_traitsILi32ELi128ELi128ELi4ELb0ELb0EN7cutlass10bfloat16_tE19Flash_kernel_traitsILi32ELi128ELi128ELi4ES3_EELb0ELb0ELb1ELb1ELb0ELb0ELb0ELb0EEEvNS_16Flash_fwd_paramsE,"a",@progbits
	.sectionflags	@""
	.align	4
.nv.constant0._ZN5flash16flash_fwd_kernelI23Flash_fwd_kernel_traitsILi32ELi128ELi128ELi4ELb0ELb0EN7cutlass10bfloat16_tE19Flash_kernel_traitsILi32ELi128ELi128ELi4ES3_EELb0ELb0ELb1ELb1ELb0ELb0ELb0ELb0EEEvNS_16Flash_fwd_paramsE:
	.zero		992


//--------------------- .nv.constant0._ZN5flash16flash_fwd_kernelI23Flash_fwd_kernel_traitsILi32ELi128ELi128ELi4ELb0ELb0EN7cutlass10bfloat16_tE19Flash_kernel_traitsILi32ELi128ELi128ELi4ES3_EELb1ELb0ELb0ELb0ELb0ELb1ELb0ELb0EEEvNS_16Flash_fwd_paramsE --------------------------
	.section	.nv.constant0._ZN5flash16flash_fwd_kernelI23Flash_fwd_kernel_traitsILi32ELi128ELi128ELi4ELb0ELb0EN7cutlass10bfloat16_tE19Flash_kernel_traitsILi32ELi128ELi128ELi4ES3_EELb1ELb0ELb0ELb0ELb0ELb1ELb0ELb0EEEvNS_16Flash_fwd_paramsE,"a",@progbits
	.sectionflags	@""
	.align	4
.nv.constant0._ZN5flash16flash_fwd_kernelI23Flash_fwd_kernel_traitsILi32ELi128ELi128ELi4ELb0ELb0EN7cutlass10bfloat16_tE19Flash_kernel_traitsILi32ELi128ELi128ELi4ES3_EELb1ELb0ELb0ELb0ELb0ELb1ELb0ELb0EEEvNS_16Flash_fwd_paramsE:
	.zero		992


//--------------------- .nv.constant0._ZN5flash16flash_fwd_kernelI23Flash_fwd_kernel_traitsILi32ELi128ELi128ELi4ELb0ELb0EN7cutlass10bfloat16_tE19Flash_kernel_traitsILi32ELi128ELi128ELi4ES3_EELb0ELb0ELb0ELb0ELb0ELb1ELb1ELb0EEEvNS_16Flash_fwd_paramsE --------------------------
	.section	.nv.constant0._ZN5flash16flash_fwd_kernelI23Flash_fwd_kernel_traitsILi32ELi128ELi128ELi4ELb0ELb0EN7cutlass10bfloat16_tE19Flash_kernel_traitsILi32ELi128ELi128ELi4ES3_EELb0ELb0ELb0ELb0ELb0ELb1ELb1ELb0EEEvNS_16Flash_fwd_paramsE,"a",@progbits
	.sectionflags	@""
	.align	4
.nv.constant0._ZN5flash16flash_fwd_kernelI23Flash_fwd_kernel_traitsILi32ELi128ELi128ELi4ELb0ELb0EN7cutlass10bfloat16_tE19Flash_kernel_traitsILi32ELi128ELi128ELi4ES3_EELb0ELb0ELb0ELb0ELb0ELb1ELb1ELb0EEEvNS_16Flash_fwd_paramsE:
	.zero		992


//--------------------- .nv.constant0._ZN5flash16flash_fwd_kernelI23Flash_fwd_kernel_traitsILi32ELi128ELi128ELi4ELb0ELb0EN7cutlass10bfloat16_tE19Flash_kernel_traitsILi32ELi128ELi128ELi4ES3_EELb1ELb0ELb0ELb0ELb0ELb0ELb0ELb0EEEvNS_16Flash_fwd_paramsE --------------------------
	.section	.nv.constant0._ZN5flash16flash_fwd_kernelI23Flash_fwd_kernel_traitsILi32ELi128ELi128ELi4ELb0ELb0EN7cutlass10bfloat16_tE19Flash_kernel_traitsILi32ELi128ELi128ELi4ES3_EELb1ELb0ELb0ELb0ELb0ELb0ELb0ELb0EEEvNS_16Flash_fwd_paramsE,"a",@progbits
	.sectionflags	@""
	.align	4
.nv.constant0._ZN5flash16flash_fwd_kernelI23Flash_fwd_kernel_traitsILi32ELi128ELi128ELi4ELb0ELb0EN7cutlass10bfloat16_tE19Flash_kernel_traitsILi32ELi128ELi128ELi4ES3_EELb1ELb0ELb0ELb0ELb0ELb0ELb0ELb0EEEvNS_16Flash_fwd_paramsE:
	.zero		992


//--------------------- .nv.constant0._ZN5flash16flash_fwd_kernelI23Flash_fwd_kernel_traitsILi32ELi128ELi128ELi4ELb0ELb0EN7cutlass10bfloat16_tE19Flash_kernel_traitsILi32ELi128ELi128ELi4ES3_EELb1ELb0ELb1ELb0ELb0ELb0ELb0ELb0EEEvNS_16Flash_fwd_paramsE --------------------------
	.section	.nv.constant0._ZN5flash16flash_fwd_kernelI23Flash_fwd_kernel_traitsILi32ELi128ELi128ELi4ELb0ELb0EN7cutlass10bfloat16_tE19Flash_kernel_traitsILi32ELi128ELi128ELi4ES3_EELb1ELb0ELb1ELb0ELb0ELb0ELb0ELb0EEEvNS_16Flash_fwd_paramsE,"a",@progbits
	.sectionflags	@""
	.align	4
.nv.constant0._ZN5flash16flash_fwd_kernelI23Flash_fwd_kernel_traitsILi32ELi128ELi128ELi4ELb0ELb0EN7cutlass10bfloat16_tE19Flash_kernel_traitsILi32ELi128ELi128ELi4ES3_EELb1ELb0ELb1ELb0ELb0ELb0ELb0ELb0EEEvNS_16Flash_fwd_paramsE:
	.zero		992


//--------------------- .nv.constant0._ZN5flash16flash_fwd_kernelI23Flash_fwd_kernel_traitsILi32ELi128ELi128ELi4ELb0ELb0EN7cutlass10bfloat16_tE19Flash_kernel_traitsILi32ELi128ELi128ELi4ES3_EELb1ELb0ELb0ELb0ELb1ELb1ELb0ELb0EEEvNS_16Flash_fwd_paramsE --------------------------
	.section	.nv.constant0._ZN5flash16flash_fwd_kernelI23Flash_fwd_kernel_traitsILi32ELi128ELi128ELi4ELb0ELb0EN7cutlass10bfloat16_tE19Flash_kernel_traitsILi32ELi128ELi128ELi4ES3_EELb1ELb0ELb0ELb0ELb1ELb1ELb0ELb0EEEvNS_16Flash_fwd_paramsE,"a",@progbits
	.sectionflags	@""
	.align	4
.nv.constant0._ZN5flash16flash_fwd_kernelI23Flash_fwd_kernel_traitsILi32ELi128ELi128ELi4ELb0ELb0EN7cutlass10bfloat16_tE19Flash_kernel_traitsILi32ELi128ELi128ELi4ES3_EELb1ELb0ELb0ELb0ELb1ELb1ELb0ELb0EEEvNS_16Flash_fwd_paramsE:
	.zero		992


//--------------------- .nv.constant0._ZN5flash16flash_fwd_kernelI23Flash_fwd_kernel_traitsILi32ELi128ELi128ELi4ELb0ELb0EN7cutlass10bfloat16_tE19Flash_kernel_traitsILi32ELi128ELi128ELi4ES3_EELb0ELb0ELb0ELb0ELb1ELb1ELb1ELb0EEEvNS_16Flash_fwd_paramsE --------------------------
	.section	.nv.constant0._ZN5flash16flash_fwd_kernelI23Flash_fwd_kernel_traitsILi32ELi128ELi128ELi4ELb0ELb0EN7cutlass10bfloat16_tE19Flash_kernel_traitsILi32ELi128ELi128ELi4ES3_EELb0ELb0ELb0ELb0ELb1ELb1ELb1ELb0EEEvNS_16Flash_fwd_paramsE,"a",@progbits
	.sectionflags	@""
	.align	4
.nv.constant0._ZN5flash16flash_fwd_kernelI23Flash_fwd_kernel_traitsILi32ELi128ELi128ELi4ELb0ELb0EN7cutlass10bfloat16_tE19Flash_kernel_traitsILi32ELi128ELi128ELi4ES3_EELb0ELb0ELb0ELb0ELb1ELb1ELb1ELb0EEEvNS_16Flash_fwd_paramsE:
	.zero		992


//--------------------- .nv.constant0._ZN5flash16flash_fwd_kernelI23Flash_fwd_kernel_traitsILi32ELi128ELi128ELi4ELb0ELb0EN7cutlass10bfloat16_tE19Flash_kernel_traitsILi32ELi128ELi128ELi4ES3_EELb1ELb0ELb0ELb1ELb0ELb0ELb0ELb0EEEvNS_16Flash_fwd_paramsE --------------------------
	.section	.nv.constant0._ZN5flash16flash_fwd_kernelI23Flash_fwd_kernel_traitsILi32ELi128ELi128ELi4ELb0ELb0EN7cutlass10bfloat16_tE19Flash_kernel_traitsILi32ELi128ELi128ELi4ES3_EELb1ELb0ELb0ELb1ELb0ELb0ELb0ELb0EEEvNS_16Flash_fwd_paramsE,"a",@progbits
	.sectionflags	@""
	.align	4
.nv.constant0._ZN5flash16flash_fwd_kernelI23Flash_fwd_kernel_traitsILi32ELi128ELi128ELi4ELb0ELb0EN7cutlass10bfloat16_tE19Flash_kernel_traitsILi32ELi128ELi128ELi4ES3_EELb1ELb0ELb0ELb1ELb0ELb0ELb0ELb0EEEvNS_16Flash_fwd_paramsE:
	.zero		992


//--------------------- .nv.constant0._ZN5flash16flash_fwd_kernelI23Flash_fwd_kernel_traitsILi32ELi128ELi128ELi4ELb0ELb0EN7cutlass10bfloat16_tE19Flash_kernel_traitsILi32ELi128ELi128ELi4ES3_EELb1ELb0ELb0ELb0ELb0ELb0ELb0ELb1EEEvNS_16Flash_fwd_paramsE --------------------------
	.section	.nv.constant0._ZN5flash16flash_fwd_kernelI23Flash_fwd_kernel_traitsILi32ELi128ELi128ELi4ELb0ELb0EN7cutlass10bfloat16_tE19Flash_kernel_traitsILi32ELi128ELi128ELi4ES3_EELb1ELb0ELb0ELb0ELb0ELb0ELb0ELb1EEEvNS_16Flash_fwd_paramsE,"a",@progbits
	.sectionflags	@""
	.align	4
.nv.constant0._ZN5flash16flash_fwd_kernelI23Flash_fwd_kernel_traitsILi32ELi128ELi128ELi4ELb0ELb0EN7cutlass10bfloat16_tE19Flash_kernel_traitsILi32ELi128ELi128ELi4ES3_EELb1ELb0ELb0ELb0ELb0ELb0ELb0ELb1EEEvNS_16Flash_fwd_paramsE:
	.zero		992


//--------------------- .nv.constant0._ZN5flash16flash_fwd_kernelI23Flash_fwd_kernel_traitsILi32ELi128ELi128ELi4ELb0ELb0EN7cutlass10bfloat16_tE19Flash_kernel_traitsILi32ELi128ELi128ELi4ES3_EELb0ELb0ELb0ELb0ELb0ELb0ELb1ELb0EEEvNS_16Flash_fwd_paramsE --------------------------
	.section	.nv.constant0._ZN5flash16flash_fwd_kernelI23Flash_fwd_kernel_traitsILi32ELi128ELi128ELi4ELb0ELb0EN7cutlass10bfloat16_tE19Flash_kernel_traitsILi32ELi128ELi128ELi4ES3_EELb0ELb0ELb0ELb0ELb0ELb0ELb1ELb0EEEvNS_16Flash_fwd_paramsE,"a",@progbits
	.sectionflags	@""
	.align	4
.nv.constant0._ZN5flash16flash_fwd_kernelI23Flash_fwd_kernel_traitsILi32ELi128ELi128ELi4ELb0ELb0EN7cutlass10bfloat16_tE19Flash_kernel_traitsILi32ELi128ELi128ELi4ES3_EELb0ELb0ELb0ELb0ELb0ELb0ELb1ELb0EEEvNS_16Flash_fwd_paramsE:
	.zero		992


//--------------------- .nv.constant0._ZN5flash16flash_fwd_kernelI23Flash_fwd_kernel_traitsILi32ELi128ELi128ELi4ELb0ELb0EN7cutlass10bfloat16_tE19Flash_kernel_traitsILi32ELi128ELi128ELi4ES3_EELb1ELb0ELb0ELb1ELb0ELb0ELb0ELb1EEEvNS_16Flash_fwd_paramsE --------------------------
	.section	.nv.constant0._ZN5flash16flash_fwd_kernelI23Flash_fwd_kernel_traitsILi32ELi128ELi128ELi4ELb0ELb0EN7cutlass10bfloat16_tE19Flash_kernel_traitsILi32ELi128ELi128ELi4ES3_EELb1ELb0ELb0ELb1ELb0ELb0ELb0ELb1EEEvNS_16Flash_fwd_paramsE,"a",@progbits
	.sectionflags	@""
	.align	4
.nv.constant0._ZN5flash16flash_fwd_kernelI23Flash_fwd_kernel_traitsILi32ELi128ELi128ELi4ELb0ELb0EN7cutlass10bfloat16_tE19Flash_kernel_traitsILi32ELi128ELi128ELi4ES3_EELb1ELb0ELb0ELb1ELb0ELb0ELb0ELb1EEEvNS_16Flash_fwd_paramsE:
	.zero		992


//--------------------- .nv.constant0._ZN5flash16flash_fwd_kernelI23Flash_fwd_kernel_traitsILi32ELi128ELi128ELi4ELb0ELb0EN7cutlass10bfloat16_tE19Flash_kernel_traitsILi32ELi128ELi128ELi4ES3_EELb0ELb0ELb0ELb1ELb0ELb0ELb1ELb0EEEvNS_16Flash_fwd_paramsE --------------------------
	.section	.nv.constant0._ZN5flash16flash_fwd_kernelI23Flash_fwd_kernel_traitsILi32ELi128ELi128ELi4ELb0ELb0EN7cutlass10bfloat16_tE19Flash_kernel_traitsILi32ELi128ELi128ELi4ES3_EELb0ELb0ELb0ELb1ELb0ELb0ELb1ELb0EEEvNS_16Flash_fwd_paramsE,"a",@progbits
	.sectionflags	@""
	.align	4
.nv.constant0._ZN5flash16flash_fwd_kernelI23Flash_fwd_kernel_traitsILi32ELi128ELi128ELi4ELb0ELb0EN7cutlass10bfloat16_tE19Flash_kernel_traitsILi32ELi128ELi128ELi4ES3_EELb0ELb0ELb0ELb1ELb0ELb0ELb1ELb0EEEvNS_16Flash_fwd_paramsE:
	.zero		992


//--------------------- .nv.constant0._ZN5flash16flash_fwd_kernelI23Flash_fwd_kernel_traitsILi32ELi128ELi128ELi4ELb0ELb0EN7cutlass10bfloat16_tE19Flash_kernel_traitsILi32ELi128ELi128ELi4ES3_EELb1ELb0ELb1ELb0ELb0ELb1ELb0ELb0EEEvNS_16Flash_fwd_paramsE --------------------------
	.section	.nv.constant0._ZN5flash16flash_fwd_kernelI23Flash_fwd_kernel_traitsILi32ELi128ELi128ELi4ELb0ELb0EN7cutlass10bfloat16_tE19Flash_kernel_traitsILi32ELi128ELi128ELi4ES3_EELb1ELb0ELb1ELb0ELb0ELb1ELb0ELb0EEEvNS_16Flash_fwd_paramsE,"a",@progbits
	.sectionflags	@""
	.align	4
.nv.constant0._ZN5flash16flash_fwd_kernelI23Flash_fwd_kernel_traitsILi32ELi128ELi128ELi4ELb0ELb0EN7cutlass10bfloat16_tE19Flash_kernel_traitsILi32ELi128ELi128ELi4ES3_EELb1ELb0ELb1ELb0ELb0ELb1ELb0ELb0EEEvNS_16Flash_fwd_paramsE:
	.zero		992


//--------------------- .nv.constant0._ZN5flash16flash_fwd_kernelI23Flash_fwd_kernel_traitsILi32ELi128ELi128ELi4ELb0ELb0EN7cutlass10bfloat16_tE19Flash_kernel_traitsILi32ELi128ELi128ELi4ES3_EELb0ELb0ELb1ELb0ELb0ELb1ELb1ELb0EEEvNS_16Flash_fwd_paramsE --------------------------
	.section	.nv.constant0._ZN5flash16flash_fwd_kernelI23Flash_fwd_kernel_traitsILi32ELi128ELi128ELi4ELb0ELb0EN7cutlass10bfloat16_tE19Flash_kernel_traitsILi32ELi128ELi128ELi4ES3_EELb0ELb0ELb1ELb0ELb0ELb1ELb1ELb0EEEvNS_16Flash_fwd_paramsE,"a",@progbits
	.sectionflags	@""
	.align	4
.nv.constant0._ZN5flash16flash_fwd_kernelI23Flash_fwd_kernel_traitsILi32ELi128ELi128ELi4ELb0ELb0EN7cutlass10bfloat16_tE19Flash_kernel_traitsILi32ELi128ELi128ELi4ES3_EELb0ELb0ELb1ELb0ELb0ELb1ELb1ELb0EEEvNS_16Flash_fwd_paramsE:
	.zero		992


//--------------------- .nv.constant0._ZN5flash16flash_fwd_kernelI23Flash_fwd_kernel_traitsILi32ELi128ELi128ELi4ELb0ELb0EN7cutlass10bfloat16_tE19Flash_kernel_traitsILi32ELi128ELi128ELi4ES3_EELb1ELb0ELb1ELb1ELb0ELb0ELb0ELb0EEEvNS_16Flash_fwd_paramsE --------------------------
	.section	.nv.constant0._ZN5flash16flash_fwd_kernelI23Flash_fwd_kernel_traitsILi32ELi128ELi128ELi4ELb0ELb0EN7cutlass10bfloat16_tE19Flash_kernel_traitsILi32ELi128ELi128ELi4ES3_EELb1ELb0ELb1ELb1ELb0ELb0ELb0ELb0EEEvNS_16Flash_fwd_paramsE,"a",@progbits
	.sectionflags	@""
	.align	4
.nv.constant0._ZN5flash16flash_fwd_kernelI23Flash_fwd_kernel_traitsILi32ELi128ELi128ELi4ELb0ELb0EN7cutlass10bfloat16_tE19Flash_kernel_traitsILi32ELi128ELi128ELi4ES3_EELb1ELb0ELb1ELb1ELb0ELb0ELb0ELb0EEEvNS_16Flash_fwd_paramsE:
	.zero		992


//--------------------- .nv.constant0._ZN5flash16flash_fwd_kernelI23Flash_fwd_kernel_traitsILi32ELi128ELi128ELi4ELb0ELb0EN7cutlass10bfloat16_tE19Flash_kernel_traitsILi32ELi128ELi128ELi4ES3_EELb1ELb0ELb1ELb0ELb0ELb0ELb0ELb1EEEvNS_16Flash_fwd_paramsE --------------------------
	.section	.nv.constant0._ZN5flash16flash_fwd_kernelI23Flash_fwd_kernel_traitsILi32ELi128ELi128ELi4ELb0ELb0EN7cutlass10bfloat16_tE19Flash_kernel_traitsILi32ELi128ELi128ELi4ES3_EELb1ELb0ELb1ELb0ELb0ELb0ELb0ELb1EEEvNS_16Flash_fwd_paramsE,"a",@progbits
	.sectionflags	@""
	.align	4
.nv.constant0._ZN5flash16flash_fwd_kernelI23Flash_fwd_kernel_traitsILi32ELi128ELi128ELi4ELb0ELb0EN7cutlass10bfloat16_tE19Flash_kernel_traitsILi32ELi128ELi128ELi4ES3_EELb1ELb0ELb1ELb0ELb0ELb0ELb0ELb1EEEvNS_16Flash_fwd_paramsE:
	.zero		992


//--------------------- .nv.constant0._ZN5flash16flash_fwd_kernelI23Flash_fwd_kernel_traitsILi32ELi128ELi128ELi4ELb0ELb0EN7cutlass10bfloat16_tE19Flash_kernel_traitsILi32ELi128ELi128ELi4ES3_EELb0ELb0ELb1ELb0ELb0ELb0ELb1ELb0EEEvNS_16Flash_fwd_paramsE --------------------------
	.section	.nv.constant0._ZN5flash16flash_fwd_kernelI23Flash_fwd_kernel_traitsILi32ELi128ELi128ELi4ELb0ELb0EN7cutlass10bfloat16_tE19Flash_kernel_traitsILi32ELi128ELi128ELi4ES3_EELb0ELb0ELb1ELb0ELb0ELb0ELb1ELb0EEEvNS_16Flash_fwd_paramsE,"a",@progbits
	.sectionflags	@""
	.align	4
.nv.constant0._ZN5flash16flash_fwd_kernelI23Flash_fwd_kernel_traitsILi32ELi128ELi128ELi4ELb0ELb0EN7cutlass10bfloat16_tE19Flash_kernel_traitsILi32ELi128ELi128ELi4ES3_EELb0ELb0ELb1ELb0ELb0ELb0ELb1ELb0EEEvNS_16Flash_fwd_paramsE:
	.zero		992


//--------------------- .nv.constant0._ZN5flash16flash_fwd_kernelI23Flash_fwd_kernel_traitsILi32ELi128ELi128ELi4ELb0ELb0EN7cutlass10bfloat16_tE19Flash_kernel_traitsILi32ELi128ELi128ELi4ES3_EELb1ELb0ELb1ELb1ELb0ELb0ELb0ELb1EEEvNS_16Flash_fwd_paramsE --------------------------
	.section	.nv.constant0._ZN5flash16flash_fwd_kernelI23Flash_fwd_kernel_traitsILi32ELi128ELi128ELi4ELb0ELb0EN7cutlass10bfloat16_tE19Flash_kernel_traitsILi32ELi128ELi128ELi4ES3_EELb1ELb0ELb1ELb1ELb0ELb0ELb0ELb1EEEvNS_16Flash_fwd_paramsE,"a",@progbits
	.sectionflags	@""
	.align	4
.nv.constant0._ZN5flash16flash_fwd_kernelI23Flash_fwd_kernel_traitsILi32ELi128ELi128ELi4ELb0ELb0EN7cutlass10bfloat16_tE19Flash_kernel_traitsILi32ELi128ELi128ELi4ES3_EELb1ELb0ELb1ELb1ELb0ELb0ELb0ELb1EEEvNS_16Flash_fwd_paramsE:
	.zero		992


//--------------------- .nv.constant0._ZN5flash16flash_fwd_kernelI23Flash_fwd_kernel_traitsILi32ELi128ELi128ELi4ELb0ELb0EN7cutlass10bfloat16_tE19Flash_kernel_traitsILi32ELi128ELi128ELi4ES3_EELb0ELb0ELb1ELb1ELb0ELb0ELb1ELb0EEEvNS_16Flash_fwd_paramsE --------------------------
	.section	.nv.constant0._ZN5flash16flash_fwd_kernelI23Flash_fwd_kernel_traitsILi32ELi128ELi128ELi4ELb0ELb0EN7cutlass10bfloat16_tE19Flash_kernel_traitsILi32ELi128ELi128ELi4ES3_EELb0ELb0ELb1ELb1ELb0ELb0ELb1ELb0EEEvNS_16Flash_fwd_paramsE,"a",@progbits
	.sectionflags	@""
	.align	4
.nv.constant0._ZN5flash16flash_fwd_kernelI23Flash_fwd_kernel_traitsILi32ELi128ELi128ELi4ELb0ELb0EN7cutlass10bfloat16_tE19Flash_kernel_traitsILi32ELi128ELi128ELi4ES3_EELb0ELb0ELb1ELb1ELb0ELb0ELb1ELb0EEEvNS_16Flash_fwd_paramsE:
	.zero		992


//--------------------- SYMBOLS --------------------------

	.type		.nv.reservedSmem.offset0,@object
	.size		.nv.reservedSmem.offset0,0x4
